	.target	sm_80

	.elftype	@"ET_EXEC"


//--------------------- .note.nv.tkinfo           --------------------------
	.section	.note.nv.tkinfo,"",@"SHT_NOTE"
	.sectionflags	@"SHF_NOTE_NV_TKINFO"
	.tkinfo
        /*0018*/ 	.word	0x00000002
        /*0030*/ 	.string	""
        /*0030*/ 	.string	"ptxas"
        /*0030*/ 	.string	"Cuda compilation tools, release 13.0, V13.0.88"
        /*0030*/ 	.string	"Build cuda_13.0.r13.0/compiler.36424714_0"
        /*0030*/ 	.string	"-arch sm_80 -m 64 "



//--------------------- .note.nv.cuinfo           --------------------------
	.section	.note.nv.cuinfo,"",@"SHT_NOTE"
	.sectionflags	@"SHF_NOTE_NV_CUINFO"
        /*0018*/ 	.short	0x0002
        /*001a*/ 	.short	0x0050
        /*001c*/ 	.short	0x0082
	.zero		2


//--------------------- .nv.info                  --------------------------
	.section	.nv.info,"",@"SHT_CUDA_INFO"
	.align	4


	//----- nvinfo : EIATTR_REGCOUNT
	.align		4
        /*0000*/ 	.byte	0x04, 0x2f
        /*0002*/ 	.short	(.L_12 - .L_11)
	.align		4
.L_11:
        /*0004*/ 	.word	index@(_ZN7cutlass13device_kernelIN5flash19enable_sm80_to_sm89INS1_16FlashAttnFwdSm80INS1_25CollectiveMainloopFwdSm80ILi4ELi1ELb0EN4cute5tupleIJNS5_1CILi128EEENS7_ILi64EEES8_EEELi128ENS_6half_tEfNS_4arch4Sm80ELb1ELb0ELb0ELb1ELb0ELb1ELb1ELb0EEENS1_21CollectiveEpilogueFwdINS6_IJS8_S8_S9_EEENS6_IJNS7_ILi1EEESH_SH_EEESB_SD_Li128ELb1ELb1ELb0ELb0EEENS1_19SingleTileSchedulerILb1ELb0ELb1ELi128EEEEEEEEEvNT_6ParamsE)
        /*0008*/ 	.word	0x000000ff


	//----- nvinfo : EIATTR_FRAME_SIZE
	.align		4
.L_12:
        /*000c*/ 	.byte	0x04, 0x11
        /*000e*/ 	.short	(.L_14 - .L_13)
	.align		4
.L_13:
        /*0010*/ 	.word	index@(_ZN7cutlass13device_kernelIN5flash19enable_sm80_to_sm89INS1_16FlashAttnFwdSm80INS1_25CollectiveMainloopFwdSm80ILi4ELi1ELb0EN4cute5tupleIJNS5_1CILi128EEENS7_ILi64EEES8_EEELi128ENS_6half_tEfNS_4arch4Sm80ELb1ELb0ELb0ELb1ELb0ELb1ELb1ELb0EEENS1_21CollectiveEpilogueFwdINS6_IJS8_S8_S9_EEENS6_IJNS7_ILi1EEESH_SH_EEESB_SD_Li128ELb1ELb1ELb0ELb0EEENS1_19SingleTileSchedulerILb1ELb0ELb1ELi128EEEEEEEEEvNT_6ParamsE)
        /*0014*/ 	.word	0x000000a0


	//----- nvinfo : EIATTR_REGCOUNT
	.align		4
.L_14:
        /*0018*/ 	.byte	0x04, 0x2f
        /*001a*/ 	.short	(.L_16 - .L_15)
	.align		4
.L_15:
        /*001c*/ 	.word	index@(_ZN7cutlass13device_kernelIN5flash19enable_sm80_to_sm89INS1_16FlashAttnFwdSm80INS1_25CollectiveMainloopFwdSm80ILi4ELi1ELb0EN4cute5tupleIJNS5_1CILi128EEENS7_ILi64EEES8_EEELi128ENS_6half_tEfNS_4arch4Sm80ELb1ELb0ELb0ELb1ELb0ELb0ELb1ELb0EEENS1_21CollectiveEpilogueFwdINS6_IJS8_S8_S9_EEENS6_IJNS7_ILi1EEESH_SH_EEESB_SD_Li128ELb1ELb1ELb0ELb0EEENS1_19SingleTileSchedulerILb1ELb0ELb1ELi128EEEEEEEEEvNT_6ParamsE)
        /*0020*/ 	.word	0x000000ff


	//----- nvinfo : EIATTR_FRAME_SIZE
	.align		4
.L_16:
        /*0024*/ 	.byte	0x04, 0x11
        /*0026*/ 	.short	(.L_18 - .L_17)
	.align		4
.L_17:
        /*0028*/ 	.word	index@(_ZN7cutlass13device_kernelIN5flash19enable_sm80_to_sm89INS1_16FlashAttnFwdSm80INS1_25CollectiveMainloopFwdSm80ILi4ELi1ELb0EN4cute5tupleIJNS5_1CILi128EEENS7_ILi64EEES8_EEELi128ENS_6half_tEfNS_4arch4Sm80ELb1ELb0ELb0ELb1ELb0ELb0ELb1ELb0EEENS1_21CollectiveEpilogueFwdINS6_IJS8_S8_S9_EEENS6_IJNS7_ILi1EEESH_SH_EEESB_SD_Li128ELb1ELb1ELb0ELb0EEENS1_19SingleTileSchedulerILb1ELb0ELb1ELi128EEEEEEEEEvNT_6ParamsE)
        /*002c*/ 	.word	0x000000c8


	//----- nvinfo : EIATTR_REGCOUNT
	.align		4
.L_18:
        /*0030*/ 	.byte	0x04, 0x2f
        /*0032*/ 	.short	(.L_20 - .L_19)
	.align		4
.L_19:
        /*0034*/ 	.word	index@(_ZN7cutlass13device_kernelIN5flash19enable_sm80_to_sm89INS1_16FlashAttnFwdSm80INS1_25CollectiveMainloopFwdSm80ILi4ELi1ELb0EN4cute5tupleIJNS5_1CILi128EEENS7_ILi64EEES8_EEELi128ENS_6half_tEfNS_4arch4Sm80ELb1ELb0ELb0ELb0ELb0ELb0ELb1ELb0EEENS1_21CollectiveEpilogueFwdINS6_IJS8_S8_S9_EEENS6_IJNS7_ILi1EEESH_SH_EEESB_SD_Li128ELb0ELb1ELb0ELb0EEENS1_30DynamicPersistentTileSchedulerILi128ELi128ELb0ELb1ELb0EEEEEEEEEvNT_6ParamsE)
        /*0038*/ 	.word	0x000000ff


	//----- nvinfo : EIATTR_FRAME_SIZE
	.align		4
.L_20:
        /*003c*/ 	.byte	0x04, 0x11
        /*003e*/ 	.short	(.L_22 - .L_21)
	.align		4
.L_21:
        /*0040*/ 	.word	index@($__internal_9_$__cuda_sm70_shflsync_idx_p)
        /*0044*/ 	.word	0x00000000


	//----- nvinfo : EIATTR_FRAME_SIZE
	.align		4
.L_22:
        /*0048*/ 	.byte	0x04, 0x11
        /*004a*/ 	.short	(.L_24 - .L_23)
	.align		4
.L_23:
        /*004c*/ 	.word	index@($__internal_8_$__cuda_sm70_shflsync_bfly_p)
        /*0050*/ 	.word	0x00000000


	//----- nvinfo : EIATTR_FRAME_SIZE
	.align		4
.L_24:
        /*0054*/ 	.byte	0x04, 0x11
        /*0056*/ 	.short	(.L_26 - .L_25)
	.align		4
.L_25:
        /*0058*/ 	.word	index@(_ZN7cutlass13device_kernelIN5flash19enable_sm80_to_sm89INS1_16FlashAttnFwdSm80INS1_25CollectiveMainloopFwdSm80ILi4ELi1ELb0EN4cute5tupleIJNS5_1CILi128EEENS7_ILi64EEES8_EEELi128ENS_6half_tEfNS_4arch4Sm80ELb1ELb0ELb0ELb0ELb0ELb0ELb1ELb0EEENS1_21CollectiveEpilogueFwdINS6_IJS8_S8_S9_EEENS6_IJNS7_ILi1EEESH_SH_EEESB_SD_Li128ELb0ELb1ELb0ELb0EEENS1_30DynamicPersistentTileSchedulerILi128ELi128ELb0ELb1ELb0EEEEEEEEEvNT_6ParamsE)
        /*005c*/ 	.word	0x000000b0


	//----- nvinfo : EIATTR_REGCOUNT
	.align		4
.L_26:
        /*0060*/ 	.byte	0x04, 0x2f
        /*0062*/ 	.short	(.L_28 - .L_27)
	.align		4
.L_27:
        /*0064*/ 	.word	index@(_ZN7cutlass13device_kernelIN5flash19enable_sm80_to_sm89INS1_16FlashAttnFwdSm80INS1_25CollectiveMainloopFwdSm80ILi4ELi1ELb0EN4cute5tupleIJNS5_1CILi128EEENS7_ILi48EEES8_EEELi128ENS_6half_tEfNS_4arch4Sm80ELb0ELb1ELb0ELb1ELb0ELb1ELb1ELb0EEENS1_21CollectiveEpilogueFwdINS6_IJS8_S8_S9_EEENS6_IJNS7_ILi1EEESH_SH_EEESB_SD_Li128ELb1ELb1ELb0ELb0EEENS1_19SingleTileSchedulerILb1ELb0ELb1ELi128EEEEEEEEEvNT_6ParamsE)
        /*0068*/ 	.word	0x000000ff


	//----- nvinfo : EIATTR_FRAME_SIZE
	.align		4
.L_28:
        /*006c*/ 	.byte	0x04, 0x11
        /*006e*/ 	.short	(.L_30 - .L_29)
	.align		4
.L_29:
        /*0070*/ 	.word	index@(_ZN7cutlass13device_kernelIN5flash19enable_sm80_to_sm89INS1_16FlashAttnFwdSm80INS1_25CollectiveMainloopFwdSm80ILi4ELi1ELb0EN4cute5tupleIJNS5_1CILi128EEENS7_ILi48EEES8_EEELi128ENS_6half_tEfNS_4arch4Sm80ELb0ELb1ELb0ELb1ELb0ELb1ELb1ELb0EEENS1_21CollectiveEpilogueFwdINS6_IJS8_S8_S9_EEENS6_IJNS7_ILi1EEESH_SH_EEESB_SD_Li128ELb1ELb1ELb0ELb0EEENS1_19SingleTileSchedulerILb1ELb0ELb1ELi128EEEEEEEEEvNT_6ParamsE)
        /*0074*/ 	.word	0x000000a8


	//----- nvinfo : EIATTR_REGCOUNT
	.align		4
.L_30:
        /*0078*/ 	.byte	0x04, 0x2f
        /*007a*/ 	.short	(.L_32 - .L_31)
	.align		4
.L_31:
        /*007c*/ 	.word	index@(_ZN7cutlass13device_kernelIN5flash19enable_sm80_to_sm89INS1_16FlashAttnFwdSm80INS1_25CollectiveMainloopFwdSm80ILi4ELi1ELb0EN4cute5tupleIJNS5_1CILi128EEENS7_ILi48EEES8_EEELi128ENS_6half_tEfNS_4arch4Sm80ELb0ELb1ELb0ELb1ELb0ELb0ELb1ELb0EEENS1_21CollectiveEpilogueFwdINS6_IJS8_S8_S9_EEENS6_IJNS7_ILi1EEESH_SH_EEESB_SD_Li128ELb1ELb1ELb0ELb0EEENS1_19SingleTileSchedulerILb1ELb0ELb1ELi128EEEEEEEEEvNT_6ParamsE)
        /*0080*/ 	.word	0x000000ff


	//----- nvinfo : EIATTR_FRAME_SIZE
	.align		4
.L_32:
        /*0084*/ 	.byte	0x04, 0x11
        /*0086*/ 	.short	(.L_34 - .L_33)
	.align		4
.L_33:
        /*0088*/ 	.word	index@(_ZN7cutlass13device_kernelIN5flash19enable_sm80_to_sm89INS1_16FlashAttnFwdSm80INS1_25CollectiveMainloopFwdSm80ILi4ELi1ELb0EN4cute5tupleIJNS5_1CILi128EEENS7_ILi48EEES8_EEELi128ENS_6half_tEfNS_4arch4Sm80ELb0ELb1ELb0ELb1ELb0ELb0ELb1ELb0EEENS1_21CollectiveEpilogueFwdINS6_IJS8_S8_S9_EEENS6_IJNS7_ILi1EEESH_SH_EEESB_SD_Li128ELb1ELb1ELb0ELb0EEENS1_19SingleTileSchedulerILb1ELb0ELb1ELi128EEEEEEEEEvNT_6ParamsE)
        /*008c*/ 	.word	0x00000078


	//----- nvinfo : EIATTR_REGCOUNT
	.align		4
.L_34:
        /*0090*/ 	.byte	0x04, 0x2f
        /*0092*/ 	.short	(.L_36 - .L_35)
	.align		4
.L_35:
        /*0094*/ 	.word	index@(_ZN7cutlass13device_kernelIN5flash19enable_sm80_to_sm89INS1_16FlashAttnFwdSm80INS1_25CollectiveMainloopFwdSm80ILi4ELi1ELb0EN4cute5tupleIJNS5_1CILi128EEENS7_ILi48EEES8_EEELi128ENS_6half_tEfNS_4arch4Sm80ELb0ELb1ELb0ELb0ELb0ELb0ELb1ELb0EEENS1_21CollectiveEpilogueFwdINS6_IJS8_S8_S9_EEENS6_IJNS7_ILi1EEESH_SH_EEESB_SD_Li128ELb0ELb1ELb0ELb0EEENS1_19SingleTileSchedulerILb0ELb0ELb1ELi128EEEEEEEEEvNT_6ParamsE)
        /*0098*/ 	.word	0x000000ff


	//----- nvinfo : EIATTR_FRAME_SIZE
	.align		4
.L_36:
        /*009c*/ 	.byte	0x04, 0x11
        /*009e*/ 	.short	(.L_38 - .L_37)
	.align		4
.L_37:
        /*00a0*/ 	.word	index@(_ZN7cutlass13device_kernelIN5flash19enable_sm80_to_sm89INS1_16FlashAttnFwdSm80INS1_25CollectiveMainloopFwdSm80ILi4ELi1ELb0EN4cute5tupleIJNS5_1CILi128EEENS7_ILi48EEES8_EEELi128ENS_6half_tEfNS_4arch4Sm80ELb0ELb1ELb0ELb0ELb0ELb0ELb1ELb0EEENS1_21CollectiveEpilogueFwdINS6_IJS8_S8_S9_EEENS6_IJNS7_ILi1EEESH_SH_EEESB_SD_Li128ELb0ELb1ELb0ELb0EEENS1_19SingleTileSchedulerILb0ELb0ELb1ELi128EEEEEEEEEvNT_6ParamsE)
        /*00a4*/ 	.word	0x00000080


	//----- nvinfo : EIATTR_REGCOUNT
	.align		4
.L_38:
        /*00a8*/ 	.byte	0x04, 0x2f
        /*00aa*/ 	.short	(.L_40 - .L_39)
	.align		4
.L_39:
        /*00ac*/ 	.word	index@(_ZN7cutlass13device_kernelIN5flash19enable_sm80_to_sm89INS1_16FlashAttnFwdSm80INS1_25CollectiveMainloopFwdSm80ILi4ELi1ELb0EN4cute5tupleIJNS5_1CILi128EEENS7_ILi64EEES8_EEELi128ENS_6half_tEfNS_4arch4Sm80ELb0ELb0ELb0ELb1ELb0ELb1ELb1ELb0EEENS1_21CollectiveEpilogueFwdINS6_IJS8_S8_S9_EEENS6_IJNS7_ILi1EEESH_SH_EEESB_SD_Li128ELb1ELb1ELb0ELb0EEENS1_19SingleTileSchedulerILb1ELb0ELb1ELi128EEEEEEEEEvNT_6ParamsE)
        /*00b0*/ 	.word	0x000000ff


	//----- nvinfo : EIATTR_FRAME_SIZE
	.align		4
.L_40:
        /*00b4*/ 	.byte	0x04, 0x11
        /*00b6*/ 	.short	(.L_42 - .L_41)
	.align		4
.L_41:
        /*00b8*/ 	.word	index@(_ZN7cutlass13device_kernelIN5flash19enable_sm80_to_sm89INS1_16FlashAttnFwdSm80INS1_25CollectiveMainloopFwdSm80ILi4ELi1ELb0EN4cute5tupleIJNS5_1CILi128EEENS7_ILi64EEES8_EEELi128ENS_6half_tEfNS_4arch4Sm80ELb0ELb0ELb0ELb1ELb0ELb1ELb1ELb0EEENS1_21CollectiveEpilogueFwdINS6_IJS8_S8_S9_EEENS6_IJNS7_ILi1EEESH_SH_EEESB_SD_Li128ELb1ELb1ELb0ELb0EEENS1_19SingleTileSchedulerILb1ELb0ELb1ELi128EEEEEEEEEvNT_6ParamsE)
        /*00bc*/ 	.word	0x000000a8


	//----- nvinfo : EIATTR_REGCOUNT
	.align		4
.L_42:
        /*00c0*/ 	.byte	0x04, 0x2f
        /*00c2*/ 	.short	(.L_44 - .L_43)
	.align		4
.L_43:
        /*00c4*/ 	.word	index@(_ZN7cutlass13device_kernelIN5flash19enable_sm80_to_sm89INS1_16FlashAttnFwdSm80INS1_25CollectiveMainloopFwdSm80ILi4ELi1ELb0EN4cute5tupleIJNS5_1CILi128EEENS7_ILi64EEES8_EEELi128ENS_6half_tEfNS_4arch4Sm80ELb0ELb0ELb0ELb1ELb0ELb0ELb1ELb0EEENS1_21CollectiveEpilogueFwdINS6_IJS8_S8_S9_EEENS6_IJNS7_ILi1EEESH_SH_EEESB_SD_Li128ELb1ELb1ELb0ELb0EEENS1_19SingleTileSchedulerILb1ELb0ELb1ELi128EEEEEEEEEvNT_6ParamsE)
        /*00c8*/ 	.word	0x000000ff


	//----- nvinfo : EIATTR_FRAME_SIZE
	.align		4
.L_44:
        /*00cc*/ 	.byte	0x04, 0x11
        /*00ce*/ 	.short	(.L_46 - .L_45)
	.align		4
.L_45:
        /*00d0*/ 	.word	index@(_ZN7cutlass13device_kernelIN5flash19enable_sm80_to_sm89INS1_16FlashAttnFwdSm80INS1_25CollectiveMainloopFwdSm80ILi4ELi1ELb0EN4cute5tupleIJNS5_1CILi128EEENS7_ILi64EEES8_EEELi128ENS_6half_tEfNS_4arch4Sm80ELb0ELb0ELb0ELb1ELb0ELb0ELb1ELb0EEENS1_21CollectiveEpilogueFwdINS6_IJS8_S8_S9_EEENS6_IJNS7_ILi1EEESH_SH_EEESB_SD_Li128ELb1ELb1ELb0ELb0EEENS1_19SingleTileSchedulerILb1ELb0ELb1ELi128EEEEEEEEEvNT_6ParamsE)
        /*00d4*/ 	.word	0x00000090


	//----- nvinfo : EIATTR_REGCOUNT
	.align		4
.L_46:
        /*00d8*/ 	.byte	0x04, 0x2f
        /*00da*/ 	.short	(.L_48 - .L_47)
	.align		4
.L_47:
        /*00dc*/ 	.word	index@(_ZN7cutlass13device_kernelIN5flash19enable_sm80_to_sm89INS1_16FlashAttnFwdSm80INS1_25CollectiveMainloopFwdSm80ILi4ELi1ELb0EN4cute5tupleIJNS5_1CILi128EEENS7_ILi64EEES8_EEELi128ENS_6half_tEfNS_4arch4Sm80ELb0ELb0ELb0ELb0ELb0ELb0ELb1ELb0EEENS1_21CollectiveEpilogueFwdINS6_IJS8_S8_S9_EEENS6_IJNS7_ILi1EEESH_SH_EEESB_SD_Li128ELb0ELb1ELb0ELb0EEENS1_19SingleTileSchedulerILb0ELb0ELb1ELi128EEEEEEEEEvNT_6ParamsE)
        /*00e0*/ 	.word	0x000000ff


	//----- nvinfo : EIATTR_FRAME_SIZE
	.align		4
.L_48:
        /*00e4*/ 	.byte	0x04, 0x11
        /*00e6*/ 	.short	(.L_50 - .L_49)
	.align		4
.L_49:
        /*00e8*/ 	.word	index@(_ZN7cutlass13device_kernelIN5flash19enable_sm80_to_sm89INS1_16FlashAttnFwdSm80INS1_25CollectiveMainloopFwdSm80ILi4ELi1ELb0EN4cute5tupleIJNS5_1CILi128EEENS7_ILi64EEES8_EEELi128ENS_6half_tEfNS_4arch4Sm80ELb0ELb0ELb0ELb0ELb0ELb0ELb1ELb0EEENS1_21CollectiveEpilogueFwdINS6_IJS8_S8_S9_EEENS6_IJNS7_ILi1EEESH_SH_EEESB_SD_Li128ELb0ELb1ELb0ELb0EEENS1_19SingleTileSchedulerILb0ELb0ELb1ELi128EEEEEEEEEvNT_6ParamsE)
        /*00ec*/ 	.word	0x00000058


	//----- nvinfo : EIATTR_REGCOUNT
	.align		4
.L_50:
        /*00f0*/ 	.byte	0x04, 0x2f
        /*00f2*/ 	.short	(.L_52 - .L_51)
	.align		4
.L_51:
        /*00f4*/ 	.word	index@(_ZN7cutlass13device_kernelIN5flash19enable_sm80_to_sm89INS1_16FlashAttnFwdSm80INS1_25CollectiveMainloopFwdSm80ILi8ELi1ELb1EN4cute5tupleIJNS5_1CILi128EEES8_S8_EEELi128ENS_6half_tEfNS_4arch4Sm80ELb1ELb0ELb0ELb1ELb0ELb1ELb1ELb0EEENS1_21CollectiveEpilogueFwdIS9_NS6_IJNS7_ILi1EEESF_SF_EEESA_SC_Li256ELb1ELb1ELb0ELb0EEENS1_19SingleTileSchedulerILb1ELb0ELb1ELi128EEEEEEEEEvNT_6ParamsE)
        /*00f8*/ 	.word	0x000000ff


	//----- nvinfo : EIATTR_FRAME_SIZE
	.align		4
.L_52:
        /*00fc*/ 	.byte	0x04, 0x11
        /*00fe*/ 	.short	(.L_54 - .L_53)
	.align		4
.L_53:
        /*0100*/ 	.word	index@(_ZN7cutlass13device_kernelIN5flash19enable_sm80_to_sm89INS1_16FlashAttnFwdSm80INS1_25CollectiveMainloopFwdSm80ILi8ELi1ELb1EN4cute5tupleIJNS5_1CILi128EEES8_S8_EEELi128ENS_6half_tEfNS_4arch4Sm80ELb1ELb0ELb0ELb1ELb0ELb1ELb1ELb0EEENS1_21CollectiveEpilogueFwdIS9_NS6_IJNS7_ILi1EEESF_SF_EEESA_SC_Li256ELb1ELb1ELb0ELb0EEENS1_19SingleTileSchedulerILb1ELb0ELb1ELi128EEEEEEEEEvNT_6ParamsE)
        /*0104*/ 	.word	0x00000060


	//----- nvinfo : EIATTR_REGCOUNT
	.align		4
.L_54:
        /*0108*/ 	.byte	0x04, 0x2f
        /*010a*/ 	.short	(.L_56 - .L_55)
	.align		4
.L_55:
        /*010c*/ 	.word	index@(_ZN7cutlass13device_kernelIN5flash19enable_sm80_to_sm89INS1_16FlashAttnFwdSm80INS1_25CollectiveMainloopFwdSm80ILi8ELi1ELb1EN4cute5tupleIJNS5_1CILi128EEES8_S8_EEELi128ENS_6half_tEfNS_4arch4Sm80ELb1ELb0ELb0ELb1ELb0ELb0ELb1ELb0EEENS1_21CollectiveEpilogueFwdIS9_NS6_IJNS7_ILi1EEESF_SF_EEESA_SC_Li256ELb1ELb1ELb0ELb0EEENS1_19SingleTileSchedulerILb1ELb0ELb1ELi128EEEEEEEEEvNT_6ParamsE)
        /*0110*/ 	.word	0x000000ff


	//----- nvinfo : EIATTR_FRAME_SIZE
	.align		4
.L_56:
        /*0114*/ 	.byte	0x04, 0x11
        /*0116*/ 	.short	(.L_58 - .L_57)
	.align		4
.L_57:
        /*0118*/ 	.word	index@(_ZN7cutlass13device_kernelIN5flash19enable_sm80_to_sm89INS1_16FlashAttnFwdSm80INS1_25CollectiveMainloopFwdSm80ILi8ELi1ELb1EN4cute5tupleIJNS5_1CILi128EEES8_S8_EEELi128ENS_6half_tEfNS_4arch4Sm80ELb1ELb0ELb0ELb1ELb0ELb0ELb1ELb0EEENS1_21CollectiveEpilogueFwdIS9_NS6_IJNS7_ILi1EEESF_SF_EEESA_SC_Li256ELb1ELb1ELb0ELb0EEENS1_19SingleTileSchedulerILb1ELb0ELb1ELi128EEEEEEEEEvNT_6ParamsE)
        /*011c*/ 	.word	0x00000000


	//----- nvinfo : EIATTR_REGCOUNT
	.align		4
.L_58:
        /*0120*/ 	.byte	0x04, 0x2f
        /*0122*/ 	.short	(.L_60 - .L_59)
	.align		4
.L_59:
        /*0124*/ 	.word	index@(_ZN7cutlass13device_kernelIN5flash19enable_sm80_to_sm89INS1_16FlashAttnFwdSm80INS1_25CollectiveMainloopFwdSm80ILi8ELi1ELb1EN4cute5tupleIJNS5_1CILi128EEES8_S8_EEELi128ENS_6half_tEfNS_4arch4Sm80ELb1ELb0ELb0ELb0ELb0ELb0ELb1ELb0EEENS1_21CollectiveEpilogueFwdIS9_NS6_IJNS7_ILi1EEESF_SF_EEESA_SC_Li256ELb0ELb1ELb0ELb0EEENS1_30DynamicPersistentTileSchedulerILi256ELi256ELb0ELb1ELb0EEEEEEEEEvNT_6ParamsE)
        /*0128*/ 	.word	0x000000ff


	//----- nvinfo : EIATTR_FRAME_SIZE
	.align		4
.L_60:
        /*012c*/ 	.byte	0x04, 0x11
        /*012e*/ 	.short	(.L_62 - .L_61)
	.align		4
.L_61:
        /*0130*/ 	.word	index@($__internal_7_$__cuda_sm70_shflsync_idx_p)
        /*0134*/ 	.word	0x00000000


	//----- nvinfo : EIATTR_FRAME_SIZE
	.align		4
.L_62:
        /*0138*/ 	.byte	0x04, 0x11
        /*013a*/ 	.short	(.L_64 - .L_63)
	.align		4
.L_63:
        /*013c*/ 	.word	index@($__internal_6_$__cuda_sm70_shflsync_bfly_p)
        /*0140*/ 	.word	0x00000000


	//----- nvinfo : EIATTR_FRAME_SIZE
	.align		4
.L_64:
        /*0144*/ 	.byte	0x04, 0x11
        /*0146*/ 	.short	(.L_66 - .L_65)
	.align		4
.L_65:
        /*0148*/ 	.word	index@(_ZN7cutlass13device_kernelIN5flash19enable_sm80_to_sm89INS1_16FlashAttnFwdSm80INS1_25CollectiveMainloopFwdSm80ILi8ELi1ELb1EN4cute5tupleIJNS5_1CILi128EEES8_S8_EEELi128ENS_6half_tEfNS_4arch4Sm80ELb1ELb0ELb0ELb0ELb0ELb0ELb1ELb0EEENS1_21CollectiveEpilogueFwdIS9_NS6_IJNS7_ILi1EEESF_SF_EEESA_SC_Li256ELb0ELb1ELb0ELb0EEENS1_30DynamicPersistentTileSchedulerILi256ELi256ELb0ELb1ELb0EEEEEEEEEvNT_6ParamsE)
        /*014c*/ 	.word	0x00000080


	//----- nvinfo : EIATTR_REGCOUNT
	.align		4
.L_66:
        /*0150*/ 	.byte	0x04, 0x2f
        /*0152*/ 	.short	(.L_68 - .L_67)
	.align		4
.L_67:
        /*0154*/ 	.word	index@(_ZN7cutlass13device_kernelIN5flash19enable_sm80_to_sm89INS1_16FlashAttnFwdSm80INS1_25CollectiveMainloopFwdSm80ILi8ELi1ELb1EN4cute5tupleIJNS5_1CILi128EEENS7_ILi96EEES8_EEELi128ENS_6half_tEfNS_4arch4Sm80ELb0ELb1ELb0ELb1ELb0ELb1ELb1ELb0EEENS1_21CollectiveEpilogueFwdINS6_IJS8_S8_S9_EEENS6_IJNS7_ILi1EEESH_SH_EEESB_SD_Li256ELb1ELb1ELb0ELb0EEENS1_19SingleTileSchedulerILb1ELb0ELb1ELi128EEEEEEEEEvNT_6ParamsE)
        /*0158*/ 	.word	0x000000fe


	//----- nvinfo : EIATTR_FRAME_SIZE
	.align		4
.L_68:
        /*015c*/ 	.byte	0x04, 0x11
        /*015e*/ 	.short	(.L_70 - .L_69)
	.align		4
.L_69:
        /*0160*/ 	.word	index@(_ZN7cutlass13device_kernelIN5flash19enable_sm80_to_sm89INS1_16FlashAttnFwdSm80INS1_25CollectiveMainloopFwdSm80ILi8ELi1ELb1EN4cute5tupleIJNS5_1CILi128EEENS7_ILi96EEES8_EEELi128ENS_6half_tEfNS_4arch4Sm80ELb0ELb1ELb0ELb1ELb0ELb1ELb1ELb0EEENS1_21CollectiveEpilogueFwdINS6_IJS8_S8_S9_EEENS6_IJNS7_ILi1EEESH_SH_EEESB_SD_Li256ELb1ELb1ELb0ELb0EEENS1_19SingleTileSchedulerILb1ELb0ELb1ELi128EEEEEEEEEvNT_6ParamsE)
        /*0164*/ 	.word	0x00000000


	//----- nvinfo : EIATTR_REGCOUNT
	.align		4
.L_70:
        /*0168*/ 	.byte	0x04, 0x2f
        /*016a*/ 	.short	(.L_72 - .L_71)
	.align		4
.L_71:
        /*016c*/ 	.word	index@(_ZN7cutlass13device_kernelIN5flash19enable_sm80_to_sm89INS1_16FlashAttnFwdSm80INS1_25CollectiveMainloopFwdSm80ILi8ELi1ELb1EN4cute5tupleIJNS5_1CILi128EEENS7_ILi96EEES8_EEELi128ENS_6half_tEfNS_4arch4Sm80ELb0ELb1ELb0ELb1ELb0ELb0ELb1ELb0EEENS1_21CollectiveEpilogueFwdINS6_IJS8_S8_S9_EEENS6_IJNS7_ILi1EEESH_SH_EEESB_SD_Li256ELb1ELb1ELb0ELb0EEENS1_19SingleTileSchedulerILb1ELb0ELb1ELi128EEEEEEEEEvNT_6ParamsE)
        /*0170*/ 	.word	0x000000fc


	//----- nvinfo : EIATTR_FRAME_SIZE
	.align		4
.L_72:
        /*0174*/ 	.byte	0x04, 0x11
        /*0176*/ 	.short	(.L_74 - .L_73)
	.align		4
.L_73:
        /*0178*/ 	.word	index@(_ZN7cutlass13device_kernelIN5flash19enable_sm80_to_sm89INS1_16FlashAttnFwdSm80INS1_25CollectiveMainloopFwdSm80ILi8ELi1ELb1EN4cute5tupleIJNS5_1CILi128EEENS7_ILi96EEES8_EEELi128ENS_6half_tEfNS_4arch4Sm80ELb0ELb1ELb0ELb1ELb0ELb0ELb1ELb0EEENS1_21CollectiveEpilogueFwdINS6_IJS8_S8_S9_EEENS6_IJNS7_ILi1EEESH_SH_EEESB_SD_Li256ELb1ELb1ELb0ELb0EEENS1_19SingleTileSchedulerILb1ELb0ELb1ELi128EEEEEEEEEvNT_6ParamsE)
        /*017c*/ 	.word	0x00000000


	//----- nvinfo : EIATTR_REGCOUNT
	.align		4
.L_74:
        /*0180*/ 	.byte	0x04, 0x2f
        /*0182*/ 	.short	(.L_76 - .L_75)
	.align		4
.L_75:
        /*0184*/ 	.word	index@(_ZN7cutlass13device_kernelIN5flash19enable_sm80_to_sm89INS1_16FlashAttnFwdSm80INS1_25CollectiveMainloopFwdSm80ILi8ELi1ELb1EN4cute5tupleIJNS5_1CILi128EEENS7_ILi96EEES8_EEELi128ENS_6half_tEfNS_4arch4Sm80ELb0ELb1ELb0ELb0ELb0ELb0ELb1ELb0EEENS1_21CollectiveEpilogueFwdINS6_IJS8_S8_S9_EEENS6_IJNS7_ILi1EEESH_SH_EEESB_SD_Li256ELb0ELb1ELb0ELb0EEENS1_19SingleTileSchedulerILb0ELb0ELb1ELi128EEEEEEEEEvNT_6ParamsE)
        /*0188*/ 	.word	0x000000f8


	//----- nvinfo : EIATTR_FRAME_SIZE
	.align		4
.L_76:
        /*018c*/ 	.byte	0x04, 0x11
        /*018e*/ 	.short	(.L_78 - .L_77)
	.align		4
.L_77:
        /*0190*/ 	.word	index@(_ZN7cutlass13device_kernelIN5flash19enable_sm80_to_sm89INS1_16FlashAttnFwdSm80INS1_25CollectiveMainloopFwdSm80ILi8ELi1ELb1EN4cute5tupleIJNS5_1CILi128EEENS7_ILi96EEES8_EEELi128ENS_6half_tEfNS_4arch4Sm80ELb0ELb1ELb0ELb0ELb0ELb0ELb1ELb0EEENS1_21CollectiveEpilogueFwdINS6_IJS8_S8_S9_EEENS6_IJNS7_ILi1EEESH_SH_EEESB_SD_Li256ELb0ELb1ELb0ELb0EEENS1_19SingleTileSchedulerILb0ELb0ELb1ELi128EEEEEEEEEvNT_6ParamsE)
        /*0194*/ 	.word	0x00000000


	//----- nvinfo : EIATTR_REGCOUNT
	.align		4
.L_78:
        /*0198*/ 	.byte	0x04, 0x2f
        /*019a*/ 	.short	(.L_80 - .L_79)
	.align		4
.L_79:
        /*019c*/ 	.word	index@(_ZN7cutlass13device_kernelIN5flash19enable_sm80_to_sm89INS1_16FlashAttnFwdSm80INS1_25CollectiveMainloopFwdSm80ILi8ELi1ELb1EN4cute5tupleIJNS5_1CILi128EEES8_S8_EEELi128ENS_6half_tEfNS_4arch4Sm80ELb0ELb0ELb0ELb1ELb0ELb1ELb1ELb0EEENS1_21CollectiveEpilogueFwdIS9_NS6_IJNS7_ILi1EEESF_SF_EEESA_SC_Li256ELb1ELb1ELb0ELb0EEENS1_19SingleTileSchedulerILb1ELb0ELb1ELi128EEEEEEEEEvNT_6ParamsE)
        /*01a0*/ 	.word	0x000000ff


	//----- nvinfo : EIATTR_FRAME_SIZE
	.align		4
.L_80:
        /*01a4*/ 	.byte	0x04, 0x11
        /*01a6*/ 	.short	(.L_82 - .L_81)
	.align		4
.L_81:
        /*01a8*/ 	.word	index@(_ZN7cutlass13device_kernelIN5flash19enable_sm80_to_sm89INS1_16FlashAttnFwdSm80INS1_25CollectiveMainloopFwdSm80ILi8ELi1ELb1EN4cute5tupleIJNS5_1CILi128EEES8_S8_EEELi128ENS_6half_tEfNS_4arch4Sm80ELb0ELb0ELb0ELb1ELb0ELb1ELb1ELb0EEENS1_21CollectiveEpilogueFwdIS9_NS6_IJNS7_ILi1EEESF_SF_EEESA_SC_Li256ELb1ELb1ELb0ELb0EEENS1_19SingleTileSchedulerILb1ELb0ELb1ELi128EEEEEEEEEvNT_6ParamsE)
        /*01ac*/ 	.word	0x00000008


	//----- nvinfo : EIATTR_REGCOUNT
	.align		4
.L_82:
        /*01b0*/ 	.byte	0x04, 0x2f
        /*01b2*/ 	.short	(.L_84 - .L_83)
	.align		4
.L_83:
        /*01b4*/ 	.word	index@(_ZN7cutlass13device_kernelIN5flash19enable_sm80_to_sm89INS1_16FlashAttnFwdSm80INS1_25CollectiveMainloopFwdSm80ILi8ELi1ELb1EN4cute5tupleIJNS5_1CILi128EEES8_S8_EEELi128ENS_6half_tEfNS_4arch4Sm80ELb0ELb0ELb0ELb1ELb0ELb0ELb1ELb0EEENS1_21CollectiveEpilogueFwdIS9_NS6_IJNS7_ILi1EEESF_SF_EEESA_SC_Li256ELb1ELb1ELb0ELb0EEENS1_19SingleTileSchedulerILb1ELb0ELb1ELi128EEEEEEEEEvNT_6ParamsE)
        /*01b8*/ 	.word	0x000000ff


	//----- nvinfo : EIATTR_FRAME_SIZE
	.align		4
.L_84:
        /*01bc*/ 	.byte	0x04, 0x11
        /*01be*/ 	.short	(.L_86 - .L_85)
	.align		4
.L_85:
        /*01c0*/ 	.word	index@(_ZN7cutlass13device_kernelIN5flash19enable_sm80_to_sm89INS1_16FlashAttnFwdSm80INS1_25CollectiveMainloopFwdSm80ILi8ELi1ELb1EN4cute5tupleIJNS5_1CILi128EEES8_S8_EEELi128ENS_6half_tEfNS_4arch4Sm80ELb0ELb0ELb0ELb1ELb0ELb0ELb1ELb0EEENS1_21CollectiveEpilogueFwdIS9_NS6_IJNS7_ILi1EEESF_SF_EEESA_SC_Li256ELb1ELb1ELb0ELb0EEENS1_19SingleTileSchedulerILb1ELb0ELb1ELi128EEEEEEEEEvNT_6ParamsE)
        /*01c4*/ 	.word	0x00000000


	//----- nvinfo : EIATTR_REGCOUNT
	.align		4
.L_86:
        /*01c8*/ 	.byte	0x04, 0x2f
        /*01ca*/ 	.short	(.L_88 - .L_87)
	.align		4
.L_87:
        /*01cc*/ 	.word	index@(_ZN7cutlass13device_kernelIN5flash19enable_sm80_to_sm89INS1_16FlashAttnFwdSm80INS1_25CollectiveMainloopFwdSm80ILi8ELi1ELb1EN4cute5tupleIJNS5_1CILi128EEES8_S8_EEELi128ENS_6half_tEfNS_4arch4Sm80ELb0ELb0ELb0ELb0ELb0ELb0ELb1ELb0EEENS1_21CollectiveEpilogueFwdIS9_NS6_IJNS7_ILi1EEESF_SF_EEESA_SC_Li256ELb0ELb1ELb0ELb0EEENS1_19SingleTileSchedulerILb0ELb0ELb1ELi128EEEEEEEEEvNT_6ParamsE)
        /*01d0*/ 	.word	0x000000ff


	//----- nvinfo : EIATTR_FRAME_SIZE
	.align		4
.L_88:
        /*01d4*/ 	.byte	0x04, 0x11
        /*01d6*/ 	.short	(.L_90 - .L_89)
	.align		4
.L_89:
        /*01d8*/ 	.word	index@(_ZN7cutlass13device_kernelIN5flash19enable_sm80_to_sm89INS1_16FlashAttnFwdSm80INS1_25CollectiveMainloopFwdSm80ILi8ELi1ELb1EN4cute5tupleIJNS5_1CILi128EEES8_S8_EEELi128ENS_6half_tEfNS_4arch4Sm80ELb0ELb0ELb0ELb0ELb0ELb0ELb1ELb0EEENS1_21CollectiveEpilogueFwdIS9_NS6_IJNS7_ILi1EEESF_SF_EEESA_SC_Li256ELb0ELb1ELb0ELb0EEENS1_19SingleTileSchedulerILb0ELb0ELb1ELi128EEEEEEEEEvNT_6ParamsE)
        /*01dc*/ 	.word	0x00000010


	//----- nvinfo : EIATTR_REGCOUNT
	.align		4
.L_90:
        /*01e0*/ 	.byte	0x04, 0x2f
        /*01e2*/ 	.short	(.L_92 - .L_91)
	.align		4
.L_91:
        /*01e4*/ 	.word	index@(_ZN7cutlass13device_kernelIN5flash19enable_sm80_to_sm89INS1_16FlashAttnFwdSm80INS1_25CollectiveMainloopFwdSm80ILi4ELi1ELb0EN4cute5tupleIJNS5_1CILi128EEENS7_ILi64EEES8_EEELi128ENS_6half_tEfNS_4arch4Sm80ELb1ELb0ELb1ELb1ELb0ELb1ELb1ELb0EEENS1_21CollectiveEpilogueFwdINS6_IJS8_S8_S9_EEENS6_IJNS7_ILi1EEESH_SH_EEESB_SD_Li128ELb1ELb1ELb0ELb0EEENS1_19SingleTileSchedulerILb1ELb0ELb1ELi128EEEEEEEEEvNT_6ParamsE)
        /*01e8*/ 	.word	0x000000ff


	//----- nvinfo : EIATTR_FRAME_SIZE
	.align		4
.L_92:
        /*01ec*/ 	.byte	0x04, 0x11
        /*01ee*/ 	.short	(.L_94 - .L_93)
	.align		4
.L_93:
        /*01f0*/ 	.word	index@(_ZN7cutlass13device_kernelIN5flash19enable_sm80_to_sm89INS1_16FlashAttnFwdSm80INS1_25CollectiveMainloopFwdSm80ILi4ELi1ELb0EN4cute5tupleIJNS5_1CILi128EEENS7_ILi64EEES8_EEELi128ENS_6half_tEfNS_4arch4Sm80ELb1ELb0ELb1ELb1ELb0ELb1ELb1ELb0EEENS1_21CollectiveEpilogueFwdINS6_IJS8_S8_S9_EEENS6_IJNS7_ILi1EEESH_SH_EEESB_SD_Li128ELb1ELb1ELb0ELb0EEENS1_19SingleTileSchedulerILb1ELb0ELb1ELi128EEEEEEEEEvNT_6ParamsE)
        /*01f4*/ 	.word	0x000000a0


	//----- nvinfo : EIATTR_REGCOUNT
	.align		4
.L_94:
        /*01f8*/ 	.byte	0x04, 0x2f
        /*01fa*/ 	.short	(.L_96 - .L_95)
	.align		4
.L_95:
        /*01fc*/ 	.word	index@(_ZN7cutlass13device_kernelIN5flash19enable_sm80_to_sm89INS1_16FlashAttnFwdSm80INS1_25CollectiveMainloopFwdSm80ILi4ELi1ELb0EN4cute5tupleIJNS5_1CILi128EEENS7_ILi64EEES8_EEELi128ENS_6half_tEfNS_4arch4Sm80ELb1ELb0ELb1ELb1ELb0ELb0ELb1ELb0EEENS1_21CollectiveEpilogueFwdINS6_IJS8_S8_S9_EEENS6_IJNS7_ILi1EEESH_SH_EEESB_SD_Li128ELb1ELb1ELb0ELb0EEENS1_19SingleTileSchedulerILb1ELb0ELb1ELi128EEEEEEEEEvNT_6ParamsE)
        /*0200*/ 	.word	0x000000ff


	//----- nvinfo : EIATTR_FRAME_SIZE
	.align		4
.L_96:
        /*0204*/ 	.byte	0x04, 0x11
        /*0206*/ 	.short	(.L_98 - .L_97)
	.align		4
.L_97:
        /*0208*/ 	.word	index@(_ZN7cutlass13device_kernelIN5flash19enable_sm80_to_sm89INS1_16FlashAttnFwdSm80INS1_25CollectiveMainloopFwdSm80ILi4ELi1ELb0EN4cute5tupleIJNS5_1CILi128EEENS7_ILi64EEES8_EEELi128ENS_6half_tEfNS_4arch4Sm80ELb1ELb0ELb1ELb1ELb0ELb0ELb1ELb0EEENS1_21CollectiveEpilogueFwdINS6_IJS8_S8_S9_EEENS6_IJNS7_ILi1EEESH_SH_EEESB_SD_Li128ELb1ELb1ELb0ELb0EEENS1_19SingleTileSchedulerILb1ELb0ELb1ELi128EEEEEEEEEvNT_6ParamsE)
        /*020c*/ 	.word	0x000000b0


	//----- nvinfo : EIATTR_REGCOUNT
	.align		4
.L_98:
        /*0210*/ 	.byte	0x04, 0x2f
        /*0212*/ 	.short	(.L_100 - .L_99)
	.align		4
.L_99:
        /*0214*/ 	.word	index@(_ZN7cutlass13device_kernelIN5flash19enable_sm80_to_sm89INS1_16FlashAttnFwdSm80INS1_25CollectiveMainloopFwdSm80ILi4ELi1ELb0EN4cute5tupleIJNS5_1CILi128EEENS7_ILi64EEES8_EEELi128ENS_6half_tEfNS_4arch4Sm80ELb1ELb0ELb1ELb0ELb0ELb0ELb1ELb0EEENS1_21CollectiveEpilogueFwdINS6_IJS8_S8_S9_EEENS6_IJNS7_ILi1EEESH_SH_EEESB_SD_Li128ELb0ELb1ELb0ELb0EEENS1_30DynamicPersistentTileSchedulerILi128ELi128ELb0ELb1ELb0EEEEEEEEEvNT_6ParamsE)
        /*0218*/ 	.word	0x000000ff


	//----- nvinfo : EIATTR_FRAME_SIZE
	.align		4
.L_100:
        /*021c*/ 	.byte	0x04, 0x11
        /*021e*/ 	.short	(.L_102 - .L_101)
	.align		4
.L_101:
        /*0220*/ 	.word	index@($__internal_5_$__cuda_sm70_shflsync_idx_p)
        /*0224*/ 	.word	0x00000000


	//----- nvinfo : EIATTR_FRAME_SIZE
	.align		4
.L_102:
        /*0228*/ 	.byte	0x04, 0x11
        /*022a*/ 	.short	(.L_104 - .L_103)
	.align		4
.L_103:
        /*022c*/ 	.word	index@($__internal_4_$__cuda_sm70_shflsync_bfly_p)
        /*0230*/ 	.word	0x00000000


	//----- nvinfo : EIATTR_FRAME_SIZE
	.align		4
.L_104:
        /*0234*/ 	.byte	0x04, 0x11
        /*0236*/ 	.short	(.L_106 - .L_105)
	.align		4
.L_105:
        /*0238*/ 	.word	index@(_ZN7cutlass13device_kernelIN5flash19enable_sm80_to_sm89INS1_16FlashAttnFwdSm80INS1_25CollectiveMainloopFwdSm80ILi4ELi1ELb0EN4cute5tupleIJNS5_1CILi128EEENS7_ILi64EEES8_EEELi128ENS_6half_tEfNS_4arch4Sm80ELb1ELb0ELb1ELb0ELb0ELb0ELb1ELb0EEENS1_21CollectiveEpilogueFwdINS6_IJS8_S8_S9_EEENS6_IJNS7_ILi1EEESH_SH_EEESB_SD_Li128ELb0ELb1ELb0ELb0EEENS1_30DynamicPersistentTileSchedulerILi128ELi128ELb0ELb1ELb0EEEEEEEEEvNT_6ParamsE)
        /*023c*/ 	.word	0x000000d8


	//----- nvinfo : EIATTR_REGCOUNT
	.align		4
.L_106:
        /*0240*/ 	.byte	0x04, 0x2f
        /*0242*/ 	.short	(.L_108 - .L_107)
	.align		4
.L_107:
        /*0244*/ 	.word	index@(_ZN7cutlass13device_kernelIN5flash19enable_sm80_to_sm89INS1_16FlashAttnFwdSm80INS1_25CollectiveMainloopFwdSm80ILi4ELi1ELb0EN4cute5tupleIJNS5_1CILi128EEENS7_ILi48EEES8_EEELi128ENS_6half_tEfNS_4arch4Sm80ELb0ELb1ELb1ELb1ELb0ELb1ELb1ELb0EEENS1_21CollectiveEpilogueFwdINS6_IJS8_S8_S9_EEENS6_IJNS7_ILi1EEESH_SH_EEESB_SD_Li128ELb1ELb1ELb0ELb0EEENS1_19SingleTileSchedulerILb1ELb0ELb1ELi128EEEEEEEEEvNT_6ParamsE)
        /*0248*/ 	.word	0x000000ff


	//----- nvinfo : EIATTR_FRAME_SIZE
	.align		4
.L_108:
        /*024c*/ 	.byte	0x04, 0x11
        /*024e*/ 	.short	(.L_110 - .L_109)
	.align		4
.L_109:
        /*0250*/ 	.word	index@($__internal_3_$__cuda_sm70_shflsync_idx_p)
        /*0254*/ 	.word	0x00000000


	//----- nvinfo : EIATTR_FRAME_SIZE
	.align		4
.L_110:
        /*0258*/ 	.byte	0x04, 0x11
        /*025a*/ 	.short	(.L_112 - .L_111)
	.align		4
.L_111:
        /*025c*/ 	.word	index@($__internal_2_$__cuda_sm70_shflsync_bfly_p)
        /*0260*/ 	.word	0x00000000


	//----- nvinfo : EIATTR_FRAME_SIZE
	.align		4
.L_112:
        /*0264*/ 	.byte	0x04, 0x11
        /*0266*/ 	.short	(.L_114 - .L_113)
	.align		4
.L_113:
        /*0268*/ 	.word	index@($_ZN7cutlass13device_kernelIN5flash19enable_sm80_to_sm89INS1_16FlashAttnFwdSm80INS1_25CollectiveMainloopFwdSm80ILi4ELi1ELb0EN4cute5tupleIJNS5_1CILi128EEENS7_ILi48EEES8_EEELi128ENS_6half_tEfNS_4arch4Sm80ELb0ELb1ELb1ELb1ELb0ELb1ELb1ELb0EEENS1_21CollectiveEpilogueFwdINS6_IJS8_S8_S9_EEENS6_IJNS7_ILi1EEESH_SH_EEESB_SD_Li128ELb1ELb1ELb0ELb0EEENS1_19SingleTileSchedulerILb1ELb0ELb1ELi128EEEEEEEEEvNT_6ParamsE$_ZZN5flash25CollectiveMainloopFwdSm80ILi4ELi1ELb0EN4cute5tupleIJNS1_1CILi128EEENS3_ILi48EEES4_EEELi128EN7cutlass6half_tEfNS7_4arch4Sm80ELb0ELb1ELb1ELb1ELb0ELb1ELb1ELb0EE3mmaINS_16FlashAttnFwdSm80ISB_NS_21CollectiveEpilogueFwdINS2_IJS4_S4_S5_EEENS2_IJNS3_ILi1EEESG_SG_EEES8_SA_Li128ELb1ELb1ELb0ELb0EEENS_19SingleTileSchedulerILb1ELb0ELb1ELi128EEEE13SharedStorageENS1_6TensorINS1_11ArrayEngineIfLm128EEENS1_6LayoutINS2_IJNS2_IJNS3_ILi2EEESR_EEESR_NS3_ILi16EEEEEENS2_IJNS2_IJSG_SR_EEENS3_ILi4EEENS3_ILi8EEEEEEEEEENS_7SoftmaxILi4ELi0EEEEEbRKNSB_6ParamsERT0_RT1_iRKNS_16SeqlenInfoQKNewKILb1ELb1EEENS2_IJiiiiEEERT_ENKUlvE_clEv)
        /*026c*/ 	.word	0x00000000


	//----- nvinfo : EIATTR_FRAME_SIZE
	.align		4
.L_114:
        /*0270*/ 	.byte	0x04, 0x11
        /*0272*/ 	.short	(.L_116 - .L_115)
	.align		4
.L_115:
        /*0274*/ 	.word	index@(_ZN7cutlass13device_kernelIN5flash19enable_sm80_to_sm89INS1_16FlashAttnFwdSm80INS1_25CollectiveMainloopFwdSm80ILi4ELi1ELb0EN4cute5tupleIJNS5_1CILi128EEENS7_ILi48EEES8_EEELi128ENS_6half_tEfNS_4arch4Sm80ELb0ELb1ELb1ELb1ELb0ELb1ELb1ELb0EEENS1_21CollectiveEpilogueFwdINS6_IJS8_S8_S9_EEENS6_IJNS7_ILi1EEESH_SH_EEESB_SD_Li128ELb1ELb1ELb0ELb0EEENS1_19SingleTileSchedulerILb1ELb0ELb1ELi128EEEEEEEEEvNT_6ParamsE)
        /*0278*/ 	.word	0x00000100


	//----- nvinfo : EIATTR_REGCOUNT
	.align		4
.L_116:
        /*027c*/ 	.byte	0x04, 0x2f
        /*027e*/ 	.short	(.L_118 - .L_117)
	.align		4
.L_117:
        /*0280*/ 	.word	index@(_ZN7cutlass13device_kernelIN5flash19enable_sm80_to_sm89INS1_16FlashAttnFwdSm80INS1_25CollectiveMainloopFwdSm80ILi4ELi1ELb0EN4cute5tupleIJNS5_1CILi128EEENS7_ILi48EEES8_EEELi128ENS_6half_tEfNS_4arch4Sm80ELb0ELb1ELb1ELb1ELb0ELb0ELb1ELb0EEENS1_21CollectiveEpilogueFwdINS6_IJS8_S8_S9_EEENS6_IJNS7_ILi1EEESH_SH_EEESB_SD_Li128ELb1ELb1ELb0ELb0EEENS1_19SingleTileSchedulerILb1ELb0ELb1ELi128EEEEEEEEEvNT_6ParamsE)
        /*0284*/ 	.word	0x000000ff


	//----- nvinfo : EIATTR_FRAME_SIZE
	.align		4
.L_118:
        /*0288*/ 	.byte	0x04, 0x11
        /*028a*/ 	.short	(.L_120 - .L_119)
	.align		4
.L_119:
        /*028c*/ 	.word	index@(_ZN7cutlass13device_kernelIN5flash19enable_sm80_to_sm89INS1_16FlashAttnFwdSm80INS1_25CollectiveMainloopFwdSm80ILi4ELi1ELb0EN4cute5tupleIJNS5_1CILi128EEENS7_ILi48EEES8_EEELi128ENS_6half_tEfNS_4arch4Sm80ELb0ELb1ELb1ELb1ELb0ELb0ELb1ELb0EEENS1_21CollectiveEpilogueFwdINS6_IJS8_S8_S9_EEENS6_IJNS7_ILi1EEESH_SH_EEESB_SD_Li128ELb1ELb1ELb0ELb0EEENS1_19SingleTileSchedulerILb1ELb0ELb1ELi128EEEEEEEEEvNT_6ParamsE)
        /*0290*/ 	.word	0x00000070


	//----- nvinfo : EIATTR_REGCOUNT
	.align		4
.L_120:
        /*0294*/ 	.byte	0x04, 0x2f
        /*0296*/ 	.short	(.L_122 - .L_121)
	.align		4
.L_121:
        /*0298*/ 	.word	index@(_ZN7cutlass13device_kernelIN5flash19enable_sm80_to_sm89INS1_16FlashAttnFwdSm80INS1_25CollectiveMainloopFwdSm80ILi4ELi1ELb0EN4cute5tupleIJNS5_1CILi128EEENS7_ILi48EEES8_EEELi128ENS_6half_tEfNS_4arch4Sm80ELb0ELb1ELb1ELb0ELb0ELb0ELb1ELb0EEENS1_21CollectiveEpilogueFwdINS6_IJS8_S8_S9_EEENS6_IJNS7_ILi1EEESH_SH_EEESB_SD_Li128ELb0ELb1ELb0ELb0EEENS1_19SingleTileSchedulerILb0ELb0ELb1ELi128EEEEEEEEEvNT_6ParamsE)
        /*029c*/ 	.word	0x000000ff


	//----- nvinfo : EIATTR_FRAME_SIZE
	.align		4
.L_122:
        /*02a0*/ 	.byte	0x04, 0x11
        /*02a2*/ 	.short	(.L_124 - .L_123)
	.align		4
.L_123:
        /*02a4*/ 	.word	index@(_ZN7cutlass13device_kernelIN5flash19enable_sm80_to_sm89INS1_16FlashAttnFwdSm80INS1_25CollectiveMainloopFwdSm80ILi4ELi1ELb0EN4cute5tupleIJNS5_1CILi128EEENS7_ILi48EEES8_EEELi128ENS_6half_tEfNS_4arch4Sm80ELb0ELb1ELb1ELb0ELb0ELb0ELb1ELb0EEENS1_21CollectiveEpilogueFwdINS6_IJS8_S8_S9_EEENS6_IJNS7_ILi1EEESH_SH_EEESB_SD_Li128ELb0ELb1ELb0ELb0EEENS1_19SingleTileSchedulerILb0ELb0ELb1ELi128EEEEEEEEEvNT_6ParamsE)
        /*02a8*/ 	.word	0x00000068


	//----- nvinfo : EIATTR_REGCOUNT
	.align		4
.L_124:
        /*02ac*/ 	.byte	0x04, 0x2f
        /*02ae*/ 	.short	(.L_126 - .L_125)
	.align		4
.L_125:
        /*02b0*/ 	.word	index@(_ZN7cutlass13device_kernelIN5flash19enable_sm80_to_sm89INS1_16FlashAttnFwdSm80INS1_25CollectiveMainloopFwdSm80ILi4ELi1ELb0EN4cute5tupleIJNS5_1CILi128EEENS7_ILi64EEES8_EEELi128ENS_6half_tEfNS_4arch4Sm80ELb0ELb0ELb1ELb1ELb0ELb1ELb1ELb0EEENS1_21CollectiveEpilogueFwdINS6_IJS8_S8_S9_EEENS6_IJNS7_ILi1EEESH_SH_EEESB_SD_Li128ELb1ELb1ELb0ELb0EEENS1_19SingleTileSchedulerILb1ELb0ELb1ELi128EEEEEEEEEvNT_6ParamsE)
        /*02b4*/ 	.word	0x000000ff


	//----- nvinfo : EIATTR_FRAME_SIZE
	.align		4
.L_126:
        /*02b8*/ 	.byte	0x04, 0x11
        /*02ba*/ 	.short	(.L_128 - .L_127)
	.align		4
.L_127:
        /*02bc*/ 	.word	index@(_ZN7cutlass13device_kernelIN5flash19enable_sm80_to_sm89INS1_16FlashAttnFwdSm80INS1_25CollectiveMainloopFwdSm80ILi4ELi1ELb0EN4cute5tupleIJNS5_1CILi128EEENS7_ILi64EEES8_EEELi128ENS_6half_tEfNS_4arch4Sm80ELb0ELb0ELb1ELb1ELb0ELb1ELb1ELb0EEENS1_21CollectiveEpilogueFwdINS6_IJS8_S8_S9_EEENS6_IJNS7_ILi1EEESH_SH_EEESB_SD_Li128ELb1ELb1ELb0ELb0EEENS1_19SingleTileSchedulerILb1ELb0ELb1ELi128EEEEEEEEEvNT_6ParamsE)
        /*02c0*/ 	.word	0x00000098


	//----- nvinfo : EIATTR_REGCOUNT
	.align		4
.L_128:
        /*02c4*/ 	.byte	0x04, 0x2f
        /*02c6*/ 	.short	(.L_130 - .L_129)
	.align		4
.L_129:
        /*02c8*/ 	.word	index@(_ZN7cutlass13device_kernelIN5flash19enable_sm80_to_sm89INS1_16FlashAttnFwdSm80INS1_25CollectiveMainloopFwdSm80ILi4ELi1ELb0EN4cute5tupleIJNS5_1CILi128EEENS7_ILi64EEES8_EEELi128ENS_6half_tEfNS_4arch4Sm80ELb0ELb0ELb1ELb1ELb0ELb0ELb1ELb0EEENS1_21CollectiveEpilogueFwdINS6_IJS8_S8_S9_EEENS6_IJNS7_ILi1EEESH_SH_EEESB_SD_Li128ELb1ELb1ELb0ELb0EEENS1_19SingleTileSchedulerILb1ELb0ELb1ELi128EEEEEEEEEvNT_6ParamsE)
        /*02cc*/ 	.word	0x000000ff


	//----- nvinfo : EIATTR_FRAME_SIZE
	.align		4
.L_130:
        /*02d0*/ 	.byte	0x04, 0x11
        /*02d2*/ 	.short	(.L_132 - .L_131)
	.align		4
.L_131:
        /*02d4*/ 	.word	index@(_ZN7cutlass13device_kernelIN5flash19enable_sm80_to_sm89INS1_16FlashAttnFwdSm80INS1_25CollectiveMainloopFwdSm80ILi4ELi1ELb0EN4cute5tupleIJNS5_1CILi128EEENS7_ILi64EEES8_EEELi128ENS_6half_tEfNS_4arch4Sm80ELb0ELb0ELb1ELb1ELb0ELb0ELb1ELb0EEENS1_21CollectiveEpilogueFwdINS6_IJS8_S8_S9_EEENS6_IJNS7_ILi1EEESH_SH_EEESB_SD_Li128ELb1ELb1ELb0ELb0EEENS1_19SingleTileSchedulerILb1ELb0ELb1ELi128EEEEEEEEEvNT_6ParamsE)
        /*02d8*/ 	.word	0x00000098


	//----- nvinfo : EIATTR_REGCOUNT
	.align		4
.L_132:
        /*02dc*/ 	.byte	0x04, 0x2f
        /*02de*/ 	.short	(.L_134 - .L_133)
	.align		4
.L_133:
        /*02e0*/ 	.word	index@(_ZN7cutlass13device_kernelIN5flash19enable_sm80_to_sm89INS1_16FlashAttnFwdSm80INS1_25CollectiveMainloopFwdSm80ILi4ELi1ELb0EN4cute5tupleIJNS5_1CILi128EEENS7_ILi64EEES8_EEELi128ENS_6half_tEfNS_4arch4Sm80ELb0ELb0ELb1ELb0ELb0ELb0ELb1ELb0EEENS1_21CollectiveEpilogueFwdINS6_IJS8_S8_S9_EEENS6_IJNS7_ILi1EEESH_SH_EEESB_SD_Li128ELb0ELb1ELb0ELb0EEENS1_19SingleTileSchedulerILb0ELb0ELb1ELi128EEEEEEEEEvNT_6ParamsE)
        /*02e4*/ 	.word	0x000000ff


	//----- nvinfo : EIATTR_FRAME_SIZE
	.align		4
.L_134:
        /*02e8*/ 	.byte	0x04, 0x11
        /*02ea*/ 	.short	(.L_136 - .L_135)
	.align		4
.L_135:
        /*02ec*/ 	.word	index@(_ZN7cutlass13device_kernelIN5flash19enable_sm80_to_sm89INS1_16FlashAttnFwdSm80INS1_25CollectiveMainloopFwdSm80ILi4ELi1ELb0EN4cute5tupleIJNS5_1CILi128EEENS7_ILi64EEES8_EEELi128ENS_6half_tEfNS_4arch4Sm80ELb0ELb0ELb1ELb0ELb0ELb0ELb1ELb0EEENS1_21CollectiveEpilogueFwdINS6_IJS8_S8_S9_EEENS6_IJNS7_ILi1EEESH_SH_EEESB_SD_Li128ELb0ELb1ELb0ELb0EEENS1_19SingleTileSchedulerILb0ELb0ELb1ELi128EEEEEEEEEvNT_6ParamsE)
        /*02f0*/ 	.word	0x00000080


	//----- nvinfo : EIATTR_REGCOUNT
	.align		4
.L_136:
        /*02f4*/ 	.byte	0x04, 0x2f
        /*02f6*/ 	.short	(.L_138 - .L_137)
	.align		4
.L_137:
        /*02f8*/ 	.word	index@(_ZN7cutlass13device_kernelIN5flash19enable_sm80_to_sm89INS1_16FlashAttnFwdSm80INS1_25CollectiveMainloopFwdSm80ILi8ELi1ELb1EN4cute5tupleIJNS5_1CILi128EEES8_S8_EEELi128ENS_6half_tEfNS_4arch4Sm80ELb1ELb0ELb1ELb1ELb0ELb1ELb1ELb0EEENS1_21CollectiveEpilogueFwdIS9_NS6_IJNS7_ILi1EEESF_SF_EEESA_SC_Li256ELb1ELb1ELb0ELb0EEENS1_19SingleTileSchedulerILb1ELb0ELb1ELi128EEEEEEEEEvNT_6ParamsE)
        /*02fc*/ 	.word	0x000000ff


	//----- nvinfo : EIATTR_FRAME_SIZE
	.align		4
.L_138:
        /*0300*/ 	.byte	0x04, 0x11
        /*0302*/ 	.short	(.L_140 - .L_139)
	.align		4
.L_139:
        /*0304*/ 	.word	index@(_ZN7cutlass13device_kernelIN5flash19enable_sm80_to_sm89INS1_16FlashAttnFwdSm80INS1_25CollectiveMainloopFwdSm80ILi8ELi1ELb1EN4cute5tupleIJNS5_1CILi128EEES8_S8_EEELi128ENS_6half_tEfNS_4arch4Sm80ELb1ELb0ELb1ELb1ELb0ELb1ELb1ELb0EEENS1_21CollectiveEpilogueFwdIS9_NS6_IJNS7_ILi1EEESF_SF_EEESA_SC_Li256ELb1ELb1ELb0ELb0EEENS1_19SingleTileSchedulerILb1ELb0ELb1ELi128EEEEEEEEEvNT_6ParamsE)
        /*0308*/ 	.word	0x00000068


	//----- nvinfo : EIATTR_REGCOUNT
	.align		4
.L_140:
        /*030c*/ 	.byte	0x04, 0x2f
        /*030e*/ 	.short	(.L_142 - .L_141)
	.align		4
.L_141:
        /*0310*/ 	.word	index@(_ZN7cutlass13device_kernelIN5flash19enable_sm80_to_sm89INS1_16FlashAttnFwdSm80INS1_25CollectiveMainloopFwdSm80ILi8ELi1ELb1EN4cute5tupleIJNS5_1CILi128EEES8_S8_EEELi128ENS_6half_tEfNS_4arch4Sm80ELb1ELb0ELb1ELb1ELb0ELb0ELb1ELb0EEENS1_21CollectiveEpilogueFwdIS9_NS6_IJNS7_ILi1EEESF_SF_EEESA_SC_Li256ELb1ELb1ELb0ELb0EEENS1_19SingleTileSchedulerILb1ELb0ELb1ELi128EEEEEEEEEvNT_6ParamsE)
        /*0314*/ 	.word	0x000000ff


	//----- nvinfo : EIATTR_FRAME_SIZE
	.align		4
.L_142:
        /*0318*/ 	.byte	0x04, 0x11
        /*031a*/ 	.short	(.L_144 - .L_143)
	.align		4
.L_143:
        /*031c*/ 	.word	index@(_ZN7cutlass13device_kernelIN5flash19enable_sm80_to_sm89INS1_16FlashAttnFwdSm80INS1_25CollectiveMainloopFwdSm80ILi8ELi1ELb1EN4cute5tupleIJNS5_1CILi128EEES8_S8_EEELi128ENS_6half_tEfNS_4arch4Sm80ELb1ELb0ELb1ELb1ELb0ELb0ELb1ELb0EEENS1_21CollectiveEpilogueFwdIS9_NS6_IJNS7_ILi1EEESF_SF_EEESA_SC_Li256ELb1ELb1ELb0ELb0EEENS1_19SingleTileSchedulerILb1ELb0ELb1ELi128EEEEEEEEEvNT_6ParamsE)
        /*0320*/ 	.word	0x00000058


	//----- nvinfo : EIATTR_REGCOUNT
	.align		4
.L_144:
        /*0324*/ 	.byte	0x04, 0x2f
        /*0326*/ 	.short	(.L_146 - .L_145)
	.align		4
.L_145:
        /*0328*/ 	.word	index@(_ZN7cutlass13device_kernelIN5flash19enable_sm80_to_sm89INS1_16FlashAttnFwdSm80INS1_25CollectiveMainloopFwdSm80ILi8ELi1ELb1EN4cute5tupleIJNS5_1CILi128EEES8_S8_EEELi128ENS_6half_tEfNS_4arch4Sm80ELb1ELb0ELb1ELb0ELb0ELb0ELb1ELb0EEENS1_21CollectiveEpilogueFwdIS9_NS6_IJNS7_ILi1EEESF_SF_EEESA_SC_Li256ELb0ELb1ELb0ELb0EEENS1_30DynamicPersistentTileSchedulerILi256ELi256ELb0ELb1ELb0EEEEEEEEEvNT_6ParamsE)
        /*032c*/ 	.word	0x000000ff


	//----- nvinfo : EIATTR_FRAME_SIZE
	.align		4
.L_146:
        /*0330*/ 	.byte	0x04, 0x11
        /*0332*/ 	.short	(.L_148 - .L_147)
	.align		4
.L_147:
        /*0334*/ 	.word	index@($__internal_1_$__cuda_sm70_shflsync_idx_p)
        /*0338*/ 	.word	0x00000000


	//----- nvinfo : EIATTR_FRAME_SIZE
	.align		4
.L_148:
        /*033c*/ 	.byte	0x04, 0x11
        /*033e*/ 	.short	(.L_150 - .L_149)
	.align		4
.L_149:
        /*0340*/ 	.word	index@($__internal_0_$__cuda_sm70_shflsync_bfly_p)
        /*0344*/ 	.word	0x00000000


	//----- nvinfo : EIATTR_FRAME_SIZE
	.align		4
.L_150:
        /*0348*/ 	.byte	0x04, 0x11
        /*034a*/ 	.short	(.L_152 - .L_151)
	.align		4
.L_151:
        /*034c*/ 	.word	index@(_ZN7cutlass13device_kernelIN5flash19enable_sm80_to_sm89INS1_16FlashAttnFwdSm80INS1_25CollectiveMainloopFwdSm80ILi8ELi1ELb1EN4cute5tupleIJNS5_1CILi128EEES8_S8_EEELi128ENS_6half_tEfNS_4arch4Sm80ELb1ELb0ELb1ELb0ELb0ELb0ELb1ELb0EEENS1_21CollectiveEpilogueFwdIS9_NS6_IJNS7_ILi1EEESF_SF_EEESA_SC_Li256ELb0ELb1ELb0ELb0EEENS1_30DynamicPersistentTileSchedulerILi256ELi256ELb0ELb1ELb0EEEEEEEEEvNT_6ParamsE)
        /*0350*/ 	.word	0x00000078


	//----- nvinfo : EIATTR_REGCOUNT
	.align		4
.L_152:
        /*0354*/ 	.byte	0x04, 0x2f
        /*0356*/ 	.short	(.L_154 - .L_153)
	.align		4
.L_153:
        /*0358*/ 	.word	index@(_ZN7cutlass13device_kernelIN5flash19enable_sm80_to_sm89INS1_16FlashAttnFwdSm80INS1_25CollectiveMainloopFwdSm80ILi8ELi1ELb1EN4cute5tupleIJNS5_1CILi128EEENS7_ILi96EEES8_EEELi128ENS_6half_tEfNS_4arch4Sm80ELb0ELb1ELb1ELb1ELb0ELb1ELb1ELb0EEENS1_21CollectiveEpilogueFwdINS6_IJS8_S8_S9_EEENS6_IJNS7_ILi1EEESH_SH_EEESB_SD_Li256ELb1ELb1ELb0ELb0EEENS1_19SingleTileSchedulerILb1ELb0ELb1ELi128EEEEEEEEEvNT_6ParamsE)
        /*035c*/ 	.word	0x000000fe


	//----- nvinfo : EIATTR_FRAME_SIZE
	.align		4
.L_154:
        /*0360*/ 	.byte	0x04, 0x11
        /*0362*/ 	.short	(.L_156 - .L_155)
	.align		4
.L_155:
        /*0364*/ 	.word	index@(_ZN7cutlass13device_kernelIN5flash19enable_sm80_to_sm89INS1_16FlashAttnFwdSm80INS1_25CollectiveMainloopFwdSm80ILi8ELi1ELb1EN4cute5tupleIJNS5_1CILi128EEENS7_ILi96EEES8_EEELi128ENS_6half_tEfNS_4arch4Sm80ELb0ELb1ELb1ELb1ELb0ELb1ELb1ELb0EEENS1_21CollectiveEpilogueFwdINS6_IJS8_S8_S9_EEENS6_IJNS7_ILi1EEESH_SH_EEESB_SD_Li256ELb1ELb1ELb0ELb0EEENS1_19SingleTileSchedulerILb1ELb0ELb1ELi128EEEEEEEEEvNT_6ParamsE)
        /*0368*/ 	.word	0x00000000


	//----- nvinfo : EIATTR_REGCOUNT
	.align		4
.L_156:
        /*036c*/ 	.byte	0x04, 0x2f
        /*036e*/ 	.short	(.L_158 - .L_157)
	.align		4
.L_157:
        /*0370*/ 	.word	index@(_ZN7cutlass13device_kernelIN5flash19enable_sm80_to_sm89INS1_16FlashAttnFwdSm80INS1_25CollectiveMainloopFwdSm80ILi8ELi1ELb1EN4cute5tupleIJNS5_1CILi128EEENS7_ILi96EEES8_EEELi128ENS_6half_tEfNS_4arch4Sm80ELb0ELb1ELb1ELb1ELb0ELb0ELb1ELb0EEENS1_21CollectiveEpilogueFwdINS6_IJS8_S8_S9_EEENS6_IJNS7_ILi1EEESH_SH_EEESB_SD_Li256ELb1ELb1ELb0ELb0EEENS1_19SingleTileSchedulerILb1ELb0ELb1ELi128EEEEEEEEEvNT_6ParamsE)
        /*0374*/ 	.word	0x000000ff


	//----- nvinfo : EIATTR_FRAME_SIZE
	.align		4
.L_158:
        /*0378*/ 	.byte	0x04, 0x11
        /*037a*/ 	.short	(.L_160 - .L_159)
	.align		4
.L_159:
        /*037c*/ 	.word	index@(_ZN7cutlass13device_kernelIN5flash19enable_sm80_to_sm89INS1_16FlashAttnFwdSm80INS1_25CollectiveMainloopFwdSm80ILi8ELi1ELb1EN4cute5tupleIJNS5_1CILi128EEENS7_ILi96EEES8_EEELi128ENS_6half_tEfNS_4arch4Sm80ELb0ELb1ELb1ELb1ELb0ELb0ELb1ELb0EEENS1_21CollectiveEpilogueFwdINS6_IJS8_S8_S9_EEENS6_IJNS7_ILi1EEESH_SH_EEESB_SD_Li256ELb1ELb1ELb0ELb0EEENS1_19SingleTileSchedulerILb1ELb0ELb1ELi128EEEEEEEEEvNT_6ParamsE)
        /*0380*/ 	.word	0x00000000


	//----- nvinfo : EIATTR_REGCOUNT
	.align		4
.L_160:
        /*0384*/ 	.byte	0x04, 0x2f
        /*0386*/ 	.short	(.L_162 - .L_161)
	.align		4
.L_161:
        /*0388*/ 	.word	index@(_ZN7cutlass13device_kernelIN5flash19enable_sm80_to_sm89INS1_16FlashAttnFwdSm80INS1_25CollectiveMainloopFwdSm80ILi8ELi1ELb1EN4cute5tupleIJNS5_1CILi128EEENS7_ILi96EEES8_EEELi128ENS_6half_tEfNS_4arch4Sm80ELb0ELb1ELb1ELb0ELb0ELb0ELb1ELb0EEENS1_21CollectiveEpilogueFwdINS6_IJS8_S8_S9_EEENS6_IJNS7_ILi1EEESH_SH_EEESB_SD_Li256ELb0ELb1ELb0ELb0EEENS1_19SingleTileSchedulerILb0ELb0ELb1ELi128EEEEEEEEEvNT_6ParamsE)
        /*038c*/ 	.word	0x000000ff


	//----- nvinfo : EIATTR_FRAME_SIZE
	.align		4
.L_162:
        /*0390*/ 	.byte	0x04, 0x11
        /*0392*/ 	.short	(.L_164 - .L_163)
	.align		4
.L_163:
        /*0394*/ 	.word	index@(_ZN7cutlass13device_kernelIN5flash19enable_sm80_to_sm89INS1_16FlashAttnFwdSm80INS1_25CollectiveMainloopFwdSm80ILi8ELi1ELb1EN4cute5tupleIJNS5_1CILi128EEENS7_ILi96EEES8_EEELi128ENS_6half_tEfNS_4arch4Sm80ELb0ELb1ELb1ELb0ELb0ELb0ELb1ELb0EEENS1_21CollectiveEpilogueFwdINS6_IJS8_S8_S9_EEENS6_IJNS7_ILi1EEESH_SH_EEESB_SD_Li256ELb0ELb1ELb0ELb0EEENS1_19SingleTileSchedulerILb0ELb0ELb1ELi128EEEEEEEEEvNT_6ParamsE)
        /*0398*/ 	.word	0x00000000


	//----- nvinfo : EIATTR_REGCOUNT
	.align		4
.L_164:
        /*039c*/ 	.byte	0x04, 0x2f
        /*039e*/ 	.short	(.L_166 - .L_165)
	.align		4
.L_165:
        /*03a0*/ 	.word	index@(_ZN7cutlass13device_kernelIN5flash19enable_sm80_to_sm89INS1_16FlashAttnFwdSm80INS1_25CollectiveMainloopFwdSm80ILi8ELi1ELb1EN4cute5tupleIJNS5_1CILi128EEES8_S8_EEELi128ENS_6half_tEfNS_4arch4Sm80ELb0ELb0ELb1ELb1ELb0ELb1ELb1ELb0EEENS1_21CollectiveEpilogueFwdIS9_NS6_IJNS7_ILi1EEESF_SF_EEESA_SC_Li256ELb1ELb1ELb0ELb0EEENS1_19SingleTileSchedulerILb1ELb0ELb1ELi128EEEEEEEEEvNT_6ParamsE)
        /*03a4*/ 	.word	0x000000ff


	//----- nvinfo : EIATTR_FRAME_SIZE
	.align		4
.L_166:
        /*03a8*/ 	.byte	0x04, 0x11
        /*03aa*/ 	.short	(.L_168 - .L_167)
	.align		4
.L_167:
        /*03ac*/ 	.word	index@(_ZN7cutlass13device_kernelIN5flash19enable_sm80_to_sm89INS1_16FlashAttnFwdSm80INS1_25CollectiveMainloopFwdSm80ILi8ELi1ELb1EN4cute5tupleIJNS5_1CILi128EEES8_S8_EEELi128ENS_6half_tEfNS_4arch4Sm80ELb0ELb0ELb1ELb1ELb0ELb1ELb1ELb0EEENS1_21CollectiveEpilogueFwdIS9_NS6_IJNS7_ILi1EEESF_SF_EEESA_SC_Li256ELb1ELb1ELb0ELb0EEENS1_19SingleTileSchedulerILb1ELb0ELb1ELi128EEEEEEEEEvNT_6ParamsE)
        /*03b0*/ 	.word	0x00000050


	//----- nvinfo : EIATTR_REGCOUNT
	.align		4
.L_168:
        /*03b4*/ 	.byte	0x04, 0x2f
        /*03b6*/ 	.short	(.L_170 - .L_169)
	.align		4
.L_169:
        /*03b8*/ 	.word	index@(_ZN7cutlass13device_kernelIN5flash19enable_sm80_to_sm89INS1_16FlashAttnFwdSm80INS1_25CollectiveMainloopFwdSm80ILi8ELi1ELb1EN4cute5tupleIJNS5_1CILi128EEES8_S8_EEELi128ENS_6half_tEfNS_4arch4Sm80ELb0ELb0ELb1ELb1ELb0ELb0ELb1ELb0EEENS1_21CollectiveEpilogueFwdIS9_NS6_IJNS7_ILi1EEESF_SF_EEESA_SC_Li256ELb1ELb1ELb0ELb0EEENS1_19SingleTileSchedulerILb1ELb0ELb1ELi128EEEEEEEEEvNT_6ParamsE)
        /*03bc*/ 	.word	0x000000ff


	//----- nvinfo : EIATTR_FRAME_SIZE
	.align		4
.L_170:
        /*03c0*/ 	.byte	0x04, 0x11
        /*03c2*/ 	.short	(.L_172 - .L_171)
	.align		4
.L_171:
        /*03c4*/ 	.word	index@(_ZN7cutlass13device_kernelIN5flash19enable_sm80_to_sm89INS1_16FlashAttnFwdSm80INS1_25CollectiveMainloopFwdSm80ILi8ELi1ELb1EN4cute5tupleIJNS5_1CILi128EEES8_S8_EEELi128ENS_6half_tEfNS_4arch4Sm80ELb0ELb0ELb1ELb1ELb0ELb0ELb1ELb0EEENS1_21CollectiveEpilogueFwdIS9_NS6_IJNS7_ILi1EEESF_SF_EEESA_SC_Li256ELb1ELb1ELb0ELb0EEENS1_19SingleTileSchedulerILb1ELb0ELb1ELi128EEEEEEEEEvNT_6ParamsE)
        /*03c8*/ 	.word	0x00000018


	//----- nvinfo : EIATTR_REGCOUNT
	.align		4
.L_172:
        /*03cc*/ 	.byte	0x04, 0x2f
        /*03ce*/ 	.short	(.L_174 - .L_173)
	.align		4
.L_173:
        /*03d0*/ 	.word	index@(_ZN7cutlass13device_kernelIN5flash19enable_sm80_to_sm89INS1_16FlashAttnFwdSm80INS1_25CollectiveMainloopFwdSm80ILi8ELi1ELb1EN4cute5tupleIJNS5_1CILi128EEES8_S8_EEELi128ENS_6half_tEfNS_4arch4Sm80ELb0ELb0ELb1ELb0ELb0ELb0ELb1ELb0EEENS1_21CollectiveEpilogueFwdIS9_NS6_IJNS7_ILi1EEESF_SF_EEESA_SC_Li256ELb0ELb1ELb0ELb0EEENS1_19SingleTileSchedulerILb0ELb0ELb1ELi128EEEEEEEEEvNT_6ParamsE)
        /*03d4*/ 	.word	0x000000ff


	//----- nvinfo : EIATTR_FRAME_SIZE
	.align		4
.L_174:
        /*03d8*/ 	.byte	0x04, 0x11
        /*03da*/ 	.short	(.L_176 - .L_175)
	.align		4
.L_175:
        /*03dc*/ 	.word	index@(_ZN7cutlass13device_kernelIN5flash19enable_sm80_to_sm89INS1_16FlashAttnFwdSm80INS1_25CollectiveMainloopFwdSm80ILi8ELi1ELb1EN4cute5tupleIJNS5_1CILi128EEES8_S8_EEELi128ENS_6half_tEfNS_4arch4Sm80ELb0ELb0ELb1ELb0ELb0ELb0ELb1ELb0EEENS1_21CollectiveEpilogueFwdIS9_NS6_IJNS7_ILi1EEESF_SF_EEESA_SC_Li256ELb0ELb1ELb0ELb0EEENS1_19SingleTileSchedulerILb0ELb0ELb1ELi128EEEEEEEEEvNT_6ParamsE)
        /*03e0*/ 	.word	0x00000058


	//----- nvinfo : EIATTR_MIN_STACK_SIZE
	.align		4
.L_176:
        /*03e4*/ 	.byte	0x04, 0x12
        /*03e6*/ 	.short	(.L_178 - .L_177)
	.align		4
.L_177:
        /*03e8*/ 	.word	index@(_ZN7cutlass13device_kernelIN5flash19enable_sm80_to_sm89INS1_16FlashAttnFwdSm80INS1_25CollectiveMainloopFwdSm80ILi8ELi1ELb1EN4cute5tupleIJNS5_1CILi128EEES8_S8_EEELi128ENS_6half_tEfNS_4arch4Sm80ELb0ELb0ELb1ELb0ELb0ELb0ELb1ELb0EEENS1_21CollectiveEpilogueFwdIS9_NS6_IJNS7_ILi1EEESF_SF_EEESA_SC_Li256ELb0ELb1ELb0ELb0EEENS1_19SingleTileSchedulerILb0ELb0ELb1ELi128EEEEEEEEEvNT_6ParamsE)
        /*03ec*/ 	.word	0x00000058


	//----- nvinfo : EIATTR_MIN_STACK_SIZE
	.align		4
.L_178:
        /*03f0*/ 	.byte	0x04, 0x12
        /*03f2*/ 	.short	(.L_180 - .L_179)
	.align		4
.L_179:
        /*03f4*/ 	.word	index@(_ZN7cutlass13device_kernelIN5flash19enable_sm80_to_sm89INS1_16FlashAttnFwdSm80INS1_25CollectiveMainloopFwdSm80ILi8ELi1ELb1EN4cute5tupleIJNS5_1CILi128EEES8_S8_EEELi128ENS_6half_tEfNS_4arch4Sm80ELb0ELb0ELb1ELb1ELb0ELb0ELb1ELb0EEENS1_21CollectiveEpilogueFwdIS9_NS6_IJNS7_ILi1EEESF_SF_EEESA_SC_Li256ELb1ELb1ELb0ELb0EEENS1_19SingleTileSchedulerILb1ELb0ELb1ELi128EEEEEEEEEvNT_6ParamsE)
        /*03f8*/ 	.word	0x00000018


	//----- nvinfo : EIATTR_MIN_STACK_SIZE
	.align		4
.L_180:
        /*03fc*/ 	.byte	0x04, 0x12
        /*03fe*/ 	.short	(.L_182 - .L_181)
	.align		4
.L_181:
        /*0400*/ 	.word	index@(_ZN7cutlass13device_kernelIN5flash19enable_sm80_to_sm89INS1_16FlashAttnFwdSm80INS1_25CollectiveMainloopFwdSm80ILi8ELi1ELb1EN4cute5tupleIJNS5_1CILi128EEES8_S8_EEELi128ENS_6half_tEfNS_4arch4Sm80ELb0ELb0ELb1ELb1ELb0ELb1ELb1ELb0EEENS1_21CollectiveEpilogueFwdIS9_NS6_IJNS7_ILi1EEESF_SF_EEESA_SC_Li256ELb1ELb1ELb0ELb0EEENS1_19SingleTileSchedulerILb1ELb0ELb1ELi128EEEEEEEEEvNT_6ParamsE)
        /*0404*/ 	.word	0x00000050


	//----- nvinfo : EIATTR_MIN_STACK_SIZE
	.align		4
.L_182:
        /*0408*/ 	.byte	0x04, 0x12
        /*040a*/ 	.short	(.L_184 - .L_183)
	.align		4
.L_183:
        /*040c*/ 	.word	index@(_ZN7cutlass13device_kernelIN5flash19enable_sm80_to_sm89INS1_16FlashAttnFwdSm80INS1_25CollectiveMainloopFwdSm80ILi8ELi1ELb1EN4cute5tupleIJNS5_1CILi128EEENS7_ILi96EEES8_EEELi128ENS_6half_tEfNS_4arch4Sm80ELb0ELb1ELb1ELb0ELb0ELb0ELb1ELb0EEENS1_21CollectiveEpilogueFwdINS6_IJS8_S8_S9_EEENS6_IJNS7_ILi1EEESH_SH_EEESB_SD_Li256ELb0ELb1ELb0ELb0EEENS1_19SingleTileSchedulerILb0ELb0ELb1ELi128EEEEEEEEEvNT_6ParamsE)
        /*0410*/ 	.word	0x00000000


	//----- nvinfo : EIATTR_MIN_STACK_SIZE
	.align		4
.L_184:
        /*0414*/ 	.byte	0x04, 0x12
        /*0416*/ 	.short	(.L_186 - .L_185)
	.align		4
.L_185:
        /*0418*/ 	.word	index@(_ZN7cutlass13device_kernelIN5flash19enable_sm80_to_sm89INS1_16FlashAttnFwdSm80INS1_25CollectiveMainloopFwdSm80ILi8ELi1ELb1EN4cute5tupleIJNS5_1CILi128EEENS7_ILi96EEES8_EEELi128ENS_6half_tEfNS_4arch4Sm80ELb0ELb1ELb1ELb1ELb0ELb0ELb1ELb0EEENS1_21CollectiveEpilogueFwdINS6_IJS8_S8_S9_EEENS6_IJNS7_ILi1EEESH_SH_EEESB_SD_Li256ELb1ELb1ELb0ELb0EEENS1_19SingleTileSchedulerILb1ELb0ELb1ELi128EEEEEEEEEvNT_6ParamsE)
        /*041c*/ 	.word	0x00000000


	//----- nvinfo : EIATTR_MIN_STACK_SIZE
	.align		4
.L_186:
        /*0420*/ 	.byte	0x04, 0x12
        /*0422*/ 	.short	(.L_188 - .L_187)
	.align		4
.L_187:
        /*0424*/ 	.word	index@(_ZN7cutlass13device_kernelIN5flash19enable_sm80_to_sm89INS1_16FlashAttnFwdSm80INS1_25CollectiveMainloopFwdSm80ILi8ELi1ELb1EN4cute5tupleIJNS5_1CILi128EEENS7_ILi96EEES8_EEELi128ENS_6half_tEfNS_4arch4Sm80ELb0ELb1ELb1ELb1ELb0ELb1ELb1ELb0EEENS1_21CollectiveEpilogueFwdINS6_IJS8_S8_S9_EEENS6_IJNS7_ILi1EEESH_SH_EEESB_SD_Li256ELb1ELb1ELb0ELb0EEENS1_19SingleTileSchedulerILb1ELb0ELb1ELi128EEEEEEEEEvNT_6ParamsE)
        /*0428*/ 	.word	0x00000000


	//----- nvinfo : EIATTR_MIN_STACK_SIZE
	.align		4
.L_188:
        /*042c*/ 	.byte	0x04, 0x12
        /*042e*/ 	.short	(.L_190 - .L_189)
	.align		4
.L_189:
        /*0430*/ 	.word	index@(_ZN7cutlass13device_kernelIN5flash19enable_sm80_to_sm89INS1_16FlashAttnFwdSm80INS1_25CollectiveMainloopFwdSm80ILi8ELi1ELb1EN4cute5tupleIJNS5_1CILi128EEES8_S8_EEELi128ENS_6half_tEfNS_4arch4Sm80ELb1ELb0ELb1ELb0ELb0ELb0ELb1ELb0EEENS1_21CollectiveEpilogueFwdIS9_NS6_IJNS7_ILi1EEESF_SF_EEESA_SC_Li256ELb0ELb1ELb0ELb0EEENS1_30DynamicPersistentTileSchedulerILi256ELi256ELb0ELb1ELb0EEEEEEEEEvNT_6ParamsE)
        /*0434*/ 	.word	0x00000078


	//----- nvinfo : EIATTR_MIN_STACK_SIZE
	.align		4
.L_190:
        /*0438*/ 	.byte	0x04, 0x12
        /*043a*/ 	.short	(.L_192 - .L_191)
	.align		4
.L_191:
        /*043c*/ 	.word	index@(_ZN7cutlass13device_kernelIN5flash19enable_sm80_to_sm89INS1_16FlashAttnFwdSm80INS1_25CollectiveMainloopFwdSm80ILi8ELi1ELb1EN4cute5tupleIJNS5_1CILi128EEES8_S8_EEELi128ENS_6half_tEfNS_4arch4Sm80ELb1ELb0ELb1ELb1ELb0ELb0ELb1ELb0EEENS1_21CollectiveEpilogueFwdIS9_NS6_IJNS7_ILi1EEESF_SF_EEESA_SC_Li256ELb1ELb1ELb0ELb0EEENS1_19SingleTileSchedulerILb1ELb0ELb1ELi128EEEEEEEEEvNT_6ParamsE)
        /*0440*/ 	.word	0x00000058


	//----- nvinfo : EIATTR_MIN_STACK_SIZE
	.align		4
.L_192:
        /*0444*/ 	.byte	0x04, 0x12
        /*0446*/ 	.short	(.L_194 - .L_193)
	.align		4
.L_193:
        /*0448*/ 	.word	index@(_ZN7cutlass13device_kernelIN5flash19enable_sm80_to_sm89INS1_16FlashAttnFwdSm80INS1_25CollectiveMainloopFwdSm80ILi8ELi1ELb1EN4cute5tupleIJNS5_1CILi128EEES8_S8_EEELi128ENS_6half_tEfNS_4arch4Sm80ELb1ELb0ELb1ELb1ELb0ELb1ELb1ELb0EEENS1_21CollectiveEpilogueFwdIS9_NS6_IJNS7_ILi1EEESF_SF_EEESA_SC_Li256ELb1ELb1ELb0ELb0EEENS1_19SingleTileSchedulerILb1ELb0ELb1ELi128EEEEEEEEEvNT_6ParamsE)
        /*044c*/ 	.word	0x00000068


	//----- nvinfo : EIATTR_MIN_STACK_SIZE
	.align		4
.L_194:
        /*0450*/ 	.byte	0x04, 0x12
        /*0452*/ 	.short	(.L_196 - .L_195)
	.align		4
.L_195:
        /*0454*/ 	.word	index@(_ZN7cutlass13device_kernelIN5flash19enable_sm80_to_sm89INS1_16FlashAttnFwdSm80INS1_25CollectiveMainloopFwdSm80ILi4ELi1ELb0EN4cute5tupleIJNS5_1CILi128EEENS7_ILi64EEES8_EEELi128ENS_6half_tEfNS_4arch4Sm80ELb0ELb0ELb1ELb0ELb0ELb0ELb1ELb0EEENS1_21CollectiveEpilogueFwdINS6_IJS8_S8_S9_EEENS6_IJNS7_ILi1EEESH_SH_EEESB_SD_Li128ELb0ELb1ELb0ELb0EEENS1_19SingleTileSchedulerILb0ELb0ELb1ELi128EEEEEEEEEvNT_6ParamsE)
        /*0458*/ 	.word	0x00000080


	//----- nvinfo : EIATTR_MIN_STACK_SIZE
	.align		4
.L_196:
        /*045c*/ 	.byte	0x04, 0x12
        /*045e*/ 	.short	(.L_198 - .L_197)
	.align		4
.L_197:
        /*0460*/ 	.word	index@(_ZN7cutlass13device_kernelIN5flash19enable_sm80_to_sm89INS1_16FlashAttnFwdSm80INS1_25CollectiveMainloopFwdSm80ILi4ELi1ELb0EN4cute5tupleIJNS5_1CILi128EEENS7_ILi64EEES8_EEELi128ENS_6half_tEfNS_4arch4Sm80ELb0ELb0ELb1ELb1ELb0ELb0ELb1ELb0EEENS1_21CollectiveEpilogueFwdINS6_IJS8_S8_S9_EEENS6_IJNS7_ILi1EEESH_SH_EEESB_SD_Li128ELb1ELb1ELb0ELb0EEENS1_19SingleTileSchedulerILb1ELb0ELb1ELi128EEEEEEEEEvNT_6ParamsE)
        /*0464*/ 	.word	0x00000098


	//----- nvinfo : EIATTR_MIN_STACK_SIZE
	.align		4
.L_198:
        /*0468*/ 	.byte	0x04, 0x12
        /*046a*/ 	.short	(.L_200 - .L_199)
	.align		4
.L_199:
        /*046c*/ 	.word	index@(_ZN7cutlass13device_kernelIN5flash19enable_sm80_to_sm89INS1_16FlashAttnFwdSm80INS1_25CollectiveMainloopFwdSm80ILi4ELi1ELb0EN4cute5tupleIJNS5_1CILi128EEENS7_ILi64EEES8_EEELi128ENS_6half_tEfNS_4arch4Sm80ELb0ELb0ELb1ELb1ELb0ELb1ELb1ELb0EEENS1_21CollectiveEpilogueFwdINS6_IJS8_S8_S9_EEENS6_IJNS7_ILi1EEESH_SH_EEESB_SD_Li128ELb1ELb1ELb0ELb0EEENS1_19SingleTileSchedulerILb1ELb0ELb1ELi128EEEEEEEEEvNT_6ParamsE)
        /*0470*/ 	.word	0x00000098


	//----- nvinfo : EIATTR_MIN_STACK_SIZE
	.align		4
.L_200:
        /*0474*/ 	.byte	0x04, 0x12
        /*0476*/ 	.short	(.L_202 - .L_201)
	.align		4
.L_201:
        /*0478*/ 	.word	index@(_ZN7cutlass13device_kernelIN5flash19enable_sm80_to_sm89INS1_16FlashAttnFwdSm80INS1_25CollectiveMainloopFwdSm80ILi4ELi1ELb0EN4cute5tupleIJNS5_1CILi128EEENS7_ILi48EEES8_EEELi128ENS_6half_tEfNS_4arch4Sm80ELb0ELb1ELb1ELb0ELb0ELb0ELb1ELb0EEENS1_21CollectiveEpilogueFwdINS6_IJS8_S8_S9_EEENS6_IJNS7_ILi1EEESH_SH_EEESB_SD_Li128ELb0ELb1ELb0ELb0EEENS1_19SingleTileSchedulerILb0ELb0ELb1ELi128EEEEEEEEEvNT_6ParamsE)
        /*047c*/ 	.word	0x00000068


	//----- nvinfo : EIATTR_MIN_STACK_SIZE
	.align		4
.L_202:
        /*0480*/ 	.byte	0x04, 0x12
        /*0482*/ 	.short	(.L_204 - .L_203)
	.align		4
.L_203:
        /*0484*/ 	.word	index@(_ZN7cutlass13device_kernelIN5flash19enable_sm80_to_sm89INS1_16FlashAttnFwdSm80INS1_25CollectiveMainloopFwdSm80ILi4ELi1ELb0EN4cute5tupleIJNS5_1CILi128EEENS7_ILi48EEES8_EEELi128ENS_6half_tEfNS_4arch4Sm80ELb0ELb1ELb1ELb1ELb0ELb0ELb1ELb0EEENS1_21CollectiveEpilogueFwdINS6_IJS8_S8_S9_EEENS6_IJNS7_ILi1EEESH_SH_EEESB_SD_Li128ELb1ELb1ELb0ELb0EEENS1_19SingleTileSchedulerILb1ELb0ELb1ELi128EEEEEEEEEvNT_6ParamsE)
        /*0488*/ 	.word	0x00000070


	//----- nvinfo : EIATTR_MIN_STACK_SIZE
	.align		4
.L_204:
        /*048c*/ 	.byte	0x04, 0x12
        /*048e*/ 	.short	(.L_206 - .L_205)
	.align		4
.L_205:
        /*0490*/ 	.word	index@(_ZN7cutlass13device_kernelIN5flash19enable_sm80_to_sm89INS1_16FlashAttnFwdSm80INS1_25CollectiveMainloopFwdSm80ILi4ELi1ELb0EN4cute5tupleIJNS5_1CILi128EEENS7_ILi48EEES8_EEELi128ENS_6half_tEfNS_4arch4Sm80ELb0ELb1ELb1ELb1ELb0ELb1ELb1ELb0EEENS1_21CollectiveEpilogueFwdINS6_IJS8_S8_S9_EEENS6_IJNS7_ILi1EEESH_SH_EEESB_SD_Li128ELb1ELb1ELb0ELb0EEENS1_19SingleTileSchedulerILb1ELb0ELb1ELi128EEEEEEEEEvNT_6ParamsE)
        /*0494*/ 	.word	0x00000100


	//----- nvinfo : EIATTR_MIN_STACK_SIZE
	.align		4
.L_206:
        /*0498*/ 	.byte	0x04, 0x12
        /*049a*/ 	.short	(.L_208 - .L_207)
	.align		4
.L_207:
        /*049c*/ 	.word	index@(_ZN7cutlass13device_kernelIN5flash19enable_sm80_to_sm89INS1_16FlashAttnFwdSm80INS1_25CollectiveMainloopFwdSm80ILi4ELi1ELb0EN4cute5tupleIJNS5_1CILi128EEENS7_ILi64EEES8_EEELi128ENS_6half_tEfNS_4arch4Sm80ELb1ELb0ELb1ELb0ELb0ELb0ELb1ELb0EEENS1_21CollectiveEpilogueFwdINS6_IJS8_S8_S9_EEENS6_IJNS7_ILi1EEESH_SH_EEESB_SD_Li128ELb0ELb1ELb0ELb0EEENS1_30DynamicPersistentTileSchedulerILi128ELi128ELb0ELb1ELb0EEEEEEEEEvNT_6ParamsE)
        /*04a0*/ 	.word	0x000000d8


	//----- nvinfo : EIATTR_MIN_STACK_SIZE
	.align		4
.L_208:
        /*04a4*/ 	.byte	0x04, 0x12
        /*04a6*/ 	.short	(.L_210 - .L_209)
	.align		4
.L_209:
        /*04a8*/ 	.word	index@(_ZN7cutlass13device_kernelIN5flash19enable_sm80_to_sm89INS1_16FlashAttnFwdSm80INS1_25CollectiveMainloopFwdSm80ILi4ELi1ELb0EN4cute5tupleIJNS5_1CILi128EEENS7_ILi64EEES8_EEELi128ENS_6half_tEfNS_4arch4Sm80ELb1ELb0ELb1ELb1ELb0ELb0ELb1ELb0EEENS1_21CollectiveEpilogueFwdINS6_IJS8_S8_S9_EEENS6_IJNS7_ILi1EEESH_SH_EEESB_SD_Li128ELb1ELb1ELb0ELb0EEENS1_19SingleTileSchedulerILb1ELb0ELb1ELi128EEEEEEEEEvNT_6ParamsE)
        /*04ac*/ 	.word	0x000000b0


	//----- nvinfo : EIATTR_MIN_STACK_SIZE
	.align		4
.L_210:
        /*04b0*/ 	.byte	0x04, 0x12
        /*04b2*/ 	.short	(.L_212 - .L_211)
	.align		4
.L_211:
        /*04b4*/ 	.word	index@(_ZN7cutlass13device_kernelIN5flash19enable_sm80_to_sm89INS1_16FlashAttnFwdSm80INS1_25CollectiveMainloopFwdSm80ILi4ELi1ELb0EN4cute5tupleIJNS5_1CILi128EEENS7_ILi64EEES8_EEELi128ENS_6half_tEfNS_4arch4Sm80ELb1ELb0ELb1ELb1ELb0ELb1ELb1ELb0EEENS1_21CollectiveEpilogueFwdINS6_IJS8_S8_S9_EEENS6_IJNS7_ILi1EEESH_SH_EEESB_SD_Li128ELb1ELb1ELb0ELb0EEENS1_19SingleTileSchedulerILb1ELb0ELb1ELi128EEEEEEEEEvNT_6ParamsE)
        /*04b8*/ 	.word	0x000000a0


	//----- nvinfo : EIATTR_MIN_STACK_SIZE
	.align		4
.L_212:
        /*04bc*/ 	.byte	0x04, 0x12
        /*04be*/ 	.short	(.L_214 - .L_213)
	.align		4
.L_213:
        /*04c0*/ 	.word	index@(_ZN7cutlass13device_kernelIN5flash19enable_sm80_to_sm89INS1_16FlashAttnFwdSm80INS1_25CollectiveMainloopFwdSm80ILi8ELi1ELb1EN4cute5tupleIJNS5_1CILi128EEES8_S8_EEELi128ENS_6half_tEfNS_4arch4Sm80ELb0ELb0ELb0ELb0ELb0ELb0ELb1ELb0EEENS1_21CollectiveEpilogueFwdIS9_NS6_IJNS7_ILi1EEESF_SF_EEESA_SC_Li256ELb0ELb1ELb0ELb0EEENS1_19SingleTileSchedulerILb0ELb0ELb1ELi128EEEEEEEEEvNT_6ParamsE)
        /*04c4*/ 	.word	0x00000010


	//----- nvinfo : EIATTR_MIN_STACK_SIZE
	.align		4
.L_214:
        /*04c8*/ 	.byte	0x04, 0x12
        /*04ca*/ 	.short	(.L_216 - .L_215)
	.align		4
.L_215:
        /*04cc*/ 	.word	index@(_ZN7cutlass13device_kernelIN5flash19enable_sm80_to_sm89INS1_16FlashAttnFwdSm80INS1_25CollectiveMainloopFwdSm80ILi8ELi1ELb1EN4cute5tupleIJNS5_1CILi128EEES8_S8_EEELi128ENS_6half_tEfNS_4arch4Sm80ELb0ELb0ELb0ELb1ELb0ELb0ELb1ELb0EEENS1_21CollectiveEpilogueFwdIS9_NS6_IJNS7_ILi1EEESF_SF_EEESA_SC_Li256ELb1ELb1ELb0ELb0EEENS1_19SingleTileSchedulerILb1ELb0ELb1ELi128EEEEEEEEEvNT_6ParamsE)
        /*04d0*/ 	.word	0x00000000


	//----- nvinfo : EIATTR_MIN_STACK_SIZE
	.align		4
.L_216:
        /*04d4*/ 	.byte	0x04, 0x12
        /*04d6*/ 	.short	(.L_218 - .L_217)
	.align		4
.L_217:
        /*04d8*/ 	.word	index@(_ZN7cutlass13device_kernelIN5flash19enable_sm80_to_sm89INS1_16FlashAttnFwdSm80INS1_25CollectiveMainloopFwdSm80ILi8ELi1ELb1EN4cute5tupleIJNS5_1CILi128EEES8_S8_EEELi128ENS_6half_tEfNS_4arch4Sm80ELb0ELb0ELb0ELb1ELb0ELb1ELb1ELb0EEENS1_21CollectiveEpilogueFwdIS9_NS6_IJNS7_ILi1EEESF_SF_EEESA_SC_Li256ELb1ELb1ELb0ELb0EEENS1_19SingleTileSchedulerILb1ELb0ELb1ELi128EEEEEEEEEvNT_6ParamsE)
        /*04dc*/ 	.word	0x00000008


	//----- nvinfo : EIATTR_MIN_STACK_SIZE
	.align		4
.L_218:
        /*04e0*/ 	.byte	0x04, 0x12
        /*04e2*/ 	.short	(.L_220 - .L_219)
	.align		4
.L_219:
        /*04e4*/ 	.word	index@(_ZN7cutlass13device_kernelIN5flash19enable_sm80_to_sm89INS1_16FlashAttnFwdSm80INS1_25CollectiveMainloopFwdSm80ILi8ELi1ELb1EN4cute5tupleIJNS5_1CILi128EEENS7_ILi96EEES8_EEELi128ENS_6half_tEfNS_4arch4Sm80ELb0ELb1ELb0ELb0ELb0ELb0ELb1ELb0EEENS1_21CollectiveEpilogueFwdINS6_IJS8_S8_S9_EEENS6_IJNS7_ILi1EEESH_SH_EEESB_SD_Li256ELb0ELb1ELb0ELb0EEENS1_19SingleTileSchedulerILb0ELb0ELb1ELi128EEEEEEEEEvNT_6ParamsE)
        /*04e8*/ 	.word	0x00000000


	//----- nvinfo : EIATTR_MIN_STACK_SIZE
	.align		4
.L_220:
        /*04ec*/ 	.byte	0x04, 0x12
        /*04ee*/ 	.short	(.L_222 - .L_221)
	.align		4
.L_221:
        /*04f0*/ 	.word	index@(_ZN7cutlass13device_kernelIN5flash19enable_sm80_to_sm89INS1_16FlashAttnFwdSm80INS1_25CollectiveMainloopFwdSm80ILi8ELi1ELb1EN4cute5tupleIJNS5_1CILi128EEENS7_ILi96EEES8_EEELi128ENS_6half_tEfNS_4arch4Sm80ELb0ELb1ELb0ELb1ELb0ELb0ELb1ELb0EEENS1_21CollectiveEpilogueFwdINS6_IJS8_S8_S9_EEENS6_IJNS7_ILi1EEESH_SH_EEESB_SD_Li256ELb1ELb1ELb0ELb0EEENS1_19SingleTileSchedulerILb1ELb0ELb1ELi128EEEEEEEEEvNT_6ParamsE)
        /*04f4*/ 	.word	0x00000000


	//----- nvinfo : EIATTR_MIN_STACK_SIZE
	.align		4
.L_222:
        /*04f8*/ 	.byte	0x04, 0x12
        /*04fa*/ 	.short	(.L_224 - .L_223)
	.align		4
.L_223:
        /*04fc*/ 	.word	index@(_ZN7cutlass13device_kernelIN5flash19enable_sm80_to_sm89INS1_16FlashAttnFwdSm80INS1_25CollectiveMainloopFwdSm80ILi8ELi1ELb1EN4cute5tupleIJNS5_1CILi128EEENS7_ILi96EEES8_EEELi128ENS_6half_tEfNS_4arch4Sm80ELb0ELb1ELb0ELb1ELb0ELb1ELb1ELb0EEENS1_21CollectiveEpilogueFwdINS6_IJS8_S8_S9_EEENS6_IJNS7_ILi1EEESH_SH_EEESB_SD_Li256ELb1ELb1ELb0ELb0EEENS1_19SingleTileSchedulerILb1ELb0ELb1ELi128EEEEEEEEEvNT_6ParamsE)
        /*0500*/ 	.word	0x00000000


	//----- nvinfo : EIATTR_MIN_STACK_SIZE
	.align		4
.L_224:
        /*0504*/ 	.byte	0x04, 0x12
        /*0506*/ 	.short	(.L_226 - .L_225)
	.align		4
.L_225:
        /*0508*/ 	.word	index@(_ZN7cutlass13device_kernelIN5flash19enable_sm80_to_sm89INS1_16FlashAttnFwdSm80INS1_25CollectiveMainloopFwdSm80ILi8ELi1ELb1EN4cute5tupleIJNS5_1CILi128EEES8_S8_EEELi128ENS_6half_tEfNS_4arch4Sm80ELb1ELb0ELb0ELb0ELb0ELb0ELb1ELb0EEENS1_21CollectiveEpilogueFwdIS9_NS6_IJNS7_ILi1EEESF_SF_EEESA_SC_Li256ELb0ELb1ELb0ELb0EEENS1_30DynamicPersistentTileSchedulerILi256ELi256ELb0ELb1ELb0EEEEEEEEEvNT_6ParamsE)
        /*050c*/ 	.word	0x00000080


	//----- nvinfo : EIATTR_MIN_STACK_SIZE
	.align		4
.L_226:
        /*0510*/ 	.byte	0x04, 0x12
        /*0512*/ 	.short	(.L_228 - .L_227)
	.align		4
.L_227:
        /*0514*/ 	.word	index@(_ZN7cutlass13device_kernelIN5flash19enable_sm80_to_sm89INS1_16FlashAttnFwdSm80INS1_25CollectiveMainloopFwdSm80ILi8ELi1ELb1EN4cute5tupleIJNS5_1CILi128EEES8_S8_EEELi128ENS_6half_tEfNS_4arch4Sm80ELb1ELb0ELb0ELb1ELb0ELb0ELb1ELb0EEENS1_21CollectiveEpilogueFwdIS9_NS6_IJNS7_ILi1EEESF_SF_EEESA_SC_Li256ELb1ELb1ELb0ELb0EEENS1_19SingleTileSchedulerILb1ELb0ELb1ELi128EEEEEEEEEvNT_6ParamsE)
        /*0518*/ 	.word	0x00000000


	//----- nvinfo : EIATTR_MIN_STACK_SIZE
	.align		4
.L_228:
        /*051c*/ 	.byte	0x04, 0x12
        /*051e*/ 	.short	(.L_230 - .L_229)
	.align		4
.L_229:
        /*0520*/ 	.word	index@(_ZN7cutlass13device_kernelIN5flash19enable_sm80_to_sm89INS1_16FlashAttnFwdSm80INS1_25CollectiveMainloopFwdSm80ILi8ELi1ELb1EN4cute5tupleIJNS5_1CILi128EEES8_S8_EEELi128ENS_6half_tEfNS_4arch4Sm80ELb1ELb0ELb0ELb1ELb0ELb1ELb1ELb0EEENS1_21CollectiveEpilogueFwdIS9_NS6_IJNS7_ILi1EEESF_SF_EEESA_SC_Li256ELb1ELb1ELb0ELb0EEENS1_19SingleTileSchedulerILb1ELb0ELb1ELi128EEEEEEEEEvNT_6ParamsE)
        /*0524*/ 	.word	0x00000060


	//----- nvinfo : EIATTR_MIN_STACK_SIZE
	.align		4
.L_230:
        /*0528*/ 	.byte	0x04, 0x12
        /*052a*/ 	.short	(.L_232 - .L_231)
	.align		4
.L_231:
        /*052c*/ 	.word	index@(_ZN7cutlass13device_kernelIN5flash19enable_sm80_to_sm89INS1_16FlashAttnFwdSm80INS1_25CollectiveMainloopFwdSm80ILi4ELi1ELb0EN4cute5tupleIJNS5_1CILi128EEENS7_ILi64EEES8_EEELi128ENS_6half_tEfNS_4arch4Sm80ELb0ELb0ELb0ELb0ELb0ELb0ELb1ELb0EEENS1_21CollectiveEpilogueFwdINS6_IJS8_S8_S9_EEENS6_IJNS7_ILi1EEESH_SH_EEESB_SD_Li128ELb0ELb1ELb0ELb0EEENS1_19SingleTileSchedulerILb0ELb0ELb1ELi128EEEEEEEEEvNT_6ParamsE)
        /*0530*/ 	.word	0x00000058


	//----- nvinfo : EIATTR_MIN_STACK_SIZE
	.align		4
.L_232:
        /*0534*/ 	.byte	0x04, 0x12
        /*0536*/ 	.short	(.L_234 - .L_233)
	.align		4
.L_233:
        /*0538*/ 	.word	index@(_ZN7cutlass13device_kernelIN5flash19enable_sm80_to_sm89INS1_16FlashAttnFwdSm80INS1_25CollectiveMainloopFwdSm80ILi4ELi1ELb0EN4cute5tupleIJNS5_1CILi128EEENS7_ILi64EEES8_EEELi128ENS_6half_tEfNS_4arch4Sm80ELb0ELb0ELb0ELb1ELb0ELb0ELb1ELb0EEENS1_21CollectiveEpilogueFwdINS6_IJS8_S8_S9_EEENS6_IJNS7_ILi1EEESH_SH_EEESB_SD_Li128ELb1ELb1ELb0ELb0EEENS1_19SingleTileSchedulerILb1ELb0ELb1ELi128EEEEEEEEEvNT_6ParamsE)
        /*053c*/ 	.word	0x00000090


	//----- nvinfo : EIATTR_MIN_STACK_SIZE
	.align		4
.L_234:
        /*0540*/ 	.byte	0x04, 0x12
        /*0542*/ 	.short	(.L_236 - .L_235)
	.align		4
.L_235:
        /*0544*/ 	.word	index@(_ZN7cutlass13device_kernelIN5flash19enable_sm80_to_sm89INS1_16FlashAttnFwdSm80INS1_25CollectiveMainloopFwdSm80ILi4ELi1ELb0EN4cute5tupleIJNS5_1CILi128EEENS7_ILi64EEES8_EEELi128ENS_6half_tEfNS_4arch4Sm80ELb0ELb0ELb0ELb1ELb0ELb1ELb1ELb0EEENS1_21CollectiveEpilogueFwdINS6_IJS8_S8_S9_EEENS6_IJNS7_ILi1EEESH_SH_EEESB_SD_Li128ELb1ELb1ELb0ELb0EEENS1_19SingleTileSchedulerILb1ELb0ELb1ELi128EEEEEEEEEvNT_6ParamsE)
        /*0548*/ 	.word	0x000000a8


	//----- nvinfo : EIATTR_MIN_STACK_SIZE
	.align		4
.L_236:
        /*054c*/ 	.byte	0x04, 0x12
        /*054e*/ 	.short	(.L_238 - .L_237)
	.align		4
.L_237:
        /*0550*/ 	.word	index@(_ZN7cutlass13device_kernelIN5flash19enable_sm80_to_sm89INS1_16FlashAttnFwdSm80INS1_25CollectiveMainloopFwdSm80ILi4ELi1ELb0EN4cute5tupleIJNS5_1CILi128EEENS7_ILi48EEES8_EEELi128ENS_6half_tEfNS_4arch4Sm80ELb0ELb1ELb0ELb0ELb0ELb0ELb1ELb0EEENS1_21CollectiveEpilogueFwdINS6_IJS8_S8_S9_EEENS6_IJNS7_ILi1EEESH_SH_EEESB_SD_Li128ELb0ELb1ELb0ELb0EEENS1_19SingleTileSchedulerILb0ELb0ELb1ELi128EEEEEEEEEvNT_6ParamsE)
        /*0554*/ 	.word	0x00000080


	//----- nvinfo : EIATTR_MIN_STACK_SIZE
	.align		4
.L_238:
        /*0558*/ 	.byte	0x04, 0x12
        /*055a*/ 	.short	(.L_240 - .L_239)
	.align		4
.L_239:
        /*055c*/ 	.word	index@(_ZN7cutlass13device_kernelIN5flash19enable_sm80_to_sm89INS1_16FlashAttnFwdSm80INS1_25CollectiveMainloopFwdSm80ILi4ELi1ELb0EN4cute5tupleIJNS5_1CILi128EEENS7_ILi48EEES8_EEELi128ENS_6half_tEfNS_4arch4Sm80ELb0ELb1ELb0ELb1ELb0ELb0ELb1ELb0EEENS1_21CollectiveEpilogueFwdINS6_IJS8_S8_S9_EEENS6_IJNS7_ILi1EEESH_SH_EEESB_SD_Li128ELb1ELb1ELb0ELb0EEENS1_19SingleTileSchedulerILb1ELb0ELb1ELi128EEEEEEEEEvNT_6ParamsE)
        /*0560*/ 	.word	0x00000078


	//----- nvinfo : EIATTR_MIN_STACK_SIZE
	.align		4
.L_240:
        /*0564*/ 	.byte	0x04, 0x12
        /*0566*/ 	.short	(.L_242 - .L_241)
	.align		4
.L_241:
        /*0568*/ 	.word	index@(_ZN7cutlass13device_kernelIN5flash19enable_sm80_to_sm89INS1_16FlashAttnFwdSm80INS1_25CollectiveMainloopFwdSm80ILi4ELi1ELb0EN4cute5tupleIJNS5_1CILi128EEENS7_ILi48EEES8_EEELi128ENS_6half_tEfNS_4arch4Sm80ELb0ELb1ELb0ELb1ELb0ELb1ELb1ELb0EEENS1_21CollectiveEpilogueFwdINS6_IJS8_S8_S9_EEENS6_IJNS7_ILi1EEESH_SH_EEESB_SD_Li128ELb1ELb1ELb0ELb0EEENS1_19SingleTileSchedulerILb1ELb0ELb1ELi128EEEEEEEEEvNT_6ParamsE)
        /*056c*/ 	.word	0x000000a8


	//----- nvinfo : EIATTR_MIN_STACK_SIZE
	.align		4
.L_242:
        /*0570*/ 	.byte	0x04, 0x12
        /*0572*/ 	.short	(.L_244 - .L_243)
	.align		4
.L_243:
        /*0574*/ 	.word	index@(_ZN7cutlass13device_kernelIN5flash19enable_sm80_to_sm89INS1_16FlashAttnFwdSm80INS1_25CollectiveMainloopFwdSm80ILi4ELi1ELb0EN4cute5tupleIJNS5_1CILi128EEENS7_ILi64EEES8_EEELi128ENS_6half_tEfNS_4arch4Sm80ELb1ELb0ELb0ELb0ELb0ELb0ELb1ELb0EEENS1_21CollectiveEpilogueFwdINS6_IJS8_S8_S9_EEENS6_IJNS7_ILi1EEESH_SH_EEESB_SD_Li128ELb0ELb1ELb0ELb0EEENS1_30DynamicPersistentTileSchedulerILi128ELi128ELb0ELb1ELb0EEEEEEEEEvNT_6ParamsE)
        /*0578*/ 	.word	0x000000b0


	//----- nvinfo : EIATTR_MIN_STACK_SIZE
	.align		4
.L_244:
        /*057c*/ 	.byte	0x04, 0x12
        /*057e*/ 	.short	(.L_246 - .L_245)
	.align		4
.L_245:
        /*0580*/ 	.word	index@(_ZN7cutlass13device_kernelIN5flash19enable_sm80_to_sm89INS1_16FlashAttnFwdSm80INS1_25CollectiveMainloopFwdSm80ILi4ELi1ELb0EN4cute5tupleIJNS5_1CILi128EEENS7_ILi64EEES8_EEELi128ENS_6half_tEfNS_4arch4Sm80ELb1ELb0ELb0ELb1ELb0ELb0ELb1ELb0EEENS1_21CollectiveEpilogueFwdINS6_IJS8_S8_S9_EEENS6_IJNS7_ILi1EEESH_SH_EEESB_SD_Li128ELb1ELb1ELb0ELb0EEENS1_19SingleTileSchedulerILb1ELb0ELb1ELi128EEEEEEEEEvNT_6ParamsE)
        /*0584*/ 	.word	0x000000c8


	//----- nvinfo : EIATTR_MIN_STACK_SIZE
	.align		4
.L_246:
        /*0588*/ 	.byte	0x04, 0x12
        /*058a*/ 	.short	(.L_248 - .L_247)
	.align		4
.L_247:
        /*058c*/ 	.word	index@(_ZN7cutlass13device_kernelIN5flash19enable_sm80_to_sm89INS1_16FlashAttnFwdSm80INS1_25CollectiveMainloopFwdSm80ILi4ELi1ELb0EN4cute5tupleIJNS5_1CILi128EEENS7_ILi64EEES8_EEELi128ENS_6half_tEfNS_4arch4Sm80ELb1ELb0ELb0ELb1ELb0ELb1ELb1ELb0EEENS1_21CollectiveEpilogueFwdINS6_IJS8_S8_S9_EEENS6_IJNS7_ILi1EEESH_SH_EEESB_SD_Li128ELb1ELb1ELb0ELb0EEENS1_19SingleTileSchedulerILb1ELb0ELb1ELi128EEEEEEEEEvNT_6ParamsE)
        /*0590*/ 	.word	0x000000a0
.L_248:


//--------------------- .nv.info._ZN7cutlass13device_kernelIN5flash19enable_sm80_to_sm89INS1_16FlashAttnFwdSm80INS1_25CollectiveMainloopFwdSm80ILi8ELi1ELb1EN4cute5tupleIJNS5_1CILi128EEES8_S8_EEELi128ENS_6half_tEfNS_4arch4Sm80ELb0ELb0ELb1ELb0ELb0ELb0ELb1ELb0EEENS1_21CollectiveEpilogueFwdIS9_NS6_IJNS7_ILi1EEESF_SF_EEESA_SC_Li256ELb0ELb1ELb0ELb0EEENS1_19SingleTileSchedulerILb0ELb0ELb1ELi128EEEEEEEEEvNT_6ParamsE --------------------------
	.section	.nv.info._ZN7cutlass13device_kernelIN5flash19enable_sm80_to_sm89INS1_16FlashAttnFwdSm80INS1_25CollectiveMainloopFwdSm80ILi8ELi1ELb1EN4cute5tupleIJNS5_1CILi128EEES8_S8_EEELi128ENS_6half_tEfNS_4arch4Sm80ELb0ELb0ELb1ELb0ELb0ELb0ELb1ELb0EEENS1_21CollectiveEpilogueFwdIS9_NS6_IJNS7_ILi1EEESF_SF_EEESA_SC_Li256ELb0ELb1ELb0ELb0EEENS1_19SingleTileSchedulerILb0ELb0ELb1ELi128EEEEEEEEEvNT_6ParamsE,"",@"SHT_CUDA_INFO"
	.sectionflags	@""
	.align	4


	//----- nvinfo : EIATTR_CUDA_API_VERSION
	.align		4
        /*0000*/ 	.byte	0x04, 0x37
        /*0002*/ 	.short	(.L_250 - .L_249)
.L_249:
        /*0004*/ 	.word	0x00000082


	//----- nvinfo : EIATTR_SW2861232_WAR
	.align		4
.L_250:
        /*0008*/ 	.byte	0x01, 0x35
	.zero		2


	//----- nvinfo : EIATTR_PARAM_CBANK
	.align		4
        /*000c*/ 	.byte	0x04, 0x0a
        /*000e*/ 	.short	(.L_252 - .L_251)
	.align		4
.L_251:
        /*0010*/ 	.word	index@(.nv.constant0._ZN7cutlass13device_kernelIN5flash19enable_sm80_to_sm89INS1_16FlashAttnFwdSm80INS1_25CollectiveMainloopFwdSm80ILi8ELi1ELb1EN4cute5tupleIJNS5_1CILi128EEES8_S8_EEELi128ENS_6half_tEfNS_4arch4Sm80ELb0ELb0ELb1ELb0ELb0ELb0ELb1ELb0EEENS1_21CollectiveEpilogueFwdIS9_NS6_IJNS7_ILi1EEESF_SF_EEESA_SC_Li256ELb0ELb1ELb0ELb0EEENS1_19SingleTileSchedulerILb0ELb0ELb1ELi128EEEEEEEEEvNT_6ParamsE)
        /*0014*/ 	.short	0x0160
        /*0016*/ 	.short	0x0418


	//----- nvinfo : EIATTR_CBANK_PARAM_SIZE
	.align		4
.L_252:
        /*0018*/ 	.byte	0x03, 0x19
        /*001a*/ 	.short	0x0418


	//----- nvinfo : EIATTR_KPARAM_INFO
	.align		4
        /*001c*/ 	.byte	0x04, 0x17
        /*001e*/ 	.short	(.L_254 - .L_253)
.L_253:
        /*0020*/ 	.word	0x00000000
        /*0024*/ 	.short	0x0000
        /*0026*/ 	.short	0x0000
        /*0028*/ 	.byte	0x00, 0xf0, 0x61, 0x10


	//----- nvinfo : EIATTR_MAXREG_COUNT
	.align		4
.L_254:
        /*002c*/ 	.byte	0x03, 0x1b
        /*002e*/ 	.short	0x00ff


	//----- nvinfo : EIATTR_NUM_BARRIERS
	.align		4
        /*0030*/ 	.byte	0x02, 0x4c
        /*0032*/ 	.byte	0x02
	.zero		1


	//----- nvinfo : EIATTR_ANNOTATIONS
	.align		4
        /*0034*/ 	.byte	0x04, 0x55
        /*0036*/ 	.short	(.L_256 - .L_255)


	//   ....[0]....
.L_255:
        /*0038*/ 	.word	0x00000001
        /*003c*/ 	.byte	0x50, 0x03, 0x00, 0x00, 0x01, 0x00, 0x00, 0x00, 0x10, 0x04, 0x00, 0x00, 0x01, 0x00, 0x00, 0x00
        /* <DEDUP_REMOVED lines=19> */
        /*017c*/ 	.byte	0xb0, 0x9b, 0x00, 0x00


	//----- nvinfo : EIATTR_MERCURY_ISA_VERSION
	.align		4
.L_256:
        /*0180*/ 	.byte	0x03, 0x5f
        /*0182*/ 	.short	0x0000


	//----- nvinfo : EIATTR_INT_WARP_WIDE_INSTR_OFFSETS
	.align		4
        /*0184*/ 	.byte	0x04, 0x31
        /*0186*/ 	.short	(.L_258 - .L_257)


	//   ....[0]....
.L_257:
        /*0188*/ 	.word	0x00000b00


	//----- nvinfo : EIATTR_COOP_GROUP_MASK_REGIDS
	.align		4
.L_258:
        /*018c*/ 	.byte	0x04, 0x29
        /*018e*/ 	.short	(.L_260 - .L_259)


	//   ....[0]....
.L_259:
        /*0190*/ 	.word	0xffffffff


	//   ....[1]....
        /*0194*/ 	.word	0xffffffff


	//   ....[2]....
        /*0198*/ 	.word	0xffffffff


	//   ....[3]....
        /*019c*/ 	.word	0xffffffff


	//   ....[4]....
        /*01a0*/ 	.word	0xffffffff


	//   ....[5]....
        /*01a4*/ 	.word	0xffffffff


	//   ....[6]....
        /*01a8*/ 	.word	0xffffffff


	//   ....[7]....
        /*01ac*/ 	.word	0xffffffff


	//   ....[8]....
        /*01b0*/ 	.word	0xffffffff


	//   ....[9]....
        /*01b4*/ 	.word	0xffffffff


	//   ....[10]....
        /*01b8*/ 	.word	0xffffffff


	//   ....[11]....
        /*01bc*/ 	.word	0xffffffff


	//   ....[12]....
        /*01c0*/ 	.word	0xffffffff


	//   ....[13]....
        /*01c4*/ 	.word	0xffffffff


	//   ....[14]....
        /*01c8*/ 	.word	0xffffffff


	//   ....[15]....
        /*01cc*/ 	.word	0xffffffff


	//   ....[16]....
        /*01d0*/ 	.word	0xffffffff


	//   ....[17]....
        /*01d4*/ 	.word	0xffffffff


	//   ....[18]....
        /*01d8*/ 	.word	0xffffffff


	//   ....[19]....
        /*01dc*/ 	.word	0xffffffff


	//   ....[20]....
        /*01e0*/ 	.word	0xffffffff


	//   ....[21]....
        /*01e4*/ 	.word	0xffffffff


	//   ....[22]....
        /*01e8*/ 	.word	0xffffffff


	//   ....[23]....
        /*01ec*/ 	.word	0xffffffff


	//   ....[24]....
        /*01f0*/ 	.word	0xffffffff


	//   ....[25]....
        /*01f4*/ 	.word	0xffffffff


	//   ....[26]....
        /*01f8*/ 	.word	0xffffffff


	//   ....[27]....
        /*01fc*/ 	.word	0xffffffff


	//   ....[28]....
        /*0200*/ 	.word	0xffffffff


	//   ....[29]....
        /*0204*/ 	.word	0xffffffff


	//   ....[30]....
        /*0208*/ 	.word	0xffffffff


	//   ....[31]....
        /*020c*/ 	.word	0xffffffff


	//----- nvinfo : EIATTR_COOP_GROUP_INSTR_OFFSETS
	.align		4
.L_260:
        /*0210*/ 	.byte	0x04, 0x28
        /*0212*/ 	.short	(.L_262 - .L_261)


	//   ....[0]....
.L_261:
        /*0214*/ 	.word	0x00000600


	//   ....[1]....
        /*0218*/ 	.word	0x00000650


	//   ....[2]....
        /*021c*/ 	.word	0x00000690


	//   ....[3]....
        /*0220*/ 	.word	0x000006d0


	//   ....[4]....
        /*0224*/ 	.word	0x00000700


	//   ....[5]....
        /*0228*/ 	.word	0x00000750


	//   ....[6]....
        /*022c*/ 	.word	0x00000770


	//   ....[7]....
        /*0230*/ 	.word	0x00000820


	//   ....[8]....
        /*0234*/ 	.word	0x00003740


	//   ....[9]....
        /*0238*/ 	.word	0x00003810


	//   ....[10]....
        /*023c*/ 	.word	0x00003820


	//   ....[11]....
        /*0240*/ 	.word	0x00003850


	//   ....[12]....
        /*0244*/ 	.word	0x00007250


	//   ....[13]....
        /*0248*/ 	.word	0x000072b0


	//   ....[14]....
        /*024c*/ 	.word	0x000072d0


	//   ....[15]....
        /*0250*/ 	.word	0x000072f0


	//   ....[16]....
        /*0254*/ 	.word	0x000096b0


	//   ....[17]....
        /*0258*/ 	.word	0x000096c0


	//   ....[18]....
        /*025c*/ 	.word	0x00009700


	//   ....[19]....
        /*0260*/ 	.word	0x00009710


	//   ....[20]....
        /*0264*/ 	.word	0x0000a670


	//   ....[21]....
        /*0268*/ 	.word	0x0000a680


	//   ....[22]....
        /*026c*/ 	.word	0x0000a6a0


	//   ....[23]....
        /*0270*/ 	.word	0x0000a6b0


	//   ....[24]....
        /*0274*/ 	.word	0x0000a790


	//   ....[25]....
        /*0278*/ 	.word	0x0000a7b0


	//   ....[26]....
        /*027c*/ 	.word	0x0000a8a0


	//   ....[27]....
        /*0280*/ 	.word	0x0000a8d0


	//   ....[28]....
        /*0284*/ 	.word	0x0000a9a0


	//   ....[29]....
        /*0288*/ 	.word	0x0000a9d0


	//   ....[30]....
        /*028c*/ 	.word	0x0000aaa0


	//   ....[31]....
        /*0290*/ 	.word	0x0000aac0


	//----- nvinfo : EIATTR_EXIT_INSTR_OFFSETS
	.align		4
.L_262:
        /*0294*/ 	.byte	0x04, 0x1c
        /*0296*/ 	.short	(.L_264 - .L_263)


	//   ....[0]....
.L_263:
        /*0298*/ 	.word	0x00000040


	//   ....[1]....
        /*029c*/ 	.word	0x0000aad0


	//   ....[2]....
        /*02a0*/ 	.word	0x0000ab20


	//   ....[3]....
        /*02a4*/ 	.word	0x0000ab80


	//----- nvinfo : EIATTR_CTAIDZ_USED
	.align		4
.L_264:
        /*02a8*/ 	.byte	0x01, 0x04
	.zero		2


	//----- nvinfo : EIATTR_MAX_THREADS
	.align		4
        /*02ac*/ 	.byte	0x04, 0x05
        /*02ae*/ 	.short	(.L_266 - .L_265)
.L_265:
        /*02b0*/ 	.word	0x00000100
        /*02b4*/ 	.word	0x00000001
        /*02b8*/ 	.word	0x00000001


	//----- nvinfo : EIATTR_CRS_STACK_SIZE
	.align		4
.L_266:
        /*02bc*/ 	.byte	0x04, 0x1e
        /*02be*/ 	.short	(.L_268 - .L_267)
.L_267:
        /*02c0*/ 	.word	0x00000000
.L_268:


//--------------------- .nv.info._ZN7cutlass13device_kernelIN5flash19enable_sm80_to_sm89INS1_16FlashAttnFwdSm80INS1_25CollectiveMainloopFwdSm80ILi8ELi1ELb1EN4cute5tupleIJNS5_1CILi128EEES8_S8_EEELi128ENS_6half_tEfNS_4arch4Sm80ELb0ELb0ELb1ELb1ELb0ELb0ELb1ELb0EEENS1_21CollectiveEpilogueFwdIS9_NS6_IJNS7_ILi1EEESF_SF_EEESA_SC_Li256ELb1ELb1ELb0ELb0EEENS1_19SingleTileSchedulerILb1ELb0ELb1ELi128EEEEEEEEEvNT_6ParamsE --------------------------
	.section	.nv.info._ZN7cutlass13device_kernelIN5flash19enable_sm80_to_sm89INS1_16FlashAttnFwdSm80INS1_25CollectiveMainloopFwdSm80ILi8ELi1ELb1EN4cute5tupleIJNS5_1CILi128EEES8_S8_EEELi128ENS_6half_tEfNS_4arch4Sm80ELb0ELb0ELb1ELb1ELb0ELb0ELb1ELb0EEENS1_21CollectiveEpilogueFwdIS9_NS6_IJNS7_ILi1EEESF_SF_EEESA_SC_Li256ELb1ELb1ELb0ELb0EEENS1_19SingleTileSchedulerILb1ELb0ELb1ELi128EEEEEEEEEvNT_6ParamsE,"",@"SHT_CUDA_INFO"
	.sectionflags	@""
	.align	4


	//----- nvinfo : EIATTR_CUDA_API_VERSION
	.align		4
        /*0000*/ 	.byte	0x04, 0x37
        /*0002*/ 	.short	(.L_270 - .L_269)
.L_269:
        /*0004*/ 	.word	0x00000082


	//----- nvinfo : EIATTR_SW2861232_WAR
	.align		4
.L_270:
        /*0008*/ 	.byte	0x01, 0x35
	.zero		2


	//----- nvinfo : EIATTR_PARAM_CBANK
	.align		4
        /*000c*/ 	.byte	0x04, 0x0a
        /*000e*/ 	.short	(.L_272 - .L_271)
	.align		4
.L_271:
        /*0010*/ 	.word	index@(.nv.constant0._ZN7cutlass13device_kernelIN5flash19enable_sm80_to_sm89INS1_16FlashAttnFwdSm80INS1_25CollectiveMainloopFwdSm80ILi8ELi1ELb1EN4cute5tupleIJNS5_1CILi128EEES8_S8_EEELi128ENS_6half_tEfNS_4arch4Sm80ELb0ELb0ELb1ELb1ELb0ELb0ELb1ELb0EEENS1_21CollectiveEpilogueFwdIS9_NS6_IJNS7_ILi1EEESF_SF_EEESA_SC_Li256ELb1ELb1ELb0ELb0EEENS1_19SingleTileSchedulerILb1ELb0ELb1ELi128EEEEEEEEEvNT_6ParamsE)
        /*0014*/ 	.short	0x0160
        /*0016*/ 	.short	0x0418


	//----- nvinfo : EIATTR_CBANK_PARAM_SIZE
	.align		4
.L_272:
        /*0018*/ 	.byte	0x03, 0x19
        /*001a*/ 	.short	0x0418


	//----- nvinfo : EIATTR_KPARAM_INFO
	.align		4
        /*001c*/ 	.byte	0x04, 0x17
        /*001e*/ 	.short	(.L_274 - .L_273)
.L_273:
        /*0020*/ 	.word	0x00000000
        /*0024*/ 	.short	0x0000
        /*0026*/ 	.short	0x0000
        /*0028*/ 	.byte	0x00, 0xf0, 0x61, 0x10


	//----- nvinfo : EIATTR_MAXREG_COUNT
	.align		4
.L_274:
        /*002c*/ 	.byte	0x03, 0x1b
        /*002e*/ 	.short	0x00ff


	//----- nvinfo : EIATTR_NUM_BARRIERS
	.align		4
        /*0030*/ 	.byte	0x02, 0x4c
        /*0032*/ 	.byte	0x02
	.zero		1


	//----- nvinfo : EIATTR_ANNOTATIONS
	.align		4
        /*0034*/ 	.byte	0x04, 0x55
        /*0036*/ 	.short	(.L_276 - .L_275)


	//   ....[0]....
.L_275:
        /*0038*/ 	.word	0x00000001
        /*003c*/ 	.byte	0x00, 0x59, 0x00, 0x00, 0x01, 0x00, 0x00, 0x00, 0x20, 0x59, 0x00, 0x00, 0x01, 0x00, 0x00, 0x00
        /*004c*/ 	.byte	0xb0, 0x59, 0x00, 0x00, 0x01, 0x00, 0x00, 0x00, 0xf0, 0x59, 0x00, 0x00, 0x01, 0x00, 0x00, 0x00
        /*005c*/ 	.byte	0x20, 0x5a, 0x00, 0x00, 0x01, 0x00, 0x00, 0x00, 0x30, 0x5a, 0x00, 0x00, 0x01, 0x00, 0x00, 0x00
        /*006c*/ 	.byte	0x50, 0x5a, 0x00, 0x00, 0x01, 0x00, 0x00, 0x00, 0xf0, 0x6a, 0x00, 0x00, 0x01, 0x00, 0x00, 0x00
        /*007c*/ 	.byte	0xe0, 0x7e, 0x00, 0x00, 0x01, 0x00, 0x00, 0x00, 0xe0, 0x91, 0x00, 0x00, 0x01, 0x00, 0x00, 0x00
        /*008c*/ 	.byte	0x20, 0x98, 0x00, 0x00, 0x01, 0x00, 0x00, 0x00, 0x40, 0x98, 0x00, 0x00, 0x01, 0x00, 0x00, 0x00
        /*009c*/ 	.byte	0x70, 0x98, 0x00, 0x00, 0x01, 0x00, 0x00, 0x00, 0x80, 0x98, 0x00, 0x00


	//----- nvinfo : EIATTR_MERCURY_ISA_VERSION
	.align		4
.L_276:
        /*00a8*/ 	.byte	0x03, 0x5f
        /*00aa*/ 	.short	0x0000


	//----- nvinfo : EIATTR_INT_WARP_WIDE_INSTR_OFFSETS
	.align		4
        /*00ac*/ 	.byte	0x04, 0x31
        /*00ae*/ 	.short	(.L_278 - .L_277)


	//   ....[0]....
.L_277:
        /*00b0*/ 	.word	0x000013a0


	//----- nvinfo : EIATTR_COOP_GROUP_MASK_REGIDS
	.align		4
.L_278:
        /*00b4*/ 	.byte	0x04, 0x29
        /*00b6*/ 	.short	(.L_280 - .L_279)


	//   ....[0]....
.L_279:
        /*00b8*/ 	.word	0xffffffff


	//   ....[1]....
        /*00bc*/ 	.word	0xffffffff


	//   ....[2]....
        /*00c0*/ 	.word	0xffffffff


	//   ....[3]....
        /*00c4*/ 	.word	0xffffffff


	//   ....[4]....
        /*00c8*/ 	.word	0xffffffff


	//   ....[5]....
        /*00cc*/ 	.word	0xffffffff


	//   ....[6]....
        /*00d0*/ 	.word	0xffffffff


	//   ....[7]....
        /*00d4*/ 	.word	0xffffffff


	//   ....[8]....
        /*00d8*/ 	.word	0xffffffff


	//   ....[9]....
        /*00dc*/ 	.word	0xffffffff


	//   ....[10]....
        /*00e0*/ 	.word	0xffffffff


	//   ....[11]....
        /*00e4*/ 	.word	0xffffffff


	//   ....[12]....
        /*00e8*/ 	.word	0xffffffff


	//   ....[13]....
        /*00ec*/ 	.word	0xffffffff


	//   ....[14]....
        /*00f0*/ 	.word	0xffffffff


	//   ....[15]....
        /*00f4*/ 	.word	0xffffffff


	//   ....[16]....
        /*00f8*/ 	.word	0xffffffff


	//   ....[17]....
        /*00fc*/ 	.word	0xffffffff


	//   ....[18]....
        /*0100*/ 	.word	0xffffffff


	//   ....[19]....
        /*0104*/ 	.word	0xffffffff


	//   ....[20]....
        /*0108*/ 	.word	0xffffffff


	//   ....[21]....
        /*010c*/ 	.word	0xffffffff


	//   ....[22]....
        /*0110*/ 	.word	0xffffffff


	//   ....[23]....
        /*0114*/ 	.word	0xffffffff


	//   ....[24]....
        /*0118*/ 	.word	0xffffffff


	//   ....[25]....
        /*011c*/ 	.word	0xffffffff


	//   ....[26]....
        /*0120*/ 	.word	0xffffffff


	//   ....[27]....
        /*0124*/ 	.word	0xffffffff


	//   ....[28]....
        /*0128*/ 	.word	0xffffffff


	//   ....[29]....
        /*012c*/ 	.word	0xffffffff


	//   ....[30]....
        /*0130*/ 	.word	0xffffffff


	//   ....[31]....
        /*0134*/ 	.word	0xffffffff


	//   ....[32]....
        /*0138*/ 	.word	0xffffffff


	//   ....[33]....
        /*013c*/ 	.word	0xffffffff


	//   ....[34]....
        /*0140*/ 	.word	0xffffffff


	//   ....[35]....
        /*0144*/ 	.word	0xffffffff


	//   ....[36]....
        /*0148*/ 	.word	0xffffffff


	//   ....[37]....
        /*014c*/ 	.word	0xffffffff


	//   ....[38]....
        /*0150*/ 	.word	0xffffffff


	//   ....[39]....
        /*0154*/ 	.word	0xffffffff


	//   ....[40]....
        /*0158*/ 	.word	0xffffffff


	//----- nvinfo : EIATTR_COOP_GROUP_INSTR_OFFSETS
	.align		4
.L_280:
        /*015c*/ 	.byte	0x04, 0x28
        /*015e*/ 	.short	(.L_282 - .L_281)


	//   ....[0]....
.L_281:
        /*0160*/ 	.word	0x00000090


	//   ....[1]....
        /*0164*/ 	.word	0x00000d90


	//   ....[2]....
        /*0168*/ 	.word	0x00000dd0


	//   ....[3]....
        /*016c*/ 	.word	0x00000e10


	//   ....[4]....
        /*0170*/ 	.word	0x00000e60


	//   ....[5]....
        /*0174*/ 	.word	0x00000ea0


	//   ....[6]....
        /*0178*/ 	.word	0x00000ed0


	//   ....[7]....
        /*017c*/ 	.word	0x00000f00


	//   ....[8]....
        /*0180*/ 	.word	0x00000f20


	//   ....[9]....
        /*0184*/ 	.word	0x00003e60


	//   ....[10]....
        /*0188*/ 	.word	0x00003f10


	//   ....[11]....
        /*018c*/ 	.word	0x00003f20


	//   ....[12]....
        /*0190*/ 	.word	0x00003f50


	//   ....[13]....
        /*0194*/ 	.word	0x00007670


	//   ....[14]....
        /*0198*/ 	.word	0x00007690


	//   ....[15]....
        /*019c*/ 	.word	0x000076b0


	//   ....[16]....
        /*01a0*/ 	.word	0x000076d0


	//   ....[17]....
        /*01a4*/ 	.word	0x000098a0


	//   ....[18]....
        /*01a8*/ 	.word	0x000098b0


	//   ....[19]....
        /*01ac*/ 	.word	0x000098f0


	//   ....[20]....
        /*01b0*/ 	.word	0x00009910


	//   ....[21]....
        /*01b4*/ 	.word	0x0000aa70


	//   ....[22]....
        /*01b8*/ 	.word	0x0000aaa0


	//   ....[23]....
        /*01bc*/ 	.word	0x0000aae0


	//   ....[24]....
        /*01c0*/ 	.word	0x0000ab20


	//   ....[25]....
        /*01c4*/ 	.word	0x0000ace0


	//   ....[26]....
        /*01c8*/ 	.word	0x0000acf0


	//   ....[27]....
        /*01cc*/ 	.word	0x0000ade0


	//   ....[28]....
        /*01d0*/ 	.word	0x0000ae10


	//   ....[29]....
        /*01d4*/ 	.word	0x0000aee0


	//   ....[30]....
        /*01d8*/ 	.word	0x0000af10


	//   ....[31]....
        /*01dc*/ 	.word	0x0000afe0


	//   ....[32]....
        /*01e0*/ 	.word	0x0000b000


	//   ....[33]....
        /*01e4*/ 	.word	0x0000b780


	//   ....[34]....
        /*01e8*/ 	.word	0x0000b7a0


	//   ....[35]....
        /*01ec*/ 	.word	0x0000b870


	//   ....[36]....
        /*01f0*/ 	.word	0x0000b8a0


	//   ....[37]....
        /*01f4*/ 	.word	0x0000b970


	//   ....[38]....
        /*01f8*/ 	.word	0x0000b9a0


	//   ....[39]....
        /*01fc*/ 	.word	0x0000ba70


	//   ....[40]....
        /*0200*/ 	.word	0x0000ba90


	//----- nvinfo : EIATTR_EXIT_INSTR_OFFSETS
	.align		4
.L_282:
        /*0204*/ 	.byte	0x04, 0x1c
        /*0206*/ 	.short	(.L_284 - .L_283)


	//   ....[0]....
.L_283:
        /*0208*/ 	.word	0x00000320


	//   ....[1]....
        /*020c*/ 	.word	0x0000b010


	//   ....[2]....
        /*0210*/ 	.word	0x0000b060


	//   ....[3]....
        /*0214*/ 	.word	0x0000b0c0


	//   ....[4]....
        /*0218*/ 	.word	0x0000baa0


	//   ....[5]....
        /*021c*/ 	.word	0x0000baf0


	//   ....[6]....
        /*0220*/ 	.word	0x0000bb50


	//----- nvinfo : EIATTR_CTAIDZ_USED
	.align		4
.L_284:
        /*0224*/ 	.byte	0x01, 0x04
	.zero		2


	//----- nvinfo : EIATTR_MAX_THREADS
	.align		4
        /*0228*/ 	.byte	0x04, 0x05
        /*022a*/ 	.short	(.L_286 - .L_285)
.L_285:
        /*022c*/ 	.word	0x00000100
        /*0230*/ 	.word	0x00000001
        /*0234*/ 	.word	0x00000001


	//----- nvinfo : EIATTR_CRS_STACK_SIZE
	.align		4
.L_286:
        /*0238*/ 	.byte	0x04, 0x1e
        /*023a*/ 	.short	(.L_288 - .L_287)
.L_287:
        /*023c*/ 	.word	0x00000000
.L_288:


//--------------------- .nv.info._ZN7cutlass13device_kernelIN5flash19enable_sm80_to_sm89INS1_16FlashAttnFwdSm80INS1_25CollectiveMainloopFwdSm80ILi8ELi1ELb1EN4cute5tupleIJNS5_1CILi128EEES8_S8_EEELi128ENS_6half_tEfNS_4arch4Sm80ELb0ELb0ELb1ELb1ELb0ELb1ELb1ELb0EEENS1_21CollectiveEpilogueFwdIS9_NS6_IJNS7_ILi1EEESF_SF_EEESA_SC_Li256ELb1ELb1ELb0ELb0EEENS1_19SingleTileSchedulerILb1ELb0ELb1ELi128EEEEEEEEEvNT_6ParamsE --------------------------
	.section	.nv.info._ZN7cutlass13device_kernelIN5flash19enable_sm80_to_sm89INS1_16FlashAttnFwdSm80INS1_25CollectiveMainloopFwdSm80ILi8ELi1ELb1EN4cute5tupleIJNS5_1CILi128EEES8_S8_EEELi128ENS_6half_tEfNS_4arch4Sm80ELb0ELb0ELb1ELb1ELb0ELb1ELb1ELb0EEENS1_21CollectiveEpilogueFwdIS9_NS6_IJNS7_ILi1EEESF_SF_EEESA_SC_Li256ELb1ELb1ELb0ELb0EEENS1_19SingleTileSchedulerILb1ELb0ELb1ELi128EEEEEEEEEvNT_6ParamsE,"",@"SHT_CUDA_INFO"
	.sectionflags	@""
	.align	4


	//----- nvinfo : EIATTR_CUDA_API_VERSION
	.align		4
        /*0000*/ 	.byte	0x04, 0x37
        /*0002*/ 	.short	(.L_290 - .L_289)
.L_289:
        /*0004*/ 	.word	0x00000082


	//----- nvinfo : EIATTR_SW2861232_WAR
	.align		4
.L_290:
        /*0008*/ 	.byte	0x01, 0x35
	.zero		2


	//----- nvinfo : EIATTR_PARAM_CBANK
	.align		4
        /*000c*/ 	.byte	0x04, 0x0a
        /*000e*/ 	.short	(.L_292 - .L_291)
	.align		4
.L_291:
        /*0010*/ 	.word	index@(.nv.constant0._ZN7cutlass13device_kernelIN5flash19enable_sm80_to_sm89INS1_16FlashAttnFwdSm80INS1_25CollectiveMainloopFwdSm80ILi8ELi1ELb1EN4cute5tupleIJNS5_1CILi128EEES8_S8_EEELi128ENS_6half_tEfNS_4arch4Sm80ELb0ELb0ELb1ELb1ELb0ELb1ELb1ELb0EEENS1_21CollectiveEpilogueFwdIS9_NS6_IJNS7_ILi1EEESF_SF_EEESA_SC_Li256ELb1ELb1ELb0ELb0EEENS1_19SingleTileSchedulerILb1ELb0ELb1ELi128EEEEEEEEEvNT_6ParamsE)
        /*0014*/ 	.short	0x0160
        /*0016*/ 	.short	0x0418


	//----- nvinfo : EIATTR_CBANK_PARAM_SIZE
	.align		4
.L_292:
        /*0018*/ 	.byte	0x03, 0x19
        /*001a*/ 	.short	0x0418


	//----- nvinfo : EIATTR_KPARAM_INFO
	.align		4
        /*001c*/ 	.byte	0x04, 0x17
        /*001e*/ 	.short	(.L_294 - .L_293)
.L_293:
        /*0020*/ 	.word	0x00000000
        /*0024*/ 	.short	0x0000
        /*0026*/ 	.short	0x0000
        /*0028*/ 	.byte	0x00, 0xf0, 0x61, 0x10


	//----- nvinfo : EIATTR_MAXREG_COUNT
	.align		4
.L_294:
        /*002c*/ 	.byte	0x03, 0x1b
        /*002e*/ 	.short	0x00ff


	//----- nvinfo : EIATTR_NUM_BARRIERS
	.align		4
        /*0030*/ 	.byte	0x02, 0x4c
        /*0032*/ 	.byte	0x02
	.zero		1


	//----- nvinfo : EIATTR_ANNOTATIONS
	.align		4
        /*0034*/ 	.byte	0x04, 0x55
        /*0036*/ 	.short	(.L_296 - .L_295)


	//   ....[0]....
.L_295:
        /* <DEDUP_REMOVED lines=24> */


	//----- nvinfo : EIATTR_MERCURY_ISA_VERSION
	.align		4
.L_296:
        /*01a0*/ 	.byte	0x03, 0x5f
        /*01a2*/ 	.short	0x0000


	//----- nvinfo : EIATTR_COOP_GROUP_MASK_REGIDS
	.align		4
        /*01a4*/ 	.byte	0x04, 0x29
        /*01a6*/ 	.short	(.L_298 - .L_297)


	//   ....[0]....
.L_297:
        /*01a8*/ 	.word	0xffffffff


	//   ....[1]....
        /*01ac*/ 	.word	0xffffffff


	//   ....[2]....
        /*01b0*/ 	.word	0xffffffff


	//   ....[3]....
        /*01b4*/ 	.word	0xffffffff


	//   ....[4]....
        /*01b8*/ 	.word	0xffffffff


	//   ....[5]....
        /*01bc*/ 	.word	0xffffffff


	//   ....[6]....
        /*01c0*/ 	.word	0xffffffff


	//   ....[7]....
        /*01c4*/ 	.word	0xffffffff


	//   ....[8]....
        /*01c8*/ 	.word	0xffffffff


	//   ....[9]....
        /*01cc*/ 	.word	0xffffffff


	//   ....[10]....
        /*01d0*/ 	.word	0xffffffff


	//   ....[11]....
        /*01d4*/ 	.word	0xffffffff


	//   ....[12]....
        /*01d8*/ 	.word	0xffffffff


	//   ....[13]....
        /*01dc*/ 	.word	0xffffffff


	//   ....[14]....
        /*01e0*/ 	.word	0xffffffff


	//   ....[15]....
        /*01e4*/ 	.word	0xffffffff


	//   ....[16]....
        /*01e8*/ 	.word	0xffffffff


	//   ....[17]....
        /*01ec*/ 	.word	0xffffffff


	//   ....[18]....
        /*01f0*/ 	.word	0xffffffff


	//   ....[19]....
        /*01f4*/ 	.word	0xffffffff


	//   ....[20]....
        /*01f8*/ 	.word	0xffffffff


	//   ....[21]....
        /*01fc*/ 	.word	0xffffffff


	//   ....[22]....
        /*0200*/ 	.word	0xffffffff


	//   ....[23]....
        /*0204*/ 	.word	0xffffffff


	//   ....[24]....
        /*0208*/ 	.word	0xffffffff


	//   ....[25]....
        /*020c*/ 	.word	0xffffffff


	//   ....[26]....
        /*0210*/ 	.word	0xffffffff


	//   ....[27]....
        /*0214*/ 	.word	0xffffffff


	//   ....[28]....
        /*0218*/ 	.word	0xffffffff


	//   ....[29]....
        /*021c*/ 	.word	0xffffffff


	//   ....[30]....
        /*0220*/ 	.word	0xffffffff


	//   ....[31]....
        /*0224*/ 	.word	0xffffffff


	//   ....[32]....
        /*0228*/ 	.word	0xffffffff


	//   ....[33]....
        /*022c*/ 	.word	0xffffffff


	//   ....[34]....
        /*0230*/ 	.word	0xffffffff


	//   ....[35]....
        /*0234*/ 	.word	0xffffffff


	//   ....[36]....
        /*0238*/ 	.word	0xffffffff


	//   ....[37]....
        /*023c*/ 	.word	0xffffffff


	//   ....[38]....
        /*0240*/ 	.word	0xffffffff


	//   ....[39]....
        /*0244*/ 	.word	0xffffffff


	//   ....[40]....
        /*0248*/ 	.word	0xffffffff


	//----- nvinfo : EIATTR_COOP_GROUP_INSTR_OFFSETS
	.align		4
.L_298:
        /*024c*/ 	.byte	0x04, 0x28
        /*024e*/ 	.short	(.L_300 - .L_299)


	//   ....[0]....
.L_299:
        /*0250*/ 	.word	0x00000090


	//   ....[1]....
        /*0254*/ 	.word	0x00008140


	//   ....[2]....
        /*0258*/ 	.word	0x00008180


	//   ....[3]....
        /*025c*/ 	.word	0x00008230


	//   ....[4]....
        /*0260*/ 	.word	0x00008260


	//   ....[5]....
        /*0264*/ 	.word	0x000083d0


	//   ....[6]....
        /*0268*/ 	.word	0x00008410


	//   ....[7]....
        /*026c*/ 	.word	0x00008520


	//   ....[8]....
        /*0270*/ 	.word	0x00008560


	//   ....[9]....
        /*0274*/ 	.word	0x0000e980


	//   ....[10]....
        /*0278*/ 	.word	0x0000ea80


	//   ....[11]....
        /*027c*/ 	.word	0x0000ea90


	//   ....[12]....
        /*0280*/ 	.word	0x0000eac0


	//   ....[13]....
        /*0284*/ 	.word	0x000123a0


	//   ....[14]....
        /*0288*/ 	.word	0x000124f0


	//   ....[15]....
        /*028c*/ 	.word	0x00012660


	//   ....[16]....
        /*0290*/ 	.word	0x00012770


	//   ....[17]....
        /*0294*/ 	.word	0x00014940


	//   ....[18]....
        /*0298*/ 	.word	0x00014950


	//   ....[19]....
        /*029c*/ 	.word	0x00014980


	//   ....[20]....
        /*02a0*/ 	.word	0x000149a0


	//   ....[21]....
        /*02a4*/ 	.word	0x00015b50


	//   ....[22]....
        /*02a8*/ 	.word	0x00015b80


	//   ....[23]....
        /*02ac*/ 	.word	0x00015bb0


	//   ....[24]....
        /*02b0*/ 	.word	0x00015be0


	//   ....[25]....
        /*02b4*/ 	.word	0x00015da0


	//   ....[26]....
        /*02b8*/ 	.word	0x00015db0


	//   ....[27]....
        /*02bc*/ 	.word	0x00015ea0


	//   ....[28]....
        /*02c0*/ 	.word	0x00015ed0


	//   ....[29]....
        /*02c4*/ 	.word	0x00015fa0


	//   ....[30]....
        /*02c8*/ 	.word	0x00015fd0


	//   ....[31]....
        /*02cc*/ 	.word	0x000160a0


	//   ....[32]....
        /*02d0*/ 	.word	0x000160c0


	//   ....[33]....
        /*02d4*/ 	.word	0x00016800


	//   ....[34]....
        /*02d8*/ 	.word	0x00016820


	//   ....[35]....
        /*02dc*/ 	.word	0x00016900


	//   ....[36]....
        /*02e0*/ 	.word	0x00016930


	//   ....[37]....
        /*02e4*/ 	.word	0x00016a00


	//   ....[38]....
        /*02e8*/ 	.word	0x00016a30


	//   ....[39]....
        /*02ec*/ 	.word	0x00016b00


	//   ....[40]....
        /*02f0*/ 	.word	0x00016b20


	//----- nvinfo : EIATTR_EXIT_INSTR_OFFSETS
	.align		4
.L_300:
        /*02f4*/ 	.byte	0x04, 0x1c
        /*02f6*/ 	.short	(.L_302 - .L_301)


	//   ....[0]....
.L_301:
        /*02f8*/ 	.word	0x00000350


	//   ....[1]....
        /*02fc*/ 	.word	0x000160d0


	//   ....[2]....
        /*0300*/ 	.word	0x00016120


	//   ....[3]....
        /*0304*/ 	.word	0x00016180


	//   ....[4]....
        /*0308*/ 	.word	0x00016b30


	//   ....[5]....
        /*030c*/ 	.word	0x00016b80


	//   ....[6]....
        /*0310*/ 	.word	0x00016be0


	//----- nvinfo : EIATTR_CTAIDZ_USED
	.align		4
.L_302:
        /*0314*/ 	.byte	0x01, 0x04
	.zero		2


	//----- nvinfo : EIATTR_MAX_THREADS
	.align		4
        /*0318*/ 	.byte	0x04, 0x05
        /*031a*/ 	.short	(.L_304 - .L_303)
.L_303:
        /*031c*/ 	.word	0x00000100
        /*0320*/ 	.word	0x00000001
        /*0324*/ 	.word	0x00000001


	//----- nvinfo : EIATTR_CRS_STACK_SIZE
	.align		4
.L_304:
        /*0328*/ 	.byte	0x04, 0x1e
        /*032a*/ 	.short	(.L_306 - .L_305)
.L_305:
        /*032c*/ 	.word	0x00000000
.L_306:


//--------------------- .nv.info._ZN7cutlass13device_kernelIN5flash19enable_sm80_to_sm89INS1_16FlashAttnFwdSm80INS1_25CollectiveMainloopFwdSm80ILi8ELi1ELb1EN4cute5tupleIJNS5_1CILi128EEENS7_ILi96EEES8_EEELi128ENS_6half_tEfNS_4arch4Sm80ELb0ELb1ELb1ELb0ELb0ELb0ELb1ELb0EEENS1_21CollectiveEpilogueFwdINS6_IJS8_S8_S9_EEENS6_IJNS7_ILi1EEESH_SH_EEESB_SD_Li256ELb0ELb1ELb0ELb0EEENS1_19SingleTileSchedulerILb0ELb0ELb1ELi128EEEEEEEEEvNT_6ParamsE --------------------------
	.section	.nv.info._ZN7cutlass13device_kernelIN5flash19enable_sm80_to_sm89INS1_16FlashAttnFwdSm80INS1_25CollectiveMainloopFwdSm80ILi8ELi1ELb1EN4cute5tupleIJNS5_1CILi128EEENS7_ILi96EEES8_EEELi128ENS_6half_tEfNS_4arch4Sm80ELb0ELb1ELb1ELb0ELb0ELb0ELb1ELb0EEENS1_21CollectiveEpilogueFwdINS6_IJS8_S8_S9_EEENS6_IJNS7_ILi1EEESH_SH_EEESB_SD_Li256ELb0ELb1ELb0ELb0EEENS1_19SingleTileSchedulerILb0ELb0ELb1ELi128EEEEEEEEEvNT_6ParamsE,"",@"SHT_CUDA_INFO"
	.sectionflags	@""
	.align	4


	//----- nvinfo : EIATTR_CUDA_API_VERSION
	.align		4
        /*0000*/ 	.byte	0x04, 0x37
        /*0002*/ 	.short	(.L_308 - .L_307)
.L_307:
        /*0004*/ 	.word	0x00000082


	//----- nvinfo : EIATTR_SW2861232_WAR
	.align		4
.L_308:
        /*0008*/ 	.byte	0x01, 0x35
	.zero		2


	//----- nvinfo : EIATTR_PARAM_CBANK
	.align		4
        /*000c*/ 	.byte	0x04, 0x0a
        /*000e*/ 	.short	(.L_310 - .L_309)
	.align		4
.L_309:
        /*0010*/ 	.word	index@(.nv.constant0._ZN7cutlass13device_kernelIN5flash19enable_sm80_to_sm89INS1_16FlashAttnFwdSm80INS1_25CollectiveMainloopFwdSm80ILi8ELi1ELb1EN4cute5tupleIJNS5_1CILi128EEENS7_ILi96EEES8_EEELi128ENS_6half_tEfNS_4arch4Sm80ELb0ELb1ELb1ELb0ELb0ELb0ELb1ELb0EEENS1_21CollectiveEpilogueFwdINS6_IJS8_S8_S9_EEENS6_IJNS7_ILi1EEESH_SH_EEESB_SD_Li256ELb0ELb1ELb0ELb0EEENS1_19SingleTileSchedulerILb0ELb0ELb1ELi128EEEEEEEEEvNT_6ParamsE)
        /*0014*/ 	.short	0x0160
        /*0016*/ 	.short	0x0418


	//----- nvinfo : EIATTR_CBANK_PARAM_SIZE
	.align		4
.L_310:
        /*0018*/ 	.byte	0x03, 0x19
        /*001a*/ 	.short	0x0418


	//----- nvinfo : EIATTR_KPARAM_INFO
	.align		4
        /*001c*/ 	.byte	0x04, 0x17
        /*001e*/ 	.short	(.L_312 - .L_311)
.L_311:
        /*0020*/ 	.word	0x00000000
        /*0024*/ 	.short	0x0000
        /*0026*/ 	.short	0x0000
        /*0028*/ 	.byte	0x00, 0xf0, 0x61, 0x10


	//----- nvinfo : EIATTR_MAXREG_COUNT
	.align		4
.L_312:
        /*002c*/ 	.byte	0x03, 0x1b
        /*002e*/ 	.short	0x00ff


	//----- nvinfo : EIATTR_NUM_BARRIERS
	.align		4
        /*0030*/ 	.byte	0x02, 0x4c
        /*0032*/ 	.byte	0x02
	.zero		1


	//----- nvinfo : EIATTR_MERCURY_ISA_VERSION
	.align		4
        /*0034*/ 	.byte	0x03, 0x5f
        /*0036*/ 	.short	0x0000


	//----- nvinfo : EIATTR_COOP_GROUP_MASK_REGIDS
	.align		4
        /*0038*/ 	.byte	0x04, 0x29
        /*003a*/ 	.short	(.L_314 - .L_313)


	//   ....[0]....
.L_313:
        /*003c*/ 	.word	0xffffffff


	//   ....[1]....
        /*0040*/ 	.word	0xffffffff


	//   ....[2]....
        /*0044*/ 	.word	0xffffffff


	//   ....[3]....
        /*0048*/ 	.word	0xffffffff


	//   ....[4]....
        /*004c*/ 	.word	0xffffffff


	//   ....[5]....
        /*0050*/ 	.word	0xffffffff


	//   ....[6]....
        /*0054*/ 	.word	0xffffffff


	//   ....[7]....
        /*0058*/ 	.word	0xffffffff


	//   ....[8]....
        /*005c*/ 	.word	0xffffffff


	//   ....[9]....
        /*0060*/ 	.word	0xffffffff


	//   ....[10]....
        /*0064*/ 	.word	0xffffffff


	//   ....[11]....
        /*0068*/ 	.word	0xffffffff


	//   ....[12]....
        /*006c*/ 	.word	0xffffffff


	//   ....[13]....
        /*0070*/ 	.word	0xffffffff


	//   ....[14]....
        /*0074*/ 	.word	0xffffffff


	//   ....[15]....
        /*0078*/ 	.word	0xffffffff


	//   ....[16]....
        /*007c*/ 	.word	0xffffffff


	//   ....[17]....
        /*0080*/ 	.word	0xffffffff


	//   ....[18]....
        /*0084*/ 	.word	0xffffffff


	//   ....[19]....
        /*0088*/ 	.word	0xffffffff


	//   ....[20]....
        /*008c*/ 	.word	0xffffffff


	//   ....[21]....
        /*0090*/ 	.word	0xffffffff


	//   ....[22]....
        /*0094*/ 	.word	0xffffffff


	//   ....[23]....
        /*0098*/ 	.word	0xffffffff


	//   ....[24]....
        /*009c*/ 	.word	0xffffffff


	//   ....[25]....
        /*00a0*/ 	.word	0xffffffff


	//   ....[26]....
        /*00a4*/ 	.word	0xffffffff


	//   ....[27]....
        /*00a8*/ 	.word	0xffffffff


	//   ....[28]....
        /*00ac*/ 	.word	0xffffffff


	//   ....[29]....
        /*00b0*/ 	.word	0xffffffff


	//   ....[30]....
        /*00b4*/ 	.word	0xffffffff


	//   ....[31]....
        /*00b8*/ 	.word	0xffffffff


	//   ....[32]....
        /*00bc*/ 	.word	0xffffffff


	//   ....[33]....
        /*00c0*/ 	.word	0xffffffff


	//   ....[34]....
        /*00c4*/ 	.word	0xffffffff


	//   ....[35]....
        /*00c8*/ 	.word	0xffffffff


	//   ....[36]....
        /*00cc*/ 	.word	0xffffffff


	//   ....[37]....
        /*00d0*/ 	.word	0xffffffff


	//   ....[38]....
        /*00d4*/ 	.word	0xffffffff


	//   ....[39]....
        /*00d8*/ 	.word	0xffffffff


	//   ....[40]....
        /*00dc*/ 	.word	0xffffffff


	//   ....[41]....
        /*00e0*/ 	.word	0xffffffff


	//   ....[42]....
        /*00e4*/ 	.word	0xffffffff


	//   ....[43]....
        /*00e8*/ 	.word	0xffffffff


	//   ....[44]....
        /*00ec*/ 	.word	0xffffffff


	//   ....[45]....
        /*00f0*/ 	.word	0xffffffff


	//   ....[46]....
        /*00f4*/ 	.word	0xffffffff


	//   ....[47]....
        /*00f8*/ 	.word	0xffffffff


	//   ....[48]....
        /*00fc*/ 	.word	0xffffffff


	//   ....[49]....
        /*0100*/ 	.word	0xffffffff


	//   ....[50]....
        /*0104*/ 	.word	0xffffffff


	//   ....[51]....
        /*0108*/ 	.word	0xffffffff


	//   ....[52]....
        /*010c*/ 	.word	0xffffffff


	//   ....[53]....
        /*0110*/ 	.word	0xffffffff


	//----- nvinfo : EIATTR_COOP_GROUP_INSTR_OFFSETS
	.align		4
.L_314:
        /*0114*/ 	.byte	0x04, 0x28
        /*0116*/ 	.short	(.L_316 - .L_315)


	//   ....[0]....
.L_315:
        /*0118*/ 	.word	0x00000ae0


	//   ....[1]....
        /*011c*/ 	.word	0x00000b20


	//   ....[2]....
        /*0120*/ 	.word	0x00000b50


	//   ....[3]....
        /*0124*/ 	.word	0x00000b90


	//   ....[4]....
        /*0128*/ 	.word	0x00000bc0


	//   ....[5]....
        /*012c*/ 	.word	0x00000c60


	//   ....[6]....
        /*0130*/ 	.word	0x00000f40


	//   ....[7]....
        /*0134*/ 	.word	0x00000f70


	//   ....[8]....
        /*0138*/ 	.word	0x00002710


	//   ....[9]....
        /*013c*/ 	.word	0x00002a80


	//   ....[10]....
        /*0140*/ 	.word	0x00003fc0


	//   ....[11]....
        /*0144*/ 	.word	0x00004010


	//   ....[12]....
        /*0148*/ 	.word	0x00004020


	//   ....[13]....
        /*014c*/ 	.word	0x00004050


	//   ....[14]....
        /*0150*/ 	.word	0x00006830


	//   ....[15]....
        /*0154*/ 	.word	0x00006bb0


	//   ....[16]....
        /*0158*/ 	.word	0x00007c20


	//   ....[17]....
        /*015c*/ 	.word	0x00007d10


	//   ....[18]....
        /*0160*/ 	.word	0x00007f90


	//   ....[19]....
        /*0164*/ 	.word	0x00008080


	//   ....[20]....
        /*0168*/ 	.word	0x0000aef0


	//   ....[21]....
        /*016c*/ 	.word	0x0000af10


	//   ....[22]....
        /*0170*/ 	.word	0x0000af40


	//   ....[23]....
        /*0174*/ 	.word	0x0000af70


	//   ....[24]....
        /*0178*/ 	.word	0x0000dd10


	//   ....[25]....
        /*017c*/ 	.word	0x0000e340


	//   ....[26]....
        /*0180*/ 	.word	0x0000f0e0


	//   ....[27]....
        /*0184*/ 	.word	0x0000f3e0


	//   ....[28]....
        /*0188*/ 	.word	0x0000f430


	//   ....[29]....
        /*018c*/ 	.word	0x0000f4f0


	//   ....[30]....
        /*0190*/ 	.word	0x00010d00


	//   ....[31]....
        /*0194*/ 	.word	0x00010d30


	//   ....[32]....
        /*0198*/ 	.word	0x00010d70


	//   ....[33]....
        /*019c*/ 	.word	0x00010d80


	//   ....[34]....
        /*01a0*/ 	.word	0x00011ea0


	//   ....[35]....
        /*01a4*/ 	.word	0x00011eb0


	//   ....[36]....
        /*01a8*/ 	.word	0x00011ed0


	//   ....[37]....
        /*01ac*/ 	.word	0x00011ef0


	//   ....[38]....
        /*01b0*/ 	.word	0x00011f10


	//   ....[39]....
        /*01b4*/ 	.word	0x00011f30


	//   ....[40]....
        /*01b8*/ 	.word	0x000120b0


	//   ....[41]....
        /*01bc*/ 	.word	0x000120e0


	//   ....[42]....
        /*01c0*/ 	.word	0x000121b0


	//   ....[43]....
        /*01c4*/ 	.word	0x000121e0


	//   ....[44]....
        /*01c8*/ 	.word	0x000122b0


	//   ....[45]....
        /*01cc*/ 	.word	0x000122d0


	//   ....[46]....
        /*01d0*/ 	.word	0x000128d0


	//   ....[47]....
        /*01d4*/ 	.word	0x000128f0


	//   ....[48]....
        /*01d8*/ 	.word	0x000129c0


	//   ....[49]....
        /*01dc*/ 	.word	0x000129f0


	//   ....[50]....
        /*01e0*/ 	.word	0x00012ac0


	//   ....[51]....
        /*01e4*/ 	.word	0x00012af0


	//   ....[52]....
        /*01e8*/ 	.word	0x00012bc0


	//   ....[53]....
        /*01ec*/ 	.word	0x00012be0


	//----- nvinfo : EIATTR_EXIT_INSTR_OFFSETS
	.align		4
.L_316:
        /*01f0*/ 	.byte	0x04, 0x1c
        /*01f2*/ 	.short	(.L_318 - .L_317)


	//   ....[0]....
.L_317:
        /*01f4*/ 	.word	0x00000030


	//   ....[1]....
        /*01f8*/ 	.word	0x000122e0


	//   ....[2]....
        /*01fc*/ 	.word	0x00012330


	//   ....[3]....
        /*0200*/ 	.word	0x00012390


	//   ....[4]....
        /*0204*/ 	.word	0x00012bf0


	//   ....[5]....
        /*0208*/ 	.word	0x00012c40


	//   ....[6]....
        /*020c*/ 	.word	0x00012ca0


	//----- nvinfo : EIATTR_CTAIDZ_USED
	.align		4
.L_318:
        /*0210*/ 	.byte	0x01, 0x04
	.zero		2


	//----- nvinfo : EIATTR_MAX_THREADS
	.align		4
        /*0214*/ 	.byte	0x04, 0x05
        /*0216*/ 	.short	(.L_320 - .L_319)
.L_319:
        /*0218*/ 	.word	0x00000100
        /*021c*/ 	.word	0x00000001
        /*0220*/ 	.word	0x00000001


	//----- nvinfo : EIATTR_CRS_STACK_SIZE
	.align		4
.L_320:
        /*0224*/ 	.byte	0x04, 0x1e
        /*0226*/ 	.short	(.L_322 - .L_321)
.L_321:
        /*0228*/ 	.word	0x00000000
.L_322:


//--------------------- .nv.info._ZN7cutlass13device_kernelIN5flash19enable_sm80_to_sm89INS1_16FlashAttnFwdSm80INS1_25CollectiveMainloopFwdSm80ILi8ELi1ELb1EN4cute5tupleIJNS5_1CILi128EEENS7_ILi96EEES8_EEELi128ENS_6half_tEfNS_4arch4Sm80ELb0ELb1ELb1ELb1ELb0ELb0ELb1ELb0EEENS1_21CollectiveEpilogueFwdINS6_IJS8_S8_S9_EEENS6_IJNS7_ILi1EEESH_SH_EEESB_SD_Li256ELb1ELb1ELb0ELb0EEENS1_19SingleTileSchedulerILb1ELb0ELb1ELi128EEEEEEEEEvNT_6ParamsE --------------------------
	.section	.nv.info._ZN7cutlass13device_kernelIN5flash19enable_sm80_to_sm89INS1_16FlashAttnFwdSm80INS1_25CollectiveMainloopFwdSm80ILi8ELi1ELb1EN4cute5tupleIJNS5_1CILi128EEENS7_ILi96EEES8_EEELi128ENS_6half_tEfNS_4arch4Sm80ELb0ELb1ELb1ELb1ELb0ELb0ELb1ELb0EEENS1_21CollectiveEpilogueFwdINS6_IJS8_S8_S9_EEENS6_IJNS7_ILi1EEESH_SH_EEESB_SD_Li256ELb1ELb1ELb0ELb0EEENS1_19SingleTileSchedulerILb1ELb0ELb1ELi128EEEEEEEEEvNT_6ParamsE,"",@"SHT_CUDA_INFO"
	.sectionflags	@""
	.align	4


	//----- nvinfo : EIATTR_CUDA_API_VERSION
	.align		4
        /*0000*/ 	.byte	0x04, 0x37
        /*0002*/ 	.short	(.L_324 - .L_323)
.L_323:
        /*0004*/ 	.word	0x00000082


	//----- nvinfo : EIATTR_SW2861232_WAR
	.align		4
.L_324:
        /*0008*/ 	.byte	0x01, 0x35
	.zero		2


	//----- nvinfo : EIATTR_PARAM_CBANK
	.align		4
        /*000c*/ 	.byte	0x04, 0x0a
        /*000e*/ 	.short	(.L_326 - .L_325)
	.align		4
.L_325:
        /*0010*/ 	.word	index@(.nv.constant0._ZN7cutlass13device_kernelIN5flash19enable_sm80_to_sm89INS1_16FlashAttnFwdSm80INS1_25CollectiveMainloopFwdSm80ILi8ELi1ELb1EN4cute5tupleIJNS5_1CILi128EEENS7_ILi96EEES8_EEELi128ENS_6half_tEfNS_4arch4Sm80ELb0ELb1ELb1ELb1ELb0ELb0ELb1ELb0EEENS1_21CollectiveEpilogueFwdINS6_IJS8_S8_S9_EEENS6_IJNS7_ILi1EEESH_SH_EEESB_SD_Li256ELb1ELb1ELb0ELb0EEENS1_19SingleTileSchedulerILb1ELb0ELb1ELi128EEEEEEEEEvNT_6ParamsE)
        /*0014*/ 	.short	0x0160
        /*0016*/ 	.short	0x0418


	//----- nvinfo : EIATTR_CBANK_PARAM_SIZE
	.align		4
.L_326:
        /*0018*/ 	.byte	0x03, 0x19
        /*001a*/ 	.short	0x0418


	//----- nvinfo : EIATTR_KPARAM_INFO
	.align		4
        /*001c*/ 	.byte	0x04, 0x17
        /*001e*/ 	.short	(.L_328 - .L_327)
.L_327:
        /*0020*/ 	.word	0x00000000
        /*0024*/ 	.short	0x0000
        /*0026*/ 	.short	0x0000
        /*0028*/ 	.byte	0x00, 0xf0, 0x61, 0x10


	//----- nvinfo : EIATTR_MAXREG_COUNT
	.align		4
.L_328:
        /*002c*/ 	.byte	0x03, 0x1b
        /*002e*/ 	.short	0x00ff


	//----- nvinfo : EIATTR_NUM_BARRIERS
	.align		4
        /*0030*/ 	.byte	0x02, 0x4c
        /*0032*/ 	.byte	0x02
	.zero		1


	//----- nvinfo : EIATTR_MERCURY_ISA_VERSION
	.align		4
        /*0034*/ 	.byte	0x03, 0x5f
        /*0036*/ 	.short	0x0000


	//----- nvinfo : EIATTR_COOP_GROUP_MASK_REGIDS
	.align		4
        /*0038*/ 	.byte	0x04, 0x29
        /*003a*/ 	.short	(.L_330 - .L_329)


	//   ....[0]....
.L_329:
        /*003c*/ 	.word	0xffffffff


	//   ....[1]....
        /*0040*/ 	.word	0xffffffff


	//   ....[2]....
        /*0044*/ 	.word	0xffffffff


	//   ....[3]....
        /*0048*/ 	.word	0xffffffff


	//   ....[4]....
        /*004c*/ 	.word	0xffffffff


	//   ....[5]....
        /*0050*/ 	.word	0xffffffff


	//   ....[6]....
        /*0054*/ 	.word	0xffffffff


	//   ....[7]....
        /*0058*/ 	.word	0xffffffff


	//   ....[8]....
        /*005c*/ 	.word	0xffffffff


	//   ....[9]....
        /*0060*/ 	.word	0xffffffff


	//   ....[10]....
        /*0064*/ 	.word	0xffffffff


	//   ....[11]....
        /*0068*/ 	.word	0xffffffff


	//   ....[12]....
        /*006c*/ 	.word	0xffffffff


	//   ....[13]....
        /*0070*/ 	.word	0xffffffff


	//   ....[14]....
        /*0074*/ 	.word	0xffffffff


	//   ....[15]....
        /*0078*/ 	.word	0xffffffff


	//   ....[16]....
        /*007c*/ 	.word	0xffffffff


	//   ....[17]....
        /*0080*/ 	.word	0xffffffff


	//   ....[18]....
        /*0084*/ 	.word	0xffffffff


	//   ....[19]....
        /*0088*/ 	.word	0xffffffff


	//   ....[20]....
        /*008c*/ 	.word	0xffffffff


	//   ....[21]....
        /*0090*/ 	.word	0xffffffff


	//   ....[22]....
        /*0094*/ 	.word	0xffffffff


	//   ....[23]....
        /*0098*/ 	.word	0xffffffff


	//   ....[24]....
        /*009c*/ 	.word	0xffffffff


	//   ....[25]....
        /*00a0*/ 	.word	0xffffffff


	//   ....[26]....
        /*00a4*/ 	.word	0xffffffff


	//   ....[27]....
        /*00a8*/ 	.word	0xffffffff


	//   ....[28]....
        /*00ac*/ 	.word	0xffffffff


	//   ....[29]....
        /*00b0*/ 	.word	0xffffffff


	//   ....[30]....
        /*00b4*/ 	.word	0xffffffff


	//   ....[31]....
        /*00b8*/ 	.word	0xffffffff


	//   ....[32]....
        /*00bc*/ 	.word	0xffffffff


	//   ....[33]....
        /*00c0*/ 	.word	0xffffffff


	//   ....[34]....
        /*00c4*/ 	.word	0xffffffff


	//   ....[35]....
        /*00c8*/ 	.word	0xffffffff


	//   ....[36]....
        /*00cc*/ 	.word	0xffffffff


	//   ....[37]....
        /*00d0*/ 	.word	0xffffffff


	//   ....[38]....
        /*00d4*/ 	.word	0xffffffff


	//   ....[39]....
        /*00d8*/ 	.word	0xffffffff


	//   ....[40]....
        /*00dc*/ 	.word	0xffffffff


	//   ....[41]....
        /*00e0*/ 	.word	0xffffffff


	//   ....[42]....
        /*00e4*/ 	.word	0xffffffff


	//   ....[43]....
        /*00e8*/ 	.word	0xffffffff


	//   ....[44]....
        /*00ec*/ 	.word	0xffffffff


	//   ....[45]....
        /*00f0*/ 	.word	0xffffffff


	//   ....[46]....
        /*00f4*/ 	.word	0xffffffff


	//   ....[47]....
        /*00f8*/ 	.word	0xffffffff


	//   ....[48]....
        /*00fc*/ 	.word	0xffffffff


	//   ....[49]....
        /*0100*/ 	.word	0xffffffff


	//   ....[50]....
        /*0104*/ 	.word	0xffffffff


	//   ....[51]....
        /*0108*/ 	.word	0xffffffff


	//   ....[52]....
        /*010c*/ 	.word	0xffffffff


	//   ....[53]....
        /*0110*/ 	.word	0xffffffff


	//   ....[54]....
        /*0114*/ 	.word	0xffffffff


	//----- nvinfo : EIATTR_COOP_GROUP_INSTR_OFFSETS
	.align		4
.L_330:
        /*0118*/ 	.byte	0x04, 0x28
        /*011a*/ 	.short	(.L_332 - .L_331)


	//   ....[0]....
.L_331:
        /*011c*/ 	.word	0x00000080


	//   ....[1]....
        /*0120*/ 	.word	0x00001000


	//   ....[2]....
        /*0124*/ 	.word	0x00001050


	//   ....[3]....
        /*0128*/ 	.word	0x00001090


	//   ....[4]....
        /*012c*/ 	.word	0x000010f0


	//   ....[5]....
        /*0130*/ 	.word	0x00001290


	//   ....[6]....
        /*0134*/ 	.word	0x000012d0


	//   ....[7]....
        /*0138*/ 	.word	0x00001360


	//   ....[8]....
        /*013c*/ 	.word	0x000013a0


	//   ....[9]....
        /*0140*/ 	.word	0x00002ca0


	//   ....[10]....
        /*0144*/ 	.word	0x00002f90


	//   ....[11]....
        /*0148*/ 	.word	0x000044a0


	//   ....[12]....
        /*014c*/ 	.word	0x000044f0


	//   ....[13]....
        /*0150*/ 	.word	0x00004500


	//   ....[14]....
        /*0154*/ 	.word	0x00004530


	//   ....[15]....
        /*0158*/ 	.word	0x00006b80


	//   ....[16]....
        /*015c*/ 	.word	0x00007060


	//   ....[17]....
        /*0160*/ 	.word	0x000080c0


	//   ....[18]....
        /*0164*/ 	.word	0x000081b0


	//   ....[19]....
        /*0168*/ 	.word	0x00008430


	//   ....[20]....
        /*016c*/ 	.word	0x00008520


	//   ....[21]....
        /*0170*/ 	.word	0x0000b380


	//   ....[22]....
        /*0174*/ 	.word	0x0000b3a0


	//   ....[23]....
        /*0178*/ 	.word	0x0000b3d0


	//   ....[24]....
        /*017c*/ 	.word	0x0000b400


	//   ....[25]....
        /*0180*/ 	.word	0x0000e1c0


	//   ....[26]....
        /*0184*/ 	.word	0x0000e7b0


	//   ....[27]....
        /*0188*/ 	.word	0x0000f540


	//   ....[28]....
        /*018c*/ 	.word	0x0000f840


	//   ....[29]....
        /*0190*/ 	.word	0x0000f890


	//   ....[30]....
        /*0194*/ 	.word	0x0000f950


	//   ....[31]....
        /*0198*/ 	.word	0x00011160


	//   ....[32]....
        /*019c*/ 	.word	0x00011190


	//   ....[33]....
        /*01a0*/ 	.word	0x000111d0


	//   ....[34]....
        /*01a4*/ 	.word	0x000111e0


	//   ....[35]....
        /*01a8*/ 	.word	0x000122e0


	//   ....[36]....
        /*01ac*/ 	.word	0x00012320


	//   ....[37]....
        /*01b0*/ 	.word	0x00012360


	//   ....[38]....
        /*01b4*/ 	.word	0x000123a0


	//   ....[39]....
        /*01b8*/ 	.word	0x000125a0


	//   ....[40]....
        /*01bc*/ 	.word	0x000125b0


	//   ....[41]....
        /*01c0*/ 	.word	0x000126a0


	//   ....[42]....
        /*01c4*/ 	.word	0x000126d0


	//   ....[43]....
        /*01c8*/ 	.word	0x000127a0


	//   ....[44]....
        /*01cc*/ 	.word	0x000127d0


	//   ....[45]....
        /*01d0*/ 	.word	0x000128a0


	//   ....[46]....
        /*01d4*/ 	.word	0x000128c0


	//   ....[47]....
        /*01d8*/ 	.word	0x00013040


	//   ....[48]....
        /*01dc*/ 	.word	0x00013060


	//   ....[49]....
        /*01e0*/ 	.word	0x00013130


	//   ....[50]....
        /*01e4*/ 	.word	0x00013160


	//   ....[51]....
        /*01e8*/ 	.word	0x00013230


	//   ....[52]....
        /*01ec*/ 	.word	0x00013260


	//   ....[53]....
        /*01f0*/ 	.word	0x00013330


	//   ....[54]....
        /*01f4*/ 	.word	0x00013350


	//----- nvinfo : EIATTR_EXIT_INSTR_OFFSETS
	.align		4
.L_332:
        /*01f8*/ 	.byte	0x04, 0x1c
        /*01fa*/ 	.short	(.L_334 - .L_333)


	//   ....[0]....
.L_333:
        /*01fc*/ 	.word	0x00000330


	//   ....[1]....
        /*0200*/ 	.word	0x000128d0


	//   ....[2]....
        /*0204*/ 	.word	0x00012920


	//   ....[3]....
        /*0208*/ 	.word	0x00012980


	//   ....[4]....
        /*020c*/ 	.word	0x00013360


	//   ....[5]....
        /*0210*/ 	.word	0x000133b0


	//   ....[6]....
        /*0214*/ 	.word	0x00013410


	//----- nvinfo : EIATTR_CTAIDZ_USED
	.align		4
.L_334:
        /*0218*/ 	.byte	0x01, 0x04
	.zero		2


	//----- nvinfo : EIATTR_MAX_THREADS
	.align		4
        /*021c*/ 	.byte	0x04, 0x05
        /*021e*/ 	.short	(.L_336 - .L_335)
.L_335:
        /*0220*/ 	.word	0x00000100
        /*0224*/ 	.word	0x00000001
        /*0228*/ 	.word	0x00000001


	//----- nvinfo : EIATTR_CRS_STACK_SIZE
	.align		4
.L_336:
        /*022c*/ 	.byte	0x04, 0x1e
        /*022e*/ 	.short	(.L_338 - .L_337)
.L_337:
        /*0230*/ 	.word	0x00000000
.L_338:


//--------------------- .nv.info._ZN7cutlass13device_kernelIN5flash19enable_sm80_to_sm89INS1_16FlashAttnFwdSm80INS1_25CollectiveMainloopFwdSm80ILi8ELi1ELb1EN4cute5tupleIJNS5_1CILi128EEENS7_ILi96EEES8_EEELi128ENS_6half_tEfNS_4arch4Sm80ELb0ELb1ELb1ELb1ELb0ELb1ELb1ELb0EEENS1_21CollectiveEpilogueFwdINS6_IJS8_S8_S9_EEENS6_IJNS7_ILi1EEESH_SH_EEESB_SD_Li256ELb1ELb1ELb0ELb0EEENS1_19SingleTileSchedulerILb1ELb0ELb1ELi128EEEEEEEEEvNT_6ParamsE --------------------------
	.section	.nv.info._ZN7cutlass13device_kernelIN5flash19enable_sm80_to_sm89INS1_16FlashAttnFwdSm80INS1_25CollectiveMainloopFwdSm80ILi8ELi1ELb1EN4cute5tupleIJNS5_1CILi128EEENS7_ILi96EEES8_EEELi128ENS_6half_tEfNS_4arch4Sm80ELb0ELb1ELb1ELb1ELb0ELb1ELb1ELb0EEENS1_21CollectiveEpilogueFwdINS6_IJS8_S8_S9_EEENS6_IJNS7_ILi1EEESH_SH_EEESB_SD_Li256ELb1ELb1ELb0ELb0EEENS1_19SingleTileSchedulerILb1ELb0ELb1ELi128EEEEEEEEEvNT_6ParamsE,"",@"SHT_CUDA_INFO"
	.sectionflags	@""
	.align	4


	//----- nvinfo : EIATTR_CUDA_API_VERSION
	.align		4
        /*0000*/ 	.byte	0x04, 0x37
        /*0002*/ 	.short	(.L_340 - .L_339)
.L_339:
        /*0004*/ 	.word	0x00000082


	//----- nvinfo : EIATTR_SW2861232_WAR
	.align		4
.L_340:
        /*0008*/ 	.byte	0x01, 0x35
	.zero		2


	//----- nvinfo : EIATTR_PARAM_CBANK
	.align		4
        /*000c*/ 	.byte	0x04, 0x0a
        /*000e*/ 	.short	(.L_342 - .L_341)
	.align		4
.L_341:
        /*0010*/ 	.word	index@(.nv.constant0._ZN7cutlass13device_kernelIN5flash19enable_sm80_to_sm89INS1_16FlashAttnFwdSm80INS1_25CollectiveMainloopFwdSm80ILi8ELi1ELb1EN4cute5tupleIJNS5_1CILi128EEENS7_ILi96EEES8_EEELi128ENS_6half_tEfNS_4arch4Sm80ELb0ELb1ELb1ELb1ELb0ELb1ELb1ELb0EEENS1_21CollectiveEpilogueFwdINS6_IJS8_S8_S9_EEENS6_IJNS7_ILi1EEESH_SH_EEESB_SD_Li256ELb1ELb1ELb0ELb0EEENS1_19SingleTileSchedulerILb1ELb0ELb1ELi128EEEEEEEEEvNT_6ParamsE)
        /*0014*/ 	.short	0x0160
        /*0016*/ 	.short	0x0418


	//----- nvinfo : EIATTR_CBANK_PARAM_SIZE
	.align		4
.L_342:
        /*0018*/ 	.byte	0x03, 0x19
        /*001a*/ 	.short	0x0418


	//----- nvinfo : EIATTR_KPARAM_INFO
	.align		4
        /*001c*/ 	.byte	0x04, 0x17
        /*001e*/ 	.short	(.L_344 - .L_343)
.L_343:
        /*0020*/ 	.word	0x00000000
        /*0024*/ 	.short	0x0000
        /*0026*/ 	.short	0x0000
        /*0028*/ 	.byte	0x00, 0xf0, 0x61, 0x10


	//----- nvinfo : EIATTR_MAXREG_COUNT
	.align		4
.L_344:
        /*002c*/ 	.byte	0x03, 0x1b
        /*002e*/ 	.short	0x00ff


	//----- nvinfo : EIATTR_NUM_BARRIERS
	.align		4
        /*0030*/ 	.byte	0x02, 0x4c
        /*0032*/ 	.byte	0x02
	.zero		1


	//----- nvinfo : EIATTR_MERCURY_ISA_VERSION
	.align		4
        /*0034*/ 	.byte	0x03, 0x5f
        /*0036*/ 	.short	0x0000


	//----- nvinfo : EIATTR_COOP_GROUP_MASK_REGIDS
	.align		4
        /*0038*/ 	.byte	0x04, 0x29
        /*003a*/ 	.short	(.L_346 - .L_345)


	//   ....[0]....
.L_345:
        /*003c*/ 	.word	0xffffffff


	//   ....[1]....
        /*0040*/ 	.word	0xffffffff


	//   ....[2]....
        /*0044*/ 	.word	0xffffffff


	//   ....[3]....
        /*0048*/ 	.word	0xffffffff


	//   ....[4]....
        /*004c*/ 	.word	0xffffffff


	//   ....[5]....
        /*0050*/ 	.word	0xffffffff


	//   ....[6]....
        /*0054*/ 	.word	0xffffffff


	//   ....[7]....
        /*0058*/ 	.word	0xffffffff


	//   ....[8]....
        /*005c*/ 	.word	0xffffffff


	//   ....[9]....
        /*0060*/ 	.word	0xffffffff


	//   ....[10]....
        /*0064*/ 	.word	0xffffffff


	//   ....[11]....
        /*0068*/ 	.word	0xffffffff


	//   ....[12]....
        /*006c*/ 	.word	0xffffffff


	//   ....[13]....
        /*0070*/ 	.word	0xffffffff


	//   ....[14]....
        /*0074*/ 	.word	0xffffffff


	//   ....[15]....
        /*0078*/ 	.word	0xffffffff


	//   ....[16]....
        /*007c*/ 	.word	0xffffffff


	//   ....[17]....
        /*0080*/ 	.word	0xffffffff


	//   ....[18]....
        /*0084*/ 	.word	0xffffffff


	//   ....[19]....
        /*0088*/ 	.word	0xffffffff


	//   ....[20]....
        /*008c*/ 	.word	0xffffffff


	//   ....[21]....
        /*0090*/ 	.word	0xffffffff


	//   ....[22]....
        /*0094*/ 	.word	0xffffffff


	//   ....[23]....
        /*0098*/ 	.word	0xffffffff


	//   ....[24]....
        /*009c*/ 	.word	0xffffffff


	//   ....[25]....
        /*00a0*/ 	.word	0xffffffff


	//   ....[26]....
        /*00a4*/ 	.word	0xffffffff


	//   ....[27]....
        /*00a8*/ 	.word	0xffffffff


	//   ....[28]....
        /*00ac*/ 	.word	0xffffffff


	//   ....[29]....
        /*00b0*/ 	.word	0xffffffff


	//   ....[30]....
        /*00b4*/ 	.word	0xffffffff


	//   ....[31]....
        /*00b8*/ 	.word	0xffffffff


	//   ....[32]....
        /*00bc*/ 	.word	0xffffffff


	//   ....[33]....
        /*00c0*/ 	.word	0xffffffff


	//   ....[34]....
        /*00c4*/ 	.word	0xffffffff


	//   ....[35]....
        /*00c8*/ 	.word	0xffffffff


	//   ....[36]....
        /*00cc*/ 	.word	0xffffffff


	//   ....[37]....
        /*00d0*/ 	.word	0xffffffff


	//   ....[38]....
        /*00d4*/ 	.word	0xffffffff


	//   ....[39]....
        /*00d8*/ 	.word	0xffffffff


	//   ....[40]....
        /*00dc*/ 	.word	0xffffffff


	//   ....[41]....
        /*00e0*/ 	.word	0xffffffff


	//   ....[42]....
        /*00e4*/ 	.word	0xffffffff


	//   ....[43]....
        /*00e8*/ 	.word	0xffffffff


	//   ....[44]....
        /*00ec*/ 	.word	0xffffffff


	//   ....[45]....
        /*00f0*/ 	.word	0xffffffff


	//   ....[46]....
        /*00f4*/ 	.word	0xffffffff


	//   ....[47]....
        /*00f8*/ 	.word	0xffffffff


	//   ....[48]....
        /*00fc*/ 	.word	0xffffffff


	//   ....[49]....
        /*0100*/ 	.word	0xffffffff


	//   ....[50]....
        /*0104*/ 	.word	0xffffffff


	//   ....[51]....
        /*0108*/ 	.word	0xffffffff


	//   ....[52]....
        /*010c*/ 	.word	0xffffffff


	//   ....[53]....
        /*0110*/ 	.word	0xffffffff


	//   ....[54]....
        /*0114*/ 	.word	0xffffffff


	//   ....[55]....
        /*0118*/ 	.word	0xffffffff


	//   ....[56]....
        /*011c*/ 	.word	0xffffffff


	//   ....[57]....
        /*0120*/ 	.word	0xffffffff


	//   ....[58]....
        /*0124*/ 	.word	0xffffffff


	//   ....[59]....
        /*0128*/ 	.word	0xffffffff


	//   ....[60]....
        /*012c*/ 	.word	0xffffffff


	//   ....[61]....
        /*0130*/ 	.word	0xffffffff


	//   ....[62]....
        /*0134*/ 	.word	0xffffffff


	//   ....[63]....
        /*0138*/ 	.word	0xffffffff


	//   ....[64]....
        /*013c*/ 	.word	0xffffffff


	//   ....[65]....
        /*0140*/ 	.word	0xffffffff


	//   ....[66]....
        /*0144*/ 	.word	0xffffffff


	//   ....[67]....
        /*0148*/ 	.word	0xffffffff


	//   ....[68]....
        /*014c*/ 	.word	0xffffffff


	//   ....[69]....
        /*0150*/ 	.word	0xffffffff


	//   ....[70]....
        /*0154*/ 	.word	0xffffffff


	//   ....[71]....
        /*0158*/ 	.word	0xffffffff


	//   ....[72]....
        /*015c*/ 	.word	0xffffffff


	//   ....[73]....
        /*0160*/ 	.word	0xffffffff


	//   ....[74]....
        /*0164*/ 	.word	0xffffffff


	//   ....[75]....
        /*0168*/ 	.word	0xffffffff


	//   ....[76]....
        /*016c*/ 	.word	0xffffffff


	//   ....[77]....
        /*0170*/ 	.word	0xffffffff


	//   ....[78]....
        /*0174*/ 	.word	0xffffffff


	//   ....[79]....
        /*0178*/ 	.word	0xffffffff


	//   ....[80]....
        /*017c*/ 	.word	0xffffffff


	//   ....[81]....
        /*0180*/ 	.word	0xffffffff


	//   ....[82]....
        /*0184*/ 	.word	0xffffffff


	//   ....[83]....
        /*0188*/ 	.word	0xffffffff


	//   ....[84]....
        /*018c*/ 	.word	0xffffffff


	//   ....[85]....
        /*0190*/ 	.word	0xffffffff


	//   ....[86]....
        /*0194*/ 	.word	0xffffffff


	//----- nvinfo : EIATTR_COOP_GROUP_INSTR_OFFSETS
	.align		4
.L_346:
        /*0198*/ 	.byte	0x04, 0x28
        /*019a*/ 	.short	(.L_348 - .L_347)


	//   ....[0]....
.L_347:
        /*019c*/ 	.word	0x00000080


	//   ....[1]....
        /*01a0*/ 	.word	0x00006b30


	//   ....[2]....
        /*01a4*/ 	.word	0x00006ba0


	//   ....[3]....
        /*01a8*/ 	.word	0x00006c10


	//   ....[4]....
        /*01ac*/ 	.word	0x00006c40


	//   ....[5]....
        /*01b0*/ 	.word	0x00006c70


	//   ....[6]....
        /*01b4*/ 	.word	0x00006ca0


	//   ....[7]....
        /*01b8*/ 	.word	0x00006d40


	//   ....[8]....
        /*01bc*/ 	.word	0x00006d70


	//   ....[9]....
        /*01c0*/ 	.word	0x000077b0


	//   ....[10]....
        /*01c4*/ 	.word	0x00007820


	//   ....[11]....
        /*01c8*/ 	.word	0x00007840


	//   ....[12]....
        /*01cc*/ 	.word	0x00007860


	//   ....[13]....
        /*01d0*/ 	.word	0x000079e0


	//   ....[14]....
        /*01d4*/ 	.word	0x00007a70


	//   ....[15]....
        /*01d8*/ 	.word	0x00007ab0


	//   ....[16]....
        /*01dc*/ 	.word	0x00007ae0


	//   ....[17]....
        /*01e0*/ 	.word	0x00007c60


	//   ....[18]....
        /*01e4*/ 	.word	0x00007cf0


	//   ....[19]....
        /*01e8*/ 	.word	0x00007d30


	//   ....[20]....
        /*01ec*/ 	.word	0x00007d70


	//   ....[21]....
        /*01f0*/ 	.word	0x00007f00


	//   ....[22]....
        /*01f4*/ 	.word	0x00007f90


	//   ....[23]....
        /*01f8*/ 	.word	0x00007fc0


	//   ....[24]....
        /*01fc*/ 	.word	0x00007fe0


	//   ....[25]....
        /*0200*/ 	.word	0x00009b30


	//   ....[26]....
        /*0204*/ 	.word	0x00009b80


	//   ....[27]....
        /*0208*/ 	.word	0x00009bd0


	//   ....[28]....
        /*020c*/ 	.word	0x00009bf0


	//   ....[29]....
        /*0210*/ 	.word	0x00009d20


	//   ....[30]....
        /*0214*/ 	.word	0x00009d30


	//   ....[31]....
        /*0218*/ 	.word	0x00009d40


	//   ....[32]....
        /*021c*/ 	.word	0x00009d50


	//   ....[33]....
        /*0220*/ 	.word	0x00009ea0


	//   ....[34]....
        /*0224*/ 	.word	0x00009ee0


	//   ....[35]....
        /*0228*/ 	.word	0x00009f20


	//   ....[36]....
        /*022c*/ 	.word	0x00009f40


	//   ....[37]....
        /*0230*/ 	.word	0x0000a070


	//   ....[38]....
        /*0234*/ 	.word	0x0000a090


	//   ....[39]....
        /*0238*/ 	.word	0x0000a0b0


	//   ....[40]....
        /*023c*/ 	.word	0x0000a0d0


	//   ....[41]....
        /*0240*/ 	.word	0x0000d1e0


	//   ....[42]....
        /*0244*/ 	.word	0x0000d590


	//   ....[43]....
        /*0248*/ 	.word	0x0000ea70


	//   ....[44]....
        /*024c*/ 	.word	0x0000eab0


	//   ....[45]....
        /*0250*/ 	.word	0x0000ead0


	//   ....[46]....
        /*0254*/ 	.word	0x0000eaf0


	//   ....[47]....
        /*0258*/ 	.word	0x00011110


	//   ....[48]....
        /*025c*/ 	.word	0x00011660


	//   ....[49]....
        /*0260*/ 	.word	0x00012640


	//   ....[50]....
        /*0264*/ 	.word	0x00012700


	//   ....[51]....
        /*0268*/ 	.word	0x000129c0


	//   ....[52]....
        /*026c*/ 	.word	0x00012ac0


	//   ....[53]....
        /*0270*/ 	.word	0x00015920


	//   ....[54]....
        /*0274*/ 	.word	0x00015940


	//   ....[55]....
        /*0278*/ 	.word	0x00015970


	//   ....[56]....
        /*027c*/ 	.word	0x000159a0


	//   ....[57]....
        /*0280*/ 	.word	0x000187c0


	//   ....[58]....
        /*0284*/ 	.word	0x00018df0


	//   ....[59]....
        /*0288*/ 	.word	0x00019af0


	//   ....[60]....
        /*028c*/ 	.word	0x00019df0


	//   ....[61]....
        /*0290*/ 	.word	0x00019e00


	//   ....[62]....
        /*0294*/ 	.word	0x00019e60


	//   ....[63]....
        /*0298*/ 	.word	0x0001b6d0


	//   ....[64]....
        /*029c*/ 	.word	0x0001b700


	//   ....[65]....
        /*02a0*/ 	.word	0x0001b750


	//   ....[66]....
        /*02a4*/ 	.word	0x0001b760


	//   ....[67]....
        /*02a8*/ 	.word	0x0001c860


	//   ....[68]....
        /*02ac*/ 	.word	0x0001c890


	//   ....[69]....
        /*02b0*/ 	.word	0x0001c8d0


	//   ....[70]....
        /*02b4*/ 	.word	0x0001c910


	//   ....[71]....
        /*02b8*/ 	.word	0x0001caf0


	//   ....[72]....
        /*02bc*/ 	.word	0x0001cb00


	//   ....[73]....
        /*02c0*/ 	.word	0x0001cbf0


	//   ....[74]....
        /*02c4*/ 	.word	0x0001cc20


	//   ....[75]....
        /*02c8*/ 	.word	0x0001ccf0


	//   ....[76]....
        /*02cc*/ 	.word	0x0001cd20


	//   ....[77]....
        /*02d0*/ 	.word	0x0001cdf0


	//   ....[78]....
        /*02d4*/ 	.word	0x0001ce10


	//   ....[79]....
        /*02d8*/ 	.word	0x0001d550


	//   ....[80]....
        /*02dc*/ 	.word	0x0001d570


	//   ....[81]....
        /*02e0*/ 	.word	0x0001d640


	//   ....[82]....
        /*02e4*/ 	.word	0x0001d670


	//   ....[83]....
        /*02e8*/ 	.word	0x0001d740


	//   ....[84]....
        /*02ec*/ 	.word	0x0001d770


	//   ....[85]....
        /*02f0*/ 	.word	0x0001d840


	//   ....[86]....
        /*02f4*/ 	.word	0x0001d860


	//----- nvinfo : EIATTR_EXIT_INSTR_OFFSETS
	.align		4
.L_348:
        /*02f8*/ 	.byte	0x04, 0x1c
        /*02fa*/ 	.short	(.L_350 - .L_349)


	//   ....[0]....
.L_349:
        /*02fc*/ 	.word	0x00000330


	//   ....[1]....
        /*0300*/ 	.word	0x0001ce20


	//   ....[2]....
        /*0304*/ 	.word	0x0001ce70


	//   ....[3]....
        /*0308*/ 	.word	0x0001ced0


	//   ....[4]....
        /*030c*/ 	.word	0x0001d870


	//   ....[5]....
        /*0310*/ 	.word	0x0001d8c0


	//   ....[6]....
        /*0314*/ 	.word	0x0001d920


	//----- nvinfo : EIATTR_CTAIDZ_USED
	.align		4
.L_350:
        /*0318*/ 	.byte	0x01, 0x04
	.zero		2


	//----- nvinfo : EIATTR_MAX_THREADS
	.align		4
        /*031c*/ 	.byte	0x04, 0x05
        /*031e*/ 	.short	(.L_352 - .L_351)
.L_351:
        /*0320*/ 	.word	0x00000100
        /*0324*/ 	.word	0x00000001
        /*0328*/ 	.word	0x00000001


	//----- nvinfo : EIATTR_CRS_STACK_SIZE
	.align		4
.L_352:
        /*032c*/ 	.byte	0x04, 0x1e
        /*032e*/ 	.short	(.L_354 - .L_353)
.L_353:
        /*0330*/ 	.word	0x00000000
.L_354:


//--------------------- .nv.info._ZN7cutlass13device_kernelIN5flash19enable_sm80_to_sm89INS1_16FlashAttnFwdSm80INS1_25CollectiveMainloopFwdSm80ILi8ELi1ELb1EN4cute5tupleIJNS5_1CILi128EEES8_S8_EEELi128ENS_6half_tEfNS_4arch4Sm80ELb1ELb0ELb1ELb0ELb0ELb0ELb1ELb0EEENS1_21CollectiveEpilogueFwdIS9_NS6_IJNS7_ILi1EEESF_SF_EEESA_SC_Li256ELb0ELb1ELb0ELb0EEENS1_30DynamicPersistentTileSchedulerILi256ELi256ELb0ELb1ELb0EEEEEEEEEvNT_6ParamsE --------------------------
	.section	.nv.info._ZN7cutlass13device_kernelIN5flash19enable_sm80_to_sm89INS1_16FlashAttnFwdSm80INS1_25CollectiveMainloopFwdSm80ILi8ELi1ELb1EN4cute5tupleIJNS5_1CILi128EEES8_S8_EEELi128ENS_6half_tEfNS_4arch4Sm80ELb1ELb0ELb1ELb0ELb0ELb0ELb1ELb0EEENS1_21CollectiveEpilogueFwdIS9_NS6_IJNS7_ILi1EEESF_SF_EEESA_SC_Li256ELb0ELb1ELb0ELb0EEENS1_30DynamicPersistentTileSchedulerILi256ELi256ELb0ELb1ELb0EEEEEEEEEvNT_6ParamsE,"",@"SHT_CUDA_INFO"
	.sectionflags	@""
	.align	4


	//----- nvinfo : EIATTR_CUDA_API_VERSION
	.align		4
        /*0000*/ 	.byte	0x04, 0x37
        /*0002*/ 	.short	(.L_356 - .L_355)
.L_355:
        /*0004*/ 	.word	0x00000082


	//----- nvinfo : EIATTR_SW2861232_WAR
	.align		4
.L_356:
        /*0008*/ 	.byte	0x01, 0x35
	.zero		2


	//----- nvinfo : EIATTR_PARAM_CBANK
	.align		4
        /*000c*/ 	.byte	0x04, 0x0a
        /*000e*/ 	.short	(.L_358 - .L_357)
	.align		4
.L_357:
        /*0010*/ 	.word	index@(.nv.constant0._ZN7cutlass13device_kernelIN5flash19enable_sm80_to_sm89INS1_16FlashAttnFwdSm80INS1_25CollectiveMainloopFwdSm80ILi8ELi1ELb1EN4cute5tupleIJNS5_1CILi128EEES8_S8_EEELi128ENS_6half_tEfNS_4arch4Sm80ELb1ELb0ELb1ELb0ELb0ELb0ELb1ELb0EEENS1_21CollectiveEpilogueFwdIS9_NS6_IJNS7_ILi1EEESF_SF_EEESA_SC_Li256ELb0ELb1ELb0ELb0EEENS1_30DynamicPersistentTileSchedulerILi256ELi256ELb0ELb1ELb0EEEEEEEEEvNT_6ParamsE)
        /*0014*/ 	.short	0x0160
        /*0016*/ 	.short	0x0428


	//----- nvinfo : EIATTR_CBANK_PARAM_SIZE
	.align		4
.L_358:
        /*0018*/ 	.byte	0x03, 0x19
        /*001a*/ 	.short	0x0428


	//----- nvinfo : EIATTR_KPARAM_INFO
	.align		4
        /*001c*/ 	.byte	0x04, 0x17
        /*001e*/ 	.short	(.L_360 - .L_359)
.L_359:
        /*0020*/ 	.word	0x00000000
        /*0024*/ 	.short	0x0000
        /*0026*/ 	.short	0x0000
        /*0028*/ 	.byte	0x00, 0xf0, 0xa1, 0x10


	//----- nvinfo : EIATTR_MAXREG_COUNT
	.align		4
.L_360:
        /*002c*/ 	.byte	0x03, 0x1b
        /*002e*/ 	.short	0x00ff


	//----- nvinfo : EIATTR_NUM_BARRIERS
	.align		4
        /*0030*/ 	.byte	0x02, 0x4c
        /*0032*/ 	.byte	0x06
	.zero		1


	//----- nvinfo : EIATTR_ANNOTATIONS
	.align		4
        /*0034*/ 	.byte	0x04, 0x55
        /*0036*/ 	.short	(.L_362 - .L_361)


	//   ....[0]....
.L_361:
        /* <DEDUP_REMOVED lines=52> */


	//----- nvinfo : EIATTR_MERCURY_ISA_VERSION
	.align		4
.L_362:
        /*0360*/ 	.byte	0x03, 0x5f
        /*0362*/ 	.short	0x0000


	//----- nvinfo : EIATTR_INT_WARP_WIDE_INSTR_OFFSETS
	.align		4
        /*0364*/ 	.byte	0x04, 0x31
        /*0366*/ 	.short	(.L_364 - .L_363)


	//   ....[0]....
.L_363:
        /*0368*/ 	.word	0x0000ee00


	//   ....[1]....
        /*036c*/ 	.word	0x0000ee80


	//----- nvinfo : EIATTR_COOP_GROUP_MASK_REGIDS
	.align		4
.L_364:
        /*0370*/ 	.byte	0x04, 0x29
        /*0372*/ 	.short	(.L_366 - .L_365)


	//   ....[0]....
.L_365:
        /*0374*/ 	.word	0xffffffff


	//   ....[1]....
        /*0378*/ 	.word	0xffffffff


	//   ....[2]....
        /*037c*/ 	.word	0xffffffff


	//   ....[3]....
        /*0380*/ 	.word	0xffffffff


	//   ....[4]....
        /*0384*/ 	.word	0xffffffff


	//   ....[5]....
        /*0388*/ 	.word	0xffffffff


	//   ....[6]....
        /*038c*/ 	.word	0xffffffff


	//   ....[7]....
        /*0390*/ 	.word	0xffffffff


	//   ....[8]....
        /*0394*/ 	.word	0xffffffff


	//   ....[9]....
        /*0398*/ 	.word	0xffffffff


	//   ....[10]....
        /*039c*/ 	.word	0xffffffff


	//   ....[11]....
        /*03a0*/ 	.word	0xffffffff


	//   ....[12]....
        /*03a4*/ 	.word	0xffffffff


	//   ....[13]....
        /*03a8*/ 	.word	0xffffffff


	//   ....[14]....
        /*03ac*/ 	.word	0xffffffff


	//   ....[15]....
        /*03b0*/ 	.word	0xffffffff


	//   ....[16]....
        /*03b4*/ 	.word	0xffffffff


	//   ....[17]....
        /*03b8*/ 	.word	0xffffffff


	//   ....[18]....
        /*03bc*/ 	.word	0xffffffff


	//   ....[19]....
        /*03c0*/ 	.word	0xffffffff


	//   ....[20]....
        /*03c4*/ 	.word	0xffffffff


	//   ....[21]....
        /*03c8*/ 	.word	0xffffffff


	//   ....[22]....
        /*03cc*/ 	.word	0xffffffff


	//   ....[23]....
        /*03d0*/ 	.word	0xffffffff


	//   ....[24]....
        /*03d4*/ 	.word	0xffffffff


	//   ....[25]....
        /*03d8*/ 	.word	0xffffffff


	//   ....[26]....
        /*03dc*/ 	.word	0xffffffff


	//   ....[27]....
        /*03e0*/ 	.word	0xffffffff


	//   ....[28]....
        /*03e4*/ 	.word	0xffffffff


	//   ....[29]....
        /*03e8*/ 	.word	0xffffffff


	//   ....[30]....
        /*03ec*/ 	.word	0xffffffff


	//   ....[31]....
        /*03f0*/ 	.word	0xffffffff


	//   ....[32]....
        /*03f4*/ 	.word	0xffffffff


	//   ....[33]....
        /*03f8*/ 	.word	0xffffffff


	//   ....[34]....
        /*03fc*/ 	.word	0xffffffff


	//   ....[35]....
        /*0400*/ 	.word	0xffffffff


	//   ....[36]....
        /*0404*/ 	.word	0xffffffff


	//   ....[37]....
        /*0408*/ 	.word	0xffffffff


	//   ....[38]....
        /*040c*/ 	.word	0xffffffff


	//   ....[39]....
        /*0410*/ 	.word	0xffffffff


	//   ....[40]....
        /*0414*/ 	.word	0xffffffff


	//   ....[41]....
        /*0418*/ 	.word	0xffffffff


	//   ....[42]....
        /*041c*/ 	.word	0xffffffff


	//   ....[43]....
        /*0420*/ 	.word	0xffffffff


	//   ....[44]....
        /*0424*/ 	.word	0xffffffff


	//   ....[45]....
        /*0428*/ 	.word	0xffffffff


	//   ....[46]....
        /*042c*/ 	.word	0xffffffff


	//   ....[47]....
        /*0430*/ 	.word	0xffffffff


	//   ....[48]....
        /*0434*/ 	.word	0xffffffff


	//   ....[49]....
        /*0438*/ 	.word	0xffffffff


	//   ....[50]....
        /*043c*/ 	.word	0xffffffff


	//   ....[51]....
        /*0440*/ 	.word	0xffffffff


	//   ....[52]....
        /*0444*/ 	.word	0xffffffff


	//   ....[53]....
        /*0448*/ 	.word	0xffffffff


	//   ....[54]....
        /*044c*/ 	.word	0xffffffff


	//   ....[55]....
        /*0450*/ 	.word	0xffffffff


	//   ....[56]....
        /*0454*/ 	.word	0xffffffff


	//   ....[57]....
        /*0458*/ 	.word	0xffffffff


	//   ....[58]....
        /*045c*/ 	.word	0xffffffff


	//   ....[59]....
        /*0460*/ 	.word	0xffffffff


	//   ....[60]....
        /*0464*/ 	.word	0xffffffff


	//   ....[61]....
        /*0468*/ 	.word	0xffffffff


	//   ....[62]....
        /*046c*/ 	.word	0xffffffff


	//   ....[63]....
        /*0470*/ 	.word	0xffffffff


	//----- nvinfo : EIATTR_COOP_GROUP_INSTR_OFFSETS
	.align		4
.L_366:
        /*0474*/ 	.byte	0x04, 0x28
        /*0476*/ 	.short	(.L_368 - .L_367)


	//   ....[0]....
.L_367:
        /*0478*/ 	.word	0x00000050


	//   ....[1]....
        /*047c*/ 	.word	0x00001640


	//   ....[2]....
        /*0480*/ 	.word	0x00001660


	//   ....[3]....
        /*0484*/ 	.word	0x00001680


	//   ....[4]....
        /*0488*/ 	.word	0x000016a0


	//   ....[5]....
        /*048c*/ 	.word	0x000016c0


	//   ....[6]....
        /*0490*/ 	.word	0x000016e0


	//   ....[7]....
        /*0494*/ 	.word	0x00001720


	//   ....[8]....
        /*0498*/ 	.word	0x00001780


	//   ....[9]....
        /*049c*/ 	.word	0x000035f0


	//   ....[10]....
        /*04a0*/ 	.word	0x00003600


	//   ....[11]....
        /*04a4*/ 	.word	0x00004220


	//   ....[12]....
        /*04a8*/ 	.word	0x000042b0


	//   ....[13]....
        /*04ac*/ 	.word	0x000042d0


	//   ....[14]....
        /*04b0*/ 	.word	0x000042f0


	//   ....[15]....
        /*04b4*/ 	.word	0x000065f0


	//   ....[16]....
        /*04b8*/ 	.word	0x000071a0


	//   ....[17]....
        /*04bc*/ 	.word	0x00008170


	//   ....[18]....
        /*04c0*/ 	.word	0x00008380


	//   ....[19]....
        /*04c4*/ 	.word	0x000083d0


	//   ....[20]....
        /*04c8*/ 	.word	0x00008470


	//   ....[21]....
        /*04cc*/ 	.word	0x0000c350


	//   ....[22]....
        /*04d0*/ 	.word	0x0000c3c0


	//   ....[23]....
        /*04d4*/ 	.word	0x0000c3f0


	//   ....[24]....
        /*04d8*/ 	.word	0x0000c480


	//   ....[25]....
        /*04dc*/ 	.word	0x0000e7b0


	//   ....[26]....
        /*04e0*/ 	.word	0x0000e800


	//   ....[27]....
        /*04e4*/ 	.word	0x0000e820


	//   ....[28]....
        /*04e8*/ 	.word	0x0000e840


	//   ....[29]....
        /*04ec*/ 	.word	0x0000f460


	//   ....[30]....
        /*04f0*/ 	.word	0x0000f7e0


	//   ....[31]....
        /*04f4*/ 	.word	0x0000f810


	//   ....[32]....
        /*04f8*/ 	.word	0x0000f830


	//   ....[33]....
        /*04fc*/ 	.word	0x0000f850


	//   ....[34]....
        /*0500*/ 	.word	0x0000fa60


	//   ....[35]....
        /*0504*/ 	.word	0x0000fa70


	//   ....[36]....
        /*0508*/ 	.word	0x0000fb50


	//   ....[37]....
        /*050c*/ 	.word	0x0000fb80


	//   ....[38]....
        /*0510*/ 	.word	0x0000fc40


	//   ....[39]....
        /*0514*/ 	.word	0x0000fc70


	//   ....[40]....
        /*0518*/ 	.word	0x0000fd30


	//   ....[41]....
        /*051c*/ 	.word	0x0000fd50


	//   ....[42]....
        /*0520*/ 	.word	0x000102c0


	//   ....[43]....
        /*0524*/ 	.word	0x000102e0


	//   ....[44]....
        /*0528*/ 	.word	0x00010410


	//   ....[45]....
        /*052c*/ 	.word	0x00010420


	//   ....[46]....
        /*0530*/ 	.word	0x00010540


	//   ....[47]....
        /*0534*/ 	.word	0x00010560


	//   ....[48]....
        /*0538*/ 	.word	0x00010680


	//   ....[49]....
        /*053c*/ 	.word	0x00010690


	//   ....[50]....
        /*0540*/ 	.word	0x00010820


	//   ....[51]....
        /*0544*/ 	.word	0x00010900


	//   ....[52]....
        /*0548*/ 	.word	0x00010960


	//   ....[53]....
        /*054c*/ 	.word	0x000109b0


	//   ....[54]....
        /*0550*/ 	.word	0x00010a00


	//   ....[55]....
        /*0554*/ 	.word	0x00010a70


	//   ....[56]....
        /*0558*/ 	.word	0x00010ae0


	//   ....[57]....
        /*055c*/ 	.word	0x00010b40


	//   ....[58]....
        /*0560*/ 	.word	0x00010ba0


	//   ....[59]....
        /*0564*/ 	.word	0x00010c00


	//   ....[60]....
        /*0568*/ 	.word	0x00010c70


	//   ....[61]....
        /*056c*/ 	.word	0x00010cd0


	//   ....[62]....
        /*0570*/ 	.word	0x00010d30


	//   ....[63]....
        /*0574*/ 	.word	0x00010da0


	//----- nvinfo : EIATTR_EXIT_INSTR_OFFSETS
	.align		4
.L_368:
        /*0578*/ 	.byte	0x04, 0x1c
        /*057a*/ 	.short	(.L_370 - .L_369)


	//   ....[0]....
.L_369:
        /*057c*/ 	.word	0x000000a0


	//   ....[1]....
        /*0580*/ 	.word	0x000108c0


	//----- nvinfo : EIATTR_MAX_THREADS
	.align		4
.L_370:
        /*0584*/ 	.byte	0x04, 0x05
        /*0586*/ 	.short	(.L_372 - .L_371)
.L_371:
        /*0588*/ 	.word	0x00000100
        /*058c*/ 	.word	0x00000001
        /*0590*/ 	.word	0x00000001


	//----- nvinfo : EIATTR_CRS_STACK_SIZE
	.align		4
.L_372:
        /*0594*/ 	.byte	0x04, 0x1e
        /*0596*/ 	.short	(.L_374 - .L_373)
.L_373:
        /*0598*/ 	.word	0x00000000
.L_374:


//--------------------- .nv.info._ZN7cutlass13device_kernelIN5flash19enable_sm80_to_sm89INS1_16FlashAttnFwdSm80INS1_25CollectiveMainloopFwdSm80ILi8ELi1ELb1EN4cute5tupleIJNS5_1CILi128EEES8_S8_EEELi128ENS_6half_tEfNS_4arch4Sm80ELb1ELb0ELb1ELb1ELb0ELb0ELb1ELb0EEENS1_21CollectiveEpilogueFwdIS9_NS6_IJNS7_ILi1EEESF_SF_EEESA_SC_Li256ELb1ELb1ELb0ELb0EEENS1_19SingleTileSchedulerILb1ELb0ELb1ELi128EEEEEEEEEvNT_6ParamsE --------------------------
	.section	.nv.info._ZN7cutlass13device_kernelIN5flash19enable_sm80_to_sm89INS1_16FlashAttnFwdSm80INS1_25CollectiveMainloopFwdSm80ILi8ELi1ELb1EN4cute5tupleIJNS5_1CILi128EEES8_S8_EEELi128ENS_6half_tEfNS_4arch4Sm80ELb1ELb0ELb1ELb1ELb0ELb0ELb1ELb0EEENS1_21CollectiveEpilogueFwdIS9_NS6_IJNS7_ILi1EEESF_SF_EEESA_SC_Li256ELb1ELb1ELb0ELb0EEENS1_19SingleTileSchedulerILb1ELb0ELb1ELi128EEEEEEEEEvNT_6ParamsE,"",@"SHT_CUDA_INFO"
	.sectionflags	@""
	.align	4


	//----- nvinfo : EIATTR_CUDA_API_VERSION
	.align		4
        /*0000*/ 	.byte	0x04, 0x37
        /*0002*/ 	.short	(.L_376 - .L_375)
.L_375:
        /*0004*/ 	.word	0x00000082


	//----- nvinfo : EIATTR_SW2861232_WAR
	.align		4
.L_376:
        /*0008*/ 	.byte	0x01, 0x35
	.zero		2


	//----- nvinfo : EIATTR_PARAM_CBANK
	.align		4
        /*000c*/ 	.byte	0x04, 0x0a
        /*000e*/ 	.short	(.L_378 - .L_377)
	.align		4
.L_377:
        /*0010*/ 	.word	index@(.nv.constant0._ZN7cutlass13device_kernelIN5flash19enable_sm80_to_sm89INS1_16FlashAttnFwdSm80INS1_25CollectiveMainloopFwdSm80ILi8ELi1ELb1EN4cute5tupleIJNS5_1CILi128EEES8_S8_EEELi128ENS_6half_tEfNS_4arch4Sm80ELb1ELb0ELb1ELb1ELb0ELb0ELb1ELb0EEENS1_21CollectiveEpilogueFwdIS9_NS6_IJNS7_ILi1EEESF_SF_EEESA_SC_Li256ELb1ELb1ELb0ELb0EEENS1_19SingleTileSchedulerILb1ELb0ELb1ELi128EEEEEEEEEvNT_6ParamsE)
        /*0014*/ 	.short	0x0160
        /*0016*/ 	.short	0x0418


	//----- nvinfo : EIATTR_CBANK_PARAM_SIZE
	.align		4
.L_378:
        /*0018*/ 	.byte	0x03, 0x19
        /*001a*/ 	.short	0x0418


	//----- nvinfo : EIATTR_KPARAM_INFO
	.align		4
        /*001c*/ 	.byte	0x04, 0x17
        /*001e*/ 	.short	(.L_380 - .L_379)
.L_379:
        /*0020*/ 	.word	0x00000000
        /*0024*/ 	.short	0x0000
        /*0026*/ 	.short	0x0000
        /*0028*/ 	.byte	0x00, 0xf0, 0x61, 0x10


	//----- nvinfo : EIATTR_MAXREG_COUNT
	.align		4
.L_380:
        /*002c*/ 	.byte	0x03, 0x1b
        /*002e*/ 	.short	0x00ff


	//----- nvinfo : EIATTR_NUM_BARRIERS
	.align		4
        /*0030*/ 	.byte	0x02, 0x4c
        /*0032*/ 	.byte	0x02
	.zero		1


	//----- nvinfo : EIATTR_ANNOTATIONS
	.align		4
        /*0034*/ 	.byte	0x04, 0x55
        /*0036*/ 	.short	(.L_382 - .L_381)


	//   ....[0]....
.L_381:
        /* <DEDUP_REMOVED lines=32> */


	//----- nvinfo : EIATTR_MERCURY_ISA_VERSION
	.align		4
.L_382:
        /*0220*/ 	.byte	0x03, 0x5f
        /*0222*/ 	.short	0x0000


	//----- nvinfo : EIATTR_INT_WARP_WIDE_INSTR_OFFSETS
	.align		4
        /*0224*/ 	.byte	0x04, 0x31
        /*0226*/ 	.short	(.L_384 - .L_383)


	//   ....[0]....
.L_383:
        /*0228*/ 	.word	0x00001600


	//----- nvinfo : EIATTR_COOP_GROUP_MASK_REGIDS
	.align		4
.L_384:
        /*022c*/ 	.byte	0x04, 0x29
        /*022e*/ 	.short	(.L_386 - .L_385)


	//   ....[0]....
.L_385:
        /*0230*/ 	.word	0xffffffff


	//   ....[1]....
        /*0234*/ 	.word	0xffffffff


	//   ....[2]....
        /*0238*/ 	.word	0xffffffff


	//   ....[3]....
        /*023c*/ 	.word	0xffffffff


	//   ....[4]....
        /*0240*/ 	.word	0xffffffff


	//   ....[5]....
        /*0244*/ 	.word	0xffffffff


	//   ....[6]....
        /*0248*/ 	.word	0xffffffff


	//   ....[7]....
        /*024c*/ 	.word	0xffffffff


	//   ....[8]....
        /*0250*/ 	.word	0xffffffff


	//   ....[9]....
        /*0254*/ 	.word	0xffffffff


	//   ....[10]....
        /*0258*/ 	.word	0xffffffff


	//   ....[11]....
        /*025c*/ 	.word	0xffffffff


	//   ....[12]....
        /*0260*/ 	.word	0xffffffff


	//   ....[13]....
        /*0264*/ 	.word	0xffffffff


	//   ....[14]....
        /*0268*/ 	.word	0xffffffff


	//   ....[15]....
        /*026c*/ 	.word	0xffffffff


	//   ....[16]....
        /*0270*/ 	.word	0xffffffff


	//   ....[17]....
        /*0274*/ 	.word	0xffffffff


	//   ....[18]....
        /*0278*/ 	.word	0xffffffff


	//   ....[19]....
        /*027c*/ 	.word	0xffffffff


	//   ....[20]....
        /*0280*/ 	.word	0xffffffff


	//   ....[21]....
        /*0284*/ 	.word	0xffffffff


	//   ....[22]....
        /*0288*/ 	.word	0xffffffff


	//   ....[23]....
        /*028c*/ 	.word	0xffffffff


	//   ....[24]....
        /*0290*/ 	.word	0xffffffff


	//   ....[25]....
        /*0294*/ 	.word	0xffffffff


	//   ....[26]....
        /*0298*/ 	.word	0xffffffff


	//   ....[27]....
        /*029c*/ 	.word	0xffffffff


	//   ....[28]....
        /*02a0*/ 	.word	0xffffffff


	//   ....[29]....
        /*02a4*/ 	.word	0xffffffff


	//   ....[30]....
        /*02a8*/ 	.word	0xffffffff


	//   ....[31]....
        /*02ac*/ 	.word	0xffffffff


	//   ....[32]....
        /*02b0*/ 	.word	0xffffffff


	//   ....[33]....
        /*02b4*/ 	.word	0xffffffff


	//   ....[34]....
        /*02b8*/ 	.word	0xffffffff


	//   ....[35]....
        /*02bc*/ 	.word	0xffffffff


	//   ....[36]....
        /*02c0*/ 	.word	0xffffffff


	//   ....[37]....
        /*02c4*/ 	.word	0xffffffff


	//   ....[38]....
        /*02c8*/ 	.word	0xffffffff


	//   ....[39]....
        /*02cc*/ 	.word	0xffffffff


	//   ....[40]....
        /*02d0*/ 	.word	0xffffffff


	//   ....[41]....
        /*02d4*/ 	.word	0xffffffff


	//   ....[42]....
        /*02d8*/ 	.word	0xffffffff


	//   ....[43]....
        /*02dc*/ 	.word	0xffffffff


	//   ....[44]....
        /*02e0*/ 	.word	0xffffffff


	//   ....[45]....
        /*02e4*/ 	.word	0xffffffff


	//   ....[46]....
        /*02e8*/ 	.word	0xffffffff


	//   ....[47]....
        /*02ec*/ 	.word	0xffffffff


	//   ....[48]....
        /*02f0*/ 	.word	0xffffffff


	//----- nvinfo : EIATTR_COOP_GROUP_INSTR_OFFSETS
	.align		4
.L_386:
        /*02f4*/ 	.byte	0x04, 0x28
        /*02f6*/ 	.short	(.L_388 - .L_387)


	//   ....[0]....
.L_387:
        /*02f8*/ 	.word	0x00000090


	//   ....[1]....
        /*02fc*/ 	.word	0x00000fc0


	//   ....[2]....
        /*0300*/ 	.word	0x00001070


	//   ....[3]....
        /*0304*/ 	.word	0x00001120


	//   ....[4]....
        /*0308*/ 	.word	0x00001140


	//   ....[5]....
        /*030c*/ 	.word	0x00001200


	//   ....[6]....
        /*0310*/ 	.word	0x00001240


	//   ....[7]....
        /*0314*/ 	.word	0x000013d0


	//   ....[8]....
        /*0318*/ 	.word	0x000013e0


	//   ....[9]....
        /*031c*/ 	.word	0x00003760


	//   ....[10]....
        /*0320*/ 	.word	0x00003780


	//   ....[11]....
        /*0324*/ 	.word	0x000044d0


	//   ....[12]....
        /*0328*/ 	.word	0x00004560


	//   ....[13]....
        /*032c*/ 	.word	0x00004580


	//   ....[14]....
        /*0330*/ 	.word	0x000045a0


	//   ....[15]....
        /*0334*/ 	.word	0x00006d70


	//   ....[16]....
        /*0338*/ 	.word	0x00007710


	//   ....[17]....
        /*033c*/ 	.word	0x00008780


	//   ....[18]....
        /*0340*/ 	.word	0x000088f0


	//   ....[19]....
        /*0344*/ 	.word	0x00008940


	//   ....[20]....
        /*0348*/ 	.word	0x000089d0


	//   ....[21]....
        /*034c*/ 	.word	0x0000c9e0


	//   ....[22]....
        /*0350*/ 	.word	0x0000ca00


	//   ....[23]....
        /*0354*/ 	.word	0x0000ca30


	//   ....[24]....
        /*0358*/ 	.word	0x0000ca40


	//   ....[25]....
        /*035c*/ 	.word	0x0000ed40


	//   ....[26]....
        /*0360*/ 	.word	0x0000ed50


	//   ....[27]....
        /*0364*/ 	.word	0x0000ed80


	//   ....[28]....
        /*0368*/ 	.word	0x0000eda0


	//   ....[29]....
        /*036c*/ 	.word	0x0000ff40


	//   ....[30]....
        /*0370*/ 	.word	0x0000ff80


	//   ....[31]....
        /*0374*/ 	.word	0x0000ffb0


	//   ....[32]....
        /*0378*/ 	.word	0x0000ffd0


	//   ....[33]....
        /*037c*/ 	.word	0x00010190


	//   ....[34]....
        /*0380*/ 	.word	0x000101a0


	//   ....[35]....
        /*0384*/ 	.word	0x00010290


	//   ....[36]....
        /*0388*/ 	.word	0x000102c0


	//   ....[37]....
        /*038c*/ 	.word	0x00010390


	//   ....[38]....
        /*0390*/ 	.word	0x000103c0


	//   ....[39]....
        /*0394*/ 	.word	0x00010490


	//   ....[40]....
        /*0398*/ 	.word	0x000104b0


	//   ....[41]....
        /*039c*/ 	.word	0x00010c30


	//   ....[42]....
        /*03a0*/ 	.word	0x00010c50


	//   ....[43]....
        /*03a4*/ 	.word	0x00010d30


	//   ....[44]....
        /*03a8*/ 	.word	0x00010d60


	//   ....[45]....
        /*03ac*/ 	.word	0x00010e30


	//   ....[46]....
        /*03b0*/ 	.word	0x00010e60


	//   ....[47]....
        /*03b4*/ 	.word	0x00010f30


	//   ....[48]....
        /*03b8*/ 	.word	0x00010f50


	//----- nvinfo : EIATTR_EXIT_INSTR_OFFSETS
	.align		4
.L_388:
        /*03bc*/ 	.byte	0x04, 0x1c
        /*03be*/ 	.short	(.L_390 - .L_389)


	//   ....[0]....
.L_389:
        /*03c0*/ 	.word	0x00000390


	//   ....[1]....
        /*03c4*/ 	.word	0x000104c0


	//   ....[2]....
        /*03c8*/ 	.word	0x00010510


	//   ....[3]....
        /*03cc*/ 	.word	0x00010570


	//   ....[4]....
        /*03d0*/ 	.word	0x00010f60


	//   ....[5]....
        /*03d4*/ 	.word	0x00010fb0


	//   ....[6]....
        /*03d8*/ 	.word	0x00011010


	//----- nvinfo : EIATTR_CTAIDZ_USED
	.align		4
.L_390:
        /*03dc*/ 	.byte	0x01, 0x04
	.zero		2


	//----- nvinfo : EIATTR_MAX_THREADS
	.align		4
        /*03e0*/ 	.byte	0x04, 0x05
        /*03e2*/ 	.short	(.L_392 - .L_391)
.L_391:
        /*03e4*/ 	.word	0x00000100
        /*03e8*/ 	.word	0x00000001
        /*03ec*/ 	.word	0x00000001


	//----- nvinfo : EIATTR_CRS_STACK_SIZE
	.align		4
.L_392:
        /*03f0*/ 	.byte	0x04, 0x1e
        /*03f2*/ 	.short	(.L_394 - .L_393)
.L_393:
        /*03f4*/ 	.word	0x00000000
.L_394:


//--------------------- .nv.info._ZN7cutlass13device_kernelIN5flash19enable_sm80_to_sm89INS1_16FlashAttnFwdSm80INS1_25CollectiveMainloopFwdSm80ILi8ELi1ELb1EN4cute5tupleIJNS5_1CILi128EEES8_S8_EEELi128ENS_6half_tEfNS_4arch4Sm80ELb1ELb0ELb1ELb1ELb0ELb1ELb1ELb0EEENS1_21CollectiveEpilogueFwdIS9_NS6_IJNS7_ILi1EEESF_SF_EEESA_SC_Li256ELb1ELb1ELb0ELb0EEENS1_19SingleTileSchedulerILb1ELb0ELb1ELi128EEEEEEEEEvNT_6ParamsE --------------------------
	.section	.nv.info._ZN7cutlass13device_kernelIN5flash19enable_sm80_to_sm89INS1_16FlashAttnFwdSm80INS1_25CollectiveMainloopFwdSm80ILi8ELi1ELb1EN4cute5tupleIJNS5_1CILi128EEES8_S8_EEELi128ENS_6half_tEfNS_4arch4Sm80ELb1ELb0ELb1ELb1ELb0ELb1ELb1ELb0EEENS1_21CollectiveEpilogueFwdIS9_NS6_IJNS7_ILi1EEESF_SF_EEESA_SC_Li256ELb1ELb1ELb0ELb0EEENS1_19SingleTileSchedulerILb1ELb0ELb1ELi128EEEEEEEEEvNT_6ParamsE,"",@"SHT_CUDA_INFO"
	.sectionflags	@""
	.align	4


	//----- nvinfo : EIATTR_CUDA_API_VERSION
	.align		4
        /*0000*/ 	.byte	0x04, 0x37
        /*0002*/ 	.short	(.L_396 - .L_395)
.L_395:
        /*0004*/ 	.word	0x00000082


	//----- nvinfo : EIATTR_SW2861232_WAR
	.align		4
.L_396:
        /*0008*/ 	.byte	0x01, 0x35
	.zero		2


	//----- nvinfo : EIATTR_PARAM_CBANK
	.align		4
        /*000c*/ 	.byte	0x04, 0x0a
        /*000e*/ 	.short	(.L_398 - .L_397)
	.align		4
.L_397:
        /*0010*/ 	.word	index@(.nv.constant0._ZN7cutlass13device_kernelIN5flash19enable_sm80_to_sm89INS1_16FlashAttnFwdSm80INS1_25CollectiveMainloopFwdSm80ILi8ELi1ELb1EN4cute5tupleIJNS5_1CILi128EEES8_S8_EEELi128ENS_6half_tEfNS_4arch4Sm80ELb1ELb0ELb1ELb1ELb0ELb1ELb1ELb0EEENS1_21CollectiveEpilogueFwdIS9_NS6_IJNS7_ILi1EEESF_SF_EEESA_SC_Li256ELb1ELb1ELb0ELb0EEENS1_19SingleTileSchedulerILb1ELb0ELb1ELi128EEEEEEEEEvNT_6ParamsE)
        /*0014*/ 	.short	0x0160
        /*0016*/ 	.short	0x0418


	//----- nvinfo : EIATTR_CBANK_PARAM_SIZE
	.align		4
.L_398:
        /*0018*/ 	.byte	0x03, 0x19
        /*001a*/ 	.short	0x0418


	//----- nvinfo : EIATTR_KPARAM_INFO
	.align		4
        /*001c*/ 	.byte	0x04, 0x17
        /*001e*/ 	.short	(.L_400 - .L_399)
.L_399:
        /*0020*/ 	.word	0x00000000
        /*0024*/ 	.short	0x0000
        /*0026*/ 	.short	0x0000
        /*0028*/ 	.byte	0x00, 0xf0, 0x61, 0x10


	//----- nvinfo : EIATTR_MAXREG_COUNT
	.align		4
.L_400:
        /*002c*/ 	.byte	0x03, 0x1b
        /*002e*/ 	.short	0x00ff


	//----- nvinfo : EIATTR_NUM_BARRIERS
	.align		4
        /*0030*/ 	.byte	0x02, 0x4c
        /*0032*/ 	.byte	0x02
	.zero		1


	//----- nvinfo : EIATTR_ANNOTATIONS
	.align		4
        /*0034*/ 	.byte	0x04, 0x55
        /*0036*/ 	.short	(.L_402 - .L_401)


	//   ....[0]....
.L_401:
        /* <DEDUP_REMOVED lines=44> */


	//----- nvinfo : EIATTR_MERCURY_ISA_VERSION
	.align		4
.L_402:
        /*02e0*/ 	.byte	0x03, 0x5f
        /*02e2*/ 	.short	0x0000


	//----- nvinfo : EIATTR_COOP_GROUP_MASK_REGIDS
	.align		4
        /*02e4*/ 	.byte	0x04, 0x29
        /*02e6*/ 	.short	(.L_404 - .L_403)


	//   ....[0]....
.L_403:
        /*02e8*/ 	.word	0xffffffff


	//   ....[1]....
        /*02ec*/ 	.word	0xffffffff


	//   ....[2]....
        /*02f0*/ 	.word	0xffffffff


	//   ....[3]....
        /*02f4*/ 	.word	0xffffffff


	//   ....[4]....
        /*02f8*/ 	.word	0xffffffff


	//   ....[5]....
        /*02fc*/ 	.word	0xffffffff


	//   ....[6]....
        /*0300*/ 	.word	0xffffffff


	//   ....[7]....
        /*0304*/ 	.word	0xffffffff


	//   ....[8]....
        /*0308*/ 	.word	0xffffffff


	//   ....[9]....
        /*030c*/ 	.word	0xffffffff


	//   ....[10]....
        /*0310*/ 	.word	0xffffffff


	//   ....[11]....
        /*0314*/ 	.word	0xffffffff


	//   ....[12]....
        /*0318*/ 	.word	0xffffffff


	//   ....[13]....
        /*031c*/ 	.word	0xffffffff


	//   ....[14]....
        /*0320*/ 	.word	0xffffffff


	//   ....[15]....
        /*0324*/ 	.word	0xffffffff


	//   ....[16]....
        /*0328*/ 	.word	0xffffffff


	//   ....[17]....
        /*032c*/ 	.word	0xffffffff


	//   ....[18]....
        /*0330*/ 	.word	0xffffffff


	//   ....[19]....
        /*0334*/ 	.word	0xffffffff


	//   ....[20]....
        /*0338*/ 	.word	0xffffffff


	//   ....[21]....
        /*033c*/ 	.word	0xffffffff


	//   ....[22]....
        /*0340*/ 	.word	0xffffffff


	//   ....[23]....
        /*0344*/ 	.word	0xffffffff


	//   ....[24]....
        /*0348*/ 	.word	0xffffffff


	//   ....[25]....
        /*034c*/ 	.word	0xffffffff


	//   ....[26]....
        /*0350*/ 	.word	0xffffffff


	//   ....[27]....
        /*0354*/ 	.word	0xffffffff


	//   ....[28]....
        /*0358*/ 	.word	0xffffffff


	//   ....[29]....
        /*035c*/ 	.word	0xffffffff


	//   ....[30]....
        /*0360*/ 	.word	0xffffffff


	//   ....[31]....
        /*0364*/ 	.word	0xffffffff


	//   ....[32]....
        /*0368*/ 	.word	0xffffffff


	//   ....[33]....
        /*036c*/ 	.word	0xffffffff


	//   ....[34]....
        /*0370*/ 	.word	0xffffffff


	//   ....[35]....
        /*0374*/ 	.word	0xffffffff


	//   ....[36]....
        /*0378*/ 	.word	0xffffffff


	//   ....[37]....
        /*037c*/ 	.word	0xffffffff


	//   ....[38]....
        /*0380*/ 	.word	0xffffffff


	//   ....[39]....
        /*0384*/ 	.word	0xffffffff


	//   ....[40]....
        /*0388*/ 	.word	0xffffffff


	//   ....[41]....
        /*038c*/ 	.word	0xffffffff


	//   ....[42]....
        /*0390*/ 	.word	0xffffffff


	//   ....[43]....
        /*0394*/ 	.word	0xffffffff


	//   ....[44]....
        /*0398*/ 	.word	0xffffffff


	//   ....[45]....
        /*039c*/ 	.word	0xffffffff


	//   ....[46]....
        /*03a0*/ 	.word	0xffffffff


	//   ....[47]....
        /*03a4*/ 	.word	0xffffffff


	//   ....[48]....
        /*03a8*/ 	.word	0xffffffff


	//   ....[49]....
        /*03ac*/ 	.word	0xffffffff


	//   ....[50]....
        /*03b0*/ 	.word	0xffffffff


	//   ....[51]....
        /*03b4*/ 	.word	0xffffffff


	//   ....[52]....
        /*03b8*/ 	.word	0xffffffff


	//   ....[53]....
        /*03bc*/ 	.word	0xffffffff


	//   ....[54]....
        /*03c0*/ 	.word	0xffffffff


	//   ....[55]....
        /*03c4*/ 	.word	0xffffffff


	//   ....[56]....
        /*03c8*/ 	.word	0xffffffff


	//   ....[57]....
        /*03cc*/ 	.word	0xffffffff


	//   ....[58]....
        /*03d0*/ 	.word	0xffffffff


	//   ....[59]....
        /*03d4*/ 	.word	0xffffffff


	//   ....[60]....
        /*03d8*/ 	.word	0xffffffff


	//   ....[61]....
        /*03dc*/ 	.word	0xffffffff


	//   ....[62]....
        /*03e0*/ 	.word	0xffffffff


	//   ....[63]....
        /*03e4*/ 	.word	0xffffffff


	//   ....[64]....
        /*03e8*/ 	.word	0xffffffff


	//   ....[65]....
        /*03ec*/ 	.word	0xffffffff


	//   ....[66]....
        /*03f0*/ 	.word	0xffffffff


	//   ....[67]....
        /*03f4*/ 	.word	0xffffffff


	//   ....[68]....
        /*03f8*/ 	.word	0xffffffff


	//   ....[69]....
        /*03fc*/ 	.word	0xffffffff


	//   ....[70]....
        /*0400*/ 	.word	0xffffffff


	//   ....[71]....
        /*0404*/ 	.word	0xffffffff


	//   ....[72]....
        /*0408*/ 	.word	0xffffffff


	//   ....[73]....
        /*040c*/ 	.word	0xffffffff


	//   ....[74]....
        /*0410*/ 	.word	0xffffffff


	//   ....[75]....
        /*0414*/ 	.word	0xffffffff


	//   ....[76]....
        /*0418*/ 	.word	0xffffffff


	//   ....[77]....
        /*041c*/ 	.word	0xffffffff


	//   ....[78]....
        /*0420*/ 	.word	0xffffffff


	//   ....[79]....
        /*0424*/ 	.word	0xffffffff


	//   ....[80]....
        /*0428*/ 	.word	0xffffffff


	//----- nvinfo : EIATTR_COOP_GROUP_INSTR_OFFSETS
	.align		4
.L_404:
        /*042c*/ 	.byte	0x04, 0x28
        /*042e*/ 	.short	(.L_406 - .L_405)


	//   ....[0]....
.L_405:
        /*0430*/ 	.word	0x00000090


	//   ....[1]....
        /*0434*/ 	.word	0x00008440


	//   ....[2]....
        /*0438*/ 	.word	0x00008480


	//   ....[3]....
        /*043c*/ 	.word	0x00008490


	//   ....[4]....
        /*0440*/ 	.word	0x000084c0


	//   ....[5]....
        /*0444*/ 	.word	0x00008770


	//   ....[6]....
        /*0448*/ 	.word	0x000087a0


	//   ....[7]....
        /*044c*/ 	.word	0x000087d0


	//   ....[8]....
        /*0450*/ 	.word	0x00008800


	//   ....[9]....
        /*0454*/ 	.word	0x00009150


	//   ....[10]....
        /*0458*/ 	.word	0x00009170


	//   ....[11]....
        /*045c*/ 	.word	0x000091c0


	//   ....[12]....
        /*0460*/ 	.word	0x000091d0


	//   ....[13]....
        /*0464*/ 	.word	0x00009330


	//   ....[14]....
        /*0468*/ 	.word	0x000093f0


	//   ....[15]....
        /*046c*/ 	.word	0x00009430


	//   ....[16]....
        /*0470*/ 	.word	0x00009470


	//   ....[17]....
        /*0474*/ 	.word	0x000095f0


	//   ....[18]....
        /*0478*/ 	.word	0x000096b0


	//   ....[19]....
        /*047c*/ 	.word	0x000096f0


	//   ....[20]....
        /*0480*/ 	.word	0x00009730


	//   ....[21]....
        /*0484*/ 	.word	0x000098e0


	//   ....[22]....
        /*0488*/ 	.word	0x000099a0


	//   ....[23]....
        /*048c*/ 	.word	0x000099e0


	//   ....[24]....
        /*0490*/ 	.word	0x00009a20


	//   ....[25]....
        /*0494*/ 	.word	0x0000b570


	//   ....[26]....
        /*0498*/ 	.word	0x0000b5c0


	//   ....[27]....
        /*049c*/ 	.word	0x0000b5e0


	//   ....[28]....
        /*04a0*/ 	.word	0x0000b650


	//   ....[29]....
        /*04a4*/ 	.word	0x0000b6d0


	//   ....[30]....
        /*04a8*/ 	.word	0x0000b6f0


	//   ....[31]....
        /*04ac*/ 	.word	0x0000b710


	//   ....[32]....
        /*04b0*/ 	.word	0x0000b750


	//   ....[33]....
        /*04b4*/ 	.word	0x0000b920


	//   ....[34]....
        /*04b8*/ 	.word	0x0000b960


	//   ....[35]....
        /*04bc*/ 	.word	0x0000b980


	//   ....[36]....
        /*04c0*/ 	.word	0x0000b990


	//   ....[37]....
        /*04c4*/ 	.word	0x0000ba70


	//   ....[38]....
        /*04c8*/ 	.word	0x0000bad0


	//   ....[39]....
        /*04cc*/ 	.word	0x0000bb30


	//   ....[40]....
        /*04d0*/ 	.word	0x0000bb40


	//   ....[41]....
        /*04d4*/ 	.word	0x0000f800


	//   ....[42]....
        /*04d8*/ 	.word	0x0000f820


	//   ....[43]....
        /*04dc*/ 	.word	0x00010530


	//   ....[44]....
        /*04e0*/ 	.word	0x00010550


	//   ....[45]....
        /*04e4*/ 	.word	0x00010570


	//   ....[46]....
        /*04e8*/ 	.word	0x00010590


	//   ....[47]....
        /*04ec*/ 	.word	0x00013130


	//   ....[48]....
        /*04f0*/ 	.word	0x000139d0


	//   ....[49]....
        /*04f4*/ 	.word	0x000149d0


	//   ....[50]....
        /*04f8*/ 	.word	0x00014b40


	//   ....[51]....
        /*04fc*/ 	.word	0x00014be0


	//   ....[52]....
        /*0500*/ 	.word	0x00014cc0


	//   ....[53]....
        /*0504*/ 	.word	0x00018d70


	//   ....[54]....
        /*0508*/ 	.word	0x00018d90


	//   ....[55]....
        /*050c*/ 	.word	0x00018dc0


	//   ....[56]....
        /*0510*/ 	.word	0x00018dd0


	//   ....[57]....
        /*0514*/ 	.word	0x0001b0e0


	//   ....[58]....
        /*0518*/ 	.word	0x0001b0f0


	//   ....[59]....
        /*051c*/ 	.word	0x0001b120


	//   ....[60]....
        /*0520*/ 	.word	0x0001b140


	//   ....[61]....
        /*0524*/ 	.word	0x0001c2e0


	//   ....[62]....
        /*0528*/ 	.word	0x0001c310


	//   ....[63]....
        /*052c*/ 	.word	0x0001c340


	//   ....[64]....
        /*0530*/ 	.word	0x0001c370


	//   ....[65]....
        /*0534*/ 	.word	0x0001c530


	//   ....[66]....
        /*0538*/ 	.word	0x0001c540


	//   ....[67]....
        /*053c*/ 	.word	0x0001c630


	//   ....[68]....
        /*0540*/ 	.word	0x0001c660


	//   ....[69]....
        /*0544*/ 	.word	0x0001c730


	//   ....[70]....
        /*0548*/ 	.word	0x0001c760


	//   ....[71]....
        /*054c*/ 	.word	0x0001c830


	//   ....[72]....
        /*0550*/ 	.word	0x0001c850


	//   ....[73]....
        /*0554*/ 	.word	0x0001cf90


	//   ....[74]....
        /*0558*/ 	.word	0x0001cfb0


	//   ....[75]....
        /*055c*/ 	.word	0x0001d090


	//   ....[76]....
        /*0560*/ 	.word	0x0001d0c0


	//   ....[77]....
        /*0564*/ 	.word	0x0001d190


	//   ....[78]....
        /*0568*/ 	.word	0x0001d1c0


	//   ....[79]....
        /*056c*/ 	.word	0x0001d290


	//   ....[80]....
        /*0570*/ 	.word	0x0001d2b0


	//----- nvinfo : EIATTR_EXIT_INSTR_OFFSETS
	.align		4
.L_406:
        /*0574*/ 	.byte	0x04, 0x1c
        /*0576*/ 	.short	(.L_408 - .L_407)


	//   ....[0]....
.L_407:
        /*0578*/ 	.word	0x00000370


	//   ....[1]....
        /*057c*/ 	.word	0x0001c860


	//   ....[2]....
        /*0580*/ 	.word	0x0001c8b0


	//   ....[3]....
        /*0584*/ 	.word	0x0001c910


	//   ....[4]....
        /*0588*/ 	.word	0x0001d2c0


	//   ....[5]....
        /*058c*/ 	.word	0x0001d310


	//   ....[6]....
        /*0590*/ 	.word	0x0001d370


	//----- nvinfo : EIATTR_CTAIDZ_USED
	.align		4
.L_408:
        /*0594*/ 	.byte	0x01, 0x04
	.zero		2


	//----- nvinfo : EIATTR_MAX_THREADS
	.align		4
        /*0598*/ 	.byte	0x04, 0x05
        /*059a*/ 	.short	(.L_410 - .L_409)
.L_409:
        /*059c*/ 	.word	0x00000100
        /*05a0*/ 	.word	0x00000001
        /*05a4*/ 	.word	0x00000001


	//----- nvinfo : EIATTR_CRS_STACK_SIZE
	.align		4
.L_410:
        /*05a8*/ 	.byte	0x04, 0x1e
        /*05aa*/ 	.short	(.L_412 - .L_411)
.L_411:
        /*05ac*/ 	.word	0x00000000
.L_412:


//--------------------- .nv.info._ZN7cutlass13device_kernelIN5flash19enable_sm80_to_sm89INS1_16FlashAttnFwdSm80INS1_25CollectiveMainloopFwdSm80ILi4ELi1ELb0EN4cute5tupleIJNS5_1CILi128EEENS7_ILi64EEES8_EEELi128ENS_6half_tEfNS_4arch4Sm80ELb0ELb0ELb1ELb0ELb0ELb0ELb1ELb0EEENS1_21CollectiveEpilogueFwdINS6_IJS8_S8_S9_EEENS6_IJNS7_ILi1EEESH_SH_EEESB_SD_Li128ELb0ELb1ELb0ELb0EEENS1_19SingleTileSchedulerILb0ELb0ELb1ELi128EEEEEEEEEvNT_6ParamsE --------------------------
	.section	.nv.info._ZN7cutlass13device_kernelIN5flash19enable_sm80_to_sm89INS1_16FlashAttnFwdSm80INS1_25CollectiveMainloopFwdSm80ILi4ELi1ELb0EN4cute5tupleIJNS5_1CILi128EEENS7_ILi64EEES8_EEELi128ENS_6half_tEfNS_4arch4Sm80ELb0ELb0ELb1ELb0ELb0ELb0ELb1ELb0EEENS1_21CollectiveEpilogueFwdINS6_IJS8_S8_S9_EEENS6_IJNS7_ILi1EEESH_SH_EEESB_SD_Li128ELb0ELb1ELb0ELb0EEENS1_19SingleTileSchedulerILb0ELb0ELb1ELi128EEEEEEEEEvNT_6ParamsE,"",@"SHT_CUDA_INFO"
	.sectionflags	@""
	.align	4


	//----- nvinfo : EIATTR_CUDA_API_VERSION
	.align		4
        /*0000*/ 	.byte	0x04, 0x37
        /*0002*/ 	.short	(.L_414 - .L_413)
.L_413:
        /*0004*/ 	.word	0x00000082


	//----- nvinfo : EIATTR_SW2861232_WAR
	.align		4
.L_414:
        /*0008*/ 	.byte	0x01, 0x35
	.zero		2


	//----- nvinfo : EIATTR_PARAM_CBANK
	.align		4
        /*000c*/ 	.byte	0x04, 0x0a
        /*000e*/ 	.short	(.L_416 - .L_415)
	.align		4
.L_415:
        /*0010*/ 	.word	index@(.nv.constant0._ZN7cutlass13device_kernelIN5flash19enable_sm80_to_sm89INS1_16FlashAttnFwdSm80INS1_25CollectiveMainloopFwdSm80ILi4ELi1ELb0EN4cute5tupleIJNS5_1CILi128EEENS7_ILi64EEES8_EEELi128ENS_6half_tEfNS_4arch4Sm80ELb0ELb0ELb1ELb0ELb0ELb0ELb1ELb0EEENS1_21CollectiveEpilogueFwdINS6_IJS8_S8_S9_EEENS6_IJNS7_ILi1EEESH_SH_EEESB_SD_Li128ELb0ELb1ELb0ELb0EEENS1_19SingleTileSchedulerILb0ELb0ELb1ELi128EEEEEEEEEvNT_6ParamsE)
        /*0014*/ 	.short	0x0160
        /*0016*/ 	.short	0x0418


	//----- nvinfo : EIATTR_CBANK_PARAM_SIZE
	.align		4
.L_416:
        /*0018*/ 	.byte	0x03, 0x19
        /*001a*/ 	.short	0x0418


	//----- nvinfo : EIATTR_KPARAM_INFO
	.align		4
        /*001c*/ 	.byte	0x04, 0x17
        /*001e*/ 	.short	(.L_418 - .L_417)
.L_417:
        /*0020*/ 	.word	0x00000000
        /*0024*/ 	.short	0x0000
        /*0026*/ 	.short	0x0000
        /*0028*/ 	.byte	0x00, 0xf0, 0x61, 0x10


	//----- nvinfo : EIATTR_MAXREG_COUNT
	.align		4
.L_418:
        /*002c*/ 	.byte	0x03, 0x1b
        /*002e*/ 	.short	0x00ff


	//----- nvinfo : EIATTR_NUM_BARRIERS
	.align		4
        /*0030*/ 	.byte	0x02, 0x4c
        /*0032*/ 	.byte	0x02
	.zero		1


	//----- nvinfo : EIATTR_ANNOTATIONS
	.align		4
        /*0034*/ 	.byte	0x04, 0x55
        /*0036*/ 	.short	(.L_420 - .L_419)


	//   ....[0]....
.L_419:
        /* <DEDUP_REMOVED lines=42> */


	//----- nvinfo : EIATTR_MERCURY_ISA_VERSION
	.align		4
.L_420:
        /*02c0*/ 	.byte	0x03, 0x5f
        /*02c2*/ 	.short	0x0000


	//----- nvinfo : EIATTR_INT_WARP_WIDE_INSTR_OFFSETS
	.align		4
        /*02c4*/ 	.byte	0x04, 0x31
        /*02c6*/ 	.short	(.L_422 - .L_421)


	//   ....[0]....
.L_421:
        /*02c8*/ 	.word	0x00000db0


	//----- nvinfo : EIATTR_COOP_GROUP_MASK_REGIDS
	.align		4
.L_422:
        /*02cc*/ 	.byte	0x04, 0x29
        /*02ce*/ 	.short	(.L_424 - .L_423)


	//   ....[0]....
.L_423:
        /*02d0*/ 	.word	0xffffffff


	//   ....[1]....
        /*02d4*/ 	.word	0xffffffff


	//   ....[2]....
        /*02d8*/ 	.word	0xffffffff


	//   ....[3]....
        /*02dc*/ 	.word	0xffffffff


	//   ....[4]....
        /*02e0*/ 	.word	0xffffffff


	//   ....[5]....
        /*02e4*/ 	.word	0xffffffff


	//   ....[6]....
        /*02e8*/ 	.word	0xffffffff


	//   ....[7]....
        /*02ec*/ 	.word	0xffffffff


	//   ....[8]....
        /*02f0*/ 	.word	0xffffffff


	//   ....[9]....
        /*02f4*/ 	.word	0xffffffff


	//   ....[10]....
        /*02f8*/ 	.word	0xffffffff


	//   ....[11]....
        /*02fc*/ 	.word	0xffffffff


	//   ....[12]....
        /*0300*/ 	.word	0xffffffff


	//   ....[13]....
        /*0304*/ 	.word	0xffffffff


	//   ....[14]....
        /*0308*/ 	.word	0xffffffff


	//   ....[15]....
        /*030c*/ 	.word	0xffffffff


	//   ....[16]....
        /*0310*/ 	.word	0xffffffff


	//   ....[17]....
        /*0314*/ 	.word	0xffffffff


	//   ....[18]....
        /*0318*/ 	.word	0xffffffff


	//   ....[19]....
        /*031c*/ 	.word	0xffffffff


	//   ....[20]....
        /*0320*/ 	.word	0xffffffff


	//   ....[21]....
        /*0324*/ 	.word	0xffffffff


	//   ....[22]....
        /*0328*/ 	.word	0xffffffff


	//   ....[23]....
        /*032c*/ 	.word	0xffffffff


	//   ....[24]....
        /*0330*/ 	.word	0xffffffff


	//   ....[25]....
        /*0334*/ 	.word	0xffffffff


	//   ....[26]....
        /*0338*/ 	.word	0xffffffff


	//   ....[27]....
        /*033c*/ 	.word	0xffffffff


	//   ....[28]....
        /*0340*/ 	.word	0xffffffff


	//   ....[29]....
        /*0344*/ 	.word	0xffffffff


	//   ....[30]....
        /*0348*/ 	.word	0xffffffff


	//   ....[31]....
        /*034c*/ 	.word	0xffffffff


	//   ....[32]....
        /*0350*/ 	.word	0xffffffff


	//   ....[33]....
        /*0354*/ 	.word	0xffffffff


	//   ....[34]....
        /*0358*/ 	.word	0xffffffff


	//   ....[35]....
        /*035c*/ 	.word	0xffffffff


	//   ....[36]....
        /*0360*/ 	.word	0xffffffff


	//   ....[37]....
        /*0364*/ 	.word	0xffffffff


	//   ....[38]....
        /*0368*/ 	.word	0xffffffff


	//   ....[39]....
        /*036c*/ 	.word	0xffffffff


	//   ....[40]....
        /*0370*/ 	.word	0xffffffff


	//   ....[41]....
        /*0374*/ 	.word	0xffffffff


	//   ....[42]....
        /*0378*/ 	.word	0xffffffff


	//   ....[43]....
        /*037c*/ 	.word	0xffffffff


	//   ....[44]....
        /*0380*/ 	.word	0xffffffff


	//   ....[45]....
        /*0384*/ 	.word	0xffffffff


	//   ....[46]....
        /*0388*/ 	.word	0xffffffff


	//   ....[47]....
        /*038c*/ 	.word	0xffffffff


	//   ....[48]....
        /*0390*/ 	.word	0xffffffff


	//   ....[49]....
        /*0394*/ 	.word	0xffffffff


	//   ....[50]....
        /*0398*/ 	.word	0xffffffff


	//   ....[51]....
        /*039c*/ 	.word	0xffffffff


	//   ....[52]....
        /*03a0*/ 	.word	0xffffffff


	//   ....[53]....
        /*03a4*/ 	.word	0xffffffff


	//   ....[54]....
        /*03a8*/ 	.word	0xffffffff


	//   ....[55]....
        /*03ac*/ 	.word	0xffffffff


	//   ....[56]....
        /*03b0*/ 	.word	0xffffffff


	//   ....[57]....
        /*03b4*/ 	.word	0xffffffff


	//   ....[58]....
        /*03b8*/ 	.word	0xffffffff


	//   ....[59]....
        /*03bc*/ 	.word	0xffffffff


	//   ....[60]....
        /*03c0*/ 	.word	0xffffffff


	//   ....[61]....
        /*03c4*/ 	.word	0xffffffff


	//   ....[62]....
        /*03c8*/ 	.word	0xffffffff


	//   ....[63]....
        /*03cc*/ 	.word	0xffffffff


	//----- nvinfo : EIATTR_COOP_GROUP_INSTR_OFFSETS
	.align		4
.L_424:
        /*03d0*/ 	.byte	0x04, 0x28
        /*03d2*/ 	.short	(.L_426 - .L_425)


	//   ....[0]....
.L_425:
        /*03d4*/ 	.word	0x00000500


	//   ....[1]....
        /*03d8*/ 	.word	0x00000540


	//   ....[2]....
        /*03dc*/ 	.word	0x00000570


	//   ....[3]....
        /*03e0*/ 	.word	0x000005a0


	//   ....[4]....
        /*03e4*/ 	.word	0x00000620


	//   ....[5]....
        /*03e8*/ 	.word	0x00000650


	//   ....[6]....
        /*03ec*/ 	.word	0x00000780


	//   ....[7]....
        /*03f0*/ 	.word	0x000007c0


	//   ....[8]....
        /*03f4*/ 	.word	0x00000890


	//   ....[9]....
        /*03f8*/ 	.word	0x000008b0


	//   ....[10]....
        /*03fc*/ 	.word	0x000008e0


	//   ....[11]....
        /*0400*/ 	.word	0x000009a0


	//   ....[12]....
        /*0404*/ 	.word	0x000009e0


	//   ....[13]....
        /*0408*/ 	.word	0x00000a50


	//   ....[14]....
        /*040c*/ 	.word	0x00000b40


	//   ....[15]....
        /*0410*/ 	.word	0x00000b70


	//   ....[16]....
        /*0414*/ 	.word	0x00003560


	//   ....[17]....
        /*0418*/ 	.word	0x00003680


	//   ....[18]....
        /*041c*/ 	.word	0x00003930


	//   ....[19]....
        /*0420*/ 	.word	0x00003940


	//   ....[20]....
        /*0424*/ 	.word	0x00003970


	//   ....[21]....
        /*0428*/ 	.word	0x00003a10


	//   ....[22]....
        /*042c*/ 	.word	0x00003b40


	//   ....[23]....
        /*0430*/ 	.word	0x00003ba0


	//   ....[24]....
        /*0434*/ 	.word	0x00007a90


	//   ....[25]....
        /*0438*/ 	.word	0x00007b00


	//   ....[26]....
        /*043c*/ 	.word	0x00007b30


	//   ....[27]....
        /*0440*/ 	.word	0x00007b50


	//   ....[28]....
        /*0444*/ 	.word	0x00007b80


	//   ....[29]....
        /*0448*/ 	.word	0x00007bc0


	//   ....[30]....
        /*044c*/ 	.word	0x00007c10


	//   ....[31]....
        /*0450*/ 	.word	0x00007c50


	//   ....[32]....
        /*0454*/ 	.word	0x0000adf0


	//   ....[33]....
        /*0458*/ 	.word	0x0000ae00


	//   ....[34]....
        /*045c*/ 	.word	0x0000ae10


	//   ....[35]....
        /*0460*/ 	.word	0x0000ae20


	//   ....[36]....
        /*0464*/ 	.word	0x0000ae70


	//   ....[37]....
        /*0468*/ 	.word	0x0000ae90


	//   ....[38]....
        /*046c*/ 	.word	0x0000aea0


	//   ....[39]....
        /*0470*/ 	.word	0x0000aeb0


	//   ....[40]....
        /*0474*/ 	.word	0x0000c820


	//   ....[41]....
        /*0478*/ 	.word	0x0000c830


	//   ....[42]....
        /*047c*/ 	.word	0x0000c850


	//   ....[43]....
        /*0480*/ 	.word	0x0000c860


	//   ....[44]....
        /*0484*/ 	.word	0x0000c870


	//   ....[45]....
        /*0488*/ 	.word	0x0000c880


	//   ....[46]....
        /*048c*/ 	.word	0x0000c890


	//   ....[47]....
        /*0490*/ 	.word	0x0000c8a0


	//   ....[48]....
        /*0494*/ 	.word	0x0000ca20


	//   ....[49]....
        /*0498*/ 	.word	0x0000ca40


	//   ....[50]....
        /*049c*/ 	.word	0x0000cb30


	//   ....[51]....
        /*04a0*/ 	.word	0x0000cb60


	//   ....[52]....
        /*04a4*/ 	.word	0x0000cc30


	//   ....[53]....
        /*04a8*/ 	.word	0x0000cc60


	//   ....[54]....
        /*04ac*/ 	.word	0x0000cd30


	//   ....[55]....
        /*04b0*/ 	.word	0x0000cd60


	//   ....[56]....
        /*04b4*/ 	.word	0x0000ce30


	//   ....[57]....
        /*04b8*/ 	.word	0x0000ce60


	//   ....[58]....
        /*04bc*/ 	.word	0x0000cf30


	//   ....[59]....
        /*04c0*/ 	.word	0x0000cf60


	//   ....[60]....
        /*04c4*/ 	.word	0x0000d030


	//   ....[61]....
        /*04c8*/ 	.word	0x0000d060


	//   ....[62]....
        /*04cc*/ 	.word	0x0000d130


	//   ....[63]....
        /*04d0*/ 	.word	0x0000d150


	//----- nvinfo : EIATTR_EXIT_INSTR_OFFSETS
	.align		4
.L_426:
        /*04d4*/ 	.byte	0x04, 0x1c
        /*04d6*/ 	.short	(.L_428 - .L_427)


	//   ....[0]....
.L_427:
        /*04d8*/ 	.word	0x00000040


	//   ....[1]....
        /*04dc*/ 	.word	0x0000d160


	//   ....[2]....
        /*04e0*/ 	.word	0x0000d1b0


	//   ....[3]....
        /*04e4*/ 	.word	0x0000d210


	//----- nvinfo : EIATTR_CTAIDZ_USED
	.align		4
.L_428:
        /*04e8*/ 	.byte	0x01, 0x04
	.zero		2


	//----- nvinfo : EIATTR_MAX_THREADS
	.align		4
        /*04ec*/ 	.byte	0x04, 0x05
        /*04ee*/ 	.short	(.L_430 - .L_429)
.L_429:
        /*04f0*/ 	.word	0x00000080
        /*04f4*/ 	.word	0x00000001
        /*04f8*/ 	.word	0x00000001


	//----- nvinfo : EIATTR_CRS_STACK_SIZE
	.align		4
.L_430:
        /*04fc*/ 	.byte	0x04, 0x1e
        /*04fe*/ 	.short	(.L_432 - .L_431)
.L_431:
        /*0500*/ 	.word	0x00000000
.L_432:


//--------------------- .nv.info._ZN7cutlass13device_kernelIN5flash19enable_sm80_to_sm89INS1_16FlashAttnFwdSm80INS1_25CollectiveMainloopFwdSm80ILi4ELi1ELb0EN4cute5tupleIJNS5_1CILi128EEENS7_ILi64EEES8_EEELi128ENS_6half_tEfNS_4arch4Sm80ELb0ELb0ELb1ELb1ELb0ELb0ELb1ELb0EEENS1_21CollectiveEpilogueFwdINS6_IJS8_S8_S9_EEENS6_IJNS7_ILi1EEESH_SH_EEESB_SD_Li128ELb1ELb1ELb0ELb0EEENS1_19SingleTileSchedulerILb1ELb0ELb1ELi128EEEEEEEEEvNT_6ParamsE --------------------------
	.section	.nv.info._ZN7cutlass13device_kernelIN5flash19enable_sm80_to_sm89INS1_16FlashAttnFwdSm80INS1_25CollectiveMainloopFwdSm80ILi4ELi1ELb0EN4cute5tupleIJNS5_1CILi128EEENS7_ILi64EEES8_EEELi128ENS_6half_tEfNS_4arch4Sm80ELb0ELb0ELb1ELb1ELb0ELb0ELb1ELb0EEENS1_21CollectiveEpilogueFwdINS6_IJS8_S8_S9_EEENS6_IJNS7_ILi1EEESH_SH_EEESB_SD_Li128ELb1ELb1ELb0ELb0EEENS1_19SingleTileSchedulerILb1ELb0ELb1ELi128EEEEEEEEEvNT_6ParamsE,"",@"SHT_CUDA_INFO"
	.sectionflags	@""
	.align	4


	//----- nvinfo : EIATTR_CUDA_API_VERSION
	.align		4
        /*0000*/ 	.byte	0x04, 0x37
        /*0002*/ 	.short	(.L_434 - .L_433)
.L_433:
        /*0004*/ 	.word	0x00000082


	//----- nvinfo : EIATTR_SW2861232_WAR
	.align		4
.L_434:
        /*0008*/ 	.byte	0x01, 0x35
	.zero		2


	//----- nvinfo : EIATTR_PARAM_CBANK
	.align		4
        /*000c*/ 	.byte	0x04, 0x0a
        /*000e*/ 	.short	(.L_436 - .L_435)
	.align		4
.L_435:
        /*0010*/ 	.word	index@(.nv.constant0._ZN7cutlass13device_kernelIN5flash19enable_sm80_to_sm89INS1_16FlashAttnFwdSm80INS1_25CollectiveMainloopFwdSm80ILi4ELi1ELb0EN4cute5tupleIJNS5_1CILi128EEENS7_ILi64EEES8_EEELi128ENS_6half_tEfNS_4arch4Sm80ELb0ELb0ELb1ELb1ELb0ELb0ELb1ELb0EEENS1_21CollectiveEpilogueFwdINS6_IJS8_S8_S9_EEENS6_IJNS7_ILi1EEESH_SH_EEESB_SD_Li128ELb1ELb1ELb0ELb0EEENS1_19SingleTileSchedulerILb1ELb0ELb1ELi128EEEEEEEEEvNT_6ParamsE)
        /*0014*/ 	.short	0x0160
        /*0016*/ 	.short	0x0418


	//----- nvinfo : EIATTR_CBANK_PARAM_SIZE
	.align		4
.L_436:
        /*0018*/ 	.byte	0x03, 0x19
        /*001a*/ 	.short	0x0418


	//----- nvinfo : EIATTR_KPARAM_INFO
	.align		4
        /*001c*/ 	.byte	0x04, 0x17
        /*001e*/ 	.short	(.L_438 - .L_437)
.L_437:
        /*0020*/ 	.word	0x00000000
        /*0024*/ 	.short	0x0000
        /*0026*/ 	.short	0x0000
        /*0028*/ 	.byte	0x00, 0xf0, 0x61, 0x10


	//----- nvinfo : EIATTR_MAXREG_COUNT
	.align		4
.L_438:
        /*002c*/ 	.byte	0x03, 0x1b
        /*002e*/ 	.short	0x00ff


	//----- nvinfo : EIATTR_NUM_BARRIERS
	.align		4
        /*0030*/ 	.byte	0x02, 0x4c
        /*0032*/ 	.byte	0x02
	.zero		1


	//----- nvinfo : EIATTR_ANNOTATIONS
	.align		4
        /*0034*/ 	.byte	0x04, 0x55
        /*0036*/ 	.short	(.L_440 - .L_439)


	//   ....[0]....
.L_439:
        /* <DEDUP_REMOVED lines=54> */
        /*038c*/ 	.byte	0x20, 0xcb, 0x00, 0x00, 0x01, 0x00, 0x00, 0x00, 0x80, 0xe7, 0x00, 0x00


	//----- nvinfo : EIATTR_MERCURY_ISA_VERSION
	.align		4
.L_440:
        /*0398*/ 	.byte	0x03, 0x5f
        /*039a*/ 	.short	0x0000


	//----- nvinfo : EIATTR_INT_WARP_WIDE_INSTR_OFFSETS
	.align		4
        /*039c*/ 	.byte	0x04, 0x31
        /*039e*/ 	.short	(.L_442 - .L_441)


	//   ....[0]....
.L_441:
        /*03a0*/ 	.word	0x00001d70


	//----- nvinfo : EIATTR_COOP_GROUP_MASK_REGIDS
	.align		4
.L_442:
        /*03a4*/ 	.byte	0x04, 0x29
        /*03a6*/ 	.short	(.L_444 - .L_443)


	//   ....[0]....
.L_443:
        /*03a8*/ 	.word	0xffffffff


	//   ....[1]....
        /*03ac*/ 	.word	0xffffffff


	//   ....[2]....
        /*03b0*/ 	.word	0xffffffff


	//   ....[3]....
        /*03b4*/ 	.word	0xffffffff


	//   ....[4]....
        /*03b8*/ 	.word	0xffffffff


	//   ....[5]....
        /*03bc*/ 	.word	0xffffffff


	//   ....[6]....
        /*03c0*/ 	.word	0xffffffff


	//   ....[7]....
        /*03c4*/ 	.word	0xffffffff


	//   ....[8]....
        /*03c8*/ 	.word	0xffffffff


	//   ....[9]....
        /*03cc*/ 	.word	0xffffffff


	//   ....[10]....
        /*03d0*/ 	.word	0xffffffff


	//   ....[11]....
        /*03d4*/ 	.word	0xffffffff


	//   ....[12]....
        /*03d8*/ 	.word	0xffffffff


	//   ....[13]....
        /*03dc*/ 	.word	0xffffffff


	//   ....[14]....
        /*03e0*/ 	.word	0xffffffff


	//   ....[15]....
        /*03e4*/ 	.word	0xffffffff


	//   ....[16]....
        /*03e8*/ 	.word	0xffffffff


	//   ....[17]....
        /*03ec*/ 	.word	0xffffffff


	//   ....[18]....
        /*03f0*/ 	.word	0xffffffff


	//   ....[19]....
        /*03f4*/ 	.word	0xffffffff


	//   ....[20]....
        /*03f8*/ 	.word	0xffffffff


	//   ....[21]....
        /*03fc*/ 	.word	0xffffffff


	//   ....[22]....
        /*0400*/ 	.word	0xffffffff


	//   ....[23]....
        /*0404*/ 	.word	0xffffffff


	//   ....[24]....
        /*0408*/ 	.word	0xffffffff


	//   ....[25]....
        /*040c*/ 	.word	0xffffffff


	//   ....[26]....
        /*0410*/ 	.word	0xffffffff


	//   ....[27]....
        /*0414*/ 	.word	0xffffffff


	//   ....[28]....
        /*0418*/ 	.word	0xffffffff


	//   ....[29]....
        /*041c*/ 	.word	0xffffffff


	//   ....[30]....
        /*0420*/ 	.word	0xffffffff


	//   ....[31]....
        /*0424*/ 	.word	0xffffffff


	//   ....[32]....
        /*0428*/ 	.word	0xffffffff


	//   ....[33]....
        /*042c*/ 	.word	0xffffffff


	//   ....[34]....
        /*0430*/ 	.word	0xffffffff


	//   ....[35]....
        /*0434*/ 	.word	0xffffffff


	//   ....[36]....
        /*0438*/ 	.word	0xffffffff


	//   ....[37]....
        /*043c*/ 	.word	0xffffffff


	//   ....[38]....
        /*0440*/ 	.word	0xffffffff


	//   ....[39]....
        /*0444*/ 	.word	0xffffffff


	//   ....[40]....
        /*0448*/ 	.word	0xffffffff


	//   ....[41]....
        /*044c*/ 	.word	0xffffffff


	//   ....[42]....
        /*0450*/ 	.word	0xffffffff


	//   ....[43]....
        /*0454*/ 	.word	0xffffffff


	//   ....[44]....
        /*0458*/ 	.word	0xffffffff


	//   ....[45]....
        /*045c*/ 	.word	0xffffffff


	//   ....[46]....
        /*0460*/ 	.word	0xffffffff


	//   ....[47]....
        /*0464*/ 	.word	0xffffffff


	//   ....[48]....
        /*0468*/ 	.word	0xffffffff


	//   ....[49]....
        /*046c*/ 	.word	0xffffffff


	//   ....[50]....
        /*0470*/ 	.word	0xffffffff


	//   ....[51]....
        /*0474*/ 	.word	0xffffffff


	//   ....[52]....
        /*0478*/ 	.word	0xffffffff


	//   ....[53]....
        /*047c*/ 	.word	0xffffffff


	//   ....[54]....
        /*0480*/ 	.word	0xffffffff


	//   ....[55]....
        /*0484*/ 	.word	0xffffffff


	//   ....[56]....
        /*0488*/ 	.word	0xffffffff


	//   ....[57]....
        /*048c*/ 	.word	0xffffffff


	//   ....[58]....
        /*0490*/ 	.word	0xffffffff


	//   ....[59]....
        /*0494*/ 	.word	0xffffffff


	//   ....[60]....
        /*0498*/ 	.word	0xffffffff


	//   ....[61]....
        /*049c*/ 	.word	0xffffffff


	//   ....[62]....
        /*04a0*/ 	.word	0xffffffff


	//   ....[63]....
        /*04a4*/ 	.word	0xffffffff


	//   ....[64]....
        /*04a8*/ 	.word	0xffffffff


	//   ....[65]....
        /*04ac*/ 	.word	0xffffffff


	//   ....[66]....
        /*04b0*/ 	.word	0xffffffff


	//   ....[67]....
        /*04b4*/ 	.word	0xffffffff


	//   ....[68]....
        /*04b8*/ 	.word	0xffffffff


	//   ....[69]....
        /*04bc*/ 	.word	0xffffffff


	//   ....[70]....
        /*04c0*/ 	.word	0xffffffff


	//   ....[71]....
        /*04c4*/ 	.word	0xffffffff


	//   ....[72]....
        /*04c8*/ 	.word	0xffffffff


	//   ....[73]....
        /*04cc*/ 	.word	0xffffffff


	//   ....[74]....
        /*04d0*/ 	.word	0xffffffff


	//   ....[75]....
        /*04d4*/ 	.word	0xffffffff


	//   ....[76]....
        /*04d8*/ 	.word	0xffffffff


	//   ....[77]....
        /*04dc*/ 	.word	0xffffffff


	//   ....[78]....
        /*04e0*/ 	.word	0xffffffff


	//   ....[79]....
        /*04e4*/ 	.word	0xffffffff


	//   ....[80]....
        /*04e8*/ 	.word	0xffffffff


	//----- nvinfo : EIATTR_COOP_GROUP_INSTR_OFFSETS
	.align		4
.L_444:
        /*04ec*/ 	.byte	0x04, 0x28
        /*04ee*/ 	.short	(.L_446 - .L_445)


	//   ....[0]....
.L_445:
        /*04f0*/ 	.word	0x00000090


	//   ....[1]....
        /*04f4*/ 	.word	0x00001190


	//   ....[2]....
        /*04f8*/ 	.word	0x000011c0


	//   ....[3]....
        /*04fc*/ 	.word	0x00001450


	//   ....[4]....
        /*0500*/ 	.word	0x00001480


	//   ....[5]....
        /*0504*/ 	.word	0x00001560


	//   ....[6]....
        /*0508*/ 	.word	0x00001590


	//   ....[7]....
        /*050c*/ 	.word	0x00001670


	//   ....[8]....
        /*0510*/ 	.word	0x000016a0


	//   ....[9]....
        /*0514*/ 	.word	0x00001780


	//   ....[10]....
        /*0518*/ 	.word	0x000017b0


	//   ....[11]....
        /*051c*/ 	.word	0x00001890


	//   ....[12]....
        /*0520*/ 	.word	0x000018c0


	//   ....[13]....
        /*0524*/ 	.word	0x000019a0


	//   ....[14]....
        /*0528*/ 	.word	0x000019d0


	//   ....[15]....
        /*052c*/ 	.word	0x00001aa0


	//   ....[16]....
        /*0530*/ 	.word	0x00001ae0


	//   ....[17]....
        /*0534*/ 	.word	0x00004380


	//   ....[18]....
        /*0538*/ 	.word	0x00004480


	//   ....[19]....
        /*053c*/ 	.word	0x00004660


	//   ....[20]....
        /*0540*/ 	.word	0x00004680


	//   ....[21]....
        /*0544*/ 	.word	0x00004820


	//   ....[22]....
        /*0548*/ 	.word	0x000048b0


	//   ....[23]....
        /*054c*/ 	.word	0x00004b70


	//   ....[24]....
        /*0550*/ 	.word	0x00004c70


	//   ....[25]....
        /*0554*/ 	.word	0x00008e40


	//   ....[26]....
        /*0558*/ 	.word	0x00008e90


	//   ....[27]....
        /*055c*/ 	.word	0x00008f60


	//   ....[28]....
        /*0560*/ 	.word	0x00008fc0


	//   ....[29]....
        /*0564*/ 	.word	0x000090a0


	//   ....[30]....
        /*0568*/ 	.word	0x000090d0


	//   ....[31]....
        /*056c*/ 	.word	0x00009260


	//   ....[32]....
        /*0570*/ 	.word	0x00009720


	//   ....[33]....
        /*0574*/ 	.word	0x0000c010


	//   ....[34]....
        /*0578*/ 	.word	0x0000c020


	//   ....[35]....
        /*057c*/ 	.word	0x0000c030


	//   ....[36]....
        /*0580*/ 	.word	0x0000c040


	//   ....[37]....
        /*0584*/ 	.word	0x0000c070


	//   ....[38]....
        /*0588*/ 	.word	0x0000c090


	//   ....[39]....
        /*058c*/ 	.word	0x0000c0b0


	//   ....[40]....
        /*0590*/ 	.word	0x0000c0c0


	//   ....[41]....
        /*0594*/ 	.word	0x0000dc00


	//   ....[42]....
        /*0598*/ 	.word	0x0000dc20


	//   ....[43]....
        /*059c*/ 	.word	0x0000dc50


	//   ....[44]....
        /*05a0*/ 	.word	0x0000dc70


	//   ....[45]....
        /*05a4*/ 	.word	0x0000dc90


	//   ....[46]....
        /*05a8*/ 	.word	0x0000dcb0


	//   ....[47]....
        /*05ac*/ 	.word	0x0000dcc0


	//   ....[48]....
        /*05b0*/ 	.word	0x0000dcd0


	//   ....[49]....
        /*05b4*/ 	.word	0x0000df10


	//   ....[50]....
        /*05b8*/ 	.word	0x0000df20


	//   ....[51]....
        /*05bc*/ 	.word	0x0000e020


	//   ....[52]....
        /*05c0*/ 	.word	0x0000e050


	//   ....[53]....
        /*05c4*/ 	.word	0x0000e130


	//   ....[54]....
        /*05c8*/ 	.word	0x0000e160


	//   ....[55]....
        /*05cc*/ 	.word	0x0000e240


	//   ....[56]....
        /*05d0*/ 	.word	0x0000e270


	//   ....[57]....
        /*05d4*/ 	.word	0x0000e350


	//   ....[58]....
        /*05d8*/ 	.word	0x0000e380


	//   ....[59]....
        /*05dc*/ 	.word	0x0000e460


	//   ....[60]....
        /*05e0*/ 	.word	0x0000e490


	//   ....[61]....
        /*05e4*/ 	.word	0x0000e570


	//   ....[62]....
        /*05e8*/ 	.word	0x0000e5a0


	//   ....[63]....
        /*05ec*/ 	.word	0x0000e680


	//   ....[64]....
        /*05f0*/ 	.word	0x0000e6a0


	//   ....[65]....
        /*05f4*/ 	.word	0x0000ee50


	//   ....[66]....
        /*05f8*/ 	.word	0x0000ee60


	//   ....[67]....
        /*05fc*/ 	.word	0x0000ef30


	//   ....[68]....
        /*0600*/ 	.word	0x0000ef60


	//   ....[69]....
        /*0604*/ 	.word	0x0000f030


	//   ....[70]....
        /*0608*/ 	.word	0x0000f060


	//   ....[71]....
        /*060c*/ 	.word	0x0000f130


	//   ....[72]....
        /*0610*/ 	.word	0x0000f160


	//   ....[73]....
        /*0614*/ 	.word	0x0000f230


	//   ....[74]....
        /*0618*/ 	.word	0x0000f260


	//   ....[75]....
        /*061c*/ 	.word	0x0000f330


	//   ....[76]....
        /*0620*/ 	.word	0x0000f360


	//   ....[77]....
        /*0624*/ 	.word	0x0000f430


	//   ....[78]....
        /*0628*/ 	.word	0x0000f460


	//   ....[79]....
        /*062c*/ 	.word	0x0000f530


	//   ....[80]....
        /*0630*/ 	.word	0x0000f550


	//----- nvinfo : EIATTR_EXIT_INSTR_OFFSETS
	.align		4
.L_446:
        /*0634*/ 	.byte	0x04, 0x1c
        /*0636*/ 	.short	(.L_448 - .L_447)


	//   ....[0]....
.L_447:
        /*0638*/ 	.word	0x00000350


	//   ....[1]....
        /*063c*/ 	.word	0x0000e6b0


	//   ....[2]....
        /*0640*/ 	.word	0x0000e710


	//   ....[3]....
        /*0644*/ 	.word	0x0000e770


	//   ....[4]....
        /*0648*/ 	.word	0x0000f560


	//   ....[5]....
        /*064c*/ 	.word	0x0000f5b0


	//   ....[6]....
        /*0650*/ 	.word	0x0000f610


	//----- nvinfo : EIATTR_CTAIDZ_USED
	.align		4
.L_448:
        /*0654*/ 	.byte	0x01, 0x04
	.zero		2


	//----- nvinfo : EIATTR_MAX_THREADS
	.align		4
        /*0658*/ 	.byte	0x04, 0x05
        /*065a*/ 	.short	(.L_450 - .L_449)
.L_449:
        /*065c*/ 	.word	0x00000080
        /*0660*/ 	.word	0x00000001
        /*0664*/ 	.word	0x00000001


	//----- nvinfo : EIATTR_CRS_STACK_SIZE
	.align		4
.L_450:
        /*0668*/ 	.byte	0x04, 0x1e
        /*066a*/ 	.short	(.L_452 - .L_451)
.L_451:
        /*066c*/ 	.word	0x00000000
.L_452:


//--------------------- .nv.info._ZN7cutlass13device_kernelIN5flash19enable_sm80_to_sm89INS1_16FlashAttnFwdSm80INS1_25CollectiveMainloopFwdSm80ILi4ELi1ELb0EN4cute5tupleIJNS5_1CILi128EEENS7_ILi64EEES8_EEELi128ENS_6half_tEfNS_4arch4Sm80ELb0ELb0ELb1ELb1ELb0ELb1ELb1ELb0EEENS1_21CollectiveEpilogueFwdINS6_IJS8_S8_S9_EEENS6_IJNS7_ILi1EEESH_SH_EEESB_SD_Li128ELb1ELb1ELb0ELb0EEENS1_19SingleTileSchedulerILb1ELb0ELb1ELi128EEEEEEEEEvNT_6ParamsE --------------------------
	.section	.nv.info._ZN7cutlass13device_kernelIN5flash19enable_sm80_to_sm89INS1_16FlashAttnFwdSm80INS1_25CollectiveMainloopFwdSm80ILi4ELi1ELb0EN4cute5tupleIJNS5_1CILi128EEENS7_ILi64EEES8_EEELi128ENS_6half_tEfNS_4arch4Sm80ELb0ELb0ELb1ELb1ELb0ELb1ELb1ELb0EEENS1_21CollectiveEpilogueFwdINS6_IJS8_S8_S9_EEENS6_IJNS7_ILi1EEESH_SH_EEESB_SD_Li128ELb1ELb1ELb0ELb0EEENS1_19SingleTileSchedulerILb1ELb0ELb1ELi128EEEEEEEEEvNT_6ParamsE,"",@"SHT_CUDA_INFO"
	.sectionflags	@""
	.align	4


	//----- nvinfo : EIATTR_CUDA_API_VERSION
	.align		4
        /*0000*/ 	.byte	0x04, 0x37
        /*0002*/ 	.short	(.L_454 - .L_453)
.L_453:
        /*0004*/ 	.word	0x00000082


	//----- nvinfo : EIATTR_SW2861232_WAR
	.align		4
.L_454:
        /*0008*/ 	.byte	0x01, 0x35
	.zero		2


	//----- nvinfo : EIATTR_PARAM_CBANK
	.align		4
        /*000c*/ 	.byte	0x04, 0x0a
        /*000e*/ 	.short	(.L_456 - .L_455)
	.align		4
.L_455:
        /*0010*/ 	.word	index@(.nv.constant0._ZN7cutlass13device_kernelIN5flash19enable_sm80_to_sm89INS1_16FlashAttnFwdSm80INS1_25CollectiveMainloopFwdSm80ILi4ELi1ELb0EN4cute5tupleIJNS5_1CILi128EEENS7_ILi64EEES8_EEELi128ENS_6half_tEfNS_4arch4Sm80ELb0ELb0ELb1ELb1ELb0ELb1ELb1ELb0EEENS1_21CollectiveEpilogueFwdINS6_IJS8_S8_S9_EEENS6_IJNS7_ILi1EEESH_SH_EEESB_SD_Li128ELb1ELb1ELb0ELb0EEENS1_19SingleTileSchedulerILb1ELb0ELb1ELi128EEEEEEEEEvNT_6ParamsE)
        /*0014*/ 	.short	0x0160
        /*0016*/ 	.short	0x0418


	//----- nvinfo : EIATTR_CBANK_PARAM_SIZE
	.align		4
.L_456:
        /*0018*/ 	.byte	0x03, 0x19
        /*001a*/ 	.short	0x0418


	//----- nvinfo : EIATTR_KPARAM_INFO
	.align		4
        /*001c*/ 	.byte	0x04, 0x17
        /*001e*/ 	.short	(.L_458 - .L_457)
.L_457:
        /*0020*/ 	.word	0x00000000
        /*0024*/ 	.short	0x0000
        /*0026*/ 	.short	0x0000
        /*0028*/ 	.byte	0x00, 0xf0, 0x61, 0x10


	//----- nvinfo : EIATTR_MAXREG_COUNT
	.align		4
.L_458:
        /*002c*/ 	.byte	0x03, 0x1b
        /*002e*/ 	.short	0x00ff


	//----- nvinfo : EIATTR_NUM_BARRIERS
	.align		4
        /*0030*/ 	.byte	0x02, 0x4c
        /*0032*/ 	.byte	0x02
	.zero		1


	//----- nvinfo : EIATTR_ANNOTATIONS
	.align		4
        /*0034*/ 	.byte	0x04, 0x55
        /*0036*/ 	.short	(.L_460 - .L_459)


	//   ....[0]....
.L_459:
        /* <DEDUP_REMOVED lines=54> */


	//----- nvinfo : EIATTR_MERCURY_ISA_VERSION
	.align		4
.L_460:
        /*0388*/ 	.byte	0x03, 0x5f
        /*038a*/ 	.short	0x0000


	//----- nvinfo : EIATTR_COOP_GROUP_MASK_REGIDS
	.align		4
        /*038c*/ 	.byte	0x04, 0x29
        /*038e*/ 	.short	(.L_462 - .L_461)


	//   ....[0]....
.L_461:
        /*0390*/ 	.word	0xffffffff


	//   ....[1]....
        /*0394*/ 	.word	0xffffffff


	//   ....[2]....
        /*0398*/ 	.word	0xffffffff


	//   ....[3]....
        /*039c*/ 	.word	0xffffffff


	//   ....[4]....
        /*03a0*/ 	.word	0xffffffff


	//   ....[5]....
        /*03a4*/ 	.word	0xffffffff


	//   ....[6]....
        /*03a8*/ 	.word	0xffffffff


	//   ....[7]....
        /*03ac*/ 	.word	0xffffffff


	//   ....[8]....
        /*03b0*/ 	.word	0xffffffff


	//   ....[9]....
        /*03b4*/ 	.word	0xffffffff


	//   ....[10]....
        /*03b8*/ 	.word	0xffffffff


	//   ....[11]....
        /*03bc*/ 	.word	0xffffffff


	//   ....[12]....
        /*03c0*/ 	.word	0xffffffff


	//   ....[13]....
        /*03c4*/ 	.word	0xffffffff


	//   ....[14]....
        /*03c8*/ 	.word	0xffffffff


	//   ....[15]....
        /*03cc*/ 	.word	0xffffffff


	//   ....[16]....
        /*03d0*/ 	.word	0xffffffff


	//   ....[17]....
        /*03d4*/ 	.word	0xffffffff


	//   ....[18]....
        /*03d8*/ 	.word	0xffffffff


	//   ....[19]....
        /*03dc*/ 	.word	0xffffffff


	//   ....[20]....
        /*03e0*/ 	.word	0xffffffff


	//   ....[21]....
        /*03e4*/ 	.word	0xffffffff


	//   ....[22]....
        /*03e8*/ 	.word	0xffffffff


	//   ....[23]....
        /*03ec*/ 	.word	0xffffffff


	//   ....[24]....
        /*03f0*/ 	.word	0xffffffff


	//   ....[25]....
        /*03f4*/ 	.word	0xffffffff


	//   ....[26]....
        /*03f8*/ 	.word	0xffffffff


	//   ....[27]....
        /*03fc*/ 	.word	0xffffffff


	//   ....[28]....
        /*0400*/ 	.word	0xffffffff


	//   ....[29]....
        /*0404*/ 	.word	0xffffffff


	//   ....[30]....
        /*0408*/ 	.word	0xffffffff


	//   ....[31]....
        /*040c*/ 	.word	0xffffffff


	//   ....[32]....
        /*0410*/ 	.word	0xffffffff


	//   ....[33]....
        /*0414*/ 	.word	0xffffffff


	//   ....[34]....
        /*0418*/ 	.word	0xffffffff


	//   ....[35]....
        /*041c*/ 	.word	0xffffffff


	//   ....[36]....
        /*0420*/ 	.word	0xffffffff


	//   ....[37]....
        /*0424*/ 	.word	0xffffffff


	//   ....[38]....
        /*0428*/ 	.word	0xffffffff


	//   ....[39]....
        /*042c*/ 	.word	0xffffffff


	//   ....[40]....
        /*0430*/ 	.word	0xffffffff


	//   ....[41]....
        /*0434*/ 	.word	0xffffffff


	//   ....[42]....
        /*0438*/ 	.word	0xffffffff


	//   ....[43]....
        /*043c*/ 	.word	0xffffffff


	//   ....[44]....
        /*0440*/ 	.word	0xffffffff


	//   ....[45]....
        /*0444*/ 	.word	0xffffffff


	//   ....[46]....
        /*0448*/ 	.word	0xffffffff


	//   ....[47]....
        /*044c*/ 	.word	0xffffffff


	//   ....[48]....
        /*0450*/ 	.word	0xffffffff


	//   ....[49]....
        /*0454*/ 	.word	0xffffffff


	//   ....[50]....
        /*0458*/ 	.word	0xffffffff


	//   ....[51]....
        /*045c*/ 	.word	0xffffffff


	//   ....[52]....
        /*0460*/ 	.word	0xffffffff


	//   ....[53]....
        /*0464*/ 	.word	0xffffffff


	//   ....[54]....
        /*0468*/ 	.word	0xffffffff


	//   ....[55]....
        /*046c*/ 	.word	0xffffffff


	//   ....[56]....
        /*0470*/ 	.word	0xffffffff


	//   ....[57]....
        /*0474*/ 	.word	0xffffffff


	//   ....[58]....
        /*0478*/ 	.word	0xffffffff


	//   ....[59]....
        /*047c*/ 	.word	0xffffffff


	//   ....[60]....
        /*0480*/ 	.word	0xffffffff


	//   ....[61]....
        /*0484*/ 	.word	0xffffffff


	//   ....[62]....
        /*0488*/ 	.word	0xffffffff


	//   ....[63]....
        /*048c*/ 	.word	0xffffffff


	//   ....[64]....
        /*0490*/ 	.word	0xffffffff


	//   ....[65]....
        /*0494*/ 	.word	0xffffffff


	//   ....[66]....
        /*0498*/ 	.word	0xffffffff


	//   ....[67]....
        /*049c*/ 	.word	0xffffffff


	//   ....[68]....
        /*04a0*/ 	.word	0xffffffff


	//   ....[69]....
        /*04a4*/ 	.word	0xffffffff


	//   ....[70]....
        /*04a8*/ 	.word	0xffffffff


	//   ....[71]....
        /*04ac*/ 	.word	0xffffffff


	//   ....[72]....
        /*04b0*/ 	.word	0xffffffff


	//   ....[73]....
        /*04b4*/ 	.word	0xffffffff


	//   ....[74]....
        /*04b8*/ 	.word	0xffffffff


	//   ....[75]....
        /*04bc*/ 	.word	0xffffffff


	//   ....[76]....
        /*04c0*/ 	.word	0xffffffff


	//   ....[77]....
        /*04c4*/ 	.word	0xffffffff


	//   ....[78]....
        /*04c8*/ 	.word	0xffffffff


	//   ....[79]....
        /*04cc*/ 	.word	0xffffffff


	//   ....[80]....
        /*04d0*/ 	.word	0xffffffff


	//----- nvinfo : EIATTR_COOP_GROUP_INSTR_OFFSETS
	.align		4
.L_462:
        /*04d4*/ 	.byte	0x04, 0x28
        /*04d6*/ 	.short	(.L_464 - .L_463)


	//   ....[0]....
.L_463:
        /*04d8*/ 	.word	0x00000090


	//   ....[1]....
        /*04dc*/ 	.word	0x000084a0


	//   ....[2]....
        /*04e0*/ 	.word	0x000084e0


	//   ....[3]....
        /*04e4*/ 	.word	0x00008510


	//   ....[4]....
        /*04e8*/ 	.word	0x00008550


	//   ....[5]....
        /*04ec*/ 	.word	0x00008580


	//   ....[6]....
        /*04f0*/ 	.word	0x000085f0


	//   ....[7]....
        /*04f4*/ 	.word	0x00008650


	//   ....[8]....
        /*04f8*/ 	.word	0x00008710


	//   ....[9]....
        /*04fc*/ 	.word	0x000087c0


	//   ....[10]....
        /*0500*/ 	.word	0x000087e0


	//   ....[11]....
        /*0504*/ 	.word	0x00008850


	//   ....[12]....
        /*0508*/ 	.word	0x000088e0


	//   ....[13]....
        /*050c*/ 	.word	0x000089c0


	//   ....[14]....
        /*0510*/ 	.word	0x000089e0


	//   ....[15]....
        /*0514*/ 	.word	0x00008bb0


	//   ....[16]....
        /*0518*/ 	.word	0x00008bf0


	//   ....[17]....
        /*051c*/ 	.word	0x00011a90


	//   ....[18]....
        /*0520*/ 	.word	0x00011bb0


	//   ....[19]....
        /*0524*/ 	.word	0x00011e40


	//   ....[20]....
        /*0528*/ 	.word	0x00011e60


	//   ....[21]....
        /*052c*/ 	.word	0x00011ea0


	//   ....[22]....
        /*0530*/ 	.word	0x00011f30


	//   ....[23]....
        /*0534*/ 	.word	0x000120a0


	//   ....[24]....
        /*0538*/ 	.word	0x00012120


	//   ....[25]....
        /*053c*/ 	.word	0x00016140


	//   ....[26]....
        /*0540*/ 	.word	0x00016170


	//   ....[27]....
        /*0544*/ 	.word	0x000161b0


	//   ....[28]....
        /*0548*/ 	.word	0x000161e0


	//   ....[29]....
        /*054c*/ 	.word	0x00016270


	//   ....[30]....
        /*0550*/ 	.word	0x000162d0


	//   ....[31]....
        /*0554*/ 	.word	0x00016710


	//   ....[32]....
        /*0558*/ 	.word	0x00016860


	//   ....[33]....
        /*055c*/ 	.word	0x00019330


	//   ....[34]....
        /*0560*/ 	.word	0x00019340


	//   ....[35]....
        /*0564*/ 	.word	0x00019350


	//   ....[36]....
        /*0568*/ 	.word	0x00019360


	//   ....[37]....
        /*056c*/ 	.word	0x00019390


	//   ....[38]....
        /*0570*/ 	.word	0x000193b0


	//   ....[39]....
        /*0574*/ 	.word	0x000193d0


	//   ....[40]....
        /*0578*/ 	.word	0x000193e0


	//   ....[41]....
        /*057c*/ 	.word	0x0001aef0


	//   ....[42]....
        /*0580*/ 	.word	0x0001af30


	//   ....[43]....
        /*0584*/ 	.word	0x0001af60


	//   ....[44]....
        /*0588*/ 	.word	0x0001af80


	//   ....[45]....
        /*058c*/ 	.word	0x0001afa0


	//   ....[46]....
        /*0590*/ 	.word	0x0001afc0


	//   ....[47]....
        /*0594*/ 	.word	0x0001afd0


	//   ....[48]....
        /*0598*/ 	.word	0x0001afe0


	//   ....[49]....
        /*059c*/ 	.word	0x0001b220


	//   ....[50]....
        /*05a0*/ 	.word	0x0001b230


	//   ....[51]....
        /*05a4*/ 	.word	0x0001b330


	//   ....[52]....
        /*05a8*/ 	.word	0x0001b360


	//   ....[53]....
        /*05ac*/ 	.word	0x0001b440


	//   ....[54]....
        /*05b0*/ 	.word	0x0001b470


	//   ....[55]....
        /*05b4*/ 	.word	0x0001b550


	//   ....[56]....
        /*05b8*/ 	.word	0x0001b580


	//   ....[57]....
        /*05bc*/ 	.word	0x0001b660


	//   ....[58]....
        /*05c0*/ 	.word	0x0001b690


	//   ....[59]....
        /*05c4*/ 	.word	0x0001b770


	//   ....[60]....
        /*05c8*/ 	.word	0x0001b7a0


	//   ....[61]....
        /*05cc*/ 	.word	0x0001b880


	//   ....[62]....
        /*05d0*/ 	.word	0x0001b8b0


	//   ....[63]....
        /*05d4*/ 	.word	0x0001b990


	//   ....[64]....
        /*05d8*/ 	.word	0x0001b9b0


	//   ....[65]....
        /*05dc*/ 	.word	0x0001c120


	//   ....[66]....
        /*05e0*/ 	.word	0x0001c130


	//   ....[67]....
        /*05e4*/ 	.word	0x0001c200


	//   ....[68]....
        /*05e8*/ 	.word	0x0001c230


	//   ....[69]....
        /*05ec*/ 	.word	0x0001c300


	//   ....[70]....
        /*05f0*/ 	.word	0x0001c330


	//   ....[71]....
        /*05f4*/ 	.word	0x0001c400


	//   ....[72]....
        /*05f8*/ 	.word	0x0001c430


	//   ....[73]....
        /*05fc*/ 	.word	0x0001c500


	//   ....[74]....
        /*0600*/ 	.word	0x0001c530


	//   ....[75]....
        /*0604*/ 	.word	0x0001c600


	//   ....[76]....
        /*0608*/ 	.word	0x0001c630


	//   ....[77]....
        /*060c*/ 	.word	0x0001c700


	//   ....[78]....
        /*0610*/ 	.word	0x0001c730


	//   ....[79]....
        /*0614*/ 	.word	0x0001c800


	//   ....[80]....
        /*0618*/ 	.word	0x0001c820


	//----- nvinfo : EIATTR_EXIT_INSTR_OFFSETS
	.align		4
.L_464:
        /*061c*/ 	.byte	0x04, 0x1c
        /*061e*/ 	.short	(.L_466 - .L_465)


	//   ....[0]....
.L_465:
        /*0620*/ 	.word	0x00000350


	//   ....[1]....
        /*0624*/ 	.word	0x0001b9c0


	//   ....[2]....
        /*0628*/ 	.word	0x0001ba20


	//   ....[3]....
        /*062c*/ 	.word	0x0001ba80


	//   ....[4]....
        /*0630*/ 	.word	0x0001c830


	//   ....[5]....
        /*0634*/ 	.word	0x0001c880


	//   ....[6]....
        /*0638*/ 	.word	0x0001c8e0


	//----- nvinfo : EIATTR_CTAIDZ_USED
	.align		4
.L_466:
        /*063c*/ 	.byte	0x01, 0x04
	.zero		2


	//----- nvinfo : EIATTR_MAX_THREADS
	.align		4
        /*0640*/ 	.byte	0x04, 0x05
        /*0642*/ 	.short	(.L_468 - .L_467)
.L_467:
        /*0644*/ 	.word	0x00000080
        /*0648*/ 	.word	0x00000001
        /*064c*/ 	.word	0x00000001


	//----- nvinfo : EIATTR_CRS_STACK_SIZE
	.align		4
.L_468:
        /*0650*/ 	.byte	0x04, 0x1e
        /*0652*/ 	.short	(.L_470 - .L_469)
.L_469:
        /*0654*/ 	.word	0x00000000
.L_470:


//--------------------- .nv.info._ZN7cutlass13device_kernelIN5flash19enable_sm80_to_sm89INS1_16FlashAttnFwdSm80INS1_25CollectiveMainloopFwdSm80ILi4ELi1ELb0EN4cute5tupleIJNS5_1CILi128EEENS7_ILi48EEES8_EEELi128ENS_6half_tEfNS_4arch4Sm80ELb0ELb1ELb1ELb0ELb0ELb0ELb1ELb0EEENS1_21CollectiveEpilogueFwdINS6_IJS8_S8_S9_EEENS6_IJNS7_ILi1EEESH_SH_EEESB_SD_Li128ELb0ELb1ELb0ELb0EEENS1_19SingleTileSchedulerILb0ELb0ELb1ELi128EEEEEEEEEvNT_6ParamsE --------------------------
	.section	.nv.info._ZN7cutlass13device_kernelIN5flash19enable_sm80_to_sm89INS1_16FlashAttnFwdSm80INS1_25CollectiveMainloopFwdSm80ILi4ELi1ELb0EN4cute5tupleIJNS5_1CILi128EEENS7_ILi48EEES8_EEELi128ENS_6half_tEfNS_4arch4Sm80ELb0ELb1ELb1ELb0ELb0ELb0ELb1ELb0EEENS1_21CollectiveEpilogueFwdINS6_IJS8_S8_S9_EEENS6_IJNS7_ILi1EEESH_SH_EEESB_SD_Li128ELb0ELb1ELb0ELb0EEENS1_19SingleTileSchedulerILb0ELb0ELb1ELi128EEEEEEEEEvNT_6ParamsE,"",@"SHT_CUDA_INFO"
	.sectionflags	@""
	.align	4


	//----- nvinfo : EIATTR_CUDA_API_VERSION
	.align		4
        /*0000*/ 	.byte	0x04, 0x37
        /*0002*/ 	.short	(.L_472 - .L_471)
.L_471:
        /*0004*/ 	.word	0x00000082


	//----- nvinfo : EIATTR_SW2861232_WAR
	.align		4
.L_472:
        /*0008*/ 	.byte	0x01, 0x35
	.zero		2


	//----- nvinfo : EIATTR_PARAM_CBANK
	.align		4
        /*000c*/ 	.byte	0x04, 0x0a
        /*000e*/ 	.short	(.L_474 - .L_473)
	.align		4
.L_473:
        /*0010*/ 	.word	index@(.nv.constant0._ZN7cutlass13device_kernelIN5flash19enable_sm80_to_sm89INS1_16FlashAttnFwdSm80INS1_25CollectiveMainloopFwdSm80ILi4ELi1ELb0EN4cute5tupleIJNS5_1CILi128EEENS7_ILi48EEES8_EEELi128ENS_6half_tEfNS_4arch4Sm80ELb0ELb1ELb1ELb0ELb0ELb0ELb1ELb0EEENS1_21CollectiveEpilogueFwdINS6_IJS8_S8_S9_EEENS6_IJNS7_ILi1EEESH_SH_EEESB_SD_Li128ELb0ELb1ELb0ELb0EEENS1_19SingleTileSchedulerILb0ELb0ELb1ELi128EEEEEEEEEvNT_6ParamsE)
        /*0014*/ 	.short	0x0160
        /*0016*/ 	.short	0x0418


	//----- nvinfo : EIATTR_CBANK_PARAM_SIZE
	.align		4
.L_474:
        /*0018*/ 	.byte	0x03, 0x19
        /*001a*/ 	.short	0x0418


	//----- nvinfo : EIATTR_KPARAM_INFO
	.align		4
        /*001c*/ 	.byte	0x04, 0x17
        /*001e*/ 	.short	(.L_476 - .L_475)
.L_475:
        /*0020*/ 	.word	0x00000000
        /*0024*/ 	.short	0x0000
        /*0026*/ 	.short	0x0000
        /*0028*/ 	.byte	0x00, 0xf0, 0x61, 0x10


	//----- nvinfo : EIATTR_MAXREG_COUNT
	.align		4
.L_476:
        /*002c*/ 	.byte	0x03, 0x1b
        /*002e*/ 	.short	0x00ff


	//----- nvinfo : EIATTR_NUM_BARRIERS
	.align		4
        /*0030*/ 	.byte	0x02, 0x4c
        /*0032*/ 	.byte	0x02
	.zero		1


	//----- nvinfo : EIATTR_ANNOTATIONS
	.align		4
        /*0034*/ 	.byte	0x04, 0x55
        /*0036*/ 	.short	(.L_478 - .L_477)


	//   ....[0]....
.L_477:
        /* <DEDUP_REMOVED lines=39> */


	//----- nvinfo : EIATTR_MERCURY_ISA_VERSION
	.align		4
.L_478:
        /*0290*/ 	.byte	0x03, 0x5f
        /*0292*/ 	.short	0x0000


	//----- nvinfo : EIATTR_COOP_GROUP_MASK_REGIDS
	.align		4
        /*0294*/ 	.byte	0x04, 0x29
        /*0296*/ 	.short	(.L_480 - .L_479)


	//   ....[0]....
.L_479:
        /*0298*/ 	.word	0xffffffff


	//   ....[1]....
        /*029c*/ 	.word	0xffffffff


	//   ....[2]....
        /*02a0*/ 	.word	0xffffffff


	//   ....[3]....
        /*02a4*/ 	.word	0xffffffff


	//   ....[4]....
        /*02a8*/ 	.word	0xffffffff


	//   ....[5]....
        /*02ac*/ 	.word	0xffffffff


	//   ....[6]....
        /*02b0*/ 	.word	0xffffffff


	//   ....[7]....
        /*02b4*/ 	.word	0xffffffff


	//   ....[8]....
        /*02b8*/ 	.word	0xffffffff


	//   ....[9]....
        /*02bc*/ 	.word	0xffffffff


	//   ....[10]....
        /*02c0*/ 	.word	0xffffffff


	//   ....[11]....
        /*02c4*/ 	.word	0xffffffff


	//   ....[12]....
        /*02c8*/ 	.word	0xffffffff


	//   ....[13]....
        /*02cc*/ 	.word	0xffffffff


	//   ....[14]....
        /*02d0*/ 	.word	0xffffffff


	//   ....[15]....
        /*02d4*/ 	.word	0xffffffff


	//   ....[16]....
        /*02d8*/ 	.word	0xffffffff


	//   ....[17]....
        /*02dc*/ 	.word	0xffffffff


	//   ....[18]....
        /*02e0*/ 	.word	0xffffffff


	//   ....[19]....
        /*02e4*/ 	.word	0xffffffff


	//   ....[20]....
        /*02e8*/ 	.word	0xffffffff


	//   ....[21]....
        /*02ec*/ 	.word	0xffffffff


	//   ....[22]....
        /*02f0*/ 	.word	0xffffffff


	//   ....[23]....
        /*02f4*/ 	.word	0xffffffff


	//   ....[24]....
        /*02f8*/ 	.word	0xffffffff


	//   ....[25]....
        /*02fc*/ 	.word	0xffffffff


	//   ....[26]....
        /*0300*/ 	.word	0xffffffff


	//   ....[27]....
        /*0304*/ 	.word	0xffffffff


	//   ....[28]....
        /*0308*/ 	.word	0xffffffff


	//   ....[29]....
        /*030c*/ 	.word	0xffffffff


	//   ....[30]....
        /*0310*/ 	.word	0xffffffff


	//   ....[31]....
        /*0314*/ 	.word	0xffffffff


	//   ....[32]....
        /*0318*/ 	.word	0xffffffff


	//   ....[33]....
        /*031c*/ 	.word	0xffffffff


	//   ....[34]....
        /*0320*/ 	.word	0xffffffff


	//   ....[35]....
        /*0324*/ 	.word	0xffffffff


	//   ....[36]....
        /*0328*/ 	.word	0xffffffff


	//   ....[37]....
        /*032c*/ 	.word	0xffffffff


	//   ....[38]....
        /*0330*/ 	.word	0xffffffff


	//   ....[39]....
        /*0334*/ 	.word	0xffffffff


	//   ....[40]....
        /*0338*/ 	.word	0xffffffff


	//   ....[41]....
        /*033c*/ 	.word	0xffffffff


	//   ....[42]....
        /*0340*/ 	.word	0xffffffff


	//   ....[43]....
        /*0344*/ 	.word	0xffffffff


	//   ....[44]....
        /*0348*/ 	.word	0xffffffff


	//   ....[45]....
        /*034c*/ 	.word	0xffffffff


	//   ....[46]....
        /*0350*/ 	.word	0xffffffff


	//   ....[47]....
        /*0354*/ 	.word	0xffffffff


	//   ....[48]....
        /*0358*/ 	.word	0xffffffff


	//   ....[49]....
        /*035c*/ 	.word	0xffffffff


	//   ....[50]....
        /*0360*/ 	.word	0xffffffff


	//   ....[51]....
        /*0364*/ 	.word	0xffffffff


	//   ....[52]....
        /*0368*/ 	.word	0xffffffff


	//   ....[53]....
        /*036c*/ 	.word	0xffffffff


	//   ....[54]....
        /*0370*/ 	.word	0xffffffff


	//   ....[55]....
        /*0374*/ 	.word	0xffffffff


	//   ....[56]....
        /*0378*/ 	.word	0xffffffff


	//   ....[57]....
        /*037c*/ 	.word	0xffffffff


	//   ....[58]....
        /*0380*/ 	.word	0xffffffff


	//   ....[59]....
        /*0384*/ 	.word	0xffffffff


	//   ....[60]....
        /*0388*/ 	.word	0xffffffff


	//   ....[61]....
        /*038c*/ 	.word	0xffffffff


	//   ....[62]....
        /*0390*/ 	.word	0xffffffff


	//   ....[63]....
        /*0394*/ 	.word	0xffffffff


	//   ....[64]....
        /*0398*/ 	.word	0xffffffff


	//   ....[65]....
        /*039c*/ 	.word	0xffffffff


	//   ....[66]....
        /*03a0*/ 	.word	0xffffffff


	//   ....[67]....
        /*03a4*/ 	.word	0xffffffff


	//   ....[68]....
        /*03a8*/ 	.word	0xffffffff


	//   ....[69]....
        /*03ac*/ 	.word	0xffffffff


	//   ....[70]....
        /*03b0*/ 	.word	0xffffffff


	//   ....[71]....
        /*03b4*/ 	.word	0xffffffff


	//   ....[72]....
        /*03b8*/ 	.word	0xffffffff


	//   ....[73]....
        /*03bc*/ 	.word	0xffffffff


	//   ....[74]....
        /*03c0*/ 	.word	0xffffffff


	//   ....[75]....
        /*03c4*/ 	.word	0xffffffff


	//   ....[76]....
        /*03c8*/ 	.word	0xffffffff


	//   ....[77]....
        /*03cc*/ 	.word	0xffffffff


	//   ....[78]....
        /*03d0*/ 	.word	0xffffffff


	//   ....[79]....
        /*03d4*/ 	.word	0xffffffff


	//   ....[80]....
        /*03d8*/ 	.word	0xffffffff


	//   ....[81]....
        /*03dc*/ 	.word	0xffffffff


	//   ....[82]....
        /*03e0*/ 	.word	0xffffffff


	//   ....[83]....
        /*03e4*/ 	.word	0xffffffff


	//   ....[84]....
        /*03e8*/ 	.word	0xffffffff


	//   ....[85]....
        /*03ec*/ 	.word	0xffffffff


	//   ....[86]....
        /*03f0*/ 	.word	0xffffffff


	//   ....[87]....
        /*03f4*/ 	.word	0xffffffff


	//   ....[88]....
        /*03f8*/ 	.word	0xffffffff


	//   ....[89]....
        /*03fc*/ 	.word	0xffffffff


	//   ....[90]....
        /*0400*/ 	.word	0xffffffff


	//   ....[91]....
        /*0404*/ 	.word	0xffffffff


	//   ....[92]....
        /*0408*/ 	.word	0xffffffff


	//   ....[93]....
        /*040c*/ 	.word	0xffffffff


	//   ....[94]....
        /*0410*/ 	.word	0xffffffff


	//   ....[95]....
        /*0414*/ 	.word	0xffffffff


	//   ....[96]....
        /*0418*/ 	.word	0xffffffff


	//   ....[97]....
        /*041c*/ 	.word	0xffffffff


	//   ....[98]....
        /*0420*/ 	.word	0xffffffff


	//   ....[99]....
        /*0424*/ 	.word	0xffffffff


	//   ....[100]....
        /*0428*/ 	.word	0xffffffff


	//   ....[101]....
        /*042c*/ 	.word	0xffffffff


	//   ....[102]....
        /*0430*/ 	.word	0xffffffff


	//   ....[103]....
        /*0434*/ 	.word	0xffffffff


	//   ....[104]....
        /*0438*/ 	.word	0xffffffff


	//   ....[105]....
        /*043c*/ 	.word	0xffffffff


	//   ....[106]....
        /*0440*/ 	.word	0xffffffff


	//   ....[107]....
        /*0444*/ 	.word	0xffffffff


	//----- nvinfo : EIATTR_COOP_GROUP_INSTR_OFFSETS
	.align		4
.L_480:
        /*0448*/ 	.byte	0x04, 0x28
        /*044a*/ 	.short	(.L_482 - .L_481)


	//   ....[0]....
.L_481:
        /*044c*/ 	.word	0x00000ed0


	//   ....[1]....
        /*0450*/ 	.word	0x00000f10


	//   ....[2]....
        /*0454*/ 	.word	0x00000f40


	//   ....[3]....
        /*0458*/ 	.word	0x00000f70


	//   ....[4]....
        /*045c*/ 	.word	0x00001020


	//   ....[5]....
        /*0460*/ 	.word	0x00001080


	//   ....[6]....
        /*0464*/ 	.word	0x00001100


	//   ....[7]....
        /*0468*/ 	.word	0x00001140


	//   ....[8]....
        /*046c*/ 	.word	0x00001200


	//   ....[9]....
        /*0470*/ 	.word	0x00001260


	//   ....[10]....
        /*0474*/ 	.word	0x000012d0


	//   ....[11]....
        /*0478*/ 	.word	0x000013b0


	//   ....[12]....
        /*047c*/ 	.word	0x000013e0


	//   ....[13]....
        /*0480*/ 	.word	0x00001410


	//   ....[14]....
        /*0484*/ 	.word	0x00001450


	//   ....[15]....
        /*0488*/ 	.word	0x00001470


	//   ....[16]....
        /*048c*/ 	.word	0x00002d00


	//   ....[17]....
        /*0490*/ 	.word	0x00002fb0


	//   ....[18]....
        /*0494*/ 	.word	0x00003660


	//   ....[19]....
        /*0498*/ 	.word	0x00004040


	//   ....[20]....
        /*049c*/ 	.word	0x000044a0


	//   ....[21]....
        /*04a0*/ 	.word	0x000045d0


	//   ....[22]....
        /*04a4*/ 	.word	0x000046b0


	//   ....[23]....
        /*04a8*/ 	.word	0x000047d0


	//   ....[24]....
        /*04ac*/ 	.word	0x00004c10


	//   ....[25]....
        /*04b0*/ 	.word	0x00004c60


	//   ....[26]....
        /*04b4*/ 	.word	0x00004d20


	//   ....[27]....
        /*04b8*/ 	.word	0x00004ea0


	//   ....[28]....
        /*04bc*/ 	.word	0x00007e80


	//   ....[29]....
        /*04c0*/ 	.word	0x000080b0


	//   ....[30]....
        /*04c4*/ 	.word	0x00008620


	//   ....[31]....
        /*04c8*/ 	.word	0x00008ad0


	//   ....[32]....
        /*04cc*/ 	.word	0x00009150


	//   ....[33]....
        /*04d0*/ 	.word	0x00009250


	//   ....[34]....
        /*04d4*/ 	.word	0x00009360


	//   ....[35]....
        /*04d8*/ 	.word	0x000093b0


	//   ....[36]....
        /*04dc*/ 	.word	0x000094a0


	//   ....[37]....
        /*04e0*/ 	.word	0x000095c0


	//   ....[38]....
        /*04e4*/ 	.word	0x00009690


	//   ....[39]....
        /*04e8*/ 	.word	0x000097c0


	//   ....[40]....
        /*04ec*/ 	.word	0x0000cae0


	//   ....[41]....
        /*04f0*/ 	.word	0x0000cb80


	//   ....[42]....
        /*04f4*/ 	.word	0x0000cbf0


	//   ....[43]....
        /*04f8*/ 	.word	0x0000cd20


	//   ....[44]....
        /*04fc*/ 	.word	0x0000cdb0


	//   ....[45]....
        /*0500*/ 	.word	0x0000cde0


	//   ....[46]....
        /*0504*/ 	.word	0x0000cf70


	//   ....[47]....
        /*0508*/ 	.word	0x0000d450


	//   ....[48]....
        /*050c*/ 	.word	0x00010280


	//   ....[49]....
        /*0510*/ 	.word	0x000109b0


	//   ....[50]....
        /*0514*/ 	.word	0x00010bc0


	//   ....[51]....
        /*0518*/ 	.word	0x00011060


	//   ....[52]....
        /*051c*/ 	.word	0x00011740


	//   ....[53]....
        /*0520*/ 	.word	0x00011850


	//   ....[54]....
        /*0524*/ 	.word	0x000118a0


	//   ....[55]....
        /*0528*/ 	.word	0x00011960


	//   ....[56]....
        /*052c*/ 	.word	0x00011a50


	//   ....[57]....
        /*0530*/ 	.word	0x00011b60


	//   ....[58]....
        /*0534*/ 	.word	0x00011c10


	//   ....[59]....
        /*0538*/ 	.word	0x00011d20


	//   ....[60]....
        /*053c*/ 	.word	0x00013c30


	//   ....[61]....
        /*0540*/ 	.word	0x00013c40


	//   ....[62]....
        /*0544*/ 	.word	0x00013c50


	//   ....[63]....
        /*0548*/ 	.word	0x00013c60


	//   ....[64]....
        /*054c*/ 	.word	0x00013c90


	//   ....[65]....
        /*0550*/ 	.word	0x00013cb0


	//   ....[66]....
        /*0554*/ 	.word	0x00013cd0


	//   ....[67]....
        /*0558*/ 	.word	0x00013ce0


	//   ....[68]....
        /*055c*/ 	.word	0x00015190


	//   ....[69]....
        /*0560*/ 	.word	0x000157e0


	//   ....[70]....
        /*0564*/ 	.word	0x00015800


	//   ....[71]....
        /*0568*/ 	.word	0x00015810


	//   ....[72]....
        /*056c*/ 	.word	0x00015820


	//   ....[73]....
        /*0570*/ 	.word	0x00015830


	//   ....[74]....
        /*0574*/ 	.word	0x00015840


	//   ....[75]....
        /*0578*/ 	.word	0x00015850


	//   ....[76]....
        /*057c*/ 	.word	0x000159b0


	//   ....[77]....
        /*0580*/ 	.word	0x000159c0


	//   ....[78]....
        /*0584*/ 	.word	0x00015ac0


	//   ....[79]....
        /*0588*/ 	.word	0x00015af0


	//   ....[80]....
        /*058c*/ 	.word	0x00015bd0


	//   ....[81]....
        /*0590*/ 	.word	0x00015c00


	//   ....[82]....
        /*0594*/ 	.word	0x00015ce0


	//   ....[83]....
        /*0598*/ 	.word	0x00015d10


	//   ....[84]....
        /*059c*/ 	.word	0x00015df0


	//   ....[85]....
        /*05a0*/ 	.word	0x00015e20


	//   ....[86]....
        /*05a4*/ 	.word	0x00015f00


	//   ....[87]....
        /*05a8*/ 	.word	0x00015f30


	//   ....[88]....
        /*05ac*/ 	.word	0x00016010


	//   ....[89]....
        /*05b0*/ 	.word	0x00016040


	//   ....[90]....
        /*05b4*/ 	.word	0x00016120


	//   ....[91]....
        /*05b8*/ 	.word	0x00016140


	//   ....[92]....
        /*05bc*/ 	.word	0x00016770


	//   ....[93]....
        /*05c0*/ 	.word	0x00016780


	//   ....[94]....
        /*05c4*/ 	.word	0x00016850


	//   ....[95]....
        /*05c8*/ 	.word	0x00016880


	//   ....[96]....
        /*05cc*/ 	.word	0x00016950


	//   ....[97]....
        /*05d0*/ 	.word	0x00016980


	//   ....[98]....
        /*05d4*/ 	.word	0x00016a50


	//   ....[99]....
        /*05d8*/ 	.word	0x00016a80


	//   ....[100]....
        /*05dc*/ 	.word	0x00016b50


	//   ....[101]....
        /*05e0*/ 	.word	0x00016b80


	//   ....[102]....
        /*05e4*/ 	.word	0x00016c50


	//   ....[103]....
        /*05e8*/ 	.word	0x00016c80


	//   ....[104]....
        /*05ec*/ 	.word	0x00016d50


	//   ....[105]....
        /*05f0*/ 	.word	0x00016d80


	//   ....[106]....
        /*05f4*/ 	.word	0x00016e50


	//   ....[107]....
        /*05f8*/ 	.word	0x00016e70


	//----- nvinfo : EIATTR_EXIT_INSTR_OFFSETS
	.align		4
.L_482:
        /*05fc*/ 	.byte	0x04, 0x1c
        /*05fe*/ 	.short	(.L_484 - .L_483)


	//   ....[0]....
.L_483:
        /*0600*/ 	.word	0x00000040


	//   ....[1]....
        /*0604*/ 	.word	0x00016150


	//   ....[2]....
        /*0608*/ 	.word	0x000161b0


	//   ....[3]....
        /*060c*/ 	.word	0x00016210


	//   ....[4]....
        /*0610*/ 	.word	0x00016e80


	//   ....[5]....
        /*0614*/ 	.word	0x00016ed0


	//   ....[6]....
        /*0618*/ 	.word	0x00016f30


	//----- nvinfo : EIATTR_CTAIDZ_USED
	.align		4
.L_484:
        /*061c*/ 	.byte	0x01, 0x04
	.zero		2


	//----- nvinfo : EIATTR_MAX_THREADS
	.align		4
        /*0620*/ 	.byte	0x04, 0x05
        /*0622*/ 	.short	(.L_486 - .L_485)
.L_485:
        /*0624*/ 	.word	0x00000080
        /*0628*/ 	.word	0x00000001
        /*062c*/ 	.word	0x00000001


	//----- nvinfo : EIATTR_CRS_STACK_SIZE
	.align		4
.L_486:
        /*0630*/ 	.byte	0x04, 0x1e
        /*0632*/ 	.short	(.L_488 - .L_487)
.L_487:
        /*0634*/ 	.word	0x00000000
.L_488:


//--------------------- .nv.info._ZN7cutlass13device_kernelIN5flash19enable_sm80_to_sm89INS1_16FlashAttnFwdSm80INS1_25CollectiveMainloopFwdSm80ILi4ELi1ELb0EN4cute5tupleIJNS5_1CILi128EEENS7_ILi48EEES8_EEELi128ENS_6half_tEfNS_4arch4Sm80ELb0ELb1ELb1ELb1ELb0ELb0ELb1ELb0EEENS1_21CollectiveEpilogueFwdINS6_IJS8_S8_S9_EEENS6_IJNS7_ILi1EEESH_SH_EEESB_SD_Li128ELb1ELb1ELb0ELb0EEENS1_19SingleTileSchedulerILb1ELb0ELb1ELi128EEEEEEEEEvNT_6ParamsE --------------------------
	.section	.nv.info._ZN7cutlass13device_kernelIN5flash19enable_sm80_to_sm89INS1_16FlashAttnFwdSm80INS1_25CollectiveMainloopFwdSm80ILi4ELi1ELb0EN4cute5tupleIJNS5_1CILi128EEENS7_ILi48EEES8_EEELi128ENS_6half_tEfNS_4arch4Sm80ELb0ELb1ELb1ELb1ELb0ELb0ELb1ELb0EEENS1_21CollectiveEpilogueFwdINS6_IJS8_S8_S9_EEENS6_IJNS7_ILi1EEESH_SH_EEESB_SD_Li128ELb1ELb1ELb0ELb0EEENS1_19SingleTileSchedulerILb1ELb0ELb1ELi128EEEEEEEEEvNT_6ParamsE,"",@"SHT_CUDA_INFO"
	.sectionflags	@""
	.align	4


	//----- nvinfo : EIATTR_CUDA_API_VERSION
	.align		4
        /*0000*/ 	.byte	0x04, 0x37
        /*0002*/ 	.short	(.L_490 - .L_489)
.L_489:
        /*0004*/ 	.word	0x00000082


	//----- nvinfo : EIATTR_SW2861232_WAR
	.align		4
.L_490:
        /*0008*/ 	.byte	0x01, 0x35
	.zero		2


	//----- nvinfo : EIATTR_PARAM_CBANK
	.align		4
        /*000c*/ 	.byte	0x04, 0x0a
        /*000e*/ 	.short	(.L_492 - .L_491)
	.align		4
.L_491:
        /*0010*/ 	.word	index@(.nv.constant0._ZN7cutlass13device_kernelIN5flash19enable_sm80_to_sm89INS1_16FlashAttnFwdSm80INS1_25CollectiveMainloopFwdSm80ILi4ELi1ELb0EN4cute5tupleIJNS5_1CILi128EEENS7_ILi48EEES8_EEELi128ENS_6half_tEfNS_4arch4Sm80ELb0ELb1ELb1ELb1ELb0ELb0ELb1ELb0EEENS1_21CollectiveEpilogueFwdINS6_IJS8_S8_S9_EEENS6_IJNS7_ILi1EEESH_SH_EEESB_SD_Li128ELb1ELb1ELb0ELb0EEENS1_19SingleTileSchedulerILb1ELb0ELb1ELi128EEEEEEEEEvNT_6ParamsE)
        /*0014*/ 	.short	0x0160
        /*0016*/ 	.short	0x0418


	//----- nvinfo : EIATTR_CBANK_PARAM_SIZE
	.align		4
.L_492:
        /*0018*/ 	.byte	0x03, 0x19
        /*001a*/ 	.short	0x0418


	//----- nvinfo : EIATTR_KPARAM_INFO
	.align		4
        /*001c*/ 	.byte	0x04, 0x17
        /*001e*/ 	.short	(.L_494 - .L_493)
.L_493:
        /*0020*/ 	.word	0x00000000
        /*0024*/ 	.short	0x0000
        /*0026*/ 	.short	0x0000
        /*0028*/ 	.byte	0x00, 0xf0, 0x61, 0x10


	//----- nvinfo : EIATTR_MAXREG_COUNT
	.align		4
.L_494:
        /*002c*/ 	.byte	0x03, 0x1b
        /*002e*/ 	.short	0x00ff


	//----- nvinfo : EIATTR_NUM_BARRIERS
	.align		4
        /*0030*/ 	.byte	0x02, 0x4c
        /*0032*/ 	.byte	0x02
	.zero		1


	//----- nvinfo : EIATTR_ANNOTATIONS
	.align		4
        /*0034*/ 	.byte	0x04, 0x55
        /*0036*/ 	.short	(.L_496 - .L_495)


	//   ....[0]....
.L_495:
        /* <DEDUP_REMOVED lines=45> */


	//----- nvinfo : EIATTR_MERCURY_ISA_VERSION
	.align		4
.L_496:
        /*02f8*/ 	.byte	0x03, 0x5f
        /*02fa*/ 	.short	0x0000


	//----- nvinfo : EIATTR_COOP_GROUP_MASK_REGIDS
	.align		4
        /*02fc*/ 	.byte	0x04, 0x29
        /*02fe*/ 	.short	(.L_498 - .L_497)


	//   ....[0]....
.L_497:
        /*0300*/ 	.word	0xffffffff


	//   ....[1]....
        /*0304*/ 	.word	0xffffffff


	//   ....[2]....
        /*0308*/ 	.word	0xffffffff


	//   ....[3]....
        /*030c*/ 	.word	0xffffffff


	//   ....[4]....
        /*0310*/ 	.word	0xffffffff


	//   ....[5]....
        /*0314*/ 	.word	0xffffffff


	//   ....[6]....
        /*0318*/ 	.word	0xffffffff


	//   ....[7]....
        /*031c*/ 	.word	0xffffffff


	//   ....[8]....
        /*0320*/ 	.word	0xffffffff


	//   ....[9]....
        /*0324*/ 	.word	0xffffffff


	//   ....[10]....
        /*0328*/ 	.word	0xffffffff


	//   ....[11]....
        /*032c*/ 	.word	0xffffffff


	//   ....[12]....
        /*0330*/ 	.word	0xffffffff


	//   ....[13]....
        /*0334*/ 	.word	0xffffffff


	//   ....[14]....
        /*0338*/ 	.word	0xffffffff


	//   ....[15]....
        /*033c*/ 	.word	0xffffffff


	//   ....[16]....
        /*0340*/ 	.word	0xffffffff


	//   ....[17]....
        /*0344*/ 	.word	0xffffffff


	//   ....[18]....
        /*0348*/ 	.word	0xffffffff


	//   ....[19]....
        /*034c*/ 	.word	0xffffffff


	//   ....[20]....
        /*0350*/ 	.word	0xffffffff


	//   ....[21]....
        /*0354*/ 	.word	0xffffffff


	//   ....[22]....
        /*0358*/ 	.word	0xffffffff


	//   ....[23]....
        /*035c*/ 	.word	0xffffffff


	//   ....[24]....
        /*0360*/ 	.word	0xffffffff


	//   ....[25]....
        /*0364*/ 	.word	0xffffffff


	//   ....[26]....
        /*0368*/ 	.word	0xffffffff


	//   ....[27]....
        /*036c*/ 	.word	0xffffffff


	//   ....[28]....
        /*0370*/ 	.word	0xffffffff


	//   ....[29]....
        /*0374*/ 	.word	0xffffffff


	//   ....[30]....
        /*0378*/ 	.word	0xffffffff


	//   ....[31]....
        /*037c*/ 	.word	0xffffffff


	//   ....[32]....
        /*0380*/ 	.word	0xffffffff


	//   ....[33]....
        /*0384*/ 	.word	0xffffffff


	//   ....[34]....
        /*0388*/ 	.word	0xffffffff


	//   ....[35]....
        /*038c*/ 	.word	0xffffffff


	//   ....[36]....
        /*0390*/ 	.word	0xffffffff


	//   ....[37]....
        /*0394*/ 	.word	0xffffffff


	//   ....[38]....
        /*0398*/ 	.word	0xffffffff


	//   ....[39]....
        /*039c*/ 	.word	0xffffffff


	//   ....[40]....
        /*03a0*/ 	.word	0xffffffff


	//   ....[41]....
        /*03a4*/ 	.word	0xffffffff


	//   ....[42]....
        /*03a8*/ 	.word	0xffffffff


	//   ....[43]....
        /*03ac*/ 	.word	0xffffffff


	//   ....[44]....
        /*03b0*/ 	.word	0xffffffff


	//   ....[45]....
        /*03b4*/ 	.word	0xffffffff


	//   ....[46]....
        /*03b8*/ 	.word	0xffffffff


	//   ....[47]....
        /*03bc*/ 	.word	0xffffffff


	//   ....[48]....
        /*03c0*/ 	.word	0xffffffff


	//   ....[49]....
        /*03c4*/ 	.word	0xffffffff


	//   ....[50]....
        /*03c8*/ 	.word	0xffffffff


	//   ....[51]....
        /*03cc*/ 	.word	0xffffffff


	//   ....[52]....
        /*03d0*/ 	.word	0xffffffff


	//   ....[53]....
        /*03d4*/ 	.word	0xffffffff


	//   ....[54]....
        /*03d8*/ 	.word	0xffffffff


	//   ....[55]....
        /*03dc*/ 	.word	0xffffffff


	//   ....[56]....
        /*03e0*/ 	.word	0xffffffff


	//   ....[57]....
        /*03e4*/ 	.word	0xffffffff


	//   ....[58]....
        /*03e8*/ 	.word	0xffffffff


	//   ....[59]....
        /*03ec*/ 	.word	0xffffffff


	//   ....[60]....
        /*03f0*/ 	.word	0xffffffff


	//   ....[61]....
        /*03f4*/ 	.word	0xffffffff


	//   ....[62]....
        /*03f8*/ 	.word	0xffffffff


	//   ....[63]....
        /*03fc*/ 	.word	0xffffffff


	//   ....[64]....
        /*0400*/ 	.word	0xffffffff


	//   ....[65]....
        /*0404*/ 	.word	0xffffffff


	//   ....[66]....
        /*0408*/ 	.word	0xffffffff


	//   ....[67]....
        /*040c*/ 	.word	0xffffffff


	//   ....[68]....
        /*0410*/ 	.word	0xffffffff


	//   ....[69]....
        /*0414*/ 	.word	0xffffffff


	//   ....[70]....
        /*0418*/ 	.word	0xffffffff


	//   ....[71]....
        /*041c*/ 	.word	0xffffffff


	//   ....[72]....
        /*0420*/ 	.word	0xffffffff


	//   ....[73]....
        /*0424*/ 	.word	0xffffffff


	//   ....[74]....
        /*0428*/ 	.word	0xffffffff


	//   ....[75]....
        /*042c*/ 	.word	0xffffffff


	//   ....[76]....
        /*0430*/ 	.word	0xffffffff


	//   ....[77]....
        /*0434*/ 	.word	0xffffffff


	//   ....[78]....
        /*0438*/ 	.word	0xffffffff


	//   ....[79]....
        /*043c*/ 	.word	0xffffffff


	//   ....[80]....
        /*0440*/ 	.word	0xffffffff


	//   ....[81]....
        /*0444*/ 	.word	0xffffffff


	//   ....[82]....
        /*0448*/ 	.word	0xffffffff


	//   ....[83]....
        /*044c*/ 	.word	0xffffffff


	//   ....[84]....
        /*0450*/ 	.word	0xffffffff


	//   ....[85]....
        /*0454*/ 	.word	0xffffffff


	//   ....[86]....
        /*0458*/ 	.word	0xffffffff


	//   ....[87]....
        /*045c*/ 	.word	0xffffffff


	//   ....[88]....
        /*0460*/ 	.word	0xffffffff


	//   ....[89]....
        /*0464*/ 	.word	0xffffffff


	//   ....[90]....
        /*0468*/ 	.word	0xffffffff


	//   ....[91]....
        /*046c*/ 	.word	0xffffffff


	//   ....[92]....
        /*0470*/ 	.word	0xffffffff


	//   ....[93]....
        /*0474*/ 	.word	0xffffffff


	//   ....[94]....
        /*0478*/ 	.word	0xffffffff


	//   ....[95]....
        /*047c*/ 	.word	0xffffffff


	//   ....[96]....
        /*0480*/ 	.word	0xffffffff


	//   ....[97]....
        /*0484*/ 	.word	0xffffffff


	//   ....[98]....
        /*0488*/ 	.word	0xffffffff


	//   ....[99]....
        /*048c*/ 	.word	0xffffffff


	//   ....[100]....
        /*0490*/ 	.word	0xffffffff


	//   ....[101]....
        /*0494*/ 	.word	0xffffffff


	//   ....[102]....
        /*0498*/ 	.word	0xffffffff


	//   ....[103]....
        /*049c*/ 	.word	0xffffffff


	//   ....[104]....
        /*04a0*/ 	.word	0xffffffff


	//   ....[105]....
        /*04a4*/ 	.word	0xffffffff


	//   ....[106]....
        /*04a8*/ 	.word	0xffffffff


	//   ....[107]....
        /*04ac*/ 	.word	0xffffffff


	//   ....[108]....
        /*04b0*/ 	.word	0xffffffff


	//----- nvinfo : EIATTR_COOP_GROUP_INSTR_OFFSETS
	.align		4
.L_498:
        /*04b4*/ 	.byte	0x04, 0x28
        /*04b6*/ 	.short	(.L_500 - .L_499)


	//   ....[0]....
.L_499:
        /*04b8*/ 	.word	0x00000090


	//   ....[1]....
        /*04bc*/ 	.word	0x00001650


	//   ....[2]....
        /*04c0*/ 	.word	0x00001680


	//   ....[3]....
        /*04c4*/ 	.word	0x00001900


	//   ....[4]....
        /*04c8*/ 	.word	0x00001930


	//   ....[5]....
        /*04cc*/ 	.word	0x00001a10


	//   ....[6]....
        /*04d0*/ 	.word	0x00001a40


	//   ....[7]....
        /*04d4*/ 	.word	0x00001b20


	//   ....[8]....
        /*04d8*/ 	.word	0x00001b50


	//   ....[9]....
        /*04dc*/ 	.word	0x00001c30


	//   ....[10]....
        /*04e0*/ 	.word	0x00001c60


	//   ....[11]....
        /*04e4*/ 	.word	0x00001d40


	//   ....[12]....
        /*04e8*/ 	.word	0x00001d70


	//   ....[13]....
        /*04ec*/ 	.word	0x00001e50


	//   ....[14]....
        /*04f0*/ 	.word	0x00001e80


	//   ....[15]....
        /*04f4*/ 	.word	0x00001f60


	//   ....[16]....
        /*04f8*/ 	.word	0x00001fa0


	//   ....[17]....
        /*04fc*/ 	.word	0x000036a0


	//   ....[18]....
        /*0500*/ 	.word	0x00003ef0


	//   ....[19]....
        /*0504*/ 	.word	0x00004640


	//   ....[20]....
        /*0508*/ 	.word	0x00004d90


	//   ....[21]....
        /*050c*/ 	.word	0x000051e0


	//   ....[22]....
        /*0510*/ 	.word	0x00005220


	//   ....[23]....
        /*0514*/ 	.word	0x00005390


	//   ....[24]....
        /*0518*/ 	.word	0x000053d0


	//   ....[25]....
        /*051c*/ 	.word	0x000059a0


	//   ....[26]....
        /*0520*/ 	.word	0x00005a70


	//   ....[27]....
        /*0524*/ 	.word	0x00005ac0


	//   ....[28]....
        /*0528*/ 	.word	0x00005cf0


	//   ....[29]....
        /*052c*/ 	.word	0x00008a40


	//   ....[30]....
        /*0530*/ 	.word	0x00008d10


	//   ....[31]....
        /*0534*/ 	.word	0x00009330


	//   ....[32]....
        /*0538*/ 	.word	0x00009930


	//   ....[33]....
        /*053c*/ 	.word	0x0000a160


	//   ....[34]....
        /*0540*/ 	.word	0x0000a1d0


	//   ....[35]....
        /*0544*/ 	.word	0x0000a300


	//   ....[36]....
        /*0548*/ 	.word	0x0000a350


	//   ....[37]....
        /*054c*/ 	.word	0x0000a750


	//   ....[38]....
        /*0550*/ 	.word	0x0000a790


	//   ....[39]....
        /*0554*/ 	.word	0x0000a810


	//   ....[40]....
        /*0558*/ 	.word	0x0000a8d0


	//   ....[41]....
        /*055c*/ 	.word	0x0000db50


	//   ....[42]....
        /*0560*/ 	.word	0x0000dbe0


	//   ....[43]....
        /*0564*/ 	.word	0x0000dc60


	//   ....[44]....
        /*0568*/ 	.word	0x0000dda0


	//   ....[45]....
        /*056c*/ 	.word	0x0000de30


	//   ....[46]....
        /*0570*/ 	.word	0x0000de60


	//   ....[47]....
        /*0574*/ 	.word	0x0000dff0


	//   ....[48]....
        /*0578*/ 	.word	0x0000e4c0


	//   ....[49]....
        /*057c*/ 	.word	0x00011440


	//   ....[50]....
        /*0580*/ 	.word	0x00011810


	//   ....[51]....
        /*0584*/ 	.word	0x00011e20


	//   ....[52]....
        /*0588*/ 	.word	0x00012410


	//   ....[53]....
        /*058c*/ 	.word	0x00012c30


	//   ....[54]....
        /*0590*/ 	.word	0x00012ca0


	//   ....[55]....
        /*0594*/ 	.word	0x00012dd0


	//   ....[56]....
        /*0598*/ 	.word	0x00012e20


	//   ....[57]....
        /*059c*/ 	.word	0x00013220


	//   ....[58]....
        /*05a0*/ 	.word	0x00013260


	//   ....[59]....
        /*05a4*/ 	.word	0x000132e0


	//   ....[60]....
        /*05a8*/ 	.word	0x000133a0


	//   ....[61]....
        /*05ac*/ 	.word	0x00015160


	//   ....[62]....
        /*05b0*/ 	.word	0x00015170


	//   ....[63]....
        /*05b4*/ 	.word	0x00015180


	//   ....[64]....
        /*05b8*/ 	.word	0x00015190


	//   ....[65]....
        /*05bc*/ 	.word	0x000151c0


	//   ....[66]....
        /*05c0*/ 	.word	0x000151e0


	//   ....[67]....
        /*05c4*/ 	.word	0x00015200


	//   ....[68]....
        /*05c8*/ 	.word	0x00015210


	//   ....[69]....
        /*05cc*/ 	.word	0x00016d90


	//   ....[70]....
        /*05d0*/ 	.word	0x00016db0


	//   ....[71]....
        /*05d4*/ 	.word	0x00016de0


	//   ....[72]....
        /*05d8*/ 	.word	0x00016e00


	//   ....[73]....
        /*05dc*/ 	.word	0x00016e20


	//   ....[74]....
        /*05e0*/ 	.word	0x00016e40


	//   ....[75]....
        /*05e4*/ 	.word	0x00016e50


	//   ....[76]....
        /*05e8*/ 	.word	0x00016e60


	//   ....[77]....
        /*05ec*/ 	.word	0x000170a0


	//   ....[78]....
        /*05f0*/ 	.word	0x000170b0


	//   ....[79]....
        /*05f4*/ 	.word	0x000171b0


	//   ....[80]....
        /*05f8*/ 	.word	0x000171e0


	//   ....[81]....
        /*05fc*/ 	.word	0x000172c0


	//   ....[82]....
        /*0600*/ 	.word	0x000172f0


	//   ....[83]....
        /*0604*/ 	.word	0x000173d0


	//   ....[84]....
        /*0608*/ 	.word	0x00017400


	//   ....[85]....
        /*060c*/ 	.word	0x000174e0


	//   ....[86]....
        /*0610*/ 	.word	0x00017510


	//   ....[87]....
        /*0614*/ 	.word	0x000175f0


	//   ....[88]....
        /*0618*/ 	.word	0x00017620


	//   ....[89]....
        /*061c*/ 	.word	0x00017700


	//   ....[90]....
        /*0620*/ 	.word	0x00017730


	//   ....[91]....
        /*0624*/ 	.word	0x00017810


	//   ....[92]....
        /*0628*/ 	.word	0x00017830


	//   ....[93]....
        /*062c*/ 	.word	0x00017fe0


	//   ....[94]....
        /*0630*/ 	.word	0x00017ff0


	//   ....[95]....
        /*0634*/ 	.word	0x000180c0


	//   ....[96]....
        /*0638*/ 	.word	0x000180f0


	//   ....[97]....
        /*063c*/ 	.word	0x000181c0


	//   ....[98]....
        /*0640*/ 	.word	0x000181f0


	//   ....[99]....
        /*0644*/ 	.word	0x000182c0


	//   ....[100]....
        /*0648*/ 	.word	0x000182f0


	//   ....[101]....
        /*064c*/ 	.word	0x000183c0


	//   ....[102]....
        /*0650*/ 	.word	0x000183f0


	//   ....[103]....
        /*0654*/ 	.word	0x000184c0


	//   ....[104]....
        /*0658*/ 	.word	0x000184f0


	//   ....[105]....
        /*065c*/ 	.word	0x000185c0


	//   ....[106]....
        /*0660*/ 	.word	0x000185f0


	//   ....[107]....
        /*0664*/ 	.word	0x000186c0


	//   ....[108]....
        /*0668*/ 	.word	0x000186e0


	//----- nvinfo : EIATTR_EXIT_INSTR_OFFSETS
	.align		4
.L_500:
        /*066c*/ 	.byte	0x04, 0x1c
        /*066e*/ 	.short	(.L_502 - .L_501)


	//   ....[0]....
.L_501:
        /*0670*/ 	.word	0x00000350


	//   ....[1]....
        /*0674*/ 	.word	0x00017840


	//   ....[2]....
        /*0678*/ 	.word	0x000178a0


	//   ....[3]....
        /*067c*/ 	.word	0x00017900


	//   ....[4]....
        /*0680*/ 	.word	0x000186f0


	//   ....[5]....
        /*0684*/ 	.word	0x00018740


	//   ....[6]....
        /*0688*/ 	.word	0x000187a0


	//----- nvinfo : EIATTR_CTAIDZ_USED
	.align		4
.L_502:
        /*068c*/ 	.byte	0x01, 0x04
	.zero		2


	//----- nvinfo : EIATTR_MAX_THREADS
	.align		4
        /*0690*/ 	.byte	0x04, 0x05
        /*0692*/ 	.short	(.L_504 - .L_503)
.L_503:
        /*0694*/ 	.word	0x00000080
        /*0698*/ 	.word	0x00000001
        /*069c*/ 	.word	0x00000001


	//----- nvinfo : EIATTR_CRS_STACK_SIZE
	.align		4
.L_504:
        /*06a0*/ 	.byte	0x04, 0x1e
        /*06a2*/ 	.short	(.L_506 - .L_505)
.L_505:
        /*06a4*/ 	.word	0x00000000
.L_506:


//--------------------- .nv.info._ZN7cutlass13device_kernelIN5flash19enable_sm80_to_sm89INS1_16FlashAttnFwdSm80INS1_25CollectiveMainloopFwdSm80ILi4ELi1ELb0EN4cute5tupleIJNS5_1CILi128EEENS7_ILi48EEES8_EEELi128ENS_6half_tEfNS_4arch4Sm80ELb0ELb1ELb1ELb1ELb0ELb1ELb1ELb0EEENS1_21CollectiveEpilogueFwdINS6_IJS8_S8_S9_EEENS6_IJNS7_ILi1EEESH_SH_EEESB_SD_Li128ELb1ELb1ELb0ELb0EEENS1_19SingleTileSchedulerILb1ELb0ELb1ELi128EEEEEEEEEvNT_6ParamsE --------------------------
	.section	.nv.info._ZN7cutlass13device_kernelIN5flash19enable_sm80_to_sm89INS1_16FlashAttnFwdSm80INS1_25CollectiveMainloopFwdSm80ILi4ELi1ELb0EN4cute5tupleIJNS5_1CILi128EEENS7_ILi48EEES8_EEELi128ENS_6half_tEfNS_4arch4Sm80ELb0ELb1ELb1ELb1ELb0ELb1ELb1ELb0EEENS1_21CollectiveEpilogueFwdINS6_IJS8_S8_S9_EEENS6_IJNS7_ILi1EEESH_SH_EEESB_SD_Li128ELb1ELb1ELb0ELb0EEENS1_19SingleTileSchedulerILb1ELb0ELb1ELi128EEEEEEEEEvNT_6ParamsE,"",@"SHT_CUDA_INFO"
	.sectionflags	@""
	.align	4


	//----- nvinfo : EIATTR_CUDA_API_VERSION
	.align		4
        /*0000*/ 	.byte	0x04, 0x37
        /*0002*/ 	.short	(.L_508 - .L_507)
.L_507:
        /*0004*/ 	.word	0x00000082


	//----- nvinfo : EIATTR_SW2861232_WAR
	.align		4
.L_508:
        /*0008*/ 	.byte	0x01, 0x35
	.zero		2


	//----- nvinfo : EIATTR_PARAM_CBANK
	.align		4
        /*000c*/ 	.byte	0x04, 0x0a
        /*000e*/ 	.short	(.L_510 - .L_509)
	.align		4
.L_509:
        /*0010*/ 	.word	index@(.nv.constant0._ZN7cutlass13device_kernelIN5flash19enable_sm80_to_sm89INS1_16FlashAttnFwdSm80INS1_25CollectiveMainloopFwdSm80ILi4ELi1ELb0EN4cute5tupleIJNS5_1CILi128EEENS7_ILi48EEES8_EEELi128ENS_6half_tEfNS_4arch4Sm80ELb0ELb1ELb1ELb1ELb0ELb1ELb1ELb0EEENS1_21CollectiveEpilogueFwdINS6_IJS8_S8_S9_EEENS6_IJNS7_ILi1EEESH_SH_EEESB_SD_Li128ELb1ELb1ELb0ELb0EEENS1_19SingleTileSchedulerILb1ELb0ELb1ELi128EEEEEEEEEvNT_6ParamsE)
        /*0014*/ 	.short	0x0160
        /*0016*/ 	.short	0x0418


	//----- nvinfo : EIATTR_CBANK_PARAM_SIZE
	.align		4
.L_510:
        /*0018*/ 	.byte	0x03, 0x19
        /*001a*/ 	.short	0x0418


	//----- nvinfo : EIATTR_KPARAM_INFO
	.align		4
        /*001c*/ 	.byte	0x04, 0x17
        /*001e*/ 	.short	(.L_512 - .L_511)
.L_511:
        /*0020*/ 	.word	0x00000000
        /*0024*/ 	.short	0x0000
        /*0026*/ 	.short	0x0000
        /*0028*/ 	.byte	0x00, 0xf0, 0x61, 0x10


	//----- nvinfo : EIATTR_MAXREG_COUNT
	.align		4
.L_512:
        /*002c*/ 	.byte	0x03, 0x1b
        /*002e*/ 	.short	0x00ff


	//----- nvinfo : EIATTR_NUM_BARRIERS
	.align		4
        /*0030*/ 	.byte	0x02, 0x4c
        /*0032*/ 	.byte	0x02
	.zero		1


	//----- nvinfo : EIATTR_ANNOTATIONS
	.align		4
        /*0034*/ 	.byte	0x04, 0x55
        /*0036*/ 	.short	(.L_514 - .L_513)


	//   ....[0]....
.L_513:
        /* <DEDUP_REMOVED lines=69> */


	//----- nvinfo : EIATTR_MERCURY_ISA_VERSION
	.align		4
.L_514:
        /*0470*/ 	.byte	0x03, 0x5f
        /*0472*/ 	.short	0x0000


	//----- nvinfo : EIATTR_COOP_GROUP_MASK_REGIDS
	.align		4
        /*0474*/ 	.byte	0x04, 0x29
        /*0476*/ 	.short	(.L_516 - .L_515)


	//   ....[0]....
.L_515:
        /*0478*/ 	.word	0xffffffff


	//   ....[1]....
        /*047c*/ 	.word	0xffffffff


	//   ....[2]....
        /*0480*/ 	.word	0xffffffff


	//   ....[3]....
        /*0484*/ 	.word	0xffffffff


	//   ....[4]....
        /*0488*/ 	.word	0xffffffff


	//   ....[5]....
        /*048c*/ 	.word	0xffffffff


	//   ....[6]....
        /*0490*/ 	.word	0xffffffff


	//   ....[7]....
        /*0494*/ 	.word	0xffffffff


	//   ....[8]....
        /*0498*/ 	.word	0xffffffff


	//   ....[9]....
        /*049c*/ 	.word	0xffffffff


	//   ....[10]....
        /*04a0*/ 	.word	0xffffffff


	//   ....[11]....
        /*04a4*/ 	.word	0xffffffff


	//   ....[12]....
        /*04a8*/ 	.word	0xffffffff


	//   ....[13]....
        /*04ac*/ 	.word	0xffffffff


	//   ....[14]....
        /*04b0*/ 	.word	0xffffffff


	//   ....[15]....
        /*04b4*/ 	.word	0xffffffff


	//   ....[16]....
        /*04b8*/ 	.word	0xffffffff


	//   ....[17]....
        /*04bc*/ 	.word	0xffffffff


	//   ....[18]....
        /*04c0*/ 	.word	0xffffffff


	//   ....[19]....
        /*04c4*/ 	.word	0xffffffff


	//   ....[20]....
        /*04c8*/ 	.word	0xffffffff


	//   ....[21]....
        /*04cc*/ 	.word	0xffffffff


	//   ....[22]....
        /*04d0*/ 	.word	0xffffffff


	//   ....[23]....
        /*04d4*/ 	.word	0xffffffff


	//   ....[24]....
        /*04d8*/ 	.word	0xffffffff


	//   ....[25]....
        /*04dc*/ 	.word	0xffffffff


	//   ....[26]....
        /*04e0*/ 	.word	0xffffffff


	//   ....[27]....
        /*04e4*/ 	.word	0xffffffff


	//   ....[28]....
        /*04e8*/ 	.word	0xffffffff


	//   ....[29]....
        /*04ec*/ 	.word	0xffffffff


	//   ....[30]....
        /*04f0*/ 	.word	0xffffffff


	//   ....[31]....
        /*04f4*/ 	.word	0xffffffff


	//   ....[32]....
        /*04f8*/ 	.word	0xffffffff


	//   ....[33]....
        /*04fc*/ 	.word	0xffffffff


	//   ....[34]....
        /*0500*/ 	.word	0xffffffff


	//   ....[35]....
        /*0504*/ 	.word	0xffffffff


	//   ....[36]....
        /*0508*/ 	.word	0xffffffff


	//   ....[37]....
        /*050c*/ 	.word	0xffffffff


	//   ....[38]....
        /*0510*/ 	.word	0xffffffff


	//   ....[39]....
        /*0514*/ 	.word	0xffffffff


	//   ....[40]....
        /*0518*/ 	.word	0xffffffff


	//   ....[41]....
        /*051c*/ 	.word	0xffffffff


	//   ....[42]....
        /*0520*/ 	.word	0xffffffff


	//   ....[43]....
        /*0524*/ 	.word	0xffffffff


	//   ....[44]....
        /*0528*/ 	.word	0xffffffff


	//   ....[45]....
        /*052c*/ 	.word	0xffffffff


	//   ....[46]....
        /*0530*/ 	.word	0xffffffff


	//   ....[47]....
        /*0534*/ 	.word	0xffffffff


	//   ....[48]....
        /*0538*/ 	.word	0xffffffff


	//   ....[49]....
        /*053c*/ 	.word	0xffffffff


	//   ....[50]....
        /*0540*/ 	.word	0xffffffff


	//   ....[51]....
        /*0544*/ 	.word	0xffffffff


	//   ....[52]....
        /*0548*/ 	.word	0xffffffff


	//   ....[53]....
        /*054c*/ 	.word	0xffffffff


	//   ....[54]....
        /*0550*/ 	.word	0xffffffff


	//   ....[55]....
        /*0554*/ 	.word	0xffffffff


	//   ....[56]....
        /*0558*/ 	.word	0xffffffff


	//   ....[57]....
        /*055c*/ 	.word	0xffffffff


	//   ....[58]....
        /*0560*/ 	.word	0xffffffff


	//   ....[59]....
        /*0564*/ 	.word	0xffffffff


	//   ....[60]....
        /*0568*/ 	.word	0xffffffff


	//   ....[61]....
        /*056c*/ 	.word	0xffffffff


	//   ....[62]....
        /*0570*/ 	.word	0xffffffff


	//   ....[63]....
        /*0574*/ 	.word	0xffffffff


	//   ....[64]....
        /*0578*/ 	.word	0xffffffff


	//   ....[65]....
        /*057c*/ 	.word	0xffffffff


	//   ....[66]....
        /*0580*/ 	.word	0xffffffff


	//   ....[67]....
        /*0584*/ 	.word	0xffffffff


	//   ....[68]....
        /*0588*/ 	.word	0xffffffff


	//   ....[69]....
        /*058c*/ 	.word	0xffffffff


	//   ....[70]....
        /*0590*/ 	.word	0xffffffff


	//   ....[71]....
        /*0594*/ 	.word	0xffffffff


	//   ....[72]....
        /*0598*/ 	.word	0xffffffff


	//   ....[73]....
        /*059c*/ 	.word	0xffffffff


	//   ....[74]....
        /*05a0*/ 	.word	0xffffffff


	//   ....[75]....
        /*05a4*/ 	.word	0xffffffff


	//   ....[76]....
        /*05a8*/ 	.word	0xffffffff


	//   ....[77]....
        /*05ac*/ 	.word	0xffffffff


	//   ....[78]....
        /*05b0*/ 	.word	0xffffffff


	//   ....[79]....
        /*05b4*/ 	.word	0xffffffff


	//   ....[80]....
        /*05b8*/ 	.word	0xffffffff


	//   ....[81]....
        /*05bc*/ 	.word	0xffffffff


	//   ....[82]....
        /*05c0*/ 	.word	0xffffffff


	//   ....[83]....
        /*05c4*/ 	.word	0xffffffff


	//   ....[84]....
        /*05c8*/ 	.word	0xffffffff


	//   ....[85]....
        /*05cc*/ 	.word	0xffffffff


	//   ....[86]....
        /*05d0*/ 	.word	0xffffffff


	//   ....[87]....
        /*05d4*/ 	.word	0xffffffff


	//   ....[88]....
        /*05d8*/ 	.word	0xffffffff


	//   ....[89]....
        /*05dc*/ 	.word	0xffffffff


	//   ....[90]....
        /*05e0*/ 	.word	0xffffffff


	//   ....[91]....
        /*05e4*/ 	.word	0xffffffff


	//   ....[92]....
        /*05e8*/ 	.word	0xffffffff


	//   ....[93]....
        /*05ec*/ 	.word	0xffffffff


	//   ....[94]....
        /*05f0*/ 	.word	0xffffffff


	//   ....[95]....
        /*05f4*/ 	.word	0xffffffff


	//   ....[96]....
        /*05f8*/ 	.word	0xffffffff


	//   ....[97]....
        /*05fc*/ 	.word	0xffffffff


	//   ....[98]....
        /*0600*/ 	.word	0xffffffff


	//   ....[99]....
        /*0604*/ 	.word	0xffffffff


	//   ....[100]....
        /*0608*/ 	.word	0xffffffff


	//   ....[101]....
        /*060c*/ 	.word	0xffffffff


	//   ....[102]....
        /*0610*/ 	.word	0xffffffff


	//   ....[103]....
        /*0614*/ 	.word	0xffffffff


	//   ....[104]....
        /*0618*/ 	.word	0xffffffff


	//   ....[105]....
        /*061c*/ 	.word	0xffffffff


	//   ....[106]....
        /*0620*/ 	.word	0xffffffff


	//   ....[107]....
        /*0624*/ 	.word	0xffffffff


	//   ....[108]....
        /*0628*/ 	.word	0xffffffff


	//   ....[109]....
        /*062c*/ 	.word	0xffffffff


	//   ....[110]....
        /*0630*/ 	.word	0xffffffff


	//   ....[111]....
        /*0634*/ 	.word	0xffffffff


	//   ....[112]....
        /*0638*/ 	.word	0xffffffff


	//   ....[113]....
        /*063c*/ 	.word	0xffffffff


	//   ....[114]....
        /*0640*/ 	.word	0xffffffff


	//   ....[115]....
        /*0644*/ 	.word	0xffffffff


	//   ....[116]....
        /*0648*/ 	.word	0xffffffff


	//   ....[117]....
        /*064c*/ 	.word	0xffffffff


	//   ....[118]....
        /*0650*/ 	.word	0xffffffff


	//   ....[119]....
        /*0654*/ 	.word	0xffffffff


	//   ....[120]....
        /*0658*/ 	.word	0xffffffff


	//   ....[121]....
        /*065c*/ 	.word	0xffffffff


	//   ....[122]....
        /*0660*/ 	.word	0xffffffff


	//   ....[123]....
        /*0664*/ 	.word	0xffffffff


	//   ....[124]....
        /*0668*/ 	.word	0xffffffff


	//   ....[125]....
        /*066c*/ 	.word	0xffffffff


	//   ....[126]....
        /*0670*/ 	.word	0xffffffff


	//   ....[127]....
        /*0674*/ 	.word	0xffffffff


	//   ....[128]....
        /*0678*/ 	.word	0xffffffff


	//   ....[129]....
        /*067c*/ 	.word	0xffffffff


	//   ....[130]....
        /*0680*/ 	.word	0xffffffff


	//   ....[131]....
        /*0684*/ 	.word	0xffffffff


	//   ....[132]....
        /*0688*/ 	.word	0xffffffff


	//   ....[133]....
        /*068c*/ 	.word	0xffffffff


	//   ....[134]....
        /*0690*/ 	.word	0xffffffff


	//   ....[135]....
        /*0694*/ 	.word	0xffffffff


	//   ....[136]....
        /*0698*/ 	.word	0xffffffff


	//   ....[137]....
        /*069c*/ 	.word	0xffffffff


	//   ....[138]....
        /*06a0*/ 	.word	0xffffffff


	//   ....[139]....
        /*06a4*/ 	.word	0xffffffff


	//   ....[140]....
        /*06a8*/ 	.word	0xffffffff


	//   ....[141]....
        /*06ac*/ 	.word	0xffffffff


	//   ....[142]....
        /*06b0*/ 	.word	0xffffffff


	//   ....[143]....
        /*06b4*/ 	.word	0xffffffff


	//   ....[144]....
        /*06b8*/ 	.word	0xffffffff


	//   ....[145]....
        /*06bc*/ 	.word	0xffffffff


	//   ....[146]....
        /*06c0*/ 	.word	0xffffffff


	//   ....[147]....
        /*06c4*/ 	.word	0xffffffff


	//   ....[148]....
        /*06c8*/ 	.word	0xffffffff


	//   ....[149]....
        /*06cc*/ 	.word	0xffffffff


	//   ....[150]....
        /*06d0*/ 	.word	0xffffffff


	//   ....[151]....
        /*06d4*/ 	.word	0xffffffff


	//   ....[152]....
        /*06d8*/ 	.word	0xffffffff


	//   ....[153]....
        /*06dc*/ 	.word	0xffffffff


	//   ....[154]....
        /*06e0*/ 	.word	0xffffffff


	//   ....[155]....
        /*06e4*/ 	.word	0xffffffff


	//   ....[156]....
        /*06e8*/ 	.word	0xffffffff


	//   ....[157]....
        /*06ec*/ 	.word	0xffffffff


	//   ....[158]....
        /*06f0*/ 	.word	0xffffffff


	//   ....[159]....
        /*06f4*/ 	.word	0xffffffff


	//   ....[160]....
        /*06f8*/ 	.word	0xffffffff


	//   ....[161]....
        /*06fc*/ 	.word	0xffffffff


	//   ....[162]....
        /*0700*/ 	.word	0xffffffff


	//   ....[163]....
        /*0704*/ 	.word	0xffffffff


	//   ....[164]....
        /*0708*/ 	.word	0xffffffff


	//   ....[165]....
        /*070c*/ 	.word	0xffffffff


	//   ....[166]....
        /*0710*/ 	.word	0xffffffff


	//   ....[167]....
        /*0714*/ 	.word	0xffffffff


	//   ....[168]....
        /*0718*/ 	.word	0xffffffff


	//   ....[169]....
        /*071c*/ 	.word	0xffffffff


	//   ....[170]....
        /*0720*/ 	.word	0xffffffff


	//   ....[171]....
        /*0724*/ 	.word	0xffffffff


	//   ....[172]....
        /*0728*/ 	.word	0xffffffff


	//   ....[173]....
        /*072c*/ 	.word	0xffffffff


	//   ....[174]....
        /*0730*/ 	.word	0xffffffff


	//   ....[175]....
        /*0734*/ 	.word	0xffffffff


	//   ....[176]....
        /*0738*/ 	.word	0xffffffff


	//   ....[177]....
        /*073c*/ 	.word	0xffffffff


	//   ....[178]....
        /*0740*/ 	.word	0xffffffff


	//   ....[179]....
        /*0744*/ 	.word	0xffffffff


	//   ....[180]....
        /*0748*/ 	.word	0xffffffff


	//   ....[181]....
        /*074c*/ 	.word	0xffffffff


	//   ....[182]....
        /*0750*/ 	.word	0xffffffff


	//   ....[183]....
        /*0754*/ 	.word	0xffffffff


	//   ....[184]....
        /*0758*/ 	.word	0xffffffff


	//   ....[185]....
        /*075c*/ 	.word	0xffffffff


	//   ....[186]....
        /*0760*/ 	.word	0xffffffff


	//   ....[187]....
        /*0764*/ 	.word	0xffffffff


	//   ....[188]....
        /*0768*/ 	.word	0xffffffff


	//   ....[189]....
        /*076c*/ 	.word	0xffffffff


	//   ....[190]....
        /*0770*/ 	.word	0xffffffff


	//   ....[191]....
        /*0774*/ 	.word	0xffffffff


	//   ....[192]....
        /*0778*/ 	.word	0xffffffff


	//   ....[193]....
        /*077c*/ 	.word	0xffffffff


	//   ....[194]....
        /*0780*/ 	.word	0xffffffff


	//   ....[195]....
        /*0784*/ 	.word	0xffffffff


	//   ....[196]....
        /*0788*/ 	.word	0xffffffff


	//   ....[197]....
        /*078c*/ 	.word	0xffffffff


	//   ....[198]....
        /*0790*/ 	.word	0xffffffff


	//   ....[199]....
        /*0794*/ 	.word	0xffffffff


	//   ....[200]....
        /*0798*/ 	.word	0xffffffff


	//   ....[201]....
        /*079c*/ 	.word	0xffffffff


	//   ....[202]....
        /*07a0*/ 	.word	0xffffffff


	//   ....[203]....
        /*07a4*/ 	.word	0xffffffff


	//   ....[204]....
        /*07a8*/ 	.word	0xffffffff


	//   ....[205]....
        /*07ac*/ 	.word	0xffffffff


	//   ....[206]....
        /*07b0*/ 	.word	0xffffffff


	//   ....[207]....
        /*07b4*/ 	.word	0xffffffff


	//   ....[208]....
        /*07b8*/ 	.word	0xffffffff


	//   ....[209]....
        /*07bc*/ 	.word	0xffffffff


	//   ....[210]....
        /*07c0*/ 	.word	0xffffffff


	//   ....[211]....
        /*07c4*/ 	.word	0xffffffff


	//   ....[212]....
        /*07c8*/ 	.word	0xffffffff


	//   ....[213]....
        /*07cc*/ 	.word	0xffffffff


	//   ....[214]....
        /*07d0*/ 	.word	0xffffffff


	//   ....[215]....
        /*07d4*/ 	.word	0xffffffff


	//   ....[216]....
        /*07d8*/ 	.word	0xffffffff


	//   ....[217]....
        /*07dc*/ 	.word	0xffffffff


	//   ....[218]....
        /*07e0*/ 	.word	0xffffffff


	//   ....[219]....
        /*07e4*/ 	.word	0xffffffff


	//   ....[220]....
        /*07e8*/ 	.word	0xffffffff


	//   ....[221]....
        /*07ec*/ 	.word	0xffffffff


	//   ....[222]....
        /*07f0*/ 	.word	0xffffffff


	//   ....[223]....
        /*07f4*/ 	.word	0xffffffff


	//   ....[224]....
        /*07f8*/ 	.word	0xffffffff


	//   ....[225]....
        /*07fc*/ 	.word	0xffffffff


	//   ....[226]....
        /*0800*/ 	.word	0xffffffff


	//   ....[227]....
        /*0804*/ 	.word	0xffffffff


	//   ....[228]....
        /*0808*/ 	.word	0xffffffff


	//   ....[229]....
        /*080c*/ 	.word	0xffffffff


	//   ....[230]....
        /*0810*/ 	.word	0xffffffff


	//   ....[231]....
        /*0814*/ 	.word	0xffffffff


	//   ....[232]....
        /*0818*/ 	.word	0xffffffff


	//   ....[233]....
        /*081c*/ 	.word	0xffffffff


	//   ....[234]....
        /*0820*/ 	.word	0xffffffff


	//   ....[235]....
        /*0824*/ 	.word	0xffffffff


	//   ....[236]....
        /*0828*/ 	.word	0xffffffff


	//   ....[237]....
        /*082c*/ 	.word	0xffffffff


	//   ....[238]....
        /*0830*/ 	.word	0xffffffff


	//   ....[239]....
        /*0834*/ 	.word	0xffffffff


	//   ....[240]....
        /*0838*/ 	.word	0xffffffff


	//   ....[241]....
        /*083c*/ 	.word	0xffffffff


	//   ....[242]....
        /*0840*/ 	.word	0xffffffff


	//   ....[243]....
        /*0844*/ 	.word	0xffffffff


	//   ....[244]....
        /*0848*/ 	.word	0xffffffff


	//   ....[245]....
        /*084c*/ 	.word	0xffffffff


	//   ....[246]....
        /*0850*/ 	.word	0xffffffff


	//   ....[247]....
        /*0854*/ 	.word	0xffffffff


	//   ....[248]....
        /*0858*/ 	.word	0xffffffff


	//   ....[249]....
        /*085c*/ 	.word	0xffffffff


	//   ....[250]....
        /*0860*/ 	.word	0xffffffff


	//   ....[251]....
        /*0864*/ 	.word	0xffffffff


	//   ....[252]....
        /*0868*/ 	.word	0xffffffff


	//   ....[253]....
        /*086c*/ 	.word	0xffffffff


	//   ....[254]....
        /*0870*/ 	.word	0xffffffff


	//   ....[255]....
        /*0874*/ 	.word	0xffffffff


	//   ....[0]....
        /*0878*/ 	.word	0xffffffff


	//   ....[1]....
        /*087c*/ 	.word	0xffffffff


	//   ....[2]....
        /*0880*/ 	.word	0xffffffff


	//   ....[3]....
        /*0884*/ 	.word	0xffffffff


	//   ....[4]....
        /*0888*/ 	.word	0xffffffff


	//   ....[5]....
        /*088c*/ 	.word	0xffffffff


	//   ....[6]....
        /*0890*/ 	.word	0xffffffff


	//   ....[7]....
        /*0894*/ 	.word	0xffffffff


	//   ....[8]....
        /*0898*/ 	.word	0xffffffff


	//   ....[9]....
        /*089c*/ 	.word	0xffffffff


	//   ....[10]....
        /*08a0*/ 	.word	0xffffffff


	//   ....[11]....
        /*08a4*/ 	.word	0xffffffff


	//   ....[12]....
        /*08a8*/ 	.word	0xffffffff


	//   ....[13]....
        /*08ac*/ 	.word	0xffffffff


	//   ....[14]....
        /*08b0*/ 	.word	0xffffffff


	//   ....[15]....
        /*08b4*/ 	.word	0xffffffff


	//   ....[16]....
        /*08b8*/ 	.word	0xffffffff


	//   ....[17]....
        /*08bc*/ 	.word	0xffffffff


	//   ....[18]....
        /*08c0*/ 	.word	0xffffffff


	//   ....[19]....
        /*08c4*/ 	.word	0xffffffff


	//   ....[20]....
        /*08c8*/ 	.word	0xffffffff


	//----- nvinfo : EIATTR_COOP_GROUP_INSTR_OFFSETS
	.align		4
.L_516:
        /*08cc*/ 	.byte	0x04, 0x28
        /*08ce*/ 	.short	(.L_518 - .L_517)


	//   ....[0]....
.L_517:
        /*08d0*/ 	.word	0x00000090


	//   ....[1]....
        /*08d4*/ 	.word	0x00007550


	//   ....[2]....
        /*08d8*/ 	.word	0x00007570


	//   ....[3]....
        /*08dc*/ 	.word	0x00007700


	//   ....[4]....
        /*08e0*/ 	.word	0x00007710


	//   ....[5]....
        /*08e4*/ 	.word	0x00007890


	//   ....[6]....
        /*08e8*/ 	.word	0x000078b0


	//   ....[7]....
        /*08ec*/ 	.word	0x00007a30


	//   ....[8]....
        /*08f0*/ 	.word	0x00007a40


	//   ....[9]....
        /*08f4*/ 	.word	0x00007bc0


	//   ....[10]....
        /*08f8*/ 	.word	0x00007be0


	//   ....[11]....
        /*08fc*/ 	.word	0x00007d60


	//   ....[12]....
        /*0900*/ 	.word	0x00007d70


	//   ....[13]....
        /*0904*/ 	.word	0x00007ef0


	//   ....[14]....
        /*0908*/ 	.word	0x00007f10


	//   ....[15]....
        /*090c*/ 	.word	0x00008090


	//   ....[16]....
        /*0910*/ 	.word	0x000080a0


	//   ....[17]....
        /*0914*/ 	.word	0x00009c10


	//   ....[18]....
        /*0918*/ 	.word	0x00009e80


	//   ....[19]....
        /*091c*/ 	.word	0x0000a4e0


	//   ....[20]....
        /*0920*/ 	.word	0x0000aa80


	//   ....[21]....
        /*0924*/ 	.word	0x0000b230


	//   ....[22]....
        /*0928*/ 	.word	0x0000b330


	//   ....[23]....
        /*092c*/ 	.word	0x0000b420


	//   ....[24]....
        /*0930*/ 	.word	0x0000b580


	//   ....[25]....
        /*0934*/ 	.word	0x0000b650


	//   ....[26]....
        /*0938*/ 	.word	0x0000b780


	//   ....[27]....
        /*093c*/ 	.word	0x0000b960


	//   ....[28]....
        /*0940*/ 	.word	0x0000bb00


	//   ....[29]....
        /*0944*/ 	.word	0x0000dea0


	//   ....[30]....
        /*0948*/ 	.word	0x0000eab0


	//   ....[31]....
        /*094c*/ 	.word	0x0000eff0


	//   ....[32]....
        /*0950*/ 	.word	0x0000f6e0


	//   ....[33]....
        /*0954*/ 	.word	0x0000fa70


	//   ....[34]....
        /*0958*/ 	.word	0x0000fba0


	//   ....[35]....
        /*095c*/ 	.word	0x0000fbf0


	//   ....[36]....
        /*0960*/ 	.word	0x0000fce0


	//   ....[37]....
        /*0964*/ 	.word	0x0000fd60


	//   ....[38]....
        /*0968*/ 	.word	0x0000fe70


	//   ....[39]....
        /*096c*/ 	.word	0x0000ffe0


	//   ....[40]....
        /*0970*/ 	.word	0x00010110


	//   ....[41]....
        /*0974*/ 	.word	0x000134e0


	//   ....[42]....
        /*0978*/ 	.word	0x00013570


	//   ....[43]....
        /*097c*/ 	.word	0x000135c0


	//   ....[44]....
        /*0980*/ 	.word	0x00013730


	//   ....[45]....
        /*0984*/ 	.word	0x000137c0


	//   ....[46]....
        /*0988*/ 	.word	0x000137f0


	//   ....[47]....
        /*098c*/ 	.word	0x000139b0


	//   ....[48]....
        /*0990*/ 	.word	0x00013dc0


	//   ....[49]....
        /*0994*/ 	.word	0x00016ed0


	//   ....[50]....
        /*0998*/ 	.word	0x00017700


	//   ....[51]....
        /*099c*/ 	.word	0x000178e0


	//   ....[52]....
        /*09a0*/ 	.word	0x00017d50


	//   ....[53]....
        /*09a4*/ 	.word	0x00018340


	//   ....[54]....
        /*09a8*/ 	.word	0x00018420


	//   ....[55]....
        /*09ac*/ 	.word	0x00018470


	//   ....[56]....
        /*09b0*/ 	.word	0x00018530


	//   ....[57]....
        /*09b4*/ 	.word	0x000187e0


	//   ....[58]....
        /*09b8*/ 	.word	0x00018830


	//   ....[59]....
        /*09bc*/ 	.word	0x00018910


	//   ....[60]....
        /*09c0*/ 	.word	0x00018a40


	//   ....[61]....
        /*09c4*/ 	.word	0x0001a7a0


	//   ....[62]....
        /*09c8*/ 	.word	0x0001a810


	//   ....[63]....
        /*09cc*/ 	.word	0x0001a820


	//   ....[64]....
        /*09d0*/ 	.word	0x0001a830


	//   ....[65]....
        /*09d4*/ 	.word	0x0001a860


	//   ....[66]....
        /*09d8*/ 	.word	0x0001a880


	//   ....[67]....
        /*09dc*/ 	.word	0x0001a890


	//   ....[68]....
        /*09e0*/ 	.word	0x0001a8a0


	//   ....[69]....
        /*09e4*/ 	.word	0x0001c400


	//   ....[70]....
        /*09e8*/ 	.word	0x0001c440


	//   ....[71]....
        /*09ec*/ 	.word	0x0001c470


	//   ....[72]....
        /*09f0*/ 	.word	0x0001c490


	//   ....[73]....
        /*09f4*/ 	.word	0x0001c4b0


	//   ....[74]....
        /*09f8*/ 	.word	0x0001c4d0


	//   ....[75]....
        /*09fc*/ 	.word	0x0001c4e0


	//   ....[76]....
        /*0a00*/ 	.word	0x0001c4f0


	//   ....[77]....
        /*0a04*/ 	.word	0x0001c730


	//   ....[78]....
        /*0a08*/ 	.word	0x0001c740


	//   ....[79]....
        /*0a0c*/ 	.word	0x0001c840


	//   ....[80]....
        /*0a10*/ 	.word	0x0001c870


	//   ....[81]....
        /*0a14*/ 	.word	0x0001c950


	//   ....[82]....
        /*0a18*/ 	.word	0x0001c980


	//   ....[83]....
        /*0a1c*/ 	.word	0x0001ca60


	//   ....[84]....
        /*0a20*/ 	.word	0x0001ca90


	//   ....[85]....
        /*0a24*/ 	.word	0x0001cb70


	//   ....[86]....
        /*0a28*/ 	.word	0x0001cba0


	//   ....[87]....
        /*0a2c*/ 	.word	0x0001cc80


	//   ....[88]....
        /*0a30*/ 	.word	0x0001ccb0


	//   ....[89]....
        /*0a34*/ 	.word	0x0001cd90


	//   ....[90]....
        /*0a38*/ 	.word	0x0001cdc0


	//   ....[91]....
        /*0a3c*/ 	.word	0x0001cea0


	//   ....[92]....
        /*0a40*/ 	.word	0x0001cec0


	//   ....[93]....
        /*0a44*/ 	.word	0x0001d640


	//   ....[94]....
        /*0a48*/ 	.word	0x0001d660


	//   ....[95]....
        /*0a4c*/ 	.word	0x0001d770


	//   ....[96]....
        /*0a50*/ 	.word	0x0001d780


	//   ....[97]....
        /*0a54*/ 	.word	0x0001d890


	//   ....[98]....
        /*0a58*/ 	.word	0x0001d8b0


	//   ....[99]....
        /*0a5c*/ 	.word	0x0001d9c0


	//   ....[100]....
        /*0a60*/ 	.word	0x0001d9d0


	//   ....[101]....
        /*0a64*/ 	.word	0x0001dae0


	//   ....[102]....
        /*0a68*/ 	.word	0x0001db00


	//   ....[103]....
        /*0a6c*/ 	.word	0x0001dc10


	//   ....[104]....
        /*0a70*/ 	.word	0x0001dc20


	//   ....[105]....
        /*0a74*/ 	.word	0x0001dd30


	//   ....[106]....
        /*0a78*/ 	.word	0x0001dd50


	//   ....[107]....
        /*0a7c*/ 	.word	0x0001de60


	//   ....[108]....
        /*0a80*/ 	.word	0x0001de70


	//   ....[109]....
        /*0a84*/ 	.word	0x0001dfc0


	//   ....[110]....
        /*0a88*/ 	.word	0x0001e040


	//   ....[111]....
        /*0a8c*/ 	.word	0x0001e0c0


	//   ....[112]....
        /*0a90*/ 	.word	0x0001e130


	//   ....[113]....
        /*0a94*/ 	.word	0x0001e1b0


	//   ....[114]....
        /*0a98*/ 	.word	0x0001e230


	//   ....[115]....
        /*0a9c*/ 	.word	0x0001e2b0


	//   ....[116]....
        /*0aa0*/ 	.word	0x0001e320


	//   ....[117]....
        /*0aa4*/ 	.word	0x0001e3a0


	//   ....[118]....
        /*0aa8*/ 	.word	0x0001e420


	//   ....[119]....
        /*0aac*/ 	.word	0x0001e4a0


	//   ....[120]....
        /*0ab0*/ 	.word	0x0001e510


	//   ....[121]....
        /*0ab4*/ 	.word	0x0001e590


	//   ....[122]....
        /*0ab8*/ 	.word	0x0001e610


	//   ....[123]....
        /*0abc*/ 	.word	0x0001e690


	//   ....[124]....
        /*0ac0*/ 	.word	0x0001e700


	//   ....[125]....
        /*0ac4*/ 	.word	0x0001e760


	//   ....[126]....
        /*0ac8*/ 	.word	0x0001e7c0


	//   ....[127]....
        /*0acc*/ 	.word	0x0001e810


	//   ....[128]....
        /*0ad0*/ 	.word	0x0001e870


	//   ....[129]....
        /*0ad4*/ 	.word	0x0001e8c0


	//   ....[130]....
        /*0ad8*/ 	.word	0x0001e920


	//   ....[131]....
        /*0adc*/ 	.word	0x0001e970


	//   ....[132]....
        /*0ae0*/ 	.word	0x0001e9d0


	//   ....[133]....
        /*0ae4*/ 	.word	0x0001ea40


	//   ....[134]....
        /*0ae8*/ 	.word	0x0001eac0


	//   ....[135]....
        /*0aec*/ 	.word	0x0001eb40


	//   ....[136]....
        /*0af0*/ 	.word	0x0001ebb0


	//   ....[137]....
        /*0af4*/ 	.word	0x0001ec30


	//   ....[138]....
        /*0af8*/ 	.word	0x0001ecb0


	//   ....[139]....
        /*0afc*/ 	.word	0x0001ed30


	//   ....[140]....
        /*0b00*/ 	.word	0x0001eda0


	//   ....[141]....
        /*0b04*/ 	.word	0x0001ee20


	//   ....[142]....
        /*0b08*/ 	.word	0x0001eea0


	//   ....[143]....
        /*0b0c*/ 	.word	0x0001ef20


	//   ....[144]....
        /*0b10*/ 	.word	0x0001ef90


	//   ....[145]....
        /*0b14*/ 	.word	0x0001f010


	//   ....[146]....
        /*0b18*/ 	.word	0x0001f090


	//   ....[147]....
        /*0b1c*/ 	.word	0x0001f110


	//   ....[148]....
        /*0b20*/ 	.word	0x0001f180


	//   ....[149]....
        /*0b24*/ 	.word	0x0001f650


	//   ....[150]....
        /*0b28*/ 	.word	0x0001f670


	//   ....[151]....
        /*0b2c*/ 	.word	0x0001f690


	//   ....[152]....
        /*0b30*/ 	.word	0x0001f6a0


	//   ....[153]....
        /*0b34*/ 	.word	0x0001f990


	//   ....[154]....
        /*0b38*/ 	.word	0x0001f9a0


	//   ....[155]....
        /*0b3c*/ 	.word	0x0001f9b0


	//   ....[156]....
        /*0b40*/ 	.word	0x0001f9c0


	//   ....[157]....
        /*0b44*/ 	.word	0x0001fc90


	//   ....[158]....
        /*0b48*/ 	.word	0x0001fcb0


	//   ....[159]....
        /*0b4c*/ 	.word	0x0001fcd0


	//   ....[160]....
        /*0b50*/ 	.word	0x0001fce0


	//   ....[161]....
        /*0b54*/ 	.word	0x0001ffd0


	//   ....[162]....
        /*0b58*/ 	.word	0x0001ffe0


	//   ....[163]....
        /*0b5c*/ 	.word	0x0001fff0


	//   ....[164]....
        /*0b60*/ 	.word	0x00020000


	//   ....[165]....
        /*0b64*/ 	.word	0x000202d0


	//   ....[166]....
        /*0b68*/ 	.word	0x000202f0


	//   ....[167]....
        /*0b6c*/ 	.word	0x00020310


	//   ....[168]....
        /*0b70*/ 	.word	0x00020320


	//   ....[169]....
        /*0b74*/ 	.word	0x00020620


	//   ....[170]....
        /*0b78*/ 	.word	0x00020640


	//   ....[171]....
        /*0b7c*/ 	.word	0x00020660


	//   ....[172]....
        /*0b80*/ 	.word	0x00020670


	//   ....[173]....
        /*0b84*/ 	.word	0x00020950


	//   ....[174]....
        /*0b88*/ 	.word	0x000209b0


	//   ....[175]....
        /*0b8c*/ 	.word	0x000209c0


	//   ....[176]....
        /*0b90*/ 	.word	0x000209d0


	//   ....[177]....
        /*0b94*/ 	.word	0x00020cd0


	//   ....[178]....
        /*0b98*/ 	.word	0x00020d30


	//   ....[179]....
        /*0b9c*/ 	.word	0x00020d40


	//   ....[180]....
        /*0ba0*/ 	.word	0x00020d50


	//   ....[181]....
        /*0ba4*/ 	.word	0x00024380


	//   ....[182]....
        /*0ba8*/ 	.word	0x000243a0


	//   ....[183]....
        /*0bac*/ 	.word	0x000243c0


	//   ....[184]....
        /*0bb0*/ 	.word	0x000243d0


	//   ....[185]....
        /*0bb4*/ 	.word	0x00024600


	//   ....[186]....
        /*0bb8*/ 	.word	0x00024610


	//   ....[187]....
        /*0bbc*/ 	.word	0x00024620


	//   ....[188]....
        /*0bc0*/ 	.word	0x00024630


	//   ....[189]....
        /*0bc4*/ 	.word	0x000248a0


	//   ....[190]....
        /*0bc8*/ 	.word	0x000248c0


	//   ....[191]....
        /*0bcc*/ 	.word	0x000248e0


	//   ....[192]....
        /*0bd0*/ 	.word	0x000248f0


	//   ....[193]....
        /*0bd4*/ 	.word	0x00024b10


	//   ....[194]....
        /*0bd8*/ 	.word	0x00024b20


	//   ....[195]....
        /*0bdc*/ 	.word	0x00024b30


	//   ....[196]....
        /*0be0*/ 	.word	0x00024b40


	//   ....[197]....
        /*0be4*/ 	.word	0x00024db0


	//   ....[198]....
        /*0be8*/ 	.word	0x00024dd0


	//   ....[199]....
        /*0bec*/ 	.word	0x00024df0


	//   ....[200]....
        /*0bf0*/ 	.word	0x00024e00


	//   ....[201]....
        /*0bf4*/ 	.word	0x00025020


	//   ....[202]....
        /*0bf8*/ 	.word	0x00025030


	//   ....[203]....
        /*0bfc*/ 	.word	0x00025040


	//   ....[204]....
        /*0c00*/ 	.word	0x00025050


	//   ....[205]....
        /*0c04*/ 	.word	0x000252c0


	//   ....[206]....
        /*0c08*/ 	.word	0x000252e0


	//   ....[207]....
        /*0c0c*/ 	.word	0x00025300


	//   ....[208]....
        /*0c10*/ 	.word	0x00025310


	//   ....[209]....
        /*0c14*/ 	.word	0x00025590


	//   ....[210]....
        /*0c18*/ 	.word	0x000255a0


	//   ....[211]....
        /*0c1c*/ 	.word	0x000255b0


	//   ....[212]....
        /*0c20*/ 	.word	0x000255c0


	//   ....[213]....
        /*0c24*/ 	.word	0x00028fb0


	//   ....[214]....
        /*0c28*/ 	.word	0x00029030


	//   ....[215]....
        /*0c2c*/ 	.word	0x000290b0


	//   ....[216]....
        /*0c30*/ 	.word	0x00029120


	//   ....[217]....
        /*0c34*/ 	.word	0x000291a0


	//   ....[218]....
        /*0c38*/ 	.word	0x00029210


	//   ....[219]....
        /*0c3c*/ 	.word	0x00029290


	//   ....[220]....
        /*0c40*/ 	.word	0x00029300


	//   ....[221]....
        /*0c44*/ 	.word	0x00029380


	//   ....[222]....
        /*0c48*/ 	.word	0x00029400


	//   ....[223]....
        /*0c4c*/ 	.word	0x00029480


	//   ....[224]....
        /*0c50*/ 	.word	0x000294f0


	//   ....[225]....
        /*0c54*/ 	.word	0x00029570


	//   ....[226]....
        /*0c58*/ 	.word	0x000295e0


	//   ....[227]....
        /*0c5c*/ 	.word	0x00029660


	//   ....[228]....
        /*0c60*/ 	.word	0x000296d0


	//   ....[229]....
        /*0c64*/ 	.word	0x00029750


	//   ....[230]....
        /*0c68*/ 	.word	0x000297d0


	//   ....[231]....
        /*0c6c*/ 	.word	0x00029850


	//   ....[232]....
        /*0c70*/ 	.word	0x000298c0


	//   ....[233]....
        /*0c74*/ 	.word	0x00029940


	//   ....[234]....
        /*0c78*/ 	.word	0x000299c0


	//   ....[235]....
        /*0c7c*/ 	.word	0x00029a40


	//   ....[236]....
        /*0c80*/ 	.word	0x00029ab0


	//   ....[237]....
        /*0c84*/ 	.word	0x00029b30


	//   ....[238]....
        /*0c88*/ 	.word	0x00029bb0


	//   ....[239]....
        /*0c8c*/ 	.word	0x00029c20


	//   ....[240]....
        /*0c90*/ 	.word	0x00029c90


	//   ....[241]....
        /*0c94*/ 	.word	0x00029d10


	//   ....[242]....
        /*0c98*/ 	.word	0x00029d90


	//   ....[243]....
        /*0c9c*/ 	.word	0x00029e00


	//   ....[244]....
        /*0ca0*/ 	.word	0x00029e70


	//   ....[245]....
        /*0ca4*/ 	.word	0x00029ef0


	//   ....[246]....
        /*0ca8*/ 	.word	0x00029f70


	//   ....[247]....
        /*0cac*/ 	.word	0x00029ff0


	//   ....[248]....
        /*0cb0*/ 	.word	0x0002a060


	//   ....[249]....
        /*0cb4*/ 	.word	0x0002a0e0


	//   ....[250]....
        /*0cb8*/ 	.word	0x0002a150


	//   ....[251]....
        /*0cbc*/ 	.word	0x0002a1d0


	//   ....[252]....
        /*0cc0*/ 	.word	0x0002a240


	//   ....[253]....
        /*0cc4*/ 	.word	0x0002a2c0


	//   ....[254]....
        /*0cc8*/ 	.word	0x0002a340


	//   ....[255]....
        /*0ccc*/ 	.word	0x0002a3c0


	//   ....[0]....
        /*0cd0*/ 	.word	0x0002a430


	//   ....[1]....
        /*0cd4*/ 	.word	0x0002a4b0


	//   ....[2]....
        /*0cd8*/ 	.word	0x0002a520


	//   ....[3]....
        /*0cdc*/ 	.word	0x0002a5a0


	//   ....[4]....
        /*0ce0*/ 	.word	0x0002a610


	//   ....[5]....
        /*0ce4*/ 	.word	0x0002a690


	//   ....[6]....
        /*0ce8*/ 	.word	0x0002a710


	//   ....[7]....
        /*0cec*/ 	.word	0x0002a790


	//   ....[8]....
        /*0cf0*/ 	.word	0x0002a800


	//   ....[9]....
        /*0cf4*/ 	.word	0x0002a880


	//   ....[10]....
        /*0cf8*/ 	.word	0x0002a8f0


	//   ....[11]....
        /*0cfc*/ 	.word	0x0002a970


	//   ....[12]....
        /*0d00*/ 	.word	0x0002a9e0


	//   ....[13]....
        /*0d04*/ 	.word	0x0002aa60


	//   ....[14]....
        /*0d08*/ 	.word	0x0002aae0


	//   ....[15]....
        /*0d0c*/ 	.word	0x0002ab60


	//   ....[16]....
        /*0d10*/ 	.word	0x0002abd0


	//   ....[17]....
        /*0d14*/ 	.word	0x0002ac50


	//   ....[18]....
        /*0d18*/ 	.word	0x0002acc0


	//   ....[19]....
        /*0d1c*/ 	.word	0x0002ad30


	//   ....[20]....
        /*0d20*/ 	.word	0x0002ada0


	//----- nvinfo : EIATTR_EXIT_INSTR_OFFSETS
	.align		4
.L_518:
        /*0d24*/ 	.byte	0x04, 0x1c
        /*0d26*/ 	.short	(.L_520 - .L_519)


	//   ....[0]....
.L_519:
        /*0d28*/ 	.word	0x00000350


	//   ....[1]....
        /*0d2c*/ 	.word	0x0001ced0


	//   ....[2]....
        /*0d30*/ 	.word	0x0001cf30


	//   ....[3]....
        /*0d34*/ 	.word	0x0001cf90


	//   ....[4]....
        /*0d38*/ 	.word	0x0001deb0


	//   ....[5]....
        /*0d3c*/ 	.word	0x0001df00


	//   ....[6]....
        /*0d40*/ 	.word	0x0001df60


	//----- nvinfo : EIATTR_CTAIDZ_USED
	.align		4
.L_520:
        /*0d44*/ 	.byte	0x01, 0x04
	.zero		2


	//----- nvinfo : EIATTR_MAX_THREADS
	.align		4
        /*0d48*/ 	.byte	0x04, 0x05
        /*0d4a*/ 	.short	(.L_522 - .L_521)
.L_521:
        /*0d4c*/ 	.word	0x00000080
        /*0d50*/ 	.word	0x00000001
        /*0d54*/ 	.word	0x00000001


	//----- nvinfo : EIATTR_CRS_STACK_SIZE
	.align		4
.L_522:
        /*0d58*/ 	.byte	0x04, 0x1e
        /*0d5a*/ 	.short	(.L_524 - .L_523)
.L_523:
        /*0d5c*/ 	.word	0x00000000
.L_524:


//--------------------- .nv.info._ZN7cutlass13device_kernelIN5flash19enable_sm80_to_sm89INS1_16FlashAttnFwdSm80INS1_25CollectiveMainloopFwdSm80ILi4ELi1ELb0EN4cute5tupleIJNS5_1CILi128EEENS7_ILi64EEES8_EEELi128ENS_6half_tEfNS_4arch4Sm80ELb1ELb0ELb1ELb0ELb0ELb0ELb1ELb0EEENS1_21CollectiveEpilogueFwdINS6_IJS8_S8_S9_EEENS6_IJNS7_ILi1EEESH_SH_EEESB_SD_Li128ELb0ELb1ELb0ELb0EEENS1_30DynamicPersistentTileSchedulerILi128ELi128ELb0ELb1ELb0EEEEEEEEEvNT_6ParamsE --------------------------
	.section	.nv.info._ZN7cutlass13device_kernelIN5flash19enable_sm80_to_sm89INS1_16FlashAttnFwdSm80INS1_25CollectiveMainloopFwdSm80ILi4ELi1ELb0EN4cute5tupleIJNS5_1CILi128EEENS7_ILi64EEES8_EEELi128ENS_6half_tEfNS_4arch4Sm80ELb1ELb0ELb1ELb0ELb0ELb0ELb1ELb0EEENS1_21CollectiveEpilogueFwdINS6_IJS8_S8_S9_EEENS6_IJNS7_ILi1EEESH_SH_EEESB_SD_Li128ELb0ELb1ELb0ELb0EEENS1_30DynamicPersistentTileSchedulerILi128ELi128ELb0ELb1ELb0EEEEEEEEEvNT_6ParamsE,"",@"SHT_CUDA_INFO"
	.sectionflags	@""
	.align	4


	//----- nvinfo : EIATTR_CUDA_API_VERSION
	.align		4
        /*0000*/ 	.byte	0x04, 0x37
        /*0002*/ 	.short	(.L_526 - .L_525)
.L_525:
        /*0004*/ 	.word	0x00000082


	//----- nvinfo : EIATTR_SW2861232_WAR
	.align		4
.L_526:
        /*0008*/ 	.byte	0x01, 0x35
	.zero		2


	//----- nvinfo : EIATTR_PARAM_CBANK
	.align		4
        /*000c*/ 	.byte	0x04, 0x0a
        /*000e*/ 	.short	(.L_528 - .L_527)
	.align		4
.L_527:
        /*0010*/ 	.word	index@(.nv.constant0._ZN7cutlass13device_kernelIN5flash19enable_sm80_to_sm89INS1_16FlashAttnFwdSm80INS1_25CollectiveMainloopFwdSm80ILi4ELi1ELb0EN4cute5tupleIJNS5_1CILi128EEENS7_ILi64EEES8_EEELi128ENS_6half_tEfNS_4arch4Sm80ELb1ELb0ELb1ELb0ELb0ELb0ELb1ELb0EEENS1_21CollectiveEpilogueFwdINS6_IJS8_S8_S9_EEENS6_IJNS7_ILi1EEESH_SH_EEESB_SD_Li128ELb0ELb1ELb0ELb0EEENS1_30DynamicPersistentTileSchedulerILi128ELi128ELb0ELb1ELb0EEEEEEEEEvNT_6ParamsE)
        /*0014*/ 	.short	0x0160
        /*0016*/ 	.short	0x0428


	//----- nvinfo : EIATTR_CBANK_PARAM_SIZE
	.align		4
.L_528:
        /*0018*/ 	.byte	0x03, 0x19
        /*001a*/ 	.short	0x0428


	//----- nvinfo : EIATTR_KPARAM_INFO
	.align		4
        /*001c*/ 	.byte	0x04, 0x17
        /*001e*/ 	.short	(.L_530 - .L_529)
.L_529:
        /*0020*/ 	.word	0x00000000
        /*0024*/ 	.short	0x0000
        /*0026*/ 	.short	0x0000
        /*0028*/ 	.byte	0x00, 0xf0, 0xa1, 0x10


	//----- nvinfo : EIATTR_MAXREG_COUNT
	.align		4
.L_530:
        /*002c*/ 	.byte	0x03, 0x1b
        /*002e*/ 	.short	0x00ff


	//----- nvinfo : EIATTR_NUM_BARRIERS
	.align		4
        /*0030*/ 	.byte	0x02, 0x4c
        /*0032*/ 	.byte	0x06
	.zero		1


	//----- nvinfo : EIATTR_ANNOTATIONS
	.align		4
        /*0034*/ 	.byte	0x04, 0x55
        /*0036*/ 	.short	(.L_532 - .L_531)


	//   ....[0]....
.L_531:
        /* <DEDUP_REMOVED lines=108> */


	//----- nvinfo : EIATTR_MERCURY_ISA_VERSION
	.align		4
.L_532:
        /*06e8*/ 	.byte	0x03, 0x5f
        /*06ea*/ 	.short	0x0000


	//----- nvinfo : EIATTR_INT_WARP_WIDE_INSTR_OFFSETS
	.align		4
        /*06ec*/ 	.byte	0x04, 0x31
        /*06ee*/ 	.short	(.L_534 - .L_533)


	//   ....[0]....
.L_533:
        /*06f0*/ 	.word	0x00011a90


	//   ....[1]....
        /*06f4*/ 	.word	0x00011b10


	//----- nvinfo : EIATTR_COOP_GROUP_MASK_REGIDS
	.align		4
.L_534:
        /*06f8*/ 	.byte	0x04, 0x29
        /*06fa*/ 	.short	(.L_536 - .L_535)


	//   ....[0]....
.L_535:
        /*06fc*/ 	.word	0xffffffff


	//   ....[1]....
        /*0700*/ 	.word	0xffffffff


	//   ....[2]....
        /*0704*/ 	.word	0xffffffff


	//   ....[3]....
        /*0708*/ 	.word	0xffffffff


	//   ....[4]....
        /*070c*/ 	.word	0xffffffff


	//   ....[5]....
        /*0710*/ 	.word	0xffffffff


	//   ....[6]....
        /*0714*/ 	.word	0xffffffff


	//   ....[7]....
        /*0718*/ 	.word	0xffffffff


	//   ....[8]....
        /*071c*/ 	.word	0xffffffff


	//   ....[9]....
        /*0720*/ 	.word	0xffffffff


	//   ....[10]....
        /*0724*/ 	.word	0xffffffff


	//   ....[11]....
        /*0728*/ 	.word	0xffffffff


	//   ....[12]....
        /*072c*/ 	.word	0xffffffff


	//   ....[13]....
        /*0730*/ 	.word	0xffffffff


	//   ....[14]....
        /*0734*/ 	.word	0xffffffff


	//   ....[15]....
        /*0738*/ 	.word	0xffffffff


	//   ....[16]....
        /*073c*/ 	.word	0xffffffff


	//   ....[17]....
        /*0740*/ 	.word	0xffffffff


	//   ....[18]....
        /*0744*/ 	.word	0xffffffff


	//   ....[19]....
        /*0748*/ 	.word	0xffffffff


	//   ....[20]....
        /*074c*/ 	.word	0xffffffff


	//   ....[21]....
        /*0750*/ 	.word	0xffffffff


	//   ....[22]....
        /*0754*/ 	.word	0xffffffff


	//   ....[23]....
        /*0758*/ 	.word	0xffffffff


	//   ....[24]....
        /*075c*/ 	.word	0xffffffff


	//   ....[25]....
        /*0760*/ 	.word	0xffffffff


	//   ....[26]....
        /*0764*/ 	.word	0xffffffff


	//   ....[27]....
        /*0768*/ 	.word	0xffffffff


	//   ....[28]....
        /*076c*/ 	.word	0xffffffff


	//   ....[29]....
        /*0770*/ 	.word	0xffffffff


	//   ....[30]....
        /*0774*/ 	.word	0xffffffff


	//   ....[31]....
        /*0778*/ 	.word	0xffffffff


	//   ....[32]....
        /*077c*/ 	.word	0xffffffff


	//   ....[33]....
        /*0780*/ 	.word	0xffffffff


	//   ....[34]....
        /*0784*/ 	.word	0xffffffff


	//   ....[35]....
        /*0788*/ 	.word	0xffffffff


	//   ....[36]....
        /*078c*/ 	.word	0xffffffff


	//   ....[37]....
        /*0790*/ 	.word	0xffffffff


	//   ....[38]....
        /*0794*/ 	.word	0xffffffff


	//   ....[39]....
        /*0798*/ 	.word	0xffffffff


	//   ....[40]....
        /*079c*/ 	.word	0xffffffff


	//   ....[41]....
        /*07a0*/ 	.word	0xffffffff


	//   ....[42]....
        /*07a4*/ 	.word	0xffffffff


	//   ....[43]....
        /*07a8*/ 	.word	0xffffffff


	//   ....[44]....
        /*07ac*/ 	.word	0xffffffff


	//   ....[45]....
        /*07b0*/ 	.word	0xffffffff


	//   ....[46]....
        /*07b4*/ 	.word	0xffffffff


	//   ....[47]....
        /*07b8*/ 	.word	0xffffffff


	//   ....[48]....
        /*07bc*/ 	.word	0xffffffff


	//   ....[49]....
        /*07c0*/ 	.word	0xffffffff


	//   ....[50]....
        /*07c4*/ 	.word	0xffffffff


	//   ....[51]....
        /*07c8*/ 	.word	0xffffffff


	//   ....[52]....
        /*07cc*/ 	.word	0xffffffff


	//   ....[53]....
        /*07d0*/ 	.word	0xffffffff


	//   ....[54]....
        /*07d4*/ 	.word	0xffffffff


	//   ....[55]....
        /*07d8*/ 	.word	0xffffffff


	//   ....[56]....
        /*07dc*/ 	.word	0xffffffff


	//   ....[57]....
        /*07e0*/ 	.word	0xffffffff


	//   ....[58]....
        /*07e4*/ 	.word	0xffffffff


	//   ....[59]....
        /*07e8*/ 	.word	0xffffffff


	//   ....[60]....
        /*07ec*/ 	.word	0xffffffff


	//   ....[61]....
        /*07f0*/ 	.word	0xffffffff


	//   ....[62]....
        /*07f4*/ 	.word	0xffffffff


	//   ....[63]....
        /*07f8*/ 	.word	0xffffffff


	//   ....[64]....
        /*07fc*/ 	.word	0xffffffff


	//   ....[65]....
        /*0800*/ 	.word	0xffffffff


	//   ....[66]....
        /*0804*/ 	.word	0xffffffff


	//   ....[67]....
        /*0808*/ 	.word	0xffffffff


	//   ....[68]....
        /*080c*/ 	.word	0xffffffff


	//   ....[69]....
        /*0810*/ 	.word	0xffffffff


	//   ....[70]....
        /*0814*/ 	.word	0xffffffff


	//   ....[71]....
        /*0818*/ 	.word	0xffffffff


	//   ....[72]....
        /*081c*/ 	.word	0xffffffff


	//   ....[73]....
        /*0820*/ 	.word	0xffffffff


	//   ....[74]....
        /*0824*/ 	.word	0xffffffff


	//   ....[75]....
        /*0828*/ 	.word	0xffffffff


	//   ....[76]....
        /*082c*/ 	.word	0xffffffff


	//   ....[77]....
        /*0830*/ 	.word	0xffffffff


	//   ....[78]....
        /*0834*/ 	.word	0xffffffff


	//   ....[79]....
        /*0838*/ 	.word	0xffffffff


	//   ....[80]....
        /*083c*/ 	.word	0xffffffff


	//   ....[81]....
        /*0840*/ 	.word	0xffffffff


	//   ....[82]....
        /*0844*/ 	.word	0xffffffff


	//   ....[83]....
        /*0848*/ 	.word	0xffffffff


	//   ....[84]....
        /*084c*/ 	.word	0xffffffff


	//   ....[85]....
        /*0850*/ 	.word	0xffffffff


	//   ....[86]....
        /*0854*/ 	.word	0xffffffff


	//   ....[87]....
        /*0858*/ 	.word	0xffffffff


	//   ....[88]....
        /*085c*/ 	.word	0xffffffff


	//   ....[89]....
        /*0860*/ 	.word	0xffffffff


	//   ....[90]....
        /*0864*/ 	.word	0xffffffff


	//   ....[91]....
        /*0868*/ 	.word	0xffffffff


	//   ....[92]....
        /*086c*/ 	.word	0xffffffff


	//   ....[93]....
        /*0870*/ 	.word	0xffffffff


	//   ....[94]....
        /*0874*/ 	.word	0xffffffff


	//   ....[95]....
        /*0878*/ 	.word	0xffffffff


	//   ....[96]....
        /*087c*/ 	.word	0xffffffff


	//   ....[97]....
        /*0880*/ 	.word	0xffffffff


	//   ....[98]....
        /*0884*/ 	.word	0xffffffff


	//   ....[99]....
        /*0888*/ 	.word	0xffffffff


	//   ....[100]....
        /*088c*/ 	.word	0xffffffff


	//   ....[101]....
        /*0890*/ 	.word	0xffffffff


	//   ....[102]....
        /*0894*/ 	.word	0xffffffff


	//   ....[103]....
        /*0898*/ 	.word	0xffffffff


	//   ....[104]....
        /*089c*/ 	.word	0xffffffff


	//   ....[105]....
        /*08a0*/ 	.word	0xffffffff


	//   ....[106]....
        /*08a4*/ 	.word	0xffffffff


	//   ....[107]....
        /*08a8*/ 	.word	0xffffffff


	//   ....[108]....
        /*08ac*/ 	.word	0xffffffff


	//   ....[109]....
        /*08b0*/ 	.word	0xffffffff


	//   ....[110]....
        /*08b4*/ 	.word	0xffffffff


	//   ....[111]....
        /*08b8*/ 	.word	0xffffffff


	//   ....[112]....
        /*08bc*/ 	.word	0xffffffff


	//   ....[113]....
        /*08c0*/ 	.word	0xffffffff


	//   ....[114]....
        /*08c4*/ 	.word	0xffffffff


	//   ....[115]....
        /*08c8*/ 	.word	0xffffffff


	//   ....[116]....
        /*08cc*/ 	.word	0xffffffff


	//   ....[117]....
        /*08d0*/ 	.word	0xffffffff


	//   ....[118]....
        /*08d4*/ 	.word	0xffffffff


	//   ....[119]....
        /*08d8*/ 	.word	0xffffffff


	//   ....[120]....
        /*08dc*/ 	.word	0xffffffff


	//   ....[121]....
        /*08e0*/ 	.word	0xffffffff


	//   ....[122]....
        /*08e4*/ 	.word	0xffffffff


	//   ....[123]....
        /*08e8*/ 	.word	0xffffffff


	//   ....[124]....
        /*08ec*/ 	.word	0xffffffff


	//   ....[125]....
        /*08f0*/ 	.word	0xffffffff


	//   ....[126]....
        /*08f4*/ 	.word	0xffffffff


	//   ....[127]....
        /*08f8*/ 	.word	0xffffffff


	//   ....[128]....
        /*08fc*/ 	.word	0xffffffff


	//   ....[129]....
        /*0900*/ 	.word	0xffffffff


	//   ....[130]....
        /*0904*/ 	.word	0xffffffff


	//   ....[131]....
        /*0908*/ 	.word	0xffffffff


	//   ....[132]....
        /*090c*/ 	.word	0xffffffff


	//   ....[133]....
        /*0910*/ 	.word	0xffffffff


	//   ....[134]....
        /*0914*/ 	.word	0xffffffff


	//   ....[135]....
        /*0918*/ 	.word	0xffffffff


	//   ....[136]....
        /*091c*/ 	.word	0xffffffff


	//   ....[137]....
        /*0920*/ 	.word	0xffffffff


	//   ....[138]....
        /*0924*/ 	.word	0xffffffff


	//   ....[139]....
        /*0928*/ 	.word	0xffffffff


	//----- nvinfo : EIATTR_COOP_GROUP_INSTR_OFFSETS
	.align		4
.L_536:
        /*092c*/ 	.byte	0x04, 0x28
        /*092e*/ 	.short	(.L_538 - .L_537)


	//   ....[0]....
.L_537:
        /*0930*/ 	.word	0x00000050


	//   ....[1]....
        /*0934*/ 	.word	0x00001840


	//   ....[2]....
        /*0938*/ 	.word	0x00001860


	//   ....[3]....
        /*093c*/ 	.word	0x000019a0


	//   ....[4]....
        /*0940*/ 	.word	0x000019b0


	//   ....[5]....
        /*0944*/ 	.word	0x00001ae0


	//   ....[6]....
        /*0948*/ 	.word	0x00001b00


	//   ....[7]....
        /*094c*/ 	.word	0x00001c30


	//   ....[8]....
        /*0950*/ 	.word	0x00001c40


	//   ....[9]....
        /*0954*/ 	.word	0x00001d70


	//   ....[10]....
        /*0958*/ 	.word	0x00001d90


	//   ....[11]....
        /*095c*/ 	.word	0x00001ec0


	//   ....[12]....
        /*0960*/ 	.word	0x00001ed0


	//   ....[13]....
        /*0964*/ 	.word	0x00002000


	//   ....[14]....
        /*0968*/ 	.word	0x00002020


	//   ....[15]....
        /*096c*/ 	.word	0x00002150


	//   ....[16]....
        /*0970*/ 	.word	0x00002160


	//   ....[17]....
        /*0974*/ 	.word	0x00003f30


	//   ....[18]....
        /*0978*/ 	.word	0x00003f50


	//   ....[19]....
        /*097c*/ 	.word	0x00004540


	//   ....[20]....
        /*0980*/ 	.word	0x00004570


	//   ....[21]....
        /*0984*/ 	.word	0x000045a0


	//   ....[22]....
        /*0988*/ 	.word	0x000045f0


	//   ....[23]....
        /*098c*/ 	.word	0x00004660


	//   ....[24]....
        /*0990*/ 	.word	0x000047d0


	//   ....[25]....
        /*0994*/ 	.word	0x00004c20


	//   ....[26]....
        /*0998*/ 	.word	0x00004e50


	//   ....[27]....
        /*099c*/ 	.word	0x00004e70


	//   ....[28]....
        /*09a0*/ 	.word	0x00004f30


	//   ....[29]....
        /*09a4*/ 	.word	0x00007450


	//   ....[30]....
        /*09a8*/ 	.word	0x00007460


	//   ....[31]....
        /*09ac*/ 	.word	0x00008100


	//   ....[32]....
        /*09b0*/ 	.word	0x00008130


	//   ....[33]....
        /*09b4*/ 	.word	0x000090c0


	//   ....[34]....
        /*09b8*/ 	.word	0x00009130


	//   ....[35]....
        /*09bc*/ 	.word	0x00009190


	//   ....[36]....
        /*09c0*/ 	.word	0x000091b0


	//   ....[37]....
        /*09c4*/ 	.word	0x000091f0


	//   ....[38]....
        /*09c8*/ 	.word	0x00009210


	//   ....[39]....
        /*09cc*/ 	.word	0x00009250


	//   ....[40]....
        /*09d0*/ 	.word	0x00009290


	//   ....[41]....
        /*09d4*/ 	.word	0x0000da90


	//   ....[42]....
        /*09d8*/ 	.word	0x0000dac0


	//   ....[43]....
        /*09dc*/ 	.word	0x0000db10


	//   ....[44]....
        /*09e0*/ 	.word	0x0000db90


	//   ....[45]....
        /*09e4*/ 	.word	0x0000dc10


	//   ....[46]....
        /*09e8*/ 	.word	0x0000dc40


	//   ....[47]....
        /*09ec*/ 	.word	0x0000e160


	//   ....[48]....
        /*09f0*/ 	.word	0x0000e390


	//   ....[49]....
        /*09f4*/ 	.word	0x00010e90


	//   ....[50]....
        /*09f8*/ 	.word	0x00010f00


	//   ....[51]....
        /*09fc*/ 	.word	0x00010f10


	//   ....[52]....
        /*0a00*/ 	.word	0x00010f20


	//   ....[53]....
        /*0a04*/ 	.word	0x00010f50


	//   ....[54]....
        /*0a08*/ 	.word	0x00010f70


	//   ....[55]....
        /*0a0c*/ 	.word	0x00010f80


	//   ....[56]....
        /*0a10*/ 	.word	0x00010f90


	//   ....[57]....
        /*0a14*/ 	.word	0x000124e0


	//   ....[58]....
        /*0a18*/ 	.word	0x00012900


	//   ....[59]....
        /*0a1c*/ 	.word	0x00012920


	//   ....[60]....
        /*0a20*/ 	.word	0x00012940


	//   ....[61]....
        /*0a24*/ 	.word	0x00012950


	//   ....[62]....
        /*0a28*/ 	.word	0x00012960


	//   ....[63]....
        /*0a2c*/ 	.word	0x00012970


	//   ....[64]....
        /*0a30*/ 	.word	0x00012980


	//   ....[65]....
        /*0a34*/ 	.word	0x00012990


	//   ....[66]....
        /*0a38*/ 	.word	0x00012c20


	//   ....[67]....
        /*0a3c*/ 	.word	0x00012c30


	//   ....[68]....
        /*0a40*/ 	.word	0x00012d10


	//   ....[69]....
        /*0a44*/ 	.word	0x00012d40


	//   ....[70]....
        /*0a48*/ 	.word	0x00012e00


	//   ....[71]....
        /*0a4c*/ 	.word	0x00012e30


	//   ....[72]....
        /*0a50*/ 	.word	0x00012ef0


	//   ....[73]....
        /*0a54*/ 	.word	0x00012f20


	//   ....[74]....
        /*0a58*/ 	.word	0x00012fe0


	//   ....[75]....
        /*0a5c*/ 	.word	0x00013010


	//   ....[76]....
        /*0a60*/ 	.word	0x000130d0


	//   ....[77]....
        /*0a64*/ 	.word	0x00013100


	//   ....[78]....
        /*0a68*/ 	.word	0x000131c0


	//   ....[79]....
        /*0a6c*/ 	.word	0x000131f0


	//   ....[80]....
        /*0a70*/ 	.word	0x000132b0


	//   ....[81]....
        /*0a74*/ 	.word	0x000132d0


	//   ....[82]....
        /*0a78*/ 	.word	0x00013840


	//   ....[83]....
        /*0a7c*/ 	.word	0x00013860


	//   ....[84]....
        /*0a80*/ 	.word	0x00013990


	//   ....[85]....
        /*0a84*/ 	.word	0x000139a0


	//   ....[86]....
        /*0a88*/ 	.word	0x00013ac0


	//   ....[87]....
        /*0a8c*/ 	.word	0x00013ae0


	//   ....[88]....
        /*0a90*/ 	.word	0x00013c00


	//   ....[89]....
        /*0a94*/ 	.word	0x00013c10


	//   ....[90]....
        /*0a98*/ 	.word	0x00013d30


	//   ....[91]....
        /*0a9c*/ 	.word	0x00013d50


	//   ....[92]....
        /*0aa0*/ 	.word	0x00013e70


	//   ....[93]....
        /*0aa4*/ 	.word	0x00013e80


	//   ....[94]....
        /*0aa8*/ 	.word	0x00013fa0


	//   ....[95]....
        /*0aac*/ 	.word	0x00013fc0


	//   ....[96]....
        /*0ab0*/ 	.word	0x000140e0


	//   ....[97]....
        /*0ab4*/ 	.word	0x000140f0


	//   ....[98]....
        /*0ab8*/ 	.word	0x00014280


	//   ....[99]....
        /*0abc*/ 	.word	0x00014370


	//   ....[100]....
        /*0ac0*/ 	.word	0x000143e0


	//   ....[101]....
        /*0ac4*/ 	.word	0x00014440


	//   ....[102]....
        /*0ac8*/ 	.word	0x000144a0


	//   ....[103]....
        /*0acc*/ 	.word	0x00014500


	//   ....[104]....
        /*0ad0*/ 	.word	0x00014570


	//   ....[105]....
        /*0ad4*/ 	.word	0x000145d0


	//   ....[106]....
        /*0ad8*/ 	.word	0x00014630


	//   ....[107]....
        /*0adc*/ 	.word	0x00014690


	//   ....[108]....
        /*0ae0*/ 	.word	0x00014700


	//   ....[109]....
        /*0ae4*/ 	.word	0x00014760


	//   ....[110]....
        /*0ae8*/ 	.word	0x000147c0


	//   ....[111]....
        /*0aec*/ 	.word	0x00014820


	//   ....[112]....
        /*0af0*/ 	.word	0x00014890


	//   ....[113]....
        /*0af4*/ 	.word	0x000148f0


	//   ....[114]....
        /*0af8*/ 	.word	0x00014950


	//   ....[115]....
        /*0afc*/ 	.word	0x000149b0


	//   ....[116]....
        /*0b00*/ 	.word	0x00014a10


	//   ....[117]....
        /*0b04*/ 	.word	0x00014a60


	//   ....[118]....
        /*0b08*/ 	.word	0x00014ac0


	//   ....[119]....
        /*0b0c*/ 	.word	0x00014b10


	//   ....[120]....
        /*0b10*/ 	.word	0x00014b70


	//   ....[121]....
        /*0b14*/ 	.word	0x00014bc0


	//   ....[122]....
        /*0b18*/ 	.word	0x00014c20


	//   ....[123]....
        /*0b1c*/ 	.word	0x00014c80


	//   ....[124]....
        /*0b20*/ 	.word	0x00014cf0


	//   ....[125]....
        /*0b24*/ 	.word	0x00014d50


	//   ....[126]....
        /*0b28*/ 	.word	0x00014db0


	//   ....[127]....
        /*0b2c*/ 	.word	0x00014e10


	//   ....[128]....
        /*0b30*/ 	.word	0x00014e80


	//   ....[129]....
        /*0b34*/ 	.word	0x00014ee0


	//   ....[130]....
        /*0b38*/ 	.word	0x00014f40


	//   ....[131]....
        /*0b3c*/ 	.word	0x00014fa0


	//   ....[132]....
        /*0b40*/ 	.word	0x00015010


	//   ....[133]....
        /*0b44*/ 	.word	0x00015070


	//   ....[134]....
        /*0b48*/ 	.word	0x000150d0


	//   ....[135]....
        /*0b4c*/ 	.word	0x00015130


	//   ....[136]....
        /*0b50*/ 	.word	0x000151a0


	//   ....[137]....
        /*0b54*/ 	.word	0x00015200


	//   ....[138]....
        /*0b58*/ 	.word	0x00015260


	//   ....[139]....
        /*0b5c*/ 	.word	0x000152d0


	//----- nvinfo : EIATTR_EXIT_INSTR_OFFSETS
	.align		4
.L_538:
        /*0b60*/ 	.byte	0x04, 0x1c
        /*0b62*/ 	.short	(.L_540 - .L_539)


	//   ....[0]....
.L_539:
        /*0b64*/ 	.word	0x000000a0


	//   ....[1]....
        /*0b68*/ 	.word	0x00014320


	//----- nvinfo : EIATTR_MAX_THREADS
	.align		4
.L_540:
        /*0b6c*/ 	.byte	0x04, 0x05
        /*0b6e*/ 	.short	(.L_542 - .L_541)
.L_541:
        /*0b70*/ 	.word	0x00000080
        /*0b74*/ 	.word	0x00000001
        /*0b78*/ 	.word	0x00000001


	//----- nvinfo : EIATTR_CRS_STACK_SIZE
	.align		4
.L_542:
        /*0b7c*/ 	.byte	0x04, 0x1e
        /*0b7e*/ 	.short	(.L_544 - .L_543)
.L_543:
        /*0b80*/ 	.word	0x00000000
.L_544:


//--------------------- .nv.info._ZN7cutlass13device_kernelIN5flash19enable_sm80_to_sm89INS1_16FlashAttnFwdSm80INS1_25CollectiveMainloopFwdSm80ILi4ELi1ELb0EN4cute5tupleIJNS5_1CILi128EEENS7_ILi64EEES8_EEELi128ENS_6half_tEfNS_4arch4Sm80ELb1ELb0ELb1ELb1ELb0ELb0ELb1ELb0EEENS1_21CollectiveEpilogueFwdINS6_IJS8_S8_S9_EEENS6_IJNS7_ILi1EEESH_SH_EEESB_SD_Li128ELb1ELb1ELb0ELb0EEENS1_19SingleTileSchedulerILb1ELb0ELb1ELi128EEEEEEEEEvNT_6ParamsE --------------------------
	.section	.nv.info._ZN7cutlass13device_kernelIN5flash19enable_sm80_to_sm89INS1_16FlashAttnFwdSm80INS1_25CollectiveMainloopFwdSm80ILi4ELi1ELb0EN4cute5tupleIJNS5_1CILi128EEENS7_ILi64EEES8_EEELi128ENS_6half_tEfNS_4arch4Sm80ELb1ELb0ELb1ELb1ELb0ELb0ELb1ELb0EEENS1_21CollectiveEpilogueFwdINS6_IJS8_S8_S9_EEENS6_IJNS7_ILi1EEESH_SH_EEESB_SD_Li128ELb1ELb1ELb0ELb0EEENS1_19SingleTileSchedulerILb1ELb0ELb1ELi128EEEEEEEEEvNT_6ParamsE,"",@"SHT_CUDA_INFO"
	.sectionflags	@""
	.align	4


	//----- nvinfo : EIATTR_CUDA_API_VERSION
	.align		4
        /*0000*/ 	.byte	0x04, 0x37
        /*0002*/ 	.short	(.L_546 - .L_545)
.L_545:
        /*0004*/ 	.word	0x00000082


	//----- nvinfo : EIATTR_SW2861232_WAR
	.align		4
.L_546:
        /*0008*/ 	.byte	0x01, 0x35
	.zero		2


	//----- nvinfo : EIATTR_PARAM_CBANK
	.align		4
        /*000c*/ 	.byte	0x04, 0x0a
        /*000e*/ 	.short	(.L_548 - .L_547)
	.align		4
.L_547:
        /*0010*/ 	.word	index@(.nv.constant0._ZN7cutlass13device_kernelIN5flash19enable_sm80_to_sm89INS1_16FlashAttnFwdSm80INS1_25CollectiveMainloopFwdSm80ILi4ELi1ELb0EN4cute5tupleIJNS5_1CILi128EEENS7_ILi64EEES8_EEELi128ENS_6half_tEfNS_4arch4Sm80ELb1ELb0ELb1ELb1ELb0ELb0ELb1ELb0EEENS1_21CollectiveEpilogueFwdINS6_IJS8_S8_S9_EEENS6_IJNS7_ILi1EEESH_SH_EEESB_SD_Li128ELb1ELb1ELb0ELb0EEENS1_19SingleTileSchedulerILb1ELb0ELb1ELi128EEEEEEEEEvNT_6ParamsE)
        /*0014*/ 	.short	0x0160
        /*0016*/ 	.short	0x0418


	//----- nvinfo : EIATTR_CBANK_PARAM_SIZE
	.align		4
.L_548:
        /*0018*/ 	.byte	0x03, 0x19
        /*001a*/ 	.short	0x0418


	//----- nvinfo : EIATTR_KPARAM_INFO
	.align		4
        /*001c*/ 	.byte	0x04, 0x17
        /*001e*/ 	.short	(.L_550 - .L_549)
.L_549:
        /*0020*/ 	.word	0x00000000
        /*0024*/ 	.short	0x0000
        /*0026*/ 	.short	0x0000
        /*0028*/ 	.byte	0x00, 0xf0, 0x61, 0x10


	//----- nvinfo : EIATTR_MAXREG_COUNT
	.align		4
.L_550:
        /*002c*/ 	.byte	0x03, 0x1b
        /*002e*/ 	.short	0x00ff


	//----- nvinfo : EIATTR_NUM_BARRIERS
	.align		4
        /*0030*/ 	.byte	0x02, 0x4c
        /*0032*/ 	.byte	0x02
	.zero		1


	//----- nvinfo : EIATTR_ANNOTATIONS
	.align		4
        /*0034*/ 	.byte	0x04, 0x55
        /*0036*/ 	.short	(.L_552 - .L_551)


	//   ....[0]....
.L_551:
        /* <DEDUP_REMOVED lines=81> */


	//----- nvinfo : EIATTR_MERCURY_ISA_VERSION
	.align		4
.L_552:
        /*0530*/ 	.byte	0x03, 0x5f
        /*0532*/ 	.short	0x0000


	//----- nvinfo : EIATTR_INT_WARP_WIDE_INSTR_OFFSETS
	.align		4
        /*0534*/ 	.byte	0x04, 0x31
        /*0536*/ 	.short	(.L_554 - .L_553)


	//   ....[0]....
.L_553:
        /*0538*/ 	.word	0x00001e80


	//----- nvinfo : EIATTR_COOP_GROUP_MASK_REGIDS
	.align		4
.L_554:
        /*053c*/ 	.byte	0x04, 0x29
        /*053e*/ 	.short	(.L_556 - .L_555)


	//   ....[0]....
.L_555:
        /*0540*/ 	.word	0xffffffff


	//   ....[1]....
        /*0544*/ 	.word	0xffffffff


	//   ....[2]....
        /*0548*/ 	.word	0xffffffff


	//   ....[3]....
        /*054c*/ 	.word	0xffffffff


	//   ....[4]....
        /*0550*/ 	.word	0xffffffff


	//   ....[5]....
        /*0554*/ 	.word	0xffffffff


	//   ....[6]....
        /*0558*/ 	.word	0xffffffff


	//   ....[7]....
        /*055c*/ 	.word	0xffffffff


	//   ....[8]....
        /*0560*/ 	.word	0xffffffff


	//   ....[9]....
        /*0564*/ 	.word	0xffffffff


	//   ....[10]....
        /*0568*/ 	.word	0xffffffff


	//   ....[11]....
        /*056c*/ 	.word	0xffffffff


	//   ....[12]....
        /*0570*/ 	.word	0xffffffff


	//   ....[13]....
        /*0574*/ 	.word	0xffffffff


	//   ....[14]....
        /*0578*/ 	.word	0xffffffff


	//   ....[15]....
        /*057c*/ 	.word	0xffffffff


	//   ....[16]....
        /*0580*/ 	.word	0xffffffff


	//   ....[17]....
        /*0584*/ 	.word	0xffffffff


	//   ....[18]....
        /*0588*/ 	.word	0xffffffff


	//   ....[19]....
        /*058c*/ 	.word	0xffffffff


	//   ....[20]....
        /*0590*/ 	.word	0xffffffff


	//   ....[21]....
        /*0594*/ 	.word	0xffffffff


	//   ....[22]....
        /*0598*/ 	.word	0xffffffff


	//   ....[23]....
        /*059c*/ 	.word	0xffffffff


	//   ....[24]....
        /*05a0*/ 	.word	0xffffffff


	//   ....[25]....
        /*05a4*/ 	.word	0xffffffff


	//   ....[26]....
        /*05a8*/ 	.word	0xffffffff


	//   ....[27]....
        /*05ac*/ 	.word	0xffffffff


	//   ....[28]....
        /*05b0*/ 	.word	0xffffffff


	//   ....[29]....
        /*05b4*/ 	.word	0xffffffff


	//   ....[30]....
        /*05b8*/ 	.word	0xffffffff


	//   ....[31]....
        /*05bc*/ 	.word	0xffffffff


	//   ....[32]....
        /*05c0*/ 	.word	0xffffffff


	//   ....[33]....
        /*05c4*/ 	.word	0xffffffff


	//   ....[34]....
        /*05c8*/ 	.word	0xffffffff


	//   ....[35]....
        /*05cc*/ 	.word	0xffffffff


	//   ....[36]....
        /*05d0*/ 	.word	0xffffffff


	//   ....[37]....
        /*05d4*/ 	.word	0xffffffff


	//   ....[38]....
        /*05d8*/ 	.word	0xffffffff


	//   ....[39]....
        /*05dc*/ 	.word	0xffffffff


	//   ....[40]....
        /*05e0*/ 	.word	0xffffffff


	//   ....[41]....
        /*05e4*/ 	.word	0xffffffff


	//   ....[42]....
        /*05e8*/ 	.word	0xffffffff


	//   ....[43]....
        /*05ec*/ 	.word	0xffffffff


	//   ....[44]....
        /*05f0*/ 	.word	0xffffffff


	//   ....[45]....
        /*05f4*/ 	.word	0xffffffff


	//   ....[46]....
        /*05f8*/ 	.word	0xffffffff


	//   ....[47]....
        /*05fc*/ 	.word	0xffffffff


	//   ....[48]....
        /*0600*/ 	.word	0xffffffff


	//   ....[49]....
        /*0604*/ 	.word	0xffffffff


	//   ....[50]....
        /*0608*/ 	.word	0xffffffff


	//   ....[51]....
        /*060c*/ 	.word	0xffffffff


	//   ....[52]....
        /*0610*/ 	.word	0xffffffff


	//   ....[53]....
        /*0614*/ 	.word	0xffffffff


	//   ....[54]....
        /*0618*/ 	.word	0xffffffff


	//   ....[55]....
        /*061c*/ 	.word	0xffffffff


	//   ....[56]....
        /*0620*/ 	.word	0xffffffff


	//   ....[57]....
        /*0624*/ 	.word	0xffffffff


	//   ....[58]....
        /*0628*/ 	.word	0xffffffff


	//   ....[59]....
        /*062c*/ 	.word	0xffffffff


	//   ....[60]....
        /*0630*/ 	.word	0xffffffff


	//   ....[61]....
        /*0634*/ 	.word	0xffffffff


	//   ....[62]....
        /*0638*/ 	.word	0xffffffff


	//   ....[63]....
        /*063c*/ 	.word	0xffffffff


	//   ....[64]....
        /*0640*/ 	.word	0xffffffff


	//   ....[65]....
        /*0644*/ 	.word	0xffffffff


	//   ....[66]....
        /*0648*/ 	.word	0xffffffff


	//   ....[67]....
        /*064c*/ 	.word	0xffffffff


	//   ....[68]....
        /*0650*/ 	.word	0xffffffff


	//   ....[69]....
        /*0654*/ 	.word	0xffffffff


	//   ....[70]....
        /*0658*/ 	.word	0xffffffff


	//   ....[71]....
        /*065c*/ 	.word	0xffffffff


	//   ....[72]....
        /*0660*/ 	.word	0xffffffff


	//   ....[73]....
        /*0664*/ 	.word	0xffffffff


	//   ....[74]....
        /*0668*/ 	.word	0xffffffff


	//   ....[75]....
        /*066c*/ 	.word	0xffffffff


	//   ....[76]....
        /*0670*/ 	.word	0xffffffff


	//   ....[77]....
        /*0674*/ 	.word	0xffffffff


	//   ....[78]....
        /*0678*/ 	.word	0xffffffff


	//   ....[79]....
        /*067c*/ 	.word	0xffffffff


	//   ....[80]....
        /*0680*/ 	.word	0xffffffff


	//   ....[81]....
        /*0684*/ 	.word	0xffffffff


	//   ....[82]....
        /*0688*/ 	.word	0xffffffff


	//   ....[83]....
        /*068c*/ 	.word	0xffffffff


	//   ....[84]....
        /*0690*/ 	.word	0xffffffff


	//   ....[85]....
        /*0694*/ 	.word	0xffffffff


	//   ....[86]....
        /*0698*/ 	.word	0xffffffff


	//   ....[87]....
        /*069c*/ 	.word	0xffffffff


	//   ....[88]....
        /*06a0*/ 	.word	0xffffffff


	//   ....[89]....
        /*06a4*/ 	.word	0xffffffff


	//   ....[90]....
        /*06a8*/ 	.word	0xffffffff


	//   ....[91]....
        /*06ac*/ 	.word	0xffffffff


	//   ....[92]....
        /*06b0*/ 	.word	0xffffffff


	//   ....[93]....
        /*06b4*/ 	.word	0xffffffff


	//   ....[94]....
        /*06b8*/ 	.word	0xffffffff


	//   ....[95]....
        /*06bc*/ 	.word	0xffffffff


	//   ....[96]....
        /*06c0*/ 	.word	0xffffffff


	//----- nvinfo : EIATTR_COOP_GROUP_INSTR_OFFSETS
	.align		4
.L_556:
        /*06c4*/ 	.byte	0x04, 0x28
        /*06c6*/ 	.short	(.L_558 - .L_557)


	//   ....[0]....
.L_557:
        /*06c8*/ 	.word	0x00000090


	//   ....[1]....
        /*06cc*/ 	.word	0x000012c0


	//   ....[2]....
        /*06d0*/ 	.word	0x000012f0


	//   ....[3]....
        /*06d4*/ 	.word	0x00001580


	//   ....[4]....
        /*06d8*/ 	.word	0x000015b0


	//   ....[5]....
        /*06dc*/ 	.word	0x00001690


	//   ....[6]....
        /*06e0*/ 	.word	0x000016c0


	//   ....[7]....
        /*06e4*/ 	.word	0x000017a0


	//   ....[8]....
        /*06e8*/ 	.word	0x000017d0


	//   ....[9]....
        /*06ec*/ 	.word	0x000018b0


	//   ....[10]....
        /*06f0*/ 	.word	0x000018e0


	//   ....[11]....
        /*06f4*/ 	.word	0x000019c0


	//   ....[12]....
        /*06f8*/ 	.word	0x000019f0


	//   ....[13]....
        /*06fc*/ 	.word	0x00001ad0


	//   ....[14]....
        /*0700*/ 	.word	0x00001b00


	//   ....[15]....
        /*0704*/ 	.word	0x00001be0


	//   ....[16]....
        /*0708*/ 	.word	0x00001c30


	//   ....[17]....
        /*070c*/ 	.word	0x00003d90


	//   ....[18]....
        /*0710*/ 	.word	0x00003dd0


	//   ....[19]....
        /*0714*/ 	.word	0x00004510


	//   ....[20]....
        /*0718*/ 	.word	0x00004620


	//   ....[21]....
        /*071c*/ 	.word	0x00004630


	//   ....[22]....
        /*0720*/ 	.word	0x00004670


	//   ....[23]....
        /*0724*/ 	.word	0x000046a0


	//   ....[24]....
        /*0728*/ 	.word	0x000046d0


	//   ....[25]....
        /*072c*/ 	.word	0x00004e80


	//   ....[26]....
        /*0730*/ 	.word	0x00004fe0


	//   ....[27]....
        /*0734*/ 	.word	0x000050b0


	//   ....[28]....
        /*0738*/ 	.word	0x00005310


	//   ....[29]....
        /*073c*/ 	.word	0x00008000


	//   ....[30]....
        /*0740*/ 	.word	0x00008020


	//   ....[31]....
        /*0744*/ 	.word	0x00008940


	//   ....[32]....
        /*0748*/ 	.word	0x00008a30


	//   ....[33]....
        /*074c*/ 	.word	0x000097b0


	//   ....[34]....
        /*0750*/ 	.word	0x000098a0


	//   ....[35]....
        /*0754*/ 	.word	0x00009910


	//   ....[36]....
        /*0758*/ 	.word	0x00009ae0


	//   ....[37]....
        /*075c*/ 	.word	0x00009b60


	//   ....[38]....
        /*0760*/ 	.word	0x00009e60


	//   ....[39]....
        /*0764*/ 	.word	0x00009f70


	//   ....[40]....
        /*0768*/ 	.word	0x0000a170


	//   ....[41]....
        /*076c*/ 	.word	0x0000e340


	//   ....[42]....
        /*0770*/ 	.word	0x0000e5f0


	//   ....[43]....
        /*0774*/ 	.word	0x0000e6d0


	//   ....[44]....
        /*0778*/ 	.word	0x0000e7a0


	//   ....[45]....
        /*077c*/ 	.word	0x0000e850


	//   ....[46]....
        /*0780*/ 	.word	0x0000e880


	//   ....[47]....
        /*0784*/ 	.word	0x0000ea10


	//   ....[48]....
        /*0788*/ 	.word	0x0000eea0


	//   ....[49]....
        /*078c*/ 	.word	0x000115d0


	//   ....[50]....
        /*0790*/ 	.word	0x000115e0


	//   ....[51]....
        /*0794*/ 	.word	0x000115f0


	//   ....[52]....
        /*0798*/ 	.word	0x00011600


	//   ....[53]....
        /*079c*/ 	.word	0x00011630


	//   ....[54]....
        /*07a0*/ 	.word	0x00011650


	//   ....[55]....
        /*07a4*/ 	.word	0x00011670


	//   ....[56]....
        /*07a8*/ 	.word	0x00011680


	//   ....[57]....
        /*07ac*/ 	.word	0x000131c0


	//   ....[58]....
        /*07b0*/ 	.word	0x000131e0


	//   ....[59]....
        /*07b4*/ 	.word	0x00013210


	//   ....[60]....
        /*07b8*/ 	.word	0x00013230


	//   ....[61]....
        /*07bc*/ 	.word	0x00013250


	//   ....[62]....
        /*07c0*/ 	.word	0x00013270


	//   ....[63]....
        /*07c4*/ 	.word	0x00013280


	//   ....[64]....
        /*07c8*/ 	.word	0x00013290


	//   ....[65]....
        /*07cc*/ 	.word	0x000134d0


	//   ....[66]....
        /*07d0*/ 	.word	0x000134e0


	//   ....[67]....
        /*07d4*/ 	.word	0x000135e0


	//   ....[68]....
        /*07d8*/ 	.word	0x00013610


	//   ....[69]....
        /*07dc*/ 	.word	0x000136f0


	//   ....[70]....
        /*07e0*/ 	.word	0x00013720


	//   ....[71]....
        /*07e4*/ 	.word	0x00013800


	//   ....[72]....
        /*07e8*/ 	.word	0x00013830


	//   ....[73]....
        /*07ec*/ 	.word	0x00013910


	//   ....[74]....
        /*07f0*/ 	.word	0x00013940


	//   ....[75]....
        /*07f4*/ 	.word	0x00013a20


	//   ....[76]....
        /*07f8*/ 	.word	0x00013a50


	//   ....[77]....
        /*07fc*/ 	.word	0x00013b30


	//   ....[78]....
        /*0800*/ 	.word	0x00013b60


	//   ....[79]....
        /*0804*/ 	.word	0x00013c40


	//   ....[80]....
        /*0808*/ 	.word	0x00013c60


	//   ....[81]....
        /*080c*/ 	.word	0x00014410


	//   ....[82]....
        /*0810*/ 	.word	0x00014420


	//   ....[83]....
        /*0814*/ 	.word	0x000144f0


	//   ....[84]....
        /*0818*/ 	.word	0x00014520


	//   ....[85]....
        /*081c*/ 	.word	0x000145f0


	//   ....[86]....
        /*0820*/ 	.word	0x00014620


	//   ....[87]....
        /*0824*/ 	.word	0x000146f0


	//   ....[88]....
        /*0828*/ 	.word	0x00014720


	//   ....[89]....
        /*082c*/ 	.word	0x000147f0


	//   ....[90]....
        /*0830*/ 	.word	0x00014820


	//   ....[91]....
        /*0834*/ 	.word	0x000148f0


	//   ....[92]....
        /*0838*/ 	.word	0x00014920


	//   ....[93]....
        /*083c*/ 	.word	0x000149f0


	//   ....[94]....
        /*0840*/ 	.word	0x00014a20


	//   ....[95]....
        /*0844*/ 	.word	0x00014af0


	//   ....[96]....
        /*0848*/ 	.word	0x00014b10


	//----- nvinfo : EIATTR_EXIT_INSTR_OFFSETS
	.align		4
.L_558:
        /*084c*/ 	.byte	0x04, 0x1c
        /*084e*/ 	.short	(.L_560 - .L_559)


	//   ....[0]....
.L_559:
        /*0850*/ 	.word	0x00000350


	//   ....[1]....
        /*0854*/ 	.word	0x00013c70


	//   ....[2]....
        /*0858*/ 	.word	0x00013cd0


	//   ....[3]....
        /*085c*/ 	.word	0x00013d30


	//   ....[4]....
        /*0860*/ 	.word	0x00014b20


	//   ....[5]....
        /*0864*/ 	.word	0x00014b70


	//   ....[6]....
        /*0868*/ 	.word	0x00014bd0


	//----- nvinfo : EIATTR_CTAIDZ_USED
	.align		4
.L_560:
        /*086c*/ 	.byte	0x01, 0x04
	.zero		2


	//----- nvinfo : EIATTR_MAX_THREADS
	.align		4
        /*0870*/ 	.byte	0x04, 0x05
        /*0872*/ 	.short	(.L_562 - .L_561)
.L_561:
        /*0874*/ 	.word	0x00000080
        /*0878*/ 	.word	0x00000001
        /*087c*/ 	.word	0x00000001


	//----- nvinfo : EIATTR_CRS_STACK_SIZE
	.align		4
.L_562:
        /*0880*/ 	.byte	0x04, 0x1e
        /*0882*/ 	.short	(.L_564 - .L_563)
.L_563:
        /*0884*/ 	.word	0x00000000
.L_564:


//--------------------- .nv.info._ZN7cutlass13device_kernelIN5flash19enable_sm80_to_sm89INS1_16FlashAttnFwdSm80INS1_25CollectiveMainloopFwdSm80ILi4ELi1ELb0EN4cute5tupleIJNS5_1CILi128EEENS7_ILi64EEES8_EEELi128ENS_6half_tEfNS_4arch4Sm80ELb1ELb0ELb1ELb1ELb0ELb1ELb1ELb0EEENS1_21CollectiveEpilogueFwdINS6_IJS8_S8_S9_EEENS6_IJNS7_ILi1EEESH_SH_EEESB_SD_Li128ELb1ELb1ELb0ELb0EEENS1_19SingleTileSchedulerILb1ELb0ELb1ELi128EEEEEEEEEvNT_6ParamsE --------------------------
	.section	.nv.info._ZN7cutlass13device_kernelIN5flash19enable_sm80_to_sm89INS1_16FlashAttnFwdSm80INS1_25CollectiveMainloopFwdSm80ILi4ELi1ELb0EN4cute5tupleIJNS5_1CILi128EEENS7_ILi64EEES8_EEELi128ENS_6half_tEfNS_4arch4Sm80ELb1ELb0ELb1ELb1ELb0ELb1ELb1ELb0EEENS1_21CollectiveEpilogueFwdINS6_IJS8_S8_S9_EEENS6_IJNS7_ILi1EEESH_SH_EEESB_SD_Li128ELb1ELb1ELb0ELb0EEENS1_19SingleTileSchedulerILb1ELb0ELb1ELi128EEEEEEEEEvNT_6ParamsE,"",@"SHT_CUDA_INFO"
	.sectionflags	@""
	.align	4


	//----- nvinfo : EIATTR_CUDA_API_VERSION
	.align		4
        /*0000*/ 	.byte	0x04, 0x37
        /*0002*/ 	.short	(.L_566 - .L_565)
.L_565:
        /*0004*/ 	.word	0x00000082


	//----- nvinfo : EIATTR_SW2861232_WAR
	.align		4
.L_566:
        /*0008*/ 	.byte	0x01, 0x35
	.zero		2


	//----- nvinfo : EIATTR_PARAM_CBANK
	.align		4
        /*000c*/ 	.byte	0x04, 0x0a
        /*000e*/ 	.short	(.L_568 - .L_567)
	.align		4
.L_567:
        /*0010*/ 	.word	index@(.nv.constant0._ZN7cutlass13device_kernelIN5flash19enable_sm80_to_sm89INS1_16FlashAttnFwdSm80INS1_25CollectiveMainloopFwdSm80ILi4ELi1ELb0EN4cute5tupleIJNS5_1CILi128EEENS7_ILi64EEES8_EEELi128ENS_6half_tEfNS_4arch4Sm80ELb1ELb0ELb1ELb1ELb0ELb1ELb1ELb0EEENS1_21CollectiveEpilogueFwdINS6_IJS8_S8_S9_EEENS6_IJNS7_ILi1EEESH_SH_EEESB_SD_Li128ELb1ELb1ELb0ELb0EEENS1_19SingleTileSchedulerILb1ELb0ELb1ELi128EEEEEEEEEvNT_6ParamsE)
        /*0014*/ 	.short	0x0160
        /*0016*/ 	.short	0x0418


	//----- nvinfo : EIATTR_CBANK_PARAM_SIZE
	.align		4
.L_568:
        /*0018*/ 	.byte	0x03, 0x19
        /*001a*/ 	.short	0x0418


	//----- nvinfo : EIATTR_KPARAM_INFO
	.align		4
        /*001c*/ 	.byte	0x04, 0x17
        /*001e*/ 	.short	(.L_570 - .L_569)
.L_569:
        /*0020*/ 	.word	0x00000000
        /*0024*/ 	.short	0x0000
        /*0026*/ 	.short	0x0000
        /*0028*/ 	.byte	0x00, 0xf0, 0x61, 0x10


	//----- nvinfo : EIATTR_MAXREG_COUNT
	.align		4
.L_570:
        /*002c*/ 	.byte	0x03, 0x1b
        /*002e*/ 	.short	0x00ff


	//----- nvinfo : EIATTR_NUM_BARRIERS
	.align		4
        /*0030*/ 	.byte	0x02, 0x4c
        /*0032*/ 	.byte	0x02
	.zero		1


	//----- nvinfo : EIATTR_ANNOTATIONS
	.align		4
        /*0034*/ 	.byte	0x04, 0x55
        /*0036*/ 	.short	(.L_572 - .L_571)


	//   ....[0]....
.L_571:
        /* <DEDUP_REMOVED lines=74> */


	//----- nvinfo : EIATTR_MERCURY_ISA_VERSION
	.align		4
.L_572:
        /*04c0*/ 	.byte	0x03, 0x5f
        /*04c2*/ 	.short	0x0000


	//----- nvinfo : EIATTR_INT_WARP_WIDE_INSTR_OFFSETS
	.align		4
        /*04c4*/ 	.byte	0x04, 0x31
        /*04c6*/ 	.short	(.L_574 - .L_573)


	//   ....[0]....
.L_573:
        /*04c8*/ 	.word	0x00009ee0


	//----- nvinfo : EIATTR_COOP_GROUP_MASK_REGIDS
	.align		4
.L_574:
        /*04cc*/ 	.byte	0x04, 0x29
        /*04ce*/ 	.short	(.L_576 - .L_575)


	//   ....[0]....
.L_575:
        /*04d0*/ 	.word	0xffffffff


	//   ....[1]....
        /*04d4*/ 	.word	0xffffffff


	//   ....[2]....
        /*04d8*/ 	.word	0xffffffff


	//   ....[3]....
        /*04dc*/ 	.word	0xffffffff


	//   ....[4]....
        /*04e0*/ 	.word	0xffffffff


	//   ....[5]....
        /*04e4*/ 	.word	0xffffffff


	//   ....[6]....
        /*04e8*/ 	.word	0xffffffff


	//   ....[7]....
        /*04ec*/ 	.word	0xffffffff


	//   ....[8]....
        /*04f0*/ 	.word	0xffffffff


	//   ....[9]....
        /*04f4*/ 	.word	0xffffffff


	//   ....[10]....
        /*04f8*/ 	.word	0xffffffff


	//   ....[11]....
        /*04fc*/ 	.word	0xffffffff


	//   ....[12]....
        /*0500*/ 	.word	0xffffffff


	//   ....[13]....
        /*0504*/ 	.word	0xffffffff


	//   ....[14]....
        /*0508*/ 	.word	0xffffffff


	//   ....[15]....
        /*050c*/ 	.word	0xffffffff


	//   ....[16]....
        /*0510*/ 	.word	0xffffffff


	//   ....[17]....
        /*0514*/ 	.word	0xffffffff


	//   ....[18]....
        /*0518*/ 	.word	0xffffffff


	//   ....[19]....
        /*051c*/ 	.word	0xffffffff


	//   ....[20]....
        /*0520*/ 	.word	0xffffffff


	//   ....[21]....
        /*0524*/ 	.word	0xffffffff


	//   ....[22]....
        /*0528*/ 	.word	0xffffffff


	//   ....[23]....
        /*052c*/ 	.word	0xffffffff


	//   ....[24]....
        /*0530*/ 	.word	0xffffffff


	//   ....[25]....
        /*0534*/ 	.word	0xffffffff


	//   ....[26]....
        /*0538*/ 	.word	0xffffffff


	//   ....[27]....
        /*053c*/ 	.word	0xffffffff


	//   ....[28]....
        /*0540*/ 	.word	0xffffffff


	//   ....[29]....
        /*0544*/ 	.word	0xffffffff


	//   ....[30]....
        /*0548*/ 	.word	0xffffffff


	//   ....[31]....
        /*054c*/ 	.word	0xffffffff


	//   ....[32]....
        /*0550*/ 	.word	0xffffffff


	//   ....[33]....
        /*0554*/ 	.word	0xffffffff


	//   ....[34]....
        /*0558*/ 	.word	0xffffffff


	//   ....[35]....
        /*055c*/ 	.word	0xffffffff


	//   ....[36]....
        /*0560*/ 	.word	0xffffffff


	//   ....[37]....
        /*0564*/ 	.word	0xffffffff


	//   ....[38]....
        /*0568*/ 	.word	0xffffffff


	//   ....[39]....
        /*056c*/ 	.word	0xffffffff


	//   ....[40]....
        /*0570*/ 	.word	0xffffffff


	//   ....[41]....
        /*0574*/ 	.word	0xffffffff


	//   ....[42]....
        /*0578*/ 	.word	0xffffffff


	//   ....[43]....
        /*057c*/ 	.word	0xffffffff


	//   ....[44]....
        /*0580*/ 	.word	0xffffffff


	//   ....[45]....
        /*0584*/ 	.word	0xffffffff


	//   ....[46]....
        /*0588*/ 	.word	0xffffffff


	//   ....[47]....
        /*058c*/ 	.word	0xffffffff


	//   ....[48]....
        /*0590*/ 	.word	0xffffffff


	//   ....[49]....
        /*0594*/ 	.word	0xffffffff


	//   ....[50]....
        /*0598*/ 	.word	0xffffffff


	//   ....[51]....
        /*059c*/ 	.word	0xffffffff


	//   ....[52]....
        /*05a0*/ 	.word	0xffffffff


	//   ....[53]....
        /*05a4*/ 	.word	0xffffffff


	//   ....[54]....
        /*05a8*/ 	.word	0xffffffff


	//   ....[55]....
        /*05ac*/ 	.word	0xffffffff


	//   ....[56]....
        /*05b0*/ 	.word	0xffffffff


	//   ....[57]....
        /*05b4*/ 	.word	0xffffffff


	//   ....[58]....
        /*05b8*/ 	.word	0xffffffff


	//   ....[59]....
        /*05bc*/ 	.word	0xffffffff


	//   ....[60]....
        /*05c0*/ 	.word	0xffffffff


	//   ....[61]....
        /*05c4*/ 	.word	0xffffffff


	//   ....[62]....
        /*05c8*/ 	.word	0xffffffff


	//   ....[63]....
        /*05cc*/ 	.word	0xffffffff


	//   ....[64]....
        /*05d0*/ 	.word	0xffffffff


	//   ....[65]....
        /*05d4*/ 	.word	0xffffffff


	//   ....[66]....
        /*05d8*/ 	.word	0xffffffff


	//   ....[67]....
        /*05dc*/ 	.word	0xffffffff


	//   ....[68]....
        /*05e0*/ 	.word	0xffffffff


	//   ....[69]....
        /*05e4*/ 	.word	0xffffffff


	//   ....[70]....
        /*05e8*/ 	.word	0xffffffff


	//   ....[71]....
        /*05ec*/ 	.word	0xffffffff


	//   ....[72]....
        /*05f0*/ 	.word	0xffffffff


	//   ....[73]....
        /*05f4*/ 	.word	0xffffffff


	//   ....[74]....
        /*05f8*/ 	.word	0xffffffff


	//   ....[75]....
        /*05fc*/ 	.word	0xffffffff


	//   ....[76]....
        /*0600*/ 	.word	0xffffffff


	//   ....[77]....
        /*0604*/ 	.word	0xffffffff


	//   ....[78]....
        /*0608*/ 	.word	0xffffffff


	//   ....[79]....
        /*060c*/ 	.word	0xffffffff


	//   ....[80]....
        /*0610*/ 	.word	0xffffffff


	//   ....[81]....
        /*0614*/ 	.word	0xffffffff


	//   ....[82]....
        /*0618*/ 	.word	0xffffffff


	//   ....[83]....
        /*061c*/ 	.word	0xffffffff


	//   ....[84]....
        /*0620*/ 	.word	0xffffffff


	//   ....[85]....
        /*0624*/ 	.word	0xffffffff


	//   ....[86]....
        /*0628*/ 	.word	0xffffffff


	//   ....[87]....
        /*062c*/ 	.word	0xffffffff


	//   ....[88]....
        /*0630*/ 	.word	0xffffffff


	//   ....[89]....
        /*0634*/ 	.word	0xffffffff


	//   ....[90]....
        /*0638*/ 	.word	0xffffffff


	//   ....[91]....
        /*063c*/ 	.word	0xffffffff


	//   ....[92]....
        /*0640*/ 	.word	0xffffffff


	//   ....[93]....
        /*0644*/ 	.word	0xffffffff


	//   ....[94]....
        /*0648*/ 	.word	0xffffffff


	//   ....[95]....
        /*064c*/ 	.word	0xffffffff


	//   ....[96]....
        /*0650*/ 	.word	0xffffffff


	//   ....[97]....
        /*0654*/ 	.word	0xffffffff


	//   ....[98]....
        /*0658*/ 	.word	0xffffffff


	//   ....[99]....
        /*065c*/ 	.word	0xffffffff


	//   ....[100]....
        /*0660*/ 	.word	0xffffffff


	//   ....[101]....
        /*0664*/ 	.word	0xffffffff


	//   ....[102]....
        /*0668*/ 	.word	0xffffffff


	//   ....[103]....
        /*066c*/ 	.word	0xffffffff


	//   ....[104]....
        /*0670*/ 	.word	0xffffffff


	//   ....[105]....
        /*0674*/ 	.word	0xffffffff


	//   ....[106]....
        /*0678*/ 	.word	0xffffffff


	//   ....[107]....
        /*067c*/ 	.word	0xffffffff


	//   ....[108]....
        /*0680*/ 	.word	0xffffffff


	//   ....[109]....
        /*0684*/ 	.word	0xffffffff


	//   ....[110]....
        /*0688*/ 	.word	0xffffffff


	//   ....[111]....
        /*068c*/ 	.word	0xffffffff


	//   ....[112]....
        /*0690*/ 	.word	0xffffffff


	//   ....[113]....
        /*0694*/ 	.word	0xffffffff


	//   ....[114]....
        /*0698*/ 	.word	0xffffffff


	//   ....[115]....
        /*069c*/ 	.word	0xffffffff


	//   ....[116]....
        /*06a0*/ 	.word	0xffffffff


	//   ....[117]....
        /*06a4*/ 	.word	0xffffffff


	//   ....[118]....
        /*06a8*/ 	.word	0xffffffff


	//   ....[119]....
        /*06ac*/ 	.word	0xffffffff


	//   ....[120]....
        /*06b0*/ 	.word	0xffffffff


	//   ....[121]....
        /*06b4*/ 	.word	0xffffffff


	//   ....[122]....
        /*06b8*/ 	.word	0xffffffff


	//   ....[123]....
        /*06bc*/ 	.word	0xffffffff


	//   ....[124]....
        /*06c0*/ 	.word	0xffffffff


	//   ....[125]....
        /*06c4*/ 	.word	0xffffffff


	//   ....[126]....
        /*06c8*/ 	.word	0xffffffff


	//   ....[127]....
        /*06cc*/ 	.word	0xffffffff


	//   ....[128]....
        /*06d0*/ 	.word	0xffffffff


	//   ....[129]....
        /*06d4*/ 	.word	0xffffffff


	//   ....[130]....
        /*06d8*/ 	.word	0xffffffff


	//   ....[131]....
        /*06dc*/ 	.word	0xffffffff


	//   ....[132]....
        /*06e0*/ 	.word	0xffffffff


	//   ....[133]....
        /*06e4*/ 	.word	0xffffffff


	//   ....[134]....
        /*06e8*/ 	.word	0xffffffff


	//   ....[135]....
        /*06ec*/ 	.word	0xffffffff


	//   ....[136]....
        /*06f0*/ 	.word	0xffffffff


	//   ....[137]....
        /*06f4*/ 	.word	0xffffffff


	//   ....[138]....
        /*06f8*/ 	.word	0xffffffff


	//   ....[139]....
        /*06fc*/ 	.word	0xffffffff


	//   ....[140]....
        /*0700*/ 	.word	0xffffffff


	//   ....[141]....
        /*0704*/ 	.word	0xffffffff


	//   ....[142]....
        /*0708*/ 	.word	0xffffffff


	//   ....[143]....
        /*070c*/ 	.word	0xffffffff


	//   ....[144]....
        /*0710*/ 	.word	0xffffffff


	//   ....[145]....
        /*0714*/ 	.word	0xffffffff


	//   ....[146]....
        /*0718*/ 	.word	0xffffffff


	//   ....[147]....
        /*071c*/ 	.word	0xffffffff


	//   ....[148]....
        /*0720*/ 	.word	0xffffffff


	//   ....[149]....
        /*0724*/ 	.word	0xffffffff


	//   ....[150]....
        /*0728*/ 	.word	0xffffffff


	//   ....[151]....
        /*072c*/ 	.word	0xffffffff


	//   ....[152]....
        /*0730*/ 	.word	0xffffffff


	//   ....[153]....
        /*0734*/ 	.word	0xffffffff


	//   ....[154]....
        /*0738*/ 	.word	0xffffffff


	//   ....[155]....
        /*073c*/ 	.word	0xffffffff


	//   ....[156]....
        /*0740*/ 	.word	0xffffffff


	//   ....[157]....
        /*0744*/ 	.word	0xffffffff


	//   ....[158]....
        /*0748*/ 	.word	0xffffffff


	//   ....[159]....
        /*074c*/ 	.word	0xffffffff


	//   ....[160]....
        /*0750*/ 	.word	0xffffffff


	//----- nvinfo : EIATTR_COOP_GROUP_INSTR_OFFSETS
	.align		4
.L_576:
        /*0754*/ 	.byte	0x04, 0x28
        /*0756*/ 	.short	(.L_578 - .L_577)


	//   ....[0]....
.L_577:
        /*0758*/ 	.word	0x000000a0


	//   ....[1]....
        /*075c*/ 	.word	0x00009240


	//   ....[2]....
        /*0760*/ 	.word	0x00009350


	//   ....[3]....
        /*0764*/ 	.word	0x000094a0


	//   ....[4]....
        /*0768*/ 	.word	0x000094d0


	//   ....[5]....
        /*076c*/ 	.word	0x000095c0


	//   ....[6]....
        /*0770*/ 	.word	0x000095f0


	//   ....[7]....
        /*0774*/ 	.word	0x000096e0


	//   ....[8]....
        /*0778*/ 	.word	0x00009710


	//   ....[9]....
        /*077c*/ 	.word	0x00009800


	//   ....[10]....
        /*0780*/ 	.word	0x00009830


	//   ....[11]....
        /*0784*/ 	.word	0x00009920


	//   ....[12]....
        /*0788*/ 	.word	0x00009950


	//   ....[13]....
        /*078c*/ 	.word	0x00009a40


	//   ....[14]....
        /*0790*/ 	.word	0x00009a70


	//   ....[15]....
        /*0794*/ 	.word	0x00009b50


	//   ....[16]....
        /*0798*/ 	.word	0x00009b90


	//   ....[17]....
        /*079c*/ 	.word	0x0000a3a0


	//   ....[18]....
        /*07a0*/ 	.word	0x0000a3e0


	//   ....[19]....
        /*07a4*/ 	.word	0x0000a420


	//   ....[20]....
        /*07a8*/ 	.word	0x0000a440


	//   ....[21]....
        /*07ac*/ 	.word	0x0000a5d0


	//   ....[22]....
        /*07b0*/ 	.word	0x0000a690


	//   ....[23]....
        /*07b4*/ 	.word	0x0000a6d0


	//   ....[24]....
        /*07b8*/ 	.word	0x0000a710


	//   ....[25]....
        /*07bc*/ 	.word	0x0000a8a0


	//   ....[26]....
        /*07c0*/ 	.word	0x0000a960


	//   ....[27]....
        /*07c4*/ 	.word	0x0000a9a0


	//   ....[28]....
        /*07c8*/ 	.word	0x0000a9e0


	//   ....[29]....
        /*07cc*/ 	.word	0x0000ab90


	//   ....[30]....
        /*07d0*/ 	.word	0x0000ac50


	//   ....[31]....
        /*07d4*/ 	.word	0x0000ac90


	//   ....[32]....
        /*07d8*/ 	.word	0x0000acd0


	//   ....[33]....
        /*07dc*/ 	.word	0x0000ae60


	//   ....[34]....
        /*07e0*/ 	.word	0x0000af20


	//   ....[35]....
        /*07e4*/ 	.word	0x0000af60


	//   ....[36]....
        /*07e8*/ 	.word	0x0000afa0


	//   ....[37]....
        /*07ec*/ 	.word	0x0000b150


	//   ....[38]....
        /*07f0*/ 	.word	0x0000b210


	//   ....[39]....
        /*07f4*/ 	.word	0x0000b250


	//   ....[40]....
        /*07f8*/ 	.word	0x0000b290


	//   ....[41]....
        /*07fc*/ 	.word	0x0000b420


	//   ....[42]....
        /*0800*/ 	.word	0x0000b4e0


	//   ....[43]....
        /*0804*/ 	.word	0x0000b520


	//   ....[44]....
        /*0808*/ 	.word	0x0000b560


	//   ....[45]....
        /*080c*/ 	.word	0x0000b700


	//   ....[46]....
        /*0810*/ 	.word	0x0000b7c0


	//   ....[47]....
        /*0814*/ 	.word	0x0000b800


	//   ....[48]....
        /*0818*/ 	.word	0x0000b840


	//   ....[49]....
        /*081c*/ 	.word	0x0000ebd0


	//   ....[50]....
        /*0820*/ 	.word	0x0000ec20


	//   ....[51]....
        /*0824*/ 	.word	0x0000ec50


	//   ....[52]....
        /*0828*/ 	.word	0x0000eca0


	//   ....[53]....
        /*082c*/ 	.word	0x0000ed20


	//   ....[54]....
        /*0830*/ 	.word	0x0000ed40


	//   ....[55]....
        /*0834*/ 	.word	0x0000ed60


	//   ....[56]....
        /*0838*/ 	.word	0x0000ed80


	//   ....[57]....
        /*083c*/ 	.word	0x0000ef90


	//   ....[58]....
        /*0840*/ 	.word	0x0000efd0


	//   ....[59]....
        /*0844*/ 	.word	0x0000f000


	//   ....[60]....
        /*0848*/ 	.word	0x0000f050


	//   ....[61]....
        /*084c*/ 	.word	0x0000f1c0


	//   ....[62]....
        /*0850*/ 	.word	0x0000f1e0


	//   ....[63]....
        /*0854*/ 	.word	0x0000f200


	//   ....[64]....
        /*0858*/ 	.word	0x0000f220


	//   ....[65]....
        /*085c*/ 	.word	0x0000f430


	//   ....[66]....
        /*0860*/ 	.word	0x0000f470


	//   ....[67]....
        /*0864*/ 	.word	0x0000f4a0


	//   ....[68]....
        /*0868*/ 	.word	0x0000f4f0


	//   ....[69]....
        /*086c*/ 	.word	0x0000f660


	//   ....[70]....
        /*0870*/ 	.word	0x0000f680


	//   ....[71]....
        /*0874*/ 	.word	0x0000f6a0


	//   ....[72]....
        /*0878*/ 	.word	0x0000f6c0


	//   ....[73]....
        /*087c*/ 	.word	0x0000f8d0


	//   ....[74]....
        /*0880*/ 	.word	0x0000f910


	//   ....[75]....
        /*0884*/ 	.word	0x0000f930


	//   ....[76]....
        /*0888*/ 	.word	0x0000f940


	//   ....[77]....
        /*088c*/ 	.word	0x0000fa20


	//   ....[78]....
        /*0890*/ 	.word	0x0000fa60


	//   ....[79]....
        /*0894*/ 	.word	0x0000faa0


	//   ....[80]....
        /*0898*/ 	.word	0x0000fac0


	//   ....[81]....
        /*089c*/ 	.word	0x00015250


	//   ....[82]....
        /*08a0*/ 	.word	0x000152f0


	//   ....[83]....
        /*08a4*/ 	.word	0x00015990


	//   ....[84]....
        /*08a8*/ 	.word	0x00015a60


	//   ....[85]....
        /*08ac*/ 	.word	0x00015ab0


	//   ....[86]....
        /*08b0*/ 	.word	0x00015af0


	//   ....[87]....
        /*08b4*/ 	.word	0x00015b40


	//   ....[88]....
        /*08b8*/ 	.word	0x00015b50


	//   ....[89]....
        /*08bc*/ 	.word	0x00016390


	//   ....[90]....
        /*08c0*/ 	.word	0x00016520


	//   ....[91]....
        /*08c4*/ 	.word	0x00016590


	//   ....[92]....
        /*08c8*/ 	.word	0x00016760


	//   ....[93]....
        /*08cc*/ 	.word	0x000195e0


	//   ....[94]....
        /*08d0*/ 	.word	0x00019600


	//   ....[95]....
        /*08d4*/ 	.word	0x00019e00


	//   ....[96]....
        /*08d8*/ 	.word	0x00019e30


	//   ....[97]....
        /*08dc*/ 	.word	0x0001a980


	//   ....[98]....
        /*08e0*/ 	.word	0x0001ab00


	//   ....[99]....
        /*08e4*/ 	.word	0x0001af20


	//   ....[100]....
        /*08e8*/ 	.word	0x0001b0a0


	//   ....[101]....
        /*08ec*/ 	.word	0x0001b220


	//   ....[102]....
        /*08f0*/ 	.word	0x0001b3a0


	//   ....[103]....
        /*08f4*/ 	.word	0x0001b540


	//   ....[104]....
        /*08f8*/ 	.word	0x0001b580


	//   ....[105]....
        /*08fc*/ 	.word	0x0001fc00


	//   ....[106]....
        /*0900*/ 	.word	0x0001fcb0


	//   ....[107]....
        /*0904*/ 	.word	0x0001fcf0


	//   ....[108]....
        /*0908*/ 	.word	0x0001fd70


	//   ....[109]....
        /*090c*/ 	.word	0x0001fec0


	//   ....[110]....
        /*0910*/ 	.word	0x0001ff80


	//   ....[111]....
        /*0914*/ 	.word	0x00020340


	//   ....[112]....
        /*0918*/ 	.word	0x00020490


	//   ....[113]....
        /*091c*/ 	.word	0x00022d10


	//   ....[114]....
        /*0920*/ 	.word	0x00022d20


	//   ....[115]....
        /*0924*/ 	.word	0x00022d30


	//   ....[116]....
        /*0928*/ 	.word	0x00022d40


	//   ....[117]....
        /*092c*/ 	.word	0x00022d70


	//   ....[118]....
        /*0930*/ 	.word	0x00022d90


	//   ....[119]....
        /*0934*/ 	.word	0x00022db0


	//   ....[120]....
        /*0938*/ 	.word	0x00022dc0


	//   ....[121]....
        /*093c*/ 	.word	0x00024a70


	//   ....[122]....
        /*0940*/ 	.word	0x00024ab0


	//   ....[123]....
        /*0944*/ 	.word	0x00024ae0


	//   ....[124]....
        /*0948*/ 	.word	0x00024b10


	//   ....[125]....
        /*094c*/ 	.word	0x00024b50


	//   ....[126]....
        /*0950*/ 	.word	0x00024b90


	//   ....[127]....
        /*0954*/ 	.word	0x00024bb0


	//   ....[128]....
        /*0958*/ 	.word	0x00024bc0


	//   ....[129]....
        /*095c*/ 	.word	0x00024d80


	//   ....[130]....
        /*0960*/ 	.word	0x00024d90


	//   ....[131]....
        /*0964*/ 	.word	0x00024e90


	//   ....[132]....
        /*0968*/ 	.word	0x00024ec0


	//   ....[133]....
        /*096c*/ 	.word	0x00024fa0


	//   ....[134]....
        /*0970*/ 	.word	0x00024fd0


	//   ....[135]....
        /*0974*/ 	.word	0x000250b0


	//   ....[136]....
        /*0978*/ 	.word	0x000250e0


	//   ....[137]....
        /*097c*/ 	.word	0x000251c0


	//   ....[138]....
        /*0980*/ 	.word	0x000251f0


	//   ....[139]....
        /*0984*/ 	.word	0x000252d0


	//   ....[140]....
        /*0988*/ 	.word	0x00025300


	//   ....[141]....
        /*098c*/ 	.word	0x000253e0


	//   ....[142]....
        /*0990*/ 	.word	0x00025410


	//   ....[143]....
        /*0994*/ 	.word	0x000254f0


	//   ....[144]....
        /*0998*/ 	.word	0x00025510


	//   ....[145]....
        /*099c*/ 	.word	0x00025e30


	//   ....[146]....
        /*09a0*/ 	.word	0x00025e40


	//   ....[147]....
        /*09a4*/ 	.word	0x00025f10


	//   ....[148]....
        /*09a8*/ 	.word	0x00025f40


	//   ....[149]....
        /*09ac*/ 	.word	0x00026010


	//   ....[150]....
        /*09b0*/ 	.word	0x00026040


	//   ....[151]....
        /*09b4*/ 	.word	0x00026110


	//   ....[152]....
        /*09b8*/ 	.word	0x00026140


	//   ....[153]....
        /*09bc*/ 	.word	0x00026210


	//   ....[154]....
        /*09c0*/ 	.word	0x00026240


	//   ....[155]....
        /*09c4*/ 	.word	0x00026310


	//   ....[156]....
        /*09c8*/ 	.word	0x00026340


	//   ....[157]....
        /*09cc*/ 	.word	0x00026410


	//   ....[158]....
        /*09d0*/ 	.word	0x00026440


	//   ....[159]....
        /*09d4*/ 	.word	0x00026510


	//   ....[160]....
        /*09d8*/ 	.word	0x00026530


	//----- nvinfo : EIATTR_EXIT_INSTR_OFFSETS
	.align		4
.L_578:
        /*09dc*/ 	.byte	0x04, 0x1c
        /*09de*/ 	.short	(.L_580 - .L_579)


	//   ....[0]....
.L_579:
        /*09e0*/ 	.word	0x000003b0


	//   ....[1]....
        /*09e4*/ 	.word	0x00025520


	//   ....[2]....
        /*09e8*/ 	.word	0x00025580


	//   ....[3]....
        /*09ec*/ 	.word	0x000255e0


	//   ....[4]....
        /*09f0*/ 	.word	0x00026540


	//   ....[5]....
        /*09f4*/ 	.word	0x00026590


	//   ....[6]....
        /*09f8*/ 	.word	0x000265f0


	//----- nvinfo : EIATTR_CTAIDZ_USED
	.align		4
.L_580:
        /*09fc*/ 	.byte	0x01, 0x04
	.zero		2


	//----- nvinfo : EIATTR_MAX_THREADS
	.align		4
        /*0a00*/ 	.byte	0x04, 0x05
        /*0a02*/ 	.short	(.L_582 - .L_581)
.L_581:
        /*0a04*/ 	.word	0x00000080
        /*0a08*/ 	.word	0x00000001
        /*0a0c*/ 	.word	0x00000001


	//----- nvinfo : EIATTR_CRS_STACK_SIZE
	.align		4
.L_582:
        /*0a10*/ 	.byte	0x04, 0x1e
        /*0a12*/ 	.short	(.L_584 - .L_583)
.L_583:
        /*0a14*/ 	.word	0x00000000
.L_584:


//--------------------- .nv.info._ZN7cutlass13device_kernelIN5flash19enable_sm80_to_sm89INS1_16FlashAttnFwdSm80INS1_25CollectiveMainloopFwdSm80ILi8ELi1ELb1EN4cute5tupleIJNS5_1CILi128EEES8_S8_EEELi128ENS_6half_tEfNS_4arch4Sm80ELb0ELb0ELb0ELb0ELb0ELb0ELb1ELb0EEENS1_21CollectiveEpilogueFwdIS9_NS6_IJNS7_ILi1EEESF_SF_EEESA_SC_Li256ELb0ELb1ELb0ELb0EEENS1_19SingleTileSchedulerILb0ELb0ELb1ELi128EEEEEEEEEvNT_6ParamsE --------------------------
	.section	.nv.info._ZN7cutlass13device_kernelIN5flash19enable_sm80_to_sm89INS1_16FlashAttnFwdSm80INS1_25CollectiveMainloopFwdSm80ILi8ELi1ELb1EN4cute5tupleIJNS5_1CILi128EEES8_S8_EEELi128ENS_6half_tEfNS_4arch4Sm80ELb0ELb0ELb0ELb0ELb0ELb0ELb1ELb0EEENS1_21CollectiveEpilogueFwdIS9_NS6_IJNS7_ILi1EEESF_SF_EEESA_SC_Li256ELb0ELb1ELb0ELb0EEENS1_19SingleTileSchedulerILb0ELb0ELb1ELi128EEEEEEEEEvNT_6ParamsE,"",@"SHT_CUDA_INFO"
	.sectionflags	@""
	.align	4


	//----- nvinfo : EIATTR_CUDA_API_VERSION
	.align		4
        /*0000*/ 	.byte	0x04, 0x37
        /*0002*/ 	.short	(.L_586 - .L_585)
.L_585:
        /*0004*/ 	.word	0x00000082


	//----- nvinfo : EIATTR_SW2861232_WAR
	.align		4
.L_586:
        /*0008*/ 	.byte	0x01, 0x35
	.zero		2


	//----- nvinfo : EIATTR_PARAM_CBANK
	.align		4
        /*000c*/ 	.byte	0x04, 0x0a
        /*000e*/ 	.short	(.L_588 - .L_587)
	.align		4
.L_587:
        /*0010*/ 	.word	index@(.nv.constant0._ZN7cutlass13device_kernelIN5flash19enable_sm80_to_sm89INS1_16FlashAttnFwdSm80INS1_25CollectiveMainloopFwdSm80ILi8ELi1ELb1EN4cute5tupleIJNS5_1CILi128EEES8_S8_EEELi128ENS_6half_tEfNS_4arch4Sm80ELb0ELb0ELb0ELb0ELb0ELb0ELb1ELb0EEENS1_21CollectiveEpilogueFwdIS9_NS6_IJNS7_ILi1EEESF_SF_EEESA_SC_Li256ELb0ELb1ELb0ELb0EEENS1_19SingleTileSchedulerILb0ELb0ELb1ELi128EEEEEEEEEvNT_6ParamsE)
        /*0014*/ 	.short	0x0160
        /*0016*/ 	.short	0x0418


	//----- nvinfo : EIATTR_CBANK_PARAM_SIZE
	.align		4
.L_588:
        /*0018*/ 	.byte	0x03, 0x19
        /*001a*/ 	.short	0x0418


	//----- nvinfo : EIATTR_KPARAM_INFO
	.align		4
        /*001c*/ 	.byte	0x04, 0x17
        /*001e*/ 	.short	(.L_590 - .L_589)
.L_589:
        /*0020*/ 	.word	0x00000000
        /*0024*/ 	.short	0x0000
        /*0026*/ 	.short	0x0000
        /*0028*/ 	.byte	0x00, 0xf0, 0x61, 0x10


	//----- nvinfo : EIATTR_MAXREG_COUNT
	.align		4
.L_590:
        /*002c*/ 	.byte	0x03, 0x1b
        /*002e*/ 	.short	0x00ff


	//----- nvinfo : EIATTR_NUM_BARRIERS
	.align		4
        /*0030*/ 	.byte	0x02, 0x4c
        /*0032*/ 	.byte	0x02
	.zero		1


	//----- nvinfo : EIATTR_ANNOTATIONS
	.align		4
        /*0034*/ 	.byte	0x04, 0x55
        /*0036*/ 	.short	(.L_592 - .L_591)


	//   ....[0]....
.L_591:
        /*0038*/ 	.word	0x00000001
        /*003c*/ 	.byte	0x50, 0x03, 0x00, 0x00, 0x01, 0x00, 0x00, 0x00, 0x10, 0x04, 0x00, 0x00, 0x01, 0x00, 0x00, 0x00
        /*004c*/ 	.byte	0xd0, 0x24, 0x00, 0x00, 0x01, 0x00, 0x00, 0x00, 0xe0, 0x84, 0x00, 0x00, 0x01, 0x00, 0x00, 0x00
        /*005c*/ 	.byte	0x00, 0x85, 0x00, 0x00, 0x01, 0x00, 0x00, 0x00, 0x90, 0x8a, 0x00, 0x00


	//----- nvinfo : EIATTR_MERCURY_ISA_VERSION
	.align		4
.L_592:
        /*0068*/ 	.byte	0x03, 0x5f
        /*006a*/ 	.short	0x0000


	//----- nvinfo : EIATTR_INT_WARP_WIDE_INSTR_OFFSETS
	.align		4
        /*006c*/ 	.byte	0x04, 0x31
        /*006e*/ 	.short	(.L_594 - .L_593)


	//   ....[0]....
.L_593:
        /*0070*/ 	.word	0x00000ac0


	//----- nvinfo : EIATTR_COOP_GROUP_MASK_REGIDS
	.align		4
.L_594:
        /*0074*/ 	.byte	0x04, 0x29
        /*0076*/ 	.short	(.L_596 - .L_595)


	//   ....[0]....
.L_595:
        /*0078*/ 	.word	0xffffffff


	//   ....[1]....
        /*007c*/ 	.word	0xffffffff


	//   ....[2]....
        /*0080*/ 	.word	0xffffffff


	//   ....[3]....
        /*0084*/ 	.word	0xffffffff


	//   ....[4]....
        /*0088*/ 	.word	0xffffffff


	//   ....[5]....
        /*008c*/ 	.word	0xffffffff


	//   ....[6]....
        /*0090*/ 	.word	0xffffffff


	//   ....[7]....
        /*0094*/ 	.word	0xffffffff


	//   ....[8]....
        /*0098*/ 	.word	0xffffffff


	//   ....[9]....
        /*009c*/ 	.word	0xffffffff


	//   ....[10]....
        /*00a0*/ 	.word	0xffffffff


	//   ....[11]....
        /*00a4*/ 	.word	0xffffffff


	//   ....[12]....
        /*00a8*/ 	.word	0xffffffff


	//   ....[13]....
        /*00ac*/ 	.word	0xffffffff


	//   ....[14]....
        /*00b0*/ 	.word	0xffffffff


	//   ....[15]....
        /*00b4*/ 	.word	0xffffffff


	//   ....[16]....
        /*00b8*/ 	.word	0xffffffff


	//   ....[17]....
        /*00bc*/ 	.word	0xffffffff


	//   ....[18]....
        /*00c0*/ 	.word	0xffffffff


	//   ....[19]....
        /*00c4*/ 	.word	0xffffffff


	//   ....[20]....
        /*00c8*/ 	.word	0xffffffff


	//   ....[21]....
        /*00cc*/ 	.word	0xffffffff


	//   ....[22]....
        /*00d0*/ 	.word	0xffffffff


	//   ....[23]....
        /*00d4*/ 	.word	0xffffffff


	//   ....[24]....
        /*00d8*/ 	.word	0xffffffff


	//   ....[25]....
        /*00dc*/ 	.word	0xffffffff


	//   ....[26]....
        /*00e0*/ 	.word	0xffffffff


	//   ....[27]....
        /*00e4*/ 	.word	0xffffffff


	//   ....[28]....
        /*00e8*/ 	.word	0xffffffff


	//   ....[29]....
        /*00ec*/ 	.word	0xffffffff


	//   ....[30]....
        /*00f0*/ 	.word	0xffffffff


	//   ....[31]....
        /*00f4*/ 	.word	0xffffffff


	//----- nvinfo : EIATTR_COOP_GROUP_INSTR_OFFSETS
	.align		4
.L_596:
        /*00f8*/ 	.byte	0x04, 0x28
        /*00fa*/ 	.short	(.L_598 - .L_597)


	//   ....[0]....
.L_597:
        /*00fc*/ 	.word	0x000005f0


	//   ....[1]....
        /*0100*/ 	.word	0x00000640


	//   ....[2]....
        /*0104*/ 	.word	0x00000680


	//   ....[3]....
        /*0108*/ 	.word	0x000006c0


	//   ....[4]....
        /*010c*/ 	.word	0x000006f0


	//   ....[5]....
        /*0110*/ 	.word	0x00000740


	//   ....[6]....
        /*0114*/ 	.word	0x00000760


	//   ....[7]....
        /*0118*/ 	.word	0x000007f0


	//   ....[8]....
        /*011c*/ 	.word	0x00002ee0


	//   ....[9]....
        /*0120*/ 	.word	0x00002f90


	//   ....[10]....
        /*0124*/ 	.word	0x00002fa0


	//   ....[11]....
        /*0128*/ 	.word	0x00002fd0


	//   ....[12]....
        /*012c*/ 	.word	0x000063d0


	//   ....[13]....
        /*0130*/ 	.word	0x000063f0


	//   ....[14]....
        /*0134*/ 	.word	0x00006410


	//   ....[15]....
        /*0138*/ 	.word	0x00006430


	//   ....[16]....
        /*013c*/ 	.word	0x00008520


	//   ....[17]....
        /*0140*/ 	.word	0x00008530


	//   ....[18]....
        /*0144*/ 	.word	0x00008580


	//   ....[19]....
        /*0148*/ 	.word	0x000085a0


	//   ....[20]....
        /*014c*/ 	.word	0x00009570


	//   ....[21]....
        /*0150*/ 	.word	0x00009580


	//   ....[22]....
        /*0154*/ 	.word	0x000095a0


	//   ....[23]....
        /*0158*/ 	.word	0x000095b0


	//   ....[24]....
        /*015c*/ 	.word	0x00009690


	//   ....[25]....
        /*0160*/ 	.word	0x000096b0


	//   ....[26]....
        /*0164*/ 	.word	0x000097a0


	//   ....[27]....
        /*0168*/ 	.word	0x000097d0


	//   ....[28]....
        /*016c*/ 	.word	0x000098a0


	//   ....[29]....
        /*0170*/ 	.word	0x000098d0


	//   ....[30]....
        /*0174*/ 	.word	0x000099a0


	//   ....[31]....
        /*0178*/ 	.word	0x000099c0


	//----- nvinfo : EIATTR_EXIT_INSTR_OFFSETS
	.align		4
.L_598:
        /*017c*/ 	.byte	0x04, 0x1c
        /*017e*/ 	.short	(.L_600 - .L_599)


	//   ....[0]....
.L_599:
        /*0180*/ 	.word	0x00000040


	//   ....[1]....
        /*0184*/ 	.word	0x000099d0


	//   ....[2]....
        /*0188*/ 	.word	0x00009a20


	//   ....[3]....
        /*018c*/ 	.word	0x00009a80


	//----- nvinfo : EIATTR_CTAIDZ_USED
	.align		4
.L_600:
        /*0190*/ 	.byte	0x01, 0x04
	.zero		2


	//----- nvinfo : EIATTR_MAX_THREADS
	.align		4
        /*0194*/ 	.byte	0x04, 0x05
        /*0196*/ 	.short	(.L_602 - .L_601)
.L_601:
        /*0198*/ 	.word	0x00000100
        /*019c*/ 	.word	0x00000001
        /*01a0*/ 	.word	0x00000001


	//----- nvinfo : EIATTR_CRS_STACK_SIZE
	.align		4
.L_602:
        /*01a4*/ 	.byte	0x04, 0x1e
        /*01a6*/ 	.short	(.L_604 - .L_603)
.L_603:
        /*01a8*/ 	.word	0x00000000
.L_604:


//--------------------- .nv.info._ZN7cutlass13device_kernelIN5flash19enable_sm80_to_sm89INS1_16FlashAttnFwdSm80INS1_25CollectiveMainloopFwdSm80ILi8ELi1ELb1EN4cute5tupleIJNS5_1CILi128EEES8_S8_EEELi128ENS_6half_tEfNS_4arch4Sm80ELb0ELb0ELb0ELb1ELb0ELb0ELb1ELb0EEENS1_21CollectiveEpilogueFwdIS9_NS6_IJNS7_ILi1EEESF_SF_EEESA_SC_Li256ELb1ELb1ELb0ELb0EEENS1_19SingleTileSchedulerILb1ELb0ELb1ELi128EEEEEEEEEvNT_6ParamsE --------------------------
	.section	.nv.info._ZN7cutlass13device_kernelIN5flash19enable_sm80_to_sm89INS1_16FlashAttnFwdSm80INS1_25CollectiveMainloopFwdSm80ILi8ELi1ELb1EN4cute5tupleIJNS5_1CILi128EEES8_S8_EEELi128ENS_6half_tEfNS_4arch4Sm80ELb0ELb0ELb0ELb1ELb0ELb0ELb1ELb0EEENS1_21CollectiveEpilogueFwdIS9_NS6_IJNS7_ILi1EEESF_SF_EEESA_SC_Li256ELb1ELb1ELb0ELb0EEENS1_19SingleTileSchedulerILb1ELb0ELb1ELi128EEEEEEEEEvNT_6ParamsE,"",@"SHT_CUDA_INFO"
	.sectionflags	@""
	.align	4


	//----- nvinfo : EIATTR_CUDA_API_VERSION
	.align		4
        /*0000*/ 	.byte	0x04, 0x37
        /*0002*/ 	.short	(.L_606 - .L_605)
.L_605:
        /*0004*/ 	.word	0x00000082


	//----- nvinfo : EIATTR_SW2861232_WAR
	.align		4
.L_606:
        /*0008*/ 	.byte	0x01, 0x35
	.zero		2


	//----- nvinfo : EIATTR_PARAM_CBANK
	.align		4
        /*000c*/ 	.byte	0x04, 0x0a
        /*000e*/ 	.short	(.L_608 - .L_607)
	.align		4
.L_607:
        /*0010*/ 	.word	index@(.nv.constant0._ZN7cutlass13device_kernelIN5flash19enable_sm80_to_sm89INS1_16FlashAttnFwdSm80INS1_25CollectiveMainloopFwdSm80ILi8ELi1ELb1EN4cute5tupleIJNS5_1CILi128EEES8_S8_EEELi128ENS_6half_tEfNS_4arch4Sm80ELb0ELb0ELb0ELb1ELb0ELb0ELb1ELb0EEENS1_21CollectiveEpilogueFwdIS9_NS6_IJNS7_ILi1EEESF_SF_EEESA_SC_Li256ELb1ELb1ELb0ELb0EEENS1_19SingleTileSchedulerILb1ELb0ELb1ELi128EEEEEEEEEvNT_6ParamsE)
        /*0014*/ 	.short	0x0160
        /*0016*/ 	.short	0x0418


	//----- nvinfo : EIATTR_CBANK_PARAM_SIZE
	.align		4
.L_608:
        /*0018*/ 	.byte	0x03, 0x19
        /*001a*/ 	.short	0x0418


	//----- nvinfo : EIATTR_KPARAM_INFO
	.align		4
        /*001c*/ 	.byte	0x04, 0x17
        /*001e*/ 	.short	(.L_610 - .L_609)
.L_609:
        /*0020*/ 	.word	0x00000000
        /*0024*/ 	.short	0x0000
        /*0026*/ 	.short	0x0000
        /*0028*/ 	.byte	0x00, 0xf0, 0x61, 0x10


	//----- nvinfo : EIATTR_MAXREG_COUNT
	.align		4
.L_610:
        /*002c*/ 	.byte	0x03, 0x1b
        /*002e*/ 	.short	0x00ff


	//----- nvinfo : EIATTR_NUM_BARRIERS
	.align		4
        /*0030*/ 	.byte	0x02, 0x4c
        /*0032*/ 	.byte	0x02
	.zero		1


	//----- nvinfo : EIATTR_MERCURY_ISA_VERSION
	.align		4
        /*0034*/ 	.byte	0x03, 0x5f
        /*0036*/ 	.short	0x0000


	//----- nvinfo : EIATTR_INT_WARP_WIDE_INSTR_OFFSETS
	.align		4
        /*0038*/ 	.byte	0x04, 0x31
        /*003a*/ 	.short	(.L_612 - .L_611)


	//   ....[0]....
.L_611:
        /*003c*/ 	.word	0x00001390


	//----- nvinfo : EIATTR_COOP_GROUP_MASK_REGIDS
	.align		4
.L_612:
        /*0040*/ 	.byte	0x04, 0x29
        /*0042*/ 	.short	(.L_614 - .L_613)


	//   ....[0]....
.L_613:
        /*0044*/ 	.word	0xffffffff


	//   ....[1]....
        /*0048*/ 	.word	0xffffffff


	//   ....[2]....
        /*004c*/ 	.word	0xffffffff


	//   ....[3]....
        /*0050*/ 	.word	0xffffffff


	//   ....[4]....
        /*0054*/ 	.word	0xffffffff


	//   ....[5]....
        /*0058*/ 	.word	0xffffffff


	//   ....[6]....
        /*005c*/ 	.word	0xffffffff


	//   ....[7]....
        /*0060*/ 	.word	0xffffffff


	//   ....[8]....
        /*0064*/ 	.word	0xffffffff


	//   ....[9]....
        /*0068*/ 	.word	0xffffffff


	//   ....[10]....
        /*006c*/ 	.word	0xffffffff


	//   ....[11]....
        /*0070*/ 	.word	0xffffffff


	//   ....[12]....
        /*0074*/ 	.word	0xffffffff


	//   ....[13]....
        /*0078*/ 	.word	0xffffffff


	//   ....[14]....
        /*007c*/ 	.word	0xffffffff


	//   ....[15]....
        /*0080*/ 	.word	0xffffffff


	//   ....[16]....
        /*0084*/ 	.word	0xffffffff


	//   ....[17]....
        /*0088*/ 	.word	0xffffffff


	//   ....[18]....
        /*008c*/ 	.word	0xffffffff


	//   ....[19]....
        /*0090*/ 	.word	0xffffffff


	//   ....[20]....
        /*0094*/ 	.word	0xffffffff


	//   ....[21]....
        /*0098*/ 	.word	0xffffffff


	//   ....[22]....
        /*009c*/ 	.word	0xffffffff


	//   ....[23]....
        /*00a0*/ 	.word	0xffffffff


	//   ....[24]....
        /*00a4*/ 	.word	0xffffffff


	//   ....[25]....
        /*00a8*/ 	.word	0xffffffff


	//   ....[26]....
        /*00ac*/ 	.word	0xffffffff


	//   ....[27]....
        /*00b0*/ 	.word	0xffffffff


	//   ....[28]....
        /*00b4*/ 	.word	0xffffffff


	//   ....[29]....
        /*00b8*/ 	.word	0xffffffff


	//   ....[30]....
        /*00bc*/ 	.word	0xffffffff


	//   ....[31]....
        /*00c0*/ 	.word	0xffffffff


	//   ....[32]....
        /*00c4*/ 	.word	0xffffffff


	//   ....[33]....
        /*00c8*/ 	.word	0xffffffff


	//   ....[34]....
        /*00cc*/ 	.word	0xffffffff


	//   ....[35]....
        /*00d0*/ 	.word	0xffffffff


	//   ....[36]....
        /*00d4*/ 	.word	0xffffffff


	//   ....[37]....
        /*00d8*/ 	.word	0xffffffff


	//   ....[38]....
        /*00dc*/ 	.word	0xffffffff


	//   ....[39]....
        /*00e0*/ 	.word	0xffffffff


	//   ....[40]....
        /*00e4*/ 	.word	0xffffffff


	//----- nvinfo : EIATTR_COOP_GROUP_INSTR_OFFSETS
	.align		4
.L_614:
        /*00e8*/ 	.byte	0x04, 0x28
        /*00ea*/ 	.short	(.L_616 - .L_615)


	//   ....[0]....
.L_615:
        /*00ec*/ 	.word	0x00000080


	//   ....[1]....
        /*00f0*/ 	.word	0x00000d80


	//   ....[2]....
        /*00f4*/ 	.word	0x00000dc0


	//   ....[3]....
        /*00f8*/ 	.word	0x00000e00


	//   ....[4]....
        /*00fc*/ 	.word	0x00000e30


	//   ....[5]....
        /*0100*/ 	.word	0x00000e70


	//   ....[6]....
        /*0104*/ 	.word	0x00000ea0


	//   ....[7]....
        /*0108*/ 	.word	0x00000ed0


	//   ....[8]....
        /*010c*/ 	.word	0x00000f00


	//   ....[9]....
        /*0110*/ 	.word	0x00003650


	//   ....[10]....
        /*0114*/ 	.word	0x00003710


	//   ....[11]....
        /*0118*/ 	.word	0x00003720


	//   ....[12]....
        /*011c*/ 	.word	0x00003750


	//   ....[13]....
        /*0120*/ 	.word	0x00006510


	//   ....[14]....
        /*0124*/ 	.word	0x00006530


	//   ....[15]....
        /*0128*/ 	.word	0x00006550


	//   ....[16]....
        /*012c*/ 	.word	0x00006580


	//   ....[17]....
        /*0130*/ 	.word	0x00008610


	//   ....[18]....
        /*0134*/ 	.word	0x00008640


	//   ....[19]....
        /*0138*/ 	.word	0x00008680


	//   ....[20]....
        /*013c*/ 	.word	0x00008690


	//   ....[21]....
        /*0140*/ 	.word	0x000097f0


	//   ....[22]....
        /*0144*/ 	.word	0x00009820


	//   ....[23]....
        /*0148*/ 	.word	0x00009860


	//   ....[24]....
        /*014c*/ 	.word	0x000098a0


	//   ....[25]....
        /*0150*/ 	.word	0x00009a60


	//   ....[26]....
        /*0154*/ 	.word	0x00009a70


	//   ....[27]....
        /*0158*/ 	.word	0x00009b60


	//   ....[28]....
        /*015c*/ 	.word	0x00009b90


	//   ....[29]....
        /*0160*/ 	.word	0x00009c60


	//   ....[30]....
        /*0164*/ 	.word	0x00009c90


	//   ....[31]....
        /*0168*/ 	.word	0x00009d60


	//   ....[32]....
        /*016c*/ 	.word	0x00009d80


	//   ....[33]....
        /*0170*/ 	.word	0x0000a500


	//   ....[34]....
        /*0174*/ 	.word	0x0000a520


	//   ....[35]....
        /*0178*/ 	.word	0x0000a5f0


	//   ....[36]....
        /*017c*/ 	.word	0x0000a620


	//   ....[37]....
        /*0180*/ 	.word	0x0000a6f0


	//   ....[38]....
        /*0184*/ 	.word	0x0000a720


	//   ....[39]....
        /*0188*/ 	.word	0x0000a7f0


	//   ....[40]....
        /*018c*/ 	.word	0x0000a810


	//----- nvinfo : EIATTR_EXIT_INSTR_OFFSETS
	.align		4
.L_616:
        /*0190*/ 	.byte	0x04, 0x1c
        /*0192*/ 	.short	(.L_618 - .L_617)


	//   ....[0]....
.L_617:
        /*0194*/ 	.word	0x00000310


	//   ....[1]....
        /*0198*/ 	.word	0x00009d90


	//   ....[2]....
        /*019c*/ 	.word	0x00009de0


	//   ....[3]....
        /*01a0*/ 	.word	0x00009e40


	//   ....[4]....
        /*01a4*/ 	.word	0x0000a820


	//   ....[5]....
        /*01a8*/ 	.word	0x0000a870


	//   ....[6]....
        /*01ac*/ 	.word	0x0000a8d0


	//----- nvinfo : EIATTR_CTAIDZ_USED
	.align		4
.L_618:
        /*01b0*/ 	.byte	0x01, 0x04
	.zero		2


	//----- nvinfo : EIATTR_MAX_THREADS
	.align		4
        /*01b4*/ 	.byte	0x04, 0x05
        /*01b6*/ 	.short	(.L_620 - .L_619)
.L_619:
        /*01b8*/ 	.word	0x00000100
        /*01bc*/ 	.word	0x00000001
        /*01c0*/ 	.word	0x00000001


	//----- nvinfo : EIATTR_CRS_STACK_SIZE
	.align		4
.L_620:
        /*01c4*/ 	.byte	0x04, 0x1e
        /*01c6*/ 	.short	(.L_622 - .L_621)
.L_621:
        /*01c8*/ 	.word	0x00000000
.L_622:


//--------------------- .nv.info._ZN7cutlass13device_kernelIN5flash19enable_sm80_to_sm89INS1_16FlashAttnFwdSm80INS1_25CollectiveMainloopFwdSm80ILi8ELi1ELb1EN4cute5tupleIJNS5_1CILi128EEES8_S8_EEELi128ENS_6half_tEfNS_4arch4Sm80ELb0ELb0ELb0ELb1ELb0ELb1ELb1ELb0EEENS1_21CollectiveEpilogueFwdIS9_NS6_IJNS7_ILi1EEESF_SF_EEESA_SC_Li256ELb1ELb1ELb0ELb0EEENS1_19SingleTileSchedulerILb1ELb0ELb1ELi128EEEEEEEEEvNT_6ParamsE --------------------------
	.section	.nv.info._ZN7cutlass13device_kernelIN5flash19enable_sm80_to_sm89INS1_16FlashAttnFwdSm80INS1_25CollectiveMainloopFwdSm80ILi8ELi1ELb1EN4cute5tupleIJNS5_1CILi128EEES8_S8_EEELi128ENS_6half_tEfNS_4arch4Sm80ELb0ELb0ELb0ELb1ELb0ELb1ELb1ELb0EEENS1_21CollectiveEpilogueFwdIS9_NS6_IJNS7_ILi1EEESF_SF_EEESA_SC_Li256ELb1ELb1ELb0ELb0EEENS1_19SingleTileSchedulerILb1ELb0ELb1ELi128EEEEEEEEEvNT_6ParamsE,"",@"SHT_CUDA_INFO"
	.sectionflags	@""
	.align	4


	//----- nvinfo : EIATTR_CUDA_API_VERSION
	.align		4
        /*0000*/ 	.byte	0x04, 0x37
        /*0002*/ 	.short	(.L_624 - .L_623)
.L_623:
        /*0004*/ 	.word	0x00000082


	//----- nvinfo : EIATTR_SW2861232_WAR
	.align		4
.L_624:
        /*0008*/ 	.byte	0x01, 0x35
	.zero		2


	//----- nvinfo : EIATTR_PARAM_CBANK
	.align		4
        /*000c*/ 	.byte	0x04, 0x0a
        /*000e*/ 	.short	(.L_626 - .L_625)
	.align		4
.L_625:
        /*0010*/ 	.word	index@(.nv.constant0._ZN7cutlass13device_kernelIN5flash19enable_sm80_to_sm89INS1_16FlashAttnFwdSm80INS1_25CollectiveMainloopFwdSm80ILi8ELi1ELb1EN4cute5tupleIJNS5_1CILi128EEES8_S8_EEELi128ENS_6half_tEfNS_4arch4Sm80ELb0ELb0ELb0ELb1ELb0ELb1ELb1ELb0EEENS1_21CollectiveEpilogueFwdIS9_NS6_IJNS7_ILi1EEESF_SF_EEESA_SC_Li256ELb1ELb1ELb0ELb0EEENS1_19SingleTileSchedulerILb1ELb0ELb1ELi128EEEEEEEEEvNT_6ParamsE)
        /*0014*/ 	.short	0x0160
        /*0016*/ 	.short	0x0418


	//----- nvinfo : EIATTR_CBANK_PARAM_SIZE
	.align		4
.L_626:
        /*0018*/ 	.byte	0x03, 0x19
        /*001a*/ 	.short	0x0418


	//----- nvinfo : EIATTR_KPARAM_INFO
	.align		4
        /*001c*/ 	.byte	0x04, 0x17
        /*001e*/ 	.short	(.L_628 - .L_627)
.L_627:
        /*0020*/ 	.word	0x00000000
        /*0024*/ 	.short	0x0000
        /*0026*/ 	.short	0x0000
        /*0028*/ 	.byte	0x00, 0xf0, 0x61, 0x10


	//----- nvinfo : EIATTR_MAXREG_COUNT
	.align		4
.L_628:
        /*002c*/ 	.byte	0x03, 0x1b
        /*002e*/ 	.short	0x00ff


	//----- nvinfo : EIATTR_NUM_BARRIERS
	.align		4
        /*0030*/ 	.byte	0x02, 0x4c
        /*0032*/ 	.byte	0x02
	.zero		1


	//----- nvinfo : EIATTR_ANNOTATIONS
	.align		4
        /*0034*/ 	.byte	0x04, 0x55
        /*0036*/ 	.short	(.L_630 - .L_629)


	//   ....[0]....
.L_629:
        /*0038*/ 	.word	0x00000001
        /*003c*/ 	.byte	0xe0, 0x06, 0x00, 0x00, 0x01, 0x00, 0x00, 0x00, 0x50, 0x7d, 0x00, 0x00, 0x01, 0x00, 0x00, 0x00
        /*004c*/ 	.byte	0xf0, 0xc7, 0x00, 0x00, 0x01, 0x00, 0x00, 0x00, 0xf0, 0x00, 0x01, 0x00, 0x01, 0x00, 0x00, 0x00
        /*005c*/ 	.byte	0x00, 0x01, 0x01, 0x00


	//----- nvinfo : EIATTR_MERCURY_ISA_VERSION
	.align		4
.L_630:
        /*0060*/ 	.byte	0x03, 0x5f
        /*0062*/ 	.short	0x0000


	//----- nvinfo : EIATTR_COOP_GROUP_MASK_REGIDS
	.align		4
        /*0064*/ 	.byte	0x04, 0x29
        /*0066*/ 	.short	(.L_632 - .L_631)


	//   ....[0]....
.L_631:
        /*0068*/ 	.word	0xffffffff


	//   ....[1]....
        /*006c*/ 	.word	0xffffffff


	//   ....[2]....
        /*0070*/ 	.word	0xffffffff


	//   ....[3]....
        /*0074*/ 	.word	0xffffffff


	//   ....[4]....
        /*0078*/ 	.word	0xffffffff


	//   ....[5]....
        /*007c*/ 	.word	0xffffffff


	//   ....[6]....
        /*0080*/ 	.word	0xffffffff


	//   ....[7]....
        /*0084*/ 	.word	0xffffffff


	//   ....[8]....
        /*0088*/ 	.word	0xffffffff


	//   ....[9]....
        /*008c*/ 	.word	0xffffffff


	//   ....[10]....
        /*0090*/ 	.word	0xffffffff


	//   ....[11]....
        /*0094*/ 	.word	0xffffffff


	//   ....[12]....
        /*0098*/ 	.word	0xffffffff


	//   ....[13]....
        /*009c*/ 	.word	0xffffffff


	//   ....[14]....
        /*00a0*/ 	.word	0xffffffff


	//   ....[15]....
        /*00a4*/ 	.word	0xffffffff


	//   ....[16]....
        /*00a8*/ 	.word	0xffffffff


	//   ....[17]....
        /*00ac*/ 	.word	0xffffffff


	//   ....[18]....
        /*00b0*/ 	.word	0xffffffff


	//   ....[19]....
        /*00b4*/ 	.word	0xffffffff


	//   ....[20]....
        /*00b8*/ 	.word	0xffffffff


	//   ....[21]....
        /*00bc*/ 	.word	0xffffffff


	//   ....[22]....
        /*00c0*/ 	.word	0xffffffff


	//   ....[23]....
        /*00c4*/ 	.word	0xffffffff


	//   ....[24]....
        /*00c8*/ 	.word	0xffffffff


	//   ....[25]....
        /*00cc*/ 	.word	0xffffffff


	//   ....[26]....
        /*00d0*/ 	.word	0xffffffff


	//   ....[27]....
        /*00d4*/ 	.word	0xffffffff


	//   ....[28]....
        /*00d8*/ 	.word	0xffffffff


	//   ....[29]....
        /*00dc*/ 	.word	0xffffffff


	//   ....[30]....
        /*00e0*/ 	.word	0xffffffff


	//   ....[31]....
        /*00e4*/ 	.word	0xffffffff


	//   ....[32]....
        /*00e8*/ 	.word	0xffffffff


	//   ....[33]....
        /*00ec*/ 	.word	0xffffffff


	//   ....[34]....
        /*00f0*/ 	.word	0xffffffff


	//   ....[35]....
        /*00f4*/ 	.word	0xffffffff


	//   ....[36]....
        /*00f8*/ 	.word	0xffffffff


	//   ....[37]....
        /*00fc*/ 	.word	0xffffffff


	//   ....[38]....
        /*0100*/ 	.word	0xffffffff


	//   ....[39]....
        /*0104*/ 	.word	0xffffffff


	//   ....[40]....
        /*0108*/ 	.word	0xffffffff


	//----- nvinfo : EIATTR_COOP_GROUP_INSTR_OFFSETS
	.align		4
.L_632:
        /*010c*/ 	.byte	0x04, 0x28
        /*010e*/ 	.short	(.L_634 - .L_633)


	//   ....[0]....
.L_633:
        /*0110*/ 	.word	0x00000090


	//   ....[1]....
        /*0114*/ 	.word	0x00008140


	//   ....[2]....
        /*0118*/ 	.word	0x00008180


	//   ....[3]....
        /*011c*/ 	.word	0x00008230


	//   ....[4]....
        /*0120*/ 	.word	0x00008260


	//   ....[5]....
        /*0124*/ 	.word	0x00008390


	//   ....[6]....
        /*0128*/ 	.word	0x000083d0


	//   ....[7]....
        /*012c*/ 	.word	0x00008500


	//   ....[8]....
        /*0130*/ 	.word	0x00008540


	//   ....[9]....
        /*0134*/ 	.word	0x0000e140


	//   ....[10]....
        /*0138*/ 	.word	0x0000e1f0


	//   ....[11]....
        /*013c*/ 	.word	0x0000e200


	//   ....[12]....
        /*0140*/ 	.word	0x0000e230


	//   ....[13]....
        /*0144*/ 	.word	0x000114d0


	//   ....[14]....
        /*0148*/ 	.word	0x00011510


	//   ....[15]....
        /*014c*/ 	.word	0x00011530


	//   ....[16]....
        /*0150*/ 	.word	0x00011550


	//   ....[17]....
        /*0154*/ 	.word	0x00013670


	//   ....[18]....
        /*0158*/ 	.word	0x000136a0


	//   ....[19]....
        /*015c*/ 	.word	0x000136f0


	//   ....[20]....
        /*0160*/ 	.word	0x00013700


	//   ....[21]....
        /*0164*/ 	.word	0x000148a0


	//   ....[22]....
        /*0168*/ 	.word	0x000148d0


	//   ....[23]....
        /*016c*/ 	.word	0x00014900


	//   ....[24]....
        /*0170*/ 	.word	0x00014930


	//   ....[25]....
        /*0174*/ 	.word	0x00014af0


	//   ....[26]....
        /*0178*/ 	.word	0x00014b00


	//   ....[27]....
        /*017c*/ 	.word	0x00014bf0


	//   ....[28]....
        /*0180*/ 	.word	0x00014c20


	//   ....[29]....
        /*0184*/ 	.word	0x00014cf0


	//   ....[30]....
        /*0188*/ 	.word	0x00014d20


	//   ....[31]....
        /*018c*/ 	.word	0x00014df0


	//   ....[32]....
        /*0190*/ 	.word	0x00014e10


	//   ....[33]....
        /*0194*/ 	.word	0x00015540


	//   ....[34]....
        /*0198*/ 	.word	0x00015560


	//   ....[35]....
        /*019c*/ 	.word	0x00015640


	//   ....[36]....
        /*01a0*/ 	.word	0x00015670


	//   ....[37]....
        /*01a4*/ 	.word	0x00015740


	//   ....[38]....
        /*01a8*/ 	.word	0x00015770


	//   ....[39]....
        /*01ac*/ 	.word	0x00015840


	//   ....[40]....
        /*01b0*/ 	.word	0x00015860


	//----- nvinfo : EIATTR_EXIT_INSTR_OFFSETS
	.align		4
.L_634:
        /*01b4*/ 	.byte	0x04, 0x1c
        /*01b6*/ 	.short	(.L_636 - .L_635)


	//   ....[0]....
.L_635:
        /*01b8*/ 	.word	0x00000320


	//   ....[1]....
        /*01bc*/ 	.word	0x00014e20


	//   ....[2]....
        /*01c0*/ 	.word	0x00014e70


	//   ....[3]....
        /*01c4*/ 	.word	0x00014ed0


	//   ....[4]....
        /*01c8*/ 	.word	0x00015870


	//   ....[5]....
        /*01cc*/ 	.word	0x000158c0


	//   ....[6]....
        /*01d0*/ 	.word	0x00015920


	//----- nvinfo : EIATTR_CTAIDZ_USED
	.align		4
.L_636:
        /*01d4*/ 	.byte	0x01, 0x04
	.zero		2


	//----- nvinfo : EIATTR_MAX_THREADS
	.align		4
        /*01d8*/ 	.byte	0x04, 0x05
        /*01da*/ 	.short	(.L_638 - .L_637)
.L_637:
        /*01dc*/ 	.word	0x00000100
        /*01e0*/ 	.word	0x00000001
        /*01e4*/ 	.word	0x00000001


	//----- nvinfo : EIATTR_CRS_STACK_SIZE
	.align		4
.L_638:
        /*01e8*/ 	.byte	0x04, 0x1e
        /*01ea*/ 	.short	(.L_640 - .L_639)
.L_639:
        /*01ec*/ 	.word	0x00000000
.L_640:


//--------------------- .nv.info._ZN7cutlass13device_kernelIN5flash19enable_sm80_to_sm89INS1_16FlashAttnFwdSm80INS1_25CollectiveMainloopFwdSm80ILi8ELi1ELb1EN4cute5tupleIJNS5_1CILi128EEENS7_ILi96EEES8_EEELi128ENS_6half_tEfNS_4arch4Sm80ELb0ELb1ELb0ELb0ELb0ELb0ELb1ELb0EEENS1_21CollectiveEpilogueFwdINS6_IJS8_S8_S9_EEENS6_IJNS7_ILi1EEESH_SH_EEESB_SD_Li256ELb0ELb1ELb0ELb0EEENS1_19SingleTileSchedulerILb0ELb0ELb1ELi128EEEEEEEEEvNT_6ParamsE --------------------------
	.section	.nv.info._ZN7cutlass13device_kernelIN5flash19enable_sm80_to_sm89INS1_16FlashAttnFwdSm80INS1_25CollectiveMainloopFwdSm80ILi8ELi1ELb1EN4cute5tupleIJNS5_1CILi128EEENS7_ILi96EEES8_EEELi128ENS_6half_tEfNS_4arch4Sm80ELb0ELb1ELb0ELb0ELb0ELb0ELb1ELb0EEENS1_21CollectiveEpilogueFwdINS6_IJS8_S8_S9_EEENS6_IJNS7_ILi1EEESH_SH_EEESB_SD_Li256ELb0ELb1ELb0ELb0EEENS1_19SingleTileSchedulerILb0ELb0ELb1ELi128EEEEEEEEEvNT_6ParamsE,"",@"SHT_CUDA_INFO"
	.sectionflags	@""
	.align	4


	//----- nvinfo : EIATTR_CUDA_API_VERSION
	.align		4
        /*0000*/ 	.byte	0x04, 0x37
        /*0002*/ 	.short	(.L_642 - .L_641)
.L_641:
        /*0004*/ 	.word	0x00000082


	//----- nvinfo : EIATTR_SW2861232_WAR
	.align		4
.L_642:
        /*0008*/ 	.byte	0x01, 0x35
	.zero		2


	//----- nvinfo : EIATTR_PARAM_CBANK
	.align		4
        /*000c*/ 	.byte	0x04, 0x0a
        /*000e*/ 	.short	(.L_644 - .L_643)
	.align		4
.L_643:
        /*0010*/ 	.word	index@(.nv.constant0._ZN7cutlass13device_kernelIN5flash19enable_sm80_to_sm89INS1_16FlashAttnFwdSm80INS1_25CollectiveMainloopFwdSm80ILi8ELi1ELb1EN4cute5tupleIJNS5_1CILi128EEENS7_ILi96EEES8_EEELi128ENS_6half_tEfNS_4arch4Sm80ELb0ELb1ELb0ELb0ELb0ELb0ELb1ELb0EEENS1_21CollectiveEpilogueFwdINS6_IJS8_S8_S9_EEENS6_IJNS7_ILi1EEESH_SH_EEESB_SD_Li256ELb0ELb1ELb0ELb0EEENS1_19SingleTileSchedulerILb0ELb0ELb1ELi128EEEEEEEEEvNT_6ParamsE)
        /*0014*/ 	.short	0x0160
        /*0016*/ 	.short	0x0418


	//----- nvinfo : EIATTR_CBANK_PARAM_SIZE
	.align		4
.L_644:
        /*0018*/ 	.byte	0x03, 0x19
        /*001a*/ 	.short	0x0418


	//----- nvinfo : EIATTR_KPARAM_INFO
	.align		4
        /*001c*/ 	.byte	0x04, 0x17
        /*001e*/ 	.short	(.L_646 - .L_645)
.L_645:
        /*0020*/ 	.word	0x00000000
        /*0024*/ 	.short	0x0000
        /*0026*/ 	.short	0x0000
        /*0028*/ 	.byte	0x00, 0xf0, 0x61, 0x10


	//----- nvinfo : EIATTR_MAXREG_COUNT
	.align		4
.L_646:
        /*002c*/ 	.byte	0x03, 0x1b
        /*002e*/ 	.short	0x00ff


	//----- nvinfo : EIATTR_NUM_BARRIERS
	.align		4
        /*0030*/ 	.byte	0x02, 0x4c
        /*0032*/ 	.byte	0x02
	.zero		1


	//----- nvinfo : EIATTR_MERCURY_ISA_VERSION
	.align		4
        /*0034*/ 	.byte	0x03, 0x5f
        /*0036*/ 	.short	0x0000


	//----- nvinfo : EIATTR_COOP_GROUP_MASK_REGIDS
	.align		4
        /*0038*/ 	.byte	0x04, 0x29
        /*003a*/ 	.short	(.L_648 - .L_647)


	//   ....[0]....
.L_647:
        /*003c*/ 	.word	0xffffffff


	//   ....[1]....
        /*0040*/ 	.word	0xffffffff


	//   ....[2]....
        /*0044*/ 	.word	0xffffffff


	//   ....[3]....
        /*0048*/ 	.word	0xffffffff


	//   ....[4]....
        /*004c*/ 	.word	0xffffffff


	//   ....[5]....
        /*0050*/ 	.word	0xffffffff


	//   ....[6]....
        /*0054*/ 	.word	0xffffffff


	//   ....[7]....
        /*0058*/ 	.word	0xffffffff


	//   ....[8]....
        /*005c*/ 	.word	0xffffffff


	//   ....[9]....
        /*0060*/ 	.word	0xffffffff


	//   ....[10]....
        /*0064*/ 	.word	0xffffffff


	//   ....[11]....
        /*0068*/ 	.word	0xffffffff


	//   ....[12]....
        /*006c*/ 	.word	0xffffffff


	//   ....[13]....
        /*0070*/ 	.word	0xffffffff


	//   ....[14]....
        /*0074*/ 	.word	0xffffffff


	//   ....[15]....
        /*0078*/ 	.word	0xffffffff


	//   ....[16]....
        /*007c*/ 	.word	0xffffffff


	//   ....[17]....
        /*0080*/ 	.word	0xffffffff


	//   ....[18]....
        /*0084*/ 	.word	0xffffffff


	//   ....[19]....
        /*0088*/ 	.word	0xffffffff


	//   ....[20]....
        /*008c*/ 	.word	0xffffffff


	//   ....[21]....
        /*0090*/ 	.word	0xffffffff


	//   ....[22]....
        /*0094*/ 	.word	0xffffffff


	//   ....[23]....
        /*0098*/ 	.word	0xffffffff


	//   ....[24]....
        /*009c*/ 	.word	0xffffffff


	//   ....[25]....
        /*00a0*/ 	.word	0xffffffff


	//   ....[26]....
        /*00a4*/ 	.word	0xffffffff


	//   ....[27]....
        /*00a8*/ 	.word	0xffffffff


	//   ....[28]....
        /*00ac*/ 	.word	0xffffffff


	//   ....[29]....
        /*00b0*/ 	.word	0xffffffff


	//   ....[30]....
        /*00b4*/ 	.word	0xffffffff


	//   ....[31]....
        /*00b8*/ 	.word	0xffffffff


	//   ....[32]....
        /*00bc*/ 	.word	0xffffffff


	//   ....[33]....
        /*00c0*/ 	.word	0xffffffff


	//   ....[34]....
        /*00c4*/ 	.word	0xffffffff


	//   ....[35]....
        /*00c8*/ 	.word	0xffffffff


	//   ....[36]....
        /*00cc*/ 	.word	0xffffffff


	//   ....[37]....
        /*00d0*/ 	.word	0xffffffff


	//   ....[38]....
        /*00d4*/ 	.word	0xffffffff


	//   ....[39]....
        /*00d8*/ 	.word	0xffffffff


	//   ....[40]....
        /*00dc*/ 	.word	0xffffffff


	//   ....[41]....
        /*00e0*/ 	.word	0xffffffff


	//   ....[42]....
        /*00e4*/ 	.word	0xffffffff


	//   ....[43]....
        /*00e8*/ 	.word	0xffffffff


	//   ....[44]....
        /*00ec*/ 	.word	0xffffffff


	//   ....[45]....
        /*00f0*/ 	.word	0xffffffff


	//   ....[46]....
        /*00f4*/ 	.word	0xffffffff


	//   ....[47]....
        /*00f8*/ 	.word	0xffffffff


	//   ....[48]....
        /*00fc*/ 	.word	0xffffffff


	//   ....[49]....
        /*0100*/ 	.word	0xffffffff


	//   ....[50]....
        /*0104*/ 	.word	0xffffffff


	//   ....[51]....
        /*0108*/ 	.word	0xffffffff


	//   ....[52]....
        /*010c*/ 	.word	0xffffffff


	//   ....[53]....
        /*0110*/ 	.word	0xffffffff


	//----- nvinfo : EIATTR_COOP_GROUP_INSTR_OFFSETS
	.align		4
.L_648:
        /*0114*/ 	.byte	0x04, 0x28
        /*0116*/ 	.short	(.L_650 - .L_649)


	//   ....[0]....
.L_649:
        /*0118*/ 	.word	0x00000ae0


	//   ....[1]....
        /*011c*/ 	.word	0x00000b20


	//   ....[2]....
        /*0120*/ 	.word	0x00000b50


	//   ....[3]....
        /*0124*/ 	.word	0x00000b90


	//   ....[4]....
        /*0128*/ 	.word	0x00000bc0


	//   ....[5]....
        /*012c*/ 	.word	0x00000c60


	//   ....[6]....
        /*0130*/ 	.word	0x00000f40


	//   ....[7]....
        /*0134*/ 	.word	0x00000f70


	//   ....[8]....
        /*0138*/ 	.word	0x00002580


	//   ....[9]....
        /*013c*/ 	.word	0x00002ed0


	//   ....[10]....
        /*0140*/ 	.word	0x000039a0


	//   ....[11]....
        /*0144*/ 	.word	0x00003a00


	//   ....[12]....
        /*0148*/ 	.word	0x00003a20


	//   ....[13]....
        /*014c*/ 	.word	0x00003a40


	//   ....[14]....
        /*0150*/ 	.word	0x00005cc0


	//   ....[15]....
        /*0154*/ 	.word	0x00005fb0


	//   ....[16]....
        /*0158*/ 	.word	0x000071b0


	//   ....[17]....
        /*015c*/ 	.word	0x00007320


	//   ....[18]....
        /*0160*/ 	.word	0x00007380


	//   ....[19]....
        /*0164*/ 	.word	0x00007450


	//   ....[20]....
        /*0168*/ 	.word	0x00009d00


	//   ....[21]....
        /*016c*/ 	.word	0x00009d20


	//   ....[22]....
        /*0170*/ 	.word	0x00009d60


	//   ....[23]....
        /*0174*/ 	.word	0x00009d90


	//   ....[24]....
        /*0178*/ 	.word	0x0000c650


	//   ....[25]....
        /*017c*/ 	.word	0x0000c890


	//   ....[26]....
        /*0180*/ 	.word	0x0000d940


	//   ....[27]....
        /*0184*/ 	.word	0x0000dac0


	//   ....[28]....
        /*0188*/ 	.word	0x0000dc40


	//   ....[29]....
        /*018c*/ 	.word	0x0000dd40


	//   ....[30]....
        /*0190*/ 	.word	0x0000f520


	//   ....[31]....
        /*0194*/ 	.word	0x0000f550


	//   ....[32]....
        /*0198*/ 	.word	0x0000f590


	//   ....[33]....
        /*019c*/ 	.word	0x0000f5a0


	//   ....[34]....
        /*01a0*/ 	.word	0x000106c0


	//   ....[35]....
        /*01a4*/ 	.word	0x000106d0


	//   ....[36]....
        /*01a8*/ 	.word	0x000106f0


	//   ....[37]....
        /*01ac*/ 	.word	0x00010710


	//   ....[38]....
        /*01b0*/ 	.word	0x00010730


	//   ....[39]....
        /*01b4*/ 	.word	0x00010750


	//   ....[40]....
        /*01b8*/ 	.word	0x000108d0


	//   ....[41]....
        /*01bc*/ 	.word	0x00010900


	//   ....[42]....
        /*01c0*/ 	.word	0x000109d0


	//   ....[43]....
        /*01c4*/ 	.word	0x00010a00


	//   ....[44]....
        /*01c8*/ 	.word	0x00010ad0


	//   ....[45]....
        /*01cc*/ 	.word	0x00010af0


	//   ....[46]....
        /*01d0*/ 	.word	0x000110f0


	//   ....[47]....
        /*01d4*/ 	.word	0x00011110


	//   ....[48]....
        /*01d8*/ 	.word	0x000111e0


	//   ....[49]....
        /*01dc*/ 	.word	0x00011210


	//   ....[50]....
        /*01e0*/ 	.word	0x000112e0


	//   ....[51]....
        /*01e4*/ 	.word	0x00011310


	//   ....[52]....
        /*01e8*/ 	.word	0x000113e0


	//   ....[53]....
        /*01ec*/ 	.word	0x00011400


	//----- nvinfo : EIATTR_EXIT_INSTR_OFFSETS
	.align		4
.L_650:
        /*01f0*/ 	.byte	0x04, 0x1c
        /*01f2*/ 	.short	(.L_652 - .L_651)


	//   ....[0]....
.L_651:
        /*01f4*/ 	.word	0x00000030


	//   ....[1]....
        /*01f8*/ 	.word	0x00010b00


	//   ....[2]....
        /*01fc*/ 	.word	0x00010b50


	//   ....[3]....
        /*0200*/ 	.word	0x00010bb0


	//   ....[4]....
        /*0204*/ 	.word	0x00011410


	//   ....[5]....
        /*0208*/ 	.word	0x00011460


	//   ....[6]....
        /*020c*/ 	.word	0x000114c0


	//----- nvinfo : EIATTR_CTAIDZ_USED
	.align		4
.L_652:
        /*0210*/ 	.byte	0x01, 0x04
	.zero		2


	//----- nvinfo : EIATTR_MAX_THREADS
	.align		4
        /*0214*/ 	.byte	0x04, 0x05
        /*0216*/ 	.short	(.L_654 - .L_653)
.L_653:
        /*0218*/ 	.word	0x00000100
        /*021c*/ 	.word	0x00000001
        /*0220*/ 	.word	0x00000001


	//----- nvinfo : EIATTR_CRS_STACK_SIZE
	.align		4
.L_654:
        /*0224*/ 	.byte	0x04, 0x1e
        /*0226*/ 	.short	(.L_656 - .L_655)
.L_655:
        /*0228*/ 	.word	0x00000000
.L_656:


//--------------------- .nv.info._ZN7cutlass13device_kernelIN5flash19enable_sm80_to_sm89INS1_16FlashAttnFwdSm80INS1_25CollectiveMainloopFwdSm80ILi8ELi1ELb1EN4cute5tupleIJNS5_1CILi128EEENS7_ILi96EEES8_EEELi128ENS_6half_tEfNS_4arch4Sm80ELb0ELb1ELb0ELb1ELb0ELb0ELb1ELb0EEENS1_21CollectiveEpilogueFwdINS6_IJS8_S8_S9_EEENS6_IJNS7_ILi1EEESH_SH_EEESB_SD_Li256ELb1ELb1ELb0ELb0EEENS1_19SingleTileSchedulerILb1ELb0ELb1ELi128EEEEEEEEEvNT_6ParamsE --------------------------
	.section	.nv.info._ZN7cutlass13device_kernelIN5flash19enable_sm80_to_sm89INS1_16FlashAttnFwdSm80INS1_25CollectiveMainloopFwdSm80ILi8ELi1ELb1EN4cute5tupleIJNS5_1CILi128EEENS7_ILi96EEES8_EEELi128ENS_6half_tEfNS_4arch4Sm80ELb0ELb1ELb0ELb1ELb0ELb0ELb1ELb0EEENS1_21CollectiveEpilogueFwdINS6_IJS8_S8_S9_EEENS6_IJNS7_ILi1EEESH_SH_EEESB_SD_Li256ELb1ELb1ELb0ELb0EEENS1_19SingleTileSchedulerILb1ELb0ELb1ELi128EEEEEEEEEvNT_6ParamsE,"",@"SHT_CUDA_INFO"
	.sectionflags	@""
	.align	4


	//----- nvinfo : EIATTR_CUDA_API_VERSION
	.align		4
        /*0000*/ 	.byte	0x04, 0x37
        /*0002*/ 	.short	(.L_658 - .L_657)
.L_657:
        /*0004*/ 	.word	0x00000082


	//----- nvinfo : EIATTR_SW2861232_WAR
	.align		4
.L_658:
        /*0008*/ 	.byte	0x01, 0x35
	.zero		2


	//----- nvinfo : EIATTR_PARAM_CBANK
	.align		4
        /*000c*/ 	.byte	0x04, 0x0a
        /*000e*/ 	.short	(.L_660 - .L_659)
	.align		4
.L_659:
        /*0010*/ 	.word	index@(.nv.constant0._ZN7cutlass13device_kernelIN5flash19enable_sm80_to_sm89INS1_16FlashAttnFwdSm80INS1_25CollectiveMainloopFwdSm80ILi8ELi1ELb1EN4cute5tupleIJNS5_1CILi128EEENS7_ILi96EEES8_EEELi128ENS_6half_tEfNS_4arch4Sm80ELb0ELb1ELb0ELb1ELb0ELb0ELb1ELb0EEENS1_21CollectiveEpilogueFwdINS6_IJS8_S8_S9_EEENS6_IJNS7_ILi1EEESH_SH_EEESB_SD_Li256ELb1ELb1ELb0ELb0EEENS1_19SingleTileSchedulerILb1ELb0ELb1ELi128EEEEEEEEEvNT_6ParamsE)
        /*0014*/ 	.short	0x0160
        /*0016*/ 	.short	0x0418


	//----- nvinfo : EIATTR_CBANK_PARAM_SIZE
	.align		4
.L_660:
        /*0018*/ 	.byte	0x03, 0x19
        /*001a*/ 	.short	0x0418


	//----- nvinfo : EIATTR_KPARAM_INFO
	.align		4
        /*001c*/ 	.byte	0x04, 0x17
        /*001e*/ 	.short	(.L_662 - .L_661)
.L_661:
        /*0020*/ 	.word	0x00000000
        /*0024*/ 	.short	0x0000
        /*0026*/ 	.short	0x0000
        /*0028*/ 	.byte	0x00, 0xf0, 0x61, 0x10


	//----- nvinfo : EIATTR_MAXREG_COUNT
	.align		4
.L_662:
        /*002c*/ 	.byte	0x03, 0x1b
        /*002e*/ 	.short	0x00ff


	//----- nvinfo : EIATTR_NUM_BARRIERS
	.align		4
        /*0030*/ 	.byte	0x02, 0x4c
        /*0032*/ 	.byte	0x02
	.zero		1


	//----- nvinfo : EIATTR_MERCURY_ISA_VERSION
	.align		4
        /*0034*/ 	.byte	0x03, 0x5f
        /*0036*/ 	.short	0x0000


	//----- nvinfo : EIATTR_COOP_GROUP_MASK_REGIDS
	.align		4
        /*0038*/ 	.byte	0x04, 0x29
        /*003a*/ 	.short	(.L_664 - .L_663)


	//   ....[0]....
.L_663:
        /*003c*/ 	.word	0xffffffff


	//   ....[1]....
        /*0040*/ 	.word	0xffffffff


	//   ....[2]....
        /*0044*/ 	.word	0xffffffff


	//   ....[3]....
        /*0048*/ 	.word	0xffffffff


	//   ....[4]....
        /*004c*/ 	.word	0xffffffff


	//   ....[5]....
        /*0050*/ 	.word	0xffffffff


	//   ....[6]....
        /*0054*/ 	.word	0xffffffff


	//   ....[7]....
        /*0058*/ 	.word	0xffffffff


	//   ....[8]....
        /*005c*/ 	.word	0xffffffff


	//   ....[9]....
        /*0060*/ 	.word	0xffffffff


	//   ....[10]....
        /*0064*/ 	.word	0xffffffff


	//   ....[11]....
        /*0068*/ 	.word	0xffffffff


	//   ....[12]....
        /*006c*/ 	.word	0xffffffff


	//   ....[13]....
        /*0070*/ 	.word	0xffffffff


	//   ....[14]....
        /*0074*/ 	.word	0xffffffff


	//   ....[15]....
        /*0078*/ 	.word	0xffffffff


	//   ....[16]....
        /*007c*/ 	.word	0xffffffff


	//   ....[17]....
        /*0080*/ 	.word	0xffffffff


	//   ....[18]....
        /*0084*/ 	.word	0xffffffff


	//   ....[19]....
        /*0088*/ 	.word	0xffffffff


	//   ....[20]....
        /*008c*/ 	.word	0xffffffff


	//   ....[21]....
        /*0090*/ 	.word	0xffffffff


	//   ....[22]....
        /*0094*/ 	.word	0xffffffff


	//   ....[23]....
        /*0098*/ 	.word	0xffffffff


	//   ....[24]....
        /*009c*/ 	.word	0xffffffff


	//   ....[25]....
        /*00a0*/ 	.word	0xffffffff


	//   ....[26]....
        /*00a4*/ 	.word	0xffffffff


	//   ....[27]....
        /*00a8*/ 	.word	0xffffffff


	//   ....[28]....
        /*00ac*/ 	.word	0xffffffff


	//   ....[29]....
        /*00b0*/ 	.word	0xffffffff


	//   ....[30]....
        /*00b4*/ 	.word	0xffffffff


	//   ....[31]....
        /*00b8*/ 	.word	0xffffffff


	//   ....[32]....
        /*00bc*/ 	.word	0xffffffff


	//   ....[33]....
        /*00c0*/ 	.word	0xffffffff


	//   ....[34]....
        /*00c4*/ 	.word	0xffffffff


	//   ....[35]....
        /*00c8*/ 	.word	0xffffffff


	//   ....[36]....
        /*00cc*/ 	.word	0xffffffff


	//   ....[37]....
        /*00d0*/ 	.word	0xffffffff


	//   ....[38]....
        /*00d4*/ 	.word	0xffffffff


	//   ....[39]....
        /*00d8*/ 	.word	0xffffffff


	//   ....[40]....
        /*00dc*/ 	.word	0xffffffff


	//   ....[41]....
        /*00e0*/ 	.word	0xffffffff


	//   ....[42]....
        /*00e4*/ 	.word	0xffffffff


	//   ....[43]....
        /*00e8*/ 	.word	0xffffffff


	//   ....[44]....
        /*00ec*/ 	.word	0xffffffff


	//   ....[45]....
        /*00f0*/ 	.word	0xffffffff


	//   ....[46]....
        /*00f4*/ 	.word	0xffffffff


	//   ....[47]....
        /*00f8*/ 	.word	0xffffffff


	//   ....[48]....
        /*00fc*/ 	.word	0xffffffff


	//   ....[49]....
        /*0100*/ 	.word	0xffffffff


	//   ....[50]....
        /*0104*/ 	.word	0xffffffff


	//   ....[51]....
        /*0108*/ 	.word	0xffffffff


	//   ....[52]....
        /*010c*/ 	.word	0xffffffff


	//   ....[53]....
        /*0110*/ 	.word	0xffffffff


	//   ....[54]....
        /*0114*/ 	.word	0xffffffff


	//----- nvinfo : EIATTR_COOP_GROUP_INSTR_OFFSETS
	.align		4
.L_664:
        /*0118*/ 	.byte	0x04, 0x28
        /*011a*/ 	.short	(.L_666 - .L_665)


	//   ....[0]....
.L_665:
        /*011c*/ 	.word	0x00000080


	//   ....[1]....
        /*0120*/ 	.word	0x00000ff0


	//   ....[2]....
        /*0124*/ 	.word	0x00001030


	//   ....[3]....
        /*0128*/ 	.word	0x00001060


	//   ....[4]....
        /*012c*/ 	.word	0x000010a0


	//   ....[5]....
        /*0130*/ 	.word	0x00001260


	//   ....[6]....
        /*0134*/ 	.word	0x000012c0


	//   ....[7]....
        /*0138*/ 	.word	0x00001320


	//   ....[8]....
        /*013c*/ 	.word	0x00001400


	//   ....[9]....
        /*0140*/ 	.word	0x00002b00


	//   ....[10]....
        /*0144*/ 	.word	0x000033d0


	//   ....[11]....
        /*0148*/ 	.word	0x00003e80


	//   ....[12]....
        /*014c*/ 	.word	0x00003ee0


	//   ....[13]....
        /*0150*/ 	.word	0x00003f00


	//   ....[14]....
        /*0154*/ 	.word	0x00003f20


	//   ....[15]....
        /*0158*/ 	.word	0x00005b80


	//   ....[16]....
        /*015c*/ 	.word	0x00006460


	//   ....[17]....
        /*0160*/ 	.word	0x00007650


	//   ....[18]....
        /*0164*/ 	.word	0x000077c0


	//   ....[19]....
        /*0168*/ 	.word	0x00007820


	//   ....[20]....
        /*016c*/ 	.word	0x000078f0


	//   ....[21]....
        /*0170*/ 	.word	0x0000a190


	//   ....[22]....
        /*0174*/ 	.word	0x0000a1b0


	//   ....[23]....
        /*0178*/ 	.word	0x0000a1f0


	//   ....[24]....
        /*017c*/ 	.word	0x0000a220


	//   ....[25]....
        /*0180*/ 	.word	0x0000ca50


	//   ....[26]....
        /*0184*/ 	.word	0x0000cd00


	//   ....[27]....
        /*0188*/ 	.word	0x0000dda0


	//   ....[28]....
        /*018c*/ 	.word	0x0000df20


	//   ....[29]....
        /*0190*/ 	.word	0x0000e0a0


	//   ....[30]....
        /*0194*/ 	.word	0x0000e1a0


	//   ....[31]....
        /*0198*/ 	.word	0x0000f980


	//   ....[32]....
        /*019c*/ 	.word	0x0000f9b0


	//   ....[33]....
        /*01a0*/ 	.word	0x0000f9f0


	//   ....[34]....
        /*01a4*/ 	.word	0x0000fa00


	//   ....[35]....
        /*01a8*/ 	.word	0x00010b00


	//   ....[36]....
        /*01ac*/ 	.word	0x00010b40


	//   ....[37]....
        /*01b0*/ 	.word	0x00010b80


	//   ....[38]....
        /*01b4*/ 	.word	0x00010bc0


	//   ....[39]....
        /*01b8*/ 	.word	0x00010dc0


	//   ....[40]....
        /*01bc*/ 	.word	0x00010dd0


	//   ....[41]....
        /*01c0*/ 	.word	0x00010ec0


	//   ....[42]....
        /*01c4*/ 	.word	0x00010ef0


	//   ....[43]....
        /*01c8*/ 	.word	0x00010fc0


	//   ....[44]....
        /*01cc*/ 	.word	0x00010ff0


	//   ....[45]....
        /*01d0*/ 	.word	0x000110c0


	//   ....[46]....
        /*01d4*/ 	.word	0x000110e0


	//   ....[47]....
        /*01d8*/ 	.word	0x00011860


	//   ....[48]....
        /*01dc*/ 	.word	0x00011880


	//   ....[49]....
        /*01e0*/ 	.word	0x00011950


	//   ....[50]....
        /*01e4*/ 	.word	0x00011980


	//   ....[51]....
        /*01e8*/ 	.word	0x00011a50


	//   ....[52]....
        /*01ec*/ 	.word	0x00011a80


	//   ....[53]....
        /*01f0*/ 	.word	0x00011b50


	//   ....[54]....
        /*01f4*/ 	.word	0x00011b70


	//----- nvinfo : EIATTR_EXIT_INSTR_OFFSETS
	.align		4
.L_666:
        /*01f8*/ 	.byte	0x04, 0x1c
        /*01fa*/ 	.short	(.L_668 - .L_667)


	//   ....[0]....
.L_667:
        /*01fc*/ 	.word	0x00000330


	//   ....[1]....
        /*0200*/ 	.word	0x000110f0


	//   ....[2]....
        /*0204*/ 	.word	0x00011140


	//   ....[3]....
        /*0208*/ 	.word	0x000111a0


	//   ....[4]....
        /*020c*/ 	.word	0x00011b80


	//   ....[5]....
        /*0210*/ 	.word	0x00011bd0


	//   ....[6]....
        /*0214*/ 	.word	0x00011c30


	//----- nvinfo : EIATTR_CTAIDZ_USED
	.align		4
.L_668:
        /*0218*/ 	.byte	0x01, 0x04
	.zero		2


	//----- nvinfo : EIATTR_MAX_THREADS
	.align		4
        /*021c*/ 	.byte	0x04, 0x05
        /*021e*/ 	.short	(.L_670 - .L_669)
.L_669:
        /*0220*/ 	.word	0x00000100
        /*0224*/ 	.word	0x00000001
        /*0228*/ 	.word	0x00000001


	//----- nvinfo : EIATTR_CRS_STACK_SIZE
	.align		4
.L_670:
        /*022c*/ 	.byte	0x04, 0x1e
        /*022e*/ 	.short	(.L_672 - .L_671)
.L_671:
        /*0230*/ 	.word	0x00000000
.L_672:


//--------------------- .nv.info._ZN7cutlass13device_kernelIN5flash19enable_sm80_to_sm89INS1_16FlashAttnFwdSm80INS1_25CollectiveMainloopFwdSm80ILi8ELi1ELb1EN4cute5tupleIJNS5_1CILi128EEENS7_ILi96EEES8_EEELi128ENS_6half_tEfNS_4arch4Sm80ELb0ELb1ELb0ELb1ELb0ELb1ELb1ELb0EEENS1_21CollectiveEpilogueFwdINS6_IJS8_S8_S9_EEENS6_IJNS7_ILi1EEESH_SH_EEESB_SD_Li256ELb1ELb1ELb0ELb0EEENS1_19SingleTileSchedulerILb1ELb0ELb1ELi128EEEEEEEEEvNT_6ParamsE --------------------------
	.section	.nv.info._ZN7cutlass13device_kernelIN5flash19enable_sm80_to_sm89INS1_16FlashAttnFwdSm80INS1_25CollectiveMainloopFwdSm80ILi8ELi1ELb1EN4cute5tupleIJNS5_1CILi128EEENS7_ILi96EEES8_EEELi128ENS_6half_tEfNS_4arch4Sm80ELb0ELb1ELb0ELb1ELb0ELb1ELb1ELb0EEENS1_21CollectiveEpilogueFwdINS6_IJS8_S8_S9_EEENS6_IJNS7_ILi1EEESH_SH_EEESB_SD_Li256ELb1ELb1ELb0ELb0EEENS1_19SingleTileSchedulerILb1ELb0ELb1ELi128EEEEEEEEEvNT_6ParamsE,"",@"SHT_CUDA_INFO"
	.sectionflags	@""
	.align	4


	//----- nvinfo : EIATTR_CUDA_API_VERSION
	.align		4
        /*0000*/ 	.byte	0x04, 0x37
        /*0002*/ 	.short	(.L_674 - .L_673)
.L_673:
        /*0004*/ 	.word	0x00000082


	//----- nvinfo : EIATTR_SW2861232_WAR
	.align		4
.L_674:
        /*0008*/ 	.byte	0x01, 0x35
	.zero		2


	//----- nvinfo : EIATTR_PARAM_CBANK
	.align		4
        /*000c*/ 	.byte	0x04, 0x0a
        /*000e*/ 	.short	(.L_676 - .L_675)
	.align		4
.L_675:
        /*0010*/ 	.word	index@(.nv.constant0._ZN7cutlass13device_kernelIN5flash19enable_sm80_to_sm89INS1_16FlashAttnFwdSm80INS1_25CollectiveMainloopFwdSm80ILi8ELi1ELb1EN4cute5tupleIJNS5_1CILi128EEENS7_ILi96EEES8_EEELi128ENS_6half_tEfNS_4arch4Sm80ELb0ELb1ELb0ELb1ELb0ELb1ELb1ELb0EEENS1_21CollectiveEpilogueFwdINS6_IJS8_S8_S9_EEENS6_IJNS7_ILi1EEESH_SH_EEESB_SD_Li256ELb1ELb1ELb0ELb0EEENS1_19SingleTileSchedulerILb1ELb0ELb1ELi128EEEEEEEEEvNT_6ParamsE)
        /*0014*/ 	.short	0x0160
        /*0016*/ 	.short	0x0418


	//----- nvinfo : EIATTR_CBANK_PARAM_SIZE
	.align		4
.L_676:
        /*0018*/ 	.byte	0x03, 0x19
        /*001a*/ 	.short	0x0418


	//----- nvinfo : EIATTR_KPARAM_INFO
	.align		4
        /*001c*/ 	.byte	0x04, 0x17
        /*001e*/ 	.short	(.L_678 - .L_677)
.L_677:
        /*0020*/ 	.word	0x00000000
        /*0024*/ 	.short	0x0000
        /*0026*/ 	.short	0x0000
        /*0028*/ 	.byte	0x00, 0xf0, 0x61, 0x10


	//----- nvinfo : EIATTR_MAXREG_COUNT
	.align		4
.L_678:
        /*002c*/ 	.byte	0x03, 0x1b
        /*002e*/ 	.short	0x00ff


	//----- nvinfo : EIATTR_NUM_BARRIERS
	.align		4
        /*0030*/ 	.byte	0x02, 0x4c
        /*0032*/ 	.byte	0x02
	.zero		1


	//----- nvinfo : EIATTR_MERCURY_ISA_VERSION
	.align		4
        /*0034*/ 	.byte	0x03, 0x5f
        /*0036*/ 	.short	0x0000


	//----- nvinfo : EIATTR_COOP_GROUP_MASK_REGIDS
	.align		4
        /*0038*/ 	.byte	0x04, 0x29
        /*003a*/ 	.short	(.L_680 - .L_679)


	//   ....[0]....
.L_679:
        /*003c*/ 	.word	0xffffffff


	//   ....[1]....
        /*0040*/ 	.word	0xffffffff


	//   ....[2]....
        /*0044*/ 	.word	0xffffffff


	//   ....[3]....
        /*0048*/ 	.word	0xffffffff


	//   ....[4]....
        /*004c*/ 	.word	0xffffffff


	//   ....[5]....
        /*0050*/ 	.word	0xffffffff


	//   ....[6]....
        /*0054*/ 	.word	0xffffffff


	//   ....[7]....
        /*0058*/ 	.word	0xffffffff


	//   ....[8]....
        /*005c*/ 	.word	0xffffffff


	//   ....[9]....
        /*0060*/ 	.word	0xffffffff


	//   ....[10]....
        /*0064*/ 	.word	0xffffffff


	//   ....[11]....
        /*0068*/ 	.word	0xffffffff


	//   ....[12]....
        /*006c*/ 	.word	0xffffffff


	//   ....[13]....
        /*0070*/ 	.word	0xffffffff


	//   ....[14]....
        /*0074*/ 	.word	0xffffffff


	//   ....[15]....
        /*0078*/ 	.word	0xffffffff


	//   ....[16]....
        /*007c*/ 	.word	0xffffffff


	//   ....[17]....
        /*0080*/ 	.word	0xffffffff


	//   ....[18]....
        /*0084*/ 	.word	0xffffffff


	//   ....[19]....
        /*0088*/ 	.word	0xffffffff


	//   ....[20]....
        /*008c*/ 	.word	0xffffffff


	//   ....[21]....
        /*0090*/ 	.word	0xffffffff


	//   ....[22]....
        /*0094*/ 	.word	0xffffffff


	//   ....[23]....
        /*0098*/ 	.word	0xffffffff


	//   ....[24]....
        /*009c*/ 	.word	0xffffffff


	//   ....[25]....
        /*00a0*/ 	.word	0xffffffff


	//   ....[26]....
        /*00a4*/ 	.word	0xffffffff


	//   ....[27]....
        /*00a8*/ 	.word	0xffffffff


	//   ....[28]....
        /*00ac*/ 	.word	0xffffffff


	//   ....[29]....
        /*00b0*/ 	.word	0xffffffff


	//   ....[30]....
        /*00b4*/ 	.word	0xffffffff


	//   ....[31]....
        /*00b8*/ 	.word	0xffffffff


	//   ....[32]....
        /*00bc*/ 	.word	0xffffffff


	//   ....[33]....
        /*00c0*/ 	.word	0xffffffff


	//   ....[34]....
        /*00c4*/ 	.word	0xffffffff


	//   ....[35]....
        /*00c8*/ 	.word	0xffffffff


	//   ....[36]....
        /*00cc*/ 	.word	0xffffffff


	//   ....[37]....
        /*00d0*/ 	.word	0xffffffff


	//   ....[38]....
        /*00d4*/ 	.word	0xffffffff


	//   ....[39]....
        /*00d8*/ 	.word	0xffffffff


	//   ....[40]....
        /*00dc*/ 	.word	0xffffffff


	//   ....[41]....
        /*00e0*/ 	.word	0xffffffff


	//   ....[42]....
        /*00e4*/ 	.word	0xffffffff


	//   ....[43]....
        /*00e8*/ 	.word	0xffffffff


	//   ....[44]....
        /*00ec*/ 	.word	0xffffffff


	//   ....[45]....
        /*00f0*/ 	.word	0xffffffff


	//   ....[46]....
        /*00f4*/ 	.word	0xffffffff


	//   ....[47]....
        /*00f8*/ 	.word	0xffffffff


	//   ....[48]....
        /*00fc*/ 	.word	0xffffffff


	//   ....[49]....
        /*0100*/ 	.word	0xffffffff


	//   ....[50]....
        /*0104*/ 	.word	0xffffffff


	//   ....[51]....
        /*0108*/ 	.word	0xffffffff


	//   ....[52]....
        /*010c*/ 	.word	0xffffffff


	//   ....[53]....
        /*0110*/ 	.word	0xffffffff


	//   ....[54]....
        /*0114*/ 	.word	0xffffffff


	//   ....[55]....
        /*0118*/ 	.word	0xffffffff


	//   ....[56]....
        /*011c*/ 	.word	0xffffffff


	//   ....[57]....
        /*0120*/ 	.word	0xffffffff


	//   ....[58]....
        /*0124*/ 	.word	0xffffffff


	//   ....[59]....
        /*0128*/ 	.word	0xffffffff


	//   ....[60]....
        /*012c*/ 	.word	0xffffffff


	//   ....[61]....
        /*0130*/ 	.word	0xffffffff


	//   ....[62]....
        /*0134*/ 	.word	0xffffffff


	//   ....[63]....
        /*0138*/ 	.word	0xffffffff


	//   ....[64]....
        /*013c*/ 	.word	0xffffffff


	//   ....[65]....
        /*0140*/ 	.word	0xffffffff


	//   ....[66]....
        /*0144*/ 	.word	0xffffffff


	//   ....[67]....
        /*0148*/ 	.word	0xffffffff


	//   ....[68]....
        /*014c*/ 	.word	0xffffffff


	//   ....[69]....
        /*0150*/ 	.word	0xffffffff


	//   ....[70]....
        /*0154*/ 	.word	0xffffffff


	//   ....[71]....
        /*0158*/ 	.word	0xffffffff


	//   ....[72]....
        /*015c*/ 	.word	0xffffffff


	//   ....[73]....
        /*0160*/ 	.word	0xffffffff


	//   ....[74]....
        /*0164*/ 	.word	0xffffffff


	//   ....[75]....
        /*0168*/ 	.word	0xffffffff


	//   ....[76]....
        /*016c*/ 	.word	0xffffffff


	//   ....[77]....
        /*0170*/ 	.word	0xffffffff


	//   ....[78]....
        /*0174*/ 	.word	0xffffffff


	//   ....[79]....
        /*0178*/ 	.word	0xffffffff


	//   ....[80]....
        /*017c*/ 	.word	0xffffffff


	//   ....[81]....
        /*0180*/ 	.word	0xffffffff


	//   ....[82]....
        /*0184*/ 	.word	0xffffffff


	//   ....[83]....
        /*0188*/ 	.word	0xffffffff


	//   ....[84]....
        /*018c*/ 	.word	0xffffffff


	//   ....[85]....
        /*0190*/ 	.word	0xffffffff


	//   ....[86]....
        /*0194*/ 	.word	0xffffffff


	//----- nvinfo : EIATTR_COOP_GROUP_INSTR_OFFSETS
	.align		4
.L_680:
        /*0198*/ 	.byte	0x04, 0x28
        /*019a*/ 	.short	(.L_682 - .L_681)


	//   ....[0]....
.L_681:
        /*019c*/ 	.word	0x00000080


	//   ....[1]....
        /*01a0*/ 	.word	0x00006b30


	//   ....[2]....
        /*01a4*/ 	.word	0x00006b80


	//   ....[3]....
        /*01a8*/ 	.word	0x00006bb0


	//   ....[4]....
        /*01ac*/ 	.word	0x00006bf0


	//   ....[5]....
        /*01b0*/ 	.word	0x00006c70


	//   ....[6]....
        /*01b4*/ 	.word	0x00006ca0


	//   ....[7]....
        /*01b8*/ 	.word	0x00006df0


	//   ....[8]....
        /*01bc*/ 	.word	0x00006eb0


	//   ....[9]....
        /*01c0*/ 	.word	0x00007820


	//   ....[10]....
        /*01c4*/ 	.word	0x00007840


	//   ....[11]....
        /*01c8*/ 	.word	0x00007850


	//   ....[12]....
        /*01cc*/ 	.word	0x00007860


	//   ....[13]....
        /*01d0*/ 	.word	0x000079e0


	//   ....[14]....
        /*01d4*/ 	.word	0x00007a70


	//   ....[15]....
        /*01d8*/ 	.word	0x00007ab0


	//   ....[16]....
        /*01dc*/ 	.word	0x00007ae0


	//   ....[17]....
        /*01e0*/ 	.word	0x00007c60


	//   ....[18]....
        /*01e4*/ 	.word	0x00007cf0


	//   ....[19]....
        /*01e8*/ 	.word	0x00007d30


	//   ....[20]....
        /*01ec*/ 	.word	0x00007d70


	//   ....[21]....
        /*01f0*/ 	.word	0x00007f00


	//   ....[22]....
        /*01f4*/ 	.word	0x00007f90


	//   ....[23]....
        /*01f8*/ 	.word	0x00007fc0


	//   ....[24]....
        /*01fc*/ 	.word	0x00007fe0


	//   ....[25]....
        /*0200*/ 	.word	0x00009b10


	//   ....[26]....
        /*0204*/ 	.word	0x00009b80


	//   ....[27]....
        /*0208*/ 	.word	0x00009bd0


	//   ....[28]....
        /*020c*/ 	.word	0x00009bf0


	//   ....[29]....
        /*0210*/ 	.word	0x00009d20


	//   ....[30]....
        /*0214*/ 	.word	0x00009d30


	//   ....[31]....
        /*0218*/ 	.word	0x00009d40


	//   ....[32]....
        /*021c*/ 	.word	0x00009d50


	//   ....[33]....
        /*0220*/ 	.word	0x00009ea0


	//   ....[34]....
        /*0224*/ 	.word	0x00009ee0


	//   ....[35]....
        /*0228*/ 	.word	0x00009f20


	//   ....[36]....
        /*022c*/ 	.word	0x00009f40


	//   ....[37]....
        /*0230*/ 	.word	0x0000a070


	//   ....[38]....
        /*0234*/ 	.word	0x0000a090


	//   ....[39]....
        /*0238*/ 	.word	0x0000a0b0


	//   ....[40]....
        /*023c*/ 	.word	0x0000a0d0


	//   ....[41]....
        /*0240*/ 	.word	0x0000d0c0


	//   ....[42]....
        /*0244*/ 	.word	0x0000d960


	//   ....[43]....
        /*0248*/ 	.word	0x0000e470


	//   ....[44]....
        /*024c*/ 	.word	0x0000e4b0


	//   ....[45]....
        /*0250*/ 	.word	0x0000e4d0


	//   ....[46]....
        /*0254*/ 	.word	0x0000e4f0


	//   ....[47]....
        /*0258*/ 	.word	0x00010870


	//   ....[48]....
        /*025c*/ 	.word	0x00010a70


	//   ....[49]....
        /*0260*/ 	.word	0x00011a80


	//   ....[50]....
        /*0264*/ 	.word	0x00011d80


	//   ....[51]....
        /*0268*/ 	.word	0x00011da0


	//   ....[52]....
        /*026c*/ 	.word	0x00011dc0


	//   ....[53]....
        /*0270*/ 	.word	0x00014740


	//   ....[54]....
        /*0274*/ 	.word	0x00014760


	//   ....[55]....
        /*0278*/ 	.word	0x000147a0


	//   ....[56]....
        /*027c*/ 	.word	0x000147d0


	//   ....[57]....
        /*0280*/ 	.word	0x00017060


	//   ....[58]....
        /*0284*/ 	.word	0x00017310


	//   ....[59]....
        /*0288*/ 	.word	0x00018370


	//   ....[60]....
        /*028c*/ 	.word	0x00018470


	//   ....[61]....
        /*0290*/ 	.word	0x00018620


	//   ....[62]....
        /*0294*/ 	.word	0x00018720


	//   ....[63]....
        /*0298*/ 	.word	0x00019f00


	//   ....[64]....
        /*029c*/ 	.word	0x00019f30


	//   ....[65]....
        /*02a0*/ 	.word	0x00019f70


	//   ....[66]....
        /*02a4*/ 	.word	0x00019f80


	//   ....[67]....
        /*02a8*/ 	.word	0x0001b040


	//   ....[68]....
        /*02ac*/ 	.word	0x0001b080


	//   ....[69]....
        /*02b0*/ 	.word	0x0001b0c0


	//   ....[70]....
        /*02b4*/ 	.word	0x0001b100


	//   ....[71]....
        /*02b8*/ 	.word	0x0001b310


	//   ....[72]....
        /*02bc*/ 	.word	0x0001b320


	//   ....[73]....
        /*02c0*/ 	.word	0x0001b410


	//   ....[74]....
        /*02c4*/ 	.word	0x0001b440


	//   ....[75]....
        /*02c8*/ 	.word	0x0001b510


	//   ....[76]....
        /*02cc*/ 	.word	0x0001b540


	//   ....[77]....
        /*02d0*/ 	.word	0x0001b610


	//   ....[78]....
        /*02d4*/ 	.word	0x0001b630


	//   ....[79]....
        /*02d8*/ 	.word	0x0001bd70


	//   ....[80]....
        /*02dc*/ 	.word	0x0001bd90


	//   ....[81]....
        /*02e0*/ 	.word	0x0001be60


	//   ....[82]....
        /*02e4*/ 	.word	0x0001be90


	//   ....[83]....
        /*02e8*/ 	.word	0x0001bf60


	//   ....[84]....
        /*02ec*/ 	.word	0x0001bf90


	//   ....[85]....
        /*02f0*/ 	.word	0x0001c060


	//   ....[86]....
        /*02f4*/ 	.word	0x0001c080


	//----- nvinfo : EIATTR_EXIT_INSTR_OFFSETS
	.align		4
.L_682:
        /*02f8*/ 	.byte	0x04, 0x1c
        /*02fa*/ 	.short	(.L_684 - .L_683)


	//   ....[0]....
.L_683:
        /*02fc*/ 	.word	0x00000330


	//   ....[1]....
        /*0300*/ 	.word	0x0001b640


	//   ....[2]....
        /*0304*/ 	.word	0x0001b690


	//   ....[3]....
        /*0308*/ 	.word	0x0001b6f0


	//   ....[4]....
        /*030c*/ 	.word	0x0001c090


	//   ....[5]....
        /*0310*/ 	.word	0x0001c0e0


	//   ....[6]....
        /*0314*/ 	.word	0x0001c140


	//----- nvinfo : EIATTR_CTAIDZ_USED
	.align		4
.L_684:
        /*0318*/ 	.byte	0x01, 0x04
	.zero		2


	//----- nvinfo : EIATTR_MAX_THREADS
	.align		4
        /*031c*/ 	.byte	0x04, 0x05
        /*031e*/ 	.short	(.L_686 - .L_685)
.L_685:
        /*0320*/ 	.word	0x00000100
        /*0324*/ 	.word	0x00000001
        /*0328*/ 	.word	0x00000001


	//----- nvinfo : EIATTR_CRS_STACK_SIZE
	.align		4
.L_686:
        /*032c*/ 	.byte	0x04, 0x1e
        /*032e*/ 	.short	(.L_688 - .L_687)
.L_687:
        /*0330*/ 	.word	0x00000000
.L_688:


//--------------------- .nv.info._ZN7cutlass13device_kernelIN5flash19enable_sm80_to_sm89INS1_16FlashAttnFwdSm80INS1_25CollectiveMainloopFwdSm80ILi8ELi1ELb1EN4cute5tupleIJNS5_1CILi128EEES8_S8_EEELi128ENS_6half_tEfNS_4arch4Sm80ELb1ELb0ELb0ELb0ELb0ELb0ELb1ELb0EEENS1_21CollectiveEpilogueFwdIS9_NS6_IJNS7_ILi1EEESF_SF_EEESA_SC_Li256ELb0ELb1ELb0ELb0EEENS1_30DynamicPersistentTileSchedulerILi256ELi256ELb0ELb1ELb0EEEEEEEEEvNT_6ParamsE --------------------------
	.section	.nv.info._ZN7cutlass13device_kernelIN5flash19enable_sm80_to_sm89INS1_16FlashAttnFwdSm80INS1_25CollectiveMainloopFwdSm80ILi8ELi1ELb1EN4cute5tupleIJNS5_1CILi128EEES8_S8_EEELi128ENS_6half_tEfNS_4arch4Sm80ELb1ELb0ELb0ELb0ELb0ELb0ELb1ELb0EEENS1_21CollectiveEpilogueFwdIS9_NS6_IJNS7_ILi1EEESF_SF_EEESA_SC_Li256ELb0ELb1ELb0ELb0EEENS1_30DynamicPersistentTileSchedulerILi256ELi256ELb0ELb1ELb0EEEEEEEEEvNT_6ParamsE,"",@"SHT_CUDA_INFO"
	.sectionflags	@""
	.align	4


	//----- nvinfo : EIATTR_CUDA_API_VERSION
	.align		4
        /*0000*/ 	.byte	0x04, 0x37
        /*0002*/ 	.short	(.L_690 - .L_689)
.L_689:
        /*0004*/ 	.word	0x00000082


	//----- nvinfo : EIATTR_SW2861232_WAR
	.align		4
.L_690:
        /*0008*/ 	.byte	0x01, 0x35
	.zero		2


	//----- nvinfo : EIATTR_PARAM_CBANK
	.align		4
        /*000c*/ 	.byte	0x04, 0x0a
        /*000e*/ 	.short	(.L_692 - .L_691)
	.align		4
.L_691:
        /*0010*/ 	.word	index@(.nv.constant0._ZN7cutlass13device_kernelIN5flash19enable_sm80_to_sm89INS1_16FlashAttnFwdSm80INS1_25CollectiveMainloopFwdSm80ILi8ELi1ELb1EN4cute5tupleIJNS5_1CILi128EEES8_S8_EEELi128ENS_6half_tEfNS_4arch4Sm80ELb1ELb0ELb0ELb0ELb0ELb0ELb1ELb0EEENS1_21CollectiveEpilogueFwdIS9_NS6_IJNS7_ILi1EEESF_SF_EEESA_SC_Li256ELb0ELb1ELb0ELb0EEENS1_30DynamicPersistentTileSchedulerILi256ELi256ELb0ELb1ELb0EEEEEEEEEvNT_6ParamsE)
        /*0014*/ 	.short	0x0160
        /*0016*/ 	.short	0x0428


	//----- nvinfo : EIATTR_CBANK_PARAM_SIZE
	.align		4
.L_692:
        /*0018*/ 	.byte	0x03, 0x19
        /*001a*/ 	.short	0x0428


	//----- nvinfo : EIATTR_KPARAM_INFO
	.align		4
        /*001c*/ 	.byte	0x04, 0x17
        /*001e*/ 	.short	(.L_694 - .L_693)
.L_693:
        /*0020*/ 	.word	0x00000000
        /*0024*/ 	.short	0x0000
        /*0026*/ 	.short	0x0000
        /*0028*/ 	.byte	0x00, 0xf0, 0xa1, 0x10


	//----- nvinfo : EIATTR_MAXREG_COUNT
	.align		4
.L_694:
        /*002c*/ 	.byte	0x03, 0x1b
        /*002e*/ 	.short	0x00ff


	//----- nvinfo : EIATTR_NUM_BARRIERS
	.align		4
        /*0030*/ 	.byte	0x02, 0x4c
        /*0032*/ 	.byte	0x06
	.zero		1


	//----- nvinfo : EIATTR_ANNOTATIONS
	.align		4
        /*0034*/ 	.byte	0x04, 0x55
        /*0036*/ 	.short	(.L_696 - .L_695)


	//   ....[0]....
.L_695:
        /* <DEDUP_REMOVED lines=52> */


	//----- nvinfo : EIATTR_MERCURY_ISA_VERSION
	.align		4
.L_696:
        /*0360*/ 	.byte	0x03, 0x5f
        /*0362*/ 	.short	0x0000


	//----- nvinfo : EIATTR_INT_WARP_WIDE_INSTR_OFFSETS
	.align		4
        /*0364*/ 	.byte	0x04, 0x31
        /*0366*/ 	.short	(.L_698 - .L_697)


	//   ....[0]....
.L_697:
        /*0368*/ 	.word	0x0000d540


	//   ....[1]....
        /*036c*/ 	.word	0x0000d5c0


	//----- nvinfo : EIATTR_COOP_GROUP_MASK_REGIDS
	.align		4
.L_698:
        /*0370*/ 	.byte	0x04, 0x29
        /*0372*/ 	.short	(.L_700 - .L_699)


	//   ....[0]....
.L_699:
        /*0374*/ 	.word	0xffffffff


	//   ....[1]....
        /*0378*/ 	.word	0xffffffff


	//   ....[2]....
        /*037c*/ 	.word	0xffffffff


	//   ....[3]....
        /*0380*/ 	.word	0xffffffff


	//   ....[4]....
        /*0384*/ 	.word	0xffffffff


	//   ....[5]....
        /*0388*/ 	.word	0xffffffff


	//   ....[6]....
        /*038c*/ 	.word	0xffffffff


	//   ....[7]....
        /*0390*/ 	.word	0xffffffff


	//   ....[8]....
        /*0394*/ 	.word	0xffffffff


	//   ....[9]....
        /*0398*/ 	.word	0xffffffff


	//   ....[10]....
        /*039c*/ 	.word	0xffffffff


	//   ....[11]....
        /*03a0*/ 	.word	0xffffffff


	//   ....[12]....
        /*03a4*/ 	.word	0xffffffff


	//   ....[13]....
        /*03a8*/ 	.word	0xffffffff


	//   ....[14]....
        /*03ac*/ 	.word	0xffffffff


	//   ....[15]....
        /*03b0*/ 	.word	0xffffffff


	//   ....[16]....
        /*03b4*/ 	.word	0xffffffff


	//   ....[17]....
        /*03b8*/ 	.word	0xffffffff


	//   ....[18]....
        /*03bc*/ 	.word	0xffffffff


	//   ....[19]....
        /*03c0*/ 	.word	0xffffffff


	//   ....[20]....
        /*03c4*/ 	.word	0xffffffff


	//   ....[21]....
        /*03c8*/ 	.word	0xffffffff


	//   ....[22]....
        /*03cc*/ 	.word	0xffffffff


	//   ....[23]....
        /*03d0*/ 	.word	0xffffffff


	//   ....[24]....
        /*03d4*/ 	.word	0xffffffff


	//   ....[25]....
        /*03d8*/ 	.word	0xffffffff


	//   ....[26]....
        /*03dc*/ 	.word	0xffffffff


	//   ....[27]....
        /*03e0*/ 	.word	0xffffffff


	//   ....[28]....
        /*03e4*/ 	.word	0xffffffff


	//   ....[29]....
        /*03e8*/ 	.word	0xffffffff


	//   ....[30]....
        /*03ec*/ 	.word	0xffffffff


	//   ....[31]....
        /*03f0*/ 	.word	0xffffffff


	//   ....[32]....
        /*03f4*/ 	.word	0xffffffff


	//   ....[33]....
        /*03f8*/ 	.word	0xffffffff


	//   ....[34]....
        /*03fc*/ 	.word	0xffffffff


	//   ....[35]....
        /*0400*/ 	.word	0xffffffff


	//   ....[36]....
        /*0404*/ 	.word	0xffffffff


	//   ....[37]....
        /*0408*/ 	.word	0xffffffff


	//   ....[38]....
        /*040c*/ 	.word	0xffffffff


	//   ....[39]....
        /*0410*/ 	.word	0xffffffff


	//   ....[40]....
        /*0414*/ 	.word	0xffffffff


	//   ....[41]....
        /*0418*/ 	.word	0xffffffff


	//   ....[42]....
        /*041c*/ 	.word	0xffffffff


	//   ....[43]....
        /*0420*/ 	.word	0xffffffff


	//   ....[44]....
        /*0424*/ 	.word	0xffffffff


	//   ....[45]....
        /*0428*/ 	.word	0xffffffff


	//   ....[46]....
        /*042c*/ 	.word	0xffffffff


	//   ....[47]....
        /*0430*/ 	.word	0xffffffff


	//   ....[48]....
        /*0434*/ 	.word	0xffffffff


	//   ....[49]....
        /*0438*/ 	.word	0xffffffff


	//   ....[50]....
        /*043c*/ 	.word	0xffffffff


	//   ....[51]....
        /*0440*/ 	.word	0xffffffff


	//   ....[52]....
        /*0444*/ 	.word	0xffffffff


	//   ....[53]....
        /*0448*/ 	.word	0xffffffff


	//   ....[54]....
        /*044c*/ 	.word	0xffffffff


	//   ....[55]....
        /*0450*/ 	.word	0xffffffff


	//   ....[56]....
        /*0454*/ 	.word	0xffffffff


	//   ....[57]....
        /*0458*/ 	.word	0xffffffff


	//   ....[58]....
        /*045c*/ 	.word	0xffffffff


	//   ....[59]....
        /*0460*/ 	.word	0xffffffff


	//   ....[60]....
        /*0464*/ 	.word	0xffffffff


	//   ....[61]....
        /*0468*/ 	.word	0xffffffff


	//   ....[62]....
        /*046c*/ 	.word	0xffffffff


	//   ....[63]....
        /*0470*/ 	.word	0xffffffff


	//----- nvinfo : EIATTR_COOP_GROUP_INSTR_OFFSETS
	.align		4
.L_700:
        /*0474*/ 	.byte	0x04, 0x28
        /*0476*/ 	.short	(.L_702 - .L_701)


	//   ....[0]....
.L_701:
        /*0478*/ 	.word	0x00000050


	//   ....[1]....
        /*047c*/ 	.word	0x00001620


	//   ....[2]....
        /*0480*/ 	.word	0x00001640


	//   ....[3]....
        /*0484*/ 	.word	0x00001660


	//   ....[4]....
        /*0488*/ 	.word	0x00001680


	//   ....[5]....
        /*048c*/ 	.word	0x000016b0


	//   ....[6]....
        /*0490*/ 	.word	0x000016d0


	//   ....[7]....
        /*0494*/ 	.word	0x00001730


	//   ....[8]....
        /*0498*/ 	.word	0x00001780


	//   ....[9]....
        /*049c*/ 	.word	0x00002e30


	//   ....[10]....
        /*04a0*/ 	.word	0x00002e40


	//   ....[11]....
        /*04a4*/ 	.word	0x00003a50


	//   ....[12]....
        /*04a8*/ 	.word	0x00003ad0


	//   ....[13]....
        /*04ac*/ 	.word	0x00003af0


	//   ....[14]....
        /*04b0*/ 	.word	0x00003b10


	//   ....[15]....
        /*04b4*/ 	.word	0x00005f70


	//   ....[16]....
        /*04b8*/ 	.word	0x00005f90


	//   ....[17]....
        /*04bc*/ 	.word	0x000072f0


	//   ....[18]....
        /*04c0*/ 	.word	0x00007420


	//   ....[19]....
        /*04c4*/ 	.word	0x00007580


	//   ....[20]....
        /*04c8*/ 	.word	0x00007630


	//   ....[21]....
        /*04cc*/ 	.word	0x0000ad00


	//   ....[22]....
        /*04d0*/ 	.word	0x0000ad30


	//   ....[23]....
        /*04d4*/ 	.word	0x0000ad50


	//   ....[24]....
        /*04d8*/ 	.word	0x0000ad70


	//   ....[25]....
        /*04dc*/ 	.word	0x0000cef0


	//   ....[26]....
        /*04e0*/ 	.word	0x0000cf40


	//   ....[27]....
        /*04e4*/ 	.word	0x0000cf60


	//   ....[28]....
        /*04e8*/ 	.word	0x0000cf80


	//   ....[29]....
        /*04ec*/ 	.word	0x0000dba0


	//   ....[30]....
        /*04f0*/ 	.word	0x0000df20


	//   ....[31]....
        /*04f4*/ 	.word	0x0000df50


	//   ....[32]....
        /*04f8*/ 	.word	0x0000df70


	//   ....[33]....
        /*04fc*/ 	.word	0x0000df90


	//   ....[34]....
        /*0500*/ 	.word	0x0000e1a0


	//   ....[35]....
        /*0504*/ 	.word	0x0000e1b0


	//   ....[36]....
        /*0508*/ 	.word	0x0000e290


	//   ....[37]....
        /*050c*/ 	.word	0x0000e2c0


	//   ....[38]....
        /*0510*/ 	.word	0x0000e380


	//   ....[39]....
        /*0514*/ 	.word	0x0000e3b0


	//   ....[40]....
        /*0518*/ 	.word	0x0000e470


	//   ....[41]....
        /*051c*/ 	.word	0x0000e490


	//   ....[42]....
        /*0520*/ 	.word	0x0000ea00


	//   ....[43]....
        /*0524*/ 	.word	0x0000ea20


	//   ....[44]....
        /*0528*/ 	.word	0x0000eb50


	//   ....[45]....
        /*052c*/ 	.word	0x0000eb60


	//   ....[46]....
        /*0530*/ 	.word	0x0000ec80


	//   ....[47]....
        /*0534*/ 	.word	0x0000eca0


	//   ....[48]....
        /*0538*/ 	.word	0x0000edc0


	//   ....[49]....
        /*053c*/ 	.word	0x0000edd0


	//   ....[50]....
        /*0540*/ 	.word	0x0000ef60


	//   ....[51]....
        /*0544*/ 	.word	0x0000f040


	//   ....[52]....
        /*0548*/ 	.word	0x0000f0a0


	//   ....[53]....
        /*054c*/ 	.word	0x0000f0f0


	//   ....[54]....
        /*0550*/ 	.word	0x0000f140


	//   ....[55]....
        /*0554*/ 	.word	0x0000f1b0


	//   ....[56]....
        /*0558*/ 	.word	0x0000f220


	//   ....[57]....
        /*055c*/ 	.word	0x0000f280


	//   ....[58]....
        /*0560*/ 	.word	0x0000f2e0


	//   ....[59]....
        /*0564*/ 	.word	0x0000f340


	//   ....[60]....
        /*0568*/ 	.word	0x0000f3b0


	//   ....[61]....
        /*056c*/ 	.word	0x0000f410


	//   ....[62]....
        /*0570*/ 	.word	0x0000f470


	//   ....[63]....
        /*0574*/ 	.word	0x0000f4e0


	//----- nvinfo : EIATTR_EXIT_INSTR_OFFSETS
	.align		4
.L_702:
        /*0578*/ 	.byte	0x04, 0x1c
        /*057a*/ 	.short	(.L_704 - .L_703)


	//   ....[0]....
.L_703:
        /*057c*/ 	.word	0x000000a0


	//   ....[1]....
        /*0580*/ 	.word	0x0000f000


	//----- nvinfo : EIATTR_MAX_THREADS
	.align		4
.L_704:
        /*0584*/ 	.byte	0x04, 0x05
        /*0586*/ 	.short	(.L_706 - .L_705)
.L_705:
        /*0588*/ 	.word	0x00000100
        /*058c*/ 	.word	0x00000001
        /*0590*/ 	.word	0x00000001


	//----- nvinfo : EIATTR_CRS_STACK_SIZE
	.align		4
.L_706:
        /*0594*/ 	.byte	0x04, 0x1e
        /*0596*/ 	.short	(.L_708 - .L_707)
.L_707:
        /*0598*/ 	.word	0x00000000
.L_708:


//--------------------- .nv.info._ZN7cutlass13device_kernelIN5flash19enable_sm80_to_sm89INS1_16FlashAttnFwdSm80INS1_25CollectiveMainloopFwdSm80ILi8ELi1ELb1EN4cute5tupleIJNS5_1CILi128EEES8_S8_EEELi128ENS_6half_tEfNS_4arch4Sm80ELb1ELb0ELb0ELb1ELb0ELb0ELb1ELb0EEENS1_21CollectiveEpilogueFwdIS9_NS6_IJNS7_ILi1EEESF_SF_EEESA_SC_Li256ELb1ELb1ELb0ELb0EEENS1_19SingleTileSchedulerILb1ELb0ELb1ELi128EEEEEEEEEvNT_6ParamsE --------------------------
	.section	.nv.info._ZN7cutlass13device_kernelIN5flash19enable_sm80_to_sm89INS1_16FlashAttnFwdSm80INS1_25CollectiveMainloopFwdSm80ILi8ELi1ELb1EN4cute5tupleIJNS5_1CILi128EEES8_S8_EEELi128ENS_6half_tEfNS_4arch4Sm80ELb1ELb0ELb0ELb1ELb0ELb0ELb1ELb0EEENS1_21CollectiveEpilogueFwdIS9_NS6_IJNS7_ILi1EEESF_SF_EEESA_SC_Li256ELb1ELb1ELb0ELb0EEENS1_19SingleTileSchedulerILb1ELb0ELb1ELi128EEEEEEEEEvNT_6ParamsE,"",@"SHT_CUDA_INFO"
	.sectionflags	@""
	.align	4


	//----- nvinfo : EIATTR_CUDA_API_VERSION
	.align		4
        /*0000*/ 	.byte	0x04, 0x37
        /*0002*/ 	.short	(.L_710 - .L_709)
.L_709:
        /*0004*/ 	.word	0x00000082


	//----- nvinfo : EIATTR_SW2861232_WAR
	.align		4
.L_710:
        /*0008*/ 	.byte	0x01, 0x35
	.zero		2


	//----- nvinfo : EIATTR_PARAM_CBANK
	.align		4
        /*000c*/ 	.byte	0x04, 0x0a
        /*000e*/ 	.short	(.L_712 - .L_711)
	.align		4
.L_711:
        /*0010*/ 	.word	index@(.nv.constant0._ZN7cutlass13device_kernelIN5flash19enable_sm80_to_sm89INS1_16FlashAttnFwdSm80INS1_25CollectiveMainloopFwdSm80ILi8ELi1ELb1EN4cute5tupleIJNS5_1CILi128EEES8_S8_EEELi128ENS_6half_tEfNS_4arch4Sm80ELb1ELb0ELb0ELb1ELb0ELb0ELb1ELb0EEENS1_21CollectiveEpilogueFwdIS9_NS6_IJNS7_ILi1EEESF_SF_EEESA_SC_Li256ELb1ELb1ELb0ELb0EEENS1_19SingleTileSchedulerILb1ELb0ELb1ELi128EEEEEEEEEvNT_6ParamsE)
        /*0014*/ 	.short	0x0160
        /*0016*/ 	.short	0x0418


	//----- nvinfo : EIATTR_CBANK_PARAM_SIZE
	.align		4
.L_712:
        /*0018*/ 	.byte	0x03, 0x19
        /*001a*/ 	.short	0x0418


	//----- nvinfo : EIATTR_KPARAM_INFO
	.align		4
        /*001c*/ 	.byte	0x04, 0x17
        /*001e*/ 	.short	(.L_714 - .L_713)
.L_713:
        /*0020*/ 	.word	0x00000000
        /*0024*/ 	.short	0x0000
        /*0026*/ 	.short	0x0000
        /*0028*/ 	.byte	0x00, 0xf0, 0x61, 0x10


	//----- nvinfo : EIATTR_MAXREG_COUNT
	.align		4
.L_714:
        /*002c*/ 	.byte	0x03, 0x1b
        /*002e*/ 	.short	0x00ff


	//----- nvinfo : EIATTR_NUM_BARRIERS
	.align		4
        /*0030*/ 	.byte	0x02, 0x4c
        /*0032*/ 	.byte	0x02
	.zero		1


	//----- nvinfo : EIATTR_MERCURY_ISA_VERSION
	.align		4
        /*0034*/ 	.byte	0x03, 0x5f
        /*0036*/ 	.short	0x0000


	//----- nvinfo : EIATTR_INT_WARP_WIDE_INSTR_OFFSETS
	.align		4
        /*0038*/ 	.byte	0x04, 0x31
        /*003a*/ 	.short	(.L_716 - .L_715)


	//   ....[0]....
.L_715:
        /*003c*/ 	.word	0x00001520


	//----- nvinfo : EIATTR_COOP_GROUP_MASK_REGIDS
	.align		4
.L_716:
        /*0040*/ 	.byte	0x04, 0x29
        /*0042*/ 	.short	(.L_718 - .L_717)


	//   ....[0]....
.L_717:
        /*0044*/ 	.word	0xffffffff


	//   ....[1]....
        /*0048*/ 	.word	0xffffffff


	//   ....[2]....
        /*004c*/ 	.word	0xffffffff


	//   ....[3]....
        /*0050*/ 	.word	0xffffffff


	//   ....[4]....
        /*0054*/ 	.word	0xffffffff


	//   ....[5]....
        /*0058*/ 	.word	0xffffffff


	//   ....[6]....
        /*005c*/ 	.word	0xffffffff


	//   ....[7]....
        /*0060*/ 	.word	0xffffffff


	//   ....[8]....
        /*0064*/ 	.word	0xffffffff


	//   ....[9]....
        /*0068*/ 	.word	0xffffffff


	//   ....[10]....
        /*006c*/ 	.word	0xffffffff


	//   ....[11]....
        /*0070*/ 	.word	0xffffffff


	//   ....[12]....
        /*0074*/ 	.word	0xffffffff


	//   ....[13]....
        /*0078*/ 	.word	0xffffffff


	//   ....[14]....
        /*007c*/ 	.word	0xffffffff


	//   ....[15]....
        /*0080*/ 	.word	0xffffffff


	//   ....[16]....
        /*0084*/ 	.word	0xffffffff


	//   ....[17]....
        /*0088*/ 	.word	0xffffffff


	//   ....[18]....
        /*008c*/ 	.word	0xffffffff


	//   ....[19]....
        /*0090*/ 	.word	0xffffffff


	//   ....[20]....
        /*0094*/ 	.word	0xffffffff


	//   ....[21]....
        /*0098*/ 	.word	0xffffffff


	//   ....[22]....
        /*009c*/ 	.word	0xffffffff


	//   ....[23]....
        /*00a0*/ 	.word	0xffffffff


	//   ....[24]....
        /*00a4*/ 	.word	0xffffffff


	//   ....[25]....
        /*00a8*/ 	.word	0xffffffff


	//   ....[26]....
        /*00ac*/ 	.word	0xffffffff


	//   ....[27]....
        /*00b0*/ 	.word	0xffffffff


	//   ....[28]....
        /*00b4*/ 	.word	0xffffffff


	//   ....[29]....
        /*00b8*/ 	.word	0xffffffff


	//   ....[30]....
        /*00bc*/ 	.word	0xffffffff


	//   ....[31]....
        /*00c0*/ 	.word	0xffffffff


	//   ....[32]....
        /*00c4*/ 	.word	0xffffffff


	//   ....[33]....
        /*00c8*/ 	.word	0xffffffff


	//   ....[34]....
        /*00cc*/ 	.word	0xffffffff


	//   ....[35]....
        /*00d0*/ 	.word	0xffffffff


	//   ....[36]....
        /*00d4*/ 	.word	0xffffffff


	//   ....[37]....
        /*00d8*/ 	.word	0xffffffff


	//   ....[38]....
        /*00dc*/ 	.word	0xffffffff


	//   ....[39]....
        /*00e0*/ 	.word	0xffffffff


	//   ....[40]....
        /*00e4*/ 	.word	0xffffffff


	//   ....[41]....
        /*00e8*/ 	.word	0xffffffff


	//   ....[42]....
        /*00ec*/ 	.word	0xffffffff


	//   ....[43]....
        /*00f0*/ 	.word	0xffffffff


	//   ....[44]....
        /*00f4*/ 	.word	0xffffffff


	//   ....[45]....
        /*00f8*/ 	.word	0xffffffff


	//   ....[46]....
        /*00fc*/ 	.word	0xffffffff


	//   ....[47]....
        /*0100*/ 	.word	0xffffffff


	//   ....[48]....
        /*0104*/ 	.word	0xffffffff


	//----- nvinfo : EIATTR_COOP_GROUP_INSTR_OFFSETS
	.align		4
.L_718:
        /*0108*/ 	.byte	0x04, 0x28
        /*010a*/ 	.short	(.L_720 - .L_719)


	//   ....[0]....
.L_719:
        /*010c*/ 	.word	0x00000080


	//   ....[1]....
        /*0110*/ 	.word	0x00000f60


	//   ....[2]....
        /*0114*/ 	.word	0x00000fa0


	//   ....[3]....
        /*0118*/ 	.word	0x00000ff0


	//   ....[4]....
        /*011c*/ 	.word	0x00001030


	//   ....[5]....
        /*0120*/ 	.word	0x00001080


	//   ....[6]....
        /*0124*/ 	.word	0x000010c0


	//   ....[7]....
        /*0128*/ 	.word	0x00001180


	//   ....[8]....
        /*012c*/ 	.word	0x000011c0


	//   ....[9]....
        /*0130*/ 	.word	0x00002f30


	//   ....[10]....
        /*0134*/ 	.word	0x00002f50


	//   ....[11]....
        /*0138*/ 	.word	0x00003b00


	//   ....[12]....
        /*013c*/ 	.word	0x00003c20


	//   ....[13]....
        /*0140*/ 	.word	0x00003c30


	//   ....[14]....
        /*0144*/ 	.word	0x00003c60


	//   ....[15]....
        /*0148*/ 	.word	0x00006560


	//   ....[16]....
        /*014c*/ 	.word	0x00006580


	//   ....[17]....
        /*0150*/ 	.word	0x000073f0


	//   ....[18]....
        /*0154*/ 	.word	0x000075a0


	//   ....[19]....
        /*0158*/ 	.word	0x000075b0


	//   ....[20]....
        /*015c*/ 	.word	0x000076d0


	//   ....[21]....
        /*0160*/ 	.word	0x0000ae40


	//   ....[22]....
        /*0164*/ 	.word	0x0000ae80


	//   ....[23]....
        /*0168*/ 	.word	0x0000aea0


	//   ....[24]....
        /*016c*/ 	.word	0x0000aec0


	//   ....[25]....
        /*0170*/ 	.word	0x0000cf30


	//   ....[26]....
        /*0174*/ 	.word	0x0000cf60


	//   ....[27]....
        /*0178*/ 	.word	0x0000cfa0


	//   ....[28]....
        /*017c*/ 	.word	0x0000cfb0


	//   ....[29]....
        /*0180*/ 	.word	0x0000e100


	//   ....[30]....
        /*0184*/ 	.word	0x0000e140


	//   ....[31]....
        /*0188*/ 	.word	0x0000e180


	//   ....[32]....
        /*018c*/ 	.word	0x0000e1b0


	//   ....[33]....
        /*0190*/ 	.word	0x0000e380


	//   ....[34]....
        /*0194*/ 	.word	0x0000e390


	//   ....[35]....
        /*0198*/ 	.word	0x0000e480


	//   ....[36]....
        /*019c*/ 	.word	0x0000e4b0


	//   ....[37]....
        /*01a0*/ 	.word	0x0000e580


	//   ....[38]....
        /*01a4*/ 	.word	0x0000e5b0


	//   ....[39]....
        /*01a8*/ 	.word	0x0000e680


	//   ....[40]....
        /*01ac*/ 	.word	0x0000e6a0


	//   ....[41]....
        /*01b0*/ 	.word	0x0000ee20


	//   ....[42]....
        /*01b4*/ 	.word	0x0000ee40


	//   ....[43]....
        /*01b8*/ 	.word	0x0000ef10


	//   ....[44]....
        /*01bc*/ 	.word	0x0000ef40


	//   ....[45]....
        /*01c0*/ 	.word	0x0000f010


	//   ....[46]....
        /*01c4*/ 	.word	0x0000f040


	//   ....[47]....
        /*01c8*/ 	.word	0x0000f110


	//   ....[48]....
        /*01cc*/ 	.word	0x0000f130


	//----- nvinfo : EIATTR_EXIT_INSTR_OFFSETS
	.align		4
.L_720:
        /*01d0*/ 	.byte	0x04, 0x1c
        /*01d2*/ 	.short	(.L_722 - .L_721)


	//   ....[0]....
.L_721:
        /*01d4*/ 	.word	0x00000330


	//   ....[1]....
        /*01d8*/ 	.word	0x0000e6b0


	//   ....[2]....
        /*01dc*/ 	.word	0x0000e700


	//   ....[3]....
        /*01e0*/ 	.word	0x0000e760


	//   ....[4]....
        /*01e4*/ 	.word	0x0000f140


	//   ....[5]....
        /*01e8*/ 	.word	0x0000f190


	//   ....[6]....
        /*01ec*/ 	.word	0x0000f1f0


	//----- nvinfo : EIATTR_CTAIDZ_USED
	.align		4
.L_722:
        /*01f0*/ 	.byte	0x01, 0x04
	.zero		2


	//----- nvinfo : EIATTR_MAX_THREADS
	.align		4
        /*01f4*/ 	.byte	0x04, 0x05
        /*01f6*/ 	.short	(.L_724 - .L_723)
.L_723:
        /*01f8*/ 	.word	0x00000100
        /*01fc*/ 	.word	0x00000001
        /*0200*/ 	.word	0x00000001


	//----- nvinfo : EIATTR_CRS_STACK_SIZE
	.align		4
.L_724:
        /*0204*/ 	.byte	0x04, 0x1e
        /*0206*/ 	.short	(.L_726 - .L_725)
.L_725:
        /*0208*/ 	.word	0x00000000
.L_726:


//--------------------- .nv.info._ZN7cutlass13device_kernelIN5flash19enable_sm80_to_sm89INS1_16FlashAttnFwdSm80INS1_25CollectiveMainloopFwdSm80ILi8ELi1ELb1EN4cute5tupleIJNS5_1CILi128EEES8_S8_EEELi128ENS_6half_tEfNS_4arch4Sm80ELb1ELb0ELb0ELb1ELb0ELb1ELb1ELb0EEENS1_21CollectiveEpilogueFwdIS9_NS6_IJNS7_ILi1EEESF_SF_EEESA_SC_Li256ELb1ELb1ELb0ELb0EEENS1_19SingleTileSchedulerILb1ELb0ELb1ELi128EEEEEEEEEvNT_6ParamsE --------------------------
	.section	.nv.info._ZN7cutlass13device_kernelIN5flash19enable_sm80_to_sm89INS1_16FlashAttnFwdSm80INS1_25CollectiveMainloopFwdSm80ILi8ELi1ELb1EN4cute5tupleIJNS5_1CILi128EEES8_S8_EEELi128ENS_6half_tEfNS_4arch4Sm80ELb1ELb0ELb0ELb1ELb0ELb1ELb1ELb0EEENS1_21CollectiveEpilogueFwdIS9_NS6_IJNS7_ILi1EEESF_SF_EEESA_SC_Li256ELb1ELb1ELb0ELb0EEENS1_19SingleTileSchedulerILb1ELb0ELb1ELi128EEEEEEEEEvNT_6ParamsE,"",@"SHT_CUDA_INFO"
	.sectionflags	@""
	.align	4


	//----- nvinfo : EIATTR_CUDA_API_VERSION
	.align		4
        /*0000*/ 	.byte	0x04, 0x37
        /*0002*/ 	.short	(.L_728 - .L_727)
.L_727:
        /*0004*/ 	.word	0x00000082


	//----- nvinfo : EIATTR_SW2861232_WAR
	.align		4
.L_728:
        /*0008*/ 	.byte	0x01, 0x35
	.zero		2


	//----- nvinfo : EIATTR_PARAM_CBANK
	.align		4
        /*000c*/ 	.byte	0x04, 0x0a
        /*000e*/ 	.short	(.L_730 - .L_729)
	.align		4
.L_729:
        /*0010*/ 	.word	index@(.nv.constant0._ZN7cutlass13device_kernelIN5flash19enable_sm80_to_sm89INS1_16FlashAttnFwdSm80INS1_25CollectiveMainloopFwdSm80ILi8ELi1ELb1EN4cute5tupleIJNS5_1CILi128EEES8_S8_EEELi128ENS_6half_tEfNS_4arch4Sm80ELb1ELb0ELb0ELb1ELb0ELb1ELb1ELb0EEENS1_21CollectiveEpilogueFwdIS9_NS6_IJNS7_ILi1EEESF_SF_EEESA_SC_Li256ELb1ELb1ELb0ELb0EEENS1_19SingleTileSchedulerILb1ELb0ELb1ELi128EEEEEEEEEvNT_6ParamsE)
        /*0014*/ 	.short	0x0160
        /*0016*/ 	.short	0x0418


	//----- nvinfo : EIATTR_CBANK_PARAM_SIZE
	.align		4
.L_730:
        /*0018*/ 	.byte	0x03, 0x19
        /*001a*/ 	.short	0x0418


	//----- nvinfo : EIATTR_KPARAM_INFO
	.align		4
        /*001c*/ 	.byte	0x04, 0x17
        /*001e*/ 	.short	(.L_732 - .L_731)
.L_731:
        /*0020*/ 	.word	0x00000000
        /*0024*/ 	.short	0x0000
        /*0026*/ 	.short	0x0000
        /*0028*/ 	.byte	0x00, 0xf0, 0x61, 0x10


	//----- nvinfo : EIATTR_MAXREG_COUNT
	.align		4
.L_732:
        /*002c*/ 	.byte	0x03, 0x1b
        /*002e*/ 	.short	0x00ff


	//----- nvinfo : EIATTR_NUM_BARRIERS
	.align		4
        /*0030*/ 	.byte	0x02, 0x4c
        /*0032*/ 	.byte	0x02
	.zero		1


	//----- nvinfo : EIATTR_ANNOTATIONS
	.align		4
        /*0034*/ 	.byte	0x04, 0x55
        /*0036*/ 	.short	(.L_734 - .L_733)


	//   ....[0]....
.L_733:
        /* <DEDUP_REMOVED lines=39> */


	//----- nvinfo : EIATTR_MERCURY_ISA_VERSION
	.align		4
.L_734:
        /*0290*/ 	.byte	0x03, 0x5f
        /*0292*/ 	.short	0x0000


	//----- nvinfo : EIATTR_COOP_GROUP_MASK_REGIDS
	.align		4
        /*0294*/ 	.byte	0x04, 0x29
        /*0296*/ 	.short	(.L_736 - .L_735)


	//   ....[0]....
.L_735:
        /*0298*/ 	.word	0xffffffff


	//   ....[1]....
        /*029c*/ 	.word	0xffffffff


	//   ....[2]....
        /*02a0*/ 	.word	0xffffffff


	//   ....[3]....
        /*02a4*/ 	.word	0xffffffff


	//   ....[4]....
        /*02a8*/ 	.word	0xffffffff


	//   ....[5]....
        /*02ac*/ 	.word	0xffffffff


	//   ....[6]....
        /*02b0*/ 	.word	0xffffffff


	//   ....[7]....
        /*02b4*/ 	.word	0xffffffff


	//   ....[8]....
        /*02b8*/ 	.word	0xffffffff


	//   ....[9]....
        /*02bc*/ 	.word	0xffffffff


	//   ....[10]....
        /*02c0*/ 	.word	0xffffffff


	//   ....[11]....
        /*02c4*/ 	.word	0xffffffff


	//   ....[12]....
        /*02c8*/ 	.word	0xffffffff


	//   ....[13]....
        /*02cc*/ 	.word	0xffffffff


	//   ....[14]....
        /*02d0*/ 	.word	0xffffffff


	//   ....[15]....
        /*02d4*/ 	.word	0xffffffff


	//   ....[16]....
        /*02d8*/ 	.word	0xffffffff


	//   ....[17]....
        /*02dc*/ 	.word	0xffffffff


	//   ....[18]....
        /*02e0*/ 	.word	0xffffffff


	//   ....[19]....
        /*02e4*/ 	.word	0xffffffff


	//   ....[20]....
        /*02e8*/ 	.word	0xffffffff


	//   ....[21]....
        /*02ec*/ 	.word	0xffffffff


	//   ....[22]....
        /*02f0*/ 	.word	0xffffffff


	//   ....[23]....
        /*02f4*/ 	.word	0xffffffff


	//   ....[24]....
        /*02f8*/ 	.word	0xffffffff


	//   ....[25]....
        /*02fc*/ 	.word	0xffffffff


	//   ....[26]....
        /*0300*/ 	.word	0xffffffff


	//   ....[27]....
        /*0304*/ 	.word	0xffffffff


	//   ....[28]....
        /*0308*/ 	.word	0xffffffff


	//   ....[29]....
        /*030c*/ 	.word	0xffffffff


	//   ....[30]....
        /*0310*/ 	.word	0xffffffff


	//   ....[31]....
        /*0314*/ 	.word	0xffffffff


	//   ....[32]....
        /*0318*/ 	.word	0xffffffff


	//   ....[33]....
        /*031c*/ 	.word	0xffffffff


	//   ....[34]....
        /*0320*/ 	.word	0xffffffff


	//   ....[35]....
        /*0324*/ 	.word	0xffffffff


	//   ....[36]....
        /*0328*/ 	.word	0xffffffff


	//   ....[37]....
        /*032c*/ 	.word	0xffffffff


	//   ....[38]....
        /*0330*/ 	.word	0xffffffff


	//   ....[39]....
        /*0334*/ 	.word	0xffffffff


	//   ....[40]....
        /*0338*/ 	.word	0xffffffff


	//   ....[41]....
        /*033c*/ 	.word	0xffffffff


	//   ....[42]....
        /*0340*/ 	.word	0xffffffff


	//   ....[43]....
        /*0344*/ 	.word	0xffffffff


	//   ....[44]....
        /*0348*/ 	.word	0xffffffff


	//   ....[45]....
        /*034c*/ 	.word	0xffffffff


	//   ....[46]....
        /*0350*/ 	.word	0xffffffff


	//   ....[47]....
        /*0354*/ 	.word	0xffffffff


	//   ....[48]....
        /*0358*/ 	.word	0xffffffff


	//   ....[49]....
        /*035c*/ 	.word	0xffffffff


	//   ....[50]....
        /*0360*/ 	.word	0xffffffff


	//   ....[51]....
        /*0364*/ 	.word	0xffffffff


	//   ....[52]....
        /*0368*/ 	.word	0xffffffff


	//   ....[53]....
        /*036c*/ 	.word	0xffffffff


	//   ....[54]....
        /*0370*/ 	.word	0xffffffff


	//   ....[55]....
        /*0374*/ 	.word	0xffffffff


	//   ....[56]....
        /*0378*/ 	.word	0xffffffff


	//   ....[57]....
        /*037c*/ 	.word	0xffffffff


	//   ....[58]....
        /*0380*/ 	.word	0xffffffff


	//   ....[59]....
        /*0384*/ 	.word	0xffffffff


	//   ....[60]....
        /*0388*/ 	.word	0xffffffff


	//   ....[61]....
        /*038c*/ 	.word	0xffffffff


	//   ....[62]....
        /*0390*/ 	.word	0xffffffff


	//   ....[63]....
        /*0394*/ 	.word	0xffffffff


	//   ....[64]....
        /*0398*/ 	.word	0xffffffff


	//   ....[65]....
        /*039c*/ 	.word	0xffffffff


	//   ....[66]....
        /*03a0*/ 	.word	0xffffffff


	//   ....[67]....
        /*03a4*/ 	.word	0xffffffff


	//   ....[68]....
        /*03a8*/ 	.word	0xffffffff


	//   ....[69]....
        /*03ac*/ 	.word	0xffffffff


	//   ....[70]....
        /*03b0*/ 	.word	0xffffffff


	//   ....[71]....
        /*03b4*/ 	.word	0xffffffff


	//   ....[72]....
        /*03b8*/ 	.word	0xffffffff


	//   ....[73]....
        /*03bc*/ 	.word	0xffffffff


	//   ....[74]....
        /*03c0*/ 	.word	0xffffffff


	//   ....[75]....
        /*03c4*/ 	.word	0xffffffff


	//   ....[76]....
        /*03c8*/ 	.word	0xffffffff


	//   ....[77]....
        /*03cc*/ 	.word	0xffffffff


	//   ....[78]....
        /*03d0*/ 	.word	0xffffffff


	//   ....[79]....
        /*03d4*/ 	.word	0xffffffff


	//   ....[80]....
        /*03d8*/ 	.word	0xffffffff


	//----- nvinfo : EIATTR_COOP_GROUP_INSTR_OFFSETS
	.align		4
.L_736:
        /*03dc*/ 	.byte	0x04, 0x28
        /*03de*/ 	.short	(.L_738 - .L_737)


	//   ....[0]....
.L_737:
        /*03e0*/ 	.word	0x00000090


	//   ....[1]....
        /*03e4*/ 	.word	0x000084b0


	//   ....[2]....
        /*03e8*/ 	.word	0x000084f0


	//   ....[3]....
        /*03ec*/ 	.word	0x00008500


	//   ....[4]....
        /*03f0*/ 	.word	0x00008510


	//   ....[5]....
        /*03f4*/ 	.word	0x000087d0


	//   ....[6]....
        /*03f8*/ 	.word	0x00008800


	//   ....[7]....
        /*03fc*/ 	.word	0x00008830


	//   ....[8]....
        /*0400*/ 	.word	0x00008860


	//   ....[9]....
        /*0404*/ 	.word	0x00009180


	//   ....[10]....
        /*0408*/ 	.word	0x000091a0


	//   ....[11]....
        /*040c*/ 	.word	0x000091f0


	//   ....[12]....
        /*0410*/ 	.word	0x00009200


	//   ....[13]....
        /*0414*/ 	.word	0x00009360


	//   ....[14]....
        /*0418*/ 	.word	0x00009420


	//   ....[15]....
        /*041c*/ 	.word	0x00009460


	//   ....[16]....
        /*0420*/ 	.word	0x000094a0


	//   ....[17]....
        /*0424*/ 	.word	0x00009620


	//   ....[18]....
        /*0428*/ 	.word	0x000096e0


	//   ....[19]....
        /*042c*/ 	.word	0x00009720


	//   ....[20]....
        /*0430*/ 	.word	0x00009760


	//   ....[21]....
        /*0434*/ 	.word	0x00009900


	//   ....[22]....
        /*0438*/ 	.word	0x000099c0


	//   ....[23]....
        /*043c*/ 	.word	0x00009a00


	//   ....[24]....
        /*0440*/ 	.word	0x00009a40


	//   ....[25]....
        /*0444*/ 	.word	0x0000b590


	//   ....[26]....
        /*0448*/ 	.word	0x0000b5e0


	//   ....[27]....
        /*044c*/ 	.word	0x0000b600


	//   ....[28]....
        /*0450*/ 	.word	0x0000b670


	//   ....[29]....
        /*0454*/ 	.word	0x0000b6f0


	//   ....[30]....
        /*0458*/ 	.word	0x0000b710


	//   ....[31]....
        /*045c*/ 	.word	0x0000b730


	//   ....[32]....
        /*0460*/ 	.word	0x0000b770


	//   ....[33]....
        /*0464*/ 	.word	0x0000b940


	//   ....[34]....
        /*0468*/ 	.word	0x0000b980


	//   ....[35]....
        /*046c*/ 	.word	0x0000b990


	//   ....[36]....
        /*0470*/ 	.word	0x0000b9a0


	//   ....[37]....
        /*0474*/ 	.word	0x0000ba80


	//   ....[38]....
        /*0478*/ 	.word	0x0000bae0


	//   ....[39]....
        /*047c*/ 	.word	0x0000bb40


	//   ....[40]....
        /*0480*/ 	.word	0x0000bb50


	//   ....[41]....
        /*0484*/ 	.word	0x0000f080


	//   ....[42]....
        /*0488*/ 	.word	0x0000f090


	//   ....[43]....
        /*048c*/ 	.word	0x0000fda0


	//   ....[44]....
        /*0490*/ 	.word	0x0000fdc0


	//   ....[45]....
        /*0494*/ 	.word	0x0000fde0


	//   ....[46]....
        /*0498*/ 	.word	0x0000fe00


	//   ....[47]....
        /*049c*/ 	.word	0x00012790


	//   ....[48]....
        /*04a0*/ 	.word	0x000127d0


	//   ....[49]....
        /*04a4*/ 	.word	0x00013960


	//   ....[50]....
        /*04a8*/ 	.word	0x00013a50


	//   ....[51]....
        /*04ac*/ 	.word	0x00013a70


	//   ....[52]....
        /*04b0*/ 	.word	0x00013ab0


	//   ....[53]....
        /*04b4*/ 	.word	0x000174e0


	//   ....[54]....
        /*04b8*/ 	.word	0x00017510


	//   ....[55]....
        /*04bc*/ 	.word	0x00017530


	//   ....[56]....
        /*04c0*/ 	.word	0x00017550


	//   ....[57]....
        /*04c4*/ 	.word	0x000196e0


	//   ....[58]....
        /*04c8*/ 	.word	0x000196f0


	//   ....[59]....
        /*04cc*/ 	.word	0x00019720


	//   ....[60]....
        /*04d0*/ 	.word	0x00019740


	//   ....[61]....
        /*04d4*/ 	.word	0x0001a8e0


	//   ....[62]....
        /*04d8*/ 	.word	0x0001a910


	//   ....[63]....
        /*04dc*/ 	.word	0x0001a940


	//   ....[64]....
        /*04e0*/ 	.word	0x0001a970


	//   ....[65]....
        /*04e4*/ 	.word	0x0001ab30


	//   ....[66]....
        /*04e8*/ 	.word	0x0001ab40


	//   ....[67]....
        /*04ec*/ 	.word	0x0001ac30


	//   ....[68]....
        /*04f0*/ 	.word	0x0001ac60


	//   ....[69]....
        /*04f4*/ 	.word	0x0001ad30


	//   ....[70]....
        /*04f8*/ 	.word	0x0001ad60


	//   ....[71]....
        /*04fc*/ 	.word	0x0001ae30


	//   ....[72]....
        /*0500*/ 	.word	0x0001ae50


	//   ....[73]....
        /*0504*/ 	.word	0x0001b590


	//   ....[74]....
        /*0508*/ 	.word	0x0001b5b0


	//   ....[75]....
        /*050c*/ 	.word	0x0001b690


	//   ....[76]....
        /*0510*/ 	.word	0x0001b6c0


	//   ....[77]....
        /*0514*/ 	.word	0x0001b790


	//   ....[78]....
        /*0518*/ 	.word	0x0001b7c0


	//   ....[79]....
        /*051c*/ 	.word	0x0001b890


	//   ....[80]....
        /*0520*/ 	.word	0x0001b8b0


	//----- nvinfo : EIATTR_EXIT_INSTR_OFFSETS
	.align		4
.L_738:
        /*0524*/ 	.byte	0x04, 0x1c
        /*0526*/ 	.short	(.L_740 - .L_739)


	//   ....[0]....
.L_739:
        /*0528*/ 	.word	0x00000370


	//   ....[1]....
        /*052c*/ 	.word	0x0001ae60


	//   ....[2]....
        /*0530*/ 	.word	0x0001aeb0


	//   ....[3]....
        /*0534*/ 	.word	0x0001af10


	//   ....[4]....
        /*0538*/ 	.word	0x0001b8c0


	//   ....[5]....
        /*053c*/ 	.word	0x0001b910


	//   ....[6]....
        /*0540*/ 	.word	0x0001b970


	//----- nvinfo : EIATTR_CTAIDZ_USED
	.align		4
.L_740:
        /*0544*/ 	.byte	0x01, 0x04
	.zero		2


	//----- nvinfo : EIATTR_MAX_THREADS
	.align		4
        /*0548*/ 	.byte	0x04, 0x05
        /*054a*/ 	.short	(.L_742 - .L_741)
.L_741:
        /*054c*/ 	.word	0x00000100
        /*0550*/ 	.word	0x00000001
        /*0554*/ 	.word	0x00000001


	//----- nvinfo : EIATTR_CRS_STACK_SIZE
	.align		4
.L_742:
        /*0558*/ 	.byte	0x04, 0x1e
        /*055a*/ 	.short	(.L_744 - .L_743)
.L_743:
        /*055c*/ 	.word	0x00000000
.L_744:


//--------------------- .nv.info._ZN7cutlass13device_kernelIN5flash19enable_sm80_to_sm89INS1_16FlashAttnFwdSm80INS1_25CollectiveMainloopFwdSm80ILi4ELi1ELb0EN4cute5tupleIJNS5_1CILi128EEENS7_ILi64EEES8_EEELi128ENS_6half_tEfNS_4arch4Sm80ELb0ELb0ELb0ELb0ELb0ELb0ELb1ELb0EEENS1_21CollectiveEpilogueFwdINS6_IJS8_S8_S9_EEENS6_IJNS7_ILi1EEESH_SH_EEESB_SD_Li128ELb0ELb1ELb0ELb0EEENS1_19SingleTileSchedulerILb0ELb0ELb1ELi128EEEEEEEEEvNT_6ParamsE --------------------------
	.section	.nv.info._ZN7cutlass13device_kernelIN5flash19enable_sm80_to_sm89INS1_16FlashAttnFwdSm80INS1_25CollectiveMainloopFwdSm80ILi4ELi1ELb0EN4cute5tupleIJNS5_1CILi128EEENS7_ILi64EEES8_EEELi128ENS_6half_tEfNS_4arch4Sm80ELb0ELb0ELb0ELb0ELb0ELb0ELb1ELb0EEENS1_21CollectiveEpilogueFwdINS6_IJS8_S8_S9_EEENS6_IJNS7_ILi1EEESH_SH_EEESB_SD_Li128ELb0ELb1ELb0ELb0EEENS1_19SingleTileSchedulerILb0ELb0ELb1ELi128EEEEEEEEEvNT_6ParamsE,"",@"SHT_CUDA_INFO"
	.sectionflags	@""
	.align	4


	//----- nvinfo : EIATTR_CUDA_API_VERSION
	.align		4
        /*0000*/ 	.byte	0x04, 0x37
        /*0002*/ 	.short	(.L_746 - .L_745)
.L_745:
        /*0004*/ 	.word	0x00000082


	//----- nvinfo : EIATTR_SW2861232_WAR
	.align		4
.L_746:
        /*0008*/ 	.byte	0x01, 0x35
	.zero		2


	//----- nvinfo : EIATTR_PARAM_CBANK
	.align		4
        /*000c*/ 	.byte	0x04, 0x0a
        /*000e*/ 	.short	(.L_748 - .L_747)
	.align		4
.L_747:
        /*0010*/ 	.word	index@(.nv.constant0._ZN7cutlass13device_kernelIN5flash19enable_sm80_to_sm89INS1_16FlashAttnFwdSm80INS1_25CollectiveMainloopFwdSm80ILi4ELi1ELb0EN4cute5tupleIJNS5_1CILi128EEENS7_ILi64EEES8_EEELi128ENS_6half_tEfNS_4arch4Sm80ELb0ELb0ELb0ELb0ELb0ELb0ELb1ELb0EEENS1_21CollectiveEpilogueFwdINS6_IJS8_S8_S9_EEENS6_IJNS7_ILi1EEESH_SH_EEESB_SD_Li128ELb0ELb1ELb0ELb0EEENS1_19SingleTileSchedulerILb0ELb0ELb1ELi128EEEEEEEEEvNT_6ParamsE)
        /*0014*/ 	.short	0x0160
        /*0016*/ 	.short	0x0418


	//----- nvinfo : EIATTR_CBANK_PARAM_SIZE
	.align		4
.L_748:
        /*0018*/ 	.byte	0x03, 0x19
        /*001a*/ 	.short	0x0418


	//----- nvinfo : EIATTR_KPARAM_INFO
	.align		4
        /*001c*/ 	.byte	0x04, 0x17
        /*001e*/ 	.short	(.L_750 - .L_749)
.L_749:
        /*0020*/ 	.word	0x00000000
        /*0024*/ 	.short	0x0000
        /*0026*/ 	.short	0x0000
        /*0028*/ 	.byte	0x00, 0xf0, 0x61, 0x10


	//----- nvinfo : EIATTR_MAXREG_COUNT
	.align		4
.L_750:
        /*002c*/ 	.byte	0x03, 0x1b
        /*002e*/ 	.short	0x00ff


	//----- nvinfo : EIATTR_NUM_BARRIERS
	.align		4
        /*0030*/ 	.byte	0x02, 0x4c
        /*0032*/ 	.byte	0x02
	.zero		1


	//----- nvinfo : EIATTR_ANNOTATIONS
	.align		4
        /*0034*/ 	.byte	0x04, 0x55
        /*0036*/ 	.short	(.L_752 - .L_751)


	//   ....[0]....
.L_751:
        /* <DEDUP_REMOVED lines=26> */


	//----- nvinfo : EIATTR_MERCURY_ISA_VERSION
	.align		4
.L_752:
        /*01c0*/ 	.byte	0x03, 0x5f
        /*01c2*/ 	.short	0x0000


	//----- nvinfo : EIATTR_INT_WARP_WIDE_INSTR_OFFSETS
	.align		4
        /*01c4*/ 	.byte	0x04, 0x31
        /*01c6*/ 	.short	(.L_754 - .L_753)


	//   ....[0]....
.L_753:
        /*01c8*/ 	.word	0x00000ca0


	//----- nvinfo : EIATTR_COOP_GROUP_MASK_REGIDS
	.align		4
.L_754:
        /*01cc*/ 	.byte	0x04, 0x29
        /*01ce*/ 	.short	(.L_756 - .L_755)


	//   ....[0]....
.L_755:
        /*01d0*/ 	.word	0xffffffff


	//   ....[1]....
        /*01d4*/ 	.word	0xffffffff


	//   ....[2]....
        /*01d8*/ 	.word	0xffffffff


	//   ....[3]....
        /*01dc*/ 	.word	0xffffffff


	//   ....[4]....
        /*01e0*/ 	.word	0xffffffff


	//   ....[5]....
        /*01e4*/ 	.word	0xffffffff


	//   ....[6]....
        /*01e8*/ 	.word	0xffffffff


	//   ....[7]....
        /*01ec*/ 	.word	0xffffffff


	//   ....[8]....
        /*01f0*/ 	.word	0xffffffff


	//   ....[9]....
        /*01f4*/ 	.word	0xffffffff


	//   ....[10]....
        /*01f8*/ 	.word	0xffffffff


	//   ....[11]....
        /*01fc*/ 	.word	0xffffffff


	//   ....[12]....
        /*0200*/ 	.word	0xffffffff


	//   ....[13]....
        /*0204*/ 	.word	0xffffffff


	//   ....[14]....
        /*0208*/ 	.word	0xffffffff


	//   ....[15]....
        /*020c*/ 	.word	0xffffffff


	//   ....[16]....
        /*0210*/ 	.word	0xffffffff


	//   ....[17]....
        /*0214*/ 	.word	0xffffffff


	//   ....[18]....
        /*0218*/ 	.word	0xffffffff


	//   ....[19]....
        /*021c*/ 	.word	0xffffffff


	//   ....[20]....
        /*0220*/ 	.word	0xffffffff


	//   ....[21]....
        /*0224*/ 	.word	0xffffffff


	//   ....[22]....
        /*0228*/ 	.word	0xffffffff


	//   ....[23]....
        /*022c*/ 	.word	0xffffffff


	//   ....[24]....
        /*0230*/ 	.word	0xffffffff


	//   ....[25]....
        /*0234*/ 	.word	0xffffffff


	//   ....[26]....
        /*0238*/ 	.word	0xffffffff


	//   ....[27]....
        /*023c*/ 	.word	0xffffffff


	//   ....[28]....
        /*0240*/ 	.word	0xffffffff


	//   ....[29]....
        /*0244*/ 	.word	0xffffffff


	//   ....[30]....
        /*0248*/ 	.word	0xffffffff


	//   ....[31]....
        /*024c*/ 	.word	0xffffffff


	//   ....[32]....
        /*0250*/ 	.word	0xffffffff


	//   ....[33]....
        /*0254*/ 	.word	0xffffffff


	//   ....[34]....
        /*0258*/ 	.word	0xffffffff


	//   ....[35]....
        /*025c*/ 	.word	0xffffffff


	//   ....[36]....
        /*0260*/ 	.word	0xffffffff


	//   ....[37]....
        /*0264*/ 	.word	0xffffffff


	//   ....[38]....
        /*0268*/ 	.word	0xffffffff


	//   ....[39]....
        /*026c*/ 	.word	0xffffffff


	//   ....[40]....
        /*0270*/ 	.word	0xffffffff


	//   ....[41]....
        /*0274*/ 	.word	0xffffffff


	//   ....[42]....
        /*0278*/ 	.word	0xffffffff


	//   ....[43]....
        /*027c*/ 	.word	0xffffffff


	//   ....[44]....
        /*0280*/ 	.word	0xffffffff


	//   ....[45]....
        /*0284*/ 	.word	0xffffffff


	//   ....[46]....
        /*0288*/ 	.word	0xffffffff


	//   ....[47]....
        /*028c*/ 	.word	0xffffffff


	//   ....[48]....
        /*0290*/ 	.word	0xffffffff


	//   ....[49]....
        /*0294*/ 	.word	0xffffffff


	//   ....[50]....
        /*0298*/ 	.word	0xffffffff


	//   ....[51]....
        /*029c*/ 	.word	0xffffffff


	//   ....[52]....
        /*02a0*/ 	.word	0xffffffff


	//   ....[53]....
        /*02a4*/ 	.word	0xffffffff


	//   ....[54]....
        /*02a8*/ 	.word	0xffffffff


	//   ....[55]....
        /*02ac*/ 	.word	0xffffffff


	//   ....[56]....
        /*02b0*/ 	.word	0xffffffff


	//   ....[57]....
        /*02b4*/ 	.word	0xffffffff


	//   ....[58]....
        /*02b8*/ 	.word	0xffffffff


	//   ....[59]....
        /*02bc*/ 	.word	0xffffffff


	//   ....[60]....
        /*02c0*/ 	.word	0xffffffff


	//   ....[61]....
        /*02c4*/ 	.word	0xffffffff


	//   ....[62]....
        /*02c8*/ 	.word	0xffffffff


	//   ....[63]....
        /*02cc*/ 	.word	0xffffffff


	//----- nvinfo : EIATTR_COOP_GROUP_INSTR_OFFSETS
	.align		4
.L_756:
        /*02d0*/ 	.byte	0x04, 0x28
        /*02d2*/ 	.short	(.L_758 - .L_757)


	//   ....[0]....
.L_757:
        /*02d4*/ 	.word	0x000004f0


	//   ....[1]....
        /*02d8*/ 	.word	0x00000520


	//   ....[2]....
        /*02dc*/ 	.word	0x00000550


	//   ....[3]....
        /*02e0*/ 	.word	0x00000580


	//   ....[4]....
        /*02e4*/ 	.word	0x000005c0


	//   ....[5]....
        /*02e8*/ 	.word	0x000005f0


	//   ....[6]....
        /*02ec*/ 	.word	0x00000620


	//   ....[7]....
        /*02f0*/ 	.word	0x000006a0


	//   ....[8]....
        /*02f4*/ 	.word	0x000006f0


	//   ....[9]....
        /*02f8*/ 	.word	0x00000860


	//   ....[10]....
        /*02fc*/ 	.word	0x00000880


	//   ....[11]....
        /*0300*/ 	.word	0x00000960


	//   ....[12]....
        /*0304*/ 	.word	0x00000980


	//   ....[13]....
        /*0308*/ 	.word	0x00000a30


	//   ....[14]....
        /*030c*/ 	.word	0x00000aa0


	//   ....[15]....
        /*0310*/ 	.word	0x00000ac0


	//   ....[16]....
        /*0314*/ 	.word	0x00002c90


	//   ....[17]....
        /*0318*/ 	.word	0x00002d90


	//   ....[18]....
        /*031c*/ 	.word	0x00003100


	//   ....[19]....
        /*0320*/ 	.word	0x000031f0


	//   ....[20]....
        /*0324*/ 	.word	0x00003250


	//   ....[21]....
        /*0328*/ 	.word	0x00003270


	//   ....[22]....
        /*032c*/ 	.word	0x000032c0


	//   ....[23]....
        /*0330*/ 	.word	0x00003390


	//   ....[24]....
        /*0334*/ 	.word	0x00005e50


	//   ....[25]....
        /*0338*/ 	.word	0x00005ed0


	//   ....[26]....
        /*033c*/ 	.word	0x00005f20


	//   ....[27]....
        /*0340*/ 	.word	0x00005f50


	//   ....[28]....
        /*0344*/ 	.word	0x00005f70


	//   ....[29]....
        /*0348*/ 	.word	0x00005f80


	//   ....[30]....
        /*034c*/ 	.word	0x00005fb0


	//   ....[31]....
        /*0350*/ 	.word	0x00005fd0


	//   ....[32]....
        /*0354*/ 	.word	0x00008490


	//   ....[33]....
        /*0358*/ 	.word	0x000084a0


	//   ....[34]....
        /*035c*/ 	.word	0x000084b0


	//   ....[35]....
        /*0360*/ 	.word	0x000084c0


	//   ....[36]....
        /*0364*/ 	.word	0x000084f0


	//   ....[37]....
        /*0368*/ 	.word	0x00008510


	//   ....[38]....
        /*036c*/ 	.word	0x00008530


	//   ....[39]....
        /*0370*/ 	.word	0x00008540


	//   ....[40]....
        /*0374*/ 	.word	0x00009e80


	//   ....[41]....
        /*0378*/ 	.word	0x00009e90


	//   ....[42]....
        /*037c*/ 	.word	0x00009eb0


	//   ....[43]....
        /*0380*/ 	.word	0x00009ec0


	//   ....[44]....
        /*0384*/ 	.word	0x00009ed0


	//   ....[45]....
        /*0388*/ 	.word	0x00009ee0


	//   ....[46]....
        /*038c*/ 	.word	0x00009ef0


	//   ....[47]....
        /*0390*/ 	.word	0x00009f00


	//   ....[48]....
        /*0394*/ 	.word	0x0000a080


	//   ....[49]....
        /*0398*/ 	.word	0x0000a0a0


	//   ....[50]....
        /*039c*/ 	.word	0x0000a190


	//   ....[51]....
        /*03a0*/ 	.word	0x0000a1c0


	//   ....[52]....
        /*03a4*/ 	.word	0x0000a290


	//   ....[53]....
        /*03a8*/ 	.word	0x0000a2c0


	//   ....[54]....
        /*03ac*/ 	.word	0x0000a390


	//   ....[55]....
        /*03b0*/ 	.word	0x0000a3c0


	//   ....[56]....
        /*03b4*/ 	.word	0x0000a490


	//   ....[57]....
        /*03b8*/ 	.word	0x0000a4c0


	//   ....[58]....
        /*03bc*/ 	.word	0x0000a590


	//   ....[59]....
        /*03c0*/ 	.word	0x0000a5c0


	//   ....[60]....
        /*03c4*/ 	.word	0x0000a690


	//   ....[61]....
        /*03c8*/ 	.word	0x0000a6c0


	//   ....[62]....
        /*03cc*/ 	.word	0x0000a790


	//   ....[63]....
        /*03d0*/ 	.word	0x0000a7b0


	//----- nvinfo : EIATTR_EXIT_INSTR_OFFSETS
	.align		4
.L_758:
        /*03d4*/ 	.byte	0x04, 0x1c
        /*03d6*/ 	.short	(.L_760 - .L_759)


	//   ....[0]....
.L_759:
        /*03d8*/ 	.word	0x00000040


	//   ....[1]....
        /*03dc*/ 	.word	0x0000a7c0


	//   ....[2]....
        /*03e0*/ 	.word	0x0000a810


	//   ....[3]....
        /*03e4*/ 	.word	0x0000a870


	//----- nvinfo : EIATTR_CTAIDZ_USED
	.align		4
.L_760:
        /*03e8*/ 	.byte	0x01, 0x04
	.zero		2


	//----- nvinfo : EIATTR_MAX_THREADS
	.align		4
        /*03ec*/ 	.byte	0x04, 0x05
        /*03ee*/ 	.short	(.L_762 - .L_761)
.L_761:
        /*03f0*/ 	.word	0x00000080
        /*03f4*/ 	.word	0x00000001
        /*03f8*/ 	.word	0x00000001


	//----- nvinfo : EIATTR_CRS_STACK_SIZE
	.align		4
.L_762:
        /*03fc*/ 	.byte	0x04, 0x1e
        /*03fe*/ 	.short	(.L_764 - .L_763)
.L_763:
        /*0400*/ 	.word	0x00000000
.L_764:


//--------------------- .nv.info._ZN7cutlass13device_kernelIN5flash19enable_sm80_to_sm89INS1_16FlashAttnFwdSm80INS1_25CollectiveMainloopFwdSm80ILi4ELi1ELb0EN4cute5tupleIJNS5_1CILi128EEENS7_ILi64EEES8_EEELi128ENS_6half_tEfNS_4arch4Sm80ELb0ELb0ELb0ELb1ELb0ELb0ELb1ELb0EEENS1_21CollectiveEpilogueFwdINS6_IJS8_S8_S9_EEENS6_IJNS7_ILi1EEESH_SH_EEESB_SD_Li128ELb1ELb1ELb0ELb0EEENS1_19SingleTileSchedulerILb1ELb0ELb1ELi128EEEEEEEEEvNT_6ParamsE --------------------------
	.section	.nv.info._ZN7cutlass13device_kernelIN5flash19enable_sm80_to_sm89INS1_16FlashAttnFwdSm80INS1_25CollectiveMainloopFwdSm80ILi4ELi1ELb0EN4cute5tupleIJNS5_1CILi128EEENS7_ILi64EEES8_EEELi128ENS_6half_tEfNS_4arch4Sm80ELb0ELb0ELb0ELb1ELb0ELb0ELb1ELb0EEENS1_21CollectiveEpilogueFwdINS6_IJS8_S8_S9_EEENS6_IJNS7_ILi1EEESH_SH_EEESB_SD_Li128ELb1ELb1ELb0ELb0EEENS1_19SingleTileSchedulerILb1ELb0ELb1ELi128EEEEEEEEEvNT_6ParamsE,"",@"SHT_CUDA_INFO"
	.sectionflags	@""
	.align	4


	//----- nvinfo : EIATTR_CUDA_API_VERSION
	.align		4
        /*0000*/ 	.byte	0x04, 0x37
        /*0002*/ 	.short	(.L_766 - .L_765)
.L_765:
        /*0004*/ 	.word	0x00000082


	//----- nvinfo : EIATTR_SW2861232_WAR
	.align		4
.L_766:
        /*0008*/ 	.byte	0x01, 0x35
	.zero		2


	//----- nvinfo : EIATTR_PARAM_CBANK
	.align		4
        /*000c*/ 	.byte	0x04, 0x0a
        /*000e*/ 	.short	(.L_768 - .L_767)
	.align		4
.L_767:
        /*0010*/ 	.word	index@(.nv.constant0._ZN7cutlass13device_kernelIN5flash19enable_sm80_to_sm89INS1_16FlashAttnFwdSm80INS1_25CollectiveMainloopFwdSm80ILi4ELi1ELb0EN4cute5tupleIJNS5_1CILi128EEENS7_ILi64EEES8_EEELi128ENS_6half_tEfNS_4arch4Sm80ELb0ELb0ELb0ELb1ELb0ELb0ELb1ELb0EEENS1_21CollectiveEpilogueFwdINS6_IJS8_S8_S9_EEENS6_IJNS7_ILi1EEESH_SH_EEESB_SD_Li128ELb1ELb1ELb0ELb0EEENS1_19SingleTileSchedulerILb1ELb0ELb1ELi128EEEEEEEEEvNT_6ParamsE)
        /*0014*/ 	.short	0x0160
        /*0016*/ 	.short	0x0418


	//----- nvinfo : EIATTR_CBANK_PARAM_SIZE
	.align		4
.L_768:
        /*0018*/ 	.byte	0x03, 0x19
        /*001a*/ 	.short	0x0418


	//----- nvinfo : EIATTR_KPARAM_INFO
	.align		4
        /*001c*/ 	.byte	0x04, 0x17
        /*001e*/ 	.short	(.L_770 - .L_769)
.L_769:
        /*0020*/ 	.word	0x00000000
        /*0024*/ 	.short	0x0000
        /*0026*/ 	.short	0x0000
        /*0028*/ 	.byte	0x00, 0xf0, 0x61, 0x10


	//----- nvinfo : EIATTR_MAXREG_COUNT
	.align		4
.L_770:
        /*002c*/ 	.byte	0x03, 0x1b
        /*002e*/ 	.short	0x00ff


	//----- nvinfo : EIATTR_NUM_BARRIERS
	.align		4
        /*0030*/ 	.byte	0x02, 0x4c
        /*0032*/ 	.byte	0x02
	.zero		1


	//----- nvinfo : EIATTR_ANNOTATIONS
	.align		4
        /*0034*/ 	.byte	0x04, 0x55
        /*0036*/ 	.short	(.L_772 - .L_771)


	//   ....[0]....
.L_771:
        /* <DEDUP_REMOVED lines=41> */


	//----- nvinfo : EIATTR_MERCURY_ISA_VERSION
	.align		4
.L_772:
        /*02b8*/ 	.byte	0x03, 0x5f
        /*02ba*/ 	.short	0x0000


	//----- nvinfo : EIATTR_INT_WARP_WIDE_INSTR_OFFSETS
	.align		4
        /*02bc*/ 	.byte	0x04, 0x31
        /*02be*/ 	.short	(.L_774 - .L_773)


	//   ....[0]....
.L_773:
        /*02c0*/ 	.word	0x00001d70


	//----- nvinfo : EIATTR_COOP_GROUP_MASK_REGIDS
	.align		4
.L_774:
        /*02c4*/ 	.byte	0x04, 0x29
        /*02c6*/ 	.short	(.L_776 - .L_775)


	//   ....[0]....
.L_775:
        /*02c8*/ 	.word	0xffffffff


	//   ....[1]....
        /*02cc*/ 	.word	0xffffffff


	//   ....[2]....
        /*02d0*/ 	.word	0xffffffff


	//   ....[3]....
        /*02d4*/ 	.word	0xffffffff


	//   ....[4]....
        /*02d8*/ 	.word	0xffffffff


	//   ....[5]....
        /*02dc*/ 	.word	0xffffffff


	//   ....[6]....
        /*02e0*/ 	.word	0xffffffff


	//   ....[7]....
        /*02e4*/ 	.word	0xffffffff


	//   ....[8]....
        /*02e8*/ 	.word	0xffffffff


	//   ....[9]....
        /*02ec*/ 	.word	0xffffffff


	//   ....[10]....
        /*02f0*/ 	.word	0xffffffff


	//   ....[11]....
        /*02f4*/ 	.word	0xffffffff


	//   ....[12]....
        /*02f8*/ 	.word	0xffffffff


	//   ....[13]....
        /*02fc*/ 	.word	0xffffffff


	//   ....[14]....
        /*0300*/ 	.word	0xffffffff


	//   ....[15]....
        /*0304*/ 	.word	0xffffffff


	//   ....[16]....
        /*0308*/ 	.word	0xffffffff


	//   ....[17]....
        /*030c*/ 	.word	0xffffffff


	//   ....[18]....
        /*0310*/ 	.word	0xffffffff


	//   ....[19]....
        /*0314*/ 	.word	0xffffffff


	//   ....[20]....
        /*0318*/ 	.word	0xffffffff


	//   ....[21]....
        /*031c*/ 	.word	0xffffffff


	//   ....[22]....
        /*0320*/ 	.word	0xffffffff


	//   ....[23]....
        /*0324*/ 	.word	0xffffffff


	//   ....[24]....
        /*0328*/ 	.word	0xffffffff


	//   ....[25]....
        /*032c*/ 	.word	0xffffffff


	//   ....[26]....
        /*0330*/ 	.word	0xffffffff


	//   ....[27]....
        /*0334*/ 	.word	0xffffffff


	//   ....[28]....
        /*0338*/ 	.word	0xffffffff


	//   ....[29]....
        /*033c*/ 	.word	0xffffffff


	//   ....[30]....
        /*0340*/ 	.word	0xffffffff


	//   ....[31]....
        /*0344*/ 	.word	0xffffffff


	//   ....[32]....
        /*0348*/ 	.word	0xffffffff


	//   ....[33]....
        /*034c*/ 	.word	0xffffffff


	//   ....[34]....
        /*0350*/ 	.word	0xffffffff


	//   ....[35]....
        /*0354*/ 	.word	0xffffffff


	//   ....[36]....
        /*0358*/ 	.word	0xffffffff


	//   ....[37]....
        /*035c*/ 	.word	0xffffffff


	//   ....[38]....
        /*0360*/ 	.word	0xffffffff


	//   ....[39]....
        /*0364*/ 	.word	0xffffffff


	//   ....[40]....
        /*0368*/ 	.word	0xffffffff


	//   ....[41]....
        /*036c*/ 	.word	0xffffffff


	//   ....[42]....
        /*0370*/ 	.word	0xffffffff


	//   ....[43]....
        /*0374*/ 	.word	0xffffffff


	//   ....[44]....
        /*0378*/ 	.word	0xffffffff


	//   ....[45]....
        /*037c*/ 	.word	0xffffffff


	//   ....[46]....
        /*0380*/ 	.word	0xffffffff


	//   ....[47]....
        /*0384*/ 	.word	0xffffffff


	//   ....[48]....
        /*0388*/ 	.word	0xffffffff


	//   ....[49]....
        /*038c*/ 	.word	0xffffffff


	//   ....[50]....
        /*0390*/ 	.word	0xffffffff


	//   ....[51]....
        /*0394*/ 	.word	0xffffffff


	//   ....[52]....
        /*0398*/ 	.word	0xffffffff


	//   ....[53]....
        /*039c*/ 	.word	0xffffffff


	//   ....[54]....
        /*03a0*/ 	.word	0xffffffff


	//   ....[55]....
        /*03a4*/ 	.word	0xffffffff


	//   ....[56]....
        /*03a8*/ 	.word	0xffffffff


	//   ....[57]....
        /*03ac*/ 	.word	0xffffffff


	//   ....[58]....
        /*03b0*/ 	.word	0xffffffff


	//   ....[59]....
        /*03b4*/ 	.word	0xffffffff


	//   ....[60]....
        /*03b8*/ 	.word	0xffffffff


	//   ....[61]....
        /*03bc*/ 	.word	0xffffffff


	//   ....[62]....
        /*03c0*/ 	.word	0xffffffff


	//   ....[63]....
        /*03c4*/ 	.word	0xffffffff


	//   ....[64]....
        /*03c8*/ 	.word	0xffffffff


	//   ....[65]....
        /*03cc*/ 	.word	0xffffffff


	//   ....[66]....
        /*03d0*/ 	.word	0xffffffff


	//   ....[67]....
        /*03d4*/ 	.word	0xffffffff


	//   ....[68]....
        /*03d8*/ 	.word	0xffffffff


	//   ....[69]....
        /*03dc*/ 	.word	0xffffffff


	//   ....[70]....
        /*03e0*/ 	.word	0xffffffff


	//   ....[71]....
        /*03e4*/ 	.word	0xffffffff


	//   ....[72]....
        /*03e8*/ 	.word	0xffffffff


	//   ....[73]....
        /*03ec*/ 	.word	0xffffffff


	//   ....[74]....
        /*03f0*/ 	.word	0xffffffff


	//   ....[75]....
        /*03f4*/ 	.word	0xffffffff


	//   ....[76]....
        /*03f8*/ 	.word	0xffffffff


	//   ....[77]....
        /*03fc*/ 	.word	0xffffffff


	//   ....[78]....
        /*0400*/ 	.word	0xffffffff


	//   ....[79]....
        /*0404*/ 	.word	0xffffffff


	//   ....[80]....
        /*0408*/ 	.word	0xffffffff


	//----- nvinfo : EIATTR_COOP_GROUP_INSTR_OFFSETS
	.align		4
.L_776:
        /*040c*/ 	.byte	0x04, 0x28
        /*040e*/ 	.short	(.L_778 - .L_777)


	//   ....[0]....
.L_777:
        /*0410*/ 	.word	0x00000090


	//   ....[1]....
        /*0414*/ 	.word	0x00001190


	//   ....[2]....
        /*0418*/ 	.word	0x000011c0


	//   ....[3]....
        /*041c*/ 	.word	0x00001450


	//   ....[4]....
        /*0420*/ 	.word	0x00001480


	//   ....[5]....
        /*0424*/ 	.word	0x00001560


	//   ....[6]....
        /*0428*/ 	.word	0x00001590


	//   ....[7]....
        /*042c*/ 	.word	0x00001670


	//   ....[8]....
        /*0430*/ 	.word	0x000016a0


	//   ....[9]....
        /*0434*/ 	.word	0x00001780


	//   ....[10]....
        /*0438*/ 	.word	0x000017b0


	//   ....[11]....
        /*043c*/ 	.word	0x00001890


	//   ....[12]....
        /*0440*/ 	.word	0x000018c0


	//   ....[13]....
        /*0444*/ 	.word	0x000019a0


	//   ....[14]....
        /*0448*/ 	.word	0x000019d0


	//   ....[15]....
        /*044c*/ 	.word	0x00001aa0


	//   ....[16]....
        /*0450*/ 	.word	0x00001ae0


	//   ....[17]....
        /*0454*/ 	.word	0x00003ab0


	//   ....[18]....
        /*0458*/ 	.word	0x00003bc0


	//   ....[19]....
        /*045c*/ 	.word	0x00003dc0


	//   ....[20]....
        /*0460*/ 	.word	0x00003de0


	//   ....[21]....
        /*0464*/ 	.word	0x00003fb0


	//   ....[22]....
        /*0468*/ 	.word	0x00004040


	//   ....[23]....
        /*046c*/ 	.word	0x000042f0


	//   ....[24]....
        /*0470*/ 	.word	0x000043c0


	//   ....[25]....
        /*0474*/ 	.word	0x00007c20


	//   ....[26]....
        /*0478*/ 	.word	0x00007c80


	//   ....[27]....
        /*047c*/ 	.word	0x00007d30


	//   ....[28]....
        /*0480*/ 	.word	0x00007d90


	//   ....[29]....
        /*0484*/ 	.word	0x00007de0


	//   ....[30]....
        /*0488*/ 	.word	0x00007ef0


	//   ....[31]....
        /*048c*/ 	.word	0x00008020


	//   ....[32]....
        /*0490*/ 	.word	0x000084c0


	//   ....[33]....
        /*0494*/ 	.word	0x0000a4c0


	//   ....[34]....
        /*0498*/ 	.word	0x0000a4d0


	//   ....[35]....
        /*049c*/ 	.word	0x0000a4e0


	//   ....[36]....
        /*04a0*/ 	.word	0x0000a500


	//   ....[37]....
        /*04a4*/ 	.word	0x0000a520


	//   ....[38]....
        /*04a8*/ 	.word	0x0000a540


	//   ....[39]....
        /*04ac*/ 	.word	0x0000a550


	//   ....[40]....
        /*04b0*/ 	.word	0x0000a580


	//   ....[41]....
        /*04b4*/ 	.word	0x0000c0b0


	//   ....[42]....
        /*04b8*/ 	.word	0x0000c0d0


	//   ....[43]....
        /*04bc*/ 	.word	0x0000c100


	//   ....[44]....
        /*04c0*/ 	.word	0x0000c120


	//   ....[45]....
        /*04c4*/ 	.word	0x0000c140


	//   ....[46]....
        /*04c8*/ 	.word	0x0000c160


	//   ....[47]....
        /*04cc*/ 	.word	0x0000c170


	//   ....[48]....
        /*04d0*/ 	.word	0x0000c180


	//   ....[49]....
        /*04d4*/ 	.word	0x0000c3c0


	//   ....[50]....
        /*04d8*/ 	.word	0x0000c3d0


	//   ....[51]....
        /*04dc*/ 	.word	0x0000c4d0


	//   ....[52]....
        /*04e0*/ 	.word	0x0000c500


	//   ....[53]....
        /*04e4*/ 	.word	0x0000c5e0


	//   ....[54]....
        /*04e8*/ 	.word	0x0000c610


	//   ....[55]....
        /*04ec*/ 	.word	0x0000c6f0


	//   ....[56]....
        /*04f0*/ 	.word	0x0000c720


	//   ....[57]....
        /*04f4*/ 	.word	0x0000c800


	//   ....[58]....
        /*04f8*/ 	.word	0x0000c830


	//   ....[59]....
        /*04fc*/ 	.word	0x0000c910


	//   ....[60]....
        /*0500*/ 	.word	0x0000c940


	//   ....[61]....
        /*0504*/ 	.word	0x0000ca20


	//   ....[62]....
        /*0508*/ 	.word	0x0000ca50


	//   ....[63]....
        /*050c*/ 	.word	0x0000cb30


	//   ....[64]....
        /*0510*/ 	.word	0x0000cb50


	//   ....[65]....
        /*0514*/ 	.word	0x0000d300


	//   ....[66]....
        /*0518*/ 	.word	0x0000d310


	//   ....[67]....
        /*051c*/ 	.word	0x0000d3e0


	//   ....[68]....
        /*0520*/ 	.word	0x0000d410


	//   ....[69]....
        /*0524*/ 	.word	0x0000d4e0


	//   ....[70]....
        /*0528*/ 	.word	0x0000d510


	//   ....[71]....
        /*052c*/ 	.word	0x0000d5e0


	//   ....[72]....
        /*0530*/ 	.word	0x0000d610


	//   ....[73]....
        /*0534*/ 	.word	0x0000d6e0


	//   ....[74]....
        /*0538*/ 	.word	0x0000d710


	//   ....[75]....
        /*053c*/ 	.word	0x0000d7e0


	//   ....[76]....
        /*0540*/ 	.word	0x0000d810


	//   ....[77]....
        /*0544*/ 	.word	0x0000d8e0


	//   ....[78]....
        /*0548*/ 	.word	0x0000d910


	//   ....[79]....
        /*054c*/ 	.word	0x0000d9e0


	//   ....[80]....
        /*0550*/ 	.word	0x0000da00


	//----- nvinfo : EIATTR_EXIT_INSTR_OFFSETS
	.align		4
.L_778:
        /*0554*/ 	.byte	0x04, 0x1c
        /*0556*/ 	.short	(.L_780 - .L_779)


	//   ....[0]....
.L_779:
        /*0558*/ 	.word	0x00000350


	//   ....[1]....
        /*055c*/ 	.word	0x0000cb60


	//   ....[2]....
        /*0560*/ 	.word	0x0000cbc0


	//   ....[3]....
        /*0564*/ 	.word	0x0000cc20


	//   ....[4]....
        /*0568*/ 	.word	0x0000da10


	//   ....[5]....
        /*056c*/ 	.word	0x0000da60


	//   ....[6]....
        /*0570*/ 	.word	0x0000dac0


	//----- nvinfo : EIATTR_CTAIDZ_USED
	.align		4
.L_780:
        /*0574*/ 	.byte	0x01, 0x04
	.zero		2


	//----- nvinfo : EIATTR_MAX_THREADS
	.align		4
        /*0578*/ 	.byte	0x04, 0x05
        /*057a*/ 	.short	(.L_782 - .L_781)
.L_781:
        /*057c*/ 	.word	0x00000080
        /*0580*/ 	.word	0x00000001
        /*0584*/ 	.word	0x00000001


	//----- nvinfo : EIATTR_CRS_STACK_SIZE
	.align		4
.L_782:
        /*0588*/ 	.byte	0x04, 0x1e
        /*058a*/ 	.short	(.L_784 - .L_783)
.L_783:
        /*058c*/ 	.word	0x00000000
.L_784:


//--------------------- .nv.info._ZN7cutlass13device_kernelIN5flash19enable_sm80_to_sm89INS1_16FlashAttnFwdSm80INS1_25CollectiveMainloopFwdSm80ILi4ELi1ELb0EN4cute5tupleIJNS5_1CILi128EEENS7_ILi64EEES8_EEELi128ENS_6half_tEfNS_4arch4Sm80ELb0ELb0ELb0ELb1ELb0ELb1ELb1ELb0EEENS1_21CollectiveEpilogueFwdINS6_IJS8_S8_S9_EEENS6_IJNS7_ILi1EEESH_SH_EEESB_SD_Li128ELb1ELb1ELb0ELb0EEENS1_19SingleTileSchedulerILb1ELb0ELb1ELi128EEEEEEEEEvNT_6ParamsE --------------------------
	.section	.nv.info._ZN7cutlass13device_kernelIN5flash19enable_sm80_to_sm89INS1_16FlashAttnFwdSm80INS1_25CollectiveMainloopFwdSm80ILi4ELi1ELb0EN4cute5tupleIJNS5_1CILi128EEENS7_ILi64EEES8_EEELi128ENS_6half_tEfNS_4arch4Sm80ELb0ELb0ELb0ELb1ELb0ELb1ELb1ELb0EEENS1_21CollectiveEpilogueFwdINS6_IJS8_S8_S9_EEENS6_IJNS7_ILi1EEESH_SH_EEESB_SD_Li128ELb1ELb1ELb0ELb0EEENS1_19SingleTileSchedulerILb1ELb0ELb1ELi128EEEEEEEEEvNT_6ParamsE,"",@"SHT_CUDA_INFO"
	.sectionflags	@""
	.align	4


	//----- nvinfo : EIATTR_CUDA_API_VERSION
	.align		4
        /*0000*/ 	.byte	0x04, 0x37
        /*0002*/ 	.short	(.L_786 - .L_785)
.L_785:
        /*0004*/ 	.word	0x00000082


	//----- nvinfo : EIATTR_SW2861232_WAR
	.align		4
.L_786:
        /*0008*/ 	.byte	0x01, 0x35
	.zero		2


	//----- nvinfo : EIATTR_PARAM_CBANK
	.align		4
        /*000c*/ 	.byte	0x04, 0x0a
        /*000e*/ 	.short	(.L_788 - .L_787)
	.align		4
.L_787:
        /*0010*/ 	.word	index@(.nv.constant0._ZN7cutlass13device_kernelIN5flash19enable_sm80_to_sm89INS1_16FlashAttnFwdSm80INS1_25CollectiveMainloopFwdSm80ILi4ELi1ELb0EN4cute5tupleIJNS5_1CILi128EEENS7_ILi64EEES8_EEELi128ENS_6half_tEfNS_4arch4Sm80ELb0ELb0ELb0ELb1ELb0ELb1ELb1ELb0EEENS1_21CollectiveEpilogueFwdINS6_IJS8_S8_S9_EEENS6_IJNS7_ILi1EEESH_SH_EEESB_SD_Li128ELb1ELb1ELb0ELb0EEENS1_19SingleTileSchedulerILb1ELb0ELb1ELi128EEEEEEEEEvNT_6ParamsE)
        /*0014*/ 	.short	0x0160
        /*0016*/ 	.short	0x0418


	//----- nvinfo : EIATTR_CBANK_PARAM_SIZE
	.align		4
.L_788:
        /*0018*/ 	.byte	0x03, 0x19
        /*001a*/ 	.short	0x0418


	//----- nvinfo : EIATTR_KPARAM_INFO
	.align		4
        /*001c*/ 	.byte	0x04, 0x17
        /*001e*/ 	.short	(.L_790 - .L_789)
.L_789:
        /*0020*/ 	.word	0x00000000
        /*0024*/ 	.short	0x0000
        /*0026*/ 	.short	0x0000
        /*0028*/ 	.byte	0x00, 0xf0, 0x61, 0x10


	//----- nvinfo : EIATTR_MAXREG_COUNT
	.align		4
.L_790:
        /*002c*/ 	.byte	0x03, 0x1b
        /*002e*/ 	.short	0x00ff


	//----- nvinfo : EIATTR_NUM_BARRIERS
	.align		4
        /*0030*/ 	.byte	0x02, 0x4c
        /*0032*/ 	.byte	0x02
	.zero		1


	//----- nvinfo : EIATTR_ANNOTATIONS
	.align		4
        /*0034*/ 	.byte	0x04, 0x55
        /*0036*/ 	.short	(.L_792 - .L_791)


	//   ....[0]....
.L_791:
        /* <DEDUP_REMOVED lines=57> */


	//----- nvinfo : EIATTR_MERCURY_ISA_VERSION
	.align		4
.L_792:
        /*03b0*/ 	.byte	0x03, 0x5f
        /*03b2*/ 	.short	0x0000


	//----- nvinfo : EIATTR_COOP_GROUP_MASK_REGIDS
	.align		4
        /*03b4*/ 	.byte	0x04, 0x29
        /*03b6*/ 	.short	(.L_794 - .L_793)


	//   ....[0]....
.L_793:
        /*03b8*/ 	.word	0xffffffff


	//   ....[1]....
        /*03bc*/ 	.word	0xffffffff


	//   ....[2]....
        /*03c0*/ 	.word	0xffffffff


	//   ....[3]....
        /*03c4*/ 	.word	0xffffffff


	//   ....[4]....
        /*03c8*/ 	.word	0xffffffff


	//   ....[5]....
        /*03cc*/ 	.word	0xffffffff


	//   ....[6]....
        /*03d0*/ 	.word	0xffffffff


	//   ....[7]....
        /*03d4*/ 	.word	0xffffffff


	//   ....[8]....
        /*03d8*/ 	.word	0xffffffff


	//   ....[9]....
        /*03dc*/ 	.word	0xffffffff


	//   ....[10]....
        /*03e0*/ 	.word	0xffffffff


	//   ....[11]....
        /*03e4*/ 	.word	0xffffffff


	//   ....[12]....
        /*03e8*/ 	.word	0xffffffff


	//   ....[13]....
        /*03ec*/ 	.word	0xffffffff


	//   ....[14]....
        /*03f0*/ 	.word	0xffffffff


	//   ....[15]....
        /*03f4*/ 	.word	0xffffffff


	//   ....[16]....
        /*03f8*/ 	.word	0xffffffff


	//   ....[17]....
        /*03fc*/ 	.word	0xffffffff


	//   ....[18]....
        /*0400*/ 	.word	0xffffffff


	//   ....[19]....
        /*0404*/ 	.word	0xffffffff


	//   ....[20]....
        /*0408*/ 	.word	0xffffffff


	//   ....[21]....
        /*040c*/ 	.word	0xffffffff


	//   ....[22]....
        /*0410*/ 	.word	0xffffffff


	//   ....[23]....
        /*0414*/ 	.word	0xffffffff


	//   ....[24]....
        /*0418*/ 	.word	0xffffffff


	//   ....[25]....
        /*041c*/ 	.word	0xffffffff


	//   ....[26]....
        /*0420*/ 	.word	0xffffffff


	//   ....[27]....
        /*0424*/ 	.word	0xffffffff


	//   ....[28]....
        /*0428*/ 	.word	0xffffffff


	//   ....[29]....
        /*042c*/ 	.word	0xffffffff


	//   ....[30]....
        /*0430*/ 	.word	0xffffffff


	//   ....[31]....
        /*0434*/ 	.word	0xffffffff


	//   ....[32]....
        /*0438*/ 	.word	0xffffffff


	//   ....[33]....
        /*043c*/ 	.word	0xffffffff


	//   ....[34]....
        /*0440*/ 	.word	0xffffffff


	//   ....[35]....
        /*0444*/ 	.word	0xffffffff


	//   ....[36]....
        /*0448*/ 	.word	0xffffffff


	//   ....[37]....
        /*044c*/ 	.word	0xffffffff


	//   ....[38]....
        /*0450*/ 	.word	0xffffffff


	//   ....[39]....
        /*0454*/ 	.word	0xffffffff


	//   ....[40]....
        /*0458*/ 	.word	0xffffffff


	//   ....[41]....
        /*045c*/ 	.word	0xffffffff


	//   ....[42]....
        /*0460*/ 	.word	0xffffffff


	//   ....[43]....
        /*0464*/ 	.word	0xffffffff


	//   ....[44]....
        /*0468*/ 	.word	0xffffffff


	//   ....[45]....
        /*046c*/ 	.word	0xffffffff


	//   ....[46]....
        /*0470*/ 	.word	0xffffffff


	//   ....[47]....
        /*0474*/ 	.word	0xffffffff


	//   ....[48]....
        /*0478*/ 	.word	0xffffffff


	//   ....[49]....
        /*047c*/ 	.word	0xffffffff


	//   ....[50]....
        /*0480*/ 	.word	0xffffffff


	//   ....[51]....
        /*0484*/ 	.word	0xffffffff


	//   ....[52]....
        /*0488*/ 	.word	0xffffffff


	//   ....[53]....
        /*048c*/ 	.word	0xffffffff


	//   ....[54]....
        /*0490*/ 	.word	0xffffffff


	//   ....[55]....
        /*0494*/ 	.word	0xffffffff


	//   ....[56]....
        /*0498*/ 	.word	0xffffffff


	//   ....[57]....
        /*049c*/ 	.word	0xffffffff


	//   ....[58]....
        /*04a0*/ 	.word	0xffffffff


	//   ....[59]....
        /*04a4*/ 	.word	0xffffffff


	//   ....[60]....
        /*04a8*/ 	.word	0xffffffff


	//   ....[61]....
        /*04ac*/ 	.word	0xffffffff


	//   ....[62]....
        /*04b0*/ 	.word	0xffffffff


	//   ....[63]....
        /*04b4*/ 	.word	0xffffffff


	//   ....[64]....
        /*04b8*/ 	.word	0xffffffff


	//   ....[65]....
        /*04bc*/ 	.word	0xffffffff


	//   ....[66]....
        /*04c0*/ 	.word	0xffffffff


	//   ....[67]....
        /*04c4*/ 	.word	0xffffffff


	//   ....[68]....
        /*04c8*/ 	.word	0xffffffff


	//   ....[69]....
        /*04cc*/ 	.word	0xffffffff


	//   ....[70]....
        /*04d0*/ 	.word	0xffffffff


	//   ....[71]....
        /*04d4*/ 	.word	0xffffffff


	//   ....[72]....
        /*04d8*/ 	.word	0xffffffff


	//   ....[73]....
        /*04dc*/ 	.word	0xffffffff


	//   ....[74]....
        /*04e0*/ 	.word	0xffffffff


	//   ....[75]....
        /*04e4*/ 	.word	0xffffffff


	//   ....[76]....
        /*04e8*/ 	.word	0xffffffff


	//   ....[77]....
        /*04ec*/ 	.word	0xffffffff


	//   ....[78]....
        /*04f0*/ 	.word	0xffffffff


	//   ....[79]....
        /*04f4*/ 	.word	0xffffffff


	//   ....[80]....
        /*04f8*/ 	.word	0xffffffff


	//----- nvinfo : EIATTR_COOP_GROUP_INSTR_OFFSETS
	.align		4
.L_794:
        /*04fc*/ 	.byte	0x04, 0x28
        /*04fe*/ 	.short	(.L_796 - .L_795)


	//   ....[0]....
.L_795:
        /*0500*/ 	.word	0x00000090


	//   ....[1]....
        /*0504*/ 	.word	0x00008490


	//   ....[2]....
        /*0508*/ 	.word	0x000084d0


	//   ....[3]....
        /*050c*/ 	.word	0x00008500


	//   ....[4]....
        /*0510*/ 	.word	0x00008540


	//   ....[5]....
        /*0514*/ 	.word	0x00008570


	//   ....[6]....
        /*0518*/ 	.word	0x000085e0


	//   ....[7]....
        /*051c*/ 	.word	0x00008640


	//   ....[8]....
        /*0520*/ 	.word	0x00008700


	//   ....[9]....
        /*0524*/ 	.word	0x000087b0


	//   ....[10]....
        /*0528*/ 	.word	0x000087d0


	//   ....[11]....
        /*052c*/ 	.word	0x00008840


	//   ....[12]....
        /*0530*/ 	.word	0x000088d0


	//   ....[13]....
        /*0534*/ 	.word	0x000089b0


	//   ....[14]....
        /*0538*/ 	.word	0x000089d0


	//   ....[15]....
        /*053c*/ 	.word	0x00008bb0


	//   ....[16]....
        /*0540*/ 	.word	0x00008bf0


	//   ....[17]....
        /*0544*/ 	.word	0x000112a0


	//   ....[18]....
        /*0548*/ 	.word	0x000113c0


	//   ....[19]....
        /*054c*/ 	.word	0x00011640


	//   ....[20]....
        /*0550*/ 	.word	0x00011690


	//   ....[21]....
        /*0554*/ 	.word	0x000117c0


	//   ....[22]....
        /*0558*/ 	.word	0x000118a0


	//   ....[23]....
        /*055c*/ 	.word	0x000118d0


	//   ....[24]....
        /*0560*/ 	.word	0x00011920


	//   ....[25]....
        /*0564*/ 	.word	0x00015610


	//   ....[26]....
        /*0568*/ 	.word	0x00015670


	//   ....[27]....
        /*056c*/ 	.word	0x00015720


	//   ....[28]....
        /*0570*/ 	.word	0x00015790


	//   ....[29]....
        /*0574*/ 	.word	0x000157c0


	//   ....[30]....
        /*0578*/ 	.word	0x000158d0


	//   ....[31]....
        /*057c*/ 	.word	0x00015f20


	//   ....[32]....
        /*0580*/ 	.word	0x000160c0


	//   ....[33]....
        /*0584*/ 	.word	0x00018020


	//   ....[34]....
        /*0588*/ 	.word	0x00018030


	//   ....[35]....
        /*058c*/ 	.word	0x00018040


	//   ....[36]....
        /*0590*/ 	.word	0x00018060


	//   ....[37]....
        /*0594*/ 	.word	0x00018080


	//   ....[38]....
        /*0598*/ 	.word	0x000180a0


	//   ....[39]....
        /*059c*/ 	.word	0x000180b0


	//   ....[40]....
        /*05a0*/ 	.word	0x000180e0


	//   ....[41]....
        /*05a4*/ 	.word	0x00019be0


	//   ....[42]....
        /*05a8*/ 	.word	0x00019c20


	//   ....[43]....
        /*05ac*/ 	.word	0x00019c50


	//   ....[44]....
        /*05b0*/ 	.word	0x00019c70


	//   ....[45]....
        /*05b4*/ 	.word	0x00019c90


	//   ....[46]....
        /*05b8*/ 	.word	0x00019cb0


	//   ....[47]....
        /*05bc*/ 	.word	0x00019cc0


	//   ....[48]....
        /*05c0*/ 	.word	0x00019cd0


	//   ....[49]....
        /*05c4*/ 	.word	0x00019f10


	//   ....[50]....
        /*05c8*/ 	.word	0x00019f20


	//   ....[51]....
        /*05cc*/ 	.word	0x0001a020


	//   ....[52]....
        /*05d0*/ 	.word	0x0001a050


	//   ....[53]....
        /*05d4*/ 	.word	0x0001a130


	//   ....[54]....
        /*05d8*/ 	.word	0x0001a160


	//   ....[55]....
        /*05dc*/ 	.word	0x0001a240


	//   ....[56]....
        /*05e0*/ 	.word	0x0001a270


	//   ....[57]....
        /*05e4*/ 	.word	0x0001a350


	//   ....[58]....
        /*05e8*/ 	.word	0x0001a380


	//   ....[59]....
        /*05ec*/ 	.word	0x0001a460


	//   ....[60]....
        /*05f0*/ 	.word	0x0001a490


	//   ....[61]....
        /*05f4*/ 	.word	0x0001a570


	//   ....[62]....
        /*05f8*/ 	.word	0x0001a5a0


	//   ....[63]....
        /*05fc*/ 	.word	0x0001a680


	//   ....[64]....
        /*0600*/ 	.word	0x0001a6a0


	//   ....[65]....
        /*0604*/ 	.word	0x0001ae10


	//   ....[66]....
        /*0608*/ 	.word	0x0001ae20


	//   ....[67]....
        /*060c*/ 	.word	0x0001aef0


	//   ....[68]....
        /*0610*/ 	.word	0x0001af20


	//   ....[69]....
        /*0614*/ 	.word	0x0001aff0


	//   ....[70]....
        /*0618*/ 	.word	0x0001b020


	//   ....[71]....
        /*061c*/ 	.word	0x0001b0f0


	//   ....[72]....
        /*0620*/ 	.word	0x0001b120


	//   ....[73]....
        /*0624*/ 	.word	0x0001b1f0


	//   ....[74]....
        /*0628*/ 	.word	0x0001b220


	//   ....[75]....
        /*062c*/ 	.word	0x0001b2f0


	//   ....[76]....
        /*0630*/ 	.word	0x0001b320


	//   ....[77]....
        /*0634*/ 	.word	0x0001b3f0


	//   ....[78]....
        /*0638*/ 	.word	0x0001b420


	//   ....[79]....
        /*063c*/ 	.word	0x0001b4f0


	//   ....[80]....
        /*0640*/ 	.word	0x0001b510


	//----- nvinfo : EIATTR_EXIT_INSTR_OFFSETS
	.align		4
.L_796:
        /*0644*/ 	.byte	0x04, 0x1c
        /*0646*/ 	.short	(.L_798 - .L_797)


	//   ....[0]....
.L_797:
        /*0648*/ 	.word	0x00000350


	//   ....[1]....
        /*064c*/ 	.word	0x0001a6b0


	//   ....[2]....
        /*0650*/ 	.word	0x0001a710


	//   ....[3]....
        /*0654*/ 	.word	0x0001a770


	//   ....[4]....
        /*0658*/ 	.word	0x0001b520


	//   ....[5]....
        /*065c*/ 	.word	0x0001b570


	//   ....[6]....
        /*0660*/ 	.word	0x0001b5d0


	//----- nvinfo : EIATTR_CTAIDZ_USED
	.align		4
.L_798:
        /*0664*/ 	.byte	0x01, 0x04
	.zero		2


	//----- nvinfo : EIATTR_MAX_THREADS
	.align		4
        /*0668*/ 	.byte	0x04, 0x05
        /*066a*/ 	.short	(.L_800 - .L_799)
.L_799:
        /*066c*/ 	.word	0x00000080
        /*0670*/ 	.word	0x00000001
        /*0674*/ 	.word	0x00000001


	//----- nvinfo : EIATTR_CRS_STACK_SIZE
	.align		4
.L_800:
        /*0678*/ 	.byte	0x04, 0x1e
        /*067a*/ 	.short	(.L_802 - .L_801)
.L_801:
        /*067c*/ 	.word	0x00000000
.L_802:


//--------------------- .nv.info._ZN7cutlass13device_kernelIN5flash19enable_sm80_to_sm89INS1_16FlashAttnFwdSm80INS1_25CollectiveMainloopFwdSm80ILi4ELi1ELb0EN4cute5tupleIJNS5_1CILi128EEENS7_ILi48EEES8_EEELi128ENS_6half_tEfNS_4arch4Sm80ELb0ELb1ELb0ELb0ELb0ELb0ELb1ELb0EEENS1_21CollectiveEpilogueFwdINS6_IJS8_S8_S9_EEENS6_IJNS7_ILi1EEESH_SH_EEESB_SD_Li128ELb0ELb1ELb0ELb0EEENS1_19SingleTileSchedulerILb0ELb0ELb1ELi128EEEEEEEEEvNT_6ParamsE --------------------------
	.section	.nv.info._ZN7cutlass13device_kernelIN5flash19enable_sm80_to_sm89INS1_16FlashAttnFwdSm80INS1_25CollectiveMainloopFwdSm80ILi4ELi1ELb0EN4cute5tupleIJNS5_1CILi128EEENS7_ILi48EEES8_EEELi128ENS_6half_tEfNS_4arch4Sm80ELb0ELb1ELb0ELb0ELb0ELb0ELb1ELb0EEENS1_21CollectiveEpilogueFwdINS6_IJS8_S8_S9_EEENS6_IJNS7_ILi1EEESH_SH_EEESB_SD_Li128ELb0ELb1ELb0ELb0EEENS1_19SingleTileSchedulerILb0ELb0ELb1ELi128EEEEEEEEEvNT_6ParamsE,"",@"SHT_CUDA_INFO"
	.sectionflags	@""
	.align	4


	//----- nvinfo : EIATTR_CUDA_API_VERSION
	.align		4
        /*0000*/ 	.byte	0x04, 0x37
        /*0002*/ 	.short	(.L_804 - .L_803)
.L_803:
        /*0004*/ 	.word	0x00000082


	//----- nvinfo : EIATTR_SW2861232_WAR
	.align		4
.L_804:
        /*0008*/ 	.byte	0x01, 0x35
	.zero		2


	//----- nvinfo : EIATTR_PARAM_CBANK
	.align		4
        /*000c*/ 	.byte	0x04, 0x0a
        /*000e*/ 	.short	(.L_806 - .L_805)
	.align		4
.L_805:
        /*0010*/ 	.word	index@(.nv.constant0._ZN7cutlass13device_kernelIN5flash19enable_sm80_to_sm89INS1_16FlashAttnFwdSm80INS1_25CollectiveMainloopFwdSm80ILi4ELi1ELb0EN4cute5tupleIJNS5_1CILi128EEENS7_ILi48EEES8_EEELi128ENS_6half_tEfNS_4arch4Sm80ELb0ELb1ELb0ELb0ELb0ELb0ELb1ELb0EEENS1_21CollectiveEpilogueFwdINS6_IJS8_S8_S9_EEENS6_IJNS7_ILi1EEESH_SH_EEESB_SD_Li128ELb0ELb1ELb0ELb0EEENS1_19SingleTileSchedulerILb0ELb0ELb1ELi128EEEEEEEEEvNT_6ParamsE)
        /*0014*/ 	.short	0x0160
        /*0016*/ 	.short	0x0418


	//----- nvinfo : EIATTR_CBANK_PARAM_SIZE
	.align		4
.L_806:
        /*0018*/ 	.byte	0x03, 0x19
        /*001a*/ 	.short	0x0418


	//----- nvinfo : EIATTR_KPARAM_INFO
	.align		4
        /*001c*/ 	.byte	0x04, 0x17
        /*001e*/ 	.short	(.L_808 - .L_807)
.L_807:
        /*0020*/ 	.word	0x00000000
        /*0024*/ 	.short	0x0000
        /*0026*/ 	.short	0x0000
        /*0028*/ 	.byte	0x00, 0xf0, 0x61, 0x10


	//----- nvinfo : EIATTR_MAXREG_COUNT
	.align		4
.L_808:
        /*002c*/ 	.byte	0x03, 0x1b
        /*002e*/ 	.short	0x00ff


	//----- nvinfo : EIATTR_NUM_BARRIERS
	.align		4
        /*0030*/ 	.byte	0x02, 0x4c
        /*0032*/ 	.byte	0x02
	.zero		1


	//----- nvinfo : EIATTR_ANNOTATIONS
	.align		4
        /*0034*/ 	.byte	0x04, 0x55
        /*0036*/ 	.short	(.L_810 - .L_809)


	//   ....[0]....
.L_809:
        /* <DEDUP_REMOVED lines=43> */


	//----- nvinfo : EIATTR_MERCURY_ISA_VERSION
	.align		4
.L_810:
        /*02d0*/ 	.byte	0x03, 0x5f
        /*02d2*/ 	.short	0x0000


	//----- nvinfo : EIATTR_COOP_GROUP_MASK_REGIDS
	.align		4
        /*02d4*/ 	.byte	0x04, 0x29
        /*02d6*/ 	.short	(.L_812 - .L_811)


	//   ....[0]....
.L_811:
        /*02d8*/ 	.word	0xffffffff


	//   ....[1]....
        /*02dc*/ 	.word	0xffffffff


	//   ....[2]....
        /*02e0*/ 	.word	0xffffffff


	//   ....[3]....
        /*02e4*/ 	.word	0xffffffff


	//   ....[4]....
        /*02e8*/ 	.word	0xffffffff


	//   ....[5]....
        /*02ec*/ 	.word	0xffffffff


	//   ....[6]....
        /*02f0*/ 	.word	0xffffffff


	//   ....[7]....
        /*02f4*/ 	.word	0xffffffff


	//   ....[8]....
        /*02f8*/ 	.word	0xffffffff


	//   ....[9]....
        /*02fc*/ 	.word	0xffffffff


	//   ....[10]....
        /*0300*/ 	.word	0xffffffff


	//   ....[11]....
        /*0304*/ 	.word	0xffffffff


	//   ....[12]....
        /*0308*/ 	.word	0xffffffff


	//   ....[13]....
        /*030c*/ 	.word	0xffffffff


	//   ....[14]....
        /*0310*/ 	.word	0xffffffff


	//   ....[15]....
        /*0314*/ 	.word	0xffffffff


	//   ....[16]....
        /*0318*/ 	.word	0xffffffff


	//   ....[17]....
        /*031c*/ 	.word	0xffffffff


	//   ....[18]....
        /*0320*/ 	.word	0xffffffff


	//   ....[19]....
        /*0324*/ 	.word	0xffffffff


	//   ....[20]....
        /*0328*/ 	.word	0xffffffff


	//   ....[21]....
        /*032c*/ 	.word	0xffffffff


	//   ....[22]....
        /*0330*/ 	.word	0xffffffff


	//   ....[23]....
        /*0334*/ 	.word	0xffffffff


	//   ....[24]....
        /*0338*/ 	.word	0xffffffff


	//   ....[25]....
        /*033c*/ 	.word	0xffffffff


	//   ....[26]....
        /*0340*/ 	.word	0xffffffff


	//   ....[27]....
        /*0344*/ 	.word	0xffffffff


	//   ....[28]....
        /*0348*/ 	.word	0xffffffff


	//   ....[29]....
        /*034c*/ 	.word	0xffffffff


	//   ....[30]....
        /*0350*/ 	.word	0xffffffff


	//   ....[31]....
        /*0354*/ 	.word	0xffffffff


	//   ....[32]....
        /*0358*/ 	.word	0xffffffff


	//   ....[33]....
        /*035c*/ 	.word	0xffffffff


	//   ....[34]....
        /*0360*/ 	.word	0xffffffff


	//   ....[35]....
        /*0364*/ 	.word	0xffffffff


	//   ....[36]....
        /*0368*/ 	.word	0xffffffff


	//   ....[37]....
        /*036c*/ 	.word	0xffffffff


	//   ....[38]....
        /*0370*/ 	.word	0xffffffff


	//   ....[39]....
        /*0374*/ 	.word	0xffffffff


	//   ....[40]....
        /*0378*/ 	.word	0xffffffff


	//   ....[41]....
        /*037c*/ 	.word	0xffffffff


	//   ....[42]....
        /*0380*/ 	.word	0xffffffff


	//   ....[43]....
        /*0384*/ 	.word	0xffffffff


	//   ....[44]....
        /*0388*/ 	.word	0xffffffff


	//   ....[45]....
        /*038c*/ 	.word	0xffffffff


	//   ....[46]....
        /*0390*/ 	.word	0xffffffff


	//   ....[47]....
        /*0394*/ 	.word	0xffffffff


	//   ....[48]....
        /*0398*/ 	.word	0xffffffff


	//   ....[49]....
        /*039c*/ 	.word	0xffffffff


	//   ....[50]....
        /*03a0*/ 	.word	0xffffffff


	//   ....[51]....
        /*03a4*/ 	.word	0xffffffff


	//   ....[52]....
        /*03a8*/ 	.word	0xffffffff


	//   ....[53]....
        /*03ac*/ 	.word	0xffffffff


	//   ....[54]....
        /*03b0*/ 	.word	0xffffffff


	//   ....[55]....
        /*03b4*/ 	.word	0xffffffff


	//   ....[56]....
        /*03b8*/ 	.word	0xffffffff


	//   ....[57]....
        /*03bc*/ 	.word	0xffffffff


	//   ....[58]....
        /*03c0*/ 	.word	0xffffffff


	//   ....[59]....
        /*03c4*/ 	.word	0xffffffff


	//   ....[60]....
        /*03c8*/ 	.word	0xffffffff


	//   ....[61]....
        /*03cc*/ 	.word	0xffffffff


	//   ....[62]....
        /*03d0*/ 	.word	0xffffffff


	//   ....[63]....
        /*03d4*/ 	.word	0xffffffff


	//   ....[64]....
        /*03d8*/ 	.word	0xffffffff


	//   ....[65]....
        /*03dc*/ 	.word	0xffffffff


	//   ....[66]....
        /*03e0*/ 	.word	0xffffffff


	//   ....[67]....
        /*03e4*/ 	.word	0xffffffff


	//   ....[68]....
        /*03e8*/ 	.word	0xffffffff


	//   ....[69]....
        /*03ec*/ 	.word	0xffffffff


	//   ....[70]....
        /*03f0*/ 	.word	0xffffffff


	//   ....[71]....
        /*03f4*/ 	.word	0xffffffff


	//   ....[72]....
        /*03f8*/ 	.word	0xffffffff


	//   ....[73]....
        /*03fc*/ 	.word	0xffffffff


	//   ....[74]....
        /*0400*/ 	.word	0xffffffff


	//   ....[75]....
        /*0404*/ 	.word	0xffffffff


	//   ....[76]....
        /*0408*/ 	.word	0xffffffff


	//   ....[77]....
        /*040c*/ 	.word	0xffffffff


	//   ....[78]....
        /*0410*/ 	.word	0xffffffff


	//   ....[79]....
        /*0414*/ 	.word	0xffffffff


	//   ....[80]....
        /*0418*/ 	.word	0xffffffff


	//   ....[81]....
        /*041c*/ 	.word	0xffffffff


	//   ....[82]....
        /*0420*/ 	.word	0xffffffff


	//   ....[83]....
        /*0424*/ 	.word	0xffffffff


	//   ....[84]....
        /*0428*/ 	.word	0xffffffff


	//   ....[85]....
        /*042c*/ 	.word	0xffffffff


	//   ....[86]....
        /*0430*/ 	.word	0xffffffff


	//   ....[87]....
        /*0434*/ 	.word	0xffffffff


	//   ....[88]....
        /*0438*/ 	.word	0xffffffff


	//   ....[89]....
        /*043c*/ 	.word	0xffffffff


	//   ....[90]....
        /*0440*/ 	.word	0xffffffff


	//   ....[91]....
        /*0444*/ 	.word	0xffffffff


	//   ....[92]....
        /*0448*/ 	.word	0xffffffff


	//   ....[93]....
        /*044c*/ 	.word	0xffffffff


	//   ....[94]....
        /*0450*/ 	.word	0xffffffff


	//   ....[95]....
        /*0454*/ 	.word	0xffffffff


	//   ....[96]....
        /*0458*/ 	.word	0xffffffff


	//   ....[97]....
        /*045c*/ 	.word	0xffffffff


	//   ....[98]....
        /*0460*/ 	.word	0xffffffff


	//   ....[99]....
        /*0464*/ 	.word	0xffffffff


	//   ....[100]....
        /*0468*/ 	.word	0xffffffff


	//   ....[101]....
        /*046c*/ 	.word	0xffffffff


	//   ....[102]....
        /*0470*/ 	.word	0xffffffff


	//   ....[103]....
        /*0474*/ 	.word	0xffffffff


	//   ....[104]....
        /*0478*/ 	.word	0xffffffff


	//   ....[105]....
        /*047c*/ 	.word	0xffffffff


	//   ....[106]....
        /*0480*/ 	.word	0xffffffff


	//   ....[107]....
        /*0484*/ 	.word	0xffffffff


	//----- nvinfo : EIATTR_COOP_GROUP_INSTR_OFFSETS
	.align		4
.L_812:
        /*0488*/ 	.byte	0x04, 0x28
        /*048a*/ 	.short	(.L_814 - .L_813)


	//   ....[0]....
.L_813:
        /*048c*/ 	.word	0x00000ed0


	//   ....[1]....
        /*0490*/ 	.word	0x00000f10


	//   ....[2]....
        /*0494*/ 	.word	0x00000f40


	//   ....[3]....
        /*0498*/ 	.word	0x00000f70


	//   ....[4]....
        /*049c*/ 	.word	0x00001020


	//   ....[5]....
        /*04a0*/ 	.word	0x00001080


	//   ....[6]....
        /*04a4*/ 	.word	0x00001100


	//   ....[7]....
        /*04a8*/ 	.word	0x00001140


	//   ....[8]....
        /*04ac*/ 	.word	0x00001200


	//   ....[9]....
        /*04b0*/ 	.word	0x00001260


	//   ....[10]....
        /*04b4*/ 	.word	0x000012d0


	//   ....[11]....
        /*04b8*/ 	.word	0x000013b0


	//   ....[12]....
        /*04bc*/ 	.word	0x000013e0


	//   ....[13]....
        /*04c0*/ 	.word	0x00001410


	//   ....[14]....
        /*04c4*/ 	.word	0x00001450


	//   ....[15]....
        /*04c8*/ 	.word	0x00001470


	//   ....[16]....
        /*04cc*/ 	.word	0x00002be0


	//   ....[17]....
        /*04d0*/ 	.word	0x00002e20


	//   ....[18]....
        /*04d4*/ 	.word	0x00002fe0


	//   ....[19]....
        /*04d8*/ 	.word	0x00003a90


	//   ....[20]....
        /*04dc*/ 	.word	0x00003ec0


	//   ....[21]....
        /*04e0*/ 	.word	0x00004040


	//   ....[22]....
        /*04e4*/ 	.word	0x00004140


	//   ....[23]....
        /*04e8*/ 	.word	0x00004260


	//   ....[24]....
        /*04ec*/ 	.word	0x000046b0


	//   ....[25]....
        /*04f0*/ 	.word	0x000046f0


	//   ....[26]....
        /*04f4*/ 	.word	0x000047a0


	//   ....[27]....
        /*04f8*/ 	.word	0x00004920


	//   ....[28]....
        /*04fc*/ 	.word	0x00007510


	//   ....[29]....
        /*0500*/ 	.word	0x000077a0


	//   ....[30]....
        /*0504*/ 	.word	0x00007980


	//   ....[31]....
        /*0508*/ 	.word	0x00007ff0


	//   ....[32]....
        /*050c*/ 	.word	0x00008790


	//   ....[33]....
        /*0510*/ 	.word	0x000088b0


	//   ....[34]....
        /*0514*/ 	.word	0x000089f0


	//   ....[35]....
        /*0518*/ 	.word	0x00008b40


	//   ....[36]....
        /*051c*/ 	.word	0x00008be0


	//   ....[37]....
        /*0520*/ 	.word	0x00008d00


	//   ....[38]....
        /*0524*/ 	.word	0x00008ec0


	//   ....[39]....
        /*0528*/ 	.word	0x00008f10


	//   ....[40]....
        /*052c*/ 	.word	0x0000bd10


	//   ....[41]....
        /*0530*/ 	.word	0x0000bd70


	//   ....[42]....
        /*0534*/ 	.word	0x0000bda0


	//   ....[43]....
        /*0538*/ 	.word	0x0000bdd0


	//   ....[44]....
        /*053c*/ 	.word	0x0000be20


	//   ....[45]....
        /*0540*/ 	.word	0x0000be60


	//   ....[46]....
        /*0544*/ 	.word	0x0000c120


	//   ....[47]....
        /*0548*/ 	.word	0x0000c2a0


	//   ....[48]....
        /*054c*/ 	.word	0x0000ebb0


	//   ....[49]....
        /*0550*/ 	.word	0x0000ee20


	//   ....[50]....
        /*0554*/ 	.word	0x0000f330


	//   ....[51]....
        /*0558*/ 	.word	0x0000f800


	//   ....[52]....
        /*055c*/ 	.word	0x0000ffb0


	//   ....[53]....
        /*0560*/ 	.word	0x00010020


	//   ....[54]....
        /*0564*/ 	.word	0x000101e0


	//   ....[55]....
        /*0568*/ 	.word	0x00010210


	//   ....[56]....
        /*056c*/ 	.word	0x00010230


	//   ....[57]....
        /*0570*/ 	.word	0x00010310


	//   ....[58]....
        /*0574*/ 	.word	0x00010600


	//   ....[59]....
        /*0578*/ 	.word	0x00010670


	//   ....[60]....
        /*057c*/ 	.word	0x00012170


	//   ....[61]....
        /*0580*/ 	.word	0x00012180


	//   ....[62]....
        /*0584*/ 	.word	0x00012190


	//   ....[63]....
        /*0588*/ 	.word	0x000121a0


	//   ....[64]....
        /*058c*/ 	.word	0x000121d0


	//   ....[65]....
        /*0590*/ 	.word	0x000121f0


	//   ....[66]....
        /*0594*/ 	.word	0x00012210


	//   ....[67]....
        /*0598*/ 	.word	0x00012220


	//   ....[68]....
        /*059c*/ 	.word	0x000136d0


	//   ....[69]....
        /*05a0*/ 	.word	0x00013d20


	//   ....[70]....
        /*05a4*/ 	.word	0x00013d40


	//   ....[71]....
        /*05a8*/ 	.word	0x00013d50


	//   ....[72]....
        /*05ac*/ 	.word	0x00013d60


	//   ....[73]....
        /*05b0*/ 	.word	0x00013d70


	//   ....[74]....
        /*05b4*/ 	.word	0x00013d80


	//   ....[75]....
        /*05b8*/ 	.word	0x00013d90


	//   ....[76]....
        /*05bc*/ 	.word	0x00013ef0


	//   ....[77]....
        /*05c0*/ 	.word	0x00013f00


	//   ....[78]....
        /*05c4*/ 	.word	0x00014000


	//   ....[79]....
        /*05c8*/ 	.word	0x00014030


	//   ....[80]....
        /*05cc*/ 	.word	0x00014110


	//   ....[81]....
        /*05d0*/ 	.word	0x00014140


	//   ....[82]....
        /*05d4*/ 	.word	0x00014220


	//   ....[83]....
        /*05d8*/ 	.word	0x00014250


	//   ....[84]....
        /*05dc*/ 	.word	0x00014330


	//   ....[85]....
        /*05e0*/ 	.word	0x00014360


	//   ....[86]....
        /*05e4*/ 	.word	0x00014440


	//   ....[87]....
        /*05e8*/ 	.word	0x00014470


	//   ....[88]....
        /*05ec*/ 	.word	0x00014550


	//   ....[89]....
        /*05f0*/ 	.word	0x00014580


	//   ....[90]....
        /*05f4*/ 	.word	0x00014660


	//   ....[91]....
        /*05f8*/ 	.word	0x00014680


	//   ....[92]....
        /*05fc*/ 	.word	0x00014cb0


	//   ....[93]....
        /*0600*/ 	.word	0x00014cc0


	//   ....[94]....
        /*0604*/ 	.word	0x00014d90


	//   ....[95]....
        /*0608*/ 	.word	0x00014dc0


	//   ....[96]....
        /*060c*/ 	.word	0x00014e90


	//   ....[97]....
        /*0610*/ 	.word	0x00014ec0


	//   ....[98]....
        /*0614*/ 	.word	0x00014f90


	//   ....[99]....
        /*0618*/ 	.word	0x00014fc0


	//   ....[100]....
        /*061c*/ 	.word	0x00015090


	//   ....[101]....
        /*0620*/ 	.word	0x000150c0


	//   ....[102]....
        /*0624*/ 	.word	0x00015190


	//   ....[103]....
        /*0628*/ 	.word	0x000151c0


	//   ....[104]....
        /*062c*/ 	.word	0x00015290


	//   ....[105]....
        /*0630*/ 	.word	0x000152c0


	//   ....[106]....
        /*0634*/ 	.word	0x00015390


	//   ....[107]....
        /*0638*/ 	.word	0x000153b0


	//----- nvinfo : EIATTR_EXIT_INSTR_OFFSETS
	.align		4
.L_814:
        /*063c*/ 	.byte	0x04, 0x1c
        /*063e*/ 	.short	(.L_816 - .L_815)


	//   ....[0]....
.L_815:
        /*0640*/ 	.word	0x00000040


	//   ....[1]....
        /*0644*/ 	.word	0x00014690


	//   ....[2]....
        /*0648*/ 	.word	0x000146f0


	//   ....[3]....
        /*064c*/ 	.word	0x00014750


	//   ....[4]....
        /*0650*/ 	.word	0x000153c0


	//   ....[5]....
        /*0654*/ 	.word	0x00015410


	//   ....[6]....
        /*0658*/ 	.word	0x00015470


	//----- nvinfo : EIATTR_CTAIDZ_USED
	.align		4
.L_816:
        /*065c*/ 	.byte	0x01, 0x04
	.zero		2


	//----- nvinfo : EIATTR_MAX_THREADS
	.align		4
        /*0660*/ 	.byte	0x04, 0x05
        /*0662*/ 	.short	(.L_818 - .L_817)
.L_817:
        /*0664*/ 	.word	0x00000080
        /*0668*/ 	.word	0x00000001
        /*066c*/ 	.word	0x00000001


	//----- nvinfo : EIATTR_CRS_STACK_SIZE
	.align		4
.L_818:
        /*0670*/ 	.byte	0x04, 0x1e
        /*0672*/ 	.short	(.L_820 - .L_819)
.L_819:
        /*0674*/ 	.word	0x00000000
.L_820:


//--------------------- .nv.info._ZN7cutlass13device_kernelIN5flash19enable_sm80_to_sm89INS1_16FlashAttnFwdSm80INS1_25CollectiveMainloopFwdSm80ILi4ELi1ELb0EN4cute5tupleIJNS5_1CILi128EEENS7_ILi48EEES8_EEELi128ENS_6half_tEfNS_4arch4Sm80ELb0ELb1ELb0ELb1ELb0ELb0ELb1ELb0EEENS1_21CollectiveEpilogueFwdINS6_IJS8_S8_S9_EEENS6_IJNS7_ILi1EEESH_SH_EEESB_SD_Li128ELb1ELb1ELb0ELb0EEENS1_19SingleTileSchedulerILb1ELb0ELb1ELi128EEEEEEEEEvNT_6ParamsE --------------------------
	.section	.nv.info._ZN7cutlass13device_kernelIN5flash19enable_sm80_to_sm89INS1_16FlashAttnFwdSm80INS1_25CollectiveMainloopFwdSm80ILi4ELi1ELb0EN4cute5tupleIJNS5_1CILi128EEENS7_ILi48EEES8_EEELi128ENS_6half_tEfNS_4arch4Sm80ELb0ELb1ELb0ELb1ELb0ELb0ELb1ELb0EEENS1_21CollectiveEpilogueFwdINS6_IJS8_S8_S9_EEENS6_IJNS7_ILi1EEESH_SH_EEESB_SD_Li128ELb1ELb1ELb0ELb0EEENS1_19SingleTileSchedulerILb1ELb0ELb1ELi128EEEEEEEEEvNT_6ParamsE,"",@"SHT_CUDA_INFO"
	.sectionflags	@""
	.align	4


	//----- nvinfo : EIATTR_CUDA_API_VERSION
	.align		4
        /*0000*/ 	.byte	0x04, 0x37
        /*0002*/ 	.short	(.L_822 - .L_821)
.L_821:
        /*0004*/ 	.word	0x00000082


	//----- nvinfo : EIATTR_SW2861232_WAR
	.align		4
.L_822:
        /*0008*/ 	.byte	0x01, 0x35
	.zero		2


	//----- nvinfo : EIATTR_PARAM_CBANK
	.align		4
        /*000c*/ 	.byte	0x04, 0x0a
        /*000e*/ 	.short	(.L_824 - .L_823)
	.align		4
.L_823:
        /*0010*/ 	.word	index@(.nv.constant0._ZN7cutlass13device_kernelIN5flash19enable_sm80_to_sm89INS1_16FlashAttnFwdSm80INS1_25CollectiveMainloopFwdSm80ILi4ELi1ELb0EN4cute5tupleIJNS5_1CILi128EEENS7_ILi48EEES8_EEELi128ENS_6half_tEfNS_4arch4Sm80ELb0ELb1ELb0ELb1ELb0ELb0ELb1ELb0EEENS1_21CollectiveEpilogueFwdINS6_IJS8_S8_S9_EEENS6_IJNS7_ILi1EEESH_SH_EEESB_SD_Li128ELb1ELb1ELb0ELb0EEENS1_19SingleTileSchedulerILb1ELb0ELb1ELi128EEEEEEEEEvNT_6ParamsE)
        /*0014*/ 	.short	0x0160
        /*0016*/ 	.short	0x0418


	//----- nvinfo : EIATTR_CBANK_PARAM_SIZE
	.align		4
.L_824:
        /*0018*/ 	.byte	0x03, 0x19
        /*001a*/ 	.short	0x0418


	//----- nvinfo : EIATTR_KPARAM_INFO
	.align		4
        /*001c*/ 	.byte	0x04, 0x17
        /*001e*/ 	.short	(.L_826 - .L_825)
.L_825:
        /*0020*/ 	.word	0x00000000
        /*0024*/ 	.short	0x0000
        /*0026*/ 	.short	0x0000
        /*0028*/ 	.byte	0x00, 0xf0, 0x61, 0x10


	//----- nvinfo : EIATTR_MAXREG_COUNT
	.align		4
.L_826:
        /*002c*/ 	.byte	0x03, 0x1b
        /*002e*/ 	.short	0x00ff


	//----- nvinfo : EIATTR_NUM_BARRIERS
	.align		4
        /*0030*/ 	.byte	0x02, 0x4c
        /*0032*/ 	.byte	0x02
	.zero		1


	//----- nvinfo : EIATTR_ANNOTATIONS
	.align		4
        /*0034*/ 	.byte	0x04, 0x55
        /*0036*/ 	.short	(.L_828 - .L_827)


	//   ....[0]....
.L_827:
        /* <DEDUP_REMOVED lines=44> */


	//----- nvinfo : EIATTR_MERCURY_ISA_VERSION
	.align		4
.L_828:
        /*02e8*/ 	.byte	0x03, 0x5f
        /*02ea*/ 	.short	0x0000


	//----- nvinfo : EIATTR_COOP_GROUP_MASK_REGIDS
	.align		4
        /*02ec*/ 	.byte	0x04, 0x29
        /*02ee*/ 	.short	(.L_830 - .L_829)


	//   ....[0]....
.L_829:
        /*02f0*/ 	.word	0xffffffff


	//   ....[1]....
        /*02f4*/ 	.word	0xffffffff


	//   ....[2]....
        /*02f8*/ 	.word	0xffffffff


	//   ....[3]....
        /*02fc*/ 	.word	0xffffffff


	//   ....[4]....
        /*0300*/ 	.word	0xffffffff


	//   ....[5]....
        /*0304*/ 	.word	0xffffffff


	//   ....[6]....
        /*0308*/ 	.word	0xffffffff


	//   ....[7]....
        /*030c*/ 	.word	0xffffffff


	//   ....[8]....
        /*0310*/ 	.word	0xffffffff


	//   ....[9]....
        /*0314*/ 	.word	0xffffffff


	//   ....[10]....
        /*0318*/ 	.word	0xffffffff


	//   ....[11]....
        /*031c*/ 	.word	0xffffffff


	//   ....[12]....
        /*0320*/ 	.word	0xffffffff


	//   ....[13]....
        /*0324*/ 	.word	0xffffffff


	//   ....[14]....
        /*0328*/ 	.word	0xffffffff


	//   ....[15]....
        /*032c*/ 	.word	0xffffffff


	//   ....[16]....
        /*0330*/ 	.word	0xffffffff


	//   ....[17]....
        /*0334*/ 	.word	0xffffffff


	//   ....[18]....
        /*0338*/ 	.word	0xffffffff


	//   ....[19]....
        /*033c*/ 	.word	0xffffffff


	//   ....[20]....
        /*0340*/ 	.word	0xffffffff


	//   ....[21]....
        /*0344*/ 	.word	0xffffffff


	//   ....[22]....
        /*0348*/ 	.word	0xffffffff


	//   ....[23]....
        /*034c*/ 	.word	0xffffffff


	//   ....[24]....
        /*0350*/ 	.word	0xffffffff


	//   ....[25]....
        /*0354*/ 	.word	0xffffffff


	//   ....[26]....
        /*0358*/ 	.word	0xffffffff


	//   ....[27]....
        /*035c*/ 	.word	0xffffffff


	//   ....[28]....
        /*0360*/ 	.word	0xffffffff


	//   ....[29]....
        /*0364*/ 	.word	0xffffffff


	//   ....[30]....
        /*0368*/ 	.word	0xffffffff


	//   ....[31]....
        /*036c*/ 	.word	0xffffffff


	//   ....[32]....
        /*0370*/ 	.word	0xffffffff


	//   ....[33]....
        /*0374*/ 	.word	0xffffffff


	//   ....[34]....
        /*0378*/ 	.word	0xffffffff


	//   ....[35]....
        /*037c*/ 	.word	0xffffffff


	//   ....[36]....
        /*0380*/ 	.word	0xffffffff


	//   ....[37]....
        /*0384*/ 	.word	0xffffffff


	//   ....[38]....
        /*0388*/ 	.word	0xffffffff


	//   ....[39]....
        /*038c*/ 	.word	0xffffffff


	//   ....[40]....
        /*0390*/ 	.word	0xffffffff


	//   ....[41]....
        /*0394*/ 	.word	0xffffffff


	//   ....[42]....
        /*0398*/ 	.word	0xffffffff


	//   ....[43]....
        /*039c*/ 	.word	0xffffffff


	//   ....[44]....
        /*03a0*/ 	.word	0xffffffff


	//   ....[45]....
        /*03a4*/ 	.word	0xffffffff


	//   ....[46]....
        /*03a8*/ 	.word	0xffffffff


	//   ....[47]....
        /*03ac*/ 	.word	0xffffffff


	//   ....[48]....
        /*03b0*/ 	.word	0xffffffff


	//   ....[49]....
        /*03b4*/ 	.word	0xffffffff


	//   ....[50]....
        /*03b8*/ 	.word	0xffffffff


	//   ....[51]....
        /*03bc*/ 	.word	0xffffffff


	//   ....[52]....
        /*03c0*/ 	.word	0xffffffff


	//   ....[53]....
        /*03c4*/ 	.word	0xffffffff


	//   ....[54]....
        /*03c8*/ 	.word	0xffffffff


	//   ....[55]....
        /*03cc*/ 	.word	0xffffffff


	//   ....[56]....
        /*03d0*/ 	.word	0xffffffff


	//   ....[57]....
        /*03d4*/ 	.word	0xffffffff


	//   ....[58]....
        /*03d8*/ 	.word	0xffffffff


	//   ....[59]....
        /*03dc*/ 	.word	0xffffffff


	//   ....[60]....
        /*03e0*/ 	.word	0xffffffff


	//   ....[61]....
        /*03e4*/ 	.word	0xffffffff


	//   ....[62]....
        /*03e8*/ 	.word	0xffffffff


	//   ....[63]....
        /*03ec*/ 	.word	0xffffffff


	//   ....[64]....
        /*03f0*/ 	.word	0xffffffff


	//   ....[65]....
        /*03f4*/ 	.word	0xffffffff


	//   ....[66]....
        /*03f8*/ 	.word	0xffffffff


	//   ....[67]....
        /*03fc*/ 	.word	0xffffffff


	//   ....[68]....
        /*0400*/ 	.word	0xffffffff


	//   ....[69]....
        /*0404*/ 	.word	0xffffffff


	//   ....[70]....
        /*0408*/ 	.word	0xffffffff


	//   ....[71]....
        /*040c*/ 	.word	0xffffffff


	//   ....[72]....
        /*0410*/ 	.word	0xffffffff


	//   ....[73]....
        /*0414*/ 	.word	0xffffffff


	//   ....[74]....
        /*0418*/ 	.word	0xffffffff


	//   ....[75]....
        /*041c*/ 	.word	0xffffffff


	//   ....[76]....
        /*0420*/ 	.word	0xffffffff


	//   ....[77]....
        /*0424*/ 	.word	0xffffffff


	//   ....[78]....
        /*0428*/ 	.word	0xffffffff


	//   ....[79]....
        /*042c*/ 	.word	0xffffffff


	//   ....[80]....
        /*0430*/ 	.word	0xffffffff


	//   ....[81]....
        /*0434*/ 	.word	0xffffffff


	//   ....[82]....
        /*0438*/ 	.word	0xffffffff


	//   ....[83]....
        /*043c*/ 	.word	0xffffffff


	//   ....[84]....
        /*0440*/ 	.word	0xffffffff


	//   ....[85]....
        /*0444*/ 	.word	0xffffffff


	//   ....[86]....
        /*0448*/ 	.word	0xffffffff


	//   ....[87]....
        /*044c*/ 	.word	0xffffffff


	//   ....[88]....
        /*0450*/ 	.word	0xffffffff


	//   ....[89]....
        /*0454*/ 	.word	0xffffffff


	//   ....[90]....
        /*0458*/ 	.word	0xffffffff


	//   ....[91]....
        /*045c*/ 	.word	0xffffffff


	//   ....[92]....
        /*0460*/ 	.word	0xffffffff


	//   ....[93]....
        /*0464*/ 	.word	0xffffffff


	//   ....[94]....
        /*0468*/ 	.word	0xffffffff


	//   ....[95]....
        /*046c*/ 	.word	0xffffffff


	//   ....[96]....
        /*0470*/ 	.word	0xffffffff


	//   ....[97]....
        /*0474*/ 	.word	0xffffffff


	//   ....[98]....
        /*0478*/ 	.word	0xffffffff


	//   ....[99]....
        /*047c*/ 	.word	0xffffffff


	//   ....[100]....
        /*0480*/ 	.word	0xffffffff


	//   ....[101]....
        /*0484*/ 	.word	0xffffffff


	//   ....[102]....
        /*0488*/ 	.word	0xffffffff


	//   ....[103]....
        /*048c*/ 	.word	0xffffffff


	//   ....[104]....
        /*0490*/ 	.word	0xffffffff


	//   ....[105]....
        /*0494*/ 	.word	0xffffffff


	//   ....[106]....
        /*0498*/ 	.word	0xffffffff


	//   ....[107]....
        /*049c*/ 	.word	0xffffffff


	//   ....[108]....
        /*04a0*/ 	.word	0xffffffff


	//----- nvinfo : EIATTR_COOP_GROUP_INSTR_OFFSETS
	.align		4
.L_830:
        /*04a4*/ 	.byte	0x04, 0x28
        /*04a6*/ 	.short	(.L_832 - .L_831)


	//   ....[0]....
.L_831:
        /*04a8*/ 	.word	0x00000090


	//   ....[1]....
        /*04ac*/ 	.word	0x00001650


	//   ....[2]....
        /*04b0*/ 	.word	0x00001680


	//   ....[3]....
        /*04b4*/ 	.word	0x00001900


	//   ....[4]....
        /*04b8*/ 	.word	0x00001930


	//   ....[5]....
        /*04bc*/ 	.word	0x00001a10


	//   ....[6]....
        /*04c0*/ 	.word	0x00001a40


	//   ....[7]....
        /*04c4*/ 	.word	0x00001b20


	//   ....[8]....
        /*04c8*/ 	.word	0x00001b50


	//   ....[9]....
        /*04cc*/ 	.word	0x00001c30


	//   ....[10]....
        /*04d0*/ 	.word	0x00001c60


	//   ....[11]....
        /*04d4*/ 	.word	0x00001d40


	//   ....[12]....
        /*04d8*/ 	.word	0x00001d70


	//   ....[13]....
        /*04dc*/ 	.word	0x00001e50


	//   ....[14]....
        /*04e0*/ 	.word	0x00001e80


	//   ....[15]....
        /*04e4*/ 	.word	0x00001f60


	//   ....[16]....
        /*04e8*/ 	.word	0x00001fa0


	//   ....[17]....
        /*04ec*/ 	.word	0x00003570


	//   ....[18]....
        /*04f0*/ 	.word	0x000037b0


	//   ....[19]....
        /*04f4*/ 	.word	0x00003980


	//   ....[20]....
        /*04f8*/ 	.word	0x00004430


	//   ....[21]....
        /*04fc*/ 	.word	0x00004bb0


	//   ....[22]....
        /*0500*/ 	.word	0x00004bf0


	//   ....[23]....
        /*0504*/ 	.word	0x00004d70


	//   ....[24]....
        /*0508*/ 	.word	0x00004da0


	//   ....[25]....
        /*050c*/ 	.word	0x000053c0


	//   ....[26]....
        /*0510*/ 	.word	0x00005480


	//   ....[27]....
        /*0514*/ 	.word	0x000054e0


	//   ....[28]....
        /*0518*/ 	.word	0x000056e0


	//   ....[29]....
        /*051c*/ 	.word	0x00008230


	//   ....[30]....
        /*0520*/ 	.word	0x000084a0


	//   ....[31]....
        /*0524*/ 	.word	0x00008690


	//   ....[32]....
        /*0528*/ 	.word	0x00008f90


	//   ....[33]....
        /*052c*/ 	.word	0x000097d0


	//   ....[34]....
        /*0530*/ 	.word	0x000098f0


	//   ....[35]....
        /*0534*/ 	.word	0x000099a0


	//   ....[36]....
        /*0538*/ 	.word	0x00009ad0


	//   ....[37]....
        /*053c*/ 	.word	0x00009b20


	//   ....[38]....
        /*0540*/ 	.word	0x00009c00


	//   ....[39]....
        /*0544*/ 	.word	0x00009f70


	//   ....[40]....
        /*0548*/ 	.word	0x00009ff0


	//   ....[41]....
        /*054c*/ 	.word	0x0000ce00


	//   ....[42]....
        /*0550*/ 	.word	0x0000ce60


	//   ....[43]....
        /*0554*/ 	.word	0x0000ce90


	//   ....[44]....
        /*0558*/ 	.word	0x0000cec0


	//   ....[45]....
        /*055c*/ 	.word	0x0000cf10


	//   ....[46]....
        /*0560*/ 	.word	0x0000cf50


	//   ....[47]....
        /*0564*/ 	.word	0x0000d220


	//   ....[48]....
        /*0568*/ 	.word	0x0000d3a0


	//   ....[49]....
        /*056c*/ 	.word	0x0000fd30


	//   ....[50]....
        /*0570*/ 	.word	0x0000ff50


	//   ....[51]....
        /*0574*/ 	.word	0x00010140


	//   ....[52]....
        /*0578*/ 	.word	0x00010c10


	//   ....[53]....
        /*057c*/ 	.word	0x00011360


	//   ....[54]....
        /*0580*/ 	.word	0x00011470


	//   ....[55]....
        /*0584*/ 	.word	0x000114e0


	//   ....[56]....
        /*0588*/ 	.word	0x00011610


	//   ....[57]....
        /*058c*/ 	.word	0x00011690


	//   ....[58]....
        /*0590*/ 	.word	0x000117e0


	//   ....[59]....
        /*0594*/ 	.word	0x00011bb0


	//   ....[60]....
        /*0598*/ 	.word	0x00011c70


	//   ....[61]....
        /*059c*/ 	.word	0x000136f0


	//   ....[62]....
        /*05a0*/ 	.word	0x00013700


	//   ....[63]....
        /*05a4*/ 	.word	0x00013710


	//   ....[64]....
        /*05a8*/ 	.word	0x00013720


	//   ....[65]....
        /*05ac*/ 	.word	0x00013750


	//   ....[66]....
        /*05b0*/ 	.word	0x00013770


	//   ....[67]....
        /*05b4*/ 	.word	0x00013790


	//   ....[68]....
        /*05b8*/ 	.word	0x000137a0


	//   ....[69]....
        /*05bc*/ 	.word	0x00015320


	//   ....[70]....
        /*05c0*/ 	.word	0x00015340


	//   ....[71]....
        /*05c4*/ 	.word	0x00015370


	//   ....[72]....
        /*05c8*/ 	.word	0x00015390


	//   ....[73]....
        /*05cc*/ 	.word	0x000153b0


	//   ....[74]....
        /*05d0*/ 	.word	0x000153d0


	//   ....[75]....
        /*05d4*/ 	.word	0x000153e0


	//   ....[76]....
        /*05d8*/ 	.word	0x000153f0


	//   ....[77]....
        /*05dc*/ 	.word	0x00015630


	//   ....[78]....
        /*05e0*/ 	.word	0x00015640


	//   ....[79]....
        /*05e4*/ 	.word	0x00015740


	//   ....[80]....
        /*05e8*/ 	.word	0x00015770


	//   ....[81]....
        /*05ec*/ 	.word	0x00015850


	//   ....[82]....
        /*05f0*/ 	.word	0x00015880


	//   ....[83]....
        /*05f4*/ 	.word	0x00015960


	//   ....[84]....
        /*05f8*/ 	.word	0x00015990


	//   ....[85]....
        /*05fc*/ 	.word	0x00015a70


	//   ....[86]....
        /*0600*/ 	.word	0x00015aa0


	//   ....[87]....
        /*0604*/ 	.word	0x00015b80


	//   ....[88]....
        /*0608*/ 	.word	0x00015bb0


	//   ....[89]....
        /*060c*/ 	.word	0x00015c90


	//   ....[90]....
        /*0610*/ 	.word	0x00015cc0


	//   ....[91]....
        /*0614*/ 	.word	0x00015da0


	//   ....[92]....
        /*0618*/ 	.word	0x00015dc0


	//   ....[93]....
        /*061c*/ 	.word	0x00016570


	//   ....[94]....
        /*0620*/ 	.word	0x00016580


	//   ....[95]....
        /*0624*/ 	.word	0x00016650


	//   ....[96]....
        /*0628*/ 	.word	0x00016680


	//   ....[97]....
        /*062c*/ 	.word	0x00016750


	//   ....[98]....
        /*0630*/ 	.word	0x00016780


	//   ....[99]....
        /*0634*/ 	.word	0x00016850


	//   ....[100]....
        /*0638*/ 	.word	0x00016880


	//   ....[101]....
        /*063c*/ 	.word	0x00016950


	//   ....[102]....
        /*0640*/ 	.word	0x00016980


	//   ....[103]....
        /*0644*/ 	.word	0x00016a50


	//   ....[104]....
        /*0648*/ 	.word	0x00016a80


	//   ....[105]....
        /*064c*/ 	.word	0x00016b50


	//   ....[106]....
        /*0650*/ 	.word	0x00016b80


	//   ....[107]....
        /*0654*/ 	.word	0x00016c50


	//   ....[108]....
        /*0658*/ 	.word	0x00016c70


	//----- nvinfo : EIATTR_EXIT_INSTR_OFFSETS
	.align		4
.L_832:
        /*065c*/ 	.byte	0x04, 0x1c
        /*065e*/ 	.short	(.L_834 - .L_833)


	//   ....[0]....
.L_833:
        /*0660*/ 	.word	0x00000350


	//   ....[1]....
        /*0664*/ 	.word	0x00015dd0


	//   ....[2]....
        /*0668*/ 	.word	0x00015e30


	//   ....[3]....
        /*066c*/ 	.word	0x00015e90


	//   ....[4]....
        /*0670*/ 	.word	0x00016c80


	//   ....[5]....
        /*0674*/ 	.word	0x00016cd0


	//   ....[6]....
        /*0678*/ 	.word	0x00016d30


	//----- nvinfo : EIATTR_CTAIDZ_USED
	.align		4
.L_834:
        /*067c*/ 	.byte	0x01, 0x04
	.zero		2


	//----- nvinfo : EIATTR_MAX_THREADS
	.align		4
        /*0680*/ 	.byte	0x04, 0x05
        /*0682*/ 	.short	(.L_836 - .L_835)
.L_835:
        /*0684*/ 	.word	0x00000080
        /*0688*/ 	.word	0x00000001
        /*068c*/ 	.word	0x00000001


	//----- nvinfo : EIATTR_CRS_STACK_SIZE
	.align		4
.L_836:
        /*0690*/ 	.byte	0x04, 0x1e
        /*0692*/ 	.short	(.L_838 - .L_837)
.L_837:
        /*0694*/ 	.word	0x00000000
.L_838:


//--------------------- .nv.info._ZN7cutlass13device_kernelIN5flash19enable_sm80_to_sm89INS1_16FlashAttnFwdSm80INS1_25CollectiveMainloopFwdSm80ILi4ELi1ELb0EN4cute5tupleIJNS5_1CILi128EEENS7_ILi48EEES8_EEELi128ENS_6half_tEfNS_4arch4Sm80ELb0ELb1ELb0ELb1ELb0ELb1ELb1ELb0EEENS1_21CollectiveEpilogueFwdINS6_IJS8_S8_S9_EEENS6_IJNS7_ILi1EEESH_SH_EEESB_SD_Li128ELb1ELb1ELb0ELb0EEENS1_19SingleTileSchedulerILb1ELb0ELb1ELi128EEEEEEEEEvNT_6ParamsE --------------------------
	.section	.nv.info._ZN7cutlass13device_kernelIN5flash19enable_sm80_to_sm89INS1_16FlashAttnFwdSm80INS1_25CollectiveMainloopFwdSm80ILi4ELi1ELb0EN4cute5tupleIJNS5_1CILi128EEENS7_ILi48EEES8_EEELi128ENS_6half_tEfNS_4arch4Sm80ELb0ELb1ELb0ELb1ELb0ELb1ELb1ELb0EEENS1_21CollectiveEpilogueFwdINS6_IJS8_S8_S9_EEENS6_IJNS7_ILi1EEESH_SH_EEESB_SD_Li128ELb1ELb1ELb0ELb0EEENS1_19SingleTileSchedulerILb1ELb0ELb1ELi128EEEEEEEEEvNT_6ParamsE,"",@"SHT_CUDA_INFO"
	.sectionflags	@""
	.align	4


	//----- nvinfo : EIATTR_CUDA_API_VERSION
	.align		4
        /*0000*/ 	.byte	0x04, 0x37
        /*0002*/ 	.short	(.L_840 - .L_839)
.L_839:
        /*0004*/ 	.word	0x00000082


	//----- nvinfo : EIATTR_SW2861232_WAR
	.align		4
.L_840:
        /*0008*/ 	.byte	0x01, 0x35
	.zero		2


	//----- nvinfo : EIATTR_PARAM_CBANK
	.align		4
        /*000c*/ 	.byte	0x04, 0x0a
        /*000e*/ 	.short	(.L_842 - .L_841)
	.align		4
.L_841:
        /*0010*/ 	.word	index@(.nv.constant0._ZN7cutlass13device_kernelIN5flash19enable_sm80_to_sm89INS1_16FlashAttnFwdSm80INS1_25CollectiveMainloopFwdSm80ILi4ELi1ELb0EN4cute5tupleIJNS5_1CILi128EEENS7_ILi48EEES8_EEELi128ENS_6half_tEfNS_4arch4Sm80ELb0ELb1ELb0ELb1ELb0ELb1ELb1ELb0EEENS1_21CollectiveEpilogueFwdINS6_IJS8_S8_S9_EEENS6_IJNS7_ILi1EEESH_SH_EEESB_SD_Li128ELb1ELb1ELb0ELb0EEENS1_19SingleTileSchedulerILb1ELb0ELb1ELi128EEEEEEEEEvNT_6ParamsE)
        /*0014*/ 	.short	0x0160
        /*0016*/ 	.short	0x0418


	//----- nvinfo : EIATTR_CBANK_PARAM_SIZE
	.align		4
.L_842:
        /*0018*/ 	.byte	0x03, 0x19
        /*001a*/ 	.short	0x0418


	//----- nvinfo : EIATTR_KPARAM_INFO
	.align		4
        /*001c*/ 	.byte	0x04, 0x17
        /*001e*/ 	.short	(.L_844 - .L_843)
.L_843:
        /*0020*/ 	.word	0x00000000
        /*0024*/ 	.short	0x0000
        /*0026*/ 	.short	0x0000
        /*0028*/ 	.byte	0x00, 0xf0, 0x61, 0x10


	//----- nvinfo : EIATTR_MAXREG_COUNT
	.align		4
.L_844:
        /*002c*/ 	.byte	0x03, 0x1b
        /*002e*/ 	.short	0x00ff


	//----- nvinfo : EIATTR_NUM_BARRIERS
	.align		4
        /*0030*/ 	.byte	0x02, 0x4c
        /*0032*/ 	.byte	0x02
	.zero		1


	//----- nvinfo : EIATTR_ANNOTATIONS
	.align		4
        /*0034*/ 	.byte	0x04, 0x55
        /*0036*/ 	.short	(.L_846 - .L_845)


	//   ....[0]....
.L_845:
        /* <DEDUP_REMOVED lines=62> */


	//----- nvinfo : EIATTR_MERCURY_ISA_VERSION
	.align		4
.L_846:
        /*0408*/ 	.byte	0x03, 0x5f
        /*040a*/ 	.short	0x0000


	//----- nvinfo : EIATTR_COOP_GROUP_MASK_REGIDS
	.align		4
        /*040c*/ 	.byte	0x04, 0x29
        /*040e*/ 	.short	(.L_848 - .L_847)


	//   ....[0]....
.L_847:
        /*0410*/ 	.word	0xffffffff


	//   ....[1]....
        /*0414*/ 	.word	0xffffffff


	//   ....[2]....
        /*0418*/ 	.word	0xffffffff


	//   ....[3]....
        /*041c*/ 	.word	0xffffffff


	//   ....[4]....
        /*0420*/ 	.word	0xffffffff


	//   ....[5]....
        /*0424*/ 	.word	0xffffffff


	//   ....[6]....
        /*0428*/ 	.word	0xffffffff


	//   ....[7]....
        /*042c*/ 	.word	0xffffffff


	//   ....[8]....
        /*0430*/ 	.word	0xffffffff


	//   ....[9]....
        /*0434*/ 	.word	0xffffffff


	//   ....[10]....
        /*0438*/ 	.word	0xffffffff


	//   ....[11]....
        /*043c*/ 	.word	0xffffffff


	//   ....[12]....
        /*0440*/ 	.word	0xffffffff


	//   ....[13]....
        /*0444*/ 	.word	0xffffffff


	//   ....[14]....
        /*0448*/ 	.word	0xffffffff


	//   ....[15]....
        /*044c*/ 	.word	0xffffffff


	//   ....[16]....
        /*0450*/ 	.word	0xffffffff


	//   ....[17]....
        /*0454*/ 	.word	0xffffffff


	//   ....[18]....
        /*0458*/ 	.word	0xffffffff


	//   ....[19]....
        /*045c*/ 	.word	0xffffffff


	//   ....[20]....
        /*0460*/ 	.word	0xffffffff


	//   ....[21]....
        /*0464*/ 	.word	0xffffffff


	//   ....[22]....
        /*0468*/ 	.word	0xffffffff


	//   ....[23]....
        /*046c*/ 	.word	0xffffffff


	//   ....[24]....
        /*0470*/ 	.word	0xffffffff


	//   ....[25]....
        /*0474*/ 	.word	0xffffffff


	//   ....[26]....
        /*0478*/ 	.word	0xffffffff


	//   ....[27]....
        /*047c*/ 	.word	0xffffffff


	//   ....[28]....
        /*0480*/ 	.word	0xffffffff


	//   ....[29]....
        /*0484*/ 	.word	0xffffffff


	//   ....[30]....
        /*0488*/ 	.word	0xffffffff


	//   ....[31]....
        /*048c*/ 	.word	0xffffffff


	//   ....[32]....
        /*0490*/ 	.word	0xffffffff


	//   ....[33]....
        /*0494*/ 	.word	0xffffffff


	//   ....[34]....
        /*0498*/ 	.word	0xffffffff


	//   ....[35]....
        /*049c*/ 	.word	0xffffffff


	//   ....[36]....
        /*04a0*/ 	.word	0xffffffff


	//   ....[37]....
        /*04a4*/ 	.word	0xffffffff


	//   ....[38]....
        /*04a8*/ 	.word	0xffffffff


	//   ....[39]....
        /*04ac*/ 	.word	0xffffffff


	//   ....[40]....
        /*04b0*/ 	.word	0xffffffff


	//   ....[41]....
        /*04b4*/ 	.word	0xffffffff


	//   ....[42]....
        /*04b8*/ 	.word	0xffffffff


	//   ....[43]....
        /*04bc*/ 	.word	0xffffffff


	//   ....[44]....
        /*04c0*/ 	.word	0xffffffff


	//   ....[45]....
        /*04c4*/ 	.word	0xffffffff


	//   ....[46]....
        /*04c8*/ 	.word	0xffffffff


	//   ....[47]....
        /*04cc*/ 	.word	0xffffffff


	//   ....[48]....
        /*04d0*/ 	.word	0xffffffff


	//   ....[49]....
        /*04d4*/ 	.word	0xffffffff


	//   ....[50]....
        /*04d8*/ 	.word	0xffffffff


	//   ....[51]....
        /*04dc*/ 	.word	0xffffffff


	//   ....[52]....
        /*04e0*/ 	.word	0xffffffff


	//   ....[53]....
        /*04e4*/ 	.word	0xffffffff


	//   ....[54]....
        /*04e8*/ 	.word	0xffffffff


	//   ....[55]....
        /*04ec*/ 	.word	0xffffffff


	//   ....[56]....
        /*04f0*/ 	.word	0xffffffff


	//   ....[57]....
        /*04f4*/ 	.word	0xffffffff


	//   ....[58]....
        /*04f8*/ 	.word	0xffffffff


	//   ....[59]....
        /*04fc*/ 	.word	0xffffffff


	//   ....[60]....
        /*0500*/ 	.word	0xffffffff


	//   ....[61]....
        /*0504*/ 	.word	0xffffffff


	//   ....[62]....
        /*0508*/ 	.word	0xffffffff


	//   ....[63]....
        /*050c*/ 	.word	0xffffffff


	//   ....[64]....
        /*0510*/ 	.word	0xffffffff


	//   ....[65]....
        /*0514*/ 	.word	0xffffffff


	//   ....[66]....
        /*0518*/ 	.word	0xffffffff


	//   ....[67]....
        /*051c*/ 	.word	0xffffffff


	//   ....[68]....
        /*0520*/ 	.word	0xffffffff


	//   ....[69]....
        /*0524*/ 	.word	0xffffffff


	//   ....[70]....
        /*0528*/ 	.word	0xffffffff


	//   ....[71]....
        /*052c*/ 	.word	0xffffffff


	//   ....[72]....
        /*0530*/ 	.word	0xffffffff


	//   ....[73]....
        /*0534*/ 	.word	0xffffffff


	//   ....[74]....
        /*0538*/ 	.word	0xffffffff


	//   ....[75]....
        /*053c*/ 	.word	0xffffffff


	//   ....[76]....
        /*0540*/ 	.word	0xffffffff


	//   ....[77]....
        /*0544*/ 	.word	0xffffffff


	//   ....[78]....
        /*0548*/ 	.word	0xffffffff


	//   ....[79]....
        /*054c*/ 	.word	0xffffffff


	//   ....[80]....
        /*0550*/ 	.word	0xffffffff


	//   ....[81]....
        /*0554*/ 	.word	0xffffffff


	//   ....[82]....
        /*0558*/ 	.word	0xffffffff


	//   ....[83]....
        /*055c*/ 	.word	0xffffffff


	//   ....[84]....
        /*0560*/ 	.word	0xffffffff


	//   ....[85]....
        /*0564*/ 	.word	0xffffffff


	//   ....[86]....
        /*0568*/ 	.word	0xffffffff


	//   ....[87]....
        /*056c*/ 	.word	0xffffffff


	//   ....[88]....
        /*0570*/ 	.word	0xffffffff


	//   ....[89]....
        /*0574*/ 	.word	0xffffffff


	//   ....[90]....
        /*0578*/ 	.word	0xffffffff


	//   ....[91]....
        /*057c*/ 	.word	0xffffffff


	//   ....[92]....
        /*0580*/ 	.word	0xffffffff


	//   ....[93]....
        /*0584*/ 	.word	0xffffffff


	//   ....[94]....
        /*0588*/ 	.word	0xffffffff


	//   ....[95]....
        /*058c*/ 	.word	0xffffffff


	//   ....[96]....
        /*0590*/ 	.word	0xffffffff


	//   ....[97]....
        /*0594*/ 	.word	0xffffffff


	//   ....[98]....
        /*0598*/ 	.word	0xffffffff


	//   ....[99]....
        /*059c*/ 	.word	0xffffffff


	//   ....[100]....
        /*05a0*/ 	.word	0xffffffff


	//   ....[101]....
        /*05a4*/ 	.word	0xffffffff


	//   ....[102]....
        /*05a8*/ 	.word	0xffffffff


	//   ....[103]....
        /*05ac*/ 	.word	0xffffffff


	//   ....[104]....
        /*05b0*/ 	.word	0xffffffff


	//   ....[105]....
        /*05b4*/ 	.word	0xffffffff


	//   ....[106]....
        /*05b8*/ 	.word	0xffffffff


	//   ....[107]....
        /*05bc*/ 	.word	0xffffffff


	//   ....[108]....
        /*05c0*/ 	.word	0xffffffff


	//   ....[109]....
        /*05c4*/ 	.word	0xffffffff


	//   ....[110]....
        /*05c8*/ 	.word	0xffffffff


	//   ....[111]....
        /*05cc*/ 	.word	0xffffffff


	//   ....[112]....
        /*05d0*/ 	.word	0xffffffff


	//   ....[113]....
        /*05d4*/ 	.word	0xffffffff


	//   ....[114]....
        /*05d8*/ 	.word	0xffffffff


	//   ....[115]....
        /*05dc*/ 	.word	0xffffffff


	//   ....[116]....
        /*05e0*/ 	.word	0xffffffff


	//   ....[117]....
        /*05e4*/ 	.word	0xffffffff


	//   ....[118]....
        /*05e8*/ 	.word	0xffffffff


	//   ....[119]....
        /*05ec*/ 	.word	0xffffffff


	//   ....[120]....
        /*05f0*/ 	.word	0xffffffff


	//   ....[121]....
        /*05f4*/ 	.word	0xffffffff


	//   ....[122]....
        /*05f8*/ 	.word	0xffffffff


	//   ....[123]....
        /*05fc*/ 	.word	0xffffffff


	//   ....[124]....
        /*0600*/ 	.word	0xffffffff


	//   ....[125]....
        /*0604*/ 	.word	0xffffffff


	//   ....[126]....
        /*0608*/ 	.word	0xffffffff


	//   ....[127]....
        /*060c*/ 	.word	0xffffffff


	//   ....[128]....
        /*0610*/ 	.word	0xffffffff


	//   ....[129]....
        /*0614*/ 	.word	0xffffffff


	//   ....[130]....
        /*0618*/ 	.word	0xffffffff


	//   ....[131]....
        /*061c*/ 	.word	0xffffffff


	//   ....[132]....
        /*0620*/ 	.word	0xffffffff


	//   ....[133]....
        /*0624*/ 	.word	0xffffffff


	//   ....[134]....
        /*0628*/ 	.word	0xffffffff


	//   ....[135]....
        /*062c*/ 	.word	0xffffffff


	//   ....[136]....
        /*0630*/ 	.word	0xffffffff


	//   ....[137]....
        /*0634*/ 	.word	0xffffffff


	//   ....[138]....
        /*0638*/ 	.word	0xffffffff


	//   ....[139]....
        /*063c*/ 	.word	0xffffffff


	//   ....[140]....
        /*0640*/ 	.word	0xffffffff


	//   ....[141]....
        /*0644*/ 	.word	0xffffffff


	//   ....[142]....
        /*0648*/ 	.word	0xffffffff


	//   ....[143]....
        /*064c*/ 	.word	0xffffffff


	//   ....[144]....
        /*0650*/ 	.word	0xffffffff


	//   ....[145]....
        /*0654*/ 	.word	0xffffffff


	//   ....[146]....
        /*0658*/ 	.word	0xffffffff


	//   ....[147]....
        /*065c*/ 	.word	0xffffffff


	//   ....[148]....
        /*0660*/ 	.word	0xffffffff


	//   ....[149]....
        /*0664*/ 	.word	0xffffffff


	//   ....[150]....
        /*0668*/ 	.word	0xffffffff


	//   ....[151]....
        /*066c*/ 	.word	0xffffffff


	//   ....[152]....
        /*0670*/ 	.word	0xffffffff


	//   ....[153]....
        /*0674*/ 	.word	0xffffffff


	//   ....[154]....
        /*0678*/ 	.word	0xffffffff


	//   ....[155]....
        /*067c*/ 	.word	0xffffffff


	//   ....[156]....
        /*0680*/ 	.word	0xffffffff


	//   ....[157]....
        /*0684*/ 	.word	0xffffffff


	//   ....[158]....
        /*0688*/ 	.word	0xffffffff


	//   ....[159]....
        /*068c*/ 	.word	0xffffffff


	//   ....[160]....
        /*0690*/ 	.word	0xffffffff


	//   ....[161]....
        /*0694*/ 	.word	0xffffffff


	//   ....[162]....
        /*0698*/ 	.word	0xffffffff


	//   ....[163]....
        /*069c*/ 	.word	0xffffffff


	//   ....[164]....
        /*06a0*/ 	.word	0xffffffff


	//   ....[165]....
        /*06a4*/ 	.word	0xffffffff


	//   ....[166]....
        /*06a8*/ 	.word	0xffffffff


	//   ....[167]....
        /*06ac*/ 	.word	0xffffffff


	//   ....[168]....
        /*06b0*/ 	.word	0xffffffff


	//   ....[169]....
        /*06b4*/ 	.word	0xffffffff


	//   ....[170]....
        /*06b8*/ 	.word	0xffffffff


	//   ....[171]....
        /*06bc*/ 	.word	0xffffffff


	//   ....[172]....
        /*06c0*/ 	.word	0xffffffff


	//----- nvinfo : EIATTR_COOP_GROUP_INSTR_OFFSETS
	.align		4
.L_848:
        /*06c4*/ 	.byte	0x04, 0x28
        /*06c6*/ 	.short	(.L_850 - .L_849)


	//   ....[0]....
.L_849:
        /*06c8*/ 	.word	0x00000090


	//   ....[1]....
        /*06cc*/ 	.word	0x00007160


	//   ....[2]....
        /*06d0*/ 	.word	0x000072f0


	//   ....[3]....
        /*06d4*/ 	.word	0x00007490


	//   ....[4]....
        /*06d8*/ 	.word	0x000074c0


	//   ....[5]....
        /*06dc*/ 	.word	0x000075a0


	//   ....[6]....
        /*06e0*/ 	.word	0x000075d0


	//   ....[7]....
        /*06e4*/ 	.word	0x000076c0


	//   ....[8]....
        /*06e8*/ 	.word	0x000076f0


	//   ....[9]....
        /*06ec*/ 	.word	0x000077e0


	//   ....[10]....
        /*06f0*/ 	.word	0x00007810


	//   ....[11]....
        /*06f4*/ 	.word	0x00007900


	//   ....[12]....
        /*06f8*/ 	.word	0x00007930


	//   ....[13]....
        /*06fc*/ 	.word	0x00007a20


	//   ....[14]....
        /*0700*/ 	.word	0x00007a50


	//   ....[15]....
        /*0704*/ 	.word	0x00007b60


	//   ....[16]....
        /*0708*/ 	.word	0x00007b90


	//   ....[17]....
        /*070c*/ 	.word	0x00008250


	//   ....[18]....
        /*0710*/ 	.word	0x00008290


	//   ....[19]....
        /*0714*/ 	.word	0x000082d0


	//   ....[20]....
        /*0718*/ 	.word	0x000082f0


	//   ....[21]....
        /*071c*/ 	.word	0x00008470


	//   ....[22]....
        /*0720*/ 	.word	0x00008530


	//   ....[23]....
        /*0724*/ 	.word	0x00008570


	//   ....[24]....
        /*0728*/ 	.word	0x000085b0


	//   ....[25]....
        /*072c*/ 	.word	0x00008740


	//   ....[26]....
        /*0730*/ 	.word	0x00008800


	//   ....[27]....
        /*0734*/ 	.word	0x00008840


	//   ....[28]....
        /*0738*/ 	.word	0x00008880


	//   ....[29]....
        /*073c*/ 	.word	0x00008a30


	//   ....[30]....
        /*0740*/ 	.word	0x00008af0


	//   ....[31]....
        /*0744*/ 	.word	0x00008b30


	//   ....[32]....
        /*0748*/ 	.word	0x00008b70


	//   ....[33]....
        /*074c*/ 	.word	0x00008d00


	//   ....[34]....
        /*0750*/ 	.word	0x00008dc0


	//   ....[35]....
        /*0754*/ 	.word	0x00008e00


	//   ....[36]....
        /*0758*/ 	.word	0x00008e40


	//   ....[37]....
        /*075c*/ 	.word	0x00008ff0


	//   ....[38]....
        /*0760*/ 	.word	0x000090b0


	//   ....[39]....
        /*0764*/ 	.word	0x000090f0


	//   ....[40]....
        /*0768*/ 	.word	0x00009130


	//   ....[41]....
        /*076c*/ 	.word	0x000092c0


	//   ....[42]....
        /*0770*/ 	.word	0x00009380


	//   ....[43]....
        /*0774*/ 	.word	0x000093c0


	//   ....[44]....
        /*0778*/ 	.word	0x00009400


	//   ....[45]....
        /*077c*/ 	.word	0x000095a0


	//   ....[46]....
        /*0780*/ 	.word	0x00009660


	//   ....[47]....
        /*0784*/ 	.word	0x000096a0


	//   ....[48]....
        /*0788*/ 	.word	0x000096e0


	//   ....[49]....
        /*078c*/ 	.word	0x0000c9c0


	//   ....[50]....
        /*0790*/ 	.word	0x0000ca10


	//   ....[51]....
        /*0794*/ 	.word	0x0000ca40


	//   ....[52]....
        /*0798*/ 	.word	0x0000ca90


	//   ....[53]....
        /*079c*/ 	.word	0x0000cb10


	//   ....[54]....
        /*07a0*/ 	.word	0x0000cb30


	//   ....[55]....
        /*07a4*/ 	.word	0x0000cb50


	//   ....[56]....
        /*07a8*/ 	.word	0x0000cb70


	//   ....[57]....
        /*07ac*/ 	.word	0x0000cd80


	//   ....[58]....
        /*07b0*/ 	.word	0x0000cdc0


	//   ....[59]....
        /*07b4*/ 	.word	0x0000cdf0


	//   ....[60]....
        /*07b8*/ 	.word	0x0000ce40


	//   ....[61]....
        /*07bc*/ 	.word	0x0000cfb0


	//   ....[62]....
        /*07c0*/ 	.word	0x0000cfd0


	//   ....[63]....
        /*07c4*/ 	.word	0x0000cff0


	//   ....[64]....
        /*07c8*/ 	.word	0x0000d010


	//   ....[65]....
        /*07cc*/ 	.word	0x0000d220


	//   ....[66]....
        /*07d0*/ 	.word	0x0000d260


	//   ....[67]....
        /*07d4*/ 	.word	0x0000d290


	//   ....[68]....
        /*07d8*/ 	.word	0x0000d2e0


	//   ....[69]....
        /*07dc*/ 	.word	0x0000d450


	//   ....[70]....
        /*07e0*/ 	.word	0x0000d470


	//   ....[71]....
        /*07e4*/ 	.word	0x0000d490


	//   ....[72]....
        /*07e8*/ 	.word	0x0000d4b0


	//   ....[73]....
        /*07ec*/ 	.word	0x0000d6c0


	//   ....[74]....
        /*07f0*/ 	.word	0x0000d700


	//   ....[75]....
        /*07f4*/ 	.word	0x0000d720


	//   ....[76]....
        /*07f8*/ 	.word	0x0000d770


	//   ....[77]....
        /*07fc*/ 	.word	0x0000d8e0


	//   ....[78]....
        /*0800*/ 	.word	0x0000d900


	//   ....[79]....
        /*0804*/ 	.word	0x0000d920


	//   ....[80]....
        /*0808*/ 	.word	0x0000d940


	//   ....[81]....
        /*080c*/ 	.word	0x00012450


	//   ....[82]....
        /*0810*/ 	.word	0x00012680


	//   ....[83]....
        /*0814*/ 	.word	0x00012820


	//   ....[84]....
        /*0818*/ 	.word	0x00012fa0


	//   ....[85]....
        /*081c*/ 	.word	0x00013650


	//   ....[86]....
        /*0820*/ 	.word	0x000137d0


	//   ....[87]....
        /*0824*/ 	.word	0x00013870


	//   ....[88]....
        /*0828*/ 	.word	0x00013960


	//   ....[89]....
        /*082c*/ 	.word	0x00013c20


	//   ....[90]....
        /*0830*/ 	.word	0x00013d20


	//   ....[91]....
        /*0834*/ 	.word	0x00013d50


	//   ....[92]....
        /*0838*/ 	.word	0x00013db0


	//   ....[93]....
        /*083c*/ 	.word	0x00016eb0


	//   ....[94]....
        /*0840*/ 	.word	0x00017070


	//   ....[95]....
        /*0844*/ 	.word	0x00017230


	//   ....[96]....
        /*0848*/ 	.word	0x00017850


	//   ....[97]....
        /*084c*/ 	.word	0x00017fb0


	//   ....[98]....
        /*0850*/ 	.word	0x000180b0


	//   ....[99]....
        /*0854*/ 	.word	0x000181d0


	//   ....[100]....
        /*0858*/ 	.word	0x00018320


	//   ....[101]....
        /*085c*/ 	.word	0x000183c0


	//   ....[102]....
        /*0860*/ 	.word	0x00018560


	//   ....[103]....
        /*0864*/ 	.word	0x000186c0


	//   ....[104]....
        /*0868*/ 	.word	0x00018720


	//   ....[105]....
        /*086c*/ 	.word	0x0001b560


	//   ....[106]....
        /*0870*/ 	.word	0x0001b5c0


	//   ....[107]....
        /*0874*/ 	.word	0x0001b5f0


	//   ....[108]....
        /*0878*/ 	.word	0x0001b620


	//   ....[109]....
        /*087c*/ 	.word	0x0001b670


	//   ....[110]....
        /*0880*/ 	.word	0x0001b6b0


	//   ....[111]....
        /*0884*/ 	.word	0x0001b970


	//   ....[112]....
        /*0888*/ 	.word	0x0001baf0


	//   ....[113]....
        /*088c*/ 	.word	0x0001e480


	//   ....[114]....
        /*0890*/ 	.word	0x0001e790


	//   ....[115]....
        /*0894*/ 	.word	0x0001ec60


	//   ....[116]....
        /*0898*/ 	.word	0x0001f0e0


	//   ....[117]....
        /*089c*/ 	.word	0x0001f850


	//   ....[118]....
        /*08a0*/ 	.word	0x0001f8a0


	//   ....[119]....
        /*08a4*/ 	.word	0x0001f9d0


	//   ....[120]....
        /*08a8*/ 	.word	0x0001fa20


	//   ....[121]....
        /*08ac*/ 	.word	0x0001fa50


	//   ....[122]....
        /*08b0*/ 	.word	0x0001fb90


	//   ....[123]....
        /*08b4*/ 	.word	0x0001fd90


	//   ....[124]....
        /*08b8*/ 	.word	0x0001ff30


	//   ....[125]....
        /*08bc*/ 	.word	0x000219c0


	//   ....[126]....
        /*08c0*/ 	.word	0x000219d0


	//   ....[127]....
        /*08c4*/ 	.word	0x000219e0


	//   ....[128]....
        /*08c8*/ 	.word	0x000219f0


	//   ....[129]....
        /*08cc*/ 	.word	0x00021a20


	//   ....[130]....
        /*08d0*/ 	.word	0x00021a40


	//   ....[131]....
        /*08d4*/ 	.word	0x00021a60


	//   ....[132]....
        /*08d8*/ 	.word	0x00021a70


	//   ....[133]....
        /*08dc*/ 	.word	0x000235b0


	//   ....[134]....
        /*08e0*/ 	.word	0x000235f0


	//   ....[135]....
        /*08e4*/ 	.word	0x00023620


	//   ....[136]....
        /*08e8*/ 	.word	0x00023640


	//   ....[137]....
        /*08ec*/ 	.word	0x00023660


	//   ....[138]....
        /*08f0*/ 	.word	0x00023680


	//   ....[139]....
        /*08f4*/ 	.word	0x00023690


	//   ....[140]....
        /*08f8*/ 	.word	0x000236a0


	//   ....[141]....
        /*08fc*/ 	.word	0x000238e0


	//   ....[142]....
        /*0900*/ 	.word	0x000238f0


	//   ....[143]....
        /*0904*/ 	.word	0x000239f0


	//   ....[144]....
        /*0908*/ 	.word	0x00023a20


	//   ....[145]....
        /*090c*/ 	.word	0x00023b00


	//   ....[146]....
        /*0910*/ 	.word	0x00023b30


	//   ....[147]....
        /*0914*/ 	.word	0x00023c10


	//   ....[148]....
        /*0918*/ 	.word	0x00023c40


	//   ....[149]....
        /*091c*/ 	.word	0x00023d20


	//   ....[150]....
        /*0920*/ 	.word	0x00023d50


	//   ....[151]....
        /*0924*/ 	.word	0x00023e30


	//   ....[152]....
        /*0928*/ 	.word	0x00023e60


	//   ....[153]....
        /*092c*/ 	.word	0x00023f40


	//   ....[154]....
        /*0930*/ 	.word	0x00023f70


	//   ....[155]....
        /*0934*/ 	.word	0x00024050


	//   ....[156]....
        /*0938*/ 	.word	0x00024070


	//   ....[157]....
        /*093c*/ 	.word	0x000247e0


	//   ....[158]....
        /*0940*/ 	.word	0x000247f0


	//   ....[159]....
        /*0944*/ 	.word	0x000248c0


	//   ....[160]....
        /*0948*/ 	.word	0x000248f0


	//   ....[161]....
        /*094c*/ 	.word	0x000249c0


	//   ....[162]....
        /*0950*/ 	.word	0x000249f0


	//   ....[163]....
        /*0954*/ 	.word	0x00024ac0


	//   ....[164]....
        /*0958*/ 	.word	0x00024af0


	//   ....[165]....
        /*095c*/ 	.word	0x00024bc0


	//   ....[166]....
        /*0960*/ 	.word	0x00024bf0


	//   ....[167]....
        /*0964*/ 	.word	0x00024cc0


	//   ....[168]....
        /*0968*/ 	.word	0x00024cf0


	//   ....[169]....
        /*096c*/ 	.word	0x00024dc0


	//   ....[170]....
        /*0970*/ 	.word	0x00024df0


	//   ....[171]....
        /*0974*/ 	.word	0x00024ec0


	//   ....[172]....
        /*0978*/ 	.word	0x00024ee0


	//----- nvinfo : EIATTR_EXIT_INSTR_OFFSETS
	.align		4
.L_850:
        /*097c*/ 	.byte	0x04, 0x1c
        /*097e*/ 	.short	(.L_852 - .L_851)


	//   ....[0]....
.L_851:
        /*0980*/ 	.word	0x00000370


	//   ....[1]....
        /*0984*/ 	.word	0x00024080


	//   ....[2]....
        /*0988*/ 	.word	0x000240e0


	//   ....[3]....
        /*098c*/ 	.word	0x00024140


	//   ....[4]....
        /*0990*/ 	.word	0x00024ef0


	//   ....[5]....
        /*0994*/ 	.word	0x00024f40


	//   ....[6]....
        /*0998*/ 	.word	0x00024fa0


	//----- nvinfo : EIATTR_CTAIDZ_USED
	.align		4
.L_852:
        /*099c*/ 	.byte	0x01, 0x04
	.zero		2


	//----- nvinfo : EIATTR_MAX_THREADS
	.align		4
        /*09a0*/ 	.byte	0x04, 0x05
        /*09a2*/ 	.short	(.L_854 - .L_853)
.L_853:
        /*09a4*/ 	.word	0x00000080
        /*09a8*/ 	.word	0x00000001
        /*09ac*/ 	.word	0x00000001


	//----- nvinfo : EIATTR_CRS_STACK_SIZE
	.align		4
.L_854:
        /*09b0*/ 	.byte	0x04, 0x1e
        /*09b2*/ 	.short	(.L_856 - .L_855)
.L_855:
        /*09b4*/ 	.word	0x00000000
.L_856:


//--------------------- .nv.info._ZN7cutlass13device_kernelIN5flash19enable_sm80_to_sm89INS1_16FlashAttnFwdSm80INS1_25CollectiveMainloopFwdSm80ILi4ELi1ELb0EN4cute5tupleIJNS5_1CILi128EEENS7_ILi64EEES8_EEELi128ENS_6half_tEfNS_4arch4Sm80ELb1ELb0ELb0ELb0ELb0ELb0ELb1ELb0EEENS1_21CollectiveEpilogueFwdINS6_IJS8_S8_S9_EEENS6_IJNS7_ILi1EEESH_SH_EEESB_SD_Li128ELb0ELb1ELb0ELb0EEENS1_30DynamicPersistentTileSchedulerILi128ELi128ELb0ELb1ELb0EEEEEEEEEvNT_6ParamsE --------------------------
	.section	.nv.info._ZN7cutlass13device_kernelIN5flash19enable_sm80_to_sm89INS1_16FlashAttnFwdSm80INS1_25CollectiveMainloopFwdSm80ILi4ELi1ELb0EN4cute5tupleIJNS5_1CILi128EEENS7_ILi64EEES8_EEELi128ENS_6half_tEfNS_4arch4Sm80ELb1ELb0ELb0ELb0ELb0ELb0ELb1ELb0EEENS1_21CollectiveEpilogueFwdINS6_IJS8_S8_S9_EEENS6_IJNS7_ILi1EEESH_SH_EEESB_SD_Li128ELb0ELb1ELb0ELb0EEENS1_30DynamicPersistentTileSchedulerILi128ELi128ELb0ELb1ELb0EEEEEEEEEvNT_6ParamsE,"",@"SHT_CUDA_INFO"
	.sectionflags	@""
	.align	4


	//----- nvinfo : EIATTR_CUDA_API_VERSION
	.align		4
        /*0000*/ 	.byte	0x04, 0x37
        /*0002*/ 	.short	(.L_858 - .L_857)
.L_857:
        /*0004*/ 	.word	0x00000082


	//----- nvinfo : EIATTR_SW2861232_WAR
	.align		4
.L_858:
        /*0008*/ 	.byte	0x01, 0x35
	.zero		2


	//----- nvinfo : EIATTR_PARAM_CBANK
	.align		4
        /*000c*/ 	.byte	0x04, 0x0a
        /*000e*/ 	.short	(.L_860 - .L_859)
	.align		4
.L_859:
        /*0010*/ 	.word	index@(.nv.constant0._ZN7cutlass13device_kernelIN5flash19enable_sm80_to_sm89INS1_16FlashAttnFwdSm80INS1_25CollectiveMainloopFwdSm80ILi4ELi1ELb0EN4cute5tupleIJNS5_1CILi128EEENS7_ILi64EEES8_EEELi128ENS_6half_tEfNS_4arch4Sm80ELb1ELb0ELb0ELb0ELb0ELb0ELb1ELb0EEENS1_21CollectiveEpilogueFwdINS6_IJS8_S8_S9_EEENS6_IJNS7_ILi1EEESH_SH_EEESB_SD_Li128ELb0ELb1ELb0ELb0EEENS1_30DynamicPersistentTileSchedulerILi128ELi128ELb0ELb1ELb0EEEEEEEEEvNT_6ParamsE)
        /*0014*/ 	.short	0x0160
        /*0016*/ 	.short	0x0428


	//----- nvinfo : EIATTR_CBANK_PARAM_SIZE
	.align		4
.L_860:
        /*0018*/ 	.byte	0x03, 0x19
        /*001a*/ 	.short	0x0428


	//----- nvinfo : EIATTR_KPARAM_INFO
	.align		4
        /*001c*/ 	.byte	0x04, 0x17
        /*001e*/ 	.short	(.L_862 - .L_861)
.L_861:
        /*0020*/ 	.word	0x00000000
        /*0024*/ 	.short	0x0000
        /*0026*/ 	.short	0x0000
        /*0028*/ 	.byte	0x00, 0xf0, 0xa1, 0x10


	//----- nvinfo : EIATTR_MAXREG_COUNT
	.align		4
.L_862:
        /*002c*/ 	.byte	0x03, 0x1b
        /*002e*/ 	.short	0x00ff


	//----- nvinfo : EIATTR_NUM_BARRIERS
	.align		4
        /*0030*/ 	.byte	0x02, 0x4c
        /*0032*/ 	.byte	0x06
	.zero		1


	//----- nvinfo : EIATTR_ANNOTATIONS
	.align		4
        /*0034*/ 	.byte	0x04, 0x55
        /*0036*/ 	.short	(.L_864 - .L_863)


	//   ....[0]....
.L_863:
        /* <DEDUP_REMOVED lines=101> */


	//----- nvinfo : EIATTR_MERCURY_ISA_VERSION
	.align		4
.L_864:
        /*0678*/ 	.byte	0x03, 0x5f
        /*067a*/ 	.short	0x0000


	//----- nvinfo : EIATTR_INT_WARP_WIDE_INSTR_OFFSETS
	.align		4
        /*067c*/ 	.byte	0x04, 0x31
        /*067e*/ 	.short	(.L_866 - .L_865)


	//   ....[0]....
.L_865:
        /*0680*/ 	.word	0x0000f9f0


	//   ....[1]....
        /*0684*/ 	.word	0x0000fa70


	//----- nvinfo : EIATTR_COOP_GROUP_MASK_REGIDS
	.align		4
.L_866:
        /*0688*/ 	.byte	0x04, 0x29
        /*068a*/ 	.short	(.L_868 - .L_867)


	//   ....[0]....
.L_867:
        /*068c*/ 	.word	0xffffffff


	//   ....[1]....
        /*0690*/ 	.word	0xffffffff


	//   ....[2]....
        /*0694*/ 	.word	0xffffffff


	//   ....[3]....
        /*0698*/ 	.word	0xffffffff


	//   ....[4]....
        /*069c*/ 	.word	0xffffffff


	//   ....[5]....
        /*06a0*/ 	.word	0xffffffff


	//   ....[6]....
        /*06a4*/ 	.word	0xffffffff


	//   ....[7]....
        /*06a8*/ 	.word	0xffffffff


	//   ....[8]....
        /*06ac*/ 	.word	0xffffffff


	//   ....[9]....
        /*06b0*/ 	.word	0xffffffff


	//   ....[10]....
        /*06b4*/ 	.word	0xffffffff


	//   ....[11]....
        /*06b8*/ 	.word	0xffffffff


	//   ....[12]....
        /*06bc*/ 	.word	0xffffffff


	//   ....[13]....
        /*06c0*/ 	.word	0xffffffff


	//   ....[14]....
        /*06c4*/ 	.word	0xffffffff


	//   ....[15]....
        /*06c8*/ 	.word	0xffffffff


	//   ....[16]....
        /*06cc*/ 	.word	0xffffffff


	//   ....[17]....
        /*06d0*/ 	.word	0xffffffff


	//   ....[18]....
        /*06d4*/ 	.word	0xffffffff


	//   ....[19]....
        /*06d8*/ 	.word	0xffffffff


	//   ....[20]....
        /*06dc*/ 	.word	0xffffffff


	//   ....[21]....
        /*06e0*/ 	.word	0xffffffff


	//   ....[22]....
        /*06e4*/ 	.word	0xffffffff


	//   ....[23]....
        /*06e8*/ 	.word	0xffffffff


	//   ....[24]....
        /*06ec*/ 	.word	0xffffffff


	//   ....[25]....
        /*06f0*/ 	.word	0xffffffff


	//   ....[26]....
        /*06f4*/ 	.word	0xffffffff


	//   ....[27]....
        /*06f8*/ 	.word	0xffffffff


	//   ....[28]....
        /*06fc*/ 	.word	0xffffffff


	//   ....[29]....
        /*0700*/ 	.word	0xffffffff


	//   ....[30]....
        /*0704*/ 	.word	0xffffffff


	//   ....[31]....
        /*0708*/ 	.word	0xffffffff


	//   ....[32]....
        /*070c*/ 	.word	0xffffffff


	//   ....[33]....
        /*0710*/ 	.word	0xffffffff


	//   ....[34]....
        /*0714*/ 	.word	0xffffffff


	//   ....[35]....
        /*0718*/ 	.word	0xffffffff


	//   ....[36]....
        /*071c*/ 	.word	0xffffffff


	//   ....[37]....
        /*0720*/ 	.word	0xffffffff


	//   ....[38]....
        /*0724*/ 	.word	0xffffffff


	//   ....[39]....
        /*0728*/ 	.word	0xffffffff


	//   ....[40]....
        /*072c*/ 	.word	0xffffffff


	//   ....[41]....
        /*0730*/ 	.word	0xffffffff


	//   ....[42]....
        /*0734*/ 	.word	0xffffffff


	//   ....[43]....
        /*0738*/ 	.word	0xffffffff


	//   ....[44]....
        /*073c*/ 	.word	0xffffffff


	//   ....[45]....
        /*0740*/ 	.word	0xffffffff


	//   ....[46]....
        /*0744*/ 	.word	0xffffffff


	//   ....[47]....
        /*0748*/ 	.word	0xffffffff


	//   ....[48]....
        /*074c*/ 	.word	0xffffffff


	//   ....[49]....
        /*0750*/ 	.word	0xffffffff


	//   ....[50]....
        /*0754*/ 	.word	0xffffffff


	//   ....[51]....
        /*0758*/ 	.word	0xffffffff


	//   ....[52]....
        /*075c*/ 	.word	0xffffffff


	//   ....[53]....
        /*0760*/ 	.word	0xffffffff


	//   ....[54]....
        /*0764*/ 	.word	0xffffffff


	//   ....[55]....
        /*0768*/ 	.word	0xffffffff


	//   ....[56]....
        /*076c*/ 	.word	0xffffffff


	//   ....[57]....
        /*0770*/ 	.word	0xffffffff


	//   ....[58]....
        /*0774*/ 	.word	0xffffffff


	//   ....[59]....
        /*0778*/ 	.word	0xffffffff


	//   ....[60]....
        /*077c*/ 	.word	0xffffffff


	//   ....[61]....
        /*0780*/ 	.word	0xffffffff


	//   ....[62]....
        /*0784*/ 	.word	0xffffffff


	//   ....[63]....
        /*0788*/ 	.word	0xffffffff


	//   ....[64]....
        /*078c*/ 	.word	0xffffffff


	//   ....[65]....
        /*0790*/ 	.word	0xffffffff


	//   ....[66]....
        /*0794*/ 	.word	0xffffffff


	//   ....[67]....
        /*0798*/ 	.word	0xffffffff


	//   ....[68]....
        /*079c*/ 	.word	0xffffffff


	//   ....[69]....
        /*07a0*/ 	.word	0xffffffff


	//   ....[70]....
        /*07a4*/ 	.word	0xffffffff


	//   ....[71]....
        /*07a8*/ 	.word	0xffffffff


	//   ....[72]....
        /*07ac*/ 	.word	0xffffffff


	//   ....[73]....
        /*07b0*/ 	.word	0xffffffff


	//   ....[74]....
        /*07b4*/ 	.word	0xffffffff


	//   ....[75]....
        /*07b8*/ 	.word	0xffffffff


	//   ....[76]....
        /*07bc*/ 	.word	0xffffffff


	//   ....[77]....
        /*07c0*/ 	.word	0xffffffff


	//   ....[78]....
        /*07c4*/ 	.word	0xffffffff


	//   ....[79]....
        /*07c8*/ 	.word	0xffffffff


	//   ....[80]....
        /*07cc*/ 	.word	0xffffffff


	//   ....[81]....
        /*07d0*/ 	.word	0xffffffff


	//   ....[82]....
        /*07d4*/ 	.word	0xffffffff


	//   ....[83]....
        /*07d8*/ 	.word	0xffffffff


	//   ....[84]....
        /*07dc*/ 	.word	0xffffffff


	//   ....[85]....
        /*07e0*/ 	.word	0xffffffff


	//   ....[86]....
        /*07e4*/ 	.word	0xffffffff


	//   ....[87]....
        /*07e8*/ 	.word	0xffffffff


	//   ....[88]....
        /*07ec*/ 	.word	0xffffffff


	//   ....[89]....
        /*07f0*/ 	.word	0xffffffff


	//   ....[90]....
        /*07f4*/ 	.word	0xffffffff


	//   ....[91]....
        /*07f8*/ 	.word	0xffffffff


	//   ....[92]....
        /*07fc*/ 	.word	0xffffffff


	//   ....[93]....
        /*0800*/ 	.word	0xffffffff


	//   ....[94]....
        /*0804*/ 	.word	0xffffffff


	//   ....[95]....
        /*0808*/ 	.word	0xffffffff


	//   ....[96]....
        /*080c*/ 	.word	0xffffffff


	//   ....[97]....
        /*0810*/ 	.word	0xffffffff


	//   ....[98]....
        /*0814*/ 	.word	0xffffffff


	//   ....[99]....
        /*0818*/ 	.word	0xffffffff


	//   ....[100]....
        /*081c*/ 	.word	0xffffffff


	//   ....[101]....
        /*0820*/ 	.word	0xffffffff


	//   ....[102]....
        /*0824*/ 	.word	0xffffffff


	//   ....[103]....
        /*0828*/ 	.word	0xffffffff


	//   ....[104]....
        /*082c*/ 	.word	0xffffffff


	//   ....[105]....
        /*0830*/ 	.word	0xffffffff


	//   ....[106]....
        /*0834*/ 	.word	0xffffffff


	//   ....[107]....
        /*0838*/ 	.word	0xffffffff


	//   ....[108]....
        /*083c*/ 	.word	0xffffffff


	//   ....[109]....
        /*0840*/ 	.word	0xffffffff


	//   ....[110]....
        /*0844*/ 	.word	0xffffffff


	//   ....[111]....
        /*0848*/ 	.word	0xffffffff


	//   ....[112]....
        /*084c*/ 	.word	0xffffffff


	//   ....[113]....
        /*0850*/ 	.word	0xffffffff


	//   ....[114]....
        /*0854*/ 	.word	0xffffffff


	//   ....[115]....
        /*0858*/ 	.word	0xffffffff


	//   ....[116]....
        /*085c*/ 	.word	0xffffffff


	//   ....[117]....
        /*0860*/ 	.word	0xffffffff


	//   ....[118]....
        /*0864*/ 	.word	0xffffffff


	//   ....[119]....
        /*0868*/ 	.word	0xffffffff


	//   ....[120]....
        /*086c*/ 	.word	0xffffffff


	//   ....[121]....
        /*0870*/ 	.word	0xffffffff


	//   ....[122]....
        /*0874*/ 	.word	0xffffffff


	//   ....[123]....
        /*0878*/ 	.word	0xffffffff


	//   ....[124]....
        /*087c*/ 	.word	0xffffffff


	//   ....[125]....
        /*0880*/ 	.word	0xffffffff


	//   ....[126]....
        /*0884*/ 	.word	0xffffffff


	//   ....[127]....
        /*0888*/ 	.word	0xffffffff


	//   ....[128]....
        /*088c*/ 	.word	0xffffffff


	//   ....[129]....
        /*0890*/ 	.word	0xffffffff


	//   ....[130]....
        /*0894*/ 	.word	0xffffffff


	//   ....[131]....
        /*0898*/ 	.word	0xffffffff


	//   ....[132]....
        /*089c*/ 	.word	0xffffffff


	//   ....[133]....
        /*08a0*/ 	.word	0xffffffff


	//   ....[134]....
        /*08a4*/ 	.word	0xffffffff


	//   ....[135]....
        /*08a8*/ 	.word	0xffffffff


	//   ....[136]....
        /*08ac*/ 	.word	0xffffffff


	//   ....[137]....
        /*08b0*/ 	.word	0xffffffff


	//   ....[138]....
        /*08b4*/ 	.word	0xffffffff


	//   ....[139]....
        /*08b8*/ 	.word	0xffffffff


	//----- nvinfo : EIATTR_COOP_GROUP_INSTR_OFFSETS
	.align		4
.L_868:
        /*08bc*/ 	.byte	0x04, 0x28
        /*08be*/ 	.short	(.L_870 - .L_869)


	//   ....[0]....
.L_869:
        /*08c0*/ 	.word	0x00000050


	//   ....[1]....
        /*08c4*/ 	.word	0x00001840


	//   ....[2]....
        /*08c8*/ 	.word	0x00001860


	//   ....[3]....
        /*08cc*/ 	.word	0x000019a0


	//   ....[4]....
        /*08d0*/ 	.word	0x000019b0


	//   ....[5]....
        /*08d4*/ 	.word	0x00001ae0


	//   ....[6]....
        /*08d8*/ 	.word	0x00001b00


	//   ....[7]....
        /*08dc*/ 	.word	0x00001c30


	//   ....[8]....
        /*08e0*/ 	.word	0x00001c40


	//   ....[9]....
        /*08e4*/ 	.word	0x00001d70


	//   ....[10]....
        /*08e8*/ 	.word	0x00001d90


	//   ....[11]....
        /*08ec*/ 	.word	0x00001ec0


	//   ....[12]....
        /*08f0*/ 	.word	0x00001ed0


	//   ....[13]....
        /*08f4*/ 	.word	0x00002000


	//   ....[14]....
        /*08f8*/ 	.word	0x00002020


	//   ....[15]....
        /*08fc*/ 	.word	0x00002150


	//   ....[16]....
        /*0900*/ 	.word	0x00002160


	//   ....[17]....
        /*0904*/ 	.word	0x00003720


	//   ....[18]....
        /*0908*/ 	.word	0x00003730


	//   ....[19]....
        /*090c*/ 	.word	0x00003740


	//   ....[20]....
        /*0910*/ 	.word	0x00003750


	//   ....[21]....
        /*0914*/ 	.word	0x00003bf0


	//   ....[22]....
        /*0918*/ 	.word	0x00003d70


	//   ....[23]....
        /*091c*/ 	.word	0x00003f70


	//   ....[24]....
        /*0920*/ 	.word	0x00004340


	//   ....[25]....
        /*0924*/ 	.word	0x000043e0


	//   ....[26]....
        /*0928*/ 	.word	0x00004650


	//   ....[27]....
        /*092c*/ 	.word	0x00004670


	//   ....[28]....
        /*0930*/ 	.word	0x00004720


	//   ....[29]....
        /*0934*/ 	.word	0x00006e20


	//   ....[30]....
        /*0938*/ 	.word	0x00006e30


	//   ....[31]....
        /*093c*/ 	.word	0x00006e40


	//   ....[32]....
        /*0940*/ 	.word	0x00006e60


	//   ....[33]....
        /*0944*/ 	.word	0x00008200


	//   ....[34]....
        /*0948*/ 	.word	0x00008260


	//   ....[35]....
        /*094c*/ 	.word	0x00008290


	//   ....[36]....
        /*0950*/ 	.word	0x000082b0


	//   ....[37]....
        /*0954*/ 	.word	0x000082f0


	//   ....[38]....
        /*0958*/ 	.word	0x00008340


	//   ....[39]....
        /*095c*/ 	.word	0x00008380


	//   ....[40]....
        /*0960*/ 	.word	0x000083a0


	//   ....[41]....
        /*0964*/ 	.word	0x0000c470


	//   ....[42]....
        /*0968*/ 	.word	0x0000c4c0


	//   ....[43]....
        /*096c*/ 	.word	0x0000c540


	//   ....[44]....
        /*0970*/ 	.word	0x0000c5a0


	//   ....[45]....
        /*0974*/ 	.word	0x0000c5d0


	//   ....[46]....
        /*0978*/ 	.word	0x0000c690


	//   ....[47]....
        /*097c*/ 	.word	0x0000cb80


	//   ....[48]....
        /*0980*/ 	.word	0x0000ccb0


	//   ....[49]....
        /*0984*/ 	.word	0x0000edf0


	//   ....[50]....
        /*0988*/ 	.word	0x0000ee60


	//   ....[51]....
        /*098c*/ 	.word	0x0000ee70


	//   ....[52]....
        /*0990*/ 	.word	0x0000ee80


	//   ....[53]....
        /*0994*/ 	.word	0x0000eeb0


	//   ....[54]....
        /*0998*/ 	.word	0x0000eed0


	//   ....[55]....
        /*099c*/ 	.word	0x0000eee0


	//   ....[56]....
        /*09a0*/ 	.word	0x0000eef0


	//   ....[57]....
        /*09a4*/ 	.word	0x00010440


	//   ....[58]....
        /*09a8*/ 	.word	0x00010860


	//   ....[59]....
        /*09ac*/ 	.word	0x00010880


	//   ....[60]....
        /*09b0*/ 	.word	0x000108a0


	//   ....[61]....
        /*09b4*/ 	.word	0x000108b0


	//   ....[62]....
        /*09b8*/ 	.word	0x000108c0


	//   ....[63]....
        /*09bc*/ 	.word	0x000108d0


	//   ....[64]....
        /*09c0*/ 	.word	0x000108e0


	//   ....[65]....
        /*09c4*/ 	.word	0x000108f0


	//   ....[66]....
        /*09c8*/ 	.word	0x00010b80


	//   ....[67]....
        /*09cc*/ 	.word	0x00010b90


	//   ....[68]....
        /*09d0*/ 	.word	0x00010c70


	//   ....[69]....
        /*09d4*/ 	.word	0x00010ca0


	//   ....[70]....
        /*09d8*/ 	.word	0x00010d60


	//   ....[71]....
        /*09dc*/ 	.word	0x00010d90


	//   ....[72]....
        /*09e0*/ 	.word	0x00010e50


	//   ....[73]....
        /*09e4*/ 	.word	0x00010e80


	//   ....[74]....
        /*09e8*/ 	.word	0x00010f40


	//   ....[75]....
        /*09ec*/ 	.word	0x00010f70


	//   ....[76]....
        /*09f0*/ 	.word	0x00011030


	//   ....[77]....
        /*09f4*/ 	.word	0x00011060


	//   ....[78]....
        /*09f8*/ 	.word	0x00011120


	//   ....[79]....
        /*09fc*/ 	.word	0x00011150


	//   ....[80]....
        /*0a00*/ 	.word	0x00011210


	//   ....[81]....
        /*0a04*/ 	.word	0x00011230


	//   ....[82]....
        /*0a08*/ 	.word	0x000117a0


	//   ....[83]....
        /*0a0c*/ 	.word	0x000117c0


	//   ....[84]....
        /*0a10*/ 	.word	0x000118f0


	//   ....[85]....
        /*0a14*/ 	.word	0x00011900


	//   ....[86]....
        /*0a18*/ 	.word	0x00011a20


	//   ....[87]....
        /*0a1c*/ 	.word	0x00011a40


	//   ....[88]....
        /*0a20*/ 	.word	0x00011b60


	//   ....[89]....
        /*0a24*/ 	.word	0x00011b70


	//   ....[90]....
        /*0a28*/ 	.word	0x00011c90


	//   ....[91]....
        /*0a2c*/ 	.word	0x00011cb0


	//   ....[92]....
        /*0a30*/ 	.word	0x00011dd0


	//   ....[93]....
        /*0a34*/ 	.word	0x00011de0


	//   ....[94]....
        /*0a38*/ 	.word	0x00011f00


	//   ....[95]....
        /*0a3c*/ 	.word	0x00011f20


	//   ....[96]....
        /*0a40*/ 	.word	0x00012040


	//   ....[97]....
        /*0a44*/ 	.word	0x00012050


	//   ....[98]....
        /*0a48*/ 	.word	0x000121e0


	//   ....[99]....
        /*0a4c*/ 	.word	0x000122d0


	//   ....[100]....
        /*0a50*/ 	.word	0x00012340


	//   ....[101]....
        /*0a54*/ 	.word	0x000123a0


	//   ....[102]....
        /*0a58*/ 	.word	0x00012400


	//   ....[103]....
        /*0a5c*/ 	.word	0x00012460


	//   ....[104]....
        /*0a60*/ 	.word	0x000124d0


	//   ....[105]....
        /*0a64*/ 	.word	0x00012530


	//   ....[106]....
        /*0a68*/ 	.word	0x00012590


	//   ....[107]....
        /*0a6c*/ 	.word	0x000125f0


	//   ....[108]....
        /*0a70*/ 	.word	0x00012660


	//   ....[109]....
        /*0a74*/ 	.word	0x000126c0


	//   ....[110]....
        /*0a78*/ 	.word	0x00012720


	//   ....[111]....
        /*0a7c*/ 	.word	0x00012780


	//   ....[112]....
        /*0a80*/ 	.word	0x000127f0


	//   ....[113]....
        /*0a84*/ 	.word	0x00012850


	//   ....[114]....
        /*0a88*/ 	.word	0x000128b0


	//   ....[115]....
        /*0a8c*/ 	.word	0x00012910


	//   ....[116]....
        /*0a90*/ 	.word	0x00012970


	//   ....[117]....
        /*0a94*/ 	.word	0x000129c0


	//   ....[118]....
        /*0a98*/ 	.word	0x00012a20


	//   ....[119]....
        /*0a9c*/ 	.word	0x00012a70


	//   ....[120]....
        /*0aa0*/ 	.word	0x00012ad0


	//   ....[121]....
        /*0aa4*/ 	.word	0x00012b20


	//   ....[122]....
        /*0aa8*/ 	.word	0x00012b80


	//   ....[123]....
        /*0aac*/ 	.word	0x00012be0


	//   ....[124]....
        /*0ab0*/ 	.word	0x00012c50


	//   ....[125]....
        /*0ab4*/ 	.word	0x00012cb0


	//   ....[126]....
        /*0ab8*/ 	.word	0x00012d10


	//   ....[127]....
        /*0abc*/ 	.word	0x00012d70


	//   ....[128]....
        /*0ac0*/ 	.word	0x00012de0


	//   ....[129]....
        /*0ac4*/ 	.word	0x00012e40


	//   ....[130]....
        /*0ac8*/ 	.word	0x00012ea0


	//   ....[131]....
        /*0acc*/ 	.word	0x00012f00


	//   ....[132]....
        /*0ad0*/ 	.word	0x00012f70


	//   ....[133]....
        /*0ad4*/ 	.word	0x00012fd0


	//   ....[134]....
        /*0ad8*/ 	.word	0x00013030


	//   ....[135]....
        /*0adc*/ 	.word	0x00013090


	//   ....[136]....
        /*0ae0*/ 	.word	0x00013100


	//   ....[137]....
        /*0ae4*/ 	.word	0x00013160


	//   ....[138]....
        /*0ae8*/ 	.word	0x000131c0


	//   ....[139]....
        /*0aec*/ 	.word	0x00013230


	//----- nvinfo : EIATTR_EXIT_INSTR_OFFSETS
	.align		4
.L_870:
        /*0af0*/ 	.byte	0x04, 0x1c
        /*0af2*/ 	.short	(.L_872 - .L_871)


	//   ....[0]....
.L_871:
        /*0af4*/ 	.word	0x000000a0


	//   ....[1]....
        /*0af8*/ 	.word	0x00012280


	//----- nvinfo : EIATTR_MAX_THREADS
	.align		4
.L_872:
        /*0afc*/ 	.byte	0x04, 0x05
        /*0afe*/ 	.short	(.L_874 - .L_873)
.L_873:
        /*0b00*/ 	.word	0x00000080
        /*0b04*/ 	.word	0x00000001
        /*0b08*/ 	.word	0x00000001


	//----- nvinfo : EIATTR_CRS_STACK_SIZE
	.align		4
.L_874:
        /*0b0c*/ 	.byte	0x04, 0x1e
        /*0b0e*/ 	.short	(.L_876 - .L_875)
.L_875:
        /*0b10*/ 	.word	0x00000000
.L_876:


//--------------------- .nv.info._ZN7cutlass13device_kernelIN5flash19enable_sm80_to_sm89INS1_16FlashAttnFwdSm80INS1_25CollectiveMainloopFwdSm80ILi4ELi1ELb0EN4cute5tupleIJNS5_1CILi128EEENS7_ILi64EEES8_EEELi128ENS_6half_tEfNS_4arch4Sm80ELb1ELb0ELb0ELb1ELb0ELb0ELb1ELb0EEENS1_21CollectiveEpilogueFwdINS6_IJS8_S8_S9_EEENS6_IJNS7_ILi1EEESH_SH_EEESB_SD_Li128ELb1ELb1ELb0ELb0EEENS1_19SingleTileSchedulerILb1ELb0ELb1ELi128EEEEEEEEEvNT_6ParamsE --------------------------
	.section	.nv.info._ZN7cutlass13device_kernelIN5flash19enable_sm80_to_sm89INS1_16FlashAttnFwdSm80INS1_25CollectiveMainloopFwdSm80ILi4ELi1ELb0EN4cute5tupleIJNS5_1CILi128EEENS7_ILi64EEES8_EEELi128ENS_6half_tEfNS_4arch4Sm80ELb1ELb0ELb0ELb1ELb0ELb0ELb1ELb0EEENS1_21CollectiveEpilogueFwdINS6_IJS8_S8_S9_EEENS6_IJNS7_ILi1EEESH_SH_EEESB_SD_Li128ELb1ELb1ELb0ELb0EEENS1_19SingleTileSchedulerILb1ELb0ELb1ELi128EEEEEEEEEvNT_6ParamsE,"",@"SHT_CUDA_INFO"
	.sectionflags	@""
	.align	4


	//----- nvinfo : EIATTR_CUDA_API_VERSION
	.align		4
        /*0000*/ 	.byte	0x04, 0x37
        /*0002*/ 	.short	(.L_878 - .L_877)
.L_877:
        /*0004*/ 	.word	0x00000082


	//----- nvinfo : EIATTR_SW2861232_WAR
	.align		4
.L_878:
        /*0008*/ 	.byte	0x01, 0x35
	.zero		2


	//----- nvinfo : EIATTR_PARAM_CBANK
	.align		4
        /*000c*/ 	.byte	0x04, 0x0a
        /*000e*/ 	.short	(.L_880 - .L_879)
	.align		4
.L_879:
        /*0010*/ 	.word	index@(.nv.constant0._ZN7cutlass13device_kernelIN5flash19enable_sm80_to_sm89INS1_16FlashAttnFwdSm80INS1_25CollectiveMainloopFwdSm80ILi4ELi1ELb0EN4cute5tupleIJNS5_1CILi128EEENS7_ILi64EEES8_EEELi128ENS_6half_tEfNS_4arch4Sm80ELb1ELb0ELb0ELb1ELb0ELb0ELb1ELb0EEENS1_21CollectiveEpilogueFwdINS6_IJS8_S8_S9_EEENS6_IJNS7_ILi1EEESH_SH_EEESB_SD_Li128ELb1ELb1ELb0ELb0EEENS1_19SingleTileSchedulerILb1ELb0ELb1ELi128EEEEEEEEEvNT_6ParamsE)
        /*0014*/ 	.short	0x0160
        /*0016*/ 	.short	0x0418


	//----- nvinfo : EIATTR_CBANK_PARAM_SIZE
	.align		4
.L_880:
        /*0018*/ 	.byte	0x03, 0x19
        /*001a*/ 	.short	0x0418


	//----- nvinfo : EIATTR_KPARAM_INFO
	.align		4
        /*001c*/ 	.byte	0x04, 0x17
        /*001e*/ 	.short	(.L_882 - .L_881)
.L_881:
        /*0020*/ 	.word	0x00000000
        /*0024*/ 	.short	0x0000
        /*0026*/ 	.short	0x0000
        /*0028*/ 	.byte	0x00, 0xf0, 0x61, 0x10


	//----- nvinfo : EIATTR_MAXREG_COUNT
	.align		4
.L_882:
        /*002c*/ 	.byte	0x03, 0x1b
        /*002e*/ 	.short	0x00ff


	//----- nvinfo : EIATTR_NUM_BARRIERS
	.align		4
        /*0030*/ 	.byte	0x02, 0x4c
        /*0032*/ 	.byte	0x02
	.zero		1


	//----- nvinfo : EIATTR_ANNOTATIONS
	.align		4
        /*0034*/ 	.byte	0x04, 0x55
        /*0036*/ 	.short	(.L_884 - .L_883)


	//   ....[0]....
.L_883:
        /* <DEDUP_REMOVED lines=71> */


	//----- nvinfo : EIATTR_MERCURY_ISA_VERSION
	.align		4
.L_884:
        /*0490*/ 	.byte	0x03, 0x5f
        /*0492*/ 	.short	0x0000


	//----- nvinfo : EIATTR_INT_WARP_WIDE_INSTR_OFFSETS
	.align		4
        /*0494*/ 	.byte	0x04, 0x31
        /*0496*/ 	.short	(.L_886 - .L_885)


	//   ....[0]....
.L_885:
        /*0498*/ 	.word	0x00001e80


	//----- nvinfo : EIATTR_COOP_GROUP_MASK_REGIDS
	.align		4
.L_886:
        /*049c*/ 	.byte	0x04, 0x29
        /*049e*/ 	.short	(.L_888 - .L_887)


	//   ....[0]....
.L_887:
        /*04a0*/ 	.word	0xffffffff


	//   ....[1]....
        /*04a4*/ 	.word	0xffffffff


	//   ....[2]....
        /*04a8*/ 	.word	0xffffffff


	//   ....[3]....
        /*04ac*/ 	.word	0xffffffff


	//   ....[4]....
        /*04b0*/ 	.word	0xffffffff


	//   ....[5]....
        /*04b4*/ 	.word	0xffffffff


	//   ....[6]....
        /*04b8*/ 	.word	0xffffffff


	//   ....[7]....
        /*04bc*/ 	.word	0xffffffff


	//   ....[8]....
        /*04c0*/ 	.word	0xffffffff


	//   ....[9]....
        /*04c4*/ 	.word	0xffffffff


	//   ....[10]....
        /*04c8*/ 	.word	0xffffffff


	//   ....[11]....
        /*04cc*/ 	.word	0xffffffff


	//   ....[12]....
        /*04d0*/ 	.word	0xffffffff


	//   ....[13]....
        /*04d4*/ 	.word	0xffffffff


	//   ....[14]....
        /*04d8*/ 	.word	0xffffffff


	//   ....[15]....
        /*04dc*/ 	.word	0xffffffff


	//   ....[16]....
        /*04e0*/ 	.word	0xffffffff


	//   ....[17]....
        /*04e4*/ 	.word	0xffffffff


	//   ....[18]....
        /*04e8*/ 	.word	0xffffffff


	//   ....[19]....
        /*04ec*/ 	.word	0xffffffff


	//   ....[20]....
        /*04f0*/ 	.word	0xffffffff


	//   ....[21]....
        /*04f4*/ 	.word	0xffffffff


	//   ....[22]....
        /*04f8*/ 	.word	0xffffffff


	//   ....[23]....
        /*04fc*/ 	.word	0xffffffff


	//   ....[24]....
        /*0500*/ 	.word	0xffffffff


	//   ....[25]....
        /*0504*/ 	.word	0xffffffff


	//   ....[26]....
        /*0508*/ 	.word	0xffffffff


	//   ....[27]....
        /*050c*/ 	.word	0xffffffff


	//   ....[28]....
        /*0510*/ 	.word	0xffffffff


	//   ....[29]....
        /*0514*/ 	.word	0xffffffff


	//   ....[30]....
        /*0518*/ 	.word	0xffffffff


	//   ....[31]....
        /*051c*/ 	.word	0xffffffff


	//   ....[32]....
        /*0520*/ 	.word	0xffffffff


	//   ....[33]....
        /*0524*/ 	.word	0xffffffff


	//   ....[34]....
        /*0528*/ 	.word	0xffffffff


	//   ....[35]....
        /*052c*/ 	.word	0xffffffff


	//   ....[36]....
        /*0530*/ 	.word	0xffffffff


	//   ....[37]....
        /*0534*/ 	.word	0xffffffff


	//   ....[38]....
        /*0538*/ 	.word	0xffffffff


	//   ....[39]....
        /*053c*/ 	.word	0xffffffff


	//   ....[40]....
        /*0540*/ 	.word	0xffffffff


	//   ....[41]....
        /*0544*/ 	.word	0xffffffff


	//   ....[42]....
        /*0548*/ 	.word	0xffffffff


	//   ....[43]....
        /*054c*/ 	.word	0xffffffff


	//   ....[44]....
        /*0550*/ 	.word	0xffffffff


	//   ....[45]....
        /*0554*/ 	.word	0xffffffff


	//   ....[46]....
        /*0558*/ 	.word	0xffffffff


	//   ....[47]....
        /*055c*/ 	.word	0xffffffff


	//   ....[48]....
        /*0560*/ 	.word	0xffffffff


	//   ....[49]....
        /*0564*/ 	.word	0xffffffff


	//   ....[50]....
        /*0568*/ 	.word	0xffffffff


	//   ....[51]....
        /*056c*/ 	.word	0xffffffff


	//   ....[52]....
        /*0570*/ 	.word	0xffffffff


	//   ....[53]....
        /*0574*/ 	.word	0xffffffff


	//   ....[54]....
        /*0578*/ 	.word	0xffffffff


	//   ....[55]....
        /*057c*/ 	.word	0xffffffff


	//   ....[56]....
        /*0580*/ 	.word	0xffffffff


	//   ....[57]....
        /*0584*/ 	.word	0xffffffff


	//   ....[58]....
        /*0588*/ 	.word	0xffffffff


	//   ....[59]....
        /*058c*/ 	.word	0xffffffff


	//   ....[60]....
        /*0590*/ 	.word	0xffffffff


	//   ....[61]....
        /*0594*/ 	.word	0xffffffff


	//   ....[62]....
        /*0598*/ 	.word	0xffffffff


	//   ....[63]....
        /*059c*/ 	.word	0xffffffff


	//   ....[64]....
        /*05a0*/ 	.word	0xffffffff


	//   ....[65]....
        /*05a4*/ 	.word	0xffffffff


	//   ....[66]....
        /*05a8*/ 	.word	0xffffffff


	//   ....[67]....
        /*05ac*/ 	.word	0xffffffff


	//   ....[68]....
        /*05b0*/ 	.word	0xffffffff


	//   ....[69]....
        /*05b4*/ 	.word	0xffffffff


	//   ....[70]....
        /*05b8*/ 	.word	0xffffffff


	//   ....[71]....
        /*05bc*/ 	.word	0xffffffff


	//   ....[72]....
        /*05c0*/ 	.word	0xffffffff


	//   ....[73]....
        /*05c4*/ 	.word	0xffffffff


	//   ....[74]....
        /*05c8*/ 	.word	0xffffffff


	//   ....[75]....
        /*05cc*/ 	.word	0xffffffff


	//   ....[76]....
        /*05d0*/ 	.word	0xffffffff


	//   ....[77]....
        /*05d4*/ 	.word	0xffffffff


	//   ....[78]....
        /*05d8*/ 	.word	0xffffffff


	//   ....[79]....
        /*05dc*/ 	.word	0xffffffff


	//   ....[80]....
        /*05e0*/ 	.word	0xffffffff


	//   ....[81]....
        /*05e4*/ 	.word	0xffffffff


	//   ....[82]....
        /*05e8*/ 	.word	0xffffffff


	//   ....[83]....
        /*05ec*/ 	.word	0xffffffff


	//   ....[84]....
        /*05f0*/ 	.word	0xffffffff


	//   ....[85]....
        /*05f4*/ 	.word	0xffffffff


	//   ....[86]....
        /*05f8*/ 	.word	0xffffffff


	//   ....[87]....
        /*05fc*/ 	.word	0xffffffff


	//   ....[88]....
        /*0600*/ 	.word	0xffffffff


	//   ....[89]....
        /*0604*/ 	.word	0xffffffff


	//   ....[90]....
        /*0608*/ 	.word	0xffffffff


	//   ....[91]....
        /*060c*/ 	.word	0xffffffff


	//   ....[92]....
        /*0610*/ 	.word	0xffffffff


	//   ....[93]....
        /*0614*/ 	.word	0xffffffff


	//   ....[94]....
        /*0618*/ 	.word	0xffffffff


	//   ....[95]....
        /*061c*/ 	.word	0xffffffff


	//   ....[96]....
        /*0620*/ 	.word	0xffffffff


	//----- nvinfo : EIATTR_COOP_GROUP_INSTR_OFFSETS
	.align		4
.L_888:
        /*0624*/ 	.byte	0x04, 0x28
        /*0626*/ 	.short	(.L_890 - .L_889)


	//   ....[0]....
.L_889:
        /*0628*/ 	.word	0x00000090


	//   ....[1]....
        /*062c*/ 	.word	0x000012c0


	//   ....[2]....
        /*0630*/ 	.word	0x000012f0


	//   ....[3]....
        /*0634*/ 	.word	0x00001580


	//   ....[4]....
        /*0638*/ 	.word	0x000015b0


	//   ....[5]....
        /*063c*/ 	.word	0x00001690


	//   ....[6]....
        /*0640*/ 	.word	0x000016c0


	//   ....[7]....
        /*0644*/ 	.word	0x000017a0


	//   ....[8]....
        /*0648*/ 	.word	0x000017d0


	//   ....[9]....
        /*064c*/ 	.word	0x000018b0


	//   ....[10]....
        /*0650*/ 	.word	0x000018e0


	//   ....[11]....
        /*0654*/ 	.word	0x000019c0


	//   ....[12]....
        /*0658*/ 	.word	0x000019f0


	//   ....[13]....
        /*065c*/ 	.word	0x00001ad0


	//   ....[14]....
        /*0660*/ 	.word	0x00001b00


	//   ....[15]....
        /*0664*/ 	.word	0x00001be0


	//   ....[16]....
        /*0668*/ 	.word	0x00001c30


	//   ....[17]....
        /*066c*/ 	.word	0x00003700


	//   ....[18]....
        /*0670*/ 	.word	0x00003710


	//   ....[19]....
        /*0674*/ 	.word	0x00003df0


	//   ....[20]....
        /*0678*/ 	.word	0x00003f00


	//   ....[21]....
        /*067c*/ 	.word	0x00003f10


	//   ....[22]....
        /*0680*/ 	.word	0x00003f40


	//   ....[23]....
        /*0684*/ 	.word	0x00003f60


	//   ....[24]....
        /*0688*/ 	.word	0x00003f80


	//   ....[25]....
        /*068c*/ 	.word	0x00004630


	//   ....[26]....
        /*0690*/ 	.word	0x00004780


	//   ....[27]....
        /*0694*/ 	.word	0x00004930


	//   ....[28]....
        /*0698*/ 	.word	0x00004af0


	//   ....[29]....
        /*069c*/ 	.word	0x000079d0


	//   ....[30]....
        /*06a0*/ 	.word	0x000079f0


	//   ....[31]....
        /*06a4*/ 	.word	0x00007a30


	//   ....[32]....
        /*06a8*/ 	.word	0x00007a50


	//   ....[33]....
        /*06ac*/ 	.word	0x000087c0


	//   ....[34]....
        /*06b0*/ 	.word	0x000089b0


	//   ....[35]....
        /*06b4*/ 	.word	0x00008d40


	//   ....[36]....
        /*06b8*/ 	.word	0x00008de0


	//   ....[37]....
        /*06bc*/ 	.word	0x00008e20


	//   ....[38]....
        /*06c0*/ 	.word	0x00008e90


	//   ....[39]....
        /*06c4*/ 	.word	0x00008ed0


	//   ....[40]....
        /*06c8*/ 	.word	0x00009170


	//   ....[41]....
        /*06cc*/ 	.word	0x0000ce30


	//   ....[42]....
        /*06d0*/ 	.word	0x0000cea0


	//   ....[43]....
        /*06d4*/ 	.word	0x0000cef0


	//   ....[44]....
        /*06d8*/ 	.word	0x0000cf30


	//   ....[45]....
        /*06dc*/ 	.word	0x0000cf80


	//   ....[46]....
        /*06e0*/ 	.word	0x0000cfc0


	//   ....[47]....
        /*06e4*/ 	.word	0x0000d270


	//   ....[48]....
        /*06e8*/ 	.word	0x0000d460


	//   ....[49]....
        /*06ec*/ 	.word	0x0000f6f0


	//   ....[50]....
        /*06f0*/ 	.word	0x0000f700


	//   ....[51]....
        /*06f4*/ 	.word	0x0000f710


	//   ....[52]....
        /*06f8*/ 	.word	0x0000f730


	//   ....[53]....
        /*06fc*/ 	.word	0x0000f750


	//   ....[54]....
        /*0700*/ 	.word	0x0000f770


	//   ....[55]....
        /*0704*/ 	.word	0x0000f780


	//   ....[56]....
        /*0708*/ 	.word	0x0000f7b0


	//   ....[57]....
        /*070c*/ 	.word	0x000112e0


	//   ....[58]....
        /*0710*/ 	.word	0x00011300


	//   ....[59]....
        /*0714*/ 	.word	0x00011330


	//   ....[60]....
        /*0718*/ 	.word	0x00011350


	//   ....[61]....
        /*071c*/ 	.word	0x00011370


	//   ....[62]....
        /*0720*/ 	.word	0x00011390


	//   ....[63]....
        /*0724*/ 	.word	0x000113a0


	//   ....[64]....
        /*0728*/ 	.word	0x000113b0


	//   ....[65]....
        /*072c*/ 	.word	0x000115f0


	//   ....[66]....
        /*0730*/ 	.word	0x00011600


	//   ....[67]....
        /*0734*/ 	.word	0x00011700


	//   ....[68]....
        /*0738*/ 	.word	0x00011730


	//   ....[69]....
        /*073c*/ 	.word	0x00011810


	//   ....[70]....
        /*0740*/ 	.word	0x00011840


	//   ....[71]....
        /*0744*/ 	.word	0x00011920


	//   ....[72]....
        /*0748*/ 	.word	0x00011950


	//   ....[73]....
        /*074c*/ 	.word	0x00011a30


	//   ....[74]....
        /*0750*/ 	.word	0x00011a60


	//   ....[75]....
        /*0754*/ 	.word	0x00011b40


	//   ....[76]....
        /*0758*/ 	.word	0x00011b70


	//   ....[77]....
        /*075c*/ 	.word	0x00011c50


	//   ....[78]....
        /*0760*/ 	.word	0x00011c80


	//   ....[79]....
        /*0764*/ 	.word	0x00011d60


	//   ....[80]....
        /*0768*/ 	.word	0x00011d80


	//   ....[81]....
        /*076c*/ 	.word	0x00012530


	//   ....[82]....
        /*0770*/ 	.word	0x00012540


	//   ....[83]....
        /*0774*/ 	.word	0x00012610


	//   ....[84]....
        /*0778*/ 	.word	0x00012640


	//   ....[85]....
        /*077c*/ 	.word	0x00012710


	//   ....[86]....
        /*0780*/ 	.word	0x00012740


	//   ....[87]....
        /*0784*/ 	.word	0x00012810


	//   ....[88]....
        /*0788*/ 	.word	0x00012840


	//   ....[89]....
        /*078c*/ 	.word	0x00012910


	//   ....[90]....
        /*0790*/ 	.word	0x00012940


	//   ....[91]....
        /*0794*/ 	.word	0x00012a10


	//   ....[92]....
        /*0798*/ 	.word	0x00012a40


	//   ....[93]....
        /*079c*/ 	.word	0x00012b10


	//   ....[94]....
        /*07a0*/ 	.word	0x00012b40


	//   ....[95]....
        /*07a4*/ 	.word	0x00012c10


	//   ....[96]....
        /*07a8*/ 	.word	0x00012c30


	//----- nvinfo : EIATTR_EXIT_INSTR_OFFSETS
	.align		4
.L_890:
        /*07ac*/ 	.byte	0x04, 0x1c
        /*07ae*/ 	.short	(.L_892 - .L_891)


	//   ....[0]....
.L_891:
        /*07b0*/ 	.word	0x00000350


	//   ....[1]....
        /*07b4*/ 	.word	0x00011d90


	//   ....[2]....
        /*07b8*/ 	.word	0x00011df0


	//   ....[3]....
        /*07bc*/ 	.word	0x00011e50


	//   ....[4]....
        /*07c0*/ 	.word	0x00012c40


	//   ....[5]....
        /*07c4*/ 	.word	0x00012c90


	//   ....[6]....
        /*07c8*/ 	.word	0x00012cf0


	//----- nvinfo : EIATTR_CTAIDZ_USED
	.align		4
.L_892:
        /*07cc*/ 	.byte	0x01, 0x04
	.zero		2


	//----- nvinfo : EIATTR_MAX_THREADS
	.align		4
        /*07d0*/ 	.byte	0x04, 0x05
        /*07d2*/ 	.short	(.L_894 - .L_893)
.L_893:
        /*07d4*/ 	.word	0x00000080
        /*07d8*/ 	.word	0x00000001
        /*07dc*/ 	.word	0x00000001


	//----- nvinfo : EIATTR_CRS_STACK_SIZE
	.align		4
.L_894:
        /*07e0*/ 	.byte	0x04, 0x1e
        /*07e2*/ 	.short	(.L_896 - .L_895)
.L_895:
        /*07e4*/ 	.word	0x00000000
.L_896:


//--------------------- .nv.info._ZN7cutlass13device_kernelIN5flash19enable_sm80_to_sm89INS1_16FlashAttnFwdSm80INS1_25CollectiveMainloopFwdSm80ILi4ELi1ELb0EN4cute5tupleIJNS5_1CILi128EEENS7_ILi64EEES8_EEELi128ENS_6half_tEfNS_4arch4Sm80ELb1ELb0ELb0ELb1ELb0ELb1ELb1ELb0EEENS1_21CollectiveEpilogueFwdINS6_IJS8_S8_S9_EEENS6_IJNS7_ILi1EEESH_SH_EEESB_SD_Li128ELb1ELb1ELb0ELb0EEENS1_19SingleTileSchedulerILb1ELb0ELb1ELi128EEEEEEEEEvNT_6ParamsE --------------------------
	.section	.nv.info._ZN7cutlass13device_kernelIN5flash19enable_sm80_to_sm89INS1_16FlashAttnFwdSm80INS1_25CollectiveMainloopFwdSm80ILi4ELi1ELb0EN4cute5tupleIJNS5_1CILi128EEENS7_ILi64EEES8_EEELi128ENS_6half_tEfNS_4arch4Sm80ELb1ELb0ELb0ELb1ELb0ELb1ELb1ELb0EEENS1_21CollectiveEpilogueFwdINS6_IJS8_S8_S9_EEENS6_IJNS7_ILi1EEESH_SH_EEESB_SD_Li128ELb1ELb1ELb0ELb0EEENS1_19SingleTileSchedulerILb1ELb0ELb1ELi128EEEEEEEEEvNT_6ParamsE,"",@"SHT_CUDA_INFO"
	.sectionflags	@""
	.align	4


	//----- nvinfo : EIATTR_CUDA_API_VERSION
	.align		4
        /*0000*/ 	.byte	0x04, 0x37
        /*0002*/ 	.short	(.L_898 - .L_897)
.L_897:
        /*0004*/ 	.word	0x00000082


	//----- nvinfo : EIATTR_SW2861232_WAR
	.align		4
.L_898:
        /*0008*/ 	.byte	0x01, 0x35
	.zero		2


	//----- nvinfo : EIATTR_PARAM_CBANK
	.align		4
        /*000c*/ 	.byte	0x04, 0x0a
        /*000e*/ 	.short	(.L_900 - .L_899)
	.align		4
.L_899:
        /*0010*/ 	.word	index@(.nv.constant0._ZN7cutlass13device_kernelIN5flash19enable_sm80_to_sm89INS1_16FlashAttnFwdSm80INS1_25CollectiveMainloopFwdSm80ILi4ELi1ELb0EN4cute5tupleIJNS5_1CILi128EEENS7_ILi64EEES8_EEELi128ENS_6half_tEfNS_4arch4Sm80ELb1ELb0ELb0ELb1ELb0ELb1ELb1ELb0EEENS1_21CollectiveEpilogueFwdINS6_IJS8_S8_S9_EEENS6_IJNS7_ILi1EEESH_SH_EEESB_SD_Li128ELb1ELb1ELb0ELb0EEENS1_19SingleTileSchedulerILb1ELb0ELb1ELi128EEEEEEEEEvNT_6ParamsE)
        /*0014*/ 	.short	0x0160
        /*0016*/ 	.short	0x0418


	//----- nvinfo : EIATTR_CBANK_PARAM_SIZE
	.align		4
.L_900:
        /*0018*/ 	.byte	0x03, 0x19
        /*001a*/ 	.short	0x0418


	//----- nvinfo : EIATTR_KPARAM_INFO
	.align		4
        /*001c*/ 	.byte	0x04, 0x17
        /*001e*/ 	.short	(.L_902 - .L_901)
.L_901:
        /*0020*/ 	.word	0x00000000
        /*0024*/ 	.short	0x0000
        /*0026*/ 	.short	0x0000
        /*0028*/ 	.byte	0x00, 0xf0, 0x61, 0x10


	//----- nvinfo : EIATTR_MAXREG_COUNT
	.align		4
.L_902:
        /*002c*/ 	.byte	0x03, 0x1b
        /*002e*/ 	.short	0x00ff


	//----- nvinfo : EIATTR_NUM_BARRIERS
	.align		4
        /*0030*/ 	.byte	0x02, 0x4c
        /*0032*/ 	.byte	0x02
	.zero		1


	//----- nvinfo : EIATTR_ANNOTATIONS
	.align		4
        /*0034*/ 	.byte	0x04, 0x55
        /*0036*/ 	.short	(.L_904 - .L_903)


	//   ....[0]....
.L_903:
        /* <DEDUP_REMOVED lines=62> */


	//----- nvinfo : EIATTR_MERCURY_ISA_VERSION
	.align		4
.L_904:
        /*0400*/ 	.byte	0x03, 0x5f
        /*0402*/ 	.short	0x0000


	//----- nvinfo : EIATTR_INT_WARP_WIDE_INSTR_OFFSETS
	.align		4
        /*0404*/ 	.byte	0x04, 0x31
        /*0406*/ 	.short	(.L_906 - .L_905)


	//   ....[0]....
.L_905:
        /*0408*/ 	.word	0x00009eb0


	//----- nvinfo : EIATTR_COOP_GROUP_MASK_REGIDS
	.align		4
.L_906:
        /*040c*/ 	.byte	0x04, 0x29
        /*040e*/ 	.short	(.L_908 - .L_907)


	//   ....[0]....
.L_907:
        /*0410*/ 	.word	0xffffffff


	//   ....[1]....
        /*0414*/ 	.word	0xffffffff


	//   ....[2]....
        /*0418*/ 	.word	0xffffffff


	//   ....[3]....
        /*041c*/ 	.word	0xffffffff


	//   ....[4]....
        /*0420*/ 	.word	0xffffffff


	//   ....[5]....
        /*0424*/ 	.word	0xffffffff


	//   ....[6]....
        /*0428*/ 	.word	0xffffffff


	//   ....[7]....
        /*042c*/ 	.word	0xffffffff


	//   ....[8]....
        /*0430*/ 	.word	0xffffffff


	//   ....[9]....
        /*0434*/ 	.word	0xffffffff


	//   ....[10]....
        /*0438*/ 	.word	0xffffffff


	//   ....[11]....
        /*043c*/ 	.word	0xffffffff


	//   ....[12]....
        /*0440*/ 	.word	0xffffffff


	//   ....[13]....
        /*0444*/ 	.word	0xffffffff


	//   ....[14]....
        /*0448*/ 	.word	0xffffffff


	//   ....[15]....
        /*044c*/ 	.word	0xffffffff


	//   ....[16]....
        /*0450*/ 	.word	0xffffffff


	//   ....[17]....
        /*0454*/ 	.word	0xffffffff


	//   ....[18]....
        /*0458*/ 	.word	0xffffffff


	//   ....[19]....
        /*045c*/ 	.word	0xffffffff


	//   ....[20]....
        /*0460*/ 	.word	0xffffffff


	//   ....[21]....
        /*0464*/ 	.word	0xffffffff


	//   ....[22]....
        /*0468*/ 	.word	0xffffffff


	//   ....[23]....
        /*046c*/ 	.word	0xffffffff


	//   ....[24]....
        /*0470*/ 	.word	0xffffffff


	//   ....[25]....
        /*0474*/ 	.word	0xffffffff


	//   ....[26]....
        /*0478*/ 	.word	0xffffffff


	//   ....[27]....
        /*047c*/ 	.word	0xffffffff


	//   ....[28]....
        /*0480*/ 	.word	0xffffffff


	//   ....[29]....
        /*0484*/ 	.word	0xffffffff


	//   ....[30]....
        /*0488*/ 	.word	0xffffffff


	//   ....[31]....
        /*048c*/ 	.word	0xffffffff


	//   ....[32]....
        /*0490*/ 	.word	0xffffffff


	//   ....[33]....
        /*0494*/ 	.word	0xffffffff


	//   ....[34]....
        /*0498*/ 	.word	0xffffffff


	//   ....[35]....
        /*049c*/ 	.word	0xffffffff


	//   ....[36]....
        /*04a0*/ 	.word	0xffffffff


	//   ....[37]....
        /*04a4*/ 	.word	0xffffffff


	//   ....[38]....
        /*04a8*/ 	.word	0xffffffff


	//   ....[39]....
        /*04ac*/ 	.word	0xffffffff


	//   ....[40]....
        /*04b0*/ 	.word	0xffffffff


	//   ....[41]....
        /*04b4*/ 	.word	0xffffffff


	//   ....[42]....
        /*04b8*/ 	.word	0xffffffff


	//   ....[43]....
        /*04bc*/ 	.word	0xffffffff


	//   ....[44]....
        /*04c0*/ 	.word	0xffffffff


	//   ....[45]....
        /*04c4*/ 	.word	0xffffffff


	//   ....[46]....
        /*04c8*/ 	.word	0xffffffff


	//   ....[47]....
        /*04cc*/ 	.word	0xffffffff


	//   ....[48]....
        /*04d0*/ 	.word	0xffffffff


	//   ....[49]....
        /*04d4*/ 	.word	0xffffffff


	//   ....[50]....
        /*04d8*/ 	.word	0xffffffff


	//   ....[51]....
        /*04dc*/ 	.word	0xffffffff


	//   ....[52]....
        /*04e0*/ 	.word	0xffffffff


	//   ....[53]....
        /*04e4*/ 	.word	0xffffffff


	//   ....[54]....
        /*04e8*/ 	.word	0xffffffff


	//   ....[55]....
        /*04ec*/ 	.word	0xffffffff


	//   ....[56]....
        /*04f0*/ 	.word	0xffffffff


	//   ....[57]....
        /*04f4*/ 	.word	0xffffffff


	//   ....[58]....
        /*04f8*/ 	.word	0xffffffff


	//   ....[59]....
        /*04fc*/ 	.word	0xffffffff


	//   ....[60]....
        /*0500*/ 	.word	0xffffffff


	//   ....[61]....
        /*0504*/ 	.word	0xffffffff


	//   ....[62]....
        /*0508*/ 	.word	0xffffffff


	//   ....[63]....
        /*050c*/ 	.word	0xffffffff


	//   ....[64]....
        /*0510*/ 	.word	0xffffffff


	//   ....[65]....
        /*0514*/ 	.word	0xffffffff


	//   ....[66]....
        /*0518*/ 	.word	0xffffffff


	//   ....[67]....
        /*051c*/ 	.word	0xffffffff


	//   ....[68]....
        /*0520*/ 	.word	0xffffffff


	//   ....[69]....
        /*0524*/ 	.word	0xffffffff


	//   ....[70]....
        /*0528*/ 	.word	0xffffffff


	//   ....[71]....
        /*052c*/ 	.word	0xffffffff


	//   ....[72]....
        /*0530*/ 	.word	0xffffffff


	//   ....[73]....
        /*0534*/ 	.word	0xffffffff


	//   ....[74]....
        /*0538*/ 	.word	0xffffffff


	//   ....[75]....
        /*053c*/ 	.word	0xffffffff


	//   ....[76]....
        /*0540*/ 	.word	0xffffffff


	//   ....[77]....
        /*0544*/ 	.word	0xffffffff


	//   ....[78]....
        /*0548*/ 	.word	0xffffffff


	//   ....[79]....
        /*054c*/ 	.word	0xffffffff


	//   ....[80]....
        /*0550*/ 	.word	0xffffffff


	//   ....[81]....
        /*0554*/ 	.word	0xffffffff


	//   ....[82]....
        /*0558*/ 	.word	0xffffffff


	//   ....[83]....
        /*055c*/ 	.word	0xffffffff


	//   ....[84]....
        /*0560*/ 	.word	0xffffffff


	//   ....[85]....
        /*0564*/ 	.word	0xffffffff


	//   ....[86]....
        /*0568*/ 	.word	0xffffffff


	//   ....[87]....
        /*056c*/ 	.word	0xffffffff


	//   ....[88]....
        /*0570*/ 	.word	0xffffffff


	//   ....[89]....
        /*0574*/ 	.word	0xffffffff


	//   ....[90]....
        /*0578*/ 	.word	0xffffffff


	//   ....[91]....
        /*057c*/ 	.word	0xffffffff


	//   ....[92]....
        /*0580*/ 	.word	0xffffffff


	//   ....[93]....
        /*0584*/ 	.word	0xffffffff


	//   ....[94]....
        /*0588*/ 	.word	0xffffffff


	//   ....[95]....
        /*058c*/ 	.word	0xffffffff


	//   ....[96]....
        /*0590*/ 	.word	0xffffffff


	//   ....[97]....
        /*0594*/ 	.word	0xffffffff


	//   ....[98]....
        /*0598*/ 	.word	0xffffffff


	//   ....[99]....
        /*059c*/ 	.word	0xffffffff


	//   ....[100]....
        /*05a0*/ 	.word	0xffffffff


	//   ....[101]....
        /*05a4*/ 	.word	0xffffffff


	//   ....[102]....
        /*05a8*/ 	.word	0xffffffff


	//   ....[103]....
        /*05ac*/ 	.word	0xffffffff


	//   ....[104]....
        /*05b0*/ 	.word	0xffffffff


	//   ....[105]....
        /*05b4*/ 	.word	0xffffffff


	//   ....[106]....
        /*05b8*/ 	.word	0xffffffff


	//   ....[107]....
        /*05bc*/ 	.word	0xffffffff


	//   ....[108]....
        /*05c0*/ 	.word	0xffffffff


	//   ....[109]....
        /*05c4*/ 	.word	0xffffffff


	//   ....[110]....
        /*05c8*/ 	.word	0xffffffff


	//   ....[111]....
        /*05cc*/ 	.word	0xffffffff


	//   ....[112]....
        /*05d0*/ 	.word	0xffffffff


	//   ....[113]....
        /*05d4*/ 	.word	0xffffffff


	//   ....[114]....
        /*05d8*/ 	.word	0xffffffff


	//   ....[115]....
        /*05dc*/ 	.word	0xffffffff


	//   ....[116]....
        /*05e0*/ 	.word	0xffffffff


	//   ....[117]....
        /*05e4*/ 	.word	0xffffffff


	//   ....[118]....
        /*05e8*/ 	.word	0xffffffff


	//   ....[119]....
        /*05ec*/ 	.word	0xffffffff


	//   ....[120]....
        /*05f0*/ 	.word	0xffffffff


	//   ....[121]....
        /*05f4*/ 	.word	0xffffffff


	//   ....[122]....
        /*05f8*/ 	.word	0xffffffff


	//   ....[123]....
        /*05fc*/ 	.word	0xffffffff


	//   ....[124]....
        /*0600*/ 	.word	0xffffffff


	//   ....[125]....
        /*0604*/ 	.word	0xffffffff


	//   ....[126]....
        /*0608*/ 	.word	0xffffffff


	//   ....[127]....
        /*060c*/ 	.word	0xffffffff


	//   ....[128]....
        /*0610*/ 	.word	0xffffffff


	//   ....[129]....
        /*0614*/ 	.word	0xffffffff


	//   ....[130]....
        /*0618*/ 	.word	0xffffffff


	//   ....[131]....
        /*061c*/ 	.word	0xffffffff


	//   ....[132]....
        /*0620*/ 	.word	0xffffffff


	//   ....[133]....
        /*0624*/ 	.word	0xffffffff


	//   ....[134]....
        /*0628*/ 	.word	0xffffffff


	//   ....[135]....
        /*062c*/ 	.word	0xffffffff


	//   ....[136]....
        /*0630*/ 	.word	0xffffffff


	//   ....[137]....
        /*0634*/ 	.word	0xffffffff


	//   ....[138]....
        /*0638*/ 	.word	0xffffffff


	//   ....[139]....
        /*063c*/ 	.word	0xffffffff


	//   ....[140]....
        /*0640*/ 	.word	0xffffffff


	//   ....[141]....
        /*0644*/ 	.word	0xffffffff


	//   ....[142]....
        /*0648*/ 	.word	0xffffffff


	//   ....[143]....
        /*064c*/ 	.word	0xffffffff


	//   ....[144]....
        /*0650*/ 	.word	0xffffffff


	//   ....[145]....
        /*0654*/ 	.word	0xffffffff


	//   ....[146]....
        /*0658*/ 	.word	0xffffffff


	//   ....[147]....
        /*065c*/ 	.word	0xffffffff


	//   ....[148]....
        /*0660*/ 	.word	0xffffffff


	//   ....[149]....
        /*0664*/ 	.word	0xffffffff


	//   ....[150]....
        /*0668*/ 	.word	0xffffffff


	//   ....[151]....
        /*066c*/ 	.word	0xffffffff


	//   ....[152]....
        /*0670*/ 	.word	0xffffffff


	//   ....[153]....
        /*0674*/ 	.word	0xffffffff


	//   ....[154]....
        /*0678*/ 	.word	0xffffffff


	//   ....[155]....
        /*067c*/ 	.word	0xffffffff


	//   ....[156]....
        /*0680*/ 	.word	0xffffffff


	//   ....[157]....
        /*0684*/ 	.word	0xffffffff


	//   ....[158]....
        /*0688*/ 	.word	0xffffffff


	//   ....[159]....
        /*068c*/ 	.word	0xffffffff


	//   ....[160]....
        /*0690*/ 	.word	0xffffffff


	//----- nvinfo : EIATTR_COOP_GROUP_INSTR_OFFSETS
	.align		4
.L_908:
        /*0694*/ 	.byte	0x04, 0x28
        /*0696*/ 	.short	(.L_910 - .L_909)


	//   ....[0]....
.L_909:
        /*0698*/ 	.word	0x000000a0


	//   ....[1]....
        /*069c*/ 	.word	0x00009260


	//   ....[2]....
        /*06a0*/ 	.word	0x000092a0


	//   ....[3]....
        /*06a4*/ 	.word	0x00009490


	//   ....[4]....
        /*06a8*/ 	.word	0x000094c0


	//   ....[5]....
        /*06ac*/ 	.word	0x000095b0


	//   ....[6]....
        /*06b0*/ 	.word	0x000095e0


	//   ....[7]....
        /*06b4*/ 	.word	0x000096d0


	//   ....[8]....
        /*06b8*/ 	.word	0x00009700


	//   ....[9]....
        /*06bc*/ 	.word	0x000097f0


	//   ....[10]....
        /*06c0*/ 	.word	0x00009820


	//   ....[11]....
        /*06c4*/ 	.word	0x00009910


	//   ....[12]....
        /*06c8*/ 	.word	0x00009940


	//   ....[13]....
        /*06cc*/ 	.word	0x00009a30


	//   ....[14]....
        /*06d0*/ 	.word	0x00009a60


	//   ....[15]....
        /*06d4*/ 	.word	0x00009b40


	//   ....[16]....
        /*06d8*/ 	.word	0x00009b80


	//   ....[17]....
        /*06dc*/ 	.word	0x0000a360


	//   ....[18]....
        /*06e0*/ 	.word	0x0000a3a0


	//   ....[19]....
        /*06e4*/ 	.word	0x0000a3e0


	//   ....[20]....
        /*06e8*/ 	.word	0x0000a400


	//   ....[21]....
        /*06ec*/ 	.word	0x0000a590


	//   ....[22]....
        /*06f0*/ 	.word	0x0000a650


	//   ....[23]....
        /*06f4*/ 	.word	0x0000a690


	//   ....[24]....
        /*06f8*/ 	.word	0x0000a6d0


	//   ....[25]....
        /*06fc*/ 	.word	0x0000a860


	//   ....[26]....
        /*0700*/ 	.word	0x0000a920


	//   ....[27]....
        /*0704*/ 	.word	0x0000a960


	//   ....[28]....
        /*0708*/ 	.word	0x0000a9a0


	//   ....[29]....
        /*070c*/ 	.word	0x0000ab50


	//   ....[30]....
        /*0710*/ 	.word	0x0000ac10


	//   ....[31]....
        /*0714*/ 	.word	0x0000ac50


	//   ....[32]....
        /*0718*/ 	.word	0x0000ac90


	//   ....[33]....
        /*071c*/ 	.word	0x0000ae20


	//   ....[34]....
        /*0720*/ 	.word	0x0000aee0


	//   ....[35]....
        /*0724*/ 	.word	0x0000af20


	//   ....[36]....
        /*0728*/ 	.word	0x0000af60


	//   ....[37]....
        /*072c*/ 	.word	0x0000b110


	//   ....[38]....
        /*0730*/ 	.word	0x0000b1d0


	//   ....[39]....
        /*0734*/ 	.word	0x0000b210


	//   ....[40]....
        /*0738*/ 	.word	0x0000b250


	//   ....[41]....
        /*073c*/ 	.word	0x0000b3e0


	//   ....[42]....
        /*0740*/ 	.word	0x0000b4a0


	//   ....[43]....
        /*0744*/ 	.word	0x0000b4e0


	//   ....[44]....
        /*0748*/ 	.word	0x0000b520


	//   ....[45]....
        /*074c*/ 	.word	0x0000b6c0


	//   ....[46]....
        /*0750*/ 	.word	0x0000b780


	//   ....[47]....
        /*0754*/ 	.word	0x0000b7c0


	//   ....[48]....
        /*0758*/ 	.word	0x0000b800


	//   ....[49]....
        /*075c*/ 	.word	0x0000eba0


	//   ....[50]....
        /*0760*/ 	.word	0x0000ebf0


	//   ....[51]....
        /*0764*/ 	.word	0x0000ec20


	//   ....[52]....
        /*0768*/ 	.word	0x0000ec70


	//   ....[53]....
        /*076c*/ 	.word	0x0000ecf0


	//   ....[54]....
        /*0770*/ 	.word	0x0000ed10


	//   ....[55]....
        /*0774*/ 	.word	0x0000ed30


	//   ....[56]....
        /*0778*/ 	.word	0x0000ed50


	//   ....[57]....
        /*077c*/ 	.word	0x0000ef60


	//   ....[58]....
        /*0780*/ 	.word	0x0000efa0


	//   ....[59]....
        /*0784*/ 	.word	0x0000efd0


	//   ....[60]....
        /*0788*/ 	.word	0x0000f020


	//   ....[61]....
        /*078c*/ 	.word	0x0000f190


	//   ....[62]....
        /*0790*/ 	.word	0x0000f1b0


	//   ....[63]....
        /*0794*/ 	.word	0x0000f1d0


	//   ....[64]....
        /*0798*/ 	.word	0x0000f1f0


	//   ....[65]....
        /*079c*/ 	.word	0x0000f400


	//   ....[66]....
        /*07a0*/ 	.word	0x0000f440


	//   ....[67]....
        /*07a4*/ 	.word	0x0000f470


	//   ....[68]....
        /*07a8*/ 	.word	0x0000f4c0


	//   ....[69]....
        /*07ac*/ 	.word	0x0000f630


	//   ....[70]....
        /*07b0*/ 	.word	0x0000f650


	//   ....[71]....
        /*07b4*/ 	.word	0x0000f670


	//   ....[72]....
        /*07b8*/ 	.word	0x0000f690


	//   ....[73]....
        /*07bc*/ 	.word	0x0000f8a0


	//   ....[74]....
        /*07c0*/ 	.word	0x0000f8e0


	//   ....[75]....
        /*07c4*/ 	.word	0x0000f900


	//   ....[76]....
        /*07c8*/ 	.word	0x0000f910


	//   ....[77]....
        /*07cc*/ 	.word	0x0000f9f0


	//   ....[78]....
        /*07d0*/ 	.word	0x0000fa30


	//   ....[79]....
        /*07d4*/ 	.word	0x0000fa70


	//   ....[80]....
        /*07d8*/ 	.word	0x0000fa90


	//   ....[81]....
        /*07dc*/ 	.word	0x00014b80


	//   ....[82]....
        /*07e0*/ 	.word	0x00014bb0


	//   ....[83]....
        /*07e4*/ 	.word	0x00015260


	//   ....[84]....
        /*07e8*/ 	.word	0x00015330


	//   ....[85]....
        /*07ec*/ 	.word	0x00015340


	//   ....[86]....
        /*07f0*/ 	.word	0x00015370


	//   ....[87]....
        /*07f4*/ 	.word	0x00015390


	//   ....[88]....
        /*07f8*/ 	.word	0x000153b0


	//   ....[89]....
        /*07fc*/ 	.word	0x00015a70


	//   ....[90]....
        /*0800*/ 	.word	0x00015bc0


	//   ....[91]....
        /*0804*/ 	.word	0x00015d50


	//   ....[92]....
        /*0808*/ 	.word	0x00015f00


	//   ....[93]....
        /*080c*/ 	.word	0x00018df0


	//   ....[94]....
        /*0810*/ 	.word	0x00018e10


	//   ....[95]....
        /*0814*/ 	.word	0x00018e30


	//   ....[96]....
        /*0818*/ 	.word	0x00018e50


	//   ....[97]....
        /*081c*/ 	.word	0x00019ce0


	//   ....[98]....
        /*0820*/ 	.word	0x00019de0


	//   ....[99]....
        /*0824*/ 	.word	0x0001a1a0


	//   ....[100]....
        /*0828*/ 	.word	0x0001a2c0


	//   ....[101]....
        /*082c*/ 	.word	0x0001a4b0


	//   ....[102]....
        /*0830*/ 	.word	0x0001a5d0


	//   ....[103]....
        /*0834*/ 	.word	0x0001a6e0


	//   ....[104]....
        /*0838*/ 	.word	0x0001a970


	//   ....[105]....
        /*083c*/ 	.word	0x0001e6f0


	//   ....[106]....
        /*0840*/ 	.word	0x0001e750


	//   ....[107]....
        /*0844*/ 	.word	0x0001e7a0


	//   ....[108]....
        /*0848*/ 	.word	0x0001e7e0


	//   ....[109]....
        /*084c*/ 	.word	0x0001e800


	//   ....[110]....
        /*0850*/ 	.word	0x0001e830


	//   ....[111]....
        /*0854*/ 	.word	0x0001ec50


	//   ....[112]....
        /*0858*/ 	.word	0x0001ed80


	//   ....[113]....
        /*085c*/ 	.word	0x00020fa0


	//   ....[114]....
        /*0860*/ 	.word	0x00020fb0


	//   ....[115]....
        /*0864*/ 	.word	0x00020fc0


	//   ....[116]....
        /*0868*/ 	.word	0x00020fe0


	//   ....[117]....
        /*086c*/ 	.word	0x00021000


	//   ....[118]....
        /*0870*/ 	.word	0x00021020


	//   ....[119]....
        /*0874*/ 	.word	0x00021030


	//   ....[120]....
        /*0878*/ 	.word	0x00021060


	//   ....[121]....
        /*087c*/ 	.word	0x00022d00


	//   ....[122]....
        /*0880*/ 	.word	0x00022d40


	//   ....[123]....
        /*0884*/ 	.word	0x00022d70


	//   ....[124]....
        /*0888*/ 	.word	0x00022da0


	//   ....[125]....
        /*088c*/ 	.word	0x00022de0


	//   ....[126]....
        /*0890*/ 	.word	0x00022e20


	//   ....[127]....
        /*0894*/ 	.word	0x00022e40


	//   ....[128]....
        /*0898*/ 	.word	0x00022e50


	//   ....[129]....
        /*089c*/ 	.word	0x00023010


	//   ....[130]....
        /*08a0*/ 	.word	0x00023020


	//   ....[131]....
        /*08a4*/ 	.word	0x00023120


	//   ....[132]....
        /*08a8*/ 	.word	0x00023150


	//   ....[133]....
        /*08ac*/ 	.word	0x00023230


	//   ....[134]....
        /*08b0*/ 	.word	0x00023260


	//   ....[135]....
        /*08b4*/ 	.word	0x00023340


	//   ....[136]....
        /*08b8*/ 	.word	0x00023370


	//   ....[137]....
        /*08bc*/ 	.word	0x00023450


	//   ....[138]....
        /*08c0*/ 	.word	0x00023480


	//   ....[139]....
        /*08c4*/ 	.word	0x00023560


	//   ....[140]....
        /*08c8*/ 	.word	0x00023590


	//   ....[141]....
        /*08cc*/ 	.word	0x00023670


	//   ....[142]....
        /*08d0*/ 	.word	0x000236a0


	//   ....[143]....
        /*08d4*/ 	.word	0x00023780


	//   ....[144]....
        /*08d8*/ 	.word	0x000237a0


	//   ....[145]....
        /*08dc*/ 	.word	0x000240c0


	//   ....[146]....
        /*08e0*/ 	.word	0x000240d0


	//   ....[147]....
        /*08e4*/ 	.word	0x000241a0


	//   ....[148]....
        /*08e8*/ 	.word	0x000241d0


	//   ....[149]....
        /*08ec*/ 	.word	0x000242a0


	//   ....[150]....
        /*08f0*/ 	.word	0x000242d0


	//   ....[151]....
        /*08f4*/ 	.word	0x000243a0


	//   ....[152]....
        /*08f8*/ 	.word	0x000243d0


	//   ....[153]....
        /*08fc*/ 	.word	0x000244a0


	//   ....[154]....
        /*0900*/ 	.word	0x000244d0


	//   ....[155]....
        /*0904*/ 	.word	0x000245a0


	//   ....[156]....
        /*0908*/ 	.word	0x000245d0


	//   ....[157]....
        /*090c*/ 	.word	0x000246a0


	//   ....[158]....
        /*0910*/ 	.word	0x000246d0


	//   ....[159]....
        /*0914*/ 	.word	0x000247a0


	//   ....[160]....
        /*0918*/ 	.word	0x000247c0


	//----- nvinfo : EIATTR_EXIT_INSTR_OFFSETS
	.align		4
.L_910:
        /*091c*/ 	.byte	0x04, 0x1c
        /*091e*/ 	.short	(.L_912 - .L_911)


	//   ....[0]....
.L_911:
        /*0920*/ 	.word	0x000003b0


	//   ....[1]....
        /*0924*/ 	.word	0x000237b0


	//   ....[2]....
        /*0928*/ 	.word	0x00023810


	//   ....[3]....
        /*092c*/ 	.word	0x00023870


	//   ....[4]....
        /*0930*/ 	.word	0x000247d0


	//   ....[5]....
        /*0934*/ 	.word	0x00024820


	//   ....[6]....
        /*0938*/ 	.word	0x00024880


	//----- nvinfo : EIATTR_CTAIDZ_USED
	.align		4
.L_912:
        /*093c*/ 	.byte	0x01, 0x04
	.zero		2


	//----- nvinfo : EIATTR_MAX_THREADS
	.align		4
        /*0940*/ 	.byte	0x04, 0x05
        /*0942*/ 	.short	(.L_914 - .L_913)
.L_913:
        /*0944*/ 	.word	0x00000080
        /*0948*/ 	.word	0x00000001
        /*094c*/ 	.word	0x00000001


	//----- nvinfo : EIATTR_CRS_STACK_SIZE
	.align		4
.L_914:
        /*0950*/ 	.byte	0x04, 0x1e
        /*0952*/ 	.short	(.L_916 - .L_915)
.L_915:
        /*0954*/ 	.word	0x00000000
.L_916:


//--------------------- .nv.callgraph             --------------------------
	.section	.nv.callgraph,"",@"SHT_CUDA_CALLGRAPH"
	.align	4
	.sectionentsize	8
	.align		4
        /*0000*/ 	.word	0x00000000
	.align		4
        /*0004*/ 	.word	0xffffffff
	.align		4
        /*0008*/ 	.word	0x00000000
	.align		4
        /*000c*/ 	.word	0xfffffffe
	.align		4
        /*0010*/ 	.word	0x00000000
	.align		4
        /*0014*/ 	.word	0xfffffffd
	.align		4
        /*0018*/ 	.word	0x00000000
	.align		4
        /*001c*/ 	.word	0xfffffffc


//--------------------- .nv.rel.action            --------------------------
	.section	.nv.rel.action,"",@"SHT_CUDA_RELOCINFO"
	.align	8
	.sectionentsize	8
        /*0000*/ 	.byte	0x73, 0x00, 0x00, 0x00, 0x00, 0x00, 0x00, 0x00, 0x00, 0x00, 0x00, 0x11, 0x25, 0x00, 0x05, 0x36


//--------------------- .nv.constant4             --------------------------
	.section	.nv.constant4,"a",@progbits
	.align	8
	.align		8
.nv.constant4:
        /*0000*/ 	.dword	_ZN77_INTERNAL_9952ccb7_41_flash_fwd_hdim128_fp16_softcapall_sm80_cu_61719c98_32914cuda3std3__45__cpo5beginE
	.align		8
        /*0008*/ 	.dword	_ZN77_INTERNAL_9952ccb7_41_flash_fwd_hdim128_fp16_softcapall_sm80_cu_61719c98_32914cuda3std3__45__cpo3endE
	.align		8
        /*0010*/ 	.dword	_ZN77_INTERNAL_9952ccb7_41_flash_fwd_hdim128_fp16_softcapall_sm80_cu_61719c98_32914cuda3std3__45__cpo6cbeginE
	.align		8
        /*0018*/ 	.dword	_ZN77_INTERNAL_9952ccb7_41_flash_fwd_hdim128_fp16_softcapall_sm80_cu_61719c98_32914cuda3std3__45__cpo4cendE
	.align		8
        /*0020*/ 	.dword	_ZN77_INTERNAL_9952ccb7_41_flash_fwd_hdim128_fp16_softcapall_sm80_cu_61719c98_32914cuda3std3__479_GLOBAL__N__9952ccb7_41_flash_fwd_hdim128_fp16_softcapall_sm80_cu_61719c98_32916ignoreE
	.align		8
        /*0028*/ 	.dword	_ZN77_INTERNAL_9952ccb7_41_flash_fwd_hdim128_fp16_softcapall_sm80_cu_61719c98_32914cuda3std3__419piecewise_constructE
	.align		8
        /*0030*/ 	.dword	_ZN77_INTERNAL_9952ccb7_41_flash_fwd_hdim128_fp16_softcapall_sm80_cu_61719c98_32914cuda3std3__48in_placeE
	.align		8
        /*0038*/ 	.dword	_ZN77_INTERNAL_9952ccb7_41_flash_fwd_hdim128_fp16_softcapall_sm80_cu_61719c98_32914cuda3std6ranges3__45__cpo4swapE
	.align		8
        /*0040*/ 	.dword	_ZN77_INTERNAL_9952ccb7_41_flash_fwd_hdim128_fp16_softcapall_sm80_cu_61719c98_32914cuda3std6ranges3__45__cpo9iter_moveE
	.align		8
        /*0048*/ 	.dword	_ZN77_INTERNAL_9952ccb7_41_flash_fwd_hdim128_fp16_softcapall_sm80_cu_61719c98_32914cute7productE
	.align		8
        /*0050*/ 	.dword	_ZN77_INTERNAL_9952ccb7_41_flash_fwd_hdim128_fp16_softcapall_sm80_cu_61719c98_32914cute1_E


//--------------------- .nv.constant0._ZN7cutlass13device_kernelIN5flash19enable_sm80_to_sm89INS1_16FlashAttnFwdSm80INS1_25CollectiveMainloopFwdSm80ILi8ELi1ELb1EN4cute5tupleIJNS5_1CILi128EEES8_S8_EEELi128ENS_6half_tEfNS_4arch4Sm80ELb0ELb0ELb1ELb0ELb0ELb0ELb1ELb0EEENS1_21CollectiveEpilogueFwdIS9_NS6_IJNS7_ILi1EEESF_SF_EEESA_SC_Li256ELb0ELb1ELb0ELb0EEENS1_19SingleTileSchedulerILb0ELb0ELb1ELi128EEEEEEEEEvNT_6ParamsE --------------------------
	.section	.nv.constant0._ZN7cutlass13device_kernelIN5flash19enable_sm80_to_sm89INS1_16FlashAttnFwdSm80INS1_25CollectiveMainloopFwdSm80ILi8ELi1ELb1EN4cute5tupleIJNS5_1CILi128EEES8_S8_EEELi128ENS_6half_tEfNS_4arch4Sm80ELb0ELb0ELb1ELb0ELb0ELb0ELb1ELb0EEENS1_21CollectiveEpilogueFwdIS9_NS6_IJNS7_ILi1EEESF_SF_EEESA_SC_Li256ELb0ELb1ELb0ELb0EEENS1_19SingleTileSchedulerILb0ELb0ELb1ELi128EEEEEEEEEvNT_6ParamsE,"a",@progbits
	.sectionflags	@""
	.align	4
.nv.constant0._ZN7cutlass13device_kernelIN5flash19enable_sm80_to_sm89INS1_16FlashAttnFwdSm80INS1_25CollectiveMainloopFwdSm80ILi8ELi1ELb1EN4cute5tupleIJNS5_1CILi128EEES8_S8_EEELi128ENS_6half_tEfNS_4arch4Sm80ELb0ELb0ELb1ELb0ELb0ELb0ELb1ELb0EEENS1_21CollectiveEpilogueFwdIS9_NS6_IJNS7_ILi1EEESF_SF_EEESA_SC_Li256ELb0ELb1ELb0ELb0EEENS1_19SingleTileSchedulerILb0ELb0ELb1ELi128EEEEEEEEEvNT_6ParamsE:
	.zero		1400


//--------------------- .nv.constant0._ZN7cutlass13device_kernelIN5flash19enable_sm80_to_sm89INS1_16FlashAttnFwdSm80INS1_25CollectiveMainloopFwdSm80ILi8ELi1ELb1EN4cute5tupleIJNS5_1CILi128EEES8_S8_EEELi128ENS_6half_tEfNS_4arch4Sm80ELb0ELb0ELb1ELb1ELb0ELb0ELb1ELb0EEENS1_21CollectiveEpilogueFwdIS9_NS6_IJNS7_ILi1EEESF_SF_EEESA_SC_Li256ELb1ELb1ELb0ELb0EEENS1_19SingleTileSchedulerILb1ELb0ELb1ELi128EEEEEEEEEvNT_6ParamsE --------------------------
	.section	.nv.constant0._ZN7cutlass13device_kernelIN5flash19enable_sm80_to_sm89INS1_16FlashAttnFwdSm80INS1_25CollectiveMainloopFwdSm80ILi8ELi1ELb1EN4cute5tupleIJNS5_1CILi128EEES8_S8_EEELi128ENS_6half_tEfNS_4arch4Sm80ELb0ELb0ELb1ELb1ELb0ELb0ELb1ELb0EEENS1_21CollectiveEpilogueFwdIS9_NS6_IJNS7_ILi1EEESF_SF_EEESA_SC_Li256ELb1ELb1ELb0ELb0EEENS1_19SingleTileSchedulerILb1ELb0ELb1ELi128EEEEEEEEEvNT_6ParamsE,"a",@progbits
	.sectionflags	@""
	.align	4
.nv.constant0._ZN7cutlass13device_kernelIN5flash19enable_sm80_to_sm89INS1_16FlashAttnFwdSm80INS1_25CollectiveMainloopFwdSm80ILi8ELi1ELb1EN4cute5tupleIJNS5_1CILi128EEES8_S8_EEELi128ENS_6half_tEfNS_4arch4Sm80ELb0ELb0ELb1ELb1ELb0ELb0ELb1ELb0EEENS1_21CollectiveEpilogueFwdIS9_NS6_IJNS7_ILi1EEESF_SF_EEESA_SC_Li256ELb1ELb1ELb0ELb0EEENS1_19SingleTileSchedulerILb1ELb0ELb1ELi128EEEEEEEEEvNT_6ParamsE:
	.zero		1400


//--------------------- .nv.constant0._ZN7cutlass13device_kernelIN5flash19enable_sm80_to_sm89INS1_16FlashAttnFwdSm80INS1_25CollectiveMainloopFwdSm80ILi8ELi1ELb1EN4cute5tupleIJNS5_1CILi128EEES8_S8_EEELi128ENS_6half_tEfNS_4arch4Sm80ELb0ELb0ELb1ELb1ELb0ELb1ELb1ELb0EEENS1_21CollectiveEpilogueFwdIS9_NS6_IJNS7_ILi1EEESF_SF_EEESA_SC_Li256ELb1ELb1ELb0ELb0EEENS1_19SingleTileSchedulerILb1ELb0ELb1ELi128EEEEEEEEEvNT_6ParamsE --------------------------
	.section	.nv.constant0._ZN7cutlass13device_kernelIN5flash19enable_sm80_to_sm89INS1_16FlashAttnFwdSm80INS1_25CollectiveMainloopFwdSm80ILi8ELi1ELb1EN4cute5tupleIJNS5_1CILi128EEES8_S8_EEELi128ENS_6half_tEfNS_4arch4Sm80ELb0ELb0ELb1ELb1ELb0ELb1ELb1ELb0EEENS1_21CollectiveEpilogueFwdIS9_NS6_IJNS7_ILi1EEESF_SF_EEESA_SC_Li256ELb1ELb1ELb0ELb0EEENS1_19SingleTileSchedulerILb1ELb0ELb1ELi128EEEEEEEEEvNT_6ParamsE,"a",@progbits
	.sectionflags	@""
	.align	4
.nv.constant0._ZN7cutlass13device_kernelIN5flash19enable_sm80_to_sm89INS1_16FlashAttnFwdSm80INS1_25CollectiveMainloopFwdSm80ILi8ELi1ELb1EN4cute5tupleIJNS5_1CILi128EEES8_S8_EEELi128ENS_6half_tEfNS_4arch4Sm80ELb0ELb0ELb1ELb1ELb0ELb1ELb1ELb0EEENS1_21CollectiveEpilogueFwdIS9_NS6_IJNS7_ILi1EEESF_SF_EEESA_SC_Li256ELb1ELb1ELb0ELb0EEENS1_19SingleTileSchedulerILb1ELb0ELb1ELi128EEEEEEEEEvNT_6ParamsE:
	.zero		1400


//--------------------- .nv.constant0._ZN7cutlass13device_kernelIN5flash19enable_sm80_to_sm89INS1_16FlashAttnFwdSm80INS1_25CollectiveMainloopFwdSm80ILi8ELi1ELb1EN4cute5tupleIJNS5_1CILi128EEENS7_ILi96EEES8_EEELi128ENS_6half_tEfNS_4arch4Sm80ELb0ELb1ELb1ELb0ELb0ELb0ELb1ELb0EEENS1_21CollectiveEpilogueFwdINS6_IJS8_S8_S9_EEENS6_IJNS7_ILi1EEESH_SH_EEESB_SD_Li256ELb0ELb1ELb0ELb0EEENS1_19SingleTileSchedulerILb0ELb0ELb1ELi128EEEEEEEEEvNT_6ParamsE --------------------------
	.section	.nv.constant0._ZN7cutlass13device_kernelIN5flash19enable_sm80_to_sm89INS1_16FlashAttnFwdSm80INS1_25CollectiveMainloopFwdSm80ILi8ELi1ELb1EN4cute5tupleIJNS5_1CILi128EEENS7_ILi96EEES8_EEELi128ENS_6half_tEfNS_4arch4Sm80ELb0ELb1ELb1ELb0ELb0ELb0ELb1ELb0EEENS1_21CollectiveEpilogueFwdINS6_IJS8_S8_S9_EEENS6_IJNS7_ILi1EEESH_SH_EEESB_SD_Li256ELb0ELb1ELb0ELb0EEENS1_19SingleTileSchedulerILb0ELb0ELb1ELi128EEEEEEEEEvNT_6ParamsE,"a",@progbits
	.sectionflags	@""
	.align	4
.nv.constant0._ZN7cutlass13device_kernelIN5flash19enable_sm80_to_sm89INS1_16FlashAttnFwdSm80INS1_25CollectiveMainloopFwdSm80ILi8ELi1ELb1EN4cute5tupleIJNS5_1CILi128EEENS7_ILi96EEES8_EEELi128ENS_6half_tEfNS_4arch4Sm80ELb0ELb1ELb1ELb0ELb0ELb0ELb1ELb0EEENS1_21CollectiveEpilogueFwdINS6_IJS8_S8_S9_EEENS6_IJNS7_ILi1EEESH_SH_EEESB_SD_Li256ELb0ELb1ELb0ELb0EEENS1_19SingleTileSchedulerILb0ELb0ELb1ELi128EEEEEEEEEvNT_6ParamsE:
	.zero		1400


//--------------------- .nv.constant0._ZN7cutlass13device_kernelIN5flash19enable_sm80_to_sm89INS1_16FlashAttnFwdSm80INS1_25CollectiveMainloopFwdSm80ILi8ELi1ELb1EN4cute5tupleIJNS5_1CILi128EEENS7_ILi96EEES8_EEELi128ENS_6half_tEfNS_4arch4Sm80ELb0ELb1ELb1ELb1ELb0ELb0ELb1ELb0EEENS1_21CollectiveEpilogueFwdINS6_IJS8_S8_S9_EEENS6_IJNS7_ILi1EEESH_SH_EEESB_SD_Li256ELb1ELb1ELb0ELb0EEENS1_19SingleTileSchedulerILb1ELb0ELb1ELi128EEEEEEEEEvNT_6ParamsE --------------------------
	.section	.nv.constant0._ZN7cutlass13device_kernelIN5flash19enable_sm80_to_sm89INS1_16FlashAttnFwdSm80INS1_25CollectiveMainloopFwdSm80ILi8ELi1ELb1EN4cute5tupleIJNS5_1CILi128EEENS7_ILi96EEES8_EEELi128ENS_6half_tEfNS_4arch4Sm80ELb0ELb1ELb1ELb1ELb0ELb0ELb1ELb0EEENS1_21CollectiveEpilogueFwdINS6_IJS8_S8_S9_EEENS6_IJNS7_ILi1EEESH_SH_EEESB_SD_Li256ELb1ELb1ELb0ELb0EEENS1_19SingleTileSchedulerILb1ELb0ELb1ELi128EEEEEEEEEvNT_6ParamsE,"a",@progbits
	.sectionflags	@""
	.align	4
.nv.constant0._ZN7cutlass13device_kernelIN5flash19enable_sm80_to_sm89INS1_16FlashAttnFwdSm80INS1_25CollectiveMainloopFwdSm80ILi8ELi1ELb1EN4cute5tupleIJNS5_1CILi128EEENS7_ILi96EEES8_EEELi128ENS_6half_tEfNS_4arch4Sm80ELb0ELb1ELb1ELb1ELb0ELb0ELb1ELb0EEENS1_21CollectiveEpilogueFwdINS6_IJS8_S8_S9_EEENS6_IJNS7_ILi1EEESH_SH_EEESB_SD_Li256ELb1ELb1ELb0ELb0EEENS1_19SingleTileSchedulerILb1ELb0ELb1ELi128EEEEEEEEEvNT_6ParamsE:
	.zero		1400


//--------------------- .nv.constant0._ZN7cutlass13device_kernelIN5flash19enable_sm80_to_sm89INS1_16FlashAttnFwdSm80INS1_25CollectiveMainloopFwdSm80ILi8ELi1ELb1EN4cute5tupleIJNS5_1CILi128EEENS7_ILi96EEES8_EEELi128ENS_6half_tEfNS_4arch4Sm80ELb0ELb1ELb1ELb1ELb0ELb1ELb1ELb0EEENS1_21CollectiveEpilogueFwdINS6_IJS8_S8_S9_EEENS6_IJNS7_ILi1EEESH_SH_EEESB_SD_Li256ELb1ELb1ELb0ELb0EEENS1_19SingleTileSchedulerILb1ELb0ELb1ELi128EEEEEEEEEvNT_6ParamsE --------------------------
	.section	.nv.constant0._ZN7cutlass13device_kernelIN5flash19enable_sm80_to_sm89INS1_16FlashAttnFwdSm80INS1_25CollectiveMainloopFwdSm80ILi8ELi1ELb1EN4cute5tupleIJNS5_1CILi128EEENS7_ILi96EEES8_EEELi128ENS_6half_tEfNS_4arch4Sm80ELb0ELb1ELb1ELb1ELb0ELb1ELb1ELb0EEENS1_21CollectiveEpilogueFwdINS6_IJS8_S8_S9_EEENS6_IJNS7_ILi1EEESH_SH_EEESB_SD_Li256ELb1ELb1ELb0ELb0EEENS1_19SingleTileSchedulerILb1ELb0ELb1ELi128EEEEEEEEEvNT_6ParamsE,"a",@progbits
	.sectionflags	@""
	.align	4
.nv.constant0._ZN7cutlass13device_kernelIN5flash19enable_sm80_to_sm89INS1_16FlashAttnFwdSm80INS1_25CollectiveMainloopFwdSm80ILi8ELi1ELb1EN4cute5tupleIJNS5_1CILi128EEENS7_ILi96EEES8_EEELi128ENS_6half_tEfNS_4arch4Sm80ELb0ELb1ELb1ELb1ELb0ELb1ELb1ELb0EEENS1_21CollectiveEpilogueFwdINS6_IJS8_S8_S9_EEENS6_IJNS7_ILi1EEESH_SH_EEESB_SD_Li256ELb1ELb1ELb0ELb0EEENS1_19SingleTileSchedulerILb1ELb0ELb1ELi128EEEEEEEEEvNT_6ParamsE:
	.zero		1400


//--------------------- .nv.constant0._ZN7cutlass13device_kernelIN5flash19enable_sm80_to_sm89INS1_16FlashAttnFwdSm80INS1_25CollectiveMainloopFwdSm80ILi8ELi1ELb1EN4cute5tupleIJNS5_1CILi128EEES8_S8_EEELi128ENS_6half_tEfNS_4arch4Sm80ELb1ELb0ELb1ELb0ELb0ELb0ELb1ELb0EEENS1_21CollectiveEpilogueFwdIS9_NS6_IJNS7_ILi1EEESF_SF_EEESA_SC_Li256ELb0ELb1ELb0ELb0EEENS1_30DynamicPersistentTileSchedulerILi256ELi256ELb0ELb1ELb0EEEEEEEEEvNT_6ParamsE --------------------------
	.section	.nv.constant0._ZN7cutlass13device_kernelIN5flash19enable_sm80_to_sm89INS1_16FlashAttnFwdSm80INS1_25CollectiveMainloopFwdSm80ILi8ELi1ELb1EN4cute5tupleIJNS5_1CILi128EEES8_S8_EEELi128ENS_6half_tEfNS_4arch4Sm80ELb1ELb0ELb1ELb0ELb0ELb0ELb1ELb0EEENS1_21CollectiveEpilogueFwdIS9_NS6_IJNS7_ILi1EEESF_SF_EEESA_SC_Li256ELb0ELb1ELb0ELb0EEENS1_30DynamicPersistentTileSchedulerILi256ELi256ELb0ELb1ELb0EEEEEEEEEvNT_6ParamsE,"a",@progbits
	.sectionflags	@""
	.align	4
.nv.constant0._ZN7cutlass13device_kernelIN5flash19enable_sm80_to_sm89INS1_16FlashAttnFwdSm80INS1_25CollectiveMainloopFwdSm80ILi8ELi1ELb1EN4cute5tupleIJNS5_1CILi128EEES8_S8_EEELi128ENS_6half_tEfNS_4arch4Sm80ELb1ELb0ELb1ELb0ELb0ELb0ELb1ELb0EEENS1_21CollectiveEpilogueFwdIS9_NS6_IJNS7_ILi1EEESF_SF_EEESA_SC_Li256ELb0ELb1ELb0ELb0EEENS1_30DynamicPersistentTileSchedulerILi256ELi256ELb0ELb1ELb0EEEEEEEEEvNT_6ParamsE:
	.zero		1416


//--------------------- .nv.constant0._ZN7cutlass13device_kernelIN5flash19enable_sm80_to_sm89INS1_16FlashAttnFwdSm80INS1_25CollectiveMainloopFwdSm80ILi8ELi1ELb1EN4cute5tupleIJNS5_1CILi128EEES8_S8_EEELi128ENS_6half_tEfNS_4arch4Sm80ELb1ELb0ELb1ELb1ELb0ELb0ELb1ELb0EEENS1_21CollectiveEpilogueFwdIS9_NS6_IJNS7_ILi1EEESF_SF_EEESA_SC_Li256ELb1ELb1ELb0ELb0EEENS1_19SingleTileSchedulerILb1ELb0ELb1ELi128EEEEEEEEEvNT_6ParamsE --------------------------
	.section	.nv.constant0._ZN7cutlass13device_kernelIN5flash19enable_sm80_to_sm89INS1_16FlashAttnFwdSm80INS1_25CollectiveMainloopFwdSm80ILi8ELi1ELb1EN4cute5tupleIJNS5_1CILi128EEES8_S8_EEELi128ENS_6half_tEfNS_4arch4Sm80ELb1ELb0ELb1ELb1ELb0ELb0ELb1ELb0EEENS1_21CollectiveEpilogueFwdIS9_NS6_IJNS7_ILi1EEESF_SF_EEESA_SC_Li256ELb1ELb1ELb0ELb0EEENS1_19SingleTileSchedulerILb1ELb0ELb1ELi128EEEEEEEEEvNT_6ParamsE,"a",@progbits
	.sectionflags	@""
	.align	4
.nv.constant0._ZN7cutlass13device_kernelIN5flash19enable_sm80_to_sm89INS1_16FlashAttnFwdSm80INS1_25CollectiveMainloopFwdSm80ILi8ELi1ELb1EN4cute5tupleIJNS5_1CILi128EEES8_S8_EEELi128ENS_6half_tEfNS_4arch4Sm80ELb1ELb0ELb1ELb1ELb0ELb0ELb1ELb0EEENS1_21CollectiveEpilogueFwdIS9_NS6_IJNS7_ILi1EEESF_SF_EEESA_SC_Li256ELb1ELb1ELb0ELb0EEENS1_19SingleTileSchedulerILb1ELb0ELb1ELi128EEEEEEEEEvNT_6ParamsE:
	.zero		1400


//--------------------- .nv.constant0._ZN7cutlass13device_kernelIN5flash19enable_sm80_to_sm89INS1_16FlashAttnFwdSm80INS1_25CollectiveMainloopFwdSm80ILi8ELi1ELb1EN4cute5tupleIJNS5_1CILi128EEES8_S8_EEELi128ENS_6half_tEfNS_4arch4Sm80ELb1ELb0ELb1ELb1ELb0ELb1ELb1ELb0EEENS1_21CollectiveEpilogueFwdIS9_NS6_IJNS7_ILi1EEESF_SF_EEESA_SC_Li256ELb1ELb1ELb0ELb0EEENS1_19SingleTileSchedulerILb1ELb0ELb1ELi128EEEEEEEEEvNT_6ParamsE --------------------------
	.section	.nv.constant0._ZN7cutlass13device_kernelIN5flash19enable_sm80_to_sm89INS1_16FlashAttnFwdSm80INS1_25CollectiveMainloopFwdSm80ILi8ELi1ELb1EN4cute5tupleIJNS5_1CILi128EEES8_S8_EEELi128ENS_6half_tEfNS_4arch4Sm80ELb1ELb0ELb1ELb1ELb0ELb1ELb1ELb0EEENS1_21CollectiveEpilogueFwdIS9_NS6_IJNS7_ILi1EEESF_SF_EEESA_SC_Li256ELb1ELb1ELb0ELb0EEENS1_19SingleTileSchedulerILb1ELb0ELb1ELi128EEEEEEEEEvNT_6ParamsE,"a",@progbits
	.sectionflags	@""
	.align	4
.nv.constant0._ZN7cutlass13device_kernelIN5flash19enable_sm80_to_sm89INS1_16FlashAttnFwdSm80INS1_25CollectiveMainloopFwdSm80ILi8ELi1ELb1EN4cute5tupleIJNS5_1CILi128EEES8_S8_EEELi128ENS_6half_tEfNS_4arch4Sm80ELb1ELb0ELb1ELb1ELb0ELb1ELb1ELb0EEENS1_21CollectiveEpilogueFwdIS9_NS6_IJNS7_ILi1EEESF_SF_EEESA_SC_Li256ELb1ELb1ELb0ELb0EEENS1_19SingleTileSchedulerILb1ELb0ELb1ELi128EEEEEEEEEvNT_6ParamsE:
	.zero		1400


//--------------------- .nv.constant0._ZN7cutlass13device_kernelIN5flash19enable_sm80_to_sm89INS1_16FlashAttnFwdSm80INS1_25CollectiveMainloopFwdSm80ILi4ELi1ELb0EN4cute5tupleIJNS5_1CILi128EEENS7_ILi64EEES8_EEELi128ENS_6half_tEfNS_4arch4Sm80ELb0ELb0ELb1ELb0ELb0ELb0ELb1ELb0EEENS1_21CollectiveEpilogueFwdINS6_IJS8_S8_S9_EEENS6_IJNS7_ILi1EEESH_SH_EEESB_SD_Li128ELb0ELb1ELb0ELb0EEENS1_19SingleTileSchedulerILb0ELb0ELb1ELi128EEEEEEEEEvNT_6ParamsE --------------------------
	.section	.nv.constant0._ZN7cutlass13device_kernelIN5flash19enable_sm80_to_sm89INS1_16FlashAttnFwdSm80INS1_25CollectiveMainloopFwdSm80ILi4ELi1ELb0EN4cute5tupleIJNS5_1CILi128EEENS7_ILi64EEES8_EEELi128ENS_6half_tEfNS_4arch4Sm80ELb0ELb0ELb1ELb0ELb0ELb0ELb1ELb0EEENS1_21CollectiveEpilogueFwdINS6_IJS8_S8_S9_EEENS6_IJNS7_ILi1EEESH_SH_EEESB_SD_Li128ELb0ELb1ELb0ELb0EEENS1_19SingleTileSchedulerILb0ELb0ELb1ELi128EEEEEEEEEvNT_6ParamsE,"a",@progbits
	.sectionflags	@""
	.align	4
.nv.constant0._ZN7cutlass13device_kernelIN5flash19enable_sm80_to_sm89INS1_16FlashAttnFwdSm80INS1_25CollectiveMainloopFwdSm80ILi4ELi1ELb0EN4cute5tupleIJNS5_1CILi128EEENS7_ILi64EEES8_EEELi128ENS_6half_tEfNS_4arch4Sm80ELb0ELb0ELb1ELb0ELb0ELb0ELb1ELb0EEENS1_21CollectiveEpilogueFwdINS6_IJS8_S8_S9_EEENS6_IJNS7_ILi1EEESH_SH_EEESB_SD_Li128ELb0ELb1ELb0ELb0EEENS1_19SingleTileSchedulerILb0ELb0ELb1ELi128EEEEEEEEEvNT_6ParamsE:
	.zero		1400


//--------------------- .nv.constant0._ZN7cutlass13device_kernelIN5flash19enable_sm80_to_sm89INS1_16FlashAttnFwdSm80INS1_25CollectiveMainloopFwdSm80ILi4ELi1ELb0EN4cute5tupleIJNS5_1CILi128EEENS7_ILi64EEES8_EEELi128ENS_6half_tEfNS_4arch4Sm80ELb0ELb0ELb1ELb1ELb0ELb0ELb1ELb0EEENS1_21CollectiveEpilogueFwdINS6_IJS8_S8_S9_EEENS6_IJNS7_ILi1EEESH_SH_EEESB_SD_Li128ELb1ELb1ELb0ELb0EEENS1_19SingleTileSchedulerILb1ELb0ELb1ELi128EEEEEEEEEvNT_6ParamsE --------------------------
	.section	.nv.constant0._ZN7cutlass13device_kernelIN5flash19enable_sm80_to_sm89INS1_16FlashAttnFwdSm80INS1_25CollectiveMainloopFwdSm80ILi4ELi1ELb0EN4cute5tupleIJNS5_1CILi128EEENS7_ILi64EEES8_EEELi128ENS_6half_tEfNS_4arch4Sm80ELb0ELb0ELb1ELb1ELb0ELb0ELb1ELb0EEENS1_21CollectiveEpilogueFwdINS6_IJS8_S8_S9_EEENS6_IJNS7_ILi1EEESH_SH_EEESB_SD_Li128ELb1ELb1ELb0ELb0EEENS1_19SingleTileSchedulerILb1ELb0ELb1ELi128EEEEEEEEEvNT_6ParamsE,"a",@progbits
	.sectionflags	@""
	.align	4
.nv.constant0._ZN7cutlass13device_kernelIN5flash19enable_sm80_to_sm89INS1_16FlashAttnFwdSm80INS1_25CollectiveMainloopFwdSm80ILi4ELi1ELb0EN4cute5tupleIJNS5_1CILi128EEENS7_ILi64EEES8_EEELi128ENS_6half_tEfNS_4arch4Sm80ELb0ELb0ELb1ELb1ELb0ELb0ELb1ELb0EEENS1_21CollectiveEpilogueFwdINS6_IJS8_S8_S9_EEENS6_IJNS7_ILi1EEESH_SH_EEESB_SD_Li128ELb1ELb1ELb0ELb0EEENS1_19SingleTileSchedulerILb1ELb0ELb1ELi128EEEEEEEEEvNT_6ParamsE:
	.zero		1400


//--------------------- .nv.constant0._ZN7cutlass13device_kernelIN5flash19enable_sm80_to_sm89INS1_16FlashAttnFwdSm80INS1_25CollectiveMainloopFwdSm80ILi4ELi1ELb0EN4cute5tupleIJNS5_1CILi128EEENS7_ILi64EEES8_EEELi128ENS_6half_tEfNS_4arch4Sm80ELb0ELb0ELb1ELb1ELb0ELb1ELb1ELb0EEENS1_21CollectiveEpilogueFwdINS6_IJS8_S8_S9_EEENS6_IJNS7_ILi1EEESH_SH_EEESB_SD_Li128ELb1ELb1ELb0ELb0EEENS1_19SingleTileSchedulerILb1ELb0ELb1ELi128EEEEEEEEEvNT_6ParamsE --------------------------
	.section	.nv.constant0._ZN7cutlass13device_kernelIN5flash19enable_sm80_to_sm89INS1_16FlashAttnFwdSm80INS1_25CollectiveMainloopFwdSm80ILi4ELi1ELb0EN4cute5tupleIJNS5_1CILi128EEENS7_ILi64EEES8_EEELi128ENS_6half_tEfNS_4arch4Sm80ELb0ELb0ELb1ELb1ELb0ELb1ELb1ELb0EEENS1_21CollectiveEpilogueFwdINS6_IJS8_S8_S9_EEENS6_IJNS7_ILi1EEESH_SH_EEESB_SD_Li128ELb1ELb1ELb0ELb0EEENS1_19SingleTileSchedulerILb1ELb0ELb1ELi128EEEEEEEEEvNT_6ParamsE,"a",@progbits
	.sectionflags	@""
	.align	4
.nv.constant0._ZN7cutlass13device_kernelIN5flash19enable_sm80_to_sm89INS1_16FlashAttnFwdSm80INS1_25CollectiveMainloopFwdSm80ILi4ELi1ELb0EN4cute5tupleIJNS5_1CILi128EEENS7_ILi64EEES8_EEELi128ENS_6half_tEfNS_4arch4Sm80ELb0ELb0ELb1ELb1ELb0ELb1ELb1ELb0EEENS1_21CollectiveEpilogueFwdINS6_IJS8_S8_S9_EEENS6_IJNS7_ILi1EEESH_SH_EEESB_SD_Li128ELb1ELb1ELb0ELb0EEENS1_19SingleTileSchedulerILb1ELb0ELb1ELi128EEEEEEEEEvNT_6ParamsE:
	.zero		1400


//--------------------- .nv.constant0._ZN7cutlass13device_kernelIN5flash19enable_sm80_to_sm89INS1_16FlashAttnFwdSm80INS1_25CollectiveMainloopFwdSm80ILi4ELi1ELb0EN4cute5tupleIJNS5_1CILi128EEENS7_ILi48EEES8_EEELi128ENS_6half_tEfNS_4arch4Sm80ELb0ELb1ELb1ELb0ELb0ELb0ELb1ELb0EEENS1_21CollectiveEpilogueFwdINS6_IJS8_S8_S9_EEENS6_IJNS7_ILi1EEESH_SH_EEESB_SD_Li128ELb0ELb1ELb0ELb0EEENS1_19SingleTileSchedulerILb0ELb0ELb1ELi128EEEEEEEEEvNT_6ParamsE --------------------------
	.section	.nv.constant0._ZN7cutlass13device_kernelIN5flash19enable_sm80_to_sm89INS1_16FlashAttnFwdSm80INS1_25CollectiveMainloopFwdSm80ILi4ELi1ELb0EN4cute5tupleIJNS5_1CILi128EEENS7_ILi48EEES8_EEELi128ENS_6half_tEfNS_4arch4Sm80ELb0ELb1ELb1ELb0ELb0ELb0ELb1ELb0EEENS1_21CollectiveEpilogueFwdINS6_IJS8_S8_S9_EEENS6_IJNS7_ILi1EEESH_SH_EEESB_SD_Li128ELb0ELb1ELb0ELb0EEENS1_19SingleTileSchedulerILb0ELb0ELb1ELi128EEEEEEEEEvNT_6ParamsE,"a",@progbits
	.sectionflags	@""
	.align	4
.nv.constant0._ZN7cutlass13device_kernelIN5flash19enable_sm80_to_sm89INS1_16FlashAttnFwdSm80INS1_25CollectiveMainloopFwdSm80ILi4ELi1ELb0EN4cute5tupleIJNS5_1CILi128EEENS7_ILi48EEES8_EEELi128ENS_6half_tEfNS_4arch4Sm80ELb0ELb1ELb1ELb0ELb0ELb0ELb1ELb0EEENS1_21CollectiveEpilogueFwdINS6_IJS8_S8_S9_EEENS6_IJNS7_ILi1EEESH_SH_EEESB_SD_Li128ELb0ELb1ELb0ELb0EEENS1_19SingleTileSchedulerILb0ELb0ELb1ELi128EEEEEEEEEvNT_6ParamsE:
	.zero		1400


//--------------------- .nv.constant0._ZN7cutlass13device_kernelIN5flash19enable_sm80_to_sm89INS1_16FlashAttnFwdSm80INS1_25CollectiveMainloopFwdSm80ILi4ELi1ELb0EN4cute5tupleIJNS5_1CILi128EEENS7_ILi48EEES8_EEELi128ENS_6half_tEfNS_4arch4Sm80ELb0ELb1ELb1ELb1ELb0ELb0ELb1ELb0EEENS1_21CollectiveEpilogueFwdINS6_IJS8_S8_S9_EEENS6_IJNS7_ILi1EEESH_SH_EEESB_SD_Li128ELb1ELb1ELb0ELb0EEENS1_19SingleTileSchedulerILb1ELb0ELb1ELi128EEEEEEEEEvNT_6ParamsE --------------------------
	.section	.nv.constant0._ZN7cutlass13device_kernelIN5flash19enable_sm80_to_sm89INS1_16FlashAttnFwdSm80INS1_25CollectiveMainloopFwdSm80ILi4ELi1ELb0EN4cute5tupleIJNS5_1CILi128EEENS7_ILi48EEES8_EEELi128ENS_6half_tEfNS_4arch4Sm80ELb0ELb1ELb1ELb1ELb0ELb0ELb1ELb0EEENS1_21CollectiveEpilogueFwdINS6_IJS8_S8_S9_EEENS6_IJNS7_ILi1EEESH_SH_EEESB_SD_Li128ELb1ELb1ELb0ELb0EEENS1_19SingleTileSchedulerILb1ELb0ELb1ELi128EEEEEEEEEvNT_6ParamsE,"a",@progbits
	.sectionflags	@""
	.align	4
.nv.constant0._ZN7cutlass13device_kernelIN5flash19enable_sm80_to_sm89INS1_16FlashAttnFwdSm80INS1_25CollectiveMainloopFwdSm80ILi4ELi1ELb0EN4cute5tupleIJNS5_1CILi128EEENS7_ILi48EEES8_EEELi128ENS_6half_tEfNS_4arch4Sm80ELb0ELb1ELb1ELb1ELb0ELb0ELb1ELb0EEENS1_21CollectiveEpilogueFwdINS6_IJS8_S8_S9_EEENS6_IJNS7_ILi1EEESH_SH_EEESB_SD_Li128ELb1ELb1ELb0ELb0EEENS1_19SingleTileSchedulerILb1ELb0ELb1ELi128EEEEEEEEEvNT_6ParamsE:
	.zero		1400


//--------------------- .nv.constant0._ZN7cutlass13device_kernelIN5flash19enable_sm80_to_sm89INS1_16FlashAttnFwdSm80INS1_25CollectiveMainloopFwdSm80ILi4ELi1ELb0EN4cute5tupleIJNS5_1CILi128EEENS7_ILi48EEES8_EEELi128ENS_6half_tEfNS_4arch4Sm80ELb0ELb1ELb1ELb1ELb0ELb1ELb1ELb0EEENS1_21CollectiveEpilogueFwdINS6_IJS8_S8_S9_EEENS6_IJNS7_ILi1EEESH_SH_EEESB_SD_Li128ELb1ELb1ELb0ELb0EEENS1_19SingleTileSchedulerILb1ELb0ELb1ELi128EEEEEEEEEvNT_6ParamsE --------------------------
	.section	.nv.constant0._ZN7cutlass13device_kernelIN5flash19enable_sm80_to_sm89INS1_16FlashAttnFwdSm80INS1_25CollectiveMainloopFwdSm80ILi4ELi1ELb0EN4cute5tupleIJNS5_1CILi128EEENS7_ILi48EEES8_EEELi128ENS_6half_tEfNS_4arch4Sm80ELb0ELb1ELb1ELb1ELb0ELb1ELb1ELb0EEENS1_21CollectiveEpilogueFwdINS6_IJS8_S8_S9_EEENS6_IJNS7_ILi1EEESH_SH_EEESB_SD_Li128ELb1ELb1ELb0ELb0EEENS1_19SingleTileSchedulerILb1ELb0ELb1ELi128EEEEEEEEEvNT_6ParamsE,"a",@progbits
	.sectionflags	@""
	.align	4
.nv.constant0._ZN7cutlass13device_kernelIN5flash19enable_sm80_to_sm89INS1_16FlashAttnFwdSm80INS1_25CollectiveMainloopFwdSm80ILi4ELi1ELb0EN4cute5tupleIJNS5_1CILi128EEENS7_ILi48EEES8_EEELi128ENS_6half_tEfNS_4arch4Sm80ELb0ELb1ELb1ELb1ELb0ELb1ELb1ELb0EEENS1_21CollectiveEpilogueFwdINS6_IJS8_S8_S9_EEENS6_IJNS7_ILi1EEESH_SH_EEESB_SD_Li128ELb1ELb1ELb0ELb0EEENS1_19SingleTileSchedulerILb1ELb0ELb1ELi128EEEEEEEEEvNT_6ParamsE:
	.zero		1400


//--------------------- .nv.constant0._ZN7cutlass13device_kernelIN5flash19enable_sm80_to_sm89INS1_16FlashAttnFwdSm80INS1_25CollectiveMainloopFwdSm80ILi4ELi1ELb0EN4cute5tupleIJNS5_1CILi128EEENS7_ILi64EEES8_EEELi128ENS_6half_tEfNS_4arch4Sm80ELb1ELb0ELb1ELb0ELb0ELb0ELb1ELb0EEENS1_21CollectiveEpilogueFwdINS6_IJS8_S8_S9_EEENS6_IJNS7_ILi1EEESH_SH_EEESB_SD_Li128ELb0ELb1ELb0ELb0EEENS1_30DynamicPersistentTileSchedulerILi128ELi128ELb0ELb1ELb0EEEEEEEEEvNT_6ParamsE --------------------------
	.section	.nv.constant0._ZN7cutlass13device_kernelIN5flash19enable_sm80_to_sm89INS1_16FlashAttnFwdSm80INS1_25CollectiveMainloopFwdSm80ILi4ELi1ELb0EN4cute5tupleIJNS5_1CILi128EEENS7_ILi64EEES8_EEELi128ENS_6half_tEfNS_4arch4Sm80ELb1ELb0ELb1ELb0ELb0ELb0ELb1ELb0EEENS1_21CollectiveEpilogueFwdINS6_IJS8_S8_S9_EEENS6_IJNS7_ILi1EEESH_SH_EEESB_SD_Li128ELb0ELb1ELb0ELb0EEENS1_30DynamicPersistentTileSchedulerILi128ELi128ELb0ELb1ELb0EEEEEEEEEvNT_6ParamsE,"a",@progbits
	.sectionflags	@""
	.align	4
.nv.constant0._ZN7cutlass13device_kernelIN5flash19enable_sm80_to_sm89INS1_16FlashAttnFwdSm80INS1_25CollectiveMainloopFwdSm80ILi4ELi1ELb0EN4cute5tupleIJNS5_1CILi128EEENS7_ILi64EEES8_EEELi128ENS_6half_tEfNS_4arch4Sm80ELb1ELb0ELb1ELb0ELb0ELb0ELb1ELb0EEENS1_21CollectiveEpilogueFwdINS6_IJS8_S8_S9_EEENS6_IJNS7_ILi1EEESH_SH_EEESB_SD_Li128ELb0ELb1ELb0ELb0EEENS1_30DynamicPersistentTileSchedulerILi128ELi128ELb0ELb1ELb0EEEEEEEEEvNT_6ParamsE:
	.zero		1416


//--------------------- .nv.constant0._ZN7cutlass13device_kernelIN5flash19enable_sm80_to_sm89INS1_16FlashAttnFwdSm80INS1_25CollectiveMainloopFwdSm80ILi4ELi1ELb0EN4cute5tupleIJNS5_1CILi128EEENS7_ILi64EEES8_EEELi128ENS_6half_tEfNS_4arch4Sm80ELb1ELb0ELb1ELb1ELb0ELb0ELb1ELb0EEENS1_21CollectiveEpilogueFwdINS6_IJS8_S8_S9_EEENS6_IJNS7_ILi1EEESH_SH_EEESB_SD_Li128ELb1ELb1ELb0ELb0EEENS1_19SingleTileSchedulerILb1ELb0ELb1ELi128EEEEEEEEEvNT_6ParamsE --------------------------
	.section	.nv.constant0._ZN7cutlass13device_kernelIN5flash19enable_sm80_to_sm89INS1_16FlashAttnFwdSm80INS1_25CollectiveMainloopFwdSm80ILi4ELi1ELb0EN4cute5tupleIJNS5_1CILi128EEENS7_ILi64EEES8_EEELi128ENS_6half_tEfNS_4arch4Sm80ELb1ELb0ELb1ELb1ELb0ELb0ELb1ELb0EEENS1_21CollectiveEpilogueFwdINS6_IJS8_S8_S9_EEENS6_IJNS7_ILi1EEESH_SH_EEESB_SD_Li128ELb1ELb1ELb0ELb0EEENS1_19SingleTileSchedulerILb1ELb0ELb1ELi128EEEEEEEEEvNT_6ParamsE,"a",@progbits
	.sectionflags	@""
	.align	4
.nv.constant0._ZN7cutlass13device_kernelIN5flash19enable_sm80_to_sm89INS1_16FlashAttnFwdSm80INS1_25CollectiveMainloopFwdSm80ILi4ELi1ELb0EN4cute5tupleIJNS5_1CILi128EEENS7_ILi64EEES8_EEELi128ENS_6half_tEfNS_4arch4Sm80ELb1ELb0ELb1ELb1ELb0ELb0ELb1ELb0EEENS1_21CollectiveEpilogueFwdINS6_IJS8_S8_S9_EEENS6_IJNS7_ILi1EEESH_SH_EEESB_SD_Li128ELb1ELb1ELb0ELb0EEENS1_19SingleTileSchedulerILb1ELb0ELb1ELi128EEEEEEEEEvNT_6ParamsE:
	.zero		1400


//--------------------- .nv.constant0._ZN7cutlass13device_kernelIN5flash19enable_sm80_to_sm89INS1_16FlashAttnFwdSm80INS1_25CollectiveMainloopFwdSm80ILi4ELi1ELb0EN4cute5tupleIJNS5_1CILi128EEENS7_ILi64EEES8_EEELi128ENS_6half_tEfNS_4arch4Sm80ELb1ELb0ELb1ELb1ELb0ELb1ELb1ELb0EEENS1_21CollectiveEpilogueFwdINS6_IJS8_S8_S9_EEENS6_IJNS7_ILi1EEESH_SH_EEESB_SD_Li128ELb1ELb1ELb0ELb0EEENS1_19SingleTileSchedulerILb1ELb0ELb1ELi128EEEEEEEEEvNT_6ParamsE --------------------------
	.section	.nv.constant0._ZN7cutlass13device_kernelIN5flash19enable_sm80_to_sm89INS1_16FlashAttnFwdSm80INS1_25CollectiveMainloopFwdSm80ILi4ELi1ELb0EN4cute5tupleIJNS5_1CILi128EEENS7_ILi64EEES8_EEELi128ENS_6half_tEfNS_4arch4Sm80ELb1ELb0ELb1ELb1ELb0ELb1ELb1ELb0EEENS1_21CollectiveEpilogueFwdINS6_IJS8_S8_S9_EEENS6_IJNS7_ILi1EEESH_SH_EEESB_SD_Li128ELb1ELb1ELb0ELb0EEENS1_19SingleTileSchedulerILb1ELb0ELb1ELi128EEEEEEEEEvNT_6ParamsE,"a",@progbits
	.sectionflags	@""
	.align	4
.nv.constant0._ZN7cutlass13device_kernelIN5flash19enable_sm80_to_sm89INS1_16FlashAttnFwdSm80INS1_25CollectiveMainloopFwdSm80ILi4ELi1ELb0EN4cute5tupleIJNS5_1CILi128EEENS7_ILi64EEES8_EEELi128ENS_6half_tEfNS_4arch4Sm80ELb1ELb0ELb1ELb1ELb0ELb1ELb1ELb0EEENS1_21CollectiveEpilogueFwdINS6_IJS8_S8_S9_EEENS6_IJNS7_ILi1EEESH_SH_EEESB_SD_Li128ELb1ELb1ELb0ELb0EEENS1_19SingleTileSchedulerILb1ELb0ELb1ELi128EEEEEEEEEvNT_6ParamsE:
	.zero		1400


//--------------------- .nv.constant0._ZN7cutlass13device_kernelIN5flash19enable_sm80_to_sm89INS1_16FlashAttnFwdSm80INS1_25CollectiveMainloopFwdSm80ILi8ELi1ELb1EN4cute5tupleIJNS5_1CILi128EEES8_S8_EEELi128ENS_6half_tEfNS_4arch4Sm80ELb0ELb0ELb0ELb0ELb0ELb0ELb1ELb0EEENS1_21CollectiveEpilogueFwdIS9_NS6_IJNS7_ILi1EEESF_SF_EEESA_SC_Li256ELb0ELb1ELb0ELb0EEENS1_19SingleTileSchedulerILb0ELb0ELb1ELi128EEEEEEEEEvNT_6ParamsE --------------------------
	.section	.nv.constant0._ZN7cutlass13device_kernelIN5flash19enable_sm80_to_sm89INS1_16FlashAttnFwdSm80INS1_25CollectiveMainloopFwdSm80ILi8ELi1ELb1EN4cute5tupleIJNS5_1CILi128EEES8_S8_EEELi128ENS_6half_tEfNS_4arch4Sm80ELb0ELb0ELb0ELb0ELb0ELb0ELb1ELb0EEENS1_21CollectiveEpilogueFwdIS9_NS6_IJNS7_ILi1EEESF_SF_EEESA_SC_Li256ELb0ELb1ELb0ELb0EEENS1_19SingleTileSchedulerILb0ELb0ELb1ELi128EEEEEEEEEvNT_6ParamsE,"a",@progbits
	.sectionflags	@""
	.align	4
.nv.constant0._ZN7cutlass13device_kernelIN5flash19enable_sm80_to_sm89INS1_16FlashAttnFwdSm80INS1_25CollectiveMainloopFwdSm80ILi8ELi1ELb1EN4cute5tupleIJNS5_1CILi128EEES8_S8_EEELi128ENS_6half_tEfNS_4arch4Sm80ELb0ELb0ELb0ELb0ELb0ELb0ELb1ELb0EEENS1_21CollectiveEpilogueFwdIS9_NS6_IJNS7_ILi1EEESF_SF_EEESA_SC_Li256ELb0ELb1ELb0ELb0EEENS1_19SingleTileSchedulerILb0ELb0ELb1ELi128EEEEEEEEEvNT_6ParamsE:
	.zero		1400


//--------------------- .nv.constant0._ZN7cutlass13device_kernelIN5flash19enable_sm80_to_sm89INS1_16FlashAttnFwdSm80INS1_25CollectiveMainloopFwdSm80ILi8ELi1ELb1EN4cute5tupleIJNS5_1CILi128EEES8_S8_EEELi128ENS_6half_tEfNS_4arch4Sm80ELb0ELb0ELb0ELb1ELb0ELb0ELb1ELb0EEENS1_21CollectiveEpilogueFwdIS9_NS6_IJNS7_ILi1EEESF_SF_EEESA_SC_Li256ELb1ELb1ELb0ELb0EEENS1_19SingleTileSchedulerILb1ELb0ELb1ELi128EEEEEEEEEvNT_6ParamsE --------------------------
	.section	.nv.constant0._ZN7cutlass13device_kernelIN5flash19enable_sm80_to_sm89INS1_16FlashAttnFwdSm80INS1_25CollectiveMainloopFwdSm80ILi8ELi1ELb1EN4cute5tupleIJNS5_1CILi128EEES8_S8_EEELi128ENS_6half_tEfNS_4arch4Sm80ELb0ELb0ELb0ELb1ELb0ELb0ELb1ELb0EEENS1_21CollectiveEpilogueFwdIS9_NS6_IJNS7_ILi1EEESF_SF_EEESA_SC_Li256ELb1ELb1ELb0ELb0EEENS1_19SingleTileSchedulerILb1ELb0ELb1ELi128EEEEEEEEEvNT_6ParamsE,"a",@progbits
	.sectionflags	@""
	.align	4
.nv.constant0._ZN7cutlass13device_kernelIN5flash19enable_sm80_to_sm89INS1_16FlashAttnFwdSm80INS1_25CollectiveMainloopFwdSm80ILi8ELi1ELb1EN4cute5tupleIJNS5_1CILi128EEES8_S8_EEELi128ENS_6half_tEfNS_4arch4Sm80ELb0ELb0ELb0ELb1ELb0ELb0ELb1ELb0EEENS1_21CollectiveEpilogueFwdIS9_NS6_IJNS7_ILi1EEESF_SF_EEESA_SC_Li256ELb1ELb1ELb0ELb0EEENS1_19SingleTileSchedulerILb1ELb0ELb1ELi128EEEEEEEEEvNT_6ParamsE:
	.zero		1400


//--------------------- .nv.constant0._ZN7cutlass13device_kernelIN5flash19enable_sm80_to_sm89INS1_16FlashAttnFwdSm80INS1_25CollectiveMainloopFwdSm80ILi8ELi1ELb1EN4cute5tupleIJNS5_1CILi128EEES8_S8_EEELi128ENS_6half_tEfNS_4arch4Sm80ELb0ELb0ELb0ELb1ELb0ELb1ELb1ELb0EEENS1_21CollectiveEpilogueFwdIS9_NS6_IJNS7_ILi1EEESF_SF_EEESA_SC_Li256ELb1ELb1ELb0ELb0EEENS1_19SingleTileSchedulerILb1ELb0ELb1ELi128EEEEEEEEEvNT_6ParamsE --------------------------
	.section	.nv.constant0._ZN7cutlass13device_kernelIN5flash19enable_sm80_to_sm89INS1_16FlashAttnFwdSm80INS1_25CollectiveMainloopFwdSm80ILi8ELi1ELb1EN4cute5tupleIJNS5_1CILi128EEES8_S8_EEELi128ENS_6half_tEfNS_4arch4Sm80ELb0ELb0ELb0ELb1ELb0ELb1ELb1ELb0EEENS1_21CollectiveEpilogueFwdIS9_NS6_IJNS7_ILi1EEESF_SF_EEESA_SC_Li256ELb1ELb1ELb0ELb0EEENS1_19SingleTileSchedulerILb1ELb0ELb1ELi128EEEEEEEEEvNT_6ParamsE,"a",@progbits
	.sectionflags	@""
	.align	4
.nv.constant0._ZN7cutlass13device_kernelIN5flash19enable_sm80_to_sm89INS1_16FlashAttnFwdSm80INS1_25CollectiveMainloopFwdSm80ILi8ELi1ELb1EN4cute5tupleIJNS5_1CILi128EEES8_S8_EEELi128ENS_6half_tEfNS_4arch4Sm80ELb0ELb0ELb0ELb1ELb0ELb1ELb1ELb0EEENS1_21CollectiveEpilogueFwdIS9_NS6_IJNS7_ILi1EEESF_SF_EEESA_SC_Li256ELb1ELb1ELb0ELb0EEENS1_19SingleTileSchedulerILb1ELb0ELb1ELi128EEEEEEEEEvNT_6ParamsE:
	.zero		1400


//--------------------- .nv.constant0._ZN7cutlass13device_kernelIN5flash19enable_sm80_to_sm89INS1_16FlashAttnFwdSm80INS1_25CollectiveMainloopFwdSm80ILi8ELi1ELb1EN4cute5tupleIJNS5_1CILi128EEENS7_ILi96EEES8_EEELi128ENS_6half_tEfNS_4arch4Sm80ELb0ELb1ELb0ELb0ELb0ELb0ELb1ELb0EEENS1_21CollectiveEpilogueFwdINS6_IJS8_S8_S9_EEENS6_IJNS7_ILi1EEESH_SH_EEESB_SD_Li256ELb0ELb1ELb0ELb0EEENS1_19SingleTileSchedulerILb0ELb0ELb1ELi128EEEEEEEEEvNT_6ParamsE --------------------------
	.section	.nv.constant0._ZN7cutlass13device_kernelIN5flash19enable_sm80_to_sm89INS1_16FlashAttnFwdSm80INS1_25CollectiveMainloopFwdSm80ILi8ELi1ELb1EN4cute5tupleIJNS5_1CILi128EEENS7_ILi96EEES8_EEELi128ENS_6half_tEfNS_4arch4Sm80ELb0ELb1ELb0ELb0ELb0ELb0ELb1ELb0EEENS1_21CollectiveEpilogueFwdINS6_IJS8_S8_S9_EEENS6_IJNS7_ILi1EEESH_SH_EEESB_SD_Li256ELb0ELb1ELb0ELb0EEENS1_19SingleTileSchedulerILb0ELb0ELb1ELi128EEEEEEEEEvNT_6ParamsE,"a",@progbits
	.sectionflags	@""
	.align	4
.nv.constant0._ZN7cutlass13device_kernelIN5flash19enable_sm80_to_sm89INS1_16FlashAttnFwdSm80INS1_25CollectiveMainloopFwdSm80ILi8ELi1ELb1EN4cute5tupleIJNS5_1CILi128EEENS7_ILi96EEES8_EEELi128ENS_6half_tEfNS_4arch4Sm80ELb0ELb1ELb0ELb0ELb0ELb0ELb1ELb0EEENS1_21CollectiveEpilogueFwdINS6_IJS8_S8_S9_EEENS6_IJNS7_ILi1EEESH_SH_EEESB_SD_Li256ELb0ELb1ELb0ELb0EEENS1_19SingleTileSchedulerILb0ELb0ELb1ELi128EEEEEEEEEvNT_6ParamsE:
	.zero		1400


//--------------------- .nv.constant0._ZN7cutlass13device_kernelIN5flash19enable_sm80_to_sm89INS1_16FlashAttnFwdSm80INS1_25CollectiveMainloopFwdSm80ILi8ELi1ELb1EN4cute5tupleIJNS5_1CILi128EEENS7_ILi96EEES8_EEELi128ENS_6half_tEfNS_4arch4Sm80ELb0ELb1ELb0ELb1ELb0ELb0ELb1ELb0EEENS1_21CollectiveEpilogueFwdINS6_IJS8_S8_S9_EEENS6_IJNS7_ILi1EEESH_SH_EEESB_SD_Li256ELb1ELb1ELb0ELb0EEENS1_19SingleTileSchedulerILb1ELb0ELb1ELi128EEEEEEEEEvNT_6ParamsE --------------------------
	.section	.nv.constant0._ZN7cutlass13device_kernelIN5flash19enable_sm80_to_sm89INS1_16FlashAttnFwdSm80INS1_25CollectiveMainloopFwdSm80ILi8ELi1ELb1EN4cute5tupleIJNS5_1CILi128EEENS7_ILi96EEES8_EEELi128ENS_6half_tEfNS_4arch4Sm80ELb0ELb1ELb0ELb1ELb0ELb0ELb1ELb0EEENS1_21CollectiveEpilogueFwdINS6_IJS8_S8_S9_EEENS6_IJNS7_ILi1EEESH_SH_EEESB_SD_Li256ELb1ELb1ELb0ELb0EEENS1_19SingleTileSchedulerILb1ELb0ELb1ELi128EEEEEEEEEvNT_6ParamsE,"a",@progbits
	.sectionflags	@""
	.align	4
.nv.constant0._ZN7cutlass13device_kernelIN5flash19enable_sm80_to_sm89INS1_16FlashAttnFwdSm80INS1_25CollectiveMainloopFwdSm80ILi8ELi1ELb1EN4cute5tupleIJNS5_1CILi128EEENS7_ILi96EEES8_EEELi128ENS_6half_tEfNS_4arch4Sm80ELb0ELb1ELb0ELb1ELb0ELb0ELb1ELb0EEENS1_21CollectiveEpilogueFwdINS6_IJS8_S8_S9_EEENS6_IJNS7_ILi1EEESH_SH_EEESB_SD_Li256ELb1ELb1ELb0ELb0EEENS1_19SingleTileSchedulerILb1ELb0ELb1ELi128EEEEEEEEEvNT_6ParamsE:
	.zero		1400


//--------------------- .nv.constant0._ZN7cutlass13device_kernelIN5flash19enable_sm80_to_sm89INS1_16FlashAttnFwdSm80INS1_25CollectiveMainloopFwdSm80ILi8ELi1ELb1EN4cute5tupleIJNS5_1CILi128EEENS7_ILi96EEES8_EEELi128ENS_6half_tEfNS_4arch4Sm80ELb0ELb1ELb0ELb1ELb0ELb1ELb1ELb0EEENS1_21CollectiveEpilogueFwdINS6_IJS8_S8_S9_EEENS6_IJNS7_ILi1EEESH_SH_EEESB_SD_Li256ELb1ELb1ELb0ELb0EEENS1_19SingleTileSchedulerILb1ELb0ELb1ELi128EEEEEEEEEvNT_6ParamsE --------------------------
	.section	.nv.constant0._ZN7cutlass13device_kernelIN5flash19enable_sm80_to_sm89INS1_16FlashAttnFwdSm80INS1_25CollectiveMainloopFwdSm80ILi8ELi1ELb1EN4cute5tupleIJNS5_1CILi128EEENS7_ILi96EEES8_EEELi128ENS_6half_tEfNS_4arch4Sm80ELb0ELb1ELb0ELb1ELb0ELb1ELb1ELb0EEENS1_21CollectiveEpilogueFwdINS6_IJS8_S8_S9_EEENS6_IJNS7_ILi1EEESH_SH_EEESB_SD_Li256ELb1ELb1ELb0ELb0EEENS1_19SingleTileSchedulerILb1ELb0ELb1ELi128EEEEEEEEEvNT_6ParamsE,"a",@progbits
	.sectionflags	@""
	.align	4
.nv.constant0._ZN7cutlass13device_kernelIN5flash19enable_sm80_to_sm89INS1_16FlashAttnFwdSm80INS1_25CollectiveMainloopFwdSm80ILi8ELi1ELb1EN4cute5tupleIJNS5_1CILi128EEENS7_ILi96EEES8_EEELi128ENS_6half_tEfNS_4arch4Sm80ELb0ELb1ELb0ELb1ELb0ELb1ELb1ELb0EEENS1_21CollectiveEpilogueFwdINS6_IJS8_S8_S9_EEENS6_IJNS7_ILi1EEESH_SH_EEESB_SD_Li256ELb1ELb1ELb0ELb0EEENS1_19SingleTileSchedulerILb1ELb0ELb1ELi128EEEEEEEEEvNT_6ParamsE:
	.zero		1400


//--------------------- .nv.constant0._ZN7cutlass13device_kernelIN5flash19enable_sm80_to_sm89INS1_16FlashAttnFwdSm80INS1_25CollectiveMainloopFwdSm80ILi8ELi1ELb1EN4cute5tupleIJNS5_1CILi128EEES8_S8_EEELi128ENS_6half_tEfNS_4arch4Sm80ELb1ELb0ELb0ELb0ELb0ELb0ELb1ELb0EEENS1_21CollectiveEpilogueFwdIS9_NS6_IJNS7_ILi1EEESF_SF_EEESA_SC_Li256ELb0ELb1ELb0ELb0EEENS1_30DynamicPersistentTileSchedulerILi256ELi256ELb0ELb1ELb0EEEEEEEEEvNT_6ParamsE --------------------------
	.section	.nv.constant0._ZN7cutlass13device_kernelIN5flash19enable_sm80_to_sm89INS1_16FlashAttnFwdSm80INS1_25CollectiveMainloopFwdSm80ILi8ELi1ELb1EN4cute5tupleIJNS5_1CILi128EEES8_S8_EEELi128ENS_6half_tEfNS_4arch4Sm80ELb1ELb0ELb0ELb0ELb0ELb0ELb1ELb0EEENS1_21CollectiveEpilogueFwdIS9_NS6_IJNS7_ILi1EEESF_SF_EEESA_SC_Li256ELb0ELb1ELb0ELb0EEENS1_30DynamicPersistentTileSchedulerILi256ELi256ELb0ELb1ELb0EEEEEEEEEvNT_6ParamsE,"a",@progbits
	.sectionflags	@""
	.align	4
.nv.constant0._ZN7cutlass13device_kernelIN5flash19enable_sm80_to_sm89INS1_16FlashAttnFwdSm80INS1_25CollectiveMainloopFwdSm80ILi8ELi1ELb1EN4cute5tupleIJNS5_1CILi128EEES8_S8_EEELi128ENS_6half_tEfNS_4arch4Sm80ELb1ELb0ELb0ELb0ELb0ELb0ELb1ELb0EEENS1_21CollectiveEpilogueFwdIS9_NS6_IJNS7_ILi1EEESF_SF_EEESA_SC_Li256ELb0ELb1ELb0ELb0EEENS1_30DynamicPersistentTileSchedulerILi256ELi256ELb0ELb1ELb0EEEEEEEEEvNT_6ParamsE:
	.zero		1416


//--------------------- .nv.constant0._ZN7cutlass13device_kernelIN5flash19enable_sm80_to_sm89INS1_16FlashAttnFwdSm80INS1_25CollectiveMainloopFwdSm80ILi8ELi1ELb1EN4cute5tupleIJNS5_1CILi128EEES8_S8_EEELi128ENS_6half_tEfNS_4arch4Sm80ELb1ELb0ELb0ELb1ELb0ELb0ELb1ELb0EEENS1_21CollectiveEpilogueFwdIS9_NS6_IJNS7_ILi1EEESF_SF_EEESA_SC_Li256ELb1ELb1ELb0ELb0EEENS1_19SingleTileSchedulerILb1ELb0ELb1ELi128EEEEEEEEEvNT_6ParamsE --------------------------
	.section	.nv.constant0._ZN7cutlass13device_kernelIN5flash19enable_sm80_to_sm89INS1_16FlashAttnFwdSm80INS1_25CollectiveMainloopFwdSm80ILi8ELi1ELb1EN4cute5tupleIJNS5_1CILi128EEES8_S8_EEELi128ENS_6half_tEfNS_4arch4Sm80ELb1ELb0ELb0ELb1ELb0ELb0ELb1ELb0EEENS1_21CollectiveEpilogueFwdIS9_NS6_IJNS7_ILi1EEESF_SF_EEESA_SC_Li256ELb1ELb1ELb0ELb0EEENS1_19SingleTileSchedulerILb1ELb0ELb1ELi128EEEEEEEEEvNT_6ParamsE,"a",@progbits
	.sectionflags	@""
	.align	4
.nv.constant0._ZN7cutlass13device_kernelIN5flash19enable_sm80_to_sm89INS1_16FlashAttnFwdSm80INS1_25CollectiveMainloopFwdSm80ILi8ELi1ELb1EN4cute5tupleIJNS5_1CILi128EEES8_S8_EEELi128ENS_6half_tEfNS_4arch4Sm80ELb1ELb0ELb0ELb1ELb0ELb0ELb1ELb0EEENS1_21CollectiveEpilogueFwdIS9_NS6_IJNS7_ILi1EEESF_SF_EEESA_SC_Li256ELb1ELb1ELb0ELb0EEENS1_19SingleTileSchedulerILb1ELb0ELb1ELi128EEEEEEEEEvNT_6ParamsE:
	.zero		1400


//--------------------- .nv.constant0._ZN7cutlass13device_kernelIN5flash19enable_sm80_to_sm89INS1_16FlashAttnFwdSm80INS1_25CollectiveMainloopFwdSm80ILi8ELi1ELb1EN4cute5tupleIJNS5_1CILi128EEES8_S8_EEELi128ENS_6half_tEfNS_4arch4Sm80ELb1ELb0ELb0ELb1ELb0ELb1ELb1ELb0EEENS1_21CollectiveEpilogueFwdIS9_NS6_IJNS7_ILi1EEESF_SF_EEESA_SC_Li256ELb1ELb1ELb0ELb0EEENS1_19SingleTileSchedulerILb1ELb0ELb1ELi128EEEEEEEEEvNT_6ParamsE --------------------------
	.section	.nv.constant0._ZN7cutlass13device_kernelIN5flash19enable_sm80_to_sm89INS1_16FlashAttnFwdSm80INS1_25CollectiveMainloopFwdSm80ILi8ELi1ELb1EN4cute5tupleIJNS5_1CILi128EEES8_S8_EEELi128ENS_6half_tEfNS_4arch4Sm80ELb1ELb0ELb0ELb1ELb0ELb1ELb1ELb0EEENS1_21CollectiveEpilogueFwdIS9_NS6_IJNS7_ILi1EEESF_SF_EEESA_SC_Li256ELb1ELb1ELb0ELb0EEENS1_19SingleTileSchedulerILb1ELb0ELb1ELi128EEEEEEEEEvNT_6ParamsE,"a",@progbits
	.sectionflags	@""
	.align	4
.nv.constant0._ZN7cutlass13device_kernelIN5flash19enable_sm80_to_sm89INS1_16FlashAttnFwdSm80INS1_25CollectiveMainloopFwdSm80ILi8ELi1ELb1EN4cute5tupleIJNS5_1CILi128EEES8_S8_EEELi128ENS_6half_tEfNS_4arch4Sm80ELb1ELb0ELb0ELb1ELb0ELb1ELb1ELb0EEENS1_21CollectiveEpilogueFwdIS9_NS6_IJNS7_ILi1EEESF_SF_EEESA_SC_Li256ELb1ELb1ELb0ELb0EEENS1_19SingleTileSchedulerILb1ELb0ELb1ELi128EEEEEEEEEvNT_6ParamsE:
	.zero		1400


//--------------------- .nv.constant0._ZN7cutlass13device_kernelIN5flash19enable_sm80_to_sm89INS1_16FlashAttnFwdSm80INS1_25CollectiveMainloopFwdSm80ILi4ELi1ELb0EN4cute5tupleIJNS5_1CILi128EEENS7_ILi64EEES8_EEELi128ENS_6half_tEfNS_4arch4Sm80ELb0ELb0ELb0ELb0ELb0ELb0ELb1ELb0EEENS1_21CollectiveEpilogueFwdINS6_IJS8_S8_S9_EEENS6_IJNS7_ILi1EEESH_SH_EEESB_SD_Li128ELb0ELb1ELb0ELb0EEENS1_19SingleTileSchedulerILb0ELb0ELb1ELi128EEEEEEEEEvNT_6ParamsE --------------------------
	.section	.nv.constant0._ZN7cutlass13device_kernelIN5flash19enable_sm80_to_sm89INS1_16FlashAttnFwdSm80INS1_25CollectiveMainloopFwdSm80ILi4ELi1ELb0EN4cute5tupleIJNS5_1CILi128EEENS7_ILi64EEES8_EEELi128ENS_6half_tEfNS_4arch4Sm80ELb0ELb0ELb0ELb0ELb0ELb0ELb1ELb0EEENS1_21CollectiveEpilogueFwdINS6_IJS8_S8_S9_EEENS6_IJNS7_ILi1EEESH_SH_EEESB_SD_Li128ELb0ELb1ELb0ELb0EEENS1_19SingleTileSchedulerILb0ELb0ELb1ELi128EEEEEEEEEvNT_6ParamsE,"a",@progbits
	.sectionflags	@""
	.align	4
.nv.constant0._ZN7cutlass13device_kernelIN5flash19enable_sm80_to_sm89INS1_16FlashAttnFwdSm80INS1_25CollectiveMainloopFwdSm80ILi4ELi1ELb0EN4cute5tupleIJNS5_1CILi128EEENS7_ILi64EEES8_EEELi128ENS_6half_tEfNS_4arch4Sm80ELb0ELb0ELb0ELb0ELb0ELb0ELb1ELb0EEENS1_21CollectiveEpilogueFwdINS6_IJS8_S8_S9_EEENS6_IJNS7_ILi1EEESH_SH_EEESB_SD_Li128ELb0ELb1ELb0ELb0EEENS1_19SingleTileSchedulerILb0ELb0ELb1ELi128EEEEEEEEEvNT_6ParamsE:
	.zero		1400


//--------------------- .nv.constant0._ZN7cutlass13device_kernelIN5flash19enable_sm80_to_sm89INS1_16FlashAttnFwdSm80INS1_25CollectiveMainloopFwdSm80ILi4ELi1ELb0EN4cute5tupleIJNS5_1CILi128EEENS7_ILi64EEES8_EEELi128ENS_6half_tEfNS_4arch4Sm80ELb0ELb0ELb0ELb1ELb0ELb0ELb1ELb0EEENS1_21CollectiveEpilogueFwdINS6_IJS8_S8_S9_EEENS6_IJNS7_ILi1EEESH_SH_EEESB_SD_Li128ELb1ELb1ELb0ELb0EEENS1_19SingleTileSchedulerILb1ELb0ELb1ELi128EEEEEEEEEvNT_6ParamsE --------------------------
	.section	.nv.constant0._ZN7cutlass13device_kernelIN5flash19enable_sm80_to_sm89INS1_16FlashAttnFwdSm80INS1_25CollectiveMainloopFwdSm80ILi4ELi1ELb0EN4cute5tupleIJNS5_1CILi128EEENS7_ILi64EEES8_EEELi128ENS_6half_tEfNS_4arch4Sm80ELb0ELb0ELb0ELb1ELb0ELb0ELb1ELb0EEENS1_21CollectiveEpilogueFwdINS6_IJS8_S8_S9_EEENS6_IJNS7_ILi1EEESH_SH_EEESB_SD_Li128ELb1ELb1ELb0ELb0EEENS1_19SingleTileSchedulerILb1ELb0ELb1ELi128EEEEEEEEEvNT_6ParamsE,"a",@progbits
	.sectionflags	@""
	.align	4
.nv.constant0._ZN7cutlass13device_kernelIN5flash19enable_sm80_to_sm89INS1_16FlashAttnFwdSm80INS1_25CollectiveMainloopFwdSm80ILi4ELi1ELb0EN4cute5tupleIJNS5_1CILi128EEENS7_ILi64EEES8_EEELi128ENS_6half_tEfNS_4arch4Sm80ELb0ELb0ELb0ELb1ELb0ELb0ELb1ELb0EEENS1_21CollectiveEpilogueFwdINS6_IJS8_S8_S9_EEENS6_IJNS7_ILi1EEESH_SH_EEESB_SD_Li128ELb1ELb1ELb0ELb0EEENS1_19SingleTileSchedulerILb1ELb0ELb1ELi128EEEEEEEEEvNT_6ParamsE:
	.zero		1400


//--------------------- .nv.constant0._ZN7cutlass13device_kernelIN5flash19enable_sm80_to_sm89INS1_16FlashAttnFwdSm80INS1_25CollectiveMainloopFwdSm80ILi4ELi1ELb0EN4cute5tupleIJNS5_1CILi128EEENS7_ILi64EEES8_EEELi128ENS_6half_tEfNS_4arch4Sm80ELb0ELb0ELb0ELb1ELb0ELb1ELb1ELb0EEENS1_21CollectiveEpilogueFwdINS6_IJS8_S8_S9_EEENS6_IJNS7_ILi1EEESH_SH_EEESB_SD_Li128ELb1ELb1ELb0ELb0EEENS1_19SingleTileSchedulerILb1ELb0ELb1ELi128EEEEEEEEEvNT_6ParamsE --------------------------
	.section	.nv.constant0._ZN7cutlass13device_kernelIN5flash19enable_sm80_to_sm89INS1_16FlashAttnFwdSm80INS1_25CollectiveMainloopFwdSm80ILi4ELi1ELb0EN4cute5tupleIJNS5_1CILi128EEENS7_ILi64EEES8_EEELi128ENS_6half_tEfNS_4arch4Sm80ELb0ELb0ELb0ELb1ELb0ELb1ELb1ELb0EEENS1_21CollectiveEpilogueFwdINS6_IJS8_S8_S9_EEENS6_IJNS7_ILi1EEESH_SH_EEESB_SD_Li128ELb1ELb1ELb0ELb0EEENS1_19SingleTileSchedulerILb1ELb0ELb1ELi128EEEEEEEEEvNT_6ParamsE,"a",@progbits
	.sectionflags	@""
	.align	4
.nv.constant0._ZN7cutlass13device_kernelIN5flash19enable_sm80_to_sm89INS1_16FlashAttnFwdSm80INS1_25CollectiveMainloopFwdSm80ILi4ELi1ELb0EN4cute5tupleIJNS5_1CILi128EEENS7_ILi64EEES8_EEELi128ENS_6half_tEfNS_4arch4Sm80ELb0ELb0ELb0ELb1ELb0ELb1ELb1ELb0EEENS1_21CollectiveEpilogueFwdINS6_IJS8_S8_S9_EEENS6_IJNS7_ILi1EEESH_SH_EEESB_SD_Li128ELb1ELb1ELb0ELb0EEENS1_19SingleTileSchedulerILb1ELb0ELb1ELi128EEEEEEEEEvNT_6ParamsE:
	.zero		1400


//--------------------- .nv.constant0._ZN7cutlass13device_kernelIN5flash19enable_sm80_to_sm89INS1_16FlashAttnFwdSm80INS1_25CollectiveMainloopFwdSm80ILi4ELi1ELb0EN4cute5tupleIJNS5_1CILi128EEENS7_ILi48EEES8_EEELi128ENS_6half_tEfNS_4arch4Sm80ELb0ELb1ELb0ELb0ELb0ELb0ELb1ELb0EEENS1_21CollectiveEpilogueFwdINS6_IJS8_S8_S9_EEENS6_IJNS7_ILi1EEESH_SH_EEESB_SD_Li128ELb0ELb1ELb0ELb0EEENS1_19SingleTileSchedulerILb0ELb0ELb1ELi128EEEEEEEEEvNT_6ParamsE --------------------------
	.section	.nv.constant0._ZN7cutlass13device_kernelIN5flash19enable_sm80_to_sm89INS1_16FlashAttnFwdSm80INS1_25CollectiveMainloopFwdSm80ILi4ELi1ELb0EN4cute5tupleIJNS5_1CILi128EEENS7_ILi48EEES8_EEELi128ENS_6half_tEfNS_4arch4Sm80ELb0ELb1ELb0ELb0ELb0ELb0ELb1ELb0EEENS1_21CollectiveEpilogueFwdINS6_IJS8_S8_S9_EEENS6_IJNS7_ILi1EEESH_SH_EEESB_SD_Li128ELb0ELb1ELb0ELb0EEENS1_19SingleTileSchedulerILb0ELb0ELb1ELi128EEEEEEEEEvNT_6ParamsE,"a",@progbits
	.sectionflags	@""
	.align	4
.nv.constant0._ZN7cutlass13device_kernelIN5flash19enable_sm80_to_sm89INS1_16FlashAttnFwdSm80INS1_25CollectiveMainloopFwdSm80ILi4ELi1ELb0EN4cute5tupleIJNS5_1CILi128EEENS7_ILi48EEES8_EEELi128ENS_6half_tEfNS_4arch4Sm80ELb0ELb1ELb0ELb0ELb0ELb0ELb1ELb0EEENS1_21CollectiveEpilogueFwdINS6_IJS8_S8_S9_EEENS6_IJNS7_ILi1EEESH_SH_EEESB_SD_Li128ELb0ELb1ELb0ELb0EEENS1_19SingleTileSchedulerILb0ELb0ELb1ELi128EEEEEEEEEvNT_6ParamsE:
	.zero		1400


//--------------------- .nv.constant0._ZN7cutlass13device_kernelIN5flash19enable_sm80_to_sm89INS1_16FlashAttnFwdSm80INS1_25CollectiveMainloopFwdSm80ILi4ELi1ELb0EN4cute5tupleIJNS5_1CILi128EEENS7_ILi48EEES8_EEELi128ENS_6half_tEfNS_4arch4Sm80ELb0ELb1ELb0ELb1ELb0ELb0ELb1ELb0EEENS1_21CollectiveEpilogueFwdINS6_IJS8_S8_S9_EEENS6_IJNS7_ILi1EEESH_SH_EEESB_SD_Li128ELb1ELb1ELb0ELb0EEENS1_19SingleTileSchedulerILb1ELb0ELb1ELi128EEEEEEEEEvNT_6ParamsE --------------------------
	.section	.nv.constant0._ZN7cutlass13device_kernelIN5flash19enable_sm80_to_sm89INS1_16FlashAttnFwdSm80INS1_25CollectiveMainloopFwdSm80ILi4ELi1ELb0EN4cute5tupleIJNS5_1CILi128EEENS7_ILi48EEES8_EEELi128ENS_6half_tEfNS_4arch4Sm80ELb0ELb1ELb0ELb1ELb0ELb0ELb1ELb0EEENS1_21CollectiveEpilogueFwdINS6_IJS8_S8_S9_EEENS6_IJNS7_ILi1EEESH_SH_EEESB_SD_Li128ELb1ELb1ELb0ELb0EEENS1_19SingleTileSchedulerILb1ELb0ELb1ELi128EEEEEEEEEvNT_6ParamsE,"a",@progbits
	.sectionflags	@""
	.align	4
.nv.constant0._ZN7cutlass13device_kernelIN5flash19enable_sm80_to_sm89INS1_16FlashAttnFwdSm80INS1_25CollectiveMainloopFwdSm80ILi4ELi1ELb0EN4cute5tupleIJNS5_1CILi128EEENS7_ILi48EEES8_EEELi128ENS_6half_tEfNS_4arch4Sm80ELb0ELb1ELb0ELb1ELb0ELb0ELb1ELb0EEENS1_21CollectiveEpilogueFwdINS6_IJS8_S8_S9_EEENS6_IJNS7_ILi1EEESH_SH_EEESB_SD_Li128ELb1ELb1ELb0ELb0EEENS1_19SingleTileSchedulerILb1ELb0ELb1ELi128EEEEEEEEEvNT_6ParamsE:
	.zero		1400


//--------------------- .nv.constant0._ZN7cutlass13device_kernelIN5flash19enable_sm80_to_sm89INS1_16FlashAttnFwdSm80INS1_25CollectiveMainloopFwdSm80ILi4ELi1ELb0EN4cute5tupleIJNS5_1CILi128EEENS7_ILi48EEES8_EEELi128ENS_6half_tEfNS_4arch4Sm80ELb0ELb1ELb0ELb1ELb0ELb1ELb1ELb0EEENS1_21CollectiveEpilogueFwdINS6_IJS8_S8_S9_EEENS6_IJNS7_ILi1EEESH_SH_EEESB_SD_Li128ELb1ELb1ELb0ELb0EEENS1_19SingleTileSchedulerILb1ELb0ELb1ELi128EEEEEEEEEvNT_6ParamsE --------------------------
	.section	.nv.constant0._ZN7cutlass13device_kernelIN5flash19enable_sm80_to_sm89INS1_16FlashAttnFwdSm80INS1_25CollectiveMainloopFwdSm80ILi4ELi1ELb0EN4cute5tupleIJNS5_1CILi128EEENS7_ILi48EEES8_EEELi128ENS_6half_tEfNS_4arch4Sm80ELb0ELb1ELb0ELb1ELb0ELb1ELb1ELb0EEENS1_21CollectiveEpilogueFwdINS6_IJS8_S8_S9_EEENS6_IJNS7_ILi1EEESH_SH_EEESB_SD_Li128ELb1ELb1ELb0ELb0EEENS1_19SingleTileSchedulerILb1ELb0ELb1ELi128EEEEEEEEEvNT_6ParamsE,"a",@progbits
	.sectionflags	@""
	.align	4
.nv.constant0._ZN7cutlass13device_kernelIN5flash19enable_sm80_to_sm89INS1_16FlashAttnFwdSm80INS1_25CollectiveMainloopFwdSm80ILi4ELi1ELb0EN4cute5tupleIJNS5_1CILi128EEENS7_ILi48EEES8_EEELi128ENS_6half_tEfNS_4arch4Sm80ELb0ELb1ELb0ELb1ELb0ELb1ELb1ELb0EEENS1_21CollectiveEpilogueFwdINS6_IJS8_S8_S9_EEENS6_IJNS7_ILi1EEESH_SH_EEESB_SD_Li128ELb1ELb1ELb0ELb0EEENS1_19SingleTileSchedulerILb1ELb0ELb1ELi128EEEEEEEEEvNT_6ParamsE:
	.zero		1400


//--------------------- .nv.constant0._ZN7cutlass13device_kernelIN5flash19enable_sm80_to_sm89INS1_16FlashAttnFwdSm80INS1_25CollectiveMainloopFwdSm80ILi4ELi1ELb0EN4cute5tupleIJNS5_1CILi128EEENS7_ILi64EEES8_EEELi128ENS_6half_tEfNS_4arch4Sm80ELb1ELb0ELb0ELb0ELb0ELb0ELb1ELb0EEENS1_21CollectiveEpilogueFwdINS6_IJS8_S8_S9_EEENS6_IJNS7_ILi1EEESH_SH_EEESB_SD_Li128ELb0ELb1ELb0ELb0EEENS1_30DynamicPersistentTileSchedulerILi128ELi128ELb0ELb1ELb0EEEEEEEEEvNT_6ParamsE --------------------------
	.section	.nv.constant0._ZN7cutlass13device_kernelIN5flash19enable_sm80_to_sm89INS1_16FlashAttnFwdSm80INS1_25CollectiveMainloopFwdSm80ILi4ELi1ELb0EN4cute5tupleIJNS5_1CILi128EEENS7_ILi64EEES8_EEELi128ENS_6half_tEfNS_4arch4Sm80ELb1ELb0ELb0ELb0ELb0ELb0ELb1ELb0EEENS1_21CollectiveEpilogueFwdINS6_IJS8_S8_S9_EEENS6_IJNS7_ILi1EEESH_SH_EEESB_SD_Li128ELb0ELb1ELb0ELb0EEENS1_30DynamicPersistentTileSchedulerILi128ELi128ELb0ELb1ELb0EEEEEEEEEvNT_6ParamsE,"a",@progbits
	.sectionflags	@""
	.align	4
.nv.constant0._ZN7cutlass13device_kernelIN5flash19enable_sm80_to_sm89INS1_16FlashAttnFwdSm80INS1_25CollectiveMainloopFwdSm80ILi4ELi1ELb0EN4cute5tupleIJNS5_1CILi128EEENS7_ILi64EEES8_EEELi128ENS_6half_tEfNS_4arch4Sm80ELb1ELb0ELb0ELb0ELb0ELb0ELb1ELb0EEENS1_21CollectiveEpilogueFwdINS6_IJS8_S8_S9_EEENS6_IJNS7_ILi1EEESH_SH_EEESB_SD_Li128ELb0ELb1ELb0ELb0EEENS1_30DynamicPersistentTileSchedulerILi128ELi128ELb0ELb1ELb0EEEEEEEEEvNT_6ParamsE:
	.zero		1416


//--------------------- .nv.constant0._ZN7cutlass13device_kernelIN5flash19enable_sm80_to_sm89INS1_16FlashAttnFwdSm80INS1_25CollectiveMainloopFwdSm80ILi4ELi1ELb0EN4cute5tupleIJNS5_1CILi128EEENS7_ILi64EEES8_EEELi128ENS_6half_tEfNS_4arch4Sm80ELb1ELb0ELb0ELb1ELb0ELb0ELb1ELb0EEENS1_21CollectiveEpilogueFwdINS6_IJS8_S8_S9_EEENS6_IJNS7_ILi1EEESH_SH_EEESB_SD_Li128ELb1ELb1ELb0ELb0EEENS1_19SingleTileSchedulerILb1ELb0ELb1ELi128EEEEEEEEEvNT_6ParamsE --------------------------
	.section	.nv.constant0._ZN7cutlass13device_kernelIN5flash19enable_sm80_to_sm89INS1_16FlashAttnFwdSm80INS1_25CollectiveMainloopFwdSm80ILi4ELi1ELb0EN4cute5tupleIJNS5_1CILi128EEENS7_ILi64EEES8_EEELi128ENS_6half_tEfNS_4arch4Sm80ELb1ELb0ELb0ELb1ELb0ELb0ELb1ELb0EEENS1_21CollectiveEpilogueFwdINS6_IJS8_S8_S9_EEENS6_IJNS7_ILi1EEESH_SH_EEESB_SD_Li128ELb1ELb1ELb0ELb0EEENS1_19SingleTileSchedulerILb1ELb0ELb1ELi128EEEEEEEEEvNT_6ParamsE,"a",@progbits
	.sectionflags	@""
	.align	4
.nv.constant0._ZN7cutlass13device_kernelIN5flash19enable_sm80_to_sm89INS1_16FlashAttnFwdSm80INS1_25CollectiveMainloopFwdSm80ILi4ELi1ELb0EN4cute5tupleIJNS5_1CILi128EEENS7_ILi64EEES8_EEELi128ENS_6half_tEfNS_4arch4Sm80ELb1ELb0ELb0ELb1ELb0ELb0ELb1ELb0EEENS1_21CollectiveEpilogueFwdINS6_IJS8_S8_S9_EEENS6_IJNS7_ILi1EEESH_SH_EEESB_SD_Li128ELb1ELb1ELb0ELb0EEENS1_19SingleTileSchedulerILb1ELb0ELb1ELi128EEEEEEEEEvNT_6ParamsE:
	.zero		1400


//--------------------- .nv.constant0._ZN7cutlass13device_kernelIN5flash19enable_sm80_to_sm89INS1_16FlashAttnFwdSm80INS1_25CollectiveMainloopFwdSm80ILi4ELi1ELb0EN4cute5tupleIJNS5_1CILi128EEENS7_ILi64EEES8_EEELi128ENS_6half_tEfNS_4arch4Sm80ELb1ELb0ELb0ELb1ELb0ELb1ELb1ELb0EEENS1_21CollectiveEpilogueFwdINS6_IJS8_S8_S9_EEENS6_IJNS7_ILi1EEESH_SH_EEESB_SD_Li128ELb1ELb1ELb0ELb0EEENS1_19SingleTileSchedulerILb1ELb0ELb1ELi128EEEEEEEEEvNT_6ParamsE --------------------------
	.section	.nv.constant0._ZN7cutlass13device_kernelIN5flash19enable_sm80_to_sm89INS1_16FlashAttnFwdSm80INS1_25CollectiveMainloopFwdSm80ILi4ELi1ELb0EN4cute5tupleIJNS5_1CILi128EEENS7_ILi64EEES8_EEELi128ENS_6half_tEfNS_4arch4Sm80ELb1ELb0ELb0ELb1ELb0ELb1ELb1ELb0EEENS1_21CollectiveEpilogueFwdINS6_IJS8_S8_S9_EEENS6_IJNS7_ILi1EEESH_SH_EEESB_SD_Li128ELb1ELb1ELb0ELb0EEENS1_19SingleTileSchedulerILb1ELb0ELb1ELi128EEEEEEEEEvNT_6ParamsE,"a",@progbits
	.sectionflags	@""
	.align	4
.nv.constant0._ZN7cutlass13device_kernelIN5flash19enable_sm80_to_sm89INS1_16FlashAttnFwdSm80INS1_25CollectiveMainloopFwdSm80ILi4ELi1ELb0EN4cute5tupleIJNS5_1CILi128EEENS7_ILi64EEES8_EEELi128ENS_6half_tEfNS_4arch4Sm80ELb1ELb0ELb0ELb1ELb0ELb1ELb1ELb0EEENS1_21CollectiveEpilogueFwdINS6_IJS8_S8_S9_EEENS6_IJNS7_ILi1EEESH_SH_EEESB_SD_Li128ELb1ELb1ELb0ELb0EEENS1_19SingleTileSchedulerILb1ELb0ELb1ELi128EEEEEEEEEvNT_6ParamsE:
	.zero		1400


//--------------------- .text._ZN7cutlass13device_kernelIN5flash19enable_sm80_to_sm89INS1_16FlashAttnFwdSm80INS1_25CollectiveMainloopFwdSm80ILi8ELi1ELb1EN4cute5tupleIJNS5_1CILi128EEES8_S8_EEELi128ENS_6half_tEfNS_4arch4Sm80ELb0ELb0ELb1ELb0ELb0ELb0ELb1ELb0EEENS1_21CollectiveEpilogueFwdIS9_NS6_IJNS7_ILi1EEESF_SF_EEESA_SC_Li256ELb0ELb1ELb0ELb0EEENS1_19SingleTileSchedulerILb0ELb0ELb1ELi128EEEEEEEEEvNT_6ParamsE --------------------------
	.section	.text._ZN7cutlass13device_kernelIN5flash19enable_sm80_to_sm89INS1_16FlashAttnFwdSm80INS1_25CollectiveMainloopFwdSm80ILi8ELi1ELb1EN4cute5tupleIJNS5_1CILi128EEES8_S8_EEELi128ENS_6half_tEfNS_4arch4Sm80ELb0ELb0ELb1ELb0ELb0ELb0ELb1ELb0EEENS1_21CollectiveEpilogueFwdIS9_NS6_IJNS7_ILi1EEESF_SF_EEESA_SC_Li256ELb0ELb1ELb0ELb0EEENS1_19SingleTileSchedulerILb0ELb0ELb1ELi128EEEEEEEEEvNT_6ParamsE,"ax",@progbits
	.sectioninfo	@"SHI_REGISTERS=255"
	.align	128
.text._ZN7cutlass13device_kernelIN5flash19enable_sm80_to_sm89INS1_16FlashAttnFwdSm80INS1_25CollectiveMainloopFwdSm80ILi8ELi1ELb1EN4cute5tupleIJNS5_1CILi128EEES8_S8_EEELi128ENS_6half_tEfNS_4arch4Sm80ELb0ELb0ELb1ELb0ELb0ELb0ELb1ELb0EEENS1_21CollectiveEpilogueFwdIS9_NS6_IJNS7_ILi1EEESF_SF_EEESA_SC_Li256ELb0ELb1ELb0ELb0EEENS1_19SingleTileSchedulerILb0ELb0ELb1ELi128EEEEEEEEEvNT_6ParamsE:
        .type           _ZN7cutlass13device_kernelIN5flash19enable_sm80_to_sm89INS1_16FlashAttnFwdSm80INS1_25CollectiveMainloopFwdSm80ILi8ELi1ELb1EN4cute5tupleIJNS5_1CILi128EEES8_S8_EEELi128ENS_6half_tEfNS_4arch4Sm80ELb0ELb0ELb1ELb0ELb0ELb0ELb1ELb0EEENS1_21CollectiveEpilogueFwdIS9_NS6_IJNS7_ILi1EEESF_SF_EEESA_SC_Li256ELb0ELb1ELb0ELb0EEENS1_19SingleTileSchedulerILb0ELb0ELb1ELi128EEEEEEEEEvNT_6ParamsE,@function
        .size           _ZN7cutlass13device_kernelIN5flash19enable_sm80_to_sm89INS1_16FlashAttnFwdSm80INS1_25CollectiveMainloopFwdSm80ILi8ELi1ELb1EN4cute5tupleIJNS5_1CILi128EEES8_S8_EEELi128ENS_6half_tEfNS_4arch4Sm80ELb0ELb0ELb1ELb0ELb0ELb0ELb1ELb0EEENS1_21CollectiveEpilogueFwdIS9_NS6_IJNS7_ILi1EEESF_SF_EEESA_SC_Li256ELb0ELb1ELb0ELb0EEENS1_19SingleTileSchedulerILb0ELb0ELb1ELi128EEEEEEEEEvNT_6ParamsE,(.L_x_3536 - _ZN7cutlass13device_kernelIN5flash19enable_sm80_to_sm89INS1_16FlashAttnFwdSm80INS1_25CollectiveMainloopFwdSm80ILi8ELi1ELb1EN4cute5tupleIJNS5_1CILi128EEES8_S8_EEELi128ENS_6half_tEfNS_4arch4Sm80ELb0ELb0ELb1ELb0ELb0ELb0ELb1ELb0EEENS1_21CollectiveEpilogueFwdIS9_NS6_IJNS7_ILi1EEESF_SF_EEESA_SC_Li256ELb0ELb1ELb0ELb0EEENS1_19SingleTileSchedulerILb0ELb0ELb1ELi128EEEEEEEEEvNT_6ParamsE)
        .other          _ZN7cutlass13device_kernelIN5flash19enable_sm80_to_sm89INS1_16FlashAttnFwdSm80INS1_25CollectiveMainloopFwdSm80ILi8ELi1ELb1EN4cute5tupleIJNS5_1CILi128EEES8_S8_EEELi128ENS_6half_tEfNS_4arch4Sm80ELb0ELb0ELb1ELb0ELb0ELb0ELb1ELb0EEENS1_21CollectiveEpilogueFwdIS9_NS6_IJNS7_ILi1EEESF_SF_EEESA_SC_Li256ELb0ELb1ELb0ELb0EEENS1_19SingleTileSchedulerILb0ELb0ELb1ELi128EEEEEEEEEvNT_6ParamsE,@"STO_CUDA_ENTRY STV_DEFAULT"
_ZN7cutlass13device_kernelIN5flash19enable_sm80_to_sm89INS1_16FlashAttnFwdSm80INS1_25CollectiveMainloopFwdSm80ILi8ELi1ELb1EN4cute5tupleIJNS5_1CILi128EEES8_S8_EEELi128ENS_6half_tEfNS_4arch4Sm80ELb0ELb0ELb1ELb0ELb0ELb0ELb1ELb0EEENS1_21CollectiveEpilogueFwdIS9_NS6_IJNS7_ILi1EEESF_SF_EEESA_SC_Li256ELb0ELb1ELb0ELb0EEENS1_19SingleTileSchedulerILb0ELb0ELb1ELi128EEEEEEEEEvNT_6ParamsE:
[----:B------:R-:W-:-:S03]  /*0000*/  MOV R1, c[0x0][0x28] ;  /* 0x00000a0000017a02 */ /* 0x000fc60000000f00 */
[----:B------:R-:W1:Y:S01]  /*0010*/  S2R R15, SR_CTAID.Z ;  /* 0x00000000000f7919 */ /* 0x000e620000002700 */
[----:B------:R-:W-:Y:S02]  /*0020*/  IADD3 R1, R1, -0x58, RZ ;  /* 0xffffffa801017810 */ /* 0x000fe40007ffe0ff */
[----:B-1----:R-:W-:-:S13]  /*0030*/  ISETP.GE.AND P0, PT, R15, RZ, PT ;  /* 0x000000ff0f00720c */ /* 0x002fda0003f06270 */
[----:B------:R-:W-:Y:S05]  /*0040*/  @!P0 EXIT ;  /* 0x000000000000894d */ /* 0x000fea0003800000 */
[----:B------:R-:W-:Y:S01]  /*0050*/  ISETP.NE.U32.AND P2, PT, RZ, c[0x0][0x340], PT ;  /* 0x0000d000ff007a0c */ /* 0x000fe20003f45070 */
[----:B------:R-:W-:Y:S01]  /*0060*/  ULDC.64 UR22, c[0x0][0x118] ;  /* 0x0000460000167ab9 */ /* 0x000fe20000000a00 */
[----:B------:R-:W1:Y:S04]  /*0070*/  S2R R28, SR_TID.X ;  /* 0x00000000001c7919 */ /* 0x000e680000002100 */
[----:B------:R-:W2:Y:S01]  /*0080*/  S2R R29, SR_CTAID.Y ;  /* 0x00000000001d7919 */ /* 0x000ea20000002600 */
[----:B------:R-:W-:-:S03]  /*0090*/  ISETP.NE.AND.EX P2, PT, RZ, c[0x0][0x344], PT, P2 ;  /* 0x0000d100ff007a0c */ /* 0x000fc60003f45320 */
[----:B------:R-:W3:Y:S01]  /*00a0*/  S2R R6, SR_CTAID.X ;  /* 0x0000000000067919 */ /* 0x000ee20000002500 */
[----:B------:R-:W-:Y:S01]  /*00b0*/  IMAD.MOV.U32 R7, RZ, RZ, c[0x0][0x2c4] ;  /* 0x0000b100ff077624 */ /* 0x000fe200078e00ff */
[----:B------:R-:W-:Y:S01]  /*00c0*/  SHF.R.S32.HI R16, RZ, 0x1f, R15 ;  /* 0x0000001fff107819 */ /* 0x000fe2000001140f */
[----:B------:R-:W-:Y:S02]  /*00d0*/  ULDC UR8, c[0x0][0x1d0] ;  /* 0x0000740000087ab9 */ /* 0x000fe40000000800 */
[----:B------:R-:W-:Y:S02]  /*00e0*/  UMOV UR9, 0x7 ;  /* 0x0000000700097882 */ /* 0x000fe40000000000 */
[----:B------:R-:W-:-:S03]  /*00f0*/  ULDC.64 UR6, c[0x0][0x1e0] ;  /* 0x0000780000067ab9 */ /* 0x000fc60000000a00 */
[----:B------:R-:W-:-:S04]  /*0100*/  @P2 IMAD.MOV.U32 R2, RZ, RZ, 0x4 ;  /* 0x00000004ff022424 */ /* 0x000fc800078e00ff */
[----:B------:R-:W-:-:S05]  /*0110*/  @P2 IMAD.WIDE R2, R15, R2, c[0x0][0x340] ;  /* 0x0000d0000f022625 */ /* 0x000fca00078e0202 */
[----:B------:R4:W5:Y:S01]  /*0120*/  @P2 LDG.E R20, [R2.64] ;  /* 0x0000001602142981 */ /* 0x000962000c1e1900 */
[----:B-1----:R-:W-:Y:S01]  /*0130*/  SHF.R.S32.HI R27, RZ, 0x1f, R28 ;  /* 0x0000001fff1b7819 */ /* 0x002fe2000001141c */
[----:B--2---:R-:W-:Y:S01]  /*0140*/  IMAD.WIDE.U32 R4, R29, c[0x0][0x1b8], RZ ;  /* 0x00006e001d047a25 */ /* 0x004fe200078e00ff */
[----:B------:R-:W-:Y:S01]  /*0150*/  SHF.R.S32.HI R30, RZ, 0x1f, R29 ;  /* 0x0000001fff1e7819 */ /* 0x000fe2000001141d */
[----:B------:R-:W-:Y:S01]  /*0160*/  UIADD3 UR4, UR8, 0x7f, URZ ;  /* 0x0000007f08047890 */ /* 0x000fe2000fffe03f */
[C---:B------:R-:W-:Y:S01]  /*0170*/  ISETP.NE.AND P0, PT, R7.reuse, 0x1, PT ;  /* 0x000000010700780c */ /* 0x040fe20003f05270 */
[----:B------:R-:W-:Y:S01]  /*0180*/  IMAD R7, R7, c[0x0][0x168], RZ ;  /* 0x00005a0007077a24 */ /* 0x000fe200078e02ff */
[----:B------:R-:W-:Y:S01]  /*0190*/  LEA.HI R25, R27, R28, RZ, 0x4 ;  /* 0x0000001c1b197211 */ /* 0x000fe200078f20ff */
[----:B------:R-:W-:Y:S02]  /*01a0*/  USHF.R.S32.HI UR18, URZ, 0x1f, UR4 ;  /* 0x0000001f3f127899 */ /* 0x000fe40008011404 */
[----:B------:R-:W-:Y:S01]  /*01b0*/  USHF.L.U64.HI UR9, UR6, UR9, UR7 ;  /* 0x0000000906097299 */ /* 0x000fe20008010207 */
[----:B------:R-:W-:Y:S01]  /*01c0*/  SHF.R.S32.HI R14, RZ, 0x4, R25 ;  /* 0x00000004ff0e7819 */ /* 0x000fe20000011419 */
[----:B------:R-:W-:-:S02]  /*01d0*/  ULEA.HI UR18, UR18, UR4, URZ, 0x7 ;  /* 0x0000000412127291 */ /* 0x000fc4000f8f383f */
[----:B------:R-:W-:Y:S02]  /*01e0*/  USHF.L.U32 UR10, UR6, 0x7, URZ ;  /* 0x00000007060a7899 */ /* 0x000fe4000800063f */
[----:B------:R-:W-:Y:S02]  /*01f0*/  ULEA.HI.SX32 UR13, UR18, 0xffffffff, 0x19 ;  /* 0xffffffff120d7891 */ /* 0x000fe4000f8fca3f */
[----:B------:R-:W-:Y:S02]  /*0200*/  UIMAD.WIDE.U32 UR20, UR6, 0x40, URZ ;  /* 0x00000040061478a5 */ /* 0x000fe4000f8e003f */
[----:B------:R-:W-:Y:S02]  /*0210*/  USHF.R.S32.HI UR12, URZ, 0x1f, UR13 ;  /* 0x0000001f3f0c7899 */ /* 0x000fe4000801140d */
[----:B------:R-:W-:Y:S02]  /*0220*/  UIMAD UR4, UR9, UR13, URZ ;  /* 0x0000000d090472a4 */ /* 0x000fe4000f8e023f */
[----:B------:R-:W-:Y:S01]  /*0230*/  USHF.L.U32 UR14, UR7, 0x6, URZ ;  /* 0x00000006070e7899 */ /* 0x000fe2000800063f */
[----:B----4-:R-:W-:Y:S01]  /*0240*/  LEA.HI R3, R27, R28, RZ, 0x3 ;  /* 0x0000001c1b037211 */ /* 0x010fe200078f18ff */
[----:B------:R-:W-:Y:S01]  /*0250*/  IMAD R2, R30, c[0x0][0x1b8], RZ ;  /* 0x00006e001e027a24 */ /* 0x000fe200078e02ff */
[----:B------:R-:W-:-:S02]  /*0260*/  UIMAD UR4, UR12, UR10, UR4 ;  /* 0x0000000a0c0472a4 */ /* 0x000fc4000f8e0204 */
[----:B------:R-:W-:Y:S01]  /*0270*/  LOP3.LUT R0, R3, 0xfffffff8, RZ, 0xc0, !PT ;  /* 0xfffffff803007812 */ /* 0x000fe200078ec0ff */
[----:B------:R-:W-:Y:S01]  /*0280*/  IMAD R2, R29, c[0x0][0x1bc], R2 ;  /* 0x00006f001d027a24 */ /* 0x000fe200078e0202 */
[----:B------:R-:W-:Y:S01]  /*0290*/  SHF.R.S32.HI R23, RZ, 0x3, R3 ;  /* 0x00000003ff177819 */ /* 0x000fe20000011403 */
[----:B------:R-:W-:Y:S02]  /*02a0*/  UIADD3 UR14, UR21, UR14, URZ ;  /* 0x0000000e150e7290 */ /* 0x000fe4000fffe03f */
[----:B------:R-:W-:Y:S01]  /*02b0*/  IMAD.IADD R32, R28, 0x1, -R0 ;  /* 0x000000011c207824 */ /* 0x000fe200078e0a00 */
[--C-:B------:R-:W-:Y:S01]  /*02c0*/  SHF.R.S32.HI R26, RZ, 0x1f, R23.reuse ;  /* 0x0000001fff1a7819 */ /* 0x100fe20000011417 */
[----:B------:R-:W-:Y:S01]  /*02d0*/  IMAD.IADD R3, R5, 0x1, R2 ;  /* 0x0000000105037824 */ /* 0x000fe200078e0202 */
[----:B------:R-:W-:Y:S01]  /*02e0*/  IADD3 R22, -R23, c[0x0][0x1d0], RZ ;  /* 0x0000740017167a10 */ /* 0x000fe20007ffe1ff */
[----:B------:R-:W-:Y:S01]  /*02f0*/  IMAD R0, R32, 0x20, R23 ;  /* 0x0000002020007824 */ /* 0x000fe200078e0217 */
[----:B------:R-:W-:Y:S01]  /*0300*/  UMOV UR11, 0x40 ;  /* 0x00000040000b7882 */ /* 0x000fe20000000000 */
[----:B------:R-:W-:-:S02]  /*0310*/  IMAD R5, R16, c[0x0][0x1c0], RZ ;  /* 0x0000700010057a24 */ /* 0x000fc400078e02ff */
[----:B---3--:R-:W-:Y:S02]  /*0320*/  IMAD R9, R6, 0x80, R0 ;  /* 0x0000008006097824 */ /* 0x008fe400078e0200 */
[----:B------:R-:W-:Y:S02]  /*0330*/  IMAD.MOV.U32 R2, RZ, RZ, R4 ;  /* 0x000000ffff027224 */ /* 0x000fe400078e0004 */
[----:B------:R-:W-:Y:S01]  /*0340*/  IMAD R4, R15, c[0x0][0x1c4], R5 ;  /* 0x000071000f047a24 */ /* 0x000fe200078e0205 */
[----:B------:R1:W-:Y:S01]  /*0350*/  STL [R1+0x48], R9 ;  /* 0x0000480901007387 */ /* 0x0003e20000100800 */
[----:B------:R-:W-:-:S04]  /*0360*/  @P0 IMAD.HI.U32 R5, R9, c[0x0][0x2c8], RZ ;  /* 0x0000b20009050a27 */ /* 0x000fc800078e00ff */
[----:B------:R-:W-:Y:S01]  /*0370*/  IMAD.MOV.U32 R0, RZ, RZ, R9 ;  /* 0x000000ffff007224 */ /* 0x000fe200078e0009 */
[----:B------:R-:W-:Y:S01]  /*0380*/  @P0 SHF.R.U32.HI R0, RZ, c[0x0][0x2cc], R5 ;  /* 0x0000b300ff000a19 */ /* 0x000fe20000011605 */
[----:B------:R-:W-:-:S04]  /*0390*/  IMAD.WIDE.U32 R2, R15, c[0x0][0x1c0], R2 ;  /* 0x000070000f027a25 */ /* 0x000fc800078e0002 */
[----:B------:R-:W-:Y:S02]  /*03a0*/  IMAD R8, R6, 0x80, R23 ;  /* 0x0000008006087824 */ /* 0x000fe400078e0217 */
[----:B------:R-:W-:Y:S01]  /*03b0*/  IMAD.IADD R3, R3, 0x1, R4 ;  /* 0x0000000103037824 */ /* 0x000fe200078e0204 */
[----:B------:R-:W-:Y:S01]  /*03c0*/  SHF.R.S32.HI R4, RZ, 0x1f, R0 ;  /* 0x0000001fff047819 */ /* 0x000fe20000011400 */
[----:B------:R-:W-:Y:S01]  /*03d0*/  IMAD.SHL.U32 R34, R32, 0x8, RZ ;  /* 0x0000000820227824 */ /* 0x000fe200078e00ff */
[----:B------:R-:W-:Y:S01]  /*03e0*/  IADD3 R6, R8, 0x20, RZ ;  /* 0x0000002008067810 */ /* 0x000fe20007ffe0ff */
[----:B------:R-:W-:Y:S01]  /*03f0*/  IMAD.WIDE.U32 R2, R0, c[0x0][0x1b0], R2 ;  /* 0x00006c0000027a25 */ /* 0x000fe200078e0002 */
[----:B------:R-:W-:Y:S01]  /*0400*/  IADD3 R5, R8, 0x40, RZ ;  /* 0x0000004008057810 */ /* 0x000fe20007ffe0ff */
[----:B------:R2:W-:Y:S01]  /*0410*/  STL [R1+0x4c], R8 ;  /* 0x00004c0801007387 */ /* 0x0005e20000100800 */
[-C--:B------:R-:W-:Y:S01]  /*0420*/  ISETP.GE.AND P6, PT, R6, R7.reuse, PT ;  /* 0x000000070600720c */ /* 0x080fe20003fc6270 */
[----:B------:R-:W-:Y:S01]  /*0430*/  IMAD R4, R4, c[0x0][0x1b0], RZ ;  /* 0x00006c0004047a24 */ /* 0x000fe200078e02ff */
[-C--:B------:R-:W-:Y:S01]  /*0440*/  ISETP.GE.AND P5, PT, R5, R7.reuse, PT ;  /* 0x000000070500720c */ /* 0x080fe20003fa6270 */
[----:B------:R-:W-:Y:S01]  /*0450*/  IMAD.MOV R6, RZ, RZ, -R0 ;  /* 0x000000ffff067224 */ /* 0x000fe200078e0a00 */
[----:B------:R-:W-:Y:S01]  /*0460*/  IADD3 R5, R8, 0x60, RZ ;  /* 0x0000006008057810 */ /* 0x000fe20007ffe0ff */
[----:B------:R-:W-:Y:S01]  /*0470*/  IMAD R4, R0, c[0x0][0x1b4], R4 ;  /* 0x00006d0000047a24 */ /* 0x000fe200078e0204 */
[-C--:B------:R-:W-:Y:S01]  /*0480*/  ISETP.GE.AND P4, PT, R8, R7.reuse, PT ;  /* 0x000000070800720c */ /* 0x080fe20003f86270 */
[----:B------:R-:W-:Y:S01]  /*0490*/  IMAD R0, R6, c[0x0][0x2c4], R9 ;  /* 0x0000b10006007a24 */ /* 0x000fe200078e0209 */
[----:B------:R-:W-:Y:S01]  /*04a0*/  ISETP.GE.AND P1, PT, R5, R7, PT ;  /* 0x000000070500720c */ /* 0x000fe20003f26270 */
[----:B------:R-:W-:Y:S01]  /*04b0*/  IMAD.IADD R3, R3, 0x1, R4 ;  /* 0x0000000103037824 */ /* 0x000fe200078e0204 */
[----:B------:R-:W-:Y:S01]  /*04c0*/  SHF.R.S32.HI R35, RZ, 0x1f, R34 ;  /* 0x0000001fff237819 */ /* 0x000fe20000011422 */
[----:B------:R-:W-:Y:S01]  /*04d0*/  IMAD.SHL.U32 R5, R23, 0x40, RZ ;  /* 0x0000004017057824 */ /* 0x000fe200078e00ff */
[----:B------:R-:W-:Y:S01]  /*04e0*/  SHF.R.S32.HI R4, RZ, 0x1f, R0 ;  /* 0x0000001fff047819 */ /* 0x000fe20000011400 */
[----:B------:R-:W-:Y:S01]  /*04f0*/  IMAD.WIDE.U32 R2, R0, c[0x0][0x1a8], R2 ;  /* 0x00006a0000027a25 */ /* 0x000fe200078e0002 */
[----:B-1----:R-:W-:Y:S01]  /*0500*/  LEA.HI R9, R27, R28, RZ, 0x6 ;  /* 0x0000001c1b097211 */ /* 0x002fe200078f30ff */
[----:B------:R-:W-:Y:S01]  /*0510*/  STL.64 [R1+0x20], R34 ;  /* 0x0000202201007387 */ /* 0x000fe20000100a00 */
[----:B------:R-:W-:Y:S01]  /*0520*/  LOP3.LUT R5, R5, 0x1c0, RZ, 0xc0, !PT ;  /* 0x000001c005057812 */ /* 0x000fe200078ec0ff */
[----:B------:R-:W-:Y:S01]  /*0530*/  IMAD R4, R4, c[0x0][0x1a8], RZ ;  /* 0x00006a0004047a24 */ /* 0x000fe200078e02ff */
[----:B------:R-:W-:Y:S01]  /*0540*/  LEA R12, P0, R2, c[0x0][0x160], 0x1 ;  /* 0x00005800020c7a11 */ /* 0x000fe200078008ff */
[----:B------:R-:W-:Y:S01]  /*0550*/  IMAD.U32 R7, RZ, RZ, UR13 ;  /* 0x0000000dff077e24 */ /* 0x000fe2000f8e00ff */
[----:B------:R-:W-:Y:S01]  /*0560*/  IADD3 R31, R34, 0x40, RZ ;  /* 0x00000040221f7810 */ /* 0x000fe20007ffe0ff */
[----:B------:R-:W-:Y:S01]  /*0570*/  IMAD R6, R0, c[0x0][0x1ac], R4 ;  /* 0x00006b0000067a24 */ /* 0x000fe200078e0204 */
[----:B------:R-:W-:Y:S01]  /*0580*/  SHF.R.U32.HI R0, RZ, 0x3, R5 ;  /* 0x00000003ff007819 */ /* 0x000fe20000011605 */
[----:B------:R-:W-:Y:S01]  /*0590*/  IMAD R10, R26, c[0x0][0x1e0], RZ ;  /* 0x000078001a0a7a24 */ /* 0x000fe200078e02ff */
[----:B------:R-:W-:Y:S01]  /*05a0*/  LOP3.LUT R4, R5, 0x38, R34, 0xf8, !PT ;  /* 0x0000003805047812 */ /* 0x000fe200078ef822 */
[----:B------:R-:W-:Y:S01]  /*05b0*/  IMAD R22, R7, -0x80, R22 ;  /* 0xffffff8007167824 */ /* 0x000fe200078e0216 */
[----:B--2---:R-:W-:Y:S01]  /*05c0*/  LEA.HI R8, R25, R14, RZ, 0x1 ;  /* 0x0000000e19087211 */ /* 0x004fe200078f08ff */
[----:B------:R-:W-:Y:S01]  /*05d0*/  IMAD R10, R23, c[0x0][0x1e4], R10 ;  /* 0x00007900170a7a24 */ /* 0x000fe200078e020a */
[----:B------:R-:W-:Y:S01]  /*05e0*/  LOP3.LUT R13, R4, R0, RZ, 0x3c, !PT ;  /* 0x00000000040d7212 */ /* 0x000fe200078e3cff */
[----:B------:R-:W-:Y:S01]  /*05f0*/  IMAD.IADD R0, R3, 0x1, R6 ;  /* 0x0000000103007824 */ /* 0x000fe200078e0206 */
[----:B------:R-:W-:Y:S01]  /*0600*/  SHFL.IDX PT, R4, R12, RZ, 0x181f ;  /* 0x00181fff0c047589 */ /* 0x000fe200000e0000 */
[----:B------:R-:W-:Y:S01]  /*0610*/  IMAD.WIDE.U32 R6, R23, c[0x0][0x1e0], R34 ;  /* 0x0000780017067a25 */ /* 0x000fe200078e0022 */
[----:B------:R-:W-:-:S02]  /*0620*/  LOP3.LUT R8, R8, 0xfffffffe, RZ, 0xc0, !PT ;  /* 0xfffffffe08087812 */ /* 0x000fc400078ec0ff */
[----:B------:R-:W-:Y:S01]  /*0630*/  LEA.HI.X R0, R2, c[0x0][0x164], R0, 0x1, P0 ;  /* 0x0000590002007a11 */ /* 0x000fe200000f0c00 */
[----:B------:R-:W-:Y:S01]  /*0640*/  IMAD.IADD R11, R7, 0x1, R10 ;  /* 0x00000001070b7824 */ /* 0x000fe200078e020a */
[----:B------:R-:W-:Y:S01]  /*0650*/  SHFL.IDX PT, R2, R12, 0x1, 0x181f ;  /* 0x00381f000c027f89 */ /* 0x000fe200000e0000 */
[----:B------:R-:W-:Y:S01]  /*0660*/  IMAD.SHL.U32 R9, R9, 0x8, RZ ;  /* 0x0000000809097824 */ /* 0x000fe200078e00ff */
[----:B------:R-:W-:Y:S01]  /*0670*/  ISETP.GE.AND P0, PT, R34, c[0x0][0x198], PT ;  /* 0x0000660022007a0c */ /* 0x000fe20003f06270 */
[----:B------:R-:W-:Y:S01]  /*0680*/  IMAD.MOV.U32 R10, RZ, RZ, R6 ;  /* 0x000000ffff0a7224 */ /* 0x000fe200078e0006 */
[----:B------:R-:W-:Y:S01]  /*0690*/  SHFL.IDX PT, R5, R0, RZ, 0x181f ;  /* 0x00181fff00057589 */ /* 0x000fe200000e0000 */
[----:B------:R-:W-:Y:S01]  /*06a0*/  @!P4 SHF.R.S32.HI R6, RZ, 0x1f, R31 ;  /* 0x0000001fff06c819 */ /* 0x000fe2000001141f */
[----:B------:R-:W-:Y:S01]  /*06b0*/  IMAD.IADD R24, R14, 0x1, -R8 ;  /* 0x000000010e187824 */ /* 0x000fe200078e0a08 */
[----:B------:R-:W-:Y:S01]  /*06c0*/  LOP3.LUT R135, R13, 0xfffffe00, R9, 0xf8, !PT ;  /* 0xfffffe000d877812 */ /* 0x000fe200078ef809 */
[----:B------:R-:W1:Y:S01]  /*06d0*/  SHFL.IDX PT, R3, R0, 0x1, 0x181f ;  /* 0x00381f0000037f89 */ /* 0x000e6200000e0000 */
[----:B------:R-:W-:-:S02]  /*06e0*/  @!P4 LEA.HI R9, R6, R31, RZ, 0x3 ;  /* 0x0000001f0609c211 */ /* 0x000fc400078f18ff */
[----:B------:R-:W-:Y:S01]  /*06f0*/  @!P6 SHF.R.S32.HI R8, RZ, 0x1f, R31 ;  /* 0x0000001fff08e819 */ /* 0x000fe2000001141f */
[----:B------:R-:W2:Y:S04]  /*0700*/  SHFL.IDX PT, R6, R12, 0x2, 0x181f ;  /* 0x00581f000c067f89 */ /* 0x000ea800000e0000 */
[----:B------:R-:W-:Y:S01]  /*0710*/  BAR.SYNC.DEFER_BLOCKING 0x0 ;  /* 0x0000000000007b1d */ /* 0x000fe20000010000 */
[----:B------:R-:W-:Y:S02]  /*0720*/  @!P6 LEA.HI R8, R8, R31, RZ, 0x3 ;  /* 0x0000001f0808e211 */ /* 0x000fe400078f18ff */
[----:B------:R-:W-:Y:S02]  /*0730*/  ISETP.GE.AND P3, PT, R31, c[0x0][0x198], PT ;  /* 0x000066001f007a0c */ /* 0x000fe40003f66270 */
[----:B------:R-:W-:Y:S01]  /*0740*/  @!P4 LOP3.LUT R9, R9, 0xfffffff8, RZ, 0xc0, !PT ;  /* 0xfffffff80909c812 */ /* 0x000fe200078ec0ff */
[----:B------:R-:W3:Y:S01]  /*0750*/  SHFL.IDX PT, R7, R0, 0x2, 0x181f ;  /* 0x00581f0000077f89 */ /* 0x000ee200000e0000 */
[----:B------:R-:W-:-:S03]  /*0760*/  @!P6 LOP3.LUT R13, R8, 0xfffffff8, RZ, 0xc0, !PT ;  /* 0xfffffff8080de812 */ /* 0x000fc600078ec0ff */
[----:B------:R4:W-:Y:S04]  /*0770*/  SHFL.IDX PT, R17, R0, 0x3, 0x181f ;  /* 0x00781f0000117f89 */ /* 0x0009e800000e0000 */
[----:B------:R-:W-:Y:S01]  /*0780*/  STL [R1+0x18], R31 ;  /* 0x0000181f01007387 */ /* 0x000fe20000100800 */
[----:B-1----:R-:W-:-:S03]  /*0790*/  @!P6 IMAD.WIDE R18, R13, 0x2, R2 ;  /* 0x000000020d12e825 */ /* 0x002fc600078e0202 */
[----:B------:R-:W-:Y:S01]  /*07a0*/  STL [R1+0x44], R135 ;  /* 0x0000448701007387 */ /* 0x000fe20000100800 */
[C---:B------:R-:W-:Y:S02]  /*07b0*/  @!P1 IMAD.SHL.U32 R13, R135.reuse, 0x2, RZ ;  /* 0x00000002870d9824 */ /* 0x040fe400078e00ff */
[----:B----4-:R-:W-:Y:S01]  /*07c0*/  @!P5 IMAD.SHL.U32 R0, R135, 0x2, RZ ;  /* 0x000000028700d824 */ /* 0x010fe200078e00ff */
[----:B-----5:R-:W-:Y:S01]  /*07d0*/  @P2 SHF.R.S32.HI R21, RZ, 0x1f, R20 ;  /* 0x0000001fff152819 */ /* 0x020fe20000011414 */
[----:B------:R-:W-:Y:S02]  /*07e0*/  @!P2 IMAD.MOV.U32 R20, RZ, RZ, R15 ;  /* 0x000000ffff14a224 */ /* 0x000fe400078e000f */
[----:B------:R-:W-:Y:S01]  /*07f0*/  @!P2 IMAD.MOV.U32 R21, RZ, RZ, R16 ;  /* 0x000000ffff15a224 */ /* 0x000fe200078e0010 */
[C---:B------:R-:W-:Y:S01]  /*0800*/  @!P4 LEA R8, P2, R34.reuse, R4, 0x1 ;  /* 0x000000042208c211 */ /* 0x040fe200078408ff */
[----:B------:R-:W-:Y:S01]  /*0810*/  @!P4 IMAD.WIDE R14, R9, 0x2, R4 ;  /* 0x00000002090ec825 */ /* 0x000fe200078e0204 */
[----:B------:R1:W4:Y:S02]  /*0820*/  SHFL.IDX PT, R16, R12, 0x3, 0x181f ;  /* 0x00781f000c107f89 */ /* 0x00032400000e0000 */
[----:B------:R-:W-:Y:S01]  /*0830*/  @!P4 LEA.HI.X R9, R34, R5, R35, 0x1, P2 ;  /* 0x000000052209c211 */ /* 0x000fe200010f0c23 */
[----:B------:R-:W-:Y:S01]  /*0840*/  @!P4 IMAD.SHL.U32 R4, R135, 0x2, RZ ;  /* 0x000000028704c824 */ /* 0x000fe200078e00ff */
[----:B------:R-:W-:-:S04]  /*0850*/  @!P5 SHF.R.S32.HI R5, RZ, 0x1f, R31 ;  /* 0x0000001fff05d819 */ /* 0x000fc8000001141f */
[----:B------:R5:W-:Y:S04]  /*0860*/  @!P4 LDGSTS.E.BYPASS.LTC128B.128 [R4+0x100], [R8.64], !P0 ;  /* 0x001000000804cfae */ /* 0x000be8000c101d56 */
[----:B------:R2:W-:Y:S01]  /*0870*/  @!P4 LDGSTS.E.BYPASS.LTC128B.128 [R4+0x4100], [R14.64], !P3 ;  /* 0x041000000e04cfae */ /* 0x0005e2000d901d56 */
[----:B-1----:R-:W-:Y:S01]  /*0880*/  @!P6 IMAD.SHL.U32 R12, R135, 0x2, RZ ;  /* 0x00000002870ce824 */ /* 0x002fe200078e00ff */
[----:B-----5:R-:W-:Y:S02]  /*0890*/  @!P5 LEA.HI R8, R5, R31, RZ, 0x3 ;  /* 0x0000001f0508d211 */ /* 0x020fe400078f18ff */
[----:B--2---:R-:W-:Y:S02]  /*08a0*/  @!P6 LEA R4, P4, R34, R2, 0x1 ;  /* 0x000000022204e211 */ /* 0x004fe400078808ff */
[----:B------:R-:W-:-:S02]  /*08b0*/  @!P5 LOP3.LUT R8, R8, 0xfffffff8, RZ, 0xc0, !PT ;  /* 0xfffffff80808d812 */ /* 0x000fc400078ec0ff */
[C---:B------:R-:W-:Y:S02]  /*08c0*/  @!P5 LEA R2, P2, R34.reuse, R6, 0x1 ;  /* 0x000000062202d211 */ /* 0x040fe400078408ff */
[----:B------:R-:W-:Y:S01]  /*08d0*/  @!P6 LEA.HI.X R5, R34, R3, R35, 0x1, P4 ;  /* 0x000000032205e211 */ /* 0x000fe200020f0c23 */
[----:B---3--:R-:W-:Y:S01]  /*08e0*/  @!P5 IMAD.WIDE R8, R8, 0x2, R6 ;  /* 0x000000020808d825 */ /* 0x008fe200078e0206 */
[----:B------:R-:W-:Y:S02]  /*08f0*/  @!P5 LEA.HI.X R3, R34, R7, R35, 0x1, P2 ;  /* 0x000000072203d211 */ /* 0x000fe400010f0c23 */
[C---:B------:R-:W-:Y:S01]  /*0900*/  ISETP.GE.AND P4, PT, R22.reuse, 0x41, PT ;  /* 0x000000411600780c */ /* 0x040fe20003f86270 */
[----:B------:R1:W-:Y:S01]  /*0910*/  @!P6 LDGSTS.E.BYPASS.LTC128B.128 [R12+0x1100], [R4.64], !P0 ;  /* 0x01100000040cefae */ /* 0x0003e2000c101d56 */
[----:B------:R-:W-:Y:S02]  /*0920*/  IMAD R6, R21, c[0x0][0x1f0], RZ ;  /* 0x00007c0015067a24 */ /* 0x000fe400078e02ff */
[----:B------:R-:W-:Y:S01]  /*0930*/  IMAD.SHL.U32 R7, R23, 0x8, RZ ;  /* 0x0000000817077824 */ /* 0x000fe200078e00ff */
[----:B------:R2:W-:Y:S01]  /*0940*/  @!P6 LDGSTS.E.BYPASS.LTC128B.128 [R12+0x5100], [R18.64], !P3 ;  /* 0x05100000120cefae */ /* 0x0005e2000d901d56 */
[----:B------:R-:W-:Y:S01]  /*0950*/  ISETP.GE.AND P6, PT, R22, 0x1, PT ;  /* 0x000000011600780c */ /* 0x000fe20003fc6270 */
[----:B------:R-:W-:-:S02]  /*0960*/  IMAD R6, R20, c[0x0][0x1f4], R6 ;  /* 0x00007d0014067a24 */ /* 0x000fc400078e0206 */
[----:B------:R3:W-:Y:S04]  /*0970*/  @!P5 LDGSTS.E.BYPASS.LTC128B.128 [R0+0x2100], [R2.64], !P0 ;  /* 0x021000000200dfae */ /* 0x0007e8000c101d56 */
[----:B------:R5:W-:Y:S01]  /*0980*/  @!P5 LDGSTS.E.BYPASS.LTC128B.128 [R0+0x6100], [R8.64], !P3 ;  /* 0x061000000800dfae */ /* 0x000be2000d901d56 */
[----:B------:R-:W-:Y:S01]  /*0990*/  ISETP.GE.AND P5, PT, R22, 0x21, PT ;  /* 0x000000211600780c */ /* 0x000fe20003fa6270 */
[----:B-1----:R-:W-:Y:S02]  /*09a0*/  IMAD R4, R30, c[0x0][0x1e8], RZ ;  /* 0x00007a001e047a24 */ /* 0x002fe400078e02ff */
[----:B---3--:R-:W-:-:S04]  /*09b0*/  IMAD.WIDE.U32 R2, R29, c[0x0][0x1e8], R10 ;  /* 0x00007a001d027a25 */ /* 0x008fc800078e000a */
[----:B-----5:R-:W-:Y:S01]  /*09c0*/  IMAD R0, R29, c[0x0][0x1ec], R4 ;  /* 0x00007b001d007a24 */ /* 0x020fe200078e0204 */
[----:B----4-:R-:W-:-:S03]  /*09d0*/  @!P1 LEA R4, P2, R34, R16, 0x1 ;  /* 0x0000001022049211 */ /* 0x010fc600078408ff */
[----:B------:R-:W-:Y:S01]  /*09e0*/  IMAD.IADD R3, R3, 0x1, R0 ;  /* 0x0000000103037824 */ /* 0x000fe200078e0200 */
[----:B------:R-:W-:Y:S01]  /*09f0*/  @!P1 LEA.HI.X R5, R34, R17, R35, 0x1, P2 ;  /* 0x0000001122059211 */ /* 0x000fe200010f0c23 */
[----:B------:R-:W-:Y:S01]  /*0a00*/  IMAD.SHL.U32 R0, R32, 0x40, RZ ;  /* 0x0000004020007824 */ /* 0x000fe200078e00ff */
[----:B------:R-:W-:Y:S01]  /*0a10*/  ISETP.GE.AND P2, PT, R22, 0x61, PT ;  /* 0x000000611600780c */ /* 0x000fe20003f46270 */
[----:B------:R-:W-:Y:S02]  /*0a20*/  IMAD.WIDE.U32 R36, R20, c[0x0][0x1f0], R2 ;  /* 0x00007c0014247a25 */ /* 0x000fe400078e0002 */
[----:B------:R1:W-:Y:S01]  /*0a30*/  @!P1 LDGSTS.E.BYPASS.LTC128B.128 [R13+0x3100], [R4.64], !P0 ;  /* 0x03100000040d9fae */ /* 0x0003e2000c101d56 */
[----:B------:R-:W-:Y:S01]  /*0a40*/  LOP3.LUT R0, R0, 0x1c0, RZ, 0xc0, !PT ;  /* 0x000001c000007812 */ /* 0x000fe200078ec0ff */
[----:B------:R-:W-:Y:S02]  /*0a50*/  IMAD.IADD R137, R37, 0x1, R6 ;  /* 0x0000000125897824 */ /* 0x000fe400078e0206 */
[----:B------:R-:W-:Y:S01]  /*0a60*/  IMAD.U32 R2, RZ, RZ, UR13 ;  /* 0x0000000dff027e24 */ /* 0x000fe2000f8e00ff */
[----:B------:R-:W-:Y:S01]  /*0a70*/  LOP3.LUT R3, R0, 0x8, R7, 0xf8, !PT ;  /* 0x0000000800037812 */ /* 0x000fe200078ef807 */
[----:B------:R-:W-:Y:S01]  /*0a80*/  IMAD.MOV.U32 R136, RZ, RZ, R36 ;  /* 0x000000ffff887224 */ /* 0x000fe200078e0024 */
[----:B------:R-:W-:Y:S01]  /*0a90*/  SHF.R.U32.HI R0, RZ, 0x3, R0 ;  /* 0x00000003ff007819 */ /* 0x000fe20000011600 */
[----:B------:R-:W-:Y:S01]  /*0aa0*/  IMAD.U32 R7, RZ, RZ, UR6 ;  /* 0x00000006ff077e24 */ /* 0x000fe2000f8e00ff */
[----:B------:R3:W-:Y:S01]  /*0ab0*/  STL.64 [R1+0x38], R36 ;  /* 0x0000382401007387 */ /* 0x0007e20000100a00 */
[----:B------:R-:W-:Y:S01]  /*0ac0*/  IMAD.U32 R6, RZ, RZ, UR7 ;  /* 0x00000007ff067e24 */ /* 0x000fe2000f8e00ff */
[----:B--2---:R-:W-:Y:S01]  /*0ad0*/  LOP3.LUT R18, R3, R0, RZ, 0x3c, !PT ;  /* 0x0000000003127212 */ /* 0x004fe200078e3cff */
[----:B------:R-:W-:Y:S01]  /*0ae0*/  IMAD.WIDE.U32 R2, R2, UR10, R136 ;  /* 0x0000000a02027c25 */ /* 0x000fe2000f8e0088 */
[----:B------:R-:W-:Y:S01]  /*0af0*/  LOP3.LUT R0, R25, 0xfffffff0, RZ, 0xc0, !PT ;  /* 0xfffffff019007812 */ /* 0x000fe200078ec0ff */
[----:B------:R-:W-:Y:S01]  /*0b00*/  VOTEU.ANY UP0, P2 ;  /* 0x00000000003f7886 */ /* 0x000fe20001000100 */
[----:B------:R3:W-:Y:S02]  /*0b10*/  STL.64 [R1+0x28], R136 ;  /* 0x0000288801007387 */ /* 0x0007e40000100a00 */
[----:B------:R-:W-:Y:S01]  /*0b20*/  IADD3 R3, R3, UR4, RZ ;  /* 0x0000000403037c10 */ /* 0x000fe2000fffe0ff */
[----:B------:R-:W-:Y:S01]  /*0b30*/  IMAD.IADD R0, R28, 0x1, -R0 ;  /* 0x000000011c007824 */ /* 0x000fe200078e0a00 */
[----:B------:R-:W-:Y:S01]  /*0b40*/  @P6 LEA R10, P0, R2, c[0x0][0x1c8], 0x1 ;  /* 0x00007200020a6a11 */ /* 0x000fe200078008ff */
[----:B------:R-:W-:-:S02]  /*0b50*/  @UP0 UIMAD UR4, UR7, 0x60, URZ ;  /* 0x00000060070408a4 */ /* 0x000fc4000f8e023f */
[----:B------:R-:W-:Y:S01]  /*0b60*/  UISETP.GE.AND UP0, UPT, UR8, 0x1, UPT ;  /* 0x000000010800788c */ /* 0x000fe2000bf06270 */
[----:B------:R-:W-:Y:S02]  /*0b70*/  @P6 LEA.HI.X R11, R2, c[0x0][0x1cc], R3, 0x1, P0 ;  /* 0x00007300020b6a11 */ /* 0x000fe400000f0c03 */
[----:B------:R-:W-:Y:S01]  /*0b80*/  SHF.R.S32.HI R15, RZ, 0x1f, R0 ;  /* 0x0000001fff0f7819 */ /* 0x000fe20000011400 */
[----:B-1----:R-:W-:Y:S01]  /*0b90*/  IMAD.U32 R4, RZ, RZ, UR6 ;  /* 0x00000006ff047e24 */ /* 0x002fe2000f8e00ff */
[----:B------:R-:W-:Y:S02]  /*0ba0*/  @!P1 SHF.R.S32.HI R5, RZ, 0x1f, R31 ;  /* 0x0000001fff059819 */ /* 0x000fe4000001141f */
[----:B------:R-:W-:Y:S02]  /*0bb0*/  LEA.HI R15, R15, R0, RZ, 0x3 ;  /* 0x000000000f0f7211 */ /* 0x000fe400078f18ff */
[----:B------:R-:W-:Y:S02]  /*0bc0*/  @P5 LEA R4, P0, R4, R2, 0x5 ;  /* 0x0000000204045211 */ /* 0x000fe400078028ff */
[----:B------:R-:W-:-:S02]  /*0bd0*/  LOP3.LUT R12, R15, 0xfffffff8, RZ, 0xc0, !PT ;  /* 0xfffffff80f0c7812 */ /* 0x000fc400078ec0ff */
[----:B------:R-:W-:Y:S02]  /*0be0*/  @P5 LEA.HI.X R6, R7, R3, R6, 0x5, P0 ;  /* 0x0000000307065211 */ /* 0x000fe400000f2c06 */
[----:B------:R-:W-:Y:S01]  /*0bf0*/  @P5 LEA R8, P0, R4, c[0x0][0x1c8], 0x1 ;  /* 0x0000720004085a11 */ /* 0x000fe200078008ff */
[----:B------:R-:W-:Y:S01]  /*0c00*/  IMAD.IADD R14, R0, 0x1, -R12 ;  /* 0x00000001000e7824 */ /* 0x000fe200078e0a0c */
[----:B------:R-:W-:Y:S01]  /*0c10*/  @!P1 LEA.HI R5, R5, R31, RZ, 0x3 ;  /* 0x0000001f05059211 */ /* 0x000fe200078f18ff */
[----:B------:R-:W-:Y:S01]  /*0c20*/  IMAD.U32 R12, RZ, RZ, UR6 ;  /* 0x00000006ff0c7e24 */ /* 0x000fe2000f8e00ff */
[----:B------:R-:W-:Y:S02]  /*0c30*/  @P5 LEA.HI.X R9, R4, c[0x0][0x1cc], R6, 0x1, P0 ;  /* 0x0000730004095a11 */ /* 0x000fe400000f0c06 */
[----:B------:R-:W-:Y:S02]  /*0c40*/  @P4 IADD3 R7, P0, R2, UR20, RZ ;  /* 0x0000001402074c10 */ /* 0x000fe4000ff1e0ff */
[----:B------:R-:W-:-:S02]  /*0c50*/  @!P1 LOP3.LUT R5, R5, 0xfffffff8, RZ, 0xc0, !PT ;  /* 0xfffffff805059812 */ /* 0x000fc400078ec0ff */
[----:B------:R-:W-:Y:S01]  /*0c60*/  @P4 IADD3.X R0, R3, UR14, RZ, P0, !PT ;  /* 0x0000000e03004c10 */ /* 0x000fe200087fe4ff */
[----:B------:R-:W-:Y:S01]  /*0c70*/  @P2 IMAD.WIDE.U32 R2, R12, 0x60, R2 ;  /* 0x000000600c022825 */ /* 0x000fe200078e0002 */
[----:B------:R-:W-:-:S03]  /*0c80*/  @P4 LEA R6, P0, R7, c[0x0][0x1c8], 0x1 ;  /* 0x0000720007064a11 */ /* 0x000fc600078008ff */
[----:B------:R-:W-:Y:S01]  /*0c90*/  @!P1 IMAD.WIDE R4, R5, 0x2, R16 ;  /* 0x0000000205049825 */ /* 0x000fe200078e0210 */
[----:B------:R-:W-:Y:S02]  /*0ca0*/  @P4 LEA.HI.X R7, R7, c[0x0][0x1cc], R0, 0x1, P0 ;  /* 0x0000730007074a11 */ /* 0x000fe400000f0c00 */
[----:B------:R-:W-:Y:S01]  /*0cb0*/  ISETP.GE.AND P0, PT, R31, c[0x0][0x1d4], PT ;  /* 0x000075001f007a0c */ /* 0x000fe20003f06270 */
[----:B------:R-:W-:Y:S01]  /*0cc0*/  IMAD.SHL.U32 R0, R14, 0x40, RZ ;  /* 0x000000400e007824 */ /* 0x000fe200078e00ff */
[----:B------:R1:W-:Y:S01]  /*0cd0*/  @!P1 LDGSTS.E.BYPASS.LTC128B.128 [R13+0x7100], [R4.64], !P3 ;  /* 0x07100000040d9fae */ /* 0x0003e2000d901d56 */
[----:B------:R-:W-:Y:S01]  /*0ce0*/  IMAD.SHL.U32 R12, R24, 0x8, RZ ;  /* 0x00000008180c7824 */ /* 0x000fe200078e00ff */
[----:B------:R-:W-:Y:S02]  /*0cf0*/  ISETP.GE.AND P3, PT, R34, c[0x0][0x1d4], PT ;  /* 0x0000750022007a0c */ /* 0x000fe40003f66270 */
[----:B------:R-:W-:Y:S01]  /*0d00*/  LOP3.LUT R0, R0, 0x1c0, RZ, 0xc0, !PT ;  /* 0x000001c000007812 */ /* 0x000fe200078ec0ff */
[----:B------:R-:W0:Y:S03]  /*0d10*/  LDGDEPBAR ;  /* 0x00000000000079af */ /* 0x000e260000000000 */
[----:B-1----:R-:W-:-:S02]  /*0d20*/  LOP3.LUT R13, R0, 0x8, R12, 0xf8, !PT ;  /* 0x00000008000d7812 */ /* 0x002fc400078ef80c */
[----:B------:R-:W-:Y:S01]  /*0d30*/  SHF.R.U32.HI R5, RZ, 0x3, R0 ;  /* 0x00000003ff057819 */ /* 0x000fe20000011600 */
[----:B------:R-:W-:Y:S01]  /*0d40*/  IMAD R0, R24, 0x200, R18 ;  /* 0x0000020018007824 */ /* 0x000fe200078e0212 */
[----:B------:R-:W-:Y:S01]  /*0d50*/  @P2 IADD3 R12, R3, UR4, RZ ;  /* 0x00000004030c2c10 */ /* 0x000fe2000fffe0ff */
[----:B------:R-:W-:Y:S01]  /*0d60*/  @P6 IMAD.SHL.U32 R3, R135, 0x2, RZ ;  /* 0x0000000287036824 */ /* 0x000fe200078e00ff */
[----:B------:R-:W-:Y:S01]  /*0d70*/  @P2 LEA R4, P1, R2, c[0x0][0x1c8], 0x1 ;  /* 0x0000720002042a11 */ /* 0x000fe200078208ff */
[----:B------:R-:W-:Y:S01]  /*0d80*/  IMAD.SHL.U32 R212, R0, 0x2, RZ ;  /* 0x0000000200d47824 */ /* 0x000fe200078e00ff */
[----:B------:R-:W-:Y:S01]  /*0d90*/  LOP3.LUT R13, R13, R5, RZ, 0x3c, !PT ;  /* 0x000000050d0d7212 */ /* 0x000fe200078e3cff */
[----:B------:R-:W-:Y:S01]  /*0da0*/  ULDC.64 UR4, c[0x0][0x208] ;  /* 0x0000820000047ab9 */ /* 0x000fe20000000a00 */
[----:B------:R-:W-:Y:S01]  /*0db0*/  @P2 LEA.HI.X R5, R2, c[0x0][0x1cc], R12, 0x1, P1 ;  /* 0x0000730002052a11 */ /* 0x000fe200008f0c0c */
[----:B------:R-:W-:Y:S01]  /*0dc0*/  @P5 IMAD.SHL.U32 R2, R135, 0x2, RZ ;  /* 0x0000000287025824 */ /* 0x000fe200078e00ff */
[----:B------:R1:W-:Y:S01]  /*0dd0*/  @P6 LDGSTS.E.BYPASS.LTC128B.128 [R3+0x8100], [R10.64], !P3 ;  /* 0x081000000a036fae */ /* 0x0003e2000d901d56 */
[C---:B------:R-:W-:Y:S01]  /*0de0*/  IADD3 R0, R212.reuse, 0x8100, RZ ;  /* 0x00008100d4007810 */ /* 0x040fe20007ffe0ff */
[----:B------:R-:W-:Y:S01]  /*0df0*/  UIMAD.WIDE.U32 UR16, UR11, UR4, URZ ;  /* 0x000000040b1072a5 */ /* 0x000fe2000f8e003f */
[----:B------:R-:W-:Y:S01]  /*0e00*/  IADD3 R219, R212, 0x8120, RZ ;  /* 0x00008120d4db7810 */ /* 0x000fe20007ffe0ff */
[----:B------:R1:W-:Y:S01]  /*0e10*/  @P6 LDGSTS.E.BYPASS.LTC128B.128 [R3+0xc100], [R10.64+0x80], !P0 ;  /* 0x0c1000800a036fae */ /* 0x0003e2000c101d56 */
[----:B------:R-:W-:-:S03]  /*0e20*/  UIMAD UR11, UR11, UR5, URZ ;  /* 0x000000050b0b72a4 */ /* 0x000fc6000f8e023f */
[----:B------:R2:W-:Y:S01]  /*0e30*/  @P5 LDGSTS.E.BYPASS.LTC128B.128 [R2+0x9100], [R8.64], !P3 ;  /* 0x0910000008025fae */ /* 0x0005e2000d901d56 */
[----:B------:R-:W-:-:S03]  /*0e40*/  UIADD3 UR11, UR17, UR11, URZ ;  /* 0x0000000b110b7290 */ /* 0x000fc6000fffe03f */
[----:B------:R2:W-:Y:S01]  /*0e50*/  @P5 LDGSTS.E.BYPASS.LTC128B.128 [R2+0xd100], [R8.64+0x80], !P0 ;  /* 0x0d10008008025fae */ /* 0x0005e2000c101d56 */
[----:B-1----:R-:W-:-:S05]  /*0e60*/  @P4 IMAD.SHL.U32 R3, R135, 0x2, RZ ;  /* 0x0000000287034824 */ /* 0x002fca00078e00ff */
[----:B------:R1:W-:Y:S01]  /*0e70*/  @P4 LDGSTS.E.BYPASS.LTC128B.128 [R3+0xa100], [R6.64], !P3 ;  /* 0x0a10000006034fae */ /* 0x0003e2000d901d56 */
[----:B--2---:R-:W-:-:S03]  /*0e80*/  @P2 IMAD.SHL.U32 R2, R135, 0x2, RZ ;  /* 0x0000000287022824 */ /* 0x004fc600078e00ff */
[----:B------:R1:W-:Y:S01]  /*0e90*/  @P4 LDGSTS.E.BYPASS.LTC128B.128 [R3+0xe100], [R6.64+0x80], !P0 ;  /* 0x0e10008006034fae */ /* 0x0003e2000c101d56 */
[----:B------:R-:W-:-:S03]  /*0ea0*/  LOP3.LUT P4, RZ, R32, 0x2, RZ, 0xc0, !PT ;  /* 0x0000000220ff7812 */ /* 0x000fc6000788c0ff */
[----:B------:R2:W-:Y:S04]  /*0eb0*/  @P2 LDGSTS.E.BYPASS.LTC128B.128 [R2+0xb100], [R4.64], !P3 ;  /* 0x0b10000004022fae */ /* 0x0005e8000d901d56 */
[----:B------:R2:W-:Y:S01]  /*0ec0*/  @P2 LDGSTS.E.BYPASS.LTC128B.128 [R2+0xf100], [R4.64+0x80], !P0 ;  /* 0x0f10008004022fae */ /* 0x0005e2000c101d56 */
[----:B------:R-:W-:-:S03]  /*0ed0*/  R2P PR, R14, 0x6 ;  /* 0x000000060e007804 */ /* 0x000fc60000000000 */
[----:B------:R-:W0:Y:S02]  /*0ee0*/  LDGDEPBAR ;  /* 0x00000000000079af */ /* 0x000e240000000000 */
[----:B------:R-:W-:-:S04]  /*0ef0*/  @P4 IADD3 R219, R0, -0x20, RZ ;  /* 0xffffffe000db4810 */ /* 0x000fc80007ffe0ff */
[C---:B------:R-:W-:Y:S02]  /*0f00*/  IADD3 R234, R219.reuse, 0x800, RZ ;  /* 0x00000800dbea7810 */ /* 0x040fe40007ffe0ff */
[C---:B------:R-:W-:Y:S02]  /*0f10*/  IADD3 R233, R219.reuse, 0x1000, RZ ;  /* 0x00001000dbe97810 */ /* 0x040fe40007ffe0ff */
[C---:B------:R-:W-:Y:S02]  /*0f20*/  IADD3 R232, R219.reuse, 0x1800, RZ ;  /* 0x00001800dbe87810 */ /* 0x040fe40007ffe0ff */
[C---:B------:R-:W-:Y:S02]  /*0f30*/  IADD3 R231, R219.reuse, 0x2000, RZ ;  /* 0x00002000dbe77810 */ /* 0x040fe40007ffe0ff */
[----:B------:R-:W-:Y:S01]  /*0f40*/  IADD3 R230, R219, 0x2800, RZ ;  /* 0x00002800dbe67810 */ /* 0x000fe20007ffe0ff */
[----:B-1----:R-:W-:Y:S01]  /*0f50*/  IMAD.MOV.U32 R3, RZ, RZ, 0x20 ;  /* 0x00000020ff037424 */ /* 0x002fe200078e00ff */
[----:B------:R-:W-:-:S02]  /*0f60*/  LEA.HI R7, R27, R28, RZ, 0x5 ;  /* 0x0000001c1b077211 */ /* 0x000fc400078f28ff */
[----:B------:R-:W-:Y:S02]  /*0f70*/  IADD3 R229, R219, 0x3000, RZ ;  /* 0x00003000dbe57810 */ /* 0x000fe40007ffe0ff */
[----:B------:R-:W-:Y:S02]  /*0f80*/  SHF.R.S32.HI R188, RZ, 0x5, R7 ;  /* 0x00000005ffbc7819 */ /* 0x000fe40000011407 */
[----:B------:R-:W-:Y:S01]  /*0f90*/  SEL R0, R3, 0xffffffe0, !P2 ;  /* 0xffffffe003007807 */ /* 0x000fe20005000000 */
[----:B--2---:R-:W-:Y:S01]  /*0fa0*/  IMAD.SHL.U32 R4, R15, 0x40, RZ ;  /* 0x000000400f047824 */ /* 0x004fe200078e00ff */
[----:B------:R-:W-:-:S04]  /*0fb0*/  DEPBAR.LE SB0, 0x1 ;  /* 0x000080400000791a */ /* 0x000fc80000000000 */
[----:B------:R-:W-:Y:S01]  /*0fc0*/  LOP3.LUT R4, R13, 0xfffffe00, R4, 0xf8, !PT ;  /* 0xfffffe000d047812 */ /* 0x000fe200078ef804 */
[----:B------:R-:W-:Y:S01]  /*0fd0*/  IMAD.MOV.U32 R5, RZ, RZ, 0x10 ;  /* 0x00000010ff057424 */ /* 0x000fe200078e00ff */
[----:B------:R-:W-:Y:S01]  /*0fe0*/  LOP3.LUT R7, R7, 0xffffffe0, RZ, 0xc0, !PT ;  /* 0xffffffe007077812 */ /* 0x000fe200078ec0ff */
[----:B------:R-:W-:Y:S01]  /*0ff0*/  IMAD R2, R26, c[0x0][0x208], RZ ;  /* 0x000082001a027a24 */ /* 0x000fe200078e02ff */
[----:B------:R-:W-:Y:S01]  /*1000*/  BAR.SYNC.DEFER_BLOCKING 0x0 ;  /* 0x0000000000007b1d */ /* 0x000fe20000010000 */
[----:B------:R-:W-:Y:S01]  /*1010*/  IMAD R188, R188, 0x400, R4 ;  /* 0x00000400bcbc7824 */ /* 0x000fe200078e0204 */
[----:B------:R-:W-:Y:S01]  /*1020*/  SEL R5, R5, 0xfffffff0, !P1 ;  /* 0xfffffff005057807 */ /* 0x000fe20004800000 */
[----:B------:R-:W-:Y:S01]  /*1030*/  IMAD R6, R23, c[0x0][0x20c], R2 ;  /* 0x0000830017067a24 */ /* 0x000fe200078e0202 */
[----:B------:R-:W-:Y:S01]  /*1040*/  PLOP3.LUT P1, PT, PT, PT, UP0, 0x80, 0x0 ;  /* 0x000000000000781c */ /* 0x000fe20003f2f008 */
[----:B------:R-:W-:Y:S01]  /*1050*/  IMAD.SHL.U32 R188, R188, 0x2, RZ ;  /* 0x00000002bcbc7824 */ /* 0x000fe200078e00ff */
[----:B------:R-:W-:Y:S01]  /*1060*/  IADD3 R228, R219, 0x3800, RZ ;  /* 0x00003800dbe47810 */ /* 0x000fe20007ffe0ff */
[----:B------:R-:W-:-:S04]  /*1070*/  IMAD.WIDE.U32 R2, R23, c[0x0][0x208], R34 ;  /* 0x0000820017027a25 */ /* 0x000fc800078e0022 */
[--C-:B------:R-:W-:Y:S02]  /*1080*/  IMAD R196, R5, 0x2, R188.reuse ;  /* 0x0000000205c47824 */ /* 0x100fe400078e02bc */
[C---:B------:R-:W-:Y:S02]  /*1090*/  IMAD R200, R0.reuse, 0x2, R188 ;  /* 0x0000000200c87824 */ /* 0x040fe400078e02bc */
[----:B------:R-:W-:Y:S02]  /*10a0*/  IMAD R208, R0, 0x2, R196 ;  /* 0x0000000200d07824 */ /* 0x000fe400078e02c4 */
[----:B------:R-:W-:Y:S02]  /*10b0*/  IMAD.IADD R3, R3, 0x1, R6 ;  /* 0x0000000103037824 */ /* 0x000fe400078e0206 */
[----:B------:R-:W-:Y:S02]  /*10c0*/  IMAD R6, R30, c[0x0][0x210], RZ ;  /* 0x000084001e067a24 */ /* 0x000fe400078e02ff */
[C---:B------:R-:W-:Y:S01]  /*10d0*/  IMAD.WIDE.U32 R2, R29.reuse, c[0x0][0x210], R2 ;  /* 0x000084001d027a25 */ /* 0x040fe200078e0002 */
[----:B------:R3:W1:Y:S03]  /*10e0*/  LDSM.16.M88.4 R140, [R188+0x100] ;  /* 0x00010000bc8c783b */ /* 0x0006660000000200 */
[----:B------:R-:W-:-:S02]  /*10f0*/  IMAD R6, R29, c[0x0][0x214], R6 ;  /* 0x000085001d067a24 */ /* 0x000fc400078e0206 */
[----:B------:R-:W-:Y:S01]  /*1100*/  IMAD.IADD R132, R28, 0x1, -R7 ;  /* 0x000000011c847824 */ /* 0x000fe200078e0a07 */
[----:B------:R3:W2:Y:S01]  /*1110*/  LDSM.16.M88.4 R144, [R196+0x100] ;  /* 0x00010000c490783b */ /* 0x0006a20000000200 */
[----:B------:R-:W-:Y:S02]  /*1120*/  IMAD.IADD R3, R3, 0x1, R6 ;  /* 0x0000000103037824 */ /* 0x000fe400078e0206 */
[----:B------:R-:W-:Y:S01]  /*1130*/  IMAD R6, R21, c[0x0][0x218], RZ ;  /* 0x0000860015067a24 */ /* 0x000fe200078e02ff */
[----:B------:R3:W4:Y:S01]  /*1140*/  LDSM.16.M88.4 R164, [R200+0x100] ;  /* 0x00010000c8a4783b */ /* 0x0007220000000200 */
[----:B------:R-:W-:-:S03]  /*1150*/  IMAD.WIDE.U32 R10, R20, c[0x0][0x218], R2 ;  /* 0x00008600140a7a25 */ /* 0x000fc600078e0002 */
[----:B------:R3:W1:Y:S01]  /*1160*/  LDSM.16.M88.4 R184, [R208+0x100] ;  /* 0x00010000d0b8783b */ /* 0x0006620000000200 */
[----:B------:R-:W-:-:S03]  /*1170*/  IMAD R6, R20, c[0x0][0x21c], R6 ;  /* 0x0000870014067a24 */ /* 0x000fc600078e0206 */
[----:B------:R-:W1:Y:S01]  /*1180*/  LDSM.16.M88.4 R188, [R188+0x4100] ;  /* 0x00410000bcbc783b */ /* 0x000e620000000200 */
[----:B------:R-:W-:-:S03]  /*1190*/  IMAD.IADD R8, R11, 0x1, R6 ;  /* 0x000000010b087824 */ /* 0x000fc600078e0206 */
[----:B------:R-:W1:Y:S04]  /*11a0*/  LDSM.16.M88.4 R196, [R196+0x4100] ;  /* 0x00410000c4c4783b */ /* 0x000e680000000200 */
[----:B------:R-:W1:Y:S04]  /*11b0*/  LDSM.16.M88.4 R200, [R200+0x4100] ;  /* 0x00410000c8c8783b */ /* 0x000e680000000200 */
[----:B------:R-:W1:Y:S04]  /*11c0*/  LDSM.16.M88.4 R208, [R208+0x4100] ;  /* 0x00410000d0d0783b */ /* 0x000e680000000200 */
[----:B------:R-:W-:Y:S06]  /*11d0*/  BAR.SYNC.DEFER_BLOCKING 0x0 ;  /* 0x0000000000007b1d */ /* 0x000fec0000010000 */
[----:B------:R3:W-:Y:S04]  /*11e0*/  STL.64 [R1+0x30], R10 ;  /* 0x0000300a01007387 */ /* 0x0007e80000100a00 */
[----:B------:R3:W-:Y:S01]  /*11f0*/  STL [R1+0x40], R8 ;  /* 0x0000400801007387 */ /* 0x0007e20000100800 */
[----:B------:R-:W-:-:S04]  /*1200*/  DEPBAR.LE SB0, 0x0 ;  /* 0x000080000000791a */ /* 0x000fc80000000000 */
[----:B------:R-:W-:Y:S06]  /*1210*/  BAR.SYNC.DEFER_BLOCKING 0x0 ;  /* 0x0000000000007b1d */ /* 0x000fec0000010000 */
[----:B------:R3:W1:Y:S04]  /*1220*/  LDSM.16.M88.4 R24, [R212+0x8100] ;  /* 0x00810000d418783b */ /* 0x0006680000000200 */
[----:B------:R3:W1:Y:S04]  /*1230*/  LDSM.16.M88.4 R16, [R212+0x8900] ;  /* 0x00890000d410783b */ /* 0x0006680000000200 */
[----:B------:R3:W1:Y:S04]  /*1240*/  LDSM.16.M88.4 R36, [R212+0x9100] ;  /* 0x00910000d424783b */ /* 0x0006680000000200 */
[----:B------:R3:W1:Y:S04]  /*1250*/  LDSM.16.M88.4 R48, [R212+0x9900] ;  /* 0x00990000d430783b */ /* 0x0006680000000200 */
[----:B------:R3:W1:Y:S04]  /*1260*/  LDSM.16.M88.4 R52, [R212+0xa100] ;  /* 0x00a10000d434783b */ /* 0x0006680000000200 */
[----:B------:R3:W1:Y:S04]  /*1270*/  LDSM.16.M88.4 R60, [R212+0xa900] ;  /* 0x00a90000d43c783b */ /* 0x0006680000000200 */
[----:B------:R3:W1:Y:S04]  /*1280*/  LDSM.16.M88.4 R80, [R212+0xb100] ;  /* 0x00b10000d450783b */ /* 0x0006680000000200 */
[----:B------:R3:W1:Y:S04]  /*1290*/  LDSM.16.M88.4 R84, [R212+0xb900] ;  /* 0x00b90000d454783b */ /* 0x0006680000000200 */
[----:B------:R3:W1:Y:S04]  /*12a0*/  LDSM.16.M88.4 R40, [R219] ;  /* 0x00000000db28783b */ /* 0x0006680000000200 */
[----:B------:R3:W1:Y:S04]  /*12b0*/  LDSM.16.M88.4 R56, [R219+0x800] ;  /* 0x00080000db38783b */ /* 0x0006680000000200 */
[----:B------:R3:W1:Y:S04]  /*12c0*/  LDSM.16.M88.4 R44, [R219+0x1000] ;  /* 0x00100000db2c783b */ /* 0x0006680000000200 */
[----:B------:R3:W1:Y:S04]  /*12d0*/  LDSM.16.M88.4 R88, [R219+0x1800] ;  /* 0x00180000db58783b */ /* 0x0006680000000200 */
[----:B------:R3:W1:Y:S04]  /*12e0*/  LDSM.16.M88.4 R124, [R219+0x2000] ;  /* 0x00200000db7c783b */ /* 0x0006680000000200 */
[----:B------:R3:W1:Y:S04]  /*12f0*/  LDSM.16.M88.4 R92, [R219+0x2800] ;  /* 0x00280000db5c783b */ /* 0x0006680000000200 */
[----:B------:R3:W1:Y:S04]  /*1300*/  LDSM.16.M88.4 R112, [R219+0x3000] ;  /* 0x00300000db70783b */ /* 0x0006680000000200 */
[----:B------:R3:W1:Y:S01]  /*1310*/  LDSM.16.M88.4 R104, [R219+0x3800] ;  /* 0x00380000db68783b */ /* 0x0006620000000200 */
[----:B------:R-:W-:Y:S05]  /*1320*/  @!P1 BRA `(.L_x_0) ;  /* 0x0000031000009947 */ /* 0x000fea0003800000 */
[----:B--2-4-:R-:W-:Y:S01]  /*1330*/  ULDC.64 UR4, c[0x0][0x208] ;  /* 0x0000820000047ab9 */ /* 0x014fe20000000a00 */
[----:B------:R-:W-:Y:S01]  /*1340*/  IMAD.SHL.U32 R12, R135, 0x2, RZ ;  /* 0x00000002870c7824 */ /* 0x000fe200078e00ff */
[----:B------:R-:W-:-:S02]  /*1350*/  UIMAD UR12, UR12, UR4, URZ ;  /* 0x000000040c0c72a4 */ /* 0x000fc4000f8e023f */
[----:B------:R-:W-:Y:S02]  /*1360*/  UIMAD.WIDE.U32 UR24, UR13, UR4, URZ ;  /* 0x000000040d1872a5 */ /* 0x000fe4000f8e003f */
[----:B------:R-:W-:Y:S02]  /*1370*/  UIMAD UR5, UR13, UR5, UR12 ;  /* 0x000000050d0572a4 */ /* 0x000fe4000f8e020c */
[----:B------:R-:W-:Y:S02]  /*1380*/  UIMAD UR4, UR13, -0x80, UR8 ;  /* 0xffffff800d0478a4 */ /* 0x000fe4000f8e0208 */
[----:B------:R-:W-:Y:S01]  /*1390*/  UIADD3 UR5, UR25, UR5, URZ ;  /* 0x0000000519057290 */ /* 0x000fe2000fffe03f */
[----:B------:R-:W-:Y:S02]  /*13a0*/  IMAD.U32 R6, RZ, RZ, UR24 ;  /* 0x00000018ff067e24 */ /* 0x000fe4000f8e00ff */
[----:B------:R-:W-:Y:S01]  /*13b0*/  IMAD.U32 R7, RZ, RZ, UR25 ;  /* 0x00000019ff077e24 */ /* 0x000fe2000f8e00ff */
[----:B------:R-:W-:-:S02]  /*13c0*/  IADD3 R2, -R23, UR4, RZ ;  /* 0x0000000417027c10 */ /* 0x000fc4000fffe1ff */
[----:B------:R-:W-:Y:S01]  /*13d0*/  IMAD.U32 R7, RZ, RZ, UR5 ;  /* 0x00000005ff077e24 */ /* 0x000fe2000f8e00ff */
[----:B------:R-:W-:Y:S01]  /*13e0*/  LEA R3, P1, R6, R10, 0x7 ;  /* 0x0000000a06037211 */ /* 0x000fe200078238ff */
[----:B------:R-:W-:Y:S01]  /*13f0*/  UIADD3 UR5, UP0, UR16, 0x80, URZ ;  /* 0x0000008010057890 */ /* 0x000fe2000ff1e03f */
[C---:B------:R-:W-:Y:S02]  /*1400*/  ISETP.LT.OR P4, PT, R2.reuse, 0x1, P3 ;  /* 0x000000010200780c */ /* 0x040fe40001f81670 */
[----:B------:R-:W-:Y:S01]  /*1410*/  ISETP.LT.OR P2, PT, R2, 0x1, P0 ;  /* 0x000000010200780c */ /* 0x000fe20000741670 */
[----:B------:R-:W-:Y:S01]  /*1420*/  UIADD3.X UR4, URZ, UR11, URZ, UP0, !UPT ;  /* 0x0000000b3f047290 */ /* 0x000fe200087fe43f */
[----:B------:R-:W-:Y:S02]  /*1430*/  LEA.HI.X R7, R6, R8, R7, 0x7, P1 ;  /* 0x0000000806077211 */ /* 0x000fe400008f3c07 */
[----:B------:R-:W-:Y:S02]  /*1440*/  LEA R6, P1, R3, c[0x0][0x1f8], 0x1 ;  /* 0x00007e0003067a11 */ /* 0x000fe400078208ff */
[----:B------:R-:W-:-:S02]  /*1450*/  ISETP.LT.OR P6, PT, R2, 0x21, P3 ;  /* 0x000000210200780c */ /* 0x000fc40001fc1670 */
[----:B------:R-:W-:Y:S01]  /*1460*/  LEA.HI.X R7, R3, c[0x0][0x1fc], R7, 0x1, P1 ;  /* 0x00007f0003077a11 */ /* 0x000fe200008f0c07 */
[----:B------:R-:W-:Y:S01]  /*1470*/  IMAD.U32 R3, RZ, RZ, UR16 ;  /* 0x00000010ff037e24 */ /* 0x000fe2000f8e00ff */
[----:B------:R-:W-:Y:S02]  /*1480*/  ISETP.LT.OR P1, PT, R2, 0x21, P0 ;  /* 0x000000210200780c */ /* 0x000fe40000721670 */
[----:B---3--:R-:W-:Y:S01]  /*1490*/  IADD3 R8, P5, R6, UR16, RZ ;  /* 0x0000001006087c10 */ /* 0x008fe2000ffbe0ff */
[----:B------:R-:W-:Y:S01]  /*14a0*/  @!PT LDS RZ, [RZ] ;  /* 0x00000000fffff984 */ /* 0x000fe20000000800 */
[----:B------:R-:W-:Y:S01]  /*14b0*/  @!PT LDS RZ, [RZ] ;  /* 0x00000000fffff984 */ /* 0x000fe20000000800 */
[----:B------:R-:W-:Y:S01]  /*14c0*/  @!PT LDS RZ, [RZ] ;  /* 0x00000000fffff984 */ /* 0x000fe20000000800 */
[----:B------:R2:W-:Y:S03]  /*14d0*/  LDGSTS.E.BYPASS.LTC128B.128 [R12+0x100], [R6.64], !P4 ;  /* 0x00100000060c7fae */ /* 0x0005e6000e101d56 */
[----:B------:R-:W-:Y:S01]  /*14e0*/  IADD3.X R9, R7, UR11, RZ, P5, !PT ;  /* 0x0000000b07097c10 */ /* 0x000fe2000affe4ff */
[----:B------:R2:W-:Y:S01]  /*14f0*/  LDGSTS.E.BYPASS.LTC128B.128 [R12+0x4100], [R6.64+0x80], !P2 ;  /* 0x04100080060c7fae */ /* 0x0005e2000d101d56 */
[----:B------:R-:W-:-:S02]  /*1500*/  IADD3 R10, P4, P2, R3, 0x80, R6 ;  /* 0x00000080030a7810 */ /* 0x000fc40007a9e006 */
[C---:B------:R-:W-:Y:S01]  /*1510*/  ISETP.LT.OR P5, PT, R2.reuse, 0x41, P0 ;  /* 0x000000410200780c */ /* 0x040fe200007a1670 */
[----:B------:R3:W-:Y:S01]  /*1520*/  LDGSTS.E.BYPASS.LTC128B.128 [R12+0x1100], [R8.64], !P6 ;  /* 0x01100000080c7fae */ /* 0x0007e2000f101d56 */
[----:B------:R-:W-:Y:S02]  /*1530*/  IADD3.X R11, RZ, UR11, R7, P4, P2 ;  /* 0x0000000bff0b7c10 */ /* 0x000fe4000a7e4407 */
[----:B------:R-:W-:-:S03]  /*1540*/  ISETP.LT.OR P6, PT, R2, 0x41, P3 ;  /* 0x000000410200780c */ /* 0x000fc60001fc1670 */
[----:B------:R4:W-:Y:S01]  /*1550*/  LDGSTS.E.BYPASS.LTC128B.128 [R12+0x5100], [R10.64], !P1 ;  /* 0x051000000a0c7fae */ /* 0x0009e2000c901d56 */
[----:B--2---:R-:W-:-:S04]  /*1560*/  IADD3 R6, P4, R8, UR16, RZ ;  /* 0x0000001008067c10 */ /* 0x004fc8000ff9e0ff */
[----:B------:R-:W-:Y:S02]  /*1570*/  IADD3.X R7, R9, UR11, RZ, P4, !PT ;  /* 0x0000000b09077c10 */ /* 0x000fe4000a7fe4ff */
[----:B------:R-:W-:-:S03]  /*1580*/  ISETP.LT.OR P4, PT, R2, 0x61, P3 ;  /* 0x000000610200780c */ /* 0x000fc60001f81670 */
[----:B------:R2:W-:Y:S01]  /*1590*/  LDGSTS.E.BYPASS.LTC128B.128 [R12+0x2100], [R6.64], !P6 ;  /* 0x02100000060c7fae */ /* 0x0005e2000f101d56 */
[----:B----4-:R-:W-:Y:S02]  /*15a0*/  IADD3 R10, P2, R8, UR5, RZ ;  /* 0x00000005080a7c10 */ /* 0x010fe4000ff5e0ff */
[----:B---3--:R-:W-:Y:S02]  /*15b0*/  IADD3 R8, P1, R6, UR16, RZ ;  /* 0x0000001006087c10 */ /* 0x008fe4000ff3e0ff */
[----:B------:R-:W-:Y:S02]  /*15c0*/  IADD3.X R11, R9, UR4, RZ, P2, !PT ;  /* 0x00000004090b7c10 */ /* 0x000fe400097fe4ff */
[----:B------:R-:W-:Y:S02]  /*15d0*/  ISETP.LT.OR P2, PT, R2, 0x61, P0 ;  /* 0x000000610200780c */ /* 0x000fe40000741670 */
[----:B------:R-:W-:Y:S01]  /*15e0*/  IADD3.X R9, R7, UR11, RZ, P1, !PT ;  /* 0x0000000b07097c10 */ /* 0x000fe20008ffe4ff */
[----:B------:R2:W-:Y:S01]  /*15f0*/  LDGSTS.E.BYPASS.LTC128B.128 [R12+0x6100], [R10.64], !P5 ;  /* 0x061000000a0c7fae */ /* 0x0005e2000e901d56 */
[----:B------:R-:W-:-:S03]  /*1600*/  IADD3 R2, P1, R6, UR5, RZ ;  /* 0x0000000506027c10 */ /* 0x000fc6000ff3e0ff */
[----:B------:R2:W-:Y:S01]  /*1610*/  LDGSTS.E.BYPASS.LTC128B.128 [R12+0x3100], [R8.64], !P4 ;  /* 0x03100000080c7fae */ /* 0x0005e2000e101d56 */
[----:B------:R-:W-:-:S05]  /*1620*/  IADD3.X R3, R7, UR4, RZ, P1, !PT ;  /* 0x0000000407037c10 */ /* 0x000fca0008ffe4ff */
[----:B------:R2:W-:Y:S04]  /*1630*/  LDGSTS.E.BYPASS.LTC128B.128 [R12+0x7100], [R2.64], !P2 ;  /* 0x07100000020c7fae */ /* 0x0005e8000d101d56 */
.L_x_0:
[C---:B-12-4-:R-:W-:Y:S01]  /*1640*/  HMMA.16816.F32 R28, R140.reuse, R24, RZ ;  /* 0x000000188c1c723c */ /* 0x056fe200000018ff */
[----:B------:R-:W-:Y:S01]  /*1650*/  LOP3.LUT P1, RZ, R32, 0x4, RZ, 0xc0, !PT ;  /* 0x0000000420ff7812 */ /* 0x000fe2000782c0ff */
[----:B------:R-:W0:Y:S01]  /*1660*/  LDGDEPBAR ;  /* 0x00000000000079af */ /* 0x000e220000000000 */
[----:B------:R-:W-:Y:S01]  /*1670*/  MOV R2, 0x40 ;  /* 0x0000004000027802 */ /* 0x000fe20000000f00 */
[----:B------:R-:W-:Y:S01]  /*1680*/  UISETP.GE.AND UP0, UPT, UR8, 0x81, UPT ;  /* 0x000000810800788c */ /* 0x000fe2000bf06270 */
[C---:B------:R-:W-:Y:S02]  /*1690*/  IADD3 R227, R219.reuse, 0x4000, RZ ;  /* 0x00004000dbe37810 */ /* 0x040fe40007ffe0ff */
[----:B------:R-:W-:Y:S01]  /*16a0*/  SEL R2, R2, 0xffffffc0, !P1 ;  /* 0xffffffc002027807 */ /* 0x000fe20004800000 */
[----:B------:R-:W-:Y:S01]  /*16b0*/  HMMA.16816.F32 R24, R140, R26, RZ ;  /* 0x0000001a8c18723c */ /* 0x000fe200000018ff */
[----:B------:R-:W-:Y:S02]  /*16c0*/  IADD3 R226, R219, 0x4800, RZ ;  /* 0x00004800dbe27810 */ /* 0x000fe40007ffe0ff */
[----:B------:R-:W-:-:S02]  /*16d0*/  IADD3 R218, R212, R2, RZ ;  /* 0x00000002d4da7210 */ /* 0x000fc40007ffe0ff */
[C---:B------:R-:W-:Y:S02]  /*16e0*/  IADD3 R215, R219.reuse, R2, RZ ;  /* 0x00000002dbd77210 */ /* 0x040fe40007ffe0ff */
[----:B------:R-:W-:Y:S01]  /*16f0*/  PLOP3.LUT P1, PT, PT, PT, UP0, 0x80, 0x0 ;  /* 0x000000000000781c */ /* 0x000fe20003f2f008 */
[C---:B------:R-:W-:Y:S01]  /*1700*/  HMMA.16816.F32 R12, R140.reuse, R36, RZ ;  /* 0x000000248c0c723c */ /* 0x040fe200000018ff */
[C---:B------:R-:W-:Y:S02]  /*1710*/  IADD3 R225, R219.reuse, 0x5000, RZ ;  /* 0x00005000dbe17810 */ /* 0x040fe40007ffe0ff */
[C---:B------:R-:W-:Y:S02]  /*1720*/  IADD3 R224, R219.reuse, 0x5800, RZ ;  /* 0x00005800dbe07810 */ /* 0x040fe40007ffe0ff */
[C---:B------:R-:W-:Y:S02]  /*1730*/  IADD3 R223, R219.reuse, 0x6000, RZ ;  /* 0x00006000dbdf7810 */ /* 0x040fe40007ffe0ff */
[C---:B------:R-:W-:Y:S01]  /*1740*/  IADD3 R222, R219.reuse, 0x6800, RZ ;  /* 0x00006800dbde7810 */ /* 0x040fe20007ffe0ff */
[----:B---3--:R-:W-:Y:S01]  /*1750*/  HMMA.16816.F32 R8, R140, R38, RZ ;  /* 0x000000268c08723c */ /* 0x008fe200000018ff */
[----:B------:R-:W-:-:S02]  /*1760*/  IADD3 R221, R219, 0x7000, RZ ;  /* 0x00007000dbdd7810 */ /* 0x000fc40007ffe0ff */
[----:B------:R-:W-:-:S05]  /*1770*/  IADD3 R220, R219, 0x7800, RZ ;  /* 0x00007800dbdc7810 */ /* 0x000fca0007ffe0ff */
[C---:B------:R-:W-:Y:S08]  /*1780*/  HMMA.16816.F32 R20, R140.reuse, R16, RZ ;  /* 0x000000108c14723c */ /* 0x040ff000000018ff */
[C---:B------:R-:W-:Y:S08]  /*1790*/  HMMA.16816.F32 R16, R140.reuse, R18, RZ ;  /* 0x000000128c10723c */ /* 0x040ff000000018ff */
[----:B------:R-:W-:Y:S08]  /*17a0*/  HMMA.16816.F32 R36, R140, R52, RZ ;  /* 0x000000348c24723c */ /* 0x000ff000000018ff */
[C---:B------:R-:W-:Y:S08]  /*17b0*/  HMMA.16816.F32 R72, R144.reuse, R42, R24 ;  /* 0x0000002a9048723c */ /* 0x040ff00000001818 */
[C---:B------:R-:W-:Y:S08]  /*17c0*/  HMMA.16816.F32 R68, R144.reuse, R44, R12 ;  /* 0x0000002c9044723c */ /* 0x040ff0000000180c */
[----:B------:R-:W-:Y:S08]  /*17d0*/  HMMA.16816.F32 R128, R144, R46, R8 ;  /* 0x0000002e9080723c */ /* 0x000ff00000001808 */
[----:B------:R-:W-:Y:S01]  /*17e0*/  HMMA.16816.F32 R32, R140, R54, RZ ;  /* 0x000000368c20723c */ /* 0x000fe200000018ff */
[----:B------:R-:W1:Y:S07]  /*17f0*/  LDSM.16.M88.4 R52, [R218+0x8900] ;  /* 0x00890000da34783b */ /* 0x000e6e0000000200 */
[----:B------:R-:W-:Y:S08]  /*1800*/  HMMA.16816.F32 R64, R144, R56, R20 ;  /* 0x000000389040723c */ /* 0x000ff00000001814 */
[C---:B------:R-:W-:Y:S08]  /*1810*/  HMMA.16816.F32 R44, R140.reuse, R48, RZ ;  /* 0x000000308c2c723c */ /* 0x040ff000000018ff */
[C---:B------:R-:W-:Y:S08]  /*1820*/  HMMA.16816.F32 R24, R140.reuse, R62, RZ ;  /* 0x0000003e8c18723c */ /* 0x040ff000000018ff */
[C---:B------:R-:W-:Y:S08]  /*1830*/  HMMA.16816.F32 R20, R140.reuse, R80, RZ ;  /* 0x000000508c14723c */ /* 0x040ff000000018ff */
[----:B------:R-:W-:Y:S08]  /*1840*/  HMMA.16816.F32 R12, R140, R84, RZ ;  /* 0x000000548c0c723c */ /* 0x000ff000000018ff */
[C---:B------:R-:W-:Y:S08]  /*1850*/  HMMA.16816.F32 R76, R144.reuse, R40, R28 ;  /* 0x00000028904c723c */ /* 0x040ff0000000181c */
[----:B------:R-:W-:Y:S08]  /*1860*/  HMMA.16816.F32 R56, R144, R58, R16 ;  /* 0x0000003a9038723c */ /* 0x000ff00000001810 */
[C---:B------:R-:W-:Y:S01]  /*1870*/  HMMA.16816.F32 R40, R140.reuse, R50, RZ ;  /* 0x000000328c28723c */ /* 0x040fe200000018ff */
[----:B------:R-:W2:Y:S07]  /*1880*/  LDSM.16.M88.4 R48, [R218+0x8100] ;  /* 0x00810000da30783b */ /* 0x000eae0000000200 */
[C---:B------:R-:W-:Y:S08]  /*1890*/  HMMA.16816.F32 R8, R140.reuse, R86, RZ ;  /* 0x000000568c08723c */ /* 0x040ff000000018ff */
[C---:B------:R-:W-:Y:S08]  /*18a0*/  HMMA.16816.F32 R28, R140.reuse, R60, RZ ;  /* 0x0000003c8c1c723c */ /* 0x040ff000000018ff */
[----:B------:R-:W-:Y:S08]  /*18b0*/  HMMA.16816.F32 R16, R140, R82, RZ ;  /* 0x000000528c10723c */ /* 0x000ff000000018ff */
[C---:B------:R-:W-:Y:S08]  /*18c0*/  HMMA.16816.F32 R36, R144.reuse, R124, R36 ;  /* 0x0000007c9024723c */ /* 0x040ff00000001824 */
[C---:B------:R-:W-:Y:S08]  /*18d0*/  HMMA.16816.F32 R124, R144.reuse, R126, R32 ;  /* 0x0000007e907c723c */ /* 0x040ff00000001820 */
[C---:B------:R-:W-:Y:S01]  /*18e0*/  HMMA.16816.F32 R60, R144.reuse, R88, R44 ;  /* 0x00000058903c723c */ /* 0x040fe2000000182c */
[----:B------:R-:W3:Y:S07]  /*18f0*/  LDSM.16.M88.4 R44, [R218+0x9100] ;  /* 0x00910000da2c783b */ /* 0x000eee0000000200 */
[C---:B------:R-:W-:Y:S01]  /*1900*/  HMMA.16816.F32 R32, R144.reuse, R94, R24 ;  /* 0x0000005e9020723c */ /* 0x040fe20000001818 */
[----:B------:R-:W4:Y:S07]  /*1910*/  LDSM.16.M88.4 R24, [R218+0x9900] ;  /* 0x00990000da18783b */ /* 0x000f2e0000000200 */
[C---:B------:R-:W-:Y:S01]  /*1920*/  HMMA.16816.F32 R116, R144.reuse, R112, R20 ;  /* 0x000000709074723c */ /* 0x040fe20000001814 */
[----:B------:R-:W5:Y:S07]  /*1930*/  LDSM.16.M88.4 R20, [R218+0xa100] ;  /* 0x00a10000da14783b */ /* 0x000f6e0000000200 */
[C---:B------:R-:W-:Y:S01]  /*1940*/  HMMA.16816.F32 R108, R144.reuse, R104, R12 ;  /* 0x00000068906c723c */ /* 0x040fe2000000180c */
[----:B------:R-:W2:Y:S07]  /*1950*/  LDSM.16.M88.4 R12, [R218+0xb100] ;  /* 0x00b10000da0c783b */ /* 0x000eae0000000200 */
[C---:B------:R-:W-:Y:S08]  /*1960*/  HMMA.16816.F32 R40, R144.reuse, R90, R40 ;  /* 0x0000005a9028723c */ /* 0x040ff00000001828 */
[C---:B------:R-:W-:Y:S01]  /*1970*/  HMMA.16816.F32 R104, R144.reuse, R106, R8 ;  /* 0x0000006a9068723c */ /* 0x040fe20000001808 */
[----:B------:R-:W3:Y:S07]  /*1980*/  LDSM.16.M88.4 R8, [R218+0xb900] ;  /* 0x00b90000da08783b */ /* 0x000eee0000000200 */
[C---:B------:R-:W-:Y:S01]  /*1990*/  HMMA.16816.F32 R120, R144.reuse, R92, R28 ;  /* 0x0000005c9078723c */ /* 0x040fe2000000181c */
[----:B------:R-:W4:Y:S07]  /*19a0*/  LDSM.16.M88.4 R28, [R215] ;  /* 0x00000000d71c783b */ /* 0x000f2e0000000200 */
[----:B------:R-:W-:Y:S01]  /*19b0*/  HMMA.16816.F32 R112, R144, R114, R16 ;  /* 0x000000729070723c */ /* 0x000fe20000001810 */
[----:B------:R-:W5:Y:S07]  /*19c0*/  LDSM.16.M88.4 R16, [R218+0xa900] ;  /* 0x00a90000da10783b */ /* 0x000f6e0000000200 */
[C---:B-1----:R-:W-:Y:S01]  /*19d0*/  HMMA.16816.F32 R88, R164.reuse, R54, R56 ;  /* 0x00000036a458723c */ /* 0x042fe20000001838 */
[----:B------:R-:W1:Y:S07]  /*19e0*/  LDSM.16.M88.4 R56, [R215+0x2000] ;  /* 0x00200000d738783b */ /* 0x000e6e0000000200 */
[C---:B--2---:R-:W-:Y:S01]  /*19f0*/  HMMA.16816.F32 R100, R164.reuse, R48, R76 ;  /* 0x00000030a464723c */ /* 0x044fe2000000184c */
[----:B------:R-:W-:Y:S07]  /*1a00*/  LDSM.16.M88.4 R76, [R215+0x800] ;  /* 0x00080000d74c783b */ /* 0x000fee0000000200 */
[C---:B------:R-:W-:Y:S08]  /*1a10*/  HMMA.16816.F32 R92, R164.reuse, R50, R72 ;  /* 0x00000032a45c723c */ /* 0x040ff00000001848 */
[C---:B---3--:R-:W-:Y:S08]  /*1a20*/  HMMA.16816.F32 R84, R164.reuse, R44, R68 ;  /* 0x0000002ca454723c */ /* 0x048ff00000001844 */
[C---:B----4-:R-:W-:Y:S01]  /*1a30*/  HMMA.16816.F32 R72, R164.reuse, R24, R60 ;  /* 0x00000018a448723c */ /* 0x050fe2000000183c */
[----:B------:R-:W-:Y:S07]  /*1a40*/  LDSM.16.M88.4 R60, [R215+0x1800] ;  /* 0x00180000d73c783b */ /* 0x000fee0000000200 */
[C---:B------:R-:W-:Y:S08]  /*1a50*/  HMMA.16816.F32 R48, R164.reuse, R26, R40 ;  /* 0x0000001aa430723c */ /* 0x040ff00000001828 */
[C---:B-----5:R-:W-:Y:S08]  /*1a60*/  HMMA.16816.F32 R40, R164.reuse, R22, R124 ;  /* 0x00000016a428723c */ /* 0x060ff0000000187c */
[C---:B------:R-:W-:Y:S08]  /*1a70*/  HMMA.16816.F32 R68, R164.reuse, R12, R116 ;  /* 0x0000000ca444723c */ /* 0x040ff00000001874 */
[C---:B------:R-:W-:Y:S01]  /*1a80*/  HMMA.16816.F32 R24, R164.reuse, R14, R112 ;  /* 0x0000000ea418723c */ /* 0x040fe20000001870 */
[----:B------:R-:W2:Y:S07]  /*1a90*/  LDSM.16.M88.4 R12, [R212+0xc100] ;  /* 0x00c10000d40c783b */ /* 0x000eae0000000200 */
[C---:B------:R-:W-:Y:S08]  /*1aa0*/  HMMA.16816.F32 R108, R164.reuse, R8, R108 ;  /* 0x00000008a46c723c */ /* 0x040ff0000000186c */
[----:B------:R-:W-:Y:S08]  /*1ab0*/  HMMA.16816.F32 R104, R164, R10, R104 ;  /* 0x0000000aa468723c */ /* 0x000ff00000001868 */
[----:B------:R-:W-:Y:S08]  /*1ac0*/  HMMA.16816.F32 R8, R184, R28, R100 ;  /* 0x0000001cb808723c */ /* 0x000ff00000001864 */
[C---:B------:R-:W-:Y:S08]  /*1ad0*/  HMMA.16816.F32 R80, R164.reuse, R46, R128 ;  /* 0x0000002ea450723c */ /* 0x040ff00000001880 */
[C---:B------:R-:W-:Y:S01]  /*1ae0*/  HMMA.16816.F32 R44, R164.reuse, R20, R36 ;  /* 0x00000014a42c723c */ /* 0x040fe20000001824 */
[----:B------:R-:W-:Y:S07]  /*1af0*/  LDSM.16.M88.4 R20, [R215+0x3000] ;  /* 0x00300000d714783b */ /* 0x000fee0000000200 */
[C---:B------:R-:W-:Y:S08]  /*1b00*/  HMMA.16816.F32 R36, R164.reuse, R16, R120 ;  /* 0x00000010a424723c */ /* 0x040ff00000001878 */
[----:B------:R-:W-:Y:S08]  /*1b10*/  HMMA.16816.F32 R32, R164, R18, R32 ;  /* 0x00000012a420723c */ /* 0x000ff00000001820 */
[C---:B------:R-:W-:Y:S01]  /*1b20*/  HMMA.16816.F32 R16, R184.reuse, R30, R92 ;  /* 0x0000001eb810723c */ /* 0x040fe2000000185c */
[----:B------:R-:W-:Y:S07]  /*1b30*/  LDSM.16.M88.4 R28, [R218+0xc100] ;  /* 0x00c10000da1c783b */ /* 0x000fee0000000200 */
[----:B-1----:R-:W-:Y:S01]  /*1b40*/  HMMA.16816.F32 R92, R184, R58, R40 ;  /* 0x0000003ab85c723c */ /* 0x002fe20000001828 */
[----:B------:R-:W1:Y:S07]  /*1b50*/  LDSM.16.M88.4 R40, [R219+0x4000] ;  /* 0x00400000db28783b */ /* 0x000e6e0000000200 */
[----:B------:R-:W-:Y:S01]  /*1b60*/  HMMA.16816.F32 R96, R164, R52, R64 ;  /* 0x00000034a460723c */ /* 0x000fe20000001840 */
[----:B------:R-:W3:Y:S04]  /*1b70*/  LDSM.16.M88.4 R64, [R215+0x1000] ;  /* 0x00100000d740783b */ /* 0x000ee80000000200 */
[----:B------:R-:W4:Y:S03]  /*1b80*/  LDSM.16.M88.4 R52, [R215+0x2800] ;  /* 0x00280000d734783b */ /* 0x000f260000000200 */
[C---:B--2---:R-:W-:Y:S08]  /*1b90*/  HMMA.16816.F32 R8, R188.reuse, R12, R8 ;  /* 0x0000000cbc08723c */ /* 0x044ff00000001808 */
[----:B------:R-:W-:Y:S01]  /*1ba0*/  HMMA.16816.F32 R12, R188, R14, R16 ;  /* 0x0000000ebc0c723c */ /* 0x000fe20000001810 */
[----:B------:R-:W2:Y:S07]  /*1bb0*/  LDSM.16.M88.4 R16, [R212+0xc900] ;  /* 0x00c90000d410783b */ /* 0x000eae0000000200 */
[C---:B------:R-:W-:Y:S08]  /*1bc0*/  HMMA.16816.F32 R96, R184.reuse, R76, R96 ;  /* 0x0000004cb860723c */ /* 0x040ff00000001860 */
[----:B------:R-:W-:Y:S08]  /*1bd0*/  HMMA.16816.F32 R88, R184, R78, R88 ;  /* 0x0000004eb858723c */ /* 0x000ff00000001858 */
[----:B-1----:R-:W-:Y:S08]  /*1be0*/  HMMA.16816.F32 R8, R196, R40, R8 ;  /* 0x00000028c408723c */ /* 0x002ff00000001808 */
[C---:B---3--:R-:W-:Y:S08]  /*1bf0*/  HMMA.16816.F32 R84, R184.reuse, R64, R84 ;  /* 0x00000040b854723c */ /* 0x048ff00000001854 */
[C---:B------:R-:W-:Y:S08]  /*1c00*/  HMMA.16816.F32 R64, R184.reuse, R66, R80 ;  /* 0x00000042b840723c */ /* 0x040ff00000001850 */
[C---:B------:R-:W-:Y:S01]  /*1c10*/  HMMA.16816.F32 R76, R184.reuse, R62, R48 ;  /* 0x0000003eb84c723c */ /* 0x040fe20000001830 */
[----:B------:R-:W-:Y:S07]  /*1c20*/  LDSM.16.M88.4 R48, [R215+0x4000] ;  /* 0x00400000d730783b */ /* 0x000fee0000000200 */
[----:B------:R-:W-:Y:S01]  /*1c30*/  HMMA.16816.F32 R80, R184, R56, R44 ;  /* 0x00000038b850723c */ /* 0x000fe2000000182c */
[----:B------:R-:W1:Y:S07]  /*1c40*/  LDSM.16.M88.4 R44, [R215+0x3800] ;  /* 0x00380000d72c783b */ /* 0x000e6e0000000200 */
[----:B------:R-:W-:Y:S01]  /*1c50*/  HMMA.16816.F32 R12, R196, R42, R12 ;  /* 0x0000002ac40c723c */ /* 0x000fe2000000180c */
[----:B------:R-:W3:Y:S07]  /*1c60*/  LDSM.16.M88.4 R40, [R219+0x4800] ;  /* 0x00480000db28783b */ /* 0x000eee0000000200 */
[C---:B----4-:R-:W-:Y:S01]  /*1c70*/  HMMA.16816.F32 R112, R184.reuse, R54, R32 ;  /* 0x00000036b870723c */ /* 0x050fe20000001820 */
[----:B------:R-:W4:Y:S07]  /*1c80*/  LDSM.16.M88.4 R32, [R212+0xd100] ;  /* 0x00d10000d420783b */ /* 0x000f2e0000000200 */
[C---:B------:R-:W-:Y:S08]  /*1c90*/  HMMA.16816.F32 R116, R184.reuse, R20, R68 ;  /* 0x00000014b874723c */ /* 0x040ff00000001844 */
[----:B------:R-:W-:Y:S08]  /*1ca0*/  HMMA.16816.F32 R120, R184, R22, R24 ;  /* 0x00000016b878723c */ /* 0x000ff00000001818 */
[----:B------:R-:W-:Y:S08]  /*1cb0*/  HMMA.16816.F32 R8, R200, R28, R8 ;  /* 0x0000001cc808723c */ /* 0x000ff00000001808 */
[C---:B--2---:R-:W-:Y:S08]  /*1cc0*/  HMMA.16816.F32 R20, R188.reuse, R16, R96 ;  /* 0x00000010bc14723c */ /* 0x044ff00000001860 */
[----:B------:R-:W-:Y:S08]  /*1cd0*/  HMMA.16816.F32 R24, R188, R18, R88 ;  /* 0x00000012bc18723c */ /* 0x000ff00000001858 */
[----:B------:R-:W-:Y:S01]  /*1ce0*/  HMMA.16816.F32 R12, R200, R30, R12 ;  /* 0x0000001ec80c723c */ /* 0x000fe2000000180c */
[----:B------:R-:W2:Y:S07]  /*1cf0*/  LDSM.16.M88.4 R28, [R218+0xc900] ;  /* 0x00c90000da1c783b */ /* 0x000eae0000000200 */
[C---:B-1----:R-:W-:Y:S08]  /*1d00*/  HMMA.16816.F32 R108, R184.reuse, R44, R108 ;  /* 0x0000002cb86c723c */ /* 0x042ff0000000186c */
[----:B------:R-:W-:Y:S01]  /*1d10*/  HMMA.16816.F32 R124, R184, R46, R104 ;  /* 0x0000002eb87c723c */ /* 0x000fe20000001868 */
[----:B------:R-:W1:Y:S07]  /*1d20*/  LDSM.16.M88.4 R44, [R219+0x5000] ;  /* 0x00500000db2c783b */ /* 0x000e6e0000000200 */
[----:B------:R-:W-:Y:S08]  /*1d30*/  HMMA.16816.F32 R16, R208, R48, R8 ;  /* 0x00000030d010723c */ /* 0x000ff00000001808 */
[----:B---3--:R-:W-:Y:S08]  /*1d40*/  HMMA.16816.F32 R8, R196, R40, R20 ;  /* 0x00000028c408723c */ /* 0x008ff00000001814 */
[----:B------:R-:W-:Y:S01]  /*1d50*/  HMMA.16816.F32 R100, R184, R52, R36 ;  /* 0x00000034b864723c */ /* 0x000fe20000001824 */
[----:B------:R-:W3:Y:S04]  /*1d60*/  LDSM.16.M88.4 R36, [R212+0xd900] ;  /* 0x00d90000d424783b */ /* 0x000ee80000000200 */
[----:B------:R-:W-:Y:S03]  /*1d70*/  LDSM.16.M88.4 R52, [R218+0xd100] ;  /* 0x00d10000da34783b */ /* 0x000fe60000000200 */
[----:B------:R-:W-:Y:S01]  /*1d80*/  HMMA.16816.F32 R20, R196, R42, R24 ;  /* 0x0000002ac414723c */ /* 0x000fe20000001818 */
[----:B------:R-:W5:Y:S01]  /*1d90*/  LDSM.16.M88.4 R40, [R215+0x4800] ;  /* 0x00480000d728783b */ /* 0x000f620000000200 */
[----:B------:R-:W-:-:S03]  /*1da0*/  FMUL.FTZ R2, R16, c[0x0][0x320] ;  /* 0x0000c80010027a20 */ /* 0x000fc60000410000 */
[----:B------:R-:W1:Y:S01]  /*1db0*/  LDSM.16.M88.4 R24, [R219+0x5800] ;  /* 0x00580000db18783b */ /* 0x000e620000000200 */
[----:B------:R2:W1:Y:S02]  /*1dc0*/  MUFU.TANH R134, R2 ;  /* 0x0000000200867308 */ /* 0x0004640000002400 */
[----:B----4-:R-:W-:Y:S08]  /*1dd0*/  HMMA.16816.F32 R56, R188, R32, R84 ;  /* 0x00000020bc38723c */ /* 0x010ff00000001854 */
[----:B------:R-:W-:Y:S01]  /*1de0*/  HMMA.16816.F32 R72, R184, R60, R72 ;  /* 0x0000003cb848723c */ /* 0x000fe20000001848 */
[----:B------:R-:W4:Y:S01]  /*1df0*/  LDSM.16.M88.4 R60, [R212+0xe100] ;  /* 0x00e10000d43c783b */ /* 0x000f220000000200 */
[----:B--2---:R-:W-:-:S06]  /*1e00*/  FMUL.FTZ R2, R17, c[0x0][0x320] ;  /* 0x0000c80011027a20 */ /* 0x004fcc0000410000 */
[----:B------:R-:W-:Y:S01]  /*1e10*/  HMMA.16816.F32 R8, R200, R28, R8 ;  /* 0x0000001cc808723c */ /* 0x000fe20000001808 */
[----:B------:R2:W1:Y:S07]  /*1e20*/  MUFU.TANH R133, R2 ;  /* 0x0000000200857308 */ /* 0x00046e0000002400 */
[----:B------:R-:W-:Y:S08]  /*1e30*/  HMMA.16816.F32 R64, R188, R34, R64 ;  /* 0x00000022bc40723c */ /* 0x000ff00000001840 */
[----:B------:R-:W-:Y:S01]  /*1e40*/  HMMA.16816.F32 R32, R208, R50, R12 ;  /* 0x00000032d020723c */ /* 0x000fe2000000180c */
[----:B------:R-:W4:Y:S01]  /*1e50*/  LDSM.16.M88.4 R48, [R212+0xe900] ;  /* 0x00e90000d430783b */ /* 0x000f220000000200 */
[----:B--2---:R-:W-:-:S04]  /*1e60*/  FMUL.FTZ R2, R18, c[0x0][0x320] ;  /* 0x0000c80012027a20 */ /* 0x004fc80000410000 */
[----:B------:R2:W2:Y:S02]  /*1e70*/  MUFU.TANH R131, R2 ;  /* 0x0000000200837308 */ /* 0x0004a40000002400 */
[----:B-1----:R-:W-:Y:S01]  /*1e80*/  HMMA.16816.F32 R12, R196, R44, R56 ;  /* 0x0000002cc40c723c */ /* 0x002fe20000001838 */
[----:B------:R-:W-:Y:S07]  /*1e90*/  LDSM.16.M88.4 R56, [R218+0xd900] ;  /* 0x00d90000da38783b */ /* 0x000fee0000000200 */
[----:B---3--:R-:W-:Y:S01]  /*1ea0*/  HMMA.16816.F32 R68, R188, R36, R72 ;  /* 0x00000024bc44723c */ /* 0x008fe20000001848 */
[----:B--2---:R-:W-:-:S07]  /*1eb0*/  FMUL.FTZ R2, R19, c[0x0][0x320] ;  /* 0x0000c80013027a20 */ /* 0x004fce0000410000 */
[----:B------:R-:W-:Y:S01]  /*1ec0*/  HMMA.16816.F32 R16, R200, R30, R20 ;  /* 0x0000001ec810723c */ /* 0x000fe20000001814 */
[----:B------:R1:W2:Y:S07]  /*1ed0*/  MUFU.TANH R130, R2 ;  /* 0x0000000200827308 */ /* 0x0002ae0000002400 */
[----:B------:R-:W-:Y:S01]  /*1ee0*/  HMMA.16816.F32 R76, R188, R38, R76 ;  /* 0x00000026bc4c723c */ /* 0x000fe2000000184c */
[----:B------:R-:W-:Y:S07]  /*1ef0*/  LDSM.16.M88.4 R36, [R215+0x5000] ;  /* 0x00500000d724783b */ /* 0x000fee0000000200 */
[----:B-----5:R-:W-:Y:S01]  /*1f00*/  HMMA.16816.F32 R20, R208, R40, R8 ;  /* 0x00000028d014723c */ /* 0x020fe20000001808 */
[----:B-1----:R-:W-:-:S04]  /*1f10*/  FMUL.FTZ R2, R32, c[0x0][0x320] ;  /* 0x0000c80020027a20 */ /* 0x002fc80000410000 */
[----:B------:R1:W3:Y:S03]  /*1f20*/  MUFU.TANH R129, R2 ;  /* 0x0000000200817308 */ /* 0x0002e60000002400 */
[----:B------:R-:W-:Y:S08]  /*1f30*/  HMMA.16816.F32 R8, R200, R52, R12 ;  /* 0x00000034c808723c */ /* 0x000ff0000000180c */
[----:B------:R-:W-:Y:S01]  /*1f40*/  HMMA.16816.F32 R28, R196, R46, R64 ;  /* 0x0000002ec41c723c */ /* 0x000fe20000001840 */
[----:B------:R-:W-:Y:S01]  /*1f50*/  LDSM.16.M88.4 R44, [R215+0x5800] ;  /* 0x00580000d72c783b */ /* 0x000fe20000000200 */
[----:B-1----:R-:W-:-:S06]  /*1f60*/  FMUL.FTZ R2, R33, c[0x0][0x320] ;  /* 0x0000c80021027a20 */ /* 0x002fcc0000410000 */
[----:B------:R-:W-:Y:S01]  /*1f70*/  HMMA.16816.F32 R12, R208, R42, R16 ;  /* 0x0000002ad00c723c */ /* 0x000fe20000001810 */
[----:B------:R-:W-:Y:S01]  /*1f80*/  LDSM.16.M88.4 R40, [R219+0x6800] ;  /* 0x00680000db28783b */ /* 0x000fe20000000200 */
[----:B------:R1:W1:Y:S06]  /*1f90*/  MUFU.TANH R128, R2 ;  /* 0x0000000200807308 */ /* 0x00026c0000002400 */
[----:B------:R-:W-:Y:S08]  /*1fa0*/  HMMA.16816.F32 R16, R196, R24, R68 ;  /* 0x00000018c410723c */ /* 0x000ff00000001844 */
[----:B----4-:R-:W-:Y:S01]  /*1fb0*/  HMMA.16816.F32 R80, R188, R60, R80 ;  /* 0x0000003cbc50723c */ /* 0x010fe20000001850 */
[----:B-1----:R-:W-:-:S04]  /*1fc0*/  FMUL.FTZ R2, R34, c[0x0][0x320] ;  /* 0x0000c80022027a20 */ /* 0x002fc80000410000 */
[----:B------:R1:W4:Y:S03]  /*1fd0*/  MUFU.TANH R107, R2 ;  /* 0x00000002006b7308 */ /* 0x0003260000002400 */
[----:B------:R-:W-:Y:S01]  /*1fe0*/  HMMA.16816.F32 R72, R188, R62, R92 ;  /* 0x0000003ebc48723c */ /* 0x000fe2000000185c */
[----:B------:R-:W5:Y:S07]  /*1ff0*/  LDSM.16.M88.4 R60, [R212+0xf100] ;  /* 0x00f10000d43c783b */ /* 0x000f6e0000000200 */
[----:B------:R-:W-:Y:S01]  /*2000*/  HMMA.16816.F32 R24, R196, R26, R76 ;  /* 0x0000001ac418723c */ /* 0x000fe2000000184c */
[----:B-1----:R-:W-:-:S02]  /*2010*/  FMUL.FTZ R2, R35, c[0x0][0x320] ;  /* 0x0000c80023027a20 */ /* 0x002fc40000410000 */
[----:B------:R-:W1:Y:S05]  /*2020*/  LDSM.16.M88.4 R32, [R219+0x6000] ;  /* 0x00600000db20783b */ /* 0x000e6a0000000200 */
[C---:B------:R-:W-:Y:S01]  /*2030*/  HMMA.16816.F32 R64, R188.reuse, R48, R100 ;  /* 0x00000030bc40723c */ /* 0x040fe20000001864 */
[----:B------:R2:W1:Y:S07]  /*2040*/  MUFU.TANH R106, R2 ;  /* 0x00000002006a7308 */ /* 0x00046e0000002400 */
[----:B------:R-:W-:Y:S01]  /*2050*/  HMMA.16816.F32 R68, R188, R50, R112 ;  /* 0x00000032bc44723c */ /* 0x000fe20000001870 */
[----:B------:R-:W-:Y:S01]  /*2060*/  LDSM.16.M88.4 R48, [R218+0xe900] ;  /* 0x00e90000da30783b */ /* 0x000fe20000000200 */
[----:B--2---:R-:W-:-:S04]  /*2070*/  FMUL.FTZ R2, R20, c[0x0][0x320] ;  /* 0x0000c80014027a20 */ /* 0x004fc80000410000 */
[----:B------:R2:W1:Y:S02]  /*2080*/  MUFU.TANH R105, R2 ;  /* 0x0000000200697308 */ /* 0x0004640000002400 */
[----:B-----5:R-:W-:Y:S01]  /*2090*/  HMMA.16816.F32 R76, R188, R60, R116 ;  /* 0x0000003cbc4c723c */ /* 0x020fe20000001874 */
[----:B--2---:R-:W-:-:S05]  /*20a0*/  FMUL.FTZ R2, R21, c[0x0][0x320] ;  /* 0x0000c80015027a20 */ /* 0x004fca0000410000 */
[----:B------:R2:W1:Y:S02]  /*20b0*/  MUFU.TANH R104, R2 ;  /* 0x0000000200687308 */ /* 0x0004640000002400 */
[----:B--2---:R-:W-:-:S06]  /*20c0*/  FMUL.FTZ R2, R22, c[0x0][0x320] ;  /* 0x0000c80016027a20 */ /* 0x004fcc0000410000 */
[----:B------:R2:W1:Y:S02]  /*20d0*/  MUFU.TANH R99, R2 ;  /* 0x0000000200637308 */ /* 0x0004640000002400 */
[----:B--2---:R-:W-:Y:S02]  /*20e0*/  FMUL.FTZ R2, R23, c[0x0][0x320] ;  /* 0x0000c80017027a20 */ /* 0x004fe40000410000 */
[----:B------:R-:W-:Y:S04]  /*20f0*/  HMMA.16816.F32 R20, R208, R36, R8 ;  /* 0x00000024d014723c */ /* 0x000fe80000001808 */
[----:B------:R2:W1:Y:S04]  /*2100*/  MUFU.TANH R98, R2 ;  /* 0x0000000200627308 */ /* 0x0004680000002400 */
[----:B------:R-:W-:Y:S01]  /*2110*/  HMMA.16816.F32 R8, R200, R54, R28 ;  /* 0x00000036c808723c */ /* 0x000fe2000000181c */
[----:B------:R-:W-:Y:S01]  /*2120*/  LDSM.16.M88.4 R52, [R215+0x6000] ;  /* 0x00600000d734783b */ /* 0x000fe20000000200 */
[----:B--2---:R-:W-:-:S04]  /*2130*/  FMUL.FTZ R2, R12, c[0x0][0x320] ;  /* 0x0000c8000c027a20 */ /* 0x004fc80000410000 */
[----:B------:R2:W1:Y:S11]  /*2140*/  MUFU.TANH R97, R2 ;  /* 0x0000000200617308 */ /* 0x0004760000002400 */
[----:B------:R-:W-:Y:S07]  /*2150*/  @!UPT UIADD3 URZ, URZ, URZ, URZ ;  /* 0x0000003f3f3ff290 */ /* 0x000fee000fffe03f */
[----:B------:R-:W-:Y:S01]  /*2160*/  HMMA.16816.F32 R8, R208, R38, R8 ;  /* 0x00000026d008723c */ /* 0x000fe20000001808 */
[----:B------:R-:W5:Y:S01]  /*2170*/  LDSM.16.M88.4 R36, [R218+0xe100] ;  /* 0x00e10000da24783b */ /* 0x000f620000000200 */
[----:B--2---:R-:W-:-:S04]  /*2180*/  FMUL.FTZ R2, R13, c[0x0][0x320] ;  /* 0x0000c8000d027a20 */ /* 0x004fc80000410000 */
[----:B------:R2:W1:Y:S02]  /*2190*/  MUFU.TANH R96, R2 ;  /* 0x0000000200607308 */ /* 0x0004640000002400 */
[----:B--2---:R-:W-:-:S06]  /*21a0*/  FMUL.FTZ R2, R14, c[0x0][0x320] ;  /* 0x0000c8000e027a20 */ /* 0x004fcc0000410000 */
[----:B------:R2:W1:Y:S02]  /*21b0*/  MUFU.TANH R95, R2 ;  /* 0x00000002005f7308 */ /* 0x0004640000002400 */
[----:B--2---:R-:W-:Y:S02]  /*21c0*/  FMUL.FTZ R2, R15, c[0x0][0x320] ;  /* 0x0000c8000f027a20 */ /* 0x004fe40000410000 */
[----:B------:R-:W-:Y:S04]  /*21d0*/  HMMA.16816.F32 R12, R200, R56, R16 ;  /* 0x00000038c80c723c */ /* 0x000fe80000001810 */
[----:B------:R2:W2:Y:S04]  /*21e0*/  MUFU.TANH R94, R2 ;  /* 0x00000002005e7308 */ /* 0x0004a80000002400 */
[----:B-1----:R-:W-:Y:S01]  /*21f0*/  HMMA.16816.F32 R16, R196, R32, R80 ;  /* 0x00000020c410723c */ /* 0x002fe20000001850 */
[----:B--2---:R-:W-:-:S04]  /*2200*/  FMUL.FTZ R2, R20, c[0x0][0x320] ;  /* 0x0000c80014027a20 */ /* 0x004fc80000410000 */
[----:B------:R1:W2:Y:S11]  /*2210*/  MUFU.TANH R93, R2 ;  /* 0x00000002005d7308 */ /* 0x0002b60000002400 */
[----:B------:R-:W-:Y:S08]  /*2220*/  HMMA.16816.F32 R28, R208, R44, R12 ;  /* 0x0000002cd01c723c */ /* 0x000ff0000000180c */
[----:B------:R-:W-:Y:S01]  /*2230*/  HMMA.16816.F32 R12, R200, R58, R24 ;  /* 0x0000003ac80c723c */ /* 0x000fe20000001818 */
[----:B-1----:R-:W-:-:S07]  /*2240*/  FMUL.FTZ R2, R21, c[0x0][0x320] ;  /* 0x0000c80015027a20 */ /* 0x002fce0000410000 */
[----:B------:R-:W-:Y:S01]  /*2250*/  HMMA.16816.F32 R24, R196, R34, R72 ;  /* 0x00000022c418723c */ /* 0x000fe20000001848 */
[----:B------:R-:W-:Y:S01]  /*2260*/  LDSM.16.M88.4 R32, [R219+0x7000] ;  /* 0x00700000db20783b */ /* 0x000fe20000000200 */
[----:B------:R1:W1:Y:S02]  /*2270*/  MUFU.TANH R92, R2 ;  /* 0x00000002005c7308 */ /* 0x0002640000002400 */
[----:B-1----:R-:W-:-:S06]  /*2280*/  FMUL.FTZ R2, R22, c[0x0][0x320] ;  /* 0x0000c80016027a20 */ /* 0x002fcc0000410000 */
[----:B------:R1:W1:Y:S02]  /*2290*/  MUFU.TANH R91, R2 ;  /* 0x00000002005b7308 */ /* 0x0002640000002400 */
[----:B-1----:R-:W-:Y:S02]  /*22a0*/  FMUL.FTZ R2, R23, c[0x0][0x320] ;  /* 0x0000c80017027a20 */ /* 0x002fe40000410000 */
[----:B-----5:R-:W-:Y:S04]  /*22b0*/  HMMA.16816.F32 R20, R200, R36, R16 ;  /* 0x00000024c814723c */ /* 0x020fe80000001810 */
[----:B------:R1:W1:Y:S04]  /*22c0*/  MUFU.TANH R90, R2 ;  /* 0x00000002005a7308 */ /* 0x0002680000002400 */
[----:B------:R-:W-:Y:S01]  /*22d0*/  HMMA.16816.F32 R16, R196, R40, R64 ;  /* 0x00000028c410723c */ /* 0x000fe20000001840 */
[----:B------:R-:W5:Y:S01]  /*22e0*/  LDSM.16.M88.4 R64, [R212+0xf900] ;  /* 0x00f90000d440783b */ /* 0x000f620000000200 */
[----:B-1----:R-:W-:-:S04]  /*22f0*/  FMUL.FTZ R2, R8, c[0x0][0x320] ;  /* 0x0000c80008027a20 */ /* 0x002fc80000410000 */
[----:B------:R1:W1:Y:S02]  /*2300*/  MUFU.TANH R89, R2 ;  /* 0x0000000200597308 */ /* 0x0002640000002400 */
[----:B-1----:R-:W-:-:S06]  /*2310*/  FMUL.FTZ R2, R9, c[0x0][0x320] ;  /* 0x0000c80009027a20 */ /* 0x002fcc0000410000 */
[----:B------:R1:W1:Y:S01]  /*2320*/  MUFU.TANH R88, R2 ;  /* 0x0000000200587308 */ /* 0x0002620000002400 */
[----:B-----5:R-:W-:Y:S01]  /*2330*/  HMMA.16816.F32 R56, R188, R64, R108 ;  /* 0x00000040bc38723c */ /* 0x020fe2000000186c */
[----:B-1----:R-:W-:-:S06]  /*2340*/  FMUL.FTZ R2, R10, c[0x0][0x320] ;  /* 0x0000c8000a027a20 */ /* 0x002fcc0000410000 */
[----:B------:R1:W1:Y:S02]  /*2350*/  MUFU.TANH R87, R2 ;  /* 0x0000000200577308 */ /* 0x0002640000002400 */
[----:B-1----:R-:W-:Y:S02]  /*2360*/  FMUL.FTZ R2, R11, c[0x0][0x320] ;  /* 0x0000c8000b027a20 */ /* 0x002fe40000410000 */
[----:B------:R-:W-:Y:S04]  /*2370*/  HMMA.16816.F32 R8, R208, R46, R12 ;  /* 0x0000002ed008723c */ /* 0x000fe8000000180c */
[----:B------:R1:W1:Y:S04]  /*2380*/  MUFU.TANH R86, R2 ;  /* 0x0000000200567308 */ /* 0x0002680000002400 */
[----:B------:R-:W-:Y:S01]  /*2390*/  HMMA.16816.F32 R12, R200, R38, R24 ;  /* 0x00000026c80c723c */ /* 0x000fe20000001818 */
[----:B------:R-:W5:Y:S07]  /*23a0*/  LDSM.16.M88.4 R36, [R215+0x6800] ;  /* 0x00680000d724783b */ /* 0x000f6e0000000200 */
[----:B------:R-:W-:Y:S01]  /*23b0*/  HMMA.16816.F32 R24, R196, R42, R68 ;  /* 0x0000002ac418723c */ /* 0x000fe20000001844 */
[----:B------:R-:W-:Y:S01]  /*23c0*/  LDSM.16.M88.4 R40, [R215+0x7000] ;  /* 0x00700000d728783b */ /* 0x000fe20000000200 */
[----:B-1----:R-:W-:-:S04]  /*23d0*/  FMUL.FTZ R2, R28, c[0x0][0x320] ;  /* 0x0000c8001c027a20 */ /* 0x002fc80000410000 */
[----:B------:R1:W1:Y:S02]  /*23e0*/  MUFU.TANH R85, R2 ;  /* 0x0000000200557308 */ /* 0x0002640000002400 */
[----:B------:R-:W-:Y:S01]  /*23f0*/  HMMA.16816.F32 R44, R188, R62, R120 ;  /* 0x0000003ebc2c723c */ /* 0x000fe20000001878 */
[----:B-1----:R-:W-:-:S05]  /*2400*/  FMUL.FTZ R2, R29, c[0x0][0x320] ;  /* 0x0000c8001d027a20 */ /* 0x002fca0000410000 */
[----:B------:R1:W1:Y:S02]  /*2410*/  MUFU.TANH R84, R2 ;  /* 0x0000000200547308 */ /* 0x0002640000002400 */
[----:B-1----:R-:W-:-:S06]  /*2420*/  FMUL.FTZ R2, R30, c[0x0][0x320] ;  /* 0x0000c8001e027a20 */ /* 0x002fcc0000410000 */
[----:B------:R1:W1:Y:S02]  /*2430*/  MUFU.TANH R83, R2 ;  /* 0x0000000200537308 */ /* 0x0002640000002400 */
[----:B-1----:R-:W-:Y:S02]  /*2440*/  FMUL.FTZ R2, R31, c[0x0][0x320] ;  /* 0x0000c8001f027a20 */ /* 0x002fe40000410000 */
[----:B------:R-:W-:Y:S04]  /*2450*/  HMMA.16816.F32 R28, R208, R52, R20 ;  /* 0x00000034d01c723c */ /* 0x000fe80000001814 */
[----:B------:R1:W1:Y:S04]  /*2460*/  MUFU.TANH R82, R2 ;  /* 0x0000000200527308 */ /* 0x0002680000002400 */
[----:B------:R-:W-:Y:S08]  /*2470*/  HMMA.16816.F32 R20, R200, R48, R16 ;  /* 0x00000030c814723c */ /* 0x000ff00000001810 */
[----:B------:R-:W-:Y:S01]  /*2480*/  HMMA.16816.F32 R16, R196, R32, R76 ;  /* 0x00000020c410723c */ /* 0x000fe2000000184c */
[----:B-1----:R-:W-:-:S04]  /*2490*/  FMUL.FTZ R2, R8, c[0x0][0x320] ;  /* 0x0000c80008027a20 */ /* 0x002fc80000410000 */
[----:B------:R1:W1:Y:S02]  /*24a0*/  MUFU.TANH R81, R2 ;  /* 0x0000000200517308 */ /* 0x0002640000002400 */
[----:B-1----:R-:W-:-:S06]  /*24b0*/  FMUL.FTZ R2, R9, c[0x0][0x320] ;  /* 0x0000c80009027a20 */ /* 0x002fcc0000410000 */
[----:B------:R1:W1:Y:S02]  /*24c0*/  MUFU.TANH R80, R2 ;  /* 0x0000000200507308 */ /* 0x0002640000002400 */
[----:B-1----:R-:W-:-:S06]  /*24d0*/  FMUL.FTZ R2, R10, c[0x0][0x320] ;  /* 0x0000c8000a027a20 */ /* 0x002fcc0000410000 */
[----:B------:R1:W1:Y:S02]  /*24e0*/  MUFU.TANH R75, R2 ;  /* 0x00000002004b7308 */ /* 0x0002640000002400 */
[----:B-1----:R-:W-:Y:S02]  /*24f0*/  FMUL.FTZ R2, R11, c[0x0][0x320] ;  /* 0x0000c8000b027a20 */ /* 0x002fe40000410000 */
[----:B------:R-:W-:Y:S01]  /*2500*/  HMMA.16816.F32 R8, R208, R54, R12 ;  /* 0x00000036d008723c */ /* 0x000fe2000000180c */
[----:B------:R-:W1:Y:S03]  /*2510*/  LDSM.16.M88.4 R52, [R218+0xf100] ;  /* 0x00f10000da34783b */ /* 0x000e660000000200 */
[----:B------:R2:W1:Y:S04]  /*2520*/  MUFU.TANH R74, R2 ;  /* 0x00000002004a7308 */ /* 0x0004680000002400 */
[----:B------:R-:W-:Y:S01]  /*2530*/  HMMA.16816.F32 R12, R200, R50, R24 ;  /* 0x00000032c80c723c */ /* 0x000fe20000001818 */
[----:B------:R-:W3:Y:S07]  /*2540*/  LDSM.16.M88.4 R48, [R219+0x7800] ;  /* 0x00780000db30783b */ /* 0x000eee0000000200 */
[----:B-----5:R-:W-:Y:S01]  /*2550*/  HMMA.16816.F32 R24, R208, R36, R20 ;  /* 0x00000024d018723c */ /* 0x020fe20000001814 */
[----:B--2---:R-:W-:-:S04]  /*2560*/  FMUL.FTZ R2, R28, c[0x0][0x320] ;  /* 0x0000c8001c027a20 */ /* 0x004fc80000410000 */
[----:B------:R2:W1:Y:S11]  /*2570*/  MUFU.TANH R73, R2 ;  /* 0x0000000200497308 */ /* 0x0004760000002400 */
[----:B------:R-:W-:Y:S01]  /*2580*/  HMMA.16816.F32 R12, R208, R38, R12 ;  /* 0x00000026d00c723c */ /* 0x000fe2000000180c */
[----:B------:R-:W5:Y:S01]  /*2590*/  LDSM.16.M88.4 R36, [R218+0xf900] ;  /* 0x00f90000da24783b */ /* 0x000f620000000200 */
[----:B--2---:R-:W-:-:S06]  /*25a0*/  FMUL.FTZ R2, R29, c[0x0][0x320] ;  /* 0x0000c8001d027a20 */ /* 0x004fcc0000410000 */
[----:B------:R-:W-:Y:S01]  /*25b0*/  FMUL.FTZ R25, R25, c[0x0][0x320] ;  /* 0x0000c80019197a20 */ /* 0x000fe20000410000 */
[----:B-1----:R-:W-:Y:S01]  /*25c0*/  HMMA.16816.F32 R20, R200, R52, R16 ;  /* 0x00000034c814723c */ /* 0x002fe20000001810 */
[----:B------:R1:W2:Y:S01]  /*25d0*/  MUFU.TANH R72, R2 ;  /* 0x0000000200487308 */ /* 0x0002a20000002400 */
[----:B------:R-:W-:Y:S02]  /*25e0*/  FMUL.FTZ R26, R26, c[0x0][0x320] ;  /* 0x0000c8001a1a7a20 */ /* 0x000fe40000410000 */
[----:B------:R-:W-:-:S04]  /*25f0*/  FMUL.FTZ R27, R27, c[0x0][0x320] ;  /* 0x0000c8001b1b7a20 */ /* 0x000fc80000410000 */
[----:B---3--:R-:W-:Y:S01]  /*2600*/  HMMA.16816.F32 R16, R196, R48, R56 ;  /* 0x00000030c410723c */ /* 0x008fe20000001838 */
[----:B------:R-:W3:Y:S06]  /*2610*/  MUFU.TANH R52, R25 ;  /* 0x0000001900347308 */ /* 0x000eec0000002400 */
[----:B------:R-:W-:Y:S02]  /*2620*/  FMUL.FTZ R12, R12, c[0x0][0x320] ;  /* 0x0000c8000c0c7a20 */ /* 0x000fe40000410000 */
[----:B-1----:R-:W-:Y:S01]  /*2630*/  FMUL.FTZ R2, R30, c[0x0][0x320] ;  /* 0x0000c8001e027a20 */ /* 0x002fe20000410000 */
[----:B------:R-:W1:Y:S01]  /*2640*/  MUFU.TANH R49, R26 ;  /* 0x0000001a00317308 */ /* 0x000e620000002400 */
[----:B------:R-:W-:-:S02]  /*2650*/  FMUL.FTZ R13, R13, c[0x0][0x320] ;  /* 0x0000c8000d0d7a20 */ /* 0x000fc40000410000 */
[----:B------:R-:W-:Y:S02]  /*2660*/  FMUL.FTZ R14, R14, c[0x0][0x320] ;  /* 0x0000c8000e0e7a20 */ /* 0x000fe40000410000 */
[----:B------:R-:W-:-:S03]  /*2670*/  FMUL.FTZ R15, R15, c[0x0][0x320] ;  /* 0x0000c8000f0f7a20 */ /* 0x000fc60000410000 */
[----:B------:R1:W1:Y:S06]  /*2680*/  MUFU.TANH R65, R2 ;  /* 0x0000000200417308 */ /* 0x00026c0000002400 */
[----:B-----5:R-:W-:Y:S02]  /*2690*/  HMMA.16816.F32 R16, R200, R36, R16 ;  /* 0x00000024c810723c */ /* 0x020fe40000001810 */
[----:B------:R-:W2:Y:S01]  /*26a0*/  MUFU.TANH R48, R27 ;  /* 0x0000001b00307308 */ /* 0x000ea20000002400 */
[----:B-1----:R-:W-:-:S05]  /*26b0*/  FMUL.FTZ R2, R31, c[0x0][0x320] ;  /* 0x0000c8001f027a20 */ /* 0x002fca0000410000 */
[----:B------:R-:W-:Y:S01]  /*26c0*/  HMMA.16816.F32 R28, R196, R34, R44 ;  /* 0x00000022c41c723c */ /* 0x000fe2000000182c */
[----:B------:R-:W1:Y:S01]  /*26d0*/  LDSM.16.M88.4 R32, [R215+0x7800] ;  /* 0x00780000d720783b */ /* 0x000e620000000200 */
[----:B------:R5:W1:Y:S01]  /*26e0*/  MUFU.TANH R64, R2 ;  /* 0x0000000200407308 */ /* 0x000a620000002400 */
[----:B------:R-:W-:-:S07]  /*26f0*/  DEPBAR.LE SB0, 0x0 ;  /* 0x000080000000791a */ /* 0x000fce0000000000 */
[----:B------:R-:W1:Y:S01]  /*2700*/  MUFU.TANH R47, R12 ;  /* 0x0000000c002f7308 */ /* 0x000e620000002400 */
[----:B-----5:R-:W-:-:S07]  /*2710*/  FMUL.FTZ R2, R8, c[0x0][0x320] ;  /* 0x0000c80008027a20 */ /* 0x020fce0000410000 */
[----:B------:R-:W1:Y:S06]  /*2720*/  MUFU.TANH R46, R13 ;  /* 0x0000000d002e7308 */ /* 0x000e6c0000002400 */
[----:B------:R-:W-:Y:S02]  /*2730*/  HMMA.16816.F32 R28, R200, R54, R28 ;  /* 0x00000036c81c723c */ /* 0x000fe4000000181c */
[----:B------:R5:W1:Y:S08]  /*2740*/  MUFU.TANH R63, R2 ;  /* 0x00000002003f7308 */ /* 0x000a700000002400 */
[----:B------:R-:W1:Y:S01]  /*2750*/  MUFU.TANH R45, R14 ;  /* 0x0000000e002d7308 */ /* 0x000e620000002400 */
[----:B-----5:R-:W-:-:S07]  /*2760*/  FMUL.FTZ R2, R9, c[0x0][0x320] ;  /* 0x0000c80009027a20 */ /* 0x020fce0000410000 */
[----:B------:R1:W1:Y:S08]  /*2770*/  MUFU.TANH R44, R15 ;  /* 0x0000000f002c7308 */ /* 0x0002700000002400 */
[----:B------:R5:W2:Y:S01]  /*2780*/  MUFU.TANH R62, R2 ;  /* 0x00000002003e7308 */ /* 0x000aa20000002400 */
[----:B-1----:R-:W-:Y:S01]  /*2790*/  HMMA.16816.F32 R12, R208, R32, R16 ;  /* 0x00000020d00c723c */ /* 0x002fe20000001810 */
[----:B-----5:R-:W-:-:S06]  /*27a0*/  FMUL.FTZ R2, R10, c[0x0][0x320] ;  /* 0x0000c8000a027a20 */ /* 0x020fcc0000410000 */
[----:B------:R1:W1:Y:S11]  /*27b0*/  MUFU.TANH R61, R2 ;  /* 0x00000002003d7308 */ /* 0x0002760000002400 */
[----:B------:R-:W-:Y:S06]  /*27c0*/  @!UPT UIADD3 URZ, URZ, URZ, URZ ;  /* 0x0000003f3f3ff290 */ /* 0x000fec000fffe03f */
[----:B------:R-:W-:Y:S02]  /*27d0*/  FMUL.FTZ R12, R12, c[0x0][0x320] ;  /* 0x0000c8000c0c7a20 */ /* 0x000fe40000410000 */
[----:B------:R-:W-:Y:S02]  /*27e0*/  FMUL.FTZ R13, R13, c[0x0][0x320] ;  /* 0x0000c8000d0d7a20 */ /* 0x000fe40000410000 */
[----:B-1----:R-:W-:Y:S01]  /*27f0*/  FMUL.FTZ R2, R11, c[0x0][0x320] ;  /* 0x0000c8000b027a20 */ /* 0x002fe20000410000 */
[----:B------:R-:W1:Y:S01]  /*2800*/  MUFU.TANH R19, R12 ;  /* 0x0000000c00137308 */ /* 0x000e620000002400 */
[----:B------:R-:W-:Y:S01]  /*2810*/  HMMA.16816.F32 R8, R188, R66, R124 ;  /* 0x00000042bc08723c */ /* 0x000fe2000000187c */
[----:B------:R-:W-:Y:S02]  /*2820*/  FMUL.FTZ R14, R14, c[0x0][0x320] ;  /* 0x0000c8000e0e7a20 */ /* 0x000fe40000410000 */
[----:B------:R-:W-:-:S04]  /*2830*/  FMUL.FTZ R15, R15, c[0x0][0x320] ;  /* 0x0000c8000f0f7a20 */ /* 0x000fc80000410000 */
[----:B------:R5:W1:Y:S08]  /*2840*/  MUFU.TANH R60, R2 ;  /* 0x00000002003c7308 */ /* 0x000a700000002400 */
[----:B------:R1:W1:Y:S01]  /*2850*/  MUFU.TANH R18, R13 ;  /* 0x0000000d00127308 */ /* 0x0002620000002400 */
[----:B-----5:R-:W-:-:S08]  /*2860*/  FMUL.FTZ R2, R24, c[0x0][0x320] ;  /* 0x0000c80018027a20 */ /* 0x020fd00000410000 */
[----:B------:R-:W-:Y:S01]  /*2870*/  HMMA.16816.F32 R8, R196, R50, R8 ;  /* 0x00000032c408723c */ /* 0x000fe20000001808 */
[----:B------:R1:W1:Y:S07]  /*2880*/  MUFU.TANH R53, R2 ;  /* 0x0000000200357308 */ /* 0x00026e0000002400 */
[C---:B------:R-:W-:Y:S08]  /*2890*/  HMMA.16816.F32 R24, R208.reuse, R40, R20 ;  /* 0x00000028d018723c */ /* 0x040ff00000001814 */
[----:B------:R-:W-:Y:S08]  /*28a0*/  HMMA.16816.F32 R20, R208, R42, R28 ;  /* 0x0000002ad014723c */ /* 0x000ff0000000181c */
[----:B------:R-:W-:Y:S08]  /*28b0*/  HMMA.16816.F32 R8, R200, R38, R8 ;  /* 0x00000026c808723c */ /* 0x000ff00000001808 */
[----:B------:R-:W-:-:S02]  /*28c0*/  FMUL.FTZ R25, R25, c[0x0][0x320] ;  /* 0x0000c80019197a20 */ /* 0x000fc40000410000 */
[----:B------:R-:W-:Y:S02]  /*28d0*/  FMUL.FTZ R26, R26, c[0x0][0x320] ;  /* 0x0000c8001a1a7a20 */ /* 0x000fe40000410000 */
[----:B------:R-:W-:Y:S01]  /*28e0*/  FMUL.FTZ R27, R27, c[0x0][0x320] ;  /* 0x0000c8001b1b7a20 */ /* 0x000fe20000410000 */
[----:B------:R1:W1:Y:S01]  /*28f0*/  MUFU.TANH R40, R25 ;  /* 0x0000001900287308 */ /* 0x0002620000002400 */
[----:B------:R-:W-:Y:S02]  /*2900*/  FMUL.FTZ R24, R24, c[0x0][0x320] ;  /* 0x0000c80018187a20 */ /* 0x000fe40000410000 */
[----:B------:R-:W-:Y:S02]  /*2910*/  FMUL.FTZ R20, R20, c[0x0][0x320] ;  /* 0x0000c80014147a20 */ /* 0x000fe40000410000 */
[----:B------:R-:W-:Y:S02]  /*2920*/  FMUL.FTZ R21, R21, c[0x0][0x320] ;  /* 0x0000c80015157a20 */ /* 0x000fe40000410000 */
[----:B------:R-:W-:Y:S01]  /*2930*/  FMUL.FTZ R22, R22, c[0x0][0x320] ;  /* 0x0000c80016167a20 */ /* 0x000fe20000410000 */
[----:B------:R1:W1:Y:S01]  /*2940*/  MUFU.TANH R37, R26 ;  /* 0x0000001a00257308 */ /* 0x0002620000002400 */
[----:B------:R-:W-:-:S02]  /*2950*/  FMUL.FTZ R23, R23, c[0x0][0x320] ;  /* 0x0000c80017177a20 */ /* 0x000fc40000410000 */
[----:B------:R-:W-:Y:S05]  /*2960*/  HMMA.16816.F32 R8, R208, R34, R8 ;  /* 0x00000022d008723c */ /* 0x000fea0000001808 */
[----:B------:R1:W1:Y:S08]  /*2970*/  MUFU.TANH R36, R27 ;  /* 0x0000001b00247308 */ /* 0x0002700000002400 */
[----:B------:R1:W1:Y:S08]  /*2980*/  MUFU.TANH R41, R24 ;  /* 0x0000001800297308 */ /* 0x0002700000002400 */
[----:B------:R1:W1:Y:S03]  /*2990*/  MUFU.TANH R27, R20 ;  /* 0x00000014001b7308 */ /* 0x0002660000002400 */
[----:B------:R-:W-:-:S02]  /*29a0*/  FMUL.FTZ R8, R8, c[0x0][0x320] ;  /* 0x0000c80008087a20 */ /* 0x000fc40000410000 */
[----:B------:R-:W-:Y:S02]  /*29b0*/  FMUL.FTZ R9, R9, c[0x0][0x320] ;  /* 0x0000c80009097a20 */ /* 0x000fe40000410000 */
[----:B------:R-:W-:Y:S01]  /*29c0*/  FMUL.FTZ R10, R10, c[0x0][0x320] ;  /* 0x0000c8000a0a7a20 */ /* 0x000fe20000410000 */
[----:B------:R1:W1:Y:S01]  /*29d0*/  MUFU.TANH R26, R21 ;  /* 0x00000015001a7308 */ /* 0x0002620000002400 */
[----:B------:R-:W-:-:S07]  /*29e0*/  FMUL.FTZ R11, R11, c[0x0][0x320] ;  /* 0x0000c8000b0b7a20 */ /* 0x000fce0000410000 */
[----:B------:R1:W1:Y:S08]  /*29f0*/  MUFU.TANH R25, R23 ;  /* 0x0000001700197308 */ /* 0x0002700000002400 */
[----:B------:R-:W1:Y:S08]  /*2a00*/  MUFU.TANH R22, R22 ;  /* 0x0000001600167308 */ /* 0x000e700000002400 */
[----:B------:R1:W1:Y:S08]  /*2a10*/  MUFU.TANH R24, R14 ;  /* 0x0000000e00187308 */ /* 0x0002700000002400 */
[----:B------:R1:W1:Y:S08]  /*2a20*/  MUFU.TANH R23, R15 ;  /* 0x0000000f00177308 */ /* 0x0002700000002400 */
[----:B------:R1:W1:Y:S08]  /*2a30*/  MUFU.TANH R17, R8 ;  /* 0x0000000800117308 */ /* 0x0002700000002400 */
[----:B------:R1:W1:Y:S08]  /*2a40*/  MUFU.TANH R16, R9 ;  /* 0x0000000900107308 */ /* 0x0002700000002400 */
[----:B------:R1:W1:Y:S08]  /*2a50*/  MUFU.TANH R21, R10 ;  /* 0x0000000a00157308 */ /* 0x0002700000002400 */
[----:B------:R1:W1:Y:S01]  /*2a60*/  MUFU.TANH R20, R11 ;  /* 0x0000000b00147308 */ /* 0x0002620000002400 */
[----:B------:R-:W-:Y:S06]  /*2a70*/  BAR.SYNC.DEFER_BLOCKING 0x0 ;  /* 0x0000000000007b1d */ /* 0x000fec0000010000 */
[----:B------:R-:W-:Y:S05]  /*2a80*/  @!P1 BRA `(.L_x_1) ;  /* 0x0000026000009947 */ /* 0x000fea0003800000 */
[----:B--234-:R-:W-:Y:S01]  /*2a90*/  ULEA.HI.SX32 UR5, UR18, 0xfffffffe, 0x19 ;  /* 0xfffffffe12057891 */ /* 0x01cfe2000f8fca3f */
[----:B-1----:R-:W-:-:S03]  /*2aa0*/  IMAD.SHL.U32 R14, R135, 0x2, RZ ;  /* 0x00000002870e7824 */ /* 0x002fc600078e00ff */
[----:B------:R-:W-:Y:S02]  /*2ab0*/  USHF.R.S32.HI UR4, URZ, 0x1f, UR5 ;  /* 0x0000001f3f047899 */ /* 0x000fe40008011405 */
[----:B------:R-:W-:Y:S01]  /*2ac0*/  UIMAD UR9, UR9, UR5, URZ ;  /* 0x00000005090972a4 */ /* 0x000fe2000f8e023f */
[----:B------:R-:W-:Y:S01]  /*2ad0*/  IMAD.U32 R6, RZ, RZ, UR5 ;  /* 0x00000005ff067e24 */ /* 0x000fe2000f8e00ff */
[----:B------:R-:W-:Y:S02]  /*2ae0*/  USHF.L.U32 UR5, UR6, 0x6, URZ ;  /* 0x0000000606057899 */ /* 0x000fe4000800063f */
[----:B------:R-:W-:Y:S01]  /*2af0*/  UIMAD UR4, UR4, UR10, UR9 ;  /* 0x0000000a040472a4 */ /* 0x000fe2000f8e0209 */
[----:B------:R-:W-:Y:S01]  /*2b00*/  IMAD.WIDE.U32 R6, R6, UR10, R136 ;  /* 0x0000000a06067c25 */ /* 0x000fe2000f8e0088 */
[----:B------:R-:W-:Y:S02]  /*2b10*/  USHF.L.U64.HI UR6, UR6, 0x6, UR7 ;  /* 0x0000000606067899 */ /* 0x000fe40008010207 */
[----:B------:R-:W-:Y:S01]  /*2b20*/  UIADD3 UR7, UP0, UR20, 0x80, URZ ;  /* 0x0000008014077890 */ /* 0x000fe2000ff1e03f */
[----:B------:R-:W-:Y:S01]  /*2b30*/  IMAD.U32 R12, RZ, RZ, UR5 ;  /* 0x00000005ff0c7e24 */ /* 0x000fe2000f8e00ff */
[----:B------:R-:W-:-:S02]  /*2b40*/  IADD3 R3, R7, UR4, RZ ;  /* 0x0000000407037c10 */ /* 0x000fc4000fffe0ff */
[----:B------:R-:W-:Y:S01]  /*2b50*/  LEA R2, P2, R6, c[0x0][0x1c8], 0x1 ;  /* 0x0000720006027a11 */ /* 0x000fe200078408ff */
[----:B------:R-:W-:-:S03]  /*2b60*/  UIADD3.X UR4, URZ, UR14, URZ, UP0, !UPT ;  /* 0x0000000e3f047290 */ /* 0x000fc600087fe43f */
[----:B------:R-:W-:Y:S02]  /*2b70*/  LEA.HI.X R3, R6, c[0x0][0x1cc], R3, 0x1, P2 ;  /* 0x0000730006037a11 */ /* 0x000fe400010f0c03 */
[----:B------:R-:W-:Y:S02]  /*2b80*/  IADD3 R6, P5, R2, UR5, RZ ;  /* 0x0000000502067c10 */ /* 0x000fe4000ffbe0ff */
[----:B------:R-:W-:Y:S01]  /*2b90*/  IADD3 R12, P4, P2, R12, 0x80, R2 ;  /* 0x000000800c0c7810 */ /* 0x000fe20007a9e002 */
[----:B------:R-:W-:Y:S01]  /*2ba0*/  @!PT LDS RZ, [RZ] ;  /* 0x00000000fffff984 */ /* 0x000fe20000000800 */
[----:B------:R-:W-:Y:S01]  /*2bb0*/  @!PT LDS RZ, [RZ] ;  /* 0x00000000fffff984 */ /* 0x000fe20000000800 */
[----:B------:R-:W-:Y:S01]  /*2bc0*/  @!PT LDS RZ, [RZ] ;  /* 0x00000000fffff984 */ /* 0x000fe20000000800 */
[----:B------:R1:W-:Y:S01]  /*2bd0*/  LDGSTS.E.BYPASS.LTC128B.128 [R14+0x8100], [R2.64], !P3 ;  /* 0x08100000020e7fae */ /* 0x0003e2000d901d56 */
[----:B------:R-:W-:Y:S02]  /*2be0*/  IADD3.X R7, R3, UR6, RZ, P5, !PT ;  /* 0x0000000603077c10 */ /* 0x000fe4000affe4ff */
[----:B------:R-:W-:Y:S01]  /*2bf0*/  IADD3.X R13, RZ, UR6, R3, P4, P2 ;  /* 0x00000006ff0d7c10 */ /* 0x000fe2000a7e4403 */
[----:B------:R1:W-:Y:S01]  /*2c00*/  LDGSTS.E.BYPASS.LTC128B.128 [R14+0xc100], [R2.64+0x80], !P0 ;  /* 0x0c100080020e7fae */ /* 0x0003e2000c101d56 */
[----:B------:R-:W-:-:S03]  /*2c10*/  IADD3 R10, P5, R6, UR7, RZ ;  /* 0x00000007060a7c10 */ /* 0x000fc6000ffbe0ff */
[----:B------:R2:W-:Y:S01]  /*2c20*/  LDGSTS.E.BYPASS.LTC128B.128 [R14+0x9100], [R6.64], !P3 ;  /* 0x09100000060e7fae */ /* 0x0005e2000d901d56 */
[----:B------:R-:W-:-:S03]  /*2c30*/  IADD3.X R11, R7, UR4, RZ, P5, !PT ;  /* 0x00000004070b7c10 */ /* 0x000fc6000affe4ff */
[----:B------:R3:W-:Y:S01]  /*2c40*/  LDGSTS.E.BYPASS.LTC128B.128 [R14+0xd100], [R12.64], !P0 ;  /* 0x0d1000000c0e7fae */ /* 0x0007e2000c101d56 */
[----:B-1----:R-:W-:-:S04]  /*2c50*/  IADD3 R2, P2, R6, UR5, RZ ;  /* 0x0000000506027c10 */ /* 0x002fc8000ff5e0ff */
[----:B------:R-:W-:Y:S02]  /*2c60*/  IADD3.X R3, R7, UR6, RZ, P2, !PT ;  /* 0x0000000607037c10 */ /* 0x000fe400097fe4ff */
[C---:B------:R-:W-:Y:S02]  /*2c70*/  IADD3 R8, P4, R2.reuse, UR5, RZ ;  /* 0x0000000502087c10 */ /* 0x040fe4000ff9e0ff */
[----:B--2---:R-:W-:Y:S01]  /*2c80*/  IADD3 R6, P2, R2, UR7, RZ ;  /* 0x0000000702067c10 */ /* 0x004fe2000ff5e0ff */
[----:B------:R3:W-:Y:S01]  /*2c90*/  LDGSTS.E.BYPASS.LTC128B.128 [R14+0xa100], [R2.64], !P3 ;  /* 0x0a100000020e7fae */ /* 0x0007e2000d901d56 */
[C---:B------:R-:W-:Y:S02]  /*2ca0*/  IADD3.X R9, R3.reuse, UR6, RZ, P4, !PT ;  /* 0x0000000603097c10 */ /* 0x040fe4000a7fe4ff */
[----:B------:R-:W-:Y:S01]  /*2cb0*/  IADD3.X R7, R3, UR4, RZ, P2, !PT ;  /* 0x0000000403077c10 */ /* 0x000fe200097fe4ff */
[----:B------:R3:W-:Y:S04]  /*2cc0*/  LDGSTS.E.BYPASS.LTC128B.128 [R14+0xe100], [R10.64], !P0 ;  /* 0x0e1000000a0e7fae */ /* 0x0007e8000c101d56 */
[----:B------:R3:W-:Y:S04]  /*2cd0*/  LDGSTS.E.BYPASS.LTC128B.128 [R14+0xb100], [R8.64], !P3 ;  /* 0x0b100000080e7fae */ /* 0x0007e8000d901d56 */
[----:B------:R3:W-:Y:S02]  /*2ce0*/  LDGSTS.E.BYPASS.LTC128B.128 [R14+0xf100], [R6.64], !P0 ;  /* 0x0f100000060e7fae */ /* 0x0007e4000c101d56 */
.L_x_1:
[----:B-1234-:R-:W-:Y:S01]  /*2cf0*/  SHF.R.S32.HI R2, RZ, 0x1f, R132 ;  /* 0x0000001fff027819 */ /* 0x01efe20000011484 */
[----:B------:R-:W-:Y:S01]  /*2d00*/  UIMAD UR8, UR13, -0x80, UR8 ;  /* 0xffffff800d0878a4 */ /* 0x000fe2000f8e0208 */
[----:B------:R-:W-:Y:S01]  /*2d10*/  IMAD.SHL.U32 R213, R4, 0x2, RZ ;  /* 0x0000000204d57824 */ /* 0x000fe200078e00ff */
[----:B------:R-:W0:Y:S01]  /*2d20*/  LDGDEPBAR ;  /* 0x00000000000079af */ /* 0x000e220000000000 */
[----:B------:R-:W-:-:S02]  /*2d30*/  LEA.HI R3, R2, R132, RZ, 0x2 ;  /* 0x0000008402037211 */ /* 0x000fc400078f10ff */
[--C-:B------:R-:W-:Y:S02]  /*2d40*/  IMAD R214, R5, 0x2, R213.reuse ;  /* 0x0000000205d67824 */ /* 0x100fe400078e02d5 */
[----:B------:R-:W-:Y:S01]  /*2d50*/  LOP3.LUT R2, R3, 0x7ffffffc, RZ, 0xc0, !PT ;  /* 0x7ffffffc03027812 */ /* 0x000fe200078ec0ff */
[----:B------:R1:W-:Y:S01]  /*2d60*/  STL [R1+0x50], R3 ;  /* 0x0000500301007387 */ /* 0x0003e20000100800 */
[C---:B------:R-:W-:Y:S02]  /*2d70*/  IMAD R217, R0.reuse, 0x2, R213 ;  /* 0x0000000200d97824 */ /* 0x040fe400078e02d5 */
[----:B------:R-:W-:Y:S02]  /*2d80*/  IMAD R216, R0, 0x2, R214 ;  /* 0x0000000200d87824 */ /* 0x000fe400078e02d6 */
[----:B------:R-:W-:Y:S02]  /*2d90*/  IMAD.IADD R2, R132, 0x1, -R2 ;  /* 0x0000000184027824 */ /* 0x000fe400078e0a02 */
[----:B-1----:R-:W-:-:S04]  /*2da0*/  IMAD.U32 R3, RZ, RZ, UR8 ;  /* 0x00000008ff037e24 */ /* 0x002fc8000f8e00ff */
[----:B------:R-:W-:-:S05]  /*2db0*/  IMAD R2, R2, -0x2, R3 ;  /* 0xfffffffe02027824 */ /* 0x000fca00078e0203 */
[C---:B------:R-:W-:Y:S02]  /*2dc0*/  ISETP.GT.AND P6, PT, R2.reuse, RZ, PT ;  /* 0x000000ff0200720c */ /* 0x040fe40003fc4270 */
[C---:B------:R-:W-:Y:S02]  /*2dd0*/  ISETP.GT.AND P5, PT, R2.reuse, 0x1, PT ;  /* 0x000000010200780c */ /* 0x040fe40003fa4270 */
[----:B------:R-:W-:Y:S02]  /*2de0*/  ISETP.GT.AND P4, PT, R2, 0x8, PT ;  /* 0x000000080200780c */ /* 0x000fe40003f84270 */
[----:B------:R-:W-:Y:S02]  /*2df0*/  FSEL R8, R134, -INF , P6 ;  /* 0xff80000086087808 */ /* 0x000fe40003000000 */
[----:B------:R-:W-:Y:S02]  /*2e00*/  FSEL R9, R133, -INF , P5 ;  /* 0xff80000085097808 */ /* 0x000fe40002800000 */
[----:B------:R-:W-:-:S02]  /*2e10*/  ISETP.GT.AND P2, PT, R2, 0x9, PT ;  /* 0x000000090200780c */ /* 0x000fc40003f44270 */
[----:B------:R-:W-:Y:S02]  /*2e20*/  FSEL R10, R129, -INF , P4 ;  /* 0xff800000810a7808 */ /* 0x000fe40002000000 */
[----:B------:R-:W-:Y:S02]  /*2e30*/  FMNMX.FTZ R68, R8, R9, !PT ;  /* 0x0000000908447209 */ /* 0x000fe40007810000 */
[----:B------:R-:W-:Y:S02]  /*2e40*/  FSEL R12, R131, -INF , P6 ;  /* 0xff800000830c7808 */ /* 0x000fe40003000000 */
[----:B------:R-:W-:Y:S02]  /*2e50*/  ISETP.GT.AND P6, PT, R2, 0x10, PT ;  /* 0x000000100200780c */ /* 0x000fe40003fc4270 */
[----:B------:R-:W-:Y:S02]  /*2e60*/  FSEL R11, R128, -INF , P2 ;  /* 0xff800000800b7808 */ /* 0x000fe40001000000 */
[----:B------:R-:W-:-:S02]  /*2e70*/  FMNMX.FTZ R68, R10, R68, !PT ;  /* 0x000000440a447209 */ /* 0x000fc40007810000 */
[----:B------:R-:W-:Y:S02]  /*2e80*/  FSEL R13, R130, -INF , P5 ;  /* 0xff800000820d7808 */ /* 0x000fe40002800000 */
[C---:B------:R-:W-:Y:S02]  /*2e90*/  ISETP.GT.AND P5, PT, R2.reuse, 0x11, PT ;  /* 0x000000110200780c */ /* 0x040fe40003fa4270 */
[----:B------:R-:W-:Y:S02]  /*2ea0*/  FSEL R28, R105, -INF , P6 ;  /* 0xff800000691c7808 */ /* 0x000fe40003000000 */
[----:B------:R-:W-:Y:S02]  /*2eb0*/  FMNMX.FTZ R68, R11, R68, !PT ;  /* 0x000000440b447209 */ /* 0x000fe40007810000 */
        /* <DEDUP_REMOVED lines=9> */
[----:B------:R-:W-:Y:S02]  /*2f50*/  ISETP.GT.AND P6, PT, R2, 0x20, PT ;  /* 0x000000200200780c */ /* 0x000fe40003fc4270 */
[----:B------:R-:W-:Y:S02]  /*2f60*/  FSEL R31, R96, -INF , P2 ;  /* 0xff800000601f7808 */ /* 0x000fe40001000000 */
[----:B------:R-:W-:Y:S02]  /*2f70*/  FMNMX.FTZ R68, R30, R68, !PT ;  /* 0x000000441e447209 */ /* 0x000fe40007810000 */
[----:B------:R-:W-:Y:S02]  /*2f80*/  FSEL R33, R98, -INF , P5 ;  /* 0xff80000062217808 */ /* 0x000fe40002800000 */
[----:B------:R-:W-:-:S02]  /*2f90*/  ISETP.GT.AND P5, PT, R2, 0x21, PT ;  /* 0x000000210200780c */ /* 0x000fc40003fa4270 */
[----:B------:R-:W-:Y:S02]  /*2fa0*/  FSEL R71, R93, -INF , P6 ;  /* 0xff8000005d477808 */ /* 0x000fe40003000000 */
[----:B------:R-:W-:Y:S02]  /*2fb0*/  FMNMX.FTZ R68, R31, R68, !PT ;  /* 0x000000441f447209 */ /* 0x000fe40007810000 */
[----:B------:R-:W-:Y:S02]  /*2fc0*/  FMNMX.FTZ R3, R12, R13, !PT ;  /* 0x0000000d0c037209 */ /* 0x000fe40007810000 */
[----:B------:R-:W-:Y:S02]  /*2fd0*/  FSEL R69, R95, -INF , P4 ;  /* 0xff8000005f457808 */ /* 0x000fe40002000000 */
[----:B------:R-:W-:Y:S02]  /*2fe0*/  ISETP.GT.AND P4, PT, R2, 0x28, PT ;  /* 0x000000280200780c */ /* 0x000fe40003f84270 */
[----:B------:R-:W-:-:S02]  /*2ff0*/  FSEL R109, R92, -INF , P5 ;  /* 0xff8000005c6d7808 */ /* 0x000fc40002800000 */
[----:B------:R-:W-:Y:S02]  /*3000*/  FMNMX.FTZ R68, R71, R68, !PT ;  /* 0x0000004447447209 */ /* 0x000fe40007810000 */
[----:B------:R-:W-:Y:S02]  /*3010*/  FMNMX.FTZ R3, R14, R3, !PT ;  /* 0x000000030e037209 */ /* 0x000fe40007810000 */
[----:B------:R-:W-:Y:S02]  /*3020*/  FSEL R70, R94, -INF , P2 ;  /* 0xff8000005e467808 */ /* 0x000fe40001000000 */
[----:B------:R-:W-:Y:S02]  /*3030*/  ISETP.GT.AND P2, PT, R2, 0x29, PT ;  /* 0x000000290200780c */ /* 0x000fe40003f44270 */
[----:B------:R-:W-:Y:S02]  /*3040*/  FSEL R108, R89, -INF , P4 ;  /* 0xff800000596c7808 */ /* 0x000fe40002000000 */
[----:B------:R-:W-:-:S02]  /*3050*/  FMNMX.FTZ R68, R109, R68, !PT ;  /* 0x000000446d447209 */ /* 0x000fc40007810000 */
[----:B------:R-:W-:Y:S02]  /*3060*/  FMNMX.FTZ R3, R15, R3, !PT ;  /* 0x000000030f037209 */ /* 0x000fe40007810000 */
[----:B------:R-:W-:Y:S02]  /*3070*/  FSEL R112, R91, -INF , P6 ;  /* 0xff8000005b707808 */ /* 0x000fe40003000000 */
[----:B------:R-:W-:Y:S02]  /*3080*/  ISETP.GT.AND P6, PT, R2, 0x30, PT ;  /* 0x000000300200780c */ /* 0x000fe40003fc4270 */
[----:B------:R-:W-:Y:S02]  /*3090*/  FSEL R110, R88, -INF , P2 ;  /* 0xff800000586e7808 */ /* 0x000fe40001000000 */
[----:B------:R-:W-:Y:S02]  /*30a0*/  FMNMX.FTZ R68, R108, R68, !PT ;  /* 0x000000446c447209 */ /* 0x000fe40007810000 */
[----:B------:R-:W-:-:S02]  /*30b0*/  FMNMX.FTZ R3, R32, R3, !PT ;  /* 0x0000000320037209 */ /* 0x000fc40007810000 */
[----:B------:R-:W-:Y:S02]  /*30c0*/  FSEL R113, R90, -INF , P5 ;  /* 0xff8000005a717808 */ /* 0x000fe40002800000 */
[----:B------:R-:W-:Y:S02]  /*30d0*/  ISETP.GT.AND P5, PT, R2, 0x31, PT ;  /* 0x000000310200780c */ /* 0x000fe40003fa4270 */
[----:B------:R-:W-:Y:S02]  /*30e0*/  FSEL R136, R85, -INF , P6 ;  /* 0xff80000055887808 */ /* 0x000fe40003000000 */
[----:B------:R-:W-:Y:S02]  /*30f0*/  FMNMX.FTZ R68, R110, R68, !PT ;  /* 0x000000446e447209 */ /* 0x000fe40007810000 */
[----:B------:R-:W-:Y:S02]  /*3100*/  FMNMX.FTZ R3, R33, R3, !PT ;  /* 0x0000000321037209 */ /* 0x000fe40007810000 */
[----:B------:R-:W-:-:S02]  /*3110*/  FSEL R124, R87, -INF , P4 ;  /* 0xff800000577c7808 */ /* 0x000fc40002000000 */
[----:B------:R-:W-:Y:S02]  /*3120*/  ISETP.GT.AND P4, PT, R2, 0x38, PT ;  /* 0x000000380200780c */ /* 0x000fe40003f84270 */
[----:B------:R-:W-:Y:S02]  /*3130*/  FSEL R138, R84, -INF , P5 ;  /* 0xff800000548a7808 */ /* 0x000fe40002800000 */
[----:B------:R-:W-:Y:S02]  /*3140*/  FMNMX.FTZ R68, R136, R68, !PT ;  /* 0x0000004488447209 */ /* 0x000fe40007810000 */
        /* <DEDUP_REMOVED lines=59> */
[----:B------:R-:W-:Y:S01]  /*3500*/  FMNMX.FTZ R68, R193, R68, !PT ;  /* 0x00000044c1447209 */ /* 0x000fe20007810000 */
[----:B------:R-:W-:Y:S01]  /*3510*/  LDSM.16.MT88.4 R40, [R214+0x4100] ;  /* 0x00410000d628783b */ /* 0x000fe20000004200 */
        /* <DEDUP_REMOVED lines=12> */
[----:B------:R-:W-:Y:S01]  /*35e0*/  ISETP.GT.AND P5, PT, R2, 0x71, PT ;  /* 0x000000710200780c */ /* 0x000fe20003fa4270 */
[----:B------:R-:W-:Y:S01]  /*35f0*/  LDSM.16.MT88.4 R36, [R213+0x900] ;  /* 0x00090000d524783b */ /* 0x000fe20000004200 */
        /* <DEDUP_REMOVED lines=14> */
[----:B------:R-:W-:Y:S01]  /*36e0*/  FMNMX.FTZ R68, R244, R68, !PT ;  /* 0x00000044f4447209 */ /* 0x000fe20007810000 */
[----:B------:R-:W-:Y:S01]  /*36f0*/  LDSM.16.MT88.4 R16, [R214+0x100] ;  /* 0x00010000d610783b */ /* 0x000fe20000004200 */
[----:B------:R-:W-:Y:S02]  /*3700*/  FMNMX.FTZ R2, R206, R2, !PT ;  /* 0x00000002ce027209 */ /* 0x000fe40007810000 */
[----:B------:R-:W-:Y:S02]  /*3710*/  FMNMX.FTZ R68, R247, R68, !PT ;  /* 0x00000044f7447209 */ /* 0x000fe40007810000 */
[----:B------:R-:W-:Y:S02]  /*3720*/  FMNMX.FTZ R2, R205, R2, !PT ;  /* 0x00000002cd027209 */ /* 0x000fe40007810000 */
[----:B------:R-:W-:Y:S01]  /*3730*/  FSEL R248, R24, -INF , P6 ;  /* 0xff80000018f87808 */ /* 0x000fe20003000000 */
[----:B------:R-:W1:Y:S01]  /*3740*/  SHFL.BFLY PT, R3, R68, 0x2, 0x1f ;  /* 0x0c401f0044037f89 */ /* 0x000e6200000e0000 */
[----:B------:R-:W-:-:S02]  /*3750*/  FMNMX.FTZ R2, R207, R2, !PT ;  /* 0x00000002cf027209 */ /* 0x000fc40007810000 */
[----:B------:R-:W-:Y:S01]  /*3760*/  FSEL R250, R23, -INF , P5 ;  /* 0xff80000017fa7808 */ /* 0x000fe20002800000 */
[----:B------:R-:W-:Y:S01]  /*3770*/  LDSM.16.MT88.4 R24, [R216+0x100] ;  /* 0x00010000d818783b */ /* 0x000fe20000004200 */
[----:B------:R-:W-:Y:S02]  /*3780*/  FMNMX.FTZ R2, R235, R2, !PT ;  /* 0x00000002eb027209 */ /* 0x000fe40007810000 */
[----:B------:R-:W-:Y:S02]  /*3790*/  FSEL R249, R21, -INF , P4 ;  /* 0xff80000015f97808 */ /* 0x000fe40002000000 */
[----:B------:R-:W-:Y:S02]  /*37a0*/  FMNMX.FTZ R2, R248, R2, !PT ;  /* 0x00000002f8027209 */ /* 0x000fe40007810000 */
[----:B------:R-:W-:Y:S02]  /*37b0*/  FSEL R114, R20, -INF , P2 ;  /* 0xff80000014727808 */ /* 0x000fe40001000000 */
[----:B------:R-:W-:Y:S01]  /*37c0*/  FMNMX.FTZ R2, R250, R2, !PT ;  /* 0x00000002fa027209 */ /* 0x000fe20007810000 */
[----:B------:R-:W-:Y:S03]  /*37d0*/  LDSM.16.MT88.4 R20, [R213+0x100] ;  /* 0x00010000d514783b */ /* 0x000fe60000004200 */
[----:B------:R-:W-:-:S04]  /*37e0*/  FMNMX.FTZ R2, R249, R2, !PT ;  /* 0x00000002f9027209 */ /* 0x000fc80007810000 */
[----:B------:R-:W-:Y:S02]  /*37f0*/  FMNMX.FTZ R2, R114, R2, !PT ;  /* 0x0000000272027209 */ /* 0x000fe40007810000 */
[----:B-1----:R-:W-:-:S03]  /*3800*/  FMNMX.FTZ R68, R68, R3, !PT ;  /* 0x0000000344447209 */ /* 0x002fc60007810000 */
[----:B------:R-:W1:Y:S04]  /*3810*/  SHFL.BFLY PT, R3, R2, 0x2, 0x1f ;  /* 0x0c401f0002037f89 */ /* 0x000e6800000e0000 */
[----:B------:R-:W2:Y:S01]  /*3820*/  SHFL.BFLY PT, R6, R68, 0x1, 0x1f ;  /* 0x0c201f0044067f89 */ /* 0x000ea200000e0000 */
[----:B-1----:R-:W-:Y:S02]  /*3830*/  FMNMX.FTZ R2, R2, R3, !PT ;  /* 0x0000000302027209 */ /* 0x002fe40007810000 */
[----:B--2---:R-:W-:-:S03]  /*3840*/  FMNMX.FTZ R68, R68, R6, !PT ;  /* 0x0000000644447209 */ /* 0x004fc60007810000 */
[----:B------:R-:W1:Y:S01]  /*3850*/  SHFL.BFLY PT, R7, R2, 0x1, 0x1f ;  /* 0x0c201f0002077f89 */ /* 0x000e6200000e0000 */
[C---:B------:R-:W-:Y:S01]  /*3860*/  FSETP.NEU.FTZ.AND P2, PT, R68.reuse, -INF , PT ;  /* 0xff8000004400780b */ /* 0x040fe20003f5d000 */
[----:B------:R-:W-:-:S05]  /*3870*/  FMUL.FTZ R6, R68, c[0x0][0x2d0] ;  /* 0x0000b40044067a20 */ /* 0x000fca0000410000 */
[----:B------:R-:W-:-:S05]  /*3880*/  FSEL R6, R6, RZ, P2 ;  /* 0x000000ff06067208 */ /* 0x000fca0001000000 */
[--C-:B------:R-:W-:Y:S02]  /*3890*/  FFMA.FTZ R3, R8, c[0x0][0x2d0], -R6.reuse ;  /* 0x0000b40008037a23 */ /* 0x100fe40000010806 */
[--C-:B------:R-:W-:Y:S02]  /*38a0*/  FFMA.FTZ R0, R28, c[0x0][0x2d0], -R6.reuse ;  /* 0x0000b4001c007a23 */ /* 0x100fe40000010806 */
[----:B------:R2:W-:Y:S08]  /*38b0*/  MUFU.EX2 R163, R3 ;  /* 0x0000000300a37308 */ /* 0x0005f00000000800 */
[----:B------:R3:W-:Y:S01]  /*38c0*/  MUFU.EX2 R161, R0 ;  /* 0x0000000000a17308 */ /* 0x0007e20000000800 */
[----:B--2---:R-:W-:-:S07]  /*38d0*/  FFMA.FTZ R3, R9, c[0x0][0x2d0], -R6 ;  /* 0x0000b40009037a23 */ /* 0x004fce0000010806 */
[----:B------:R1:W2:Y:S01]  /*38e0*/  MUFU.EX2 R111, R3 ;  /* 0x00000003006f7308 */ /* 0x0002a20000000800 */
[----:B---3--:R-:W-:-:S07]  /*38f0*/  FFMA.FTZ R0, R29, c[0x0][0x2d0], -R6 ;  /* 0x0000b4001d007a23 */ /* 0x008fce0000010806 */
[----:B------:R3:W-:Y:S01]  /*3900*/  MUFU.EX2 R180, R0 ;  /* 0x0000000000b47308 */ /* 0x0007e20000000800 */
[----:B-1----:R-:W-:Y:S01]  /*3910*/  FMNMX.FTZ R3, R2, R7, !PT ;  /* 0x0000000702037209 */ /* 0x002fe20007810000 */
[--C-:B------:R-:W-:Y:S01]  /*3920*/  FFMA.FTZ R2, R10, c[0x0][0x2d0], -R6.reuse ;  /* 0x0000b4000a027a23 */ /* 0x100fe20000010806 */
[----:B--2---:R-:W-:Y:S01]  /*3930*/  F2FP.PACK_AB R8, R111, R163 ;  /* 0x000000a36f08723e */ /* 0x004fe200000000ff */
[----:B------:R-:W-:Y:S01]  /*3940*/  FFMA.FTZ R7, R11, c[0x0][0x2d0], -R6 ;  /* 0x0000b4000b077a23 */ /* 0x000fe20000010806 */
[----:B------:R-:W-:-:S03]  /*3950*/  FSETP.NEU.FTZ.AND P2, PT, R3, -INF , PT ;  /* 0xff8000000300780b */ /* 0x000fc60003f5d000 */
[----:B------:R1:W-:Y:S01]  /*3960*/  MUFU.EX2 R34, R2 ;  /* 0x0000000200227308 */ /* 0x0003e20000000800 */
[----:B---3--:R-:W-:-:S07]  /*3970*/  FFMA.FTZ R0, R30, c[0x0][0x2d0], -R6 ;  /* 0x0000b4001e007a23 */ /* 0x008fce0000010806 */
[----:B------:R2:W-:Y:S01]  /*3980*/  MUFU.EX2 R162, R7 ;  /* 0x0000000700a27308 */ /* 0x0005e20000000800 */
[----:B-1----:R-:W-:-:S07]  /*3990*/  FMUL.FTZ R2, R3, c[0x0][0x2d0] ;  /* 0x0000b40003027a20 */ /* 0x002fce0000410000 */
[----:B------:R1:W-:Y:S01]  /*39a0*/  MUFU.EX2 R179, R0 ;  /* 0x0000000000b37308 */ /* 0x0003e20000000800 */
[----:B------:R-:W-:Y:S01]  /*39b0*/  FSEL R2, R2, RZ, P2 ;  /* 0x000000ff02027208 */ /* 0x000fe20001000000 */
[----:B--2---:R-:W-:-:S04]  /*39c0*/  IMAD.MOV.U32 R7, RZ, RZ, R114 ;  /* 0x000000ffff077224 */ /* 0x004fc800078e0072 */
[----:B------:R-:W-:-:S04]  /*39d0*/  FFMA.FTZ R4, R12, c[0x0][0x2d0], -R2 ;  /* 0x0000b4000c047a23 */ /* 0x000fc80000010802 */
[----:B------:R2:W-:Y:S01]  /*39e0*/  MUFU.EX2 R169, R4 ;  /* 0x0000000400a97308 */ /* 0x0005e20000000800 */
[----:B-1----:R-:W-:Y:S02]  /*39f0*/  FFMA.FTZ R0, R31, c[0x0][0x2d0], -R6 ;  /* 0x0000b4001f007a23 */ /* 0x002fe40000010806 */
[----:B------:R-:W-:Y:S05]  /*3a00*/  LDSM.16.MT88.4 R28, [R217+0x900] ;  /* 0x00090000d91c783b */ /* 0x000fea0000004200 */
[----:B------:R1:W-:Y:S01]  /*3a10*/  MUFU.EX2 R5, R0 ;  /* 0x0000000000057308 */ /* 0x0003e20000000800 */
[----:B--2---:R-:W-:-:S07]  /*3a20*/  FFMA.FTZ R4, R13, c[0x0][0x2d0], -R2 ;  /* 0x0000b4000d047a23 */ /* 0x004fce0000010802 */
[----:B------:R2:W3:Y:S01]  /*3a30*/  MUFU.EX2 R168, R4 ;  /* 0x0000000400a87308 */ /* 0x0004e20000000800 */
[----:B-1----:R-:W-:-:S07]  /*3a40*/  FFMA.FTZ R0, R32, c[0x0][0x2d0], -R2 ;  /* 0x0000b40020007a23 */ /* 0x002fce0000010802 */
[----:B------:R1:W-:Y:S01]  /*3a50*/  MUFU.EX2 R160, R0 ;  /* 0x0000000000a07308 */ /* 0x0003e20000000800 */
[----:B--2---:R-:W-:Y:S01]  /*3a60*/  FFMA.FTZ R4, R14, c[0x0][0x2d0], -R2 ;  /* 0x0000b4000e047a23 */ /* 0x004fe20000010802 */
[----:B---3--:R-:W-:-:S06]  /*3a70*/  F2FP.PACK_AB R9, R168, R169 ;  /* 0x000000a9a809723e */ /* 0x008fcc00000000ff */
[----:B------:R2:W-:Y:S01]  /*3a80*/  MUFU.EX2 R178, R4 ;  /* 0x0000000400b27308 */ /* 0x0005e20000000800 */
[----:B-1----:R-:W-:-:S07]  /*3a90*/  FFMA.FTZ R0, R33, c[0x0][0x2d0], -R2 ;  /* 0x0000b40021007a23 */ /* 0x002fce0000010802 */
[----:B------:R1:W-:Y:S01]  /*3aa0*/  MUFU.EX2 R251, R0 ;  /* 0x0000000000fb7308 */ /* 0x0003e20000000800 */
[--C-:B--2---:R-:W-:Y:S02]  /*3ab0*/  FFMA.FTZ R4, R15, c[0x0][0x2d0], -R2.reuse ;  /* 0x0000b4000f047a23 */ /* 0x104fe40000010802 */
[----:B------:R-:W2:Y:S05]  /*3ac0*/  LDSM.16.MT88.4 R12, [R217+0x100] ;  /* 0x00010000d90c783b */ /* 0x000eaa0000004200 */
[----:B------:R3:W4:Y:S01]  /*3ad0*/  MUFU.EX2 R115, R4 ;  /* 0x0000000400737308 */ /* 0x0007220000000800 */
[----:B-1----:R-:W-:-:S07]  /*3ae0*/  FFMA.FTZ R0, R69, c[0x0][0x2d0], -R2 ;  /* 0x0000b40045007a23 */ /* 0x002fce0000010802 */
[----:B------:R1:W-:Y:S01]  /*3af0*/  MUFU.EX2 R252, R0 ;  /* 0x0000000000fc7308 */ /* 0x0003e20000000800 */
[----:B---3--:R-:W-:Y:S01]  /*3b00*/  IMAD.MOV.U32 R4, RZ, RZ, R34 ;  /* 0x000000ffff047224 */ /* 0x008fe200078e0022 */
[----:B----4-:R-:W-:Y:S01]  /*3b10*/  F2FP.PACK_AB R11, R115, R178 ;  /* 0x000000b2730b723e */ /* 0x010fe200000000ff */
[----:B------:R-:W-:Y:S03]  /*3b20*/  LDSM.16.MT88.4 R32, [R214+0x900] ;  /* 0x00090000d620783b */ /* 0x000fe60000004200 */
[----:B------:R-:W-:Y:S01]  /*3b30*/  F2FP.PACK_AB R10, R162, R4 ;  /* 0x00000004a20a723e */ /* 0x000fe200000000ff */
[----:B-1----:R-:W-:Y:S02]  /*3b40*/  FFMA.FTZ R0, R70, c[0x0][0x2d0], -R2 ;  /* 0x0000b40046007a23 */ /* 0x002fe40000010802 */
[----:B------:R-:W-:-:S04]  /*3b50*/  IMAD.MOV.U32 R70, RZ, RZ, R111 ;  /* 0x000000ffff467224 */ /* 0x000fc800078e006f */
[C---:B------:R-:W-:Y:S01]  /*3b60*/  HMMA.16816.F32 R76, R8.reuse, R20, RZ ;  /* 0x00000014084c723c */ /* 0x040fe200000018ff */
[----:B------:R1:W3:Y:S07]  /*3b70*/  MUFU.EX2 R69, R0 ;  /* 0x0000000000457308 */ /* 0x0002ee0000000800 */
[C---:B------:R-:W-:Y:S01]  /*3b80*/  HMMA.16816.F32 R64, R8.reuse, R22, RZ ;  /* 0x000000160840723c */ /* 0x040fe200000018ff */
[----:B------:R-:W4:Y:S07]  /*3b90*/  LDSM.16.MT88.4 R20, [R213+0x4100] ;  /* 0x00410000d514783b */ /* 0x000f2e0000004200 */
[----:B------:R-:W-:Y:S01]  /*3ba0*/  HMMA.16816.F32 R60, R8, R16, RZ ;  /* 0x00000010083c723c */ /* 0x000fe200000018ff */
[----:B-1----:R-:W-:-:S02]  /*3bb0*/  FFMA.FTZ R0, R71, c[0x0][0x2d0], -R6 ;  /* 0x0000b40047007a23 */ /* 0x002fc40000010806 */
[----:B------:R-:W-:Y:S02]  /*3bc0*/  IMAD.MOV.U32 R71, RZ, RZ, R115 ;  /* 0x000000ffff477224 */ /* 0x000fe400078e0073 */
[----:B------:R1:W-:Y:S03]  /*3bd0*/  MUFU.EX2 R243, R0 ;  /* 0x0000000000f37308 */ /* 0x0003e60000000800 */
[C---:B------:R-:W-:Y:S01]  /*3be0*/  HMMA.16816.F32 R56, R8.reuse, R18, RZ ;  /* 0x000000120838723c */ /* 0x040fe200000018ff */
[----:B------:R-:W5:Y:S07]  /*3bf0*/  LDSM.16.MT88.4 R16, [R217+0x4100] ;  /* 0x00410000d910783b */ /* 0x000f6e0000004200 */
[----:B--2---:R-:W-:Y:S01]  /*3c00*/  HMMA.16816.F32 R48, R8, R12, RZ ;  /* 0x0000000c0830723c */ /* 0x004fe200000018ff */
[----:B-1----:R-:W-:-:S07]  /*3c10*/  FFMA.FTZ R0, R109, c[0x0][0x2d0], -R6 ;  /* 0x0000b4006d007a23 */ /* 0x002fce0000010806 */
[C---:B------:R-:W-:Y:S01]  /*3c20*/  HMMA.16816.F32 R44, R8.reuse, R14, RZ ;  /* 0x0000000e082c723c */ /* 0x040fe200000018ff */
[----:B------:R-:W1:Y:S01]  /*3c30*/  LDSM.16.MT88.4 R12, [R216+0x4100] ;  /* 0x00410000d80c783b */ /* 0x000e620000004200 */
[----:B------:R2:W1:Y:S06]  /*3c40*/  MUFU.EX2 R241, R0 ;  /* 0x0000000000f17308 */ /* 0x00046c0000000800 */
[C---:B------:R-:W-:Y:S08]  /*3c50*/  HMMA.16816.F32 R52, R8.reuse, R24, RZ ;  /* 0x000000180834723c */ /* 0x040ff000000018ff */
[----:B------:R-:W-:Y:S01]  /*3c60*/  HMMA.16816.F32 R72, R8, R26, RZ ;  /* 0x0000001a0848723c */ /* 0x000fe200000018ff */
[----:B------:R-:W1:Y:S01]  /*3c70*/  LDSM.16.MT88.4 R24, [R216+0x900] ;  /* 0x00090000d818783b */ /* 0x000e620000004200 */
[----:B--2---:R-:W-:-:S04]  /*3c80*/  FFMA.FTZ R0, R108, c[0x0][0x2d0], -R6 ;  /* 0x0000b4006c007a23 */ /* 0x004fc80000010806 */
[----:B------:R2:W-:Y:S02]  /*3c90*/  MUFU.EX2 R240, R0 ;  /* 0x0000000000f07308 */ /* 0x0005e40000000800 */
[C---:B----4-:R-:W-:Y:S08]  /*3ca0*/  HMMA.16816.F32 R84, R8.reuse, R20, RZ ;  /* 0x000000140854723c */ /* 0x050ff000000018ff */
[----:B------:R-:W-:Y:S01]  /*3cb0*/  HMMA.16816.F32 R88, R8, R22, RZ ;  /* 0x000000160858723c */ /* 0x000fe200000018ff */
[----:B------:R-:W4:Y:S01]  /*3cc0*/  LDSM.16.MT88.4 R20, [R213+0x4900] ;  /* 0x00490000d514783b */ /* 0x000f220000004200 */
[----:B--2---:R-:W-:-:S06]  /*3cd0*/  FFMA.FTZ R0, R110, c[0x0][0x2d0], -R6 ;  /* 0x0000b4006e007a23 */ /* 0x004fcc0000010806 */
[C---:B------:R-:W-:Y:S01]  /*3ce0*/  HMMA.16816.F32 R100, R8.reuse, R40, RZ ;  /* 0x000000280864723c */ /* 0x040fe200000018ff */
[----:B------:R2:W1:Y:S07]  /*3cf0*/  MUFU.EX2 R242, R0 ;  /* 0x0000000000f27308 */ /* 0x00046e0000000800 */
[C---:B------:R-:W-:Y:S01]  /*3d00*/  HMMA.16816.F32 R104, R8.reuse, R42, RZ ;  /* 0x0000002a0868723c */ /* 0x040fe200000018ff */
[----:B------:R-:W3:Y:S07]  /*3d10*/  LDSM.16.MT88.4 R40, [R214+0x4900] ;  /* 0x00490000d628783b */ /* 0x000eee0000004200 */
[----:B-----5:R-:W-:Y:S01]  /*3d20*/  HMMA.16816.F32 R96, R8, R16, RZ ;  /* 0x000000100860723c */ /* 0x020fe200000018ff */
[----:B--2---:R-:W-:-:S04]  /*3d30*/  FFMA.FTZ R0, R112, c[0x0][0x2d0], -R2 ;  /* 0x0000b40070007a23 */ /* 0x004fc80000010802 */
[----:B------:R2:W-:Y:S03]  /*3d40*/  MUFU.EX2 R239, R0 ;  /* 0x0000000000ef7308 */ /* 0x0005e60000000800 */
[C---:B------:R-:W-:Y:S01]  /*3d50*/  HMMA.16816.F32 R92, R8.reuse, R18, RZ ;  /* 0x00000012085c723c */ /* 0x040fe200000018ff */
[----:B------:R-:W5:Y:S07]  /*3d60*/  LDSM.16.MT88.4 R16, [R217+0x4900] ;  /* 0x00490000d910783b */ /* 0x000f6e0000004200 */
[----:B-1----:R-:W-:Y:S01]  /*3d70*/  HMMA.16816.F32 R116, R8, R12, RZ ;  /* 0x0000000c0874723c */ /* 0x002fe200000018ff */
[----:B--2---:R-:W-:-:S07]  /*3d80*/  FFMA.FTZ R0, R113, c[0x0][0x2d0], -R2 ;  /* 0x0000b40071007a23 */ /* 0x004fce0000010802 */
[----:B------:R-:W-:Y:S01]  /*3d90*/  HMMA.16816.F32 R80, R8, R14, RZ ;  /* 0x0000000e0850723c */ /* 0x000fe200000018ff */
[----:B------:R-:W1:Y:S01]  /*3da0*/  LDSM.16.MT88.4 R12, [R216+0x4900] ;  /* 0x00490000d80c783b */ /* 0x000e620000004200 */
[----:B------:R2:W1:Y:S05]  /*3db0*/  MUFU.EX2 R238, R0 ;  /* 0x0000000000ee7308 */ /* 0x00046a0000000800 */
[----:B------:R-:W-:Y:S02]  /*3dc0*/  F2FP.PACK_AB R8, R180, R161 ;  /* 0x000000a1b408723e */ /* 0x000fe400000000ff */
[----:B------:R-:W-:Y:S02]  /*3dd0*/  F2FP.PACK_AB R10, R5, R179 ;  /* 0x000000b3050a723e */ /* 0x000fe400000000ff */
[----:B------:R-:W-:-:S02]  /*3de0*/  F2FP.PACK_AB R9, R251, R160 ;  /* 0x000000a0fb09723e */ /* 0x000fc400000000ff */
[----:B---3--:R-:W-:Y:S01]  /*3df0*/  F2FP.PACK_AB R11, R69, R252 ;  /* 0x000000fc450b723e */ /* 0x008fe200000000ff */
[----:B--2---:R-:W-:-:S06]  /*3e00*/  FFMA.FTZ R0, R124, c[0x0][0x2d0], -R2 ;  /* 0x0000b4007c007a23 */ /* 0x004fcc0000010802 */
[C---:B------:R-:W-:Y:S01]  /*3e10*/  HMMA.16816.F32 R128, R8.reuse, R36, R76 ;  /* 0x000000240880723c */ /* 0x040fe2000000184c */
[----:B------:R2:W-:Y:S07]  /*3e20*/  MUFU.EX2 R237, R0 ;  /* 0x0000000000ed7308 */ /* 0x0005ee0000000800 */
[C---:B------:R-:W-:Y:S01]  /*3e30*/  HMMA.16816.F32 R120, R8.reuse, R38, R64 ;  /* 0x000000260878723c */ /* 0x040fe20000001840 */
[----:B------:R-:W3:Y:S07]  /*3e40*/  LDSM.16.MT88.4 R36, [R213+0x1100] ;  /* 0x00110000d524783b */ /* 0x000eee0000004200 */
[----:B------:R-:W-:Y:S01]  /*3e50*/  HMMA.16816.F32 R76, R8, R32, R60 ;  /* 0x00000020084c723c */ /* 0x000fe2000000183c */
[----:B--2---:R-:W-:-:S04]  /*3e60*/  FFMA.FTZ R0, R132, c[0x0][0x2d0], -R2 ;  /* 0x0000b40084007a23 */ /* 0x004fc80000010802 */
[----:B------:R2:W1:Y:S03]  /*3e70*/  MUFU.EX2 R236, R0 ;  /* 0x0000000000ec7308 */ /* 0x0004660000000800 */
[C---:B------:R-:W-:Y:S01]  /*3e80*/  HMMA.16816.F32 R64, R8.reuse, R34, R56 ;  /* 0x000000220840723c */ /* 0x040fe20000001838 */
[----:B------:R-:W-:Y:S07]  /*3e90*/  LDSM.16.MT88.4 R32, [R214+0x1100] ;  /* 0x00110000d620783b */ /* 0x000fee0000004200 */
[----:B------:R-:W-:Y:S01]  /*3ea0*/  HMMA.16816.F32 R60, R8, R28, R48 ;  /* 0x0000001c083c723c */ /* 0x000fe20000001830 */
[----:B--2---:R-:W-:-:S07]  /*3eb0*/  FFMA.FTZ R0, R136, c[0x0][0x2d0], -R6 ;  /* 0x0000b40088007a23 */ /* 0x004fce0000010806 */
[C---:B------:R-:W-:Y:S01]  /*3ec0*/  HMMA.16816.F32 R48, R8.reuse, R24, R52 ;  /* 0x000000180830723c */ /* 0x040fe20000001834 */
[----:B------:R2:W-:Y:S07]  /*3ed0*/  MUFU.EX2 R192, R0 ;  /* 0x0000000000c07308 */ /* 0x0005ee0000000800 */
[C---:B------:R-:W-:Y:S01]  /*3ee0*/  HMMA.16816.F32 R56, R8.reuse, R26, R72 ;  /* 0x0000001a0838723c */ /* 0x040fe20000001848 */
[----:B------:R-:W1:Y:S07]  /*3ef0*/  LDSM.16.MT88.4 R24, [R217+0x1100] ;  /* 0x00110000d918783b */ /* 0x000e6e0000004200 */
[----:B------:R-:W-:Y:S01]  /*3f00*/  HMMA.16816.F32 R44, R8, R30, R44 ;  /* 0x0000001e082c723c */ /* 0x000fe2000000182c */
[----:B------:R-:W1:Y:S01]  /*3f10*/  LDSM.16.MT88.4 R28, [R216+0x1100] ;  /* 0x00110000d81c783b */ /* 0x000e620000004200 */
[----:B--2---:R-:W-:-:S04]  /*3f20*/  FFMA.FTZ R0, R138, c[0x0][0x2d0], -R6 ;  /* 0x0000b4008a007a23 */ /* 0x004fc80000010806 */
[----:B------:R2:W1:Y:S02]  /*3f30*/  MUFU.EX2 R182, R0 ;  /* 0x0000000000b67308 */ /* 0x0004640000000800 */
[C---:B----4-:R-:W-:Y:S08]  /*3f40*/  HMMA.16816.F32 R112, R8.reuse, R22, R88 ;  /* 0x000000160870723c */ /* 0x050ff00000001858 */
[----:B------:R-:W-:Y:S01]  /*3f50*/  HMMA.16816.F32 R124, R8, R40, R100 ;  /* 0x00000028087c723c */ /* 0x000fe20000001864 */
[----:B--2---:R-:W-:-:S07]  /*3f60*/  FFMA.FTZ R0, R137, c[0x0][0x2d0], -R6 ;  /* 0x0000b40089007a23 */ /* 0x004fce0000010806 */
[C---:B------:R-:W-:Y:S01]  /*3f70*/  HMMA.16816.F32 R108, R8.reuse, R20, R84 ;  /* 0x00000014086c723c */ /* 0x040fe20000001854 */
[----:B------:R-:W2:Y:S01]  /*3f80*/  LDSM.16.MT88.4 R20, [R213+0x5100] ;  /* 0x00510000d514783b */ /* 0x000ea20000004200 */
[----:B------:R4:W-:Y:S06]  /*3f90*/  MUFU.EX2 R181, R0 ;  /* 0x0000000000b57308 */ /* 0x0009ec0000000800 */
[C---:B------:R-:W-:Y:S08]  /*3fa0*/  HMMA.16816.F32 R132, R8.reuse, R42, R104 ;  /* 0x0000002a0884723c */ /* 0x040ff00000001868 */
[----:B-----5:R-:W-:Y:S01]  /*3fb0*/  HMMA.16816.F32 R100, R8, R16, R96 ;  /* 0x000000100864723c */ /* 0x020fe20000001860 */
[----:B----4-:R-:W-:-:S04]  /*3fc0*/  FFMA.FTZ R0, R139, c[0x0][0x2d0], -R6 ;  /* 0x0000b4008b007a23 */ /* 0x010fc80000010806 */
[----:B------:R4:W5:Y:S03]  /*3fd0*/  MUFU.EX2 R183, R0 ;  /* 0x0000000000b77308 */ /* 0x0009660000000800 */
[C---:B------:R-:W-:Y:S01]  /*3fe0*/  HMMA.16816.F32 R92, R8.reuse, R18, R92 ;  /* 0x00000012085c723c */ /* 0x040fe2000000185c */
[----:B------:R-:W-:Y:S07]  /*3ff0*/  LDSM.16.MT88.4 R16, [R217+0x5100] ;  /* 0x00510000d910783b */ /* 0x000fee0000004200 */
[----:B-1----:R-:W-:Y:S01]  /*4000*/  HMMA.16816.F32 R88, R8, R12, R116 ;  /* 0x0000000c0858723c */ /* 0x002fe20000001874 */
[----:B----4-:R-:W-:-:S07]  /*4010*/  FFMA.FTZ R0, R149, c[0x0][0x2d0], -R2 ;  /* 0x0000b40095007a23 */ /* 0x010fce0000010802 */
[----:B------:R-:W-:Y:S01]  /*4020*/  HMMA.16816.F32 R72, R8, R14, R80 ;  /* 0x0000000e0848723c */ /* 0x000fe20000001850 */
[----:B------:R-:W-:Y:S01]  /*4030*/  LDSM.16.MT88.4 R12, [R216+0x5100] ;  /* 0x00510000d80c783b */ /* 0x000fe20000004200 */
[----:B------:R-:W-:Y:S02]  /*4040*/  IMAD.MOV.U32 R119, RZ, RZ, R180 ;  /* 0x000000ffff777224 */ /* 0x000fe400078e00b4 */
[----:B------:R1:W-:Y:S01]  /*4050*/  MUFU.EX2 R180, R0 ;  /* 0x0000000000b47308 */ /* 0x0003e20000000800 */
[----:B------:R-:W-:Y:S02]  /*4060*/  IMAD.MOV.U32 R118, RZ, RZ, R179 ;  /* 0x000000ffff767224 */ /* 0x000fe400078e00b3 */
[----:B------:R-:W-:Y:S01]  /*4070*/  F2FP.PACK_AB R8, R241, R243 ;  /* 0x000000f3f108723e */ /* 0x000fe200000000ff */
[----:B------:R-:W-:Y:S01]  /*4080*/  IMAD.MOV.U32 R117, RZ, RZ, R169 ;  /* 0x000000ffff757224 */ /* 0x000fe200078e00a9 */
[----:B------:R-:W-:Y:S01]  /*4090*/  F2FP.PACK_AB R10, R242, R240 ;  /* 0x000000f0f20a723e */ /* 0x000fe200000000ff */
[----:B------:R-:W-:Y:S01]  /*40a0*/  IMAD.MOV.U32 R116, RZ, RZ, R168 ;  /* 0x000000ffff747224 */ /* 0x000fe200078e00a8 */
[----:B------:R-:W-:-:S02]  /*40b0*/  F2FP.PACK_AB R9, R238, R239 ;  /* 0x000000efee09723e */ /* 0x000fc400000000ff */
[----:B------:R-:W-:-:S07]  /*40c0*/  F2FP.PACK_AB R11, R236, R237 ;  /* 0x000000edec0b723e */ /* 0x000fce00000000ff */
[----:B---3--:R-:W-:Y:S01]  /*40d0*/  HMMA.16816.F32 R84, R8, R36, R128 ;  /* 0x000000240854723c */ /* 0x008fe20000001880 */
[----:B-1----:R-:W-:-:S04]  /*40e0*/  FFMA.FTZ R0, R148, c[0x0][0x2d0], -R2 ;  /* 0x0000b40094007a23 */ /* 0x002fc80000010802 */
[----:B------:R1:W3:Y:S02]  /*40f0*/  MUFU.EX2 R179, R0 ;  /* 0x0000000000b37308 */ /* 0x0002e40000000800 */
[----:B------:R-:W-:Y:S01]  /*4100*/  IMAD.MOV.U32 R131, RZ, RZ, R162 ;  /* 0x000000ffff837224 */ /* 0x000fe200078e00a2 */
[----:B------:R-:W-:Y:S01]  /*4110*/  HMMA.16816.F32 R80, R8, R38, R120 ;  /* 0x000000260850723c */ /* 0x000fe20000001878 */
[----:B------:R-:W4:Y:S01]  /*4120*/  LDSM.16.MT88.4 R36, [R214+0x5100] ;  /* 0x00510000d624783b */ /* 0x000f220000004200 */
[----:B------:R-:W-:Y:S02]  /*4130*/  IMAD.MOV.U32 R130, RZ, RZ, R161 ;  /* 0x000000ffff827224 */ /* 0x000fe400078e00a1 */
[----:B------:R-:W-:-:S03]  /*4140*/  IMAD.MOV.U32 R129, RZ, RZ, R160 ;  /* 0x000000ffff817224 */ /* 0x000fc600078e00a0 */
[----:B------:R-:W-:Y:S01]  /*4150*/  IMAD.MOV.U32 R122, RZ, RZ, R71 ;  /* 0x000000ffff7a7224 */ /* 0x000fe200078e0047 */
[C---:B------:R-:W-:Y:S01]  /*4160*/  HMMA.16816.F32 R52, R8.reuse, R26, R44 ;  /* 0x0000001a0834723c */ /* 0x040fe2000000182c */
[----:B------:R-:W-:Y:S02]  /*4170*/  IMAD.MOV.U32 R71, RZ, RZ, R163 ;  /* 0x000000ffff477224 */ /* 0x000fe400078e00a3 */
[----:B------:R-:W-:Y:S02]  /*4180*/  IMAD.MOV.U32 R123, RZ, RZ, R131 ;  /* 0x000000ffff7b7224 */ /* 0x000fe400078e0083 */
[----:B-1----:R-:W-:Y:S02]  /*4190*/  FFMA.FTZ R0, R150, c[0x0][0x2d0], -R2 ;  /* 0x0000b40096007a23 */ /* 0x002fe40000010802 */
[----:B------:R-:W-:Y:S01]  /*41a0*/  IMAD.MOV.U32 R131, RZ, RZ, R116 ;  /* 0x000000ffff837224 */ /* 0x000fe200078e0074 */
[C---:B------:R-:W-:Y:S08]  /*41b0*/  HMMA.16816.F32 R44, R8.reuse, R28, R48 ;  /* 0x0000001c082c723c */ /* 0x040ff00000001830 */
[C---:B------:R-:W-:Y:S01]  /*41c0*/  HMMA.16816.F32 R40, R8.reuse, R30, R56 ;  /* 0x0000001e0828723c */ /* 0x040fe20000001838 */
[----:B------:R-:W1:Y:S07]  /*41d0*/  LDSM.16.MT88.4 R28, [R213+0x1900] ;  /* 0x00190000d51c783b */ /* 0x000e6e0000004200 */
[C---:B------:R-:W-:Y:S01]  /*41e0*/  HMMA.16816.F32 R60, R8.reuse, R24, R60 ;  /* 0x00000018083c723c */ /* 0x040fe2000000183c */
[----:B------:R-:W1:Y:S07]  /*41f0*/  LDSM.16.MT88.4 R24, [R214+0x1900] ;  /* 0x00190000d618783b */ /* 0x000e6e0000004200 */
[C---:B--2---:R-:W-:Y:S08]  /*4200*/  HMMA.16816.F32 R96, R8.reuse, R20, R108 ;  /* 0x000000140860723c */ /* 0x044ff0000000186c */
[C---:B----4-:R-:W-:Y:S07]  /*4210*/  HMMA.16816.F32 R108, R8.reuse, R36, R124 ;  /* 0x00000024086c723c */ /* 0x050fee000000187c */
[----:B------:R-:W-:Y:S01]  /*4220*/  IMAD.MOV.U32 R124, RZ, RZ, R119 ;  /* 0x000000ffff7c7224 */ /* 0x000fe200078e0077 */
[----:B------:R-:W-:Y:S01]  /*4230*/  HMMA.16816.F32 R76, R8, R32, R76 ;  /* 0x00000020084c723c */ /* 0x000fe2000000184c */
[----:B------:R-:W-:-:S02]  /*4240*/  IMAD.MOV.U32 R119, RZ, RZ, R4 ;  /* 0x000000ffff777224 */ /* 0x000fc400078e0004 */
[----:B------:R2:W-:Y:S01]  /*4250*/  MUFU.EX2 R4, R0 ;  /* 0x0000000000047308 */ /* 0x0005e20000000800 */
[----:B------:R-:W-:Y:S02]  /*4260*/  IMAD.MOV.U32 R125, RZ, RZ, R118 ;  /* 0x000000ffff7d7224 */ /* 0x000fe400078e0076 */
[----:B------:R-:W-:Y:S02]  /*4270*/  IMAD.MOV.U32 R118, RZ, RZ, R178 ;  /* 0x000000ffff767224 */ /* 0x000fe400078e00b2 */
[----:B------:R-:W-:Y:S01]  /*4280*/  HMMA.16816.F32 R64, R8, R34, R64 ;  /* 0x000000220840723c */ /* 0x000fe20000001840 */
[----:B------:R-:W-:Y:S01]  /*4290*/  LDSM.16.MT88.4 R32, [R216+0x1900] ;  /* 0x00190000d820783b */ /* 0x000fe20000004200 */
[----:B------:R-:W-:Y:S02]  /*42a0*/  IMAD.MOV.U32 R128, RZ, RZ, R118 ;  /* 0x000000ffff807224 */ /* 0x000fe400078e0076 */
[----:B------:R-:W-:Y:S02]  /*42b0*/  IMAD.MOV.U32 R127, RZ, RZ, R69 ;  /* 0x000000ffff7f7224 */ /* 0x000fe400078e0045 */
[----:B------:R-:W-:-:S02]  /*42c0*/  IMAD.MOV.U32 R126, RZ, RZ, R7 ;  /* 0x000000ffff7e7224 */ /* 0x000fc400078e0007 */
[----:B------:R-:W-:Y:S01]  /*42d0*/  HMMA.16816.F32 R104, R8, R22, R112 ;  /* 0x000000160868723c */ /* 0x000fe20000001870 */
[----:B------:R-:W4:Y:S01]  /*42e0*/  LDSM.16.MT88.4 R20, [R217+0x1900] ;  /* 0x00190000d914783b */ /* 0x000f220000004200 */
[----:B--2---:R-:W-:-:S04]  /*42f0*/  FFMA.FTZ R0, R151, c[0x0][0x2d0], -R2 ;  /* 0x0000b40097007a23 */ /* 0x004fc80000010802 */
[----:B------:R2:W1:Y:S02]  /*4300*/  MUFU.EX2 R178, R0 ;  /* 0x0000000000b27308 */ /* 0x0004640000000800 */
[C---:B------:R-:W-:Y:S08]  /*4310*/  HMMA.16816.F32 R112, R8.reuse, R38, R132 ;  /* 0x000000260870723c */ /* 0x040ff00000001884 */
[----:B------:R-:W-:Y:S01]  /*4320*/  HMMA.16816.F32 R100, R8, R16, R100 ;  /* 0x000000100864723c */ /* 0x000fe20000001864 */
[----:B--2---:R-:W-:-:S07]  /*4330*/  FFMA.FTZ R0, R153, c[0x0][0x2d0], -R6 ;  /* 0x0000b40099007a23 */ /* 0x004fce0000010806 */
[C---:B------:R-:W-:Y:S01]  /*4340*/  HMMA.16816.F32 R92, R8.reuse, R18, R92 ;  /* 0x00000012085c723c */ /* 0x040fe2000000185c */
[----:B------:R-:W-:Y:S01]  /*4350*/  LDSM.16.MT88.4 R16, [R213+0x2100] ;  /* 0x00210000d510783b */ /* 0x000fe20000004200 */
[----:B------:R2:W-:Y:S06]  /*4360*/  MUFU.EX2 R169, R0 ;  /* 0x0000000000a97308 */ /* 0x0005ec0000000800 */
[C---:B------:R-:W-:Y:S08]  /*4370*/  HMMA.16816.F32 R88, R8.reuse, R12, R88 ;  /* 0x0000000c0858723c */ /* 0x040ff00000001858 */
[----:B------:R-:W-:Y:S01]  /*4380*/  HMMA.16816.F32 R72, R8, R14, R72 ;  /* 0x0000000e0848723c */ /* 0x000fe20000001848 */
[----:B------:R-:W4:Y:S01]  /*4390*/  LDSM.16.MT88.4 R12, [R213+0x5900] ;  /* 0x00590000d50c783b */ /* 0x000f220000004200 */
[----:B--2---:R-:W-:-:S05]  /*43a0*/  FFMA.FTZ R0, R154, c[0x0][0x2d0], -R6 ;  /* 0x0000b4009a007a23 */ /* 0x004fca0000010806 */
[----:B------:R-:W-:Y:S01]  /*43b0*/  F2FP.PACK_AB R8, R182, R192 ;  /* 0x000000c0b608723e */ /* 0x000fe200000000ff */
[----:B------:R2:W2:Y:S01]  /*43c0*/  MUFU.EX2 R168, R0 ;  /* 0x0000000000a87308 */ /* 0x0004a20000000800 */
[----:B-----5:R-:W-:Y:S02]  /*43d0*/  F2FP.PACK_AB R10, R183, R181 ;  /* 0x000000b5b70a723e */ /* 0x020fe400000000ff */
[----:B---3--:R-:W-:Y:S02]  /*43e0*/  F2FP.PACK_AB R9, R179, R180 ;  /* 0x000000b4b309723e */ /* 0x008fe400000000ff */
[----:B-1----:R-:W-:-:S07]  /*43f0*/  F2FP.PACK_AB R11, R178, R4 ;  /* 0x00000004b20b723e */ /* 0x002fce00000000ff */
[----:B------:R-:W-:Y:S01]  /*4400*/  HMMA.16816.F32 R84, R8, R28, R84 ;  /* 0x0000001c0854723c */ /* 0x000fe20000001854 */
[----:B--2---:R-:W-:-:S07]  /*4410*/  FFMA.FTZ R0, R152, c[0x0][0x2d0], -R6 ;  /* 0x0000b40098007a23 */ /* 0x004fce0000010806 */
[C---:B------:R-:W-:Y:S01]  /*4420*/  HMMA.16816.F32 R56, R8.reuse, R30, R80 ;  /* 0x0000001e0838723c */ /* 0x040fe20000001850 */
[----:B------:R-:W1:Y:S01]  /*4430*/  LDSM.16.MT88.4 R28, [R214+0x5900] ;  /* 0x00590000d61c783b */ /* 0x000e620000004200 */
[----:B------:R2:W-:Y:S06]  /*4440*/  MUFU.EX2 R162, R0 ;  /* 0x0000000000a27308 */ /* 0x0005ec0000000800 */
[C---:B------:R-:W-:Y:S08]  /*4450*/  HMMA.16816.F32 R76, R8.reuse, R24, R76 ;  /* 0x00000018084c723c */ /* 0x040ff0000000184c */
[----:B------:R-:W-:Y:S01]  /*4460*/  HMMA.16816.F32 R64, R8, R26, R64 ;  /* 0x0000001a0840723c */ /* 0x000fe20000001840 */
[----:B------:R-:W3:Y:S01]  /*4470*/  LDSM.16.MT88.4 R24, [R217+0x5900] ;  /* 0x00590000d918783b */ /* 0x000ee20000004200 */
[----:B--2---:R-:W-:-:S04]  /*4480*/  FFMA.FTZ R0, R155, c[0x0][0x2d0], -R6 ;  /* 0x0000b4009b007a23 */ /* 0x004fc80000010806 */
[----:B------:R2:W5:Y:S02]  /*4490*/  MUFU.EX2 R163, R0 ;  /* 0x0000000000a37308 */ /* 0x0005640000000800 */
[C---:B----4-:R-:W-:Y:S08]  /*44a0*/  HMMA.16816.F32 R60, R8.reuse, R20, R60 ;  /* 0x00000014083c723c */ /* 0x050ff0000000183c */
[----:B------:R-:W-:Y:S01]  /*44b0*/  HMMA.16816.F32 R52, R8, R22, R52 ;  /* 0x000000160834723c */ /* 0x000fe20000001834 */
[----:B------:R-:W4:Y:S01]  /*44c0*/  LDSM.16.MT88.4 R20, [R216+0x5900] ;  /* 0x00590000d814783b */ /* 0x000f220000004200 */
[----:B--2---:R-:W-:-:S06]  /*44d0*/  FFMA.FTZ R0, R156, c[0x0][0x2d0], -R2 ;  /* 0x0000b4009c007a23 */ /* 0x004fcc0000010802 */
[C---:B------:R-:W-:Y:S01]  /*44e0*/  HMMA.16816.F32 R48, R8.reuse, R32, R44 ;  /* 0x000000200830723c */ /* 0x040fe2000000182c */
[----:B------:R2:W-:Y:S07]  /*44f0*/  MUFU.EX2 R161, R0 ;  /* 0x0000000000a17308 */ /* 0x0005ee0000000800 */
[C---:B------:R-:W-:Y:S01]  /*4500*/  HMMA.16816.F32 R36, R8.reuse, R34, R40 ;  /* 0x000000220824723c */ /* 0x040fe20000001828 */
[----:B------:R-:W-:Y:S07]  /*4510*/  LDSM.16.MT88.4 R32, [R217+0x2100] ;  /* 0x00210000d920783b */ /* 0x000fee0000004200 */
[----:B------:R-:W-:Y:S01]  /*4520*/  HMMA.16816.F32 R44, R8, R12, R96 ;  /* 0x0000000c082c723c */ /* 0x000fe20000001860 */
[----:B--2---:R-:W-:-:S04]  /*4530*/  FFMA.FTZ R0, R158, c[0x0][0x2d0], -R2 ;  /* 0x0000b4009e007a23 */ /* 0x004fc80000010802 */
[----:B------:R2:W2:Y:S03]  /*4540*/  MUFU.EX2 R160, R0 ;  /* 0x0000000000a07308 */ /* 0x0004a60000000800 */
[C---:B------:R-:W-:Y:S01]  /*4550*/  HMMA.16816.F32 R40, R8.reuse, R14, R104 ;  /* 0x0000000e0828723c */ /* 0x040fe20000001868 */
[----:B------:R-:W5:Y:S07]  /*4560*/  LDSM.16.MT88.4 R12, [R214+0x2100] ;  /* 0x00210000d60c783b */ /* 0x000f6e0000004200 */
[----:B-1----:R-:W-:Y:S01]  /*4570*/  HMMA.16816.F32 R80, R8, R28, R108 ;  /* 0x0000001c0850723c */ /* 0x002fe2000000186c */
[----:B--2---:R-:W-:-:S02]  /*4580*/  FFMA.FTZ R0, R159, c[0x0][0x2d0], -R2 ;  /* 0x0000b4009f007a23 */ /* 0x004fc40000010802 */
[----:B------:R-:W-:-:S05]  /*4590*/  IMAD.MOV.U32 R159, RZ, RZ, R129 ;  /* 0x000000ffff9f7224 */ /* 0x000fca00078e0081 */
[C---:B------:R-:W-:Y:S01]  /*45a0*/  HMMA.16816.F32 R104, R8.reuse, R30, R112 ;  /* 0x0000001e0868723c */ /* 0x040fe20000001870 */
[----:B------:R1:W-:Y:S01]  /*45b0*/  MUFU.EX2 R158, R0 ;  /* 0x00000000009e7308 */ /* 0x0003e20000000800 */
[----:B------:R-:W-:Y:S01]  /*45c0*/  IMAD.MOV.U32 R129, RZ, RZ, R119 ;  /* 0x000000ffff817224 */ /* 0x000fe200078e0077 */
[----:B------:R-:W2:Y:S05]  /*45d0*/  LDSM.16.MT88.4 R28, [R216+0x2100] ;  /* 0x00210000d81c783b */ /* 0x000eaa0000004200 */
[C---:B---3--:R-:W-:Y:S08]  /*45e0*/  HMMA.16816.F32 R112, R8.reuse, R26, R92 ;  /* 0x0000001a0870723c */ /* 0x048ff0000000185c */
[----:B----4-:R-:W-:Y:S01]  /*45f0*/  HMMA.16816.F32 R108, R8, R20, R88 ;  /* 0x00000014086c723c */ /* 0x010fe20000001858 */
[----:B-1----:R-:W-:-:S02]  /*4600*/  FFMA.FTZ R0, R157, c[0x0][0x2d0], -R2 ;  /* 0x0000b4009d007a23 */ /* 0x002fc40000010802 */
[----:B------:R-:W-:Y:S02]  /*4610*/  IMAD.MOV.U32 R157, RZ, RZ, R130 ;  /* 0x000000ffff9d7224 */ /* 0x000fe400078e0082 */
[----:B------:R-:W-:Y:S01]  /*4620*/  IMAD.MOV.U32 R130, RZ, RZ, R117 ;  /* 0x000000ffff827224 */ /* 0x000fe200078e0075 */
[----:B------:R1:W3:Y:S02]  /*4630*/  MUFU.EX2 R156, R0 ;  /* 0x00000000009c7308 */ /* 0x0002e40000000800 */
[C---:B------:R-:W-:Y:S01]  /*4640*/  HMMA.16816.F32 R116, R8.reuse, R24, R100 ;  /* 0x000000180874723c */ /* 0x040fe20000001864 */
[----:B------:R-:W4:Y:S07]  /*4650*/  LDSM.16.MT88.4 R24, [R213+0x6100] ;  /* 0x00610000d518783b */ /* 0x000f2e0000004200 */
[----:B------:R-:W-:Y:S01]  /*4660*/  HMMA.16816.F32 R96, R8, R22, R72 ;  /* 0x000000160860723c */ /* 0x000fe20000001848 */
[----:B------:R-:W2:Y:S01]  /*4670*/  LDSM.16.MT88.4 R20, [R214+0x6100] ;  /* 0x00610000d614783b */ /* 0x000ea20000004200 */
[----:B-1----:R-:W-:-:S05]  /*4680*/  FFMA.FTZ R0, R170, c[0x0][0x2d0], -R6 ;  /* 0x0000b400aa007a23 */ /* 0x002fca0000010806 */
[----:B------:R-:W-:Y:S01]  /*4690*/  F2FP.PACK_AB R8, R168, R169 ;  /* 0x000000a9a808723e */ /* 0x000fe200000000ff */
[----:B------:R-:W-:Y:S01]  /*46a0*/  IMAD.MOV.U32 R170, RZ, RZ, R122 ;  /* 0x000000ffffaa7224 */ /* 0x000fe200078e007a */
[----:B-----5:R-:W-:Y:S01]  /*46b0*/  F2FP.PACK_AB R10, R163, R162 ;  /* 0x000000a2a30a723e */ /* 0x020fe200000000ff */
[----:B------:R1:W-:Y:S01]  /*46c0*/  MUFU.EX2 R155, R0 ;  /* 0x00000000009b7308 */ /* 0x0003e20000000800 */
[----:B------:R-:W-:Y:S02]  /*46d0*/  F2FP.PACK_AB R9, R160, R161 ;  /* 0x000000a1a009723e */ /* 0x000fe400000000ff */
[----:B---3--:R-:W-:-:S07]  /*46e0*/  F2FP.PACK_AB R11, R156, R158 ;  /* 0x0000009e9c0b723e */ /* 0x008fce00000000ff */
[----:B------:R-:W-:Y:S01]  /*46f0*/  HMMA.16816.F32 R100, R8, R16, R84 ;  /* 0x000000100864723c */ /* 0x000fe20000001854 */
[----:B-1----:R-:W-:-:S07]  /*4700*/  FFMA.FTZ R0, R172, c[0x0][0x2d0], -R6 ;  /* 0x0000b400ac007a23 */ /* 0x002fce0000010806 */
[----:B------:R-:W-:Y:S01]  /*4710*/  HMMA.16816.F32 R92, R8, R18, R56 ;  /* 0x00000012085c723c */ /* 0x000fe20000001838 */
[----:B------:R-:W1:Y:S01]  /*4720*/  LDSM.16.MT88.4 R16, [R217+0x6100] ;  /* 0x00610000d910783b */ /* 0x000e620000004200 */
[----:B------:R3:W5:Y:S01]  /*4730*/  MUFU.EX2 R154, R0 ;  /* 0x00000000009a7308 */ /* 0x0007620000000800 */
[----:B------:R-:W-:-:S05]  /*4740*/  IMAD.MOV.U32 R172, RZ, RZ, R123 ;  /* 0x000000ffffac7224 */ /* 0x000fca00078e007b */
[C---:B------:R-:W-:Y:S08]  /*4750*/  HMMA.16816.F32 R88, R8.reuse, R12, R76 ;  /* 0x0000000c0858723c */ /* 0x040ff0000000184c */
[----:B------:R-:W-:Y:S01]  /*4760*/  HMMA.16816.F32 R84, R8, R14, R64 ;  /* 0x0000000e0854723c */ /* 0x000fe20000001840 */
[----:B------:R-:W1:Y:S01]  /*4770*/  LDSM.16.MT88.4 R12, [R216+0x6100] ;  /* 0x00610000d80c783b */ /* 0x000e620000004200 */
[----:B---3--:R-:W-:-:S02]  /*4780*/  FFMA.FTZ R0, R171, c[0x0][0x2d0], -R6 ;  /* 0x0000b400ab007a23 */ /* 0x008fc40000010806 */
[----:B------:R-:W-:Y:S02]  /*4790*/  IMAD.MOV.U32 R171, RZ, RZ, R128 ;  /* 0x000000ffffab7224 */ /* 0x000fe400078e0080 */
[----:B------:R3:W-:Y:S02]  /*47a0*/  MUFU.EX2 R153, R0 ;  /* 0x0000000000997308 */ /* 0x0007e40000000800 */
[C---:B------:R-:W-:Y:S08]  /*47b0*/  HMMA.16816.F32 R76, R8.reuse, R32, R60 ;  /* 0x00000020084c723c */ /* 0x040ff0000000183c */
[----:B------:R-:W-:Y:S01]  /*47c0*/  HMMA.16816.F32 R72, R8, R34, R52 ;  /* 0x000000220848723c */ /* 0x000fe20000001834 */
[----:B------:R-:W1:Y:S01]  /*47d0*/  LDSM.16.MT88.4 R32, [R213+0x2900] ;  /* 0x00290000d520783b */ /* 0x000e620000004200 */
[----:B---3--:R-:W-:-:S06]  /*47e0*/  FFMA.FTZ R0, R173, c[0x0][0x2d0], -R6 ;  /* 0x0000b400ad007a23 */ /* 0x008fcc0000010806 */
[C---:B--2---:R-:W-:Y:S01]  /*47f0*/  HMMA.16816.F32 R64, R8.reuse, R28, R48 ;  /* 0x0000001c0840723c */ /* 0x044fe20000001830 */
[----:B------:R-:W-:Y:S01]  /*4800*/  IMAD.MOV.U32 R173, RZ, RZ, R129 ;  /* 0x000000ffffad7224 */ /* 0x000fe200078e0081 */
[----:B------:R2:W3:Y:S06]  /*4810*/  MUFU.EX2 R152, R0 ;  /* 0x0000000000987308 */ /* 0x0004ec0000000800 */
[C---:B----4-:R-:W-:Y:S08]  /*4820*/  HMMA.16816.F32 R44, R8.reuse, R24, R44 ;  /* 0x00000018082c723c */ /* 0x050ff0000000182c */
[----:B------:R-:W-:Y:S01]  /*4830*/  HMMA.16816.F32 R48, R8, R26, R40 ;  /* 0x0000001a0830723c */ /* 0x000fe20000001828 */
[----:B------:R-:W4:Y:S01]  /*4840*/  LDSM.16.MT88.4 R24, [R217+0x2900] ;  /* 0x00290000d918783b */ /* 0x000f220000004200 */
[----:B--2---:R-:W-:-:S02]  /*4850*/  FFMA.FTZ R0, R174, c[0x0][0x2d0], -R2 ;  /* 0x0000b400ae007a23 */ /* 0x004fc40000010802 */
[----:B------:R-:W-:Y:S02]  /*4860*/  IMAD.MOV.U32 R174, RZ, RZ, R130 ;  /* 0x000000ffffae7224 */ /* 0x000fe400078e0082 */
[----:B------:R2:W-:Y:S02]  /*4870*/  MUFU.EX2 R151, R0 ;  /* 0x0000000000977308 */ /* 0x0005e40000000800 */
[C---:B------:R-:W-:Y:S01]  /*4880*/  HMMA.16816.F32 R56, R8.reuse, R30, R36 ;  /* 0x0000001e0838723c */ /* 0x040fe20000001824 */
[----:B------:R-:W3:Y:S07]  /*4890*/  LDSM.16.MT88.4 R28, [R214+0x2900] ;  /* 0x00290000d61c783b */ /* 0x000eee0000004200 */
[----:B------:R-:W-:Y:S01]  /*48a0*/  HMMA.16816.F32 R40, R8, R20, R80 ;  /* 0x000000140828723c */ /* 0x000fe20000001850 */
[----:B--2---:R-:W-:-:S07]  /*48b0*/  FFMA.FTZ R0, R176, c[0x0][0x2d0], -R2 ;  /* 0x0000b400b0007a23 */ /* 0x004fce0000010802 */
[C---:B-1----:R-:W-:Y:S01]  /*48c0*/  HMMA.16816.F32 R60, R8.reuse, R18, R112 ;  /* 0x00000012083c723c */ /* 0x042fe20000001870 */
[----:B------:R-:W-:Y:S01]  /*48d0*/  IMAD.MOV.U32 R176, RZ, RZ, R131 ;  /* 0x000000ffffb07224 */ /* 0x000fe200078e0083 */
[----:B------:R1:W2:Y:S06]  /*48e0*/  MUFU.EX2 R150, R0 ;  /* 0x0000000000967308 */ /* 0x0002ac0000000800 */
[C---:B------:R-:W-:Y:S01]  /*48f0*/  HMMA.16816.F32 R36, R8.reuse, R22, R104 ;  /* 0x000000160824723c */ /* 0x040fe20000001868 */
[----:B------:R-:W4:Y:S07]  /*4900*/  LDSM.16.MT88.4 R20, [R216+0x2900] ;  /* 0x00290000d814783b */ /* 0x000f2e0000004200 */
[----:B------:R-:W-:Y:S01]  /*4910*/  HMMA.16816.F32 R52, R8, R16, R116 ;  /* 0x000000100834723c */ /* 0x000fe20000001874 */
[----:B------:R-:W-:Y:S01]  /*4920*/  LDSM.16.MT88.4 R16, [R214+0x6900] ;  /* 0x00690000d610783b */ /* 0x000fe20000004200 */
[----:B-1----:R-:W-:-:S02]  /*4930*/  FFMA.FTZ R0, R175, c[0x0][0x2d0], -R2 ;  /* 0x0000b400af007a23 */ /* 0x002fc40000010802 */
[----:B------:R-:W-:Y:S02]  /*4940*/  IMAD.MOV.U32 R175, RZ, RZ, R71 ;  /* 0x000000ffffaf7224 */ /* 0x000fe400078e0047 */
[----:B------:R1:W-:Y:S02]  /*4950*/  MUFU.EX2 R149, R0 ;  /* 0x0000000000957308 */ /* 0x0003e40000000800 */
[C---:B------:R-:W-:Y:S08]  /*4960*/  HMMA.16816.F32 R112, R8.reuse, R12, R108 ;  /* 0x0000000c0870723c */ /* 0x040ff0000000186c */
[----:B------:R-:W-:Y:S01]  /*4970*/  HMMA.16816.F32 R80, R8, R14, R96 ;  /* 0x0000000e0850723c */ /* 0x000fe20000001860 */
[----:B------:R-:W4:Y:S01]  /*4980*/  LDSM.16.MT88.4 R12, [R213+0x6900] ;  /* 0x00690000d50c783b */ /* 0x000f220000004200 */
[----:B-1----:R-:W-:-:S05]  /*4990*/  FFMA.FTZ R0, R177, c[0x0][0x2d0], -R2 ;  /* 0x0000b400b1007a23 */ /* 0x002fca0000010802 */
[----:B-----5:R-:W-:Y:S01]  /*49a0*/  F2FP.PACK_AB R8, R154, R155 ;  /* 0x0000009b9a08723e */ /* 0x020fe200000000ff */
[----:B------:R-:W-:Y:S01]  /*49b0*/  IMAD.MOV.U32 R177, RZ, RZ, R70 ;  /* 0x000000ffffb17224 */ /* 0x000fe200078e0046 */
[----:B---3--:R-:W-:Y:S01]  /*49c0*/  F2FP.PACK_AB R10, R152, R153 ;  /* 0x00000099980a723e */ /* 0x008fe200000000ff */
[----:B------:R-:W1:Y:S01]  /*49d0*/  MUFU.EX2 R148, R0 ;  /* 0x0000000000947308 */ /* 0x000e620000000800 */
[----:B--2---:R-:W-:Y:S02]  /*49e0*/  F2FP.PACK_AB R9, R150, R151 ;  /* 0x000000979609723e */ /* 0x004fe400000000ff */
[----:B-1----:R-:W-:Y:S01]  /*49f0*/  F2FP.PACK_AB R11, R148, R149 ;  /* 0x00000095940b723e */ /* 0x002fe200000000ff */
[----:B------:R-:W-:-:S04]  /*4a00*/  FFMA.FTZ R0, R193, c[0x0][0x2d0], -R6 ;  /* 0x0000b400c1007a23 */ /* 0x000fc80000010806 */
[----:B------:R1:W-:Y:S02]  /*4a10*/  MUFU.EX2 R139, R0 ;  /* 0x00000000008b7308 */ /* 0x0003e40000000800 */
[C---:B------:R-:W-:Y:S08]  /*4a20*/  HMMA.16816.F32 R116, R8.reuse, R34, R92 ;  /* 0x000000220874723c */ /* 0x040ff0000000185c */
[----:B----4-:R-:W-:Y:S01]  /*4a30*/  HMMA.16816.F32 R96, R8, R24, R76 ;  /* 0x000000180860723c */ /* 0x010fe2000000184c */
[----:B-1----:R-:W-:-:S07]  /*4a40*/  FFMA.FTZ R0, R194, c[0x0][0x2d0], -R6 ;  /* 0x0000b400c2007a23 */ /* 0x002fce0000010806 */
[C---:B------:R-:W-:Y:S01]  /*4a50*/  HMMA.16816.F32 R92, R8.reuse, R26, R72 ;  /* 0x0000001a085c723c */ /* 0x040fe20000001848 */
[----:B------:R-:W1:Y:S01]  /*4a60*/  LDSM.16.MT88.4 R24, [R217+0x6900] ;  /* 0x00690000d918783b */ /* 0x000e620000004200 */
[----:B------:R2:W3:Y:S06]  /*4a70*/  MUFU.EX2 R138, R0 ;  /* 0x00000000008a7308 */ /* 0x0004ec0000000800 */
[C---:B------:R-:W-:Y:S01]  /*4a80*/  HMMA.16816.F32 R108, R8.reuse, R32, R100 ;  /* 0x00000020086c723c */ /* 0x040fe20000001864 */
[----:B------:R-:W4:Y:S07]  /*4a90*/  LDSM.16.MT88.4 R32, [R216+0x6900] ;  /* 0x00690000d820783b */ /* 0x000f2e0000004200 */
[----:B------:R-:W-:Y:S01]  /*4aa0*/  HMMA.16816.F32 R104, R8, R28, R88 ;  /* 0x0000001c0868723c */ /* 0x000fe20000001858 */
[----:B--2---:R-:W-:-:S04]  /*4ab0*/  FFMA.FTZ R0, R195, c[0x0][0x2d0], -R6 ;  /* 0x0000b400c3007a23 */ /* 0x004fc80000010806 */
[----:B------:R2:W-:Y:S03]  /*4ac0*/  MUFU.EX2 R137, R0 ;  /* 0x0000000000897308 */ /* 0x0005e60000000800 */
[C---:B------:R-:W-:Y:S08]  /*4ad0*/  HMMA.16816.F32 R88, R8.reuse, R20, R64 ;  /* 0x000000140858723c */ /* 0x040ff00000001840 */
[----:B------:R-:W-:Y:S01]  /*4ae0*/  HMMA.16816.F32 R64, R8, R14, R48 ;  /* 0x0000000e0840723c */ /* 0x000fe20000001830 */
[----:B--2---:R-:W-:-:S07]  /*4af0*/  FFMA.FTZ R0, R204, c[0x0][0x2d0], -R6 ;  /* 0x0000b400cc007a23 */ /* 0x004fce0000010806 */
[C---:B------:R-:W-:Y:S01]  /*4b00*/  HMMA.16816.F32 R76, R8.reuse, R12, R44 ;  /* 0x0000000c084c723c */ /* 0x040fe2000000182c */
[----:B------:R-:W-:Y:S01]  /*4b10*/  LDSM.16.MT88.4 R12, [R216+0x3100] ;  /* 0x00310000d80c783b */ /* 0x000fe20000004200 */
[----:B------:R2:W5:Y:S06]  /*4b20*/  MUFU.EX2 R136, R0 ;  /* 0x0000000000887308 */ /* 0x00056c0000000800 */
[C---:B-1----:R-:W-:Y:S08]  /*4b30*/  HMMA.16816.F32 R48, R8.reuse, R24, R52 ;  /* 0x000000180830723c */ /* 0x042ff00000001834 */
[----:B------:R-:W-:Y:S01]  /*4b40*/  HMMA.16816.F32 R52, R8, R26, R60 ;  /* 0x0000001a0834723c */ /* 0x000fe2000000183c */
[----:B------:R-:W1:Y:S01]  /*4b50*/  LDSM.16.MT88.4 R24, [R213+0x7100] ;  /* 0x00710000d518783b */ /* 0x000e620000004200 */
[----:B--2---:R-:W-:-:S04]  /*4b60*/  FFMA.FTZ R0, R206, c[0x0][0x2d0], -R2 ;  /* 0x0000b400ce007a23 */ /* 0x004fc80000010802 */
[----:B------:R2:W-:Y:S02]  /*4b70*/  MUFU.EX2 R71, R0 ;  /* 0x0000000000477308 */ /* 0x0005e40000000800 */
[C---:B------:R-:W-:Y:S01]  /*4b80*/  HMMA.16816.F32 R100, R8.reuse, R30, R84 ;  /* 0x0000001e0864723c */ /* 0x040fe20000001854 */
[----:B------:R-:W-:Y:S07]  /*4b90*/  LDSM.16.MT88.4 R28, [R213+0x3100] ;  /* 0x00310000d51c783b */ /* 0x000fee0000004200 */
[----:B------:R-:W-:Y:S01]  /*4ba0*/  HMMA.16816.F32 R84, R8, R22, R56 ;  /* 0x000000160854723c */ /* 0x000fe20000001838 */
[----:B------:R-:W1:Y:S01]  /*4bb0*/  LDSM.16.MT88.4 R20, [R214+0x3100] ;  /* 0x00310000d614783b */ /* 0x000e620000004200 */
[----:B--2---:R-:W-:-:S06]  /*4bc0*/  FFMA.FTZ R0, R205, c[0x0][0x2d0], -R2 ;  /* 0x0000b400cd007a23 */ /* 0x004fcc0000010802 */
[C---:B------:R-:W-:Y:S01]  /*4bd0*/  HMMA.16816.F32 R56, R8.reuse, R16, R40 ;  /* 0x000000100838723c */ /* 0x040fe20000001828 */
[----:B------:R2:W1:Y:S07]  /*4be0*/  MUFU.EX2 R70, R0 ;  /* 0x0000000000467308 */ /* 0x00046e0000000800 */
[C---:B------:R-:W-:Y:S01]  /*4bf0*/  HMMA.16816.F32 R40, R8.reuse, R18, R36 ;  /* 0x000000120828723c */ /* 0x040fe20000001824 */
[----:B------:R-:W1:Y:S07]  /*4c00*/  LDSM.16.MT88.4 R16, [R217+0x3100] ;  /* 0x00310000d910783b */ /* 0x000e6e0000004200 */
[----:B----4-:R-:W-:Y:S01]  /*4c10*/  HMMA.16816.F32 R44, R8, R32, R112 ;  /* 0x00000020082c723c */ /* 0x010fe20000001870 */
[----:B--2---:R-:W-:-:S04]  /*4c20*/  FFMA.FTZ R0, R207, c[0x0][0x2d0], -R2 ;  /* 0x0000b400cf007a23 */ /* 0x004fc80000010802 */
[----:B------:R2:W-:Y:S03]  /*4c30*/  MUFU.EX2 R69, R0 ;  /* 0x0000000000457308 */ /* 0x0005e60000000800 */
[----:B------:R-:W-:Y:S01]  /*4c40*/  HMMA.16816.F32 R36, R8, R34, R80 ;  /* 0x000000220824723c */ /* 0x000fe20000001850 */
[----:B------:R-:W4:Y:S06]  /*4c50*/  LDSM.16.MT88.4 R32, [R214+0x7100] ;  /* 0x00710000d620783b */ /* 0x000f2c0000004200 */
[----:B---3--:R-:W-:-:S02]  /*4c60*/  F2FP.PACK_AB R8, R138, R139 ;  /* 0x0000008b8a08723e */ /* 0x008fc400000000ff */
[----:B-----5:R-:W-:Y:S02]  /*4c70*/  F2FP.PACK_AB R10, R136, R137 ;  /* 0x00000089880a723e */ /* 0x020fe400000000ff */
[----:B-1----:R-:W-:Y:S01]  /*4c80*/  F2FP.PACK_AB R9, R70, R71 ;  /* 0x000000474609723e */ /* 0x002fe200000000ff */
[----:B--2---:R-:W-:-:S04]  /*4c90*/  FFMA.FTZ R0, R235, c[0x0][0x2d0], -R2 ;  /* 0x0000b400eb007a23 */ /* 0x004fc80000010802 */
[----:B------:R1:W2:Y:S02]  /*4ca0*/  MUFU.EX2 R62, R0 ;  /* 0x00000000003e7308 */ /* 0x0002a40000000800 */
[----:B-1----:R-:W-:Y:S01]  /*4cb0*/  FFMA.FTZ R0, R245, c[0x0][0x2d0], -R6 ;  /* 0x0000b400f5007a23 */ /* 0x002fe20000010806 */
[----:B--2---:R-:W-:-:S05]  /*4cc0*/  F2FP.PACK_AB R11, R62, R69 ;  /* 0x000000453e0b723e */ /* 0x004fca00000000ff */
[----:B------:R1:W-:Y:S02]  /*4cd0*/  MUFU.EX2 R61, R0 ;  /* 0x00000000003d7308 */ /* 0x0003e40000000800 */
[C---:B------:R-:W-:Y:S08]  /*4ce0*/  HMMA.16816.F32 R64, R8.reuse, R26, R64 ;  /* 0x0000001a0840723c */ /* 0x040ff00000001840 */
[----:B------:R-:W-:Y:S01]  /*4cf0*/  HMMA.16816.F32 R128, R8, R24, R76 ;  /* 0x000000180880723c */ /* 0x000fe2000000184c */
[----:B------:R-:W-:Y:S01]  /*4d00*/  LDSM.16.MT88.4 R76, [R213+0x3900] ;  /* 0x00390000d54c783b */ /* 0x000fe20000004200 */
[----:B-1----:R-:W-:-:S04]  /*4d10*/  FFMA.FTZ R0, R246, c[0x0][0x2d0], -R6 ;  /* 0x0000b400f6007a23 */ /* 0x002fc80000010806 */
[----:B------:R1:W2:Y:S02]  /*4d20*/  MUFU.EX2 R60, R0 ;  /* 0x00000000003c7308 */ /* 0x0002a40000000800 */
[C---:B------:R-:W-:Y:S08]  /*4d30*/  HMMA.16816.F32 R80, R8.reuse, R20, R104 ;  /* 0x000000140850723c */ /* 0x040ff00000001868 */
[----:B------:R-:W-:Y:S01]  /*4d40*/  HMMA.16816.F32 R96, R8, R16, R96 ;  /* 0x000000100860723c */ /* 0x000fe20000001860 */
[----:B-1----:R-:W-:-:S07]  /*4d50*/  FFMA.FTZ R0, R244, c[0x0][0x2d0], -R6 ;  /* 0x0000b400f4007a23 */ /* 0x002fce0000010806 */
[C---:B------:R-:W-:Y:S01]  /*4d60*/  HMMA.16816.F32 R104, R8.reuse, R18, R92 ;  /* 0x000000120868723c */ /* 0x040fe2000000185c */
[----:B------:R-:W1:Y:S01]  /*4d70*/  LDSM.16.MT88.4 R16, [R217+0x7100] ;  /* 0x00710000d910783b */ /* 0x000e620000004200 */
[----:B--2---:R-:W-:Y:S01]  /*4d80*/  F2FP.PACK_AB R132, R60, R61 ;  /* 0x0000003d3c84723e */ /* 0x004fe200000000ff */
[----:B------:R2:W-:Y:S02]  /*4d90*/  MUFU.EX2 R26, R0 ;  /* 0x00000000001a7308 */ /* 0x0005e40000000800 */
[----:B------:R-:W-:Y:S03]  /*4da0*/  LDSM.16.MT88.4 R92, [R217+0x3900] ;  /* 0x00390000d95c783b */ /* 0x000fe60000004200 */
[C---:B------:R-:W-:Y:S08]  /*4db0*/  HMMA.16816.F32 R112, R8.reuse, R12, R88 ;  /* 0x0000000c0870723c */ /* 0x040ff00000001858 */
[----:B------:R-:W-:Y:S01]  /*4dc0*/  HMMA.16816.F32 R120, R8, R14, R84 ;  /* 0x0000000e0878723c */ /* 0x000fe20000001854 */
[----:B------:R-:W3:Y:S01]  /*4dd0*/  LDSM.16.MT88.4 R12, [R216+0x7100] ;  /* 0x00710000d80c783b */ /* 0x000ee20000004200 */
[----:B--2---:R-:W-:-:S03]  /*4de0*/  FFMA.FTZ R0, R247, c[0x0][0x2d0], -R6 ;  /* 0x0000b400f7007a23 */ /* 0x004fc60000010806 */
[----:B------:R-:W-:Y:S01]  /*4df0*/  LDSM.16.MT88.4 R84, [R214+0x3900] ;  /* 0x00390000d654783b */ /* 0x000fe20000004200 */
[----:B------:R2:W5:Y:S02]  /*4e00*/  MUFU.EX2 R25, R0 ;  /* 0x0000000000197308 */ /* 0x0005640000000800 */
[C---:B------:R-:W-:Y:S01]  /*4e10*/  HMMA.16816.F32 R20, R8.reuse, R22, R100 ;  /* 0x000000160814723c */ /* 0x040fe20000001864 */
[----:B------:R-:W3:Y:S07]  /*4e20*/  LDSM.16.MT88.4 R100, [R216+0x3900] ;  /* 0x00390000d864783b */ /* 0x000eee0000004200 */
[----:B------:R-:W-:Y:S01]  /*4e30*/  HMMA.16816.F32 R72, R8, R28, R108 ;  /* 0x0000001c0848723c */ /* 0x000fe2000000186c */
[----:B------:R-:W3:Y:S01]  /*4e40*/  LDSM.16.MT88.4 R108, [R213+0x7900] ;  /* 0x00790000d56c783b */ /* 0x000ee20000004200 */
[----:B--2---:R-:W-:-:S06]  /*4e50*/  FFMA.FTZ R0, R248, c[0x0][0x2d0], -R2 ;  /* 0x0000b400f8007a23 */ /* 0x004fcc0000010802 */
[C---:B------:R-:W-:Y:S01]  /*4e60*/  HMMA.16816.F32 R28, R8.reuse, R30, R116 ;  /* 0x0000001e081c723c */ /* 0x040fe20000001874 */
[----:B------:R-:W2:Y:S01]  /*4e70*/  LDSM.16.MT88.4 R116, [R214+0x7900] ;  /* 0x00790000d674783b */ /* 0x000ea20000004200 */
[----:B-----5:R-:W-:Y:S01]  /*4e80*/  F2FP.PACK_AB R134, R25, R26 ;  /* 0x0000001a1986723e */ /* 0x020fe200000000ff */
[----:B------:R5:W-:Y:S05]  /*4e90*/  MUFU.EX2 R24, R0 ;  /* 0x0000000000187308 */ /* 0x000bea0000000800 */
[C---:B----4-:R-:W-:Y:S08]  /*4ea0*/  HMMA.16816.F32 R56, R8.reuse, R32, R56 ;  /* 0x000000200838723c */ /* 0x050ff00000001838 */
[----:B------:R-:W-:Y:S01]  /*4eb0*/  HMMA.16816.F32 R40, R8, R34, R40 ;  /* 0x000000220828723c */ /* 0x000fe20000001828 */
[----:B-----5:R-:W-:-:S04]  /*4ec0*/  FFMA.FTZ R0, R250, c[0x0][0x2d0], -R2 ;  /* 0x0000b400fa007a23 */ /* 0x020fc80000010802 */
[----:B------:R4:W5:Y:S03]  /*4ed0*/  MUFU.EX2 R7, R0 ;  /* 0x0000000000077308 */ /* 0x0009660000000800 */
[C---:B-1----:R-:W-:Y:S08]  /*4ee0*/  HMMA.16816.F32 R48, R8.reuse, R16, R48 ;  /* 0x000000100830723c */ /* 0x042ff00000001830 */
[----:B------:R-:W-:Y:S01]  /*4ef0*/  HMMA.16816.F32 R52, R8, R18, R52 ;  /* 0x000000120834723c */ /* 0x000fe20000001834 */
[----:B----4-:R-:W-:-:S07]  /*4f00*/  FFMA.FTZ R0, R249, c[0x0][0x2d0], -R2 ;  /* 0x0000b400f9007a23 */ /* 0x010fce0000010802 */
[----:B---3--:R-:W-:Y:S01]  /*4f10*/  HMMA.16816.F32 R44, R8, R12, R44 ;  /* 0x0000000c082c723c */ /* 0x008fe2000000182c */
[----:B------:R-:W-:Y:S01]  /*4f20*/  FFMA.FTZ R2, R126, c[0x0][0x2d0], -R2 ;  /* 0x0000b4007e027a23 */ /* 0x000fe20000010802 */
[----:B-----5:R-:W-:Y:S01]  /*4f30*/  F2FP.PACK_AB R133, R7, R24 ;  /* 0x000000180785723e */ /* 0x020fe200000000ff */
[----:B------:R1:W-:Y:S01]  /*4f40*/  MUFU.EX2 R6, R0 ;  /* 0x0000000000067308 */ /* 0x0003e20000000800 */
[----:B------:R-:W-:-:S04]  /*4f50*/  IMAD.MOV.U32 R126, RZ, RZ, R5 ;  /* 0x000000ffff7e7224 */ /* 0x000fc800078e0005 */
[----:B------:R-:W-:Y:S01]  /*4f60*/  HMMA.16816.F32 R36, R8, R14, R36 ;  /* 0x0000000e0824723c */ /* 0x000fe20000001824 */
[----:B------:R-:W-:Y:S02]  /*4f70*/  LDSM.16.MT88.4 R8, [R216+0x7900] ;  /* 0x00790000d808783b */ /* 0x000fe40000004200 */
[----:B------:R3:W4:Y:S01]  /*4f80*/  MUFU.EX2 R5, R2 ;  /* 0x0000000200057308 */ /* 0x0007220000000800 */
[----:B-1----:R-:W-:-:S04]  /*4f90*/  FADD.FTZ R0, R175, R177 ;  /* 0x000000b1af007221 */ /* 0x002fc80000010000 */
[----:B------:R-:W-:Y:S02]  /*4fa0*/  FADD.FTZ R0, R173, R0 ;  /* 0x00000000ad007221 */ /* 0x000fe40000010000 */
[----:B---3--:R-:W-:Y:S01]  /*4fb0*/  FADD.FTZ R2, R174, R176 ;  /* 0x000000b0ae027221 */ /* 0x008fe20000010000 */
[----:B----4-:R-:W-:Y:S01]  /*4fc0*/  F2FP.PACK_AB R135, R5, R6 ;  /* 0x000000060587723e */ /* 0x010fe200000000ff */
[----:B------:R-:W-:Y:S02]  /*4fd0*/  FADD.FTZ R0, R172, R0 ;  /* 0x00000000ac007221 */ /* 0x000fe40000010000 */
[----:B------:R-:W-:Y:S02]  /*4fe0*/  FADD.FTZ R2, R171, R2 ;  /* 0x00000002ab027221 */ /* 0x000fe40000010000 */
[----:B------:R-:W-:Y:S02]  /*4ff0*/  FADD.FTZ R0, R157, R0 ;  /* 0x000000009d007221 */ /* 0x000fe40000010000 */
[----:B------:R-:W-:Y:S01]  /*5000*/  FADD.FTZ R2, R170, R2 ;  /* 0x00000002aa027221 */ /* 0x000fe20000010000 */
[----:B------:R-:W-:Y:S01]  /*5010*/  HMMA.16816.F32 R88, R132, R92, R96 ;  /* 0x0000005c8458723c */ /* 0x000fe20000001860 */
[----:B------:R-:W-:-:S02]  /*5020*/  FADD.FTZ R0, R124, R0 ;  /* 0x000000007c007221 */ /* 0x000fc40000010000 */
[----:B------:R-:W-:Y:S02]  /*5030*/  FADD.FTZ R2, R159, R2 ;  /* 0x000000029f027221 */ /* 0x000fe40000010000 */
[----:B------:R-:W-:Y:S02]  /*5040*/  FADD.FTZ R0, R125, R0 ;  /* 0x000000007d007221 */ /* 0x000fe40000010000 */
[----:B------:R-:W-:Y:S01]  /*5050*/  FADD.FTZ R2, R251, R2 ;  /* 0x00000002fb027221 */ /* 0x000fe20000010000 */
[----:B------:R-:W-:Y:S01]  /*5060*/  HMMA.16816.F32 R96, R132, R100, R112 ;  /* 0x000000648460723c */ /* 0x000fe20000001870 */
[----:B------:R-:W-:Y:S02]  /*5070*/  FADD.FTZ R0, R126, R0 ;  /* 0x000000007e007221 */ /* 0x000fe40000010000 */
[----:B------:R-:W-:Y:S02]  /*5080*/  FADD.FTZ R2, R252, R2 ;  /* 0x00000002fc027221 */ /* 0x000fe40000010000 */
[----:B------:R-:W-:-:S02]  /*5090*/  FADD.FTZ R0, R243, R0 ;  /* 0x00000000f3007221 */ /* 0x000fc40000010000 */
[----:B------:R-:W-:Y:S01]  /*50a0*/  FADD.FTZ R2, R127, R2 ;  /* 0x000000027f027221 */ /* 0x000fe20000010000 */
[C---:B------:R-:W-:Y:S01]  /*50b0*/  HMMA.16816.F32 R92, R132.reuse, R94, R104 ;  /* 0x0000005e845c723c */ /* 0x040fe20000001868 */
[----:B------:R-:W-:Y:S01]  /*50c0*/  FADD.FTZ R0, R241, R0 ;  /* 0x00000000f1007221 */ /* 0x000fe20000010000 */
[----:B------:R-:W1:Y:S01]  /*50d0*/  LDSM.16.MT88.4 R124, [R217+0x7900] ;  /* 0x00790000d97c783b */ /* 0x000e620000004200 */
        /* <DEDUP_REMOVED lines=13> */
[C---:B------:R-:W-:Y:S03]  /*51b0*/  HMMA.16816.F32 R80, R132.reuse, R84, R80 ;  /* 0x000000548450723c */ /* 0x040fe60000001850 */
        /* <DEDUP_REMOVED lines=8> */
[----:B--2---:R-:W-:Y:S01]  /*5240*/  HMMA.16816.F32 R112, R132, R116, R56 ;  /* 0x000000748470723c */ /* 0x004fe20000001838 */
[----:B------:R-:W-:Y:S02]  /*5250*/  FADD.FTZ R2, R162, R2 ;  /* 0x00000002a2027221 */ /* 0x000fe40000010000 */
[----:B------:R-:W-:Y:S02]  /*5260*/  FADD.FTZ R0, R158, R0 ;  /* 0x000000009e007221 */ /* 0x000fe40000010000 */
[----:B------:R-:W-:-:S02]  /*5270*/  FADD.FTZ R2, R163, R2 ;  /* 0x00000002a3027221 */ /* 0x000fc40000010000 */
[----:B------:R-:W-:Y:S01]  /*5280*/  FADD.FTZ R0, R156, R0 ;  /* 0x000000009c007221 */ /* 0x000fe20000010000 */
[C---:B-1----:R-:W-:Y:S01]  /*5290*/  HMMA.16816.F32 R120, R132.reuse, R124, R48 ;  /* 0x0000007c8478723c */ /* 0x042fe20000001830 */
        /* <DEDUP_REMOVED lines=29> */
[C---:B------:R-:W-:Y:S04]  /*5470*/  HMMA.16816.F32 R128, R132.reuse, R8, R44 ;  /* 0x000000088480723c */ /* 0x040fe8000000182c */
[----:B------:R1:W-:Y:S04]  /*5480*/  STL [R1+0x4], R0 ;  /* 0x0000040001007387 */ /* 0x0003e80000100800 */
[----:B------:R1:W-:Y:S01]  /*5490*/  STL [R1], R4 ;  /* 0x0000000401007387 */ /* 0x0003e20000100800 */
[----:B------:R-:W-:Y:S01]  /*54a0*/  HMMA.16816.F32 R132, R132, R10, R36 ;  /* 0x0000000a8484723c */ /* 0x000fe20000001824 */
[----:B------:R-:W-:Y:S07]  /*54b0*/  @!P1 BRA `(.L_x_2) ;  /* 0x000040d000009947 */ /* 0x000fee0003800000 */
[----:B------:R-:W2:Y:S04]  /*54c0*/  LDL.64 R174, [R1+0x30] ;  /* 0x0000300001ae7983 */ /* 0x000ea80000100a00 */
[----:B------:R-:W3:Y:S04]  /*54d0*/  LDL.64 R172, [R1+0x38] ;  /* 0x0000380001ac7983 */ /* 0x000ee80000100a00 */
[----:B------:R-:W4:Y:S04]  /*54e0*/  LDL R159, [R1+0x40] ;  /* 0x00004000019f7983 */ /* 0x000f280000100800 */
[----:B------:R-:W5:Y:S04]  /*54f0*/  LDL.64 R170, [R1+0x28] ;  /* 0x0000280001aa7983 */ /* 0x000f680000100a00 */
[----:B------:R-:W4:Y:S01]  /*5500*/  LDL R157, [R1+0x44] ;  /* 0x00004400019d7983 */ /* 0x000f220000100800 */
[----:B------:R-:W-:Y:S01]  /*5510*/  UIADD3 UR12, UP0, UR16, 0x80, URZ ;  /* 0x00000080100c7890 */ /* 0x000fe2000ff1e03f */
[----:B------:R-:W-:Y:S01]  /*5520*/  IMAD.MOV.U32 R70, RZ, RZ, R3 ;  /* 0x000000ffff467224 */ /* 0x000fe200078e0003 */
[----:B------:R-:W-:Y:S01]  /*5530*/  MOV R69, R68 ;  /* 0x0000004400457202 */ /* 0x000fe20000000f00 */
[----:B------:R-:W-:-:S02]  /*5540*/  UMOV UR13, 0x6 ;  /* 0x00000006000d7882 */ /* 0x000fc40000000000 */
[----:B------:R-:W-:Y:S02]  /*5550*/  ULDC.64 UR6, c[0x0][0x208] ;  /* 0x0000820000067ab9 */ /* 0x000fe40000000a00 */
[----:B------:R-:W-:Y:S02]  /*5560*/  ULEA.HI.SX32 UR18, UR18, 0xfffffffe, 0x19 ;  /* 0xfffffffe12127891 */ /* 0x000fe4000f8fca3f */
[----:B------:R-:W-:Y:S02]  /*5570*/  USHF.L.U64.HI UR15, UR6, UR13, UR7 ;  /* 0x0000000d060f7299 */ /* 0x000fe40008010207 */
[----:B------:R-:W-:Y:S02]  /*5580*/  USHF.L.U32 UR16, UR6, 0x6, URZ ;  /* 0x0000000606107899 */ /* 0x000fe4000800063f */
[----:B------:R-:W-:Y:S02]  /*5590*/  UIADD3.X UR11, URZ, UR11, URZ, UP0, !UPT ;  /* 0x0000000b3f0b7290 */ /* 0x000fe400087fe43f */
[----:B------:R-:W-:Y:S01]  /*55a0*/  ULDC.64 UR4, c[0x0][0x1e0] ;  /* 0x0000780000047ab9 */ /* 0x000fe20000000a00 */
[----:B--2---:R-:W-:-:S02]  /*55b0*/  IADD3 R2, P2, R174, 0x40, RZ ;  /* 0x00000040ae027810 */ /* 0x004fc40007f5e0ff */
[----:B-1-3--:R-:W-:-:S03]  /*55c0*/  IADD3 R0, P1, R172, 0x40, RZ ;  /* 0x00000040ac007810 */ /* 0x00afc60007f3e0ff */
[----:B------:R4:W-:Y:S04]  /*55d0*/  STL [R1+0x14], R2 ;  /* 0x0000140201007387 */ /* 0x0009e80000100800 */
[----:B------:R5:W-:Y:S01]  /*55e0*/  STL [R1+0xc], R0 ;  /* 0x00000c0001007387 */ /* 0x000be20000100800 */
[----:B----4-:R-:W-:Y:S01]  /*55f0*/  IADD3.X R2, RZ, R159, RZ, P2, !PT ;  /* 0x0000009fff027210 */ /* 0x010fe200017fe4ff */
[----:B-----5:R-:W-:-:S04]  /*5600*/  IMAD.X R0, RZ, RZ, R171, P1 ;  /* 0x000000ffff007224 */ /* 0x020fc800008e06ab */
[----:B------:R1:W-:Y:S04]  /*5610*/  STL [R1+0x10], R2 ;  /* 0x0000100201007387 */ /* 0x0003e80000100800 */
[----:B------:R1:W-:Y:S01]  /*5620*/  STL [R1+0x8], R0 ;  /* 0x0000080001007387 */ /* 0x0003e20000100800 */
[----:B------:R-:W-:-:S03]  /*5630*/  IMAD.SHL.U32 R235, R157, 0x2, RZ ;  /* 0x000000029deb7824 */ /* 0x000fc600078e00ff */
.L_x_3:
[----:B------:R-:W2:Y:S01]  /*5640*/  LDL.64 R156, [R1+0x30] ;  /* 0x00003000019c7983 */ /* 0x000ea20000100a00 */
[----:B------:R-:W-:Y:S04]  /*5650*/  DEPBAR.LE SB0, 0x0 ;  /* 0x000080000000791a */ /* 0x000fe80000000000 */
[----:B------:R-:W-:Y:S01]  /*5660*/  USHF.R.S32.HI UR8, URZ, 0x1f, UR18 ;  /* 0x0000001f3f087899 */ /* 0x000fe20008011412 */
[----:B------:R-:W3:Y:S01]  /*5670*/  LDL R3, [R1+0x40] ;  /* 0x0000400001037983 */ /* 0x000ee20000100800 */
[----:B------:R-:W-:Y:S02]  /*5680*/  UIMAD.WIDE.U32 UR24, UR18, UR6, URZ ;  /* 0x00000006121872a5 */ /* 0x000fe4000f8e003f */
[----:B------:R-:W-:Y:S01]  /*5690*/  UIMAD UR8, UR8, UR6, URZ ;  /* 0x00000006080872a4 */ /* 0x000fe2000f8e023f */
[----:B-1----:R-:W4:Y:S01]  /*56a0*/  LDL R2, [R1+0x14] ;  /* 0x0000140001027983 */ /* 0x002f220000100800 */
[----:B------:R-:W-:Y:S02]  /*56b0*/  USHF.L.U32 UR9, UR24, 0x7, URZ ;  /* 0x0000000718097899 */ /* 0x000fe4000800063f */
[----:B------:R-:W-:Y:S01]  /*56c0*/  UIMAD UR8, UR18, UR7, UR8 ;  /* 0x00000007120872a4 */ /* 0x000fe2000f8e0208 */
[----:B------:R-:W5:Y:S01]  /*56d0*/  LDL R68, [R1+0x10] ;  /* 0x0000100001447983 */ /* 0x000f620000100800 */
[----:B------:R-:W-:Y:S02]  /*56e0*/  UISETP.GT.AND UP1, UPT, UR18, URZ, UPT ;  /* 0x0000003f1200728c */ /* 0x000fe4000bf24270 */
[----:B------:R-:W-:Y:S01]  /*56f0*/  UIADD3 UR8, UR25, UR8, URZ ;  /* 0x0000000819087290 */ /* 0x000fe2000fffe03f */
[----:B------:R-:W-:Y:S01]  /*5700*/  BAR.SYNC.DEFER_BLOCKING 0x0 ;  /* 0x0000000000007b1d */ /* 0x000fe20000010000 */
[----:B------:R-:W-:Y:S02]  /*5710*/  UIADD3 UR18, UR18, -0x1, URZ ;  /* 0xffffffff12127890 */ /* 0x000fe4000fffe03f */
[----:B------:R-:W-:Y:S05]  /*5720*/  USHF.L.U64.HI UR8, UR24, 0x7, UR8 ;  /* 0x0000000718087899 */ /* 0x000fea0008010208 */
[----:B------:R-:W-:Y:S02]  /*5730*/  @UP1 USHF.L.U32 UR10, UR4, 0x6, URZ ;  /* 0x00000006040a1899 */ /* 0x000fe4000800063f */
[----:B------:R-:W-:Y:S02]  /*5740*/  @UP1 USHF.L.U64.HI UR17, UR4, UR13, UR5 ;  /* 0x0000000d04111299 */ /* 0x000fe40008010205 */
[----:B------:R-:W-:Y:S01]  /*5750*/  @UP1 UIMAD.WIDE.U32 UR24, UR18, UR4, URZ ;  /* 0x00000004121812a5 */ /* 0x000fe2000f8e003f */
[----:B------:R-:W1:Y:S08]  /*5760*/  LDSM.16.M88.4 R8, [R212+0x8100] ;  /* 0x00810000d408783b */ /* 0x000e700000000200 */
[----:B------:R-:W1:Y:S08]  /*5770*/  LDSM.16.M88.4 R16, [R212+0x8900] ;  /* 0x00890000d410783b */ /* 0x000e700000000200 */
[----:B------:R-:W1:Y:S08]  /*5780*/  LDSM.16.M88.4 R24, [R212+0x9100] ;  /* 0x00910000d418783b */ /* 0x000e700000000200 */
[----:B------:R-:W1:Y:S08]  /*5790*/  LDSM.16.M88.4 R32, [R212+0x9900] ;  /* 0x00990000d420783b */ /* 0x000e700000000200 */
[----:B------:R-:W1:Y:S02]  /*57a0*/  LDSM.16.M88.4 R40, [R212+0xa100] ;  /* 0x00a10000d428783b */ /* 0x000e640000000200 */
[C---:B-1----:R-:W-:Y:S06]  /*57b0*/  HMMA.16816.F32 R4, R140.reuse, R8, RZ ;  /* 0x000000088c04723c */ /* 0x042fec00000018ff */
[----:B------:R-:W1:Y:S02]  /*57c0*/  LDSM.16.M88.4 R48, [R212+0xa900] ;  /* 0x00a90000d430783b */ /* 0x000e640000000200 */
[C---:B------:R-:W-:Y:S06]  /*57d0*/  HMMA.16816.F32 R8, R140.reuse, R10, RZ ;  /* 0x0000000a8c08723c */ /* 0x040fec00000018ff */
[----:B------:R-:W1:Y:S02]  /*57e0*/  LDSM.16.M88.4 R56, [R212+0xb100] ;  /* 0x00b10000d438783b */ /* 0x000e640000000200 */
[C---:B------:R-:W-:Y:S06]  /*57f0*/  HMMA.16816.F32 R12, R140.reuse, R16, RZ ;  /* 0x000000108c0c723c */ /* 0x040fec00000018ff */
[----:B------:R-:W1:Y:S02]  /*5800*/  LDSM.16.M88.4 R64, [R212+0xb900] ;  /* 0x00b90000d440783b */ /* 0x000e640000000200 */
[C---:B------:R-:W-:Y:S06]  /*5810*/  HMMA.16816.F32 R16, R140.reuse, R18, RZ ;  /* 0x000000128c10723c */ /* 0x040fec00000018ff */
[----:B------:R-:W1:Y:S02]  /*5820*/  LDSM.16.M88.4 R136, [R219] ;  /* 0x00000000db88783b */ /* 0x000e640000000200 */
[C---:B------:R-:W-:Y:S06]  /*5830*/  HMMA.16816.F32 R20, R140.reuse, R24, RZ ;  /* 0x000000188c14723c */ /* 0x040fec00000018ff */
[----:B------:R-:W1:Y:S02]  /*5840*/  LDSM.16.M88.4 R148, [R234] ;  /* 0x00000000ea94783b */ /* 0x000e640000000200 */
[C---:B------:R-:W-:Y:S06]  /*5850*/  HMMA.16816.F32 R24, R140.reuse, R26, RZ ;  /* 0x0000001a8c18723c */ /* 0x040fec00000018ff */
[----:B------:R-:W1:Y:S02]  /*5860*/  LDSM.16.M88.4 R152, [R233] ;  /* 0x00000000e998783b */ /* 0x000e640000000200 */
[C---:B------:R-:W-:Y:S06]  /*5870*/  HMMA.16816.F32 R28, R140.reuse, R32, RZ ;  /* 0x000000208c1c723c */ /* 0x040fec00000018ff */
[----:B------:R-:W-:Y:S02]  /*5880*/  LDSM.16.M88.4 R160, [R228] ;  /* 0x00000000e4a0783b */ /* 0x000fe40000000200 */
[C---:B------:R-:W-:Y:S08]  /*5890*/  HMMA.16816.F32 R32, R140.reuse, R34, RZ ;  /* 0x000000228c20723c */ /* 0x040ff000000018ff */
[C---:B------:R-:W-:Y:S08]  /*58a0*/  HMMA.16816.F32 R36, R140.reuse, R40, RZ ;  /* 0x000000288c24723c */ /* 0x040ff000000018ff */
[C---:B------:R-:W-:Y:S08]  /*58b0*/  HMMA.16816.F32 R40, R140.reuse, R42, RZ ;  /* 0x0000002a8c28723c */ /* 0x040ff000000018ff */
[C---:B-1----:R-:W-:Y:S08]  /*58c0*/  HMMA.16816.F32 R44, R140.reuse, R48, RZ ;  /* 0x000000308c2c723c */ /* 0x042ff000000018ff */
[C---:B------:R-:W-:Y:S08]  /*58d0*/  HMMA.16816.F32 R48, R140.reuse, R50, RZ ;  /* 0x000000328c30723c */ /* 0x040ff000000018ff */
[C---:B------:R-:W-:Y:S08]  /*58e0*/  HMMA.16816.F32 R52, R140.reuse, R56, RZ ;  /* 0x000000388c34723c */ /* 0x040ff000000018ff */
[C---:B------:R-:W-:Y:S08]  /*58f0*/  HMMA.16816.F32 R56, R140.reuse, R58, RZ ;  /* 0x0000003a8c38723c */ /* 0x040ff000000018ff */
[C---:B------:R-:W-:Y:S08]  /*5900*/  HMMA.16816.F32 R60, R140.reuse, R64, RZ ;  /* 0x000000408c3c723c */ /* 0x040ff000000018ff */
[----:B------:R-:W-:Y:S08]  /*5910*/  HMMA.16816.F32 R64, R140, R66, RZ ;  /* 0x000000428c40723c */ /* 0x000ff000000018ff */
[C---:B------:R-:W-:Y:S08]  /*5920*/  HMMA.16816.F32 R4, R144.reuse, R136, R4 ;  /* 0x000000889004723c */ /* 0x040ff00000001804 */
[C---:B------:R-:W-:Y:S01]  /*5930*/  HMMA.16816.F32 R8, R144.reuse, R138, R8 ;  /* 0x0000008a9008723c */ /* 0x040fe20000001808 */
[----:B------:R-:W1:Y:S07]  /*5940*/  LDSM.16.M88.4 R136, [R232] ;  /* 0x00000000e888783b */ /* 0x000e6e0000000200 */
[C---:B------:R-:W-:Y:S08]  /*5950*/  HMMA.16816.F32 R12, R144.reuse, R148, R12 ;  /* 0x00000094900c723c */ /* 0x040ff0000000180c */
[C---:B------:R-:W-:Y:S01]  /*5960*/  HMMA.16816.F32 R16, R144.reuse, R150, R16 ;  /* 0x000000969010723c */ /* 0x040fe20000001810 */
[----:B------:R-:W1:Y:S07]  /*5970*/  LDSM.16.M88.4 R148, [R231] ;  /* 0x00000000e794783b */ /* 0x000e6e0000000200 */
[C---:B------:R-:W-:Y:S08]  /*5980*/  HMMA.16816.F32 R20, R144.reuse, R152, R20 ;  /* 0x000000989014723c */ /* 0x040ff00000001814 */
[C---:B------:R-:W-:Y:S01]  /*5990*/  HMMA.16816.F32 R24, R144.reuse, R154, R24 ;  /* 0x0000009a9018723c */ /* 0x040fe20000001818 */
[----:B------:R-:W2:Y:S07]  /*59a0*/  LDSM.16.M88.4 R152, [R230] ;  /* 0x00000000e698783b */ /* 0x000eae0000000200 */
[C---:B-1----:R-:W-:Y:S08]  /*59b0*/  HMMA.16816.F32 R28, R144.reuse, R136, R28 ;  /* 0x00000088901c723c */ /* 0x042ff0000000181c */
[C---:B------:R-:W-:Y:S08]  /*59c0*/  HMMA.16816.F32 R32, R144.reuse, R138, R32 ;  /* 0x0000008a9020723c */ /* 0x040ff00000001820 */
[C---:B------:R-:W-:Y:S08]  /*59d0*/  HMMA.16816.F32 R36, R144.reuse, R148, R36 ;  /* 0x000000949024723c */ /* 0x040ff00000001824 */
[C---:B------:R-:W-:Y:S08]  /*59e0*/  HMMA.16816.F32 R40, R144.reuse, R150, R40 ;  /* 0x000000969028723c */ /* 0x040ff00000001828 */
[C---:B--2---:R-:W-:Y:S08]  /*59f0*/  HMMA.16816.F32 R44, R144.reuse, R152, R44 ;  /* 0x00000098902c723c */ /* 0x044ff0000000182c */
[C---:B------:R-:W-:Y:S04]  /*5a00*/  HMMA.16816.F32 R48, R144.reuse, R154, R48 ;  /* 0x0000009a9030723c */ /* 0x040fe80000001830 */
[----:B------:R-:W-:Y:S02]  /*5a10*/  IADD3 R0, P5, R156, UR9, RZ ;  /* 0x000000099c007c10 */ /* 0x000fe4000ffbe0ff */
[----:B------:R-:W1:Y:S02]  /*5a20*/  LDSM.16.M88.4 R156, [R229] ;  /* 0x00000000e59c783b */ /* 0x000e640000000200 */
[----:B------:R-:W-:Y:S04]  /*5a30*/  LEA R168, P4, R0, c[0x0][0x1f8], 0x1 ;  /* 0x00007e0000a87a11 */ /* 0x000fe800078808ff */
[----:B---3--:R-:W-:Y:S02]  /*5a40*/  IADD3.X R3, R3, UR8, RZ, P5, !PT ;  /* 0x0000000803037c10 */ /* 0x008fe4000affe4ff */
[----:B----4-:R-:W-:Y:S01]  /*5a50*/  IADD3 R2, P2, R2, UR9, RZ ;  /* 0x0000000902027c10 */ /* 0x010fe2000ff5e0ff */
[----:B------:R-:W-:Y:S01]  /*5a60*/  @UP1 USHF.R.S32.HI UR9, URZ, 0x1f, UR18 ;  /* 0x0000001f3f091899 */ /* 0x000fe20008011412 */
[----:B------:R-:W-:Y:S02]  /*5a70*/  LEA.HI.X R169, R0, c[0x0][0x1fc], R3, 0x1, P4 ;  /* 0x00007f0000a97a11 */ /* 0x000fe400020f0c03 */
[----:B------:R-:W-:Y:S01]  /*5a80*/  LEA R170, P1, R2, c[0x0][0x1f8], 0x1 ;  /* 0x00007e0002aa7a11 */ /* 0x000fe200078208ff */
[----:B------:R-:W-:Y:S01]  /*5a90*/  @UP1 UIMAD UR9, UR9, UR4, URZ ;  /* 0x00000004090912a4 */ /* 0x000fe2000f8e023f */
[----:B-----5:R-:W-:Y:S01]  /*5aa0*/  IADD3.X R68, R68, UR8, RZ, P2, !PT ;  /* 0x0000000844447c10 */ /* 0x020fe200097fe4ff */
[----:B------:R-:W-:Y:S01]  /*5ab0*/  @!PT LDS RZ, [RZ] ;  /* 0x00000000fffff984 */ /* 0x000fe20000000800 */
[----:B------:R-:W-:Y:S01]  /*5ac0*/  @!PT LDS RZ, [RZ] ;  /* 0x00000000fffff984 */ /* 0x000fe20000000800 */
[----:B------:R-:W-:Y:S01]  /*5ad0*/  @!PT LDS RZ, [RZ] ;  /* 0x00000000fffff984 */ /* 0x000fe20000000800 */
[----:B------:R2:W-:Y:S01]  /*5ae0*/  LDGSTS.E.BYPASS.LTC128B.128 [R235+0x100], [R168.64], !P3 ;  /* 0x00100000a8eb7fae */ /* 0x0005e2000d901d56 */
[----:B------:R-:W-:Y:S02]  /*5af0*/  @UP1 USHF.L.U32 UR8, UR24, 0x7, URZ ;  /* 0x0000000718081899 */ /* 0x000fe4000800063f */
[----:B------:R-:W-:Y:S01]  /*5b00*/  LEA.HI.X R171, R2, c[0x0][0x1fc], R68, 0x1, P1 ;  /* 0x00007f0002ab7a11 */ /* 0x000fe200008f0c44 */
[----:B------:R-:W-:Y:S01]  /*5b10*/  @UP1 UIMAD UR9, UR18, UR5, UR9 ;  /* 0x00000005120912a4 */ /* 0x000fe2000f8e0209 */
[----:B------:R-:W-:Y:S03]  /*5b20*/  IADD3 R2, P1, R168, UR16, RZ ;  /* 0x00000010a8027c10 */ /* 0x000fe6000ff3e0ff */
[----:B------:R3:W-:Y:S01]  /*5b30*/  LDGSTS.E.BYPASS.LTC128B.128 [R235+0x4100], [R170.64], !P0 ;  /* 0x04100000aaeb7fae */ /* 0x0007e2000c101d56 */
[----:B------:R-:W-:Y:S01]  /*5b40*/  IADD3.X R3, R169, UR15, RZ, P1, !PT ;  /* 0x0000000fa9037c10 */ /* 0x000fe20008ffe4ff */
[----:B------:R-:W-:Y:S01]  /*5b50*/  @UP1 UIADD3 UR9, UR25, UR9, URZ ;  /* 0x0000000919091290 */ /* 0x000fe2000fffe03f */
[----:B------:R-:W-:Y:S03]  /*5b60*/  IADD3 R136, P1, R2, UR16, RZ ;  /* 0x0000001002887c10 */ /* 0x000fe6000ff3e0ff */
[----:B------:R-:W-:Y:S01]  /*5b70*/  @UP1 USHF.L.U64.HI UR9, UR24, 0x7, UR9 ;  /* 0x0000000718091899 */ /* 0x000fe20008010209 */
[----:B------:R-:W-:Y:S01]  /*5b80*/  IADD3.X R137, R3, UR15, RZ, P1, !PT ;  /* 0x0000000f03897c10 */ /* 0x000fe20008ffe4ff */
[----:B------:R4:W-:Y:S01]  /*5b90*/  LDGSTS.E.BYPASS.LTC128B.128 [R235+0x1100], [R2.64], !P3 ;  /* 0x0110000002eb7fae */ /* 0x0009e2000d901d56 */
[----:B------:R-:W-:Y:S04]  /*5ba0*/  IADD3 R138, P2, R136, UR16, RZ ;  /* 0x00000010888a7c10 */ /* 0x000fe8000ff5e0ff */
[----:B------:R-:W-:Y:S03]  /*5bb0*/  IADD3.X R139, R137, UR15, RZ, P2, !PT ;  /* 0x0000000f898b7c10 */ /* 0x000fe600097fe4ff */
[----:B------:R4:W-:Y:S01]  /*5bc0*/  LDGSTS.E.BYPASS.LTC128B.128 [R235+0x5100], [R2.64+0x80], !P0 ;  /* 0x0510008002eb7fae */ /* 0x0009e2000c101d56 */
[C---:B-1----:R-:W-:Y:S03]  /*5bd0*/  HMMA.16816.F32 R52, R144.reuse, R156, R52 ;  /* 0x0000009c9034723c */ /* 0x042fe60000001834 */
[----:B--2---:R-:W-:Y:S04]  /*5be0*/  IADD3 R168, P4, R2, UR12, RZ ;  /* 0x0000000c02a87c10 */ /* 0x004fe8000ff9e0ff */
[----:B------:R1:W-:Y:S01]  /*5bf0*/  LDGSTS.E.BYPASS.LTC128B.128 [R235+0x2100], [R136.64], !P3 ;  /* 0x0210000088eb7fae */ /* 0x0003e2000d901d56 */
[C---:B------:R-:W-:Y:S04]  /*5c00*/  HMMA.16816.F32 R56, R144.reuse, R158, R56 ;  /* 0x0000009e9038723c */ /* 0x040fe80000001838 */
[----:B------:R-:W-:Y:S04]  /*5c10*/  IADD3.X R169, R3, UR11, RZ, P4, !PT ;  /* 0x0000000b03a97c10 */ /* 0x000fe8000a7fe4ff */
[C---:B------:R-:W-:Y:S01]  /*5c20*/  HMMA.16816.F32 R60, R144.reuse, R160, R60 ;  /* 0x000000a0903c723c */ /* 0x040fe2000000183c */
[----:B------:R3:W-:Y:S07]  /*5c30*/  LDGSTS.E.BYPASS.LTC128B.128 [R235+0x6100], [R168.64], !P0 ;  /* 0x06100000a8eb7fae */ /* 0x0007ee000c101d56 */
[----:B------:R-:W-:Y:S01]  /*5c40*/  HMMA.16816.F32 R64, R144, R162, R64 ;  /* 0x000000a29040723c */ /* 0x000fe20000001840 */
[----:B------:R1:W-:Y:S03]  /*5c50*/  LDGSTS.E.BYPASS.LTC128B.128 [R235+0x3100], [R138.64], !P3 ;  /* 0x031000008aeb7fae */ /* 0x0003e6000d901d56 */
[----:B----4-:R-:W-:Y:S04]  /*5c60*/  IADD3 R2, P1, R136, UR12, RZ ;  /* 0x0000000c88027c10 */ /* 0x010fe8000ff3e0ff */
[----:B------:R-:W-:Y:S02]  /*5c70*/  IADD3.X R3, R137, UR11, RZ, P1, !PT ;  /* 0x0000000b89037c10 */ /* 0x000fe40008ffe4ff */
[----:B------:R-:W-:Y:S03]  /*5c80*/  PLOP3.LUT P1, PT, PT, PT, UP1, 0x80, 0x0 ;  /* 0x000000000000781c */ /* 0x000fe60003f2f018 */
[----:B------:R2:W-:Y:S08]  /*5c90*/  LDGSTS.E.BYPASS.LTC128B.128 [R235+0x7100], [R2.64], !P0 ;  /* 0x0710000002eb7fae */ /* 0x0005f0000c101d56 */
[----:B---3--:R-:W-:Y:S08]  /*5ca0*/  LDSM.16.M88.4 R168, [R218+0x8900] ;  /* 0x00890000daa8783b */ /* 0x008ff00000000200 */
[----:B-1----:R-:W1:Y:S08]  /*5cb0*/  LDSM.16.M88.4 R136, [R218+0x8100] ;  /* 0x00810000da88783b */ /* 0x002e700000000200 */
[----:B------:R-:W3:Y:S08]  /*5cc0*/  LDSM.16.M88.4 R172, [R218+0x9100] ;  /* 0x00910000daac783b */ /* 0x000ef00000000200 */
[----:B------:R-:W0:Y:S08]  /*5cd0*/  LDGDEPBAR ;  /* 0x00000000000079af */ /* 0x000e300000000000 */
[----:B------:R-:W4:Y:S08]  /*5ce0*/  LDSM.16.M88.4 R148, [R218+0x9900] ;  /* 0x00990000da94783b */ /* 0x000f300000000200 */
[----:B------:R-:W5:Y:S01]  /*5cf0*/  LDSM.16.M88.4 R176, [R218+0xa100] ;  /* 0x00a10000dab0783b */ /* 0x000f620000000200 */
[C---:B-1----:R-:W-:Y:S07]  /*5d00*/  HMMA.16816.F32 R4, R164.reuse, R136, R4 ;  /* 0x00000088a404723c */ /* 0x042fee0000001804 */
[----:B------:R-:W1:Y:S01]  /*5d10*/  LDSM.16.M88.4 R152, [R218+0xa900] ;  /* 0x00a90000da98783b */ /* 0x000e620000000200 */
[C---:B------:R-:W-:Y:S07]  /*5d20*/  HMMA.16816.F32 R8, R164.reuse, R138, R8 ;  /* 0x0000008aa408723c */ /* 0x040fee0000001808 */
[----:B------:R-:W1:Y:S01]  /*5d30*/  LDSM.16.M88.4 R180, [R218+0xb100] ;  /* 0x00b10000dab4783b */ /* 0x000e620000000200 */
[C---:B------:R-:W-:Y:S07]  /*5d40*/  HMMA.16816.F32 R12, R164.reuse, R168, R12 ;  /* 0x000000a8a40c723c */ /* 0x040fee000000180c */
[----:B------:R-:W1:Y:S01]  /*5d50*/  LDSM.16.M88.4 R156, [R218+0xb900] ;  /* 0x00b90000da9c783b */ /* 0x000e620000000200 */
[C---:B------:R-:W-:Y:S07]  /*5d60*/  HMMA.16816.F32 R16, R164.reuse, R170, R16 ;  /* 0x000000aaa410723c */ /* 0x040fee0000001810 */
[----:B------:R-:W1:Y:S01]  /*5d70*/  LDSM.16.M88.4 R136, [R215] ;  /* 0x00000000d788783b */ /* 0x000e620000000200 */
[C---:B---3--:R-:W-:Y:S07]  /*5d80*/  HMMA.16816.F32 R20, R164.reuse, R172, R20 ;  /* 0x000000aca414723c */ /* 0x048fee0000001814 */
[----:B------:R-:W-:Y:S01]  /*5d90*/  LDSM.16.M88.4 R160, [R215+0x1000] ;  /* 0x00100000d7a0783b */ /* 0x000fe20000000200 */
[C---:B------:R-:W-:Y:S07]  /*5da0*/  HMMA.16816.F32 R24, R164.reuse, R174, R24 ;  /* 0x000000aea418723c */ /* 0x040fee0000001818 */
[----:B------:R-:W-:Y:S01]  /*5db0*/  LDSM.16.M88.4 R168, [R215+0x1800] ;  /* 0x00180000d7a8783b */ /* 0x000fe20000000200 */
[C---:B----4-:R-:W-:Y:S07]  /*5dc0*/  HMMA.16816.F32 R28, R164.reuse, R148, R28 ;  /* 0x00000094a41c723c */ /* 0x050fee000000181c */
[----:B------:R-:W-:Y:S01]  /*5dd0*/  LDSM.16.M88.4 R172, [R215+0x2000] ;  /* 0x00200000d7ac783b */ /* 0x000fe20000000200 */
[C---:B------:R-:W-:Y:S07]  /*5de0*/  HMMA.16816.F32 R32, R164.reuse, R150, R32 ;  /* 0x00000096a420723c */ /* 0x040fee0000001820 */
[----:B------:R-:W3:Y:S01]  /*5df0*/  LDSM.16.M88.4 R148, [R215+0x800] ;  /* 0x00080000d794783b */ /* 0x000ee20000000200 */
[C---:B-----5:R-:W-:Y:S07]  /*5e00*/  HMMA.16816.F32 R36, R164.reuse, R176, R36 ;  /* 0x000000b0a424723c */ /* 0x060fee0000001824 */
[----:B------:R-:W-:Y:S01]  /*5e10*/  LDSM.16.M88.4 R192, [R212+0xc100] ;  /* 0x00c10000d4c0783b */ /* 0x000fe20000000200 */
[C---:B------:R-:W-:Y:S07]  /*5e20*/  HMMA.16816.F32 R40, R164.reuse, R178, R40 ;  /* 0x000000b2a428723c */ /* 0x040fee0000001828 */
[----:B------:R-:W-:Y:S01]  /*5e30*/  LDSM.16.M88.4 R176, [R215+0x3000] ;  /* 0x00300000d7b0783b */ /* 0x000fe20000000200 */
[C---:B-1----:R-:W-:Y:S07]  /*5e40*/  HMMA.16816.F32 R44, R164.reuse, R152, R44 ;  /* 0x00000098a42c723c */ /* 0x042fee000000182c */
[----:B------:R-:W-:Y:S01]  /*5e50*/  LDSM.16.M88.4 R204, [R218+0xf900] ;  /* 0x00f90000dacc783b */ /* 0x000fe20000000200 */
[C---:B------:R-:W-:Y:S07]  /*5e60*/  HMMA.16816.F32 R48, R164.reuse, R154, R48 ;  /* 0x0000009aa430723c */ /* 0x040fee0000001830 */
[----:B------:R-:W1:Y:S01]  /*5e70*/  LDSM.16.M88.4 R152, [R215+0x2800] ;  /* 0x00280000d798783b */ /* 0x000e620000000200 */
[C---:B------:R-:W-:Y:S08]  /*5e80*/  HMMA.16816.F32 R52, R164.reuse, R180, R52 ;  /* 0x000000b4a434723c */ /* 0x040ff00000001834 */
[C---:B------:R-:W-:Y:S01]  /*5e90*/  HMMA.16816.F32 R56, R164.reuse, R182, R56 ;  /* 0x000000b6a438723c */ /* 0x040fe20000001838 */
[----:B------:R-:W4:Y:S07]  /*5ea0*/  LDSM.16.M88.4 R180, [R215+0x3800] ;  /* 0x00380000d7b4783b */ /* 0x000f2e0000000200 */
[C---:B------:R-:W-:Y:S08]  /*5eb0*/  HMMA.16816.F32 R60, R164.reuse, R156, R60 ;  /* 0x0000009ca43c723c */ /* 0x040ff0000000183c */
[----:B------:R-:W-:Y:S01]  /*5ec0*/  HMMA.16816.F32 R64, R164, R158, R64 ;  /* 0x0000009ea440723c */ /* 0x000fe20000001840 */
[----:B------:R-:W5:Y:S07]  /*5ed0*/  LDSM.16.M88.4 R156, [R212+0xc900] ;  /* 0x00c90000d49c783b */ /* 0x000f6e0000000200 */
[C---:B------:R-:W-:Y:S08]  /*5ee0*/  HMMA.16816.F32 R4, R184.reuse, R136, R4 ;  /* 0x00000088b804723c */ /* 0x040ff00000001804 */
[C---:B------:R-:W-:Y:S01]  /*5ef0*/  HMMA.16816.F32 R8, R184.reuse, R138, R8 ;  /* 0x0000008ab808723c */ /* 0x040fe20000001808 */
[----:B------:R-:W1:Y:S07]  /*5f00*/  LDSM.16.M88.4 R136, [R212+0xd100] ;  /* 0x00d10000d488783b */ /* 0x000e6e0000000200 */
[C---:B---3--:R-:W-:Y:S08]  /*5f10*/  HMMA.16816.F32 R12, R184.reuse, R148, R12 ;  /* 0x00000094b80c723c */ /* 0x048ff0000000180c */
[C---:B------:R-:W-:Y:S01]  /*5f20*/  HMMA.16816.F32 R16, R184.reuse, R150, R16 ;  /* 0x00000096b810723c */ /* 0x040fe20000001810 */
[----:B------:R-:W3:Y:S07]  /*5f30*/  LDSM.16.M88.4 R148, [R212+0xd900] ;  /* 0x00d90000d494783b */ /* 0x000eee0000000200 */
[C---:B------:R-:W-:Y:S08]  /*5f40*/  HMMA.16816.F32 R20, R184.reuse, R160, R20 ;  /* 0x000000a0b814723c */ /* 0x040ff00000001814 */
[C---:B------:R-:W-:Y:S01]  /*5f50*/  HMMA.16816.F32 R24, R184.reuse, R162, R24 ;  /* 0x000000a2b818723c */ /* 0x040fe20000001818 */
[----:B------:R-:W2:Y:S07]  /*5f60*/  LDSM.16.M88.4 R160, [R212+0xe100] ;  /* 0x00e10000d4a0783b */ /* 0x000eae0000000200 */
[C---:B------:R-:W-:Y:S08]  /*5f70*/  HMMA.16816.F32 R28, R184.reuse, R168, R28 ;  /* 0x000000a8b81c723c */ /* 0x040ff0000000181c */
[C---:B------:R-:W-:Y:S01]  /*5f80*/  HMMA.16816.F32 R32, R184.reuse, R170, R32 ;  /* 0x000000aab820723c */ /* 0x040fe20000001820 */
[----:B------:R-:W-:Y:S07]  /*5f90*/  LDSM.16.M88.4 R168, [R212+0xf100] ;  /* 0x00f10000d4a8783b */ /* 0x000fee0000000200 */
[C---:B------:R-:W-:Y:S08]  /*5fa0*/  HMMA.16816.F32 R36, R184.reuse, R172, R36 ;  /* 0x000000acb824723c */ /* 0x040ff00000001824 */
[C---:B------:R-:W-:Y:S01]  /*5fb0*/  HMMA.16816.F32 R40, R184.reuse, R174, R40 ;  /* 0x000000aeb828723c */ /* 0x040fe20000001828 */
[----:B------:R-:W-:Y:S07]  /*5fc0*/  LDSM.16.M88.4 R172, [R212+0xf900] ;  /* 0x00f90000d4ac783b */ /* 0x000fee0000000200 */
[C---:B-1----:R-:W-:Y:S08]  /*5fd0*/  HMMA.16816.F32 R44, R184.reuse, R152, R44 ;  /* 0x00000098b82c723c */ /* 0x042ff0000000182c */
[C---:B------:R-:W-:Y:S01]  /*5fe0*/  HMMA.16816.F32 R48, R184.reuse, R154, R48 ;  /* 0x0000009ab830723c */ /* 0x040fe20000001830 */
[----:B------:R-:W1:Y:S07]  /*5ff0*/  LDSM.16.M88.4 R152, [R212+0xe900] ;  /* 0x00e90000d498783b */ /* 0x000e6e0000000200 */
[C---:B------:R-:W-:Y:S08]  /*6000*/  HMMA.16816.F32 R52, R184.reuse, R176, R52 ;  /* 0x000000b0b834723c */ /* 0x040ff00000001834 */
[C---:B------:R-:W-:Y:S01]  /*6010*/  HMMA.16816.F32 R56, R184.reuse, R178, R56 ;  /* 0x000000b2b838723c */ /* 0x040fe20000001838 */
[----:B------:R-:W1:Y:S07]  /*6020*/  LDSM.16.M88.4 R176, [R227] ;  /* 0x00000000e3b0783b */ /* 0x000e6e0000000200 */
[C---:B----4-:R-:W-:Y:S08]  /*6030*/  HMMA.16816.F32 R60, R184.reuse, R180, R60 ;  /* 0x000000b4b83c723c */ /* 0x050ff0000000183c */
[----:B------:R-:W-:Y:S01]  /*6040*/  HMMA.16816.F32 R64, R184, R182, R64 ;  /* 0x000000b6b840723c */ /* 0x000fe20000001840 */
[----:B------:R-:W4:Y:S07]  /*6050*/  LDSM.16.M88.4 R180, [R226] ;  /* 0x00000000e2b4783b */ /* 0x000f2e0000000200 */
[C---:B------:R-:W-:Y:S08]  /*6060*/  HMMA.16816.F32 R4, R188.reuse, R192, R4 ;  /* 0x000000c0bc04723c */ /* 0x040ff00000001804 */
[C---:B------:R-:W-:Y:S01]  /*6070*/  HMMA.16816.F32 R8, R188.reuse, R194, R8 ;  /* 0x000000c2bc08723c */ /* 0x040fe20000001808 */
[----:B------:R-:W1:Y:S07]  /*6080*/  LDSM.16.M88.4 R192, [R225] ;  /* 0x00000000e1c0783b */ /* 0x000e6e0000000200 */
[C---:B-----5:R-:W-:Y:S08]  /*6090*/  HMMA.16816.F32 R12, R188.reuse, R156, R12 ;  /* 0x0000009cbc0c723c */ /* 0x060ff0000000180c */
[C---:B------:R-:W-:Y:S01]  /*60a0*/  HMMA.16816.F32 R16, R188.reuse, R158, R16 ;  /* 0x0000009ebc10723c */ /* 0x040fe20000001810 */
[----:B------:R-:W5:Y:S07]  /*60b0*/  LDSM.16.M88.4 R156, [R224] ;  /* 0x00000000e09c783b */ /* 0x000f6e0000000200 */
[C---:B------:R-:W-:Y:S08]  /*60c0*/  HMMA.16816.F32 R20, R188.reuse, R136, R20 ;  /* 0x00000088bc14723c */ /* 0x040ff00000001814 */
[C---:B------:R-:W-:Y:S01]  /*60d0*/  HMMA.16816.F32 R24, R188.reuse, R138, R24 ;  /* 0x0000008abc18723c */ /* 0x040fe20000001818 */
[----:B------:R-:W4:Y:S07]  /*60e0*/  LDSM.16.M88.4 R136, [R223] ;  /* 0x00000000df88783b */ /* 0x000f2e0000000200 */
[C---:B---3--:R-:W-:Y:S08]  /*60f0*/  HMMA.16816.F32 R28, R188.reuse, R148, R28 ;  /* 0x00000094bc1c723c */ /* 0x048ff0000000181c */
[C---:B------:R-:W-:Y:S01]  /*6100*/  HMMA.16816.F32 R32, R188.reuse, R150, R32 ;  /* 0x00000096bc20723c */ /* 0x040fe20000001820 */
[----:B------:R-:W3:Y:S07]  /*6110*/  LDSM.16.M88.4 R148, [R222] ;  /* 0x00000000de94783b */ /* 0x000eee0000000200 */
[C---:B--2---:R-:W-:Y:S08]  /*6120*/  HMMA.16816.F32 R36, R188.reuse, R160, R36 ;  /* 0x000000a0bc24723c */ /* 0x044ff00000001824 */
[C---:B------:R-:W-:Y:S01]  /*6130*/  HMMA.16816.F32 R40, R188.reuse, R162, R40 ;  /* 0x000000a2bc28723c */ /* 0x040fe20000001828 */
[----:B------:R-:W-:Y:S07]  /*6140*/  LDSM.16.M88.4 R160, [R220] ;  /* 0x00000000dca0783b */ /* 0x000fee0000000200 */
[C---:B-1----:R-:W-:Y:S08]  /*6150*/  HMMA.16816.F32 R44, R188.reuse, R152, R44 ;  /* 0x00000098bc2c723c */ /* 0x042ff0000000182c */
[C---:B------:R-:W-:Y:S01]  /*6160*/  HMMA.16816.F32 R48, R188.reuse, R154, R48 ;  /* 0x0000009abc30723c */ /* 0x040fe20000001830 */
[----:B------:R-:W1:Y:S07]  /*6170*/  LDSM.16.M88.4 R152, [R221] ;  /* 0x00000000dd98783b */ /* 0x000e6e0000000200 */
[C---:B------:R-:W-:Y:S08]  /*6180*/  HMMA.16816.F32 R52, R188.reuse, R168, R52 ;  /* 0x000000a8bc34723c */ /* 0x040ff00000001834 */
[C---:B------:R-:W-:Y:S01]  /*6190*/  HMMA.16816.F32 R56, R188.reuse, R170, R56 ;  /* 0x000000aabc38723c */ /* 0x040fe20000001838 */
[----:B------:R-:W-:Y:S07]  /*61a0*/  LDSM.16.M88.4 R168, [R218+0xd100] ;  /* 0x00d10000daa8783b */ /* 0x000fee0000000200 */
[C---:B------:R-:W-:Y:S08]  /*61b0*/  HMMA.16816.F32 R60, R188.reuse, R172, R60 ;  /* 0x000000acbc3c723c */ /* 0x040ff0000000183c */
[----:B------:R-:W-:Y:S01]  /*61c0*/  HMMA.16816.F32 R64, R188, R174, R64 ;  /* 0x000000aebc40723c */ /* 0x000fe20000001840 */
[----:B------:R-:W-:Y:S07]  /*61d0*/  LDSM.16.M88.4 R172, [R218+0xd900] ;  /* 0x00d90000daac783b */ /* 0x000fee0000000200 */
[C---:B------:R-:W-:Y:S08]  /*61e0*/  HMMA.16816.F32 R4, R196.reuse, R176, R4 ;  /* 0x000000b0c404723c */ /* 0x040ff00000001804 */
[C---:B------:R-:W-:Y:S01]  /*61f0*/  HMMA.16816.F32 R8, R196.reuse, R178, R8 ;  /* 0x000000b2c408723c */ /* 0x040fe20000001808 */
[----:B------:R-:W-:Y:S07]  /*6200*/  LDSM.16.M88.4 R176, [R218+0xe100] ;  /* 0x00e10000dab0783b */ /* 0x000fee0000000200 */
[C---:B----4-:R-:W-:Y:S08]  /*6210*/  HMMA.16816.F32 R12, R196.reuse, R180, R12 ;  /* 0x000000b4c40c723c */ /* 0x050ff0000000180c */
[C---:B------:R-:W-:Y:S01]  /*6220*/  HMMA.16816.F32 R16, R196.reuse, R182, R16 ;  /* 0x000000b6c410723c */ /* 0x040fe20000001810 */
[----:B------:R-:W-:Y:S07]  /*6230*/  LDSM.16.M88.4 R180, [R218+0xe900] ;  /* 0x00e90000dab4783b */ /* 0x000fee0000000200 */
[C---:B------:R-:W-:Y:S08]  /*6240*/  HMMA.16816.F32 R20, R196.reuse, R192, R20 ;  /* 0x000000c0c414723c */ /* 0x040ff00000001814 */
[C---:B------:R-:W-:Y:S01]  /*6250*/  HMMA.16816.F32 R24, R196.reuse, R194, R24 ;  /* 0x000000c2c418723c */ /* 0x040fe20000001818 */
[----:B------:R-:W-:Y:S07]  /*6260*/  LDSM.16.M88.4 R192, [R218+0xf100] ;  /* 0x00f10000dac0783b */ /* 0x000fee0000000200 */
[C---:B-----5:R-:W-:Y:S08]  /*6270*/  HMMA.16816.F32 R28, R196.reuse, R156, R28 ;  /* 0x0000009cc41c723c */ /* 0x060ff0000000181c */
[C---:B------:R-:W-:Y:S01]  /*6280*/  HMMA.16816.F32 R32, R196.reuse, R158, R32 ;  /* 0x0000009ec420723c */ /* 0x040fe20000001820 */
[----:B------:R-:W2:Y:S07]  /*6290*/  LDSM.16.M88.4 R156, [R218+0xc100] ;  /* 0x00c10000da9c783b */ /* 0x000eae0000000200 */
[C---:B------:R-:W-:Y:S08]  /*62a0*/  HMMA.16816.F32 R36, R196.reuse, R136, R36 ;  /* 0x00000088c424723c */ /* 0x040ff00000001824 */
[C---:B------:R-:W-:Y:S01]  /*62b0*/  HMMA.16816.F32 R40, R196.reuse, R138, R40 ;  /* 0x0000008ac428723c */ /* 0x040fe20000001828 */
[----:B------:R-:W4:Y:S07]  /*62c0*/  LDSM.16.M88.4 R136, [R218+0xc900] ;  /* 0x00c90000da88783b */ /* 0x000f2e0000000200 */
[C---:B---3--:R-:W-:Y:S08]  /*62d0*/  HMMA.16816.F32 R44, R196.reuse, R148, R44 ;  /* 0x00000094c42c723c */ /* 0x048ff0000000182c */
[C---:B------:R-:W-:Y:S01]  /*62e0*/  HMMA.16816.F32 R48, R196.reuse, R150, R48 ;  /* 0x00000096c430723c */ /* 0x040fe20000001830 */
[----:B------:R-:W3:Y:S07]  /*62f0*/  LDSM.16.M88.4 R148, [R215+0x4000] ;  /* 0x00400000d794783b */ /* 0x000eee0000000200 */
[C---:B-1----:R-:W-:Y:S08]  /*6300*/  HMMA.16816.F32 R52, R196.reuse, R152, R52 ;  /* 0x00000098c434723c */ /* 0x042ff00000001834 */
[C---:B------:R-:W-:Y:S08]  /*6310*/  HMMA.16816.F32 R56, R196.reuse, R154, R56 ;  /* 0x0000009ac438723c */ /* 0x040ff00000001838 */
[C---:B------:R-:W-:Y:S08]  /*6320*/  HMMA.16816.F32 R60, R196.reuse, R160, R60 ;  /* 0x000000a0c43c723c */ /* 0x040ff0000000183c */
[----:B------:R-:W-:Y:S08]  /*6330*/  HMMA.16816.F32 R64, R196, R162, R64 ;  /* 0x000000a2c440723c */ /* 0x000ff00000001840 */
[C---:B--2---:R-:W-:Y:S08]  /*6340*/  HMMA.16816.F32 R4, R200.reuse, R156, R4 ;  /* 0x0000009cc804723c */ /* 0x044ff00000001804 */
[C---:B------:R-:W-:Y:S08]  /*6350*/  HMMA.16816.F32 R8, R200.reuse, R158, R8 ;  /* 0x0000009ec808723c */ /* 0x040ff00000001808 */
[C---:B----4-:R-:W-:Y:S08]  /*6360*/  HMMA.16816.F32 R12, R200.reuse, R136, R12 ;  /* 0x00000088c80c723c */ /* 0x050ff0000000180c */
[C---:B------:R-:W-:Y:S01]  /*6370*/  HMMA.16816.F32 R16, R200.reuse, R138, R16 ;  /* 0x0000008ac810723c */ /* 0x040fe20000001810 */
[----:B------:R-:W1:Y:S07]  /*6380*/  LDSM.16.M88.4 R136, [R215+0x4800] ;  /* 0x00480000d788783b */ /* 0x000e6e0000000200 */
[C---:B------:R-:W-:Y:S08]  /*6390*/  HMMA.16816.F32 R20, R200.reuse, R168, R20 ;  /* 0x000000a8c814723c */ /* 0x040ff00000001814 */
        /* <DEDUP_REMOVED lines=10> */
[----:B------:R-:W-:Y:S08]  /*6440*/  HMMA.16816.F32 R64, R200, R206, R64 ;  /* 0x000000cec840723c */ /* 0x000ff00000001840 */
[C---:B---3--:R-:W-:Y:S08]  /*6450*/  HMMA.16816.F32 R4, R208.reuse, R148, R4 ;  /* 0x00000094d004723c */ /* 0x048ff00000001804 */
[C---:B------:R-:W-:Y:S08]  /*6460*/  HMMA.16816.F32 R8, R208.reuse, R150, R8 ;  /* 0x00000096d008723c */ /* 0x040ff00000001808 */
[C---:B-1----:R-:W-:Y:S08]  /*6470*/  HMMA.16816.F32 R12, R208.reuse, R136, R12 ;  /* 0x00000088d00c723c */ /* 0x042ff0000000180c */
[----:B------:R-:W-:Y:S01]  /*6480*/  FMUL.FTZ R4, R4, c[0x0][0x320] ;  /* 0x0000c80004047a20 */ /* 0x000fe20000410000 */
[C---:B------:R-:W-:Y:S03]  /*6490*/  HMMA.16816.F32 R16, R208.reuse, R138, R16 ;  /* 0x0000008ad010723c */ /* 0x040fe60000001810 */
[----:B------:R-:W-:Y:S01]  /*64a0*/  MUFU.TANH R150, R4 ;  /* 0x0000000400967308 */ /* 0x000fe20000002400 */
[----:B------:R-:W-:Y:S02]  /*64b0*/  FMUL.FTZ R5, R5, c[0x0][0x320] ;  /* 0x0000c80005057a20 */ /* 0x000fe40000410000 */
[----:B------:R-:W-:Y:S02]  /*64c0*/  FMUL.FTZ R6, R6, c[0x0][0x320] ;  /* 0x0000c80006067a20 */ /* 0x000fe40000410000 */
[----:B------:R-:W-:Y:S04]  /*64d0*/  FMUL.FTZ R7, R7, c[0x0][0x320] ;  /* 0x0000c80007077a20 */ /* 0x000fe80000410000 */
[----:B------:R-:W-:Y:S01]  /*64e0*/  FMUL.FTZ R8, R8, c[0x0][0x320] ;  /* 0x0000c80008087a20 */ /* 0x000fe20000410000 */
[----:B------:R-:W-:Y:S01]  /*64f0*/  MUFU.TANH R149, R5 ;  /* 0x0000000500957308 */ /* 0x000fe20000002400 */
[----:B------:R-:W-:Y:S02]  /*6500*/  FMUL.FTZ R9, R9, c[0x0][0x320] ;  /* 0x0000c80009097a20 */ /* 0x000fe40000410000 */
[----:B------:R-:W-:Y:S02]  /*6510*/  FMUL.FTZ R10, R10, c[0x0][0x320] ;  /* 0x0000c8000a0a7a20 */ /* 0x000fe40000410000 */
[----:B------:R-:W-:Y:S02]  /*6520*/  FMUL.FTZ R11, R11, c[0x0][0x320] ;  /* 0x0000c8000b0b7a20 */ /* 0x000fe40000410000 */
[----:B------:R-:W-:Y:S02]  /*6530*/  FMUL.FTZ R15, R15, c[0x0][0x320] ;  /* 0x0000c8000f0f7a20 */ /* 0x000fe40000410000 */
[----:B------:R-:W-:Y:S01]  /*6540*/  FMUL.FTZ R13, R13, c[0x0][0x320] ;  /* 0x0000c8000d0d7a20 */ /* 0x000fe20000410000 */
[----:B------:R-:W1:Y:S01]  /*6550*/  MUFU.TANH R154, R6 ;  /* 0x00000006009a7308 */ /* 0x000e620000002400 */
[----:B------:R-:W-:Y:S02]  /*6560*/  FMUL.FTZ R14, R14, c[0x0][0x320] ;  /* 0x0000c8000e0e7a20 */ /* 0x000fe40000410000 */
[----:B------:R-:W-:Y:S02]  /*6570*/  FMUL.FTZ R16, R16, c[0x0][0x320] ;  /* 0x0000c80010107a20 */ /* 0x000fe40000410000 */
[----:B------:R-:W-:Y:S02]  /*6580*/  FMUL.FTZ R17, R17, c[0x0][0x320] ;  /* 0x0000c80011117a20 */ /* 0x000fe40000410000 */
[----:B------:R-:W-:Y:S02]  /*6590*/  FMUL.FTZ R18, R18, c[0x0][0x320] ;  /* 0x0000c80012127a20 */ /* 0x000fe40000410000 */
[----:B------:R-:W-:Y:S01]  /*65a0*/  FMUL.FTZ R19, R19, c[0x0][0x320] ;  /* 0x0000c80013137a20 */ /* 0x000fe20000410000 */
[----:B------:R2:W3:Y:S01]  /*65b0*/  MUFU.TANH R155, R7 ;  /* 0x00000007009b7308 */ /* 0x0004e20000002400 */
[----:B------:R-:W-:Y:S09]  /*65c0*/  FMUL.FTZ R12, R12, c[0x0][0x320] ;  /* 0x0000c8000c0c7a20 */ /* 0x000ff20000410000 */
[----:B------:R-:W-:Y:S01]  /*65d0*/  MUFU.TANH R151, R8 ;  /* 0x0000000800977308 */ /* 0x000fe20000002400 */
[----:B-1----:R-:W-:Y:S09]  /*65e0*/  FMNMX.FTZ R2, R154, R70, !PT ;  /* 0x000000469a027209 */ /* 0x002ff20007810000 */
[----:B------:R-:W-:Y:S01]  /*65f0*/  MUFU.TANH R148, R9 ;  /* 0x0000000900947308 */ /* 0x000fe20000002400 */
[----:B--2---:R-:W1:Y:S01]  /*6600*/  LDSM.16.M88.4 R4, [R215+0x5000] ;  /* 0x00500000d704783b */ /* 0x004e620000000200 */
[----:B---3--:R-:W-:Y:S08]  /*6610*/  FMNMX.FTZ R2, R155, R2, !PT ;  /* 0x000000029b027209 */ /* 0x008ff00007810000 */
[----:B------:R-:W2:Y:S10]  /*6620*/  MUFU.TANH R152, R10 ;  /* 0x0000000a00987308 */ /* 0x000eb40000002400 */
[----:B------:R3:W4:Y:S10]  /*6630*/  MUFU.TANH R153, R11 ;  /* 0x0000000b00997308 */ /* 0x0007340000002400 */
[----:B------:R-:W-:Y:S01]  /*6640*/  MUFU.TANH R138, R12 ;  /* 0x0000000c008a7308 */ /* 0x000fe20000002400 */
[----:B--2---:R-:W-:Y:S09]  /*6650*/  FMNMX.FTZ R2, R152, R2, !PT ;  /* 0x0000000298027209 */ /* 0x004ff20007810000 */
[----:B------:R-:W-:Y:S01]  /*6660*/  MUFU.TANH R139, R13 ;  /* 0x0000000d008b7308 */ /* 0x000fe20000002400 */
[----:B---3--:R-:W2:Y:S01]  /*6670*/  LDSM.16.M88.4 R8, [R215+0x5800] ;  /* 0x00580000d708783b */ /* 0x008ea20000000200 */
[C---:B-1----:R-:W-:Y:S03]  /*6680*/  HMMA.16816.F32 R20, R208.reuse, R4, R20 ;  /* 0x00000004d014723c */ /* 0x042fe60000001814 */
[----:B----4-:R-:W-:Y:S05]  /*6690*/  FMNMX.FTZ R2, R153, R2, !PT ;  /* 0x0000000299027209 */ /* 0x010fea0007810000 */
[----:B------:R-:W1:Y:S01]  /*66a0*/  MUFU.TANH R158, R14 ;  /* 0x0000000e009e7308 */ /* 0x000e620000002400 */
[C---:B------:R-:W-:Y:S01]  /*66b0*/  HMMA.16816.F32 R24, R208.reuse, R6, R24 ;  /* 0x00000006d018723c */ /* 0x040fe20000001818 */
[----:B------:R-:W3:Y:S08]  /*66c0*/  LDSM.16.M88.4 R4, [R215+0x6000] ;  /* 0x00600000d704783b */ /* 0x000ef00000000200 */
[----:B------:R-:W-:Y:S06]  /*66d0*/  MUFU.TANH R156, R16 ;  /* 0x00000010009c7308 */ /* 0x000fec0000002400 */
[----:B------:R-:W-:Y:S04]  /*66e0*/  FMUL.FTZ R20, R20, c[0x0][0x320] ;  /* 0x0000c80014147a20 */ /* 0x000fe80000410000 */
[----:B------:R-:W4:Y:S01]  /*66f0*/  MUFU.TANH R160, R15 ;  /* 0x0000000f00a07308 */ /* 0x000f220000002400 */
[----:B------:R-:W-:Y:S02]  /*6700*/  FMUL.FTZ R21, R21, c[0x0][0x320] ;  /* 0x0000c80015157a20 */ /* 0x000fe40000410000 */
[----:B------:R-:W-:Y:S01]  /*6710*/  FMUL.FTZ R22, R22, c[0x0][0x320] ;  /* 0x0000c80016167a20 */ /* 0x000fe20000410000 */
[----:B-1----:R-:W-:Y:S01]  /*6720*/  FMNMX.FTZ R2, R158, R2, !PT ;  /* 0x000000029e027209 */ /* 0x002fe20007810000 */
[----:B------:R-:W-:Y:S02]  /*6730*/  FMUL.FTZ R23, R23, c[0x0][0x320] ;  /* 0x0000c80017177a20 */ /* 0x000fe40000410000 */
[----:B------:R-:W-:Y:S02]  /*6740*/  FMUL.FTZ R24, R24, c[0x0][0x320] ;  /* 0x0000c80018187a20 */ /* 0x000fe40000410000 */
[----:B------:R-:W-:Y:S01]  /*6750*/  FMUL.FTZ R25, R25, c[0x0][0x320] ;  /* 0x0000c80019197a20 */ /* 0x000fe20000410000 */
[----:B------:R-:W-:Y:S01]  /*6760*/  MUFU.TANH R157, R17 ;  /* 0x00000011009d7308 */ /* 0x000fe20000002400 */
[----:B------:R-:W-:Y:S02]  /*6770*/  FMUL.FTZ R26, R26, c[0x0][0x320] ;  /* 0x0000c8001a1a7a20 */ /* 0x000fe40000410000 */
[----:B------:R-:W-:Y:S01]  /*6780*/  FMUL.FTZ R27, R27, c[0x0][0x320] ;  /* 0x0000c8001b1b7a20 */ /* 0x000fe20000410000 */
[C---:B--2---:R-:W-:Y:S06]  /*6790*/  HMMA.16816.F32 R28, R208.reuse, R8, R28 ;  /* 0x00000008d01c723c */ /* 0x044fec000000181c */
[----:B------:R-:W1:Y:S02]  /*67a0*/  MUFU.TANH R159, R18 ;  /* 0x00000012009f7308 */ /* 0x000e640000002400 */
[C---:B------:R-:W-:Y:S01]  /*67b0*/  HMMA.16816.F32 R32, R208.reuse, R10, R32 ;  /* 0x0000000ad020723c */ /* 0x040fe20000001820 */
[----:B------:R-:W2:Y:S03]  /*67c0*/  LDSM.16.M88.4 R8, [R215+0x6800] ;  /* 0x00680000d708783b */ /* 0x000ea60000000200 */
[----:B----4-:R-:W-:Y:S04]  /*67d0*/  FMNMX.FTZ R2, R160, R2, !PT ;  /* 0x00000002a0027209 */ /* 0x010fe80007810000 */
[----:B------:R-:W-:Y:S01]  /*67e0*/  MUFU.TANH R162, R20 ;  /* 0x0000001400a27308 */ /* 0x000fe20000002400 */
[C---:B---3--:R-:W-:Y:S07]  /*67f0*/  HMMA.16816.F32 R36, R208.reuse, R4, R36 ;  /* 0x00000004d024723c */ /* 0x048fee0000001824 */
[----:B------:R-:W-:Y:S01]  /*6800*/  FMUL.FTZ R28, R28, c[0x0][0x320] ;  /* 0x0000c8001c1c7a20 */ /* 0x000fe20000410000 */
[C---:B------:R-:W-:Y:S01]  /*6810*/  HMMA.16816.F32 R40, R208.reuse, R6, R40 ;  /* 0x00000006d028723c */ /* 0x040fe20000001828 */
[----:B------:R-:W3:Y:S01]  /*6820*/  MUFU.TANH R161, R19 ;  /* 0x0000001300a17308 */ /* 0x000ee20000002400 */
[----:B------:R-:W4:Y:S02]  /*6830*/  LDSM.16.M88.4 R4, [R215+0x7000] ;  /* 0x00700000d704783b */ /* 0x000f240000000200 */
[----:B------:R-:W-:Y:S01]  /*6840*/  FMUL.FTZ R29, R29, c[0x0][0x320] ;  /* 0x0000c8001d1d7a20 */ /* 0x000fe20000410000 */
[----:B-1----:R-:W-:Y:S01]  /*6850*/  FMNMX.FTZ R2, R159, R2, !PT ;  /* 0x000000029f027209 */ /* 0x002fe20007810000 */
[----:B------:R-:W-:Y:S02]  /*6860*/  FMUL.FTZ R30, R30, c[0x0][0x320] ;  /* 0x0000c8001e1e7a20 */ /* 0x000fe40000410000 */
[----:B------:R-:W-:Y:S03]  /*6870*/  FMUL.FTZ R31, R31, c[0x0][0x320] ;  /* 0x0000c8001f1f7a20 */ /* 0x000fe60000410000 */
[----:B------:R-:W-:Y:S01]  /*6880*/  MUFU.TANH R171, R21 ;  /* 0x0000001500ab7308 */ /* 0x000fe20000002400 */
[----:B------:R-:W-:Y:S02]  /*6890*/  FMUL.FTZ R33, R33, c[0x0][0x320] ;  /* 0x0000c80021217a20 */ /* 0x000fe40000410000 */
[----:B------:R-:W-:Y:S02]  /*68a0*/  FMUL.FTZ R34, R34, c[0x0][0x320] ;  /* 0x0000c80022227a20 */ /* 0x000fe40000410000 */
[----:B------:R-:W-:Y:S02]  /*68b0*/  FMUL.FTZ R36, R36, c[0x0][0x320] ;  /* 0x0000c80024247a20 */ /* 0x000fe40000410000 */
[----:B------:R-:W-:Y:S02]  /*68c0*/  FMUL.FTZ R37, R37, c[0x0][0x320] ;  /* 0x0000c80025257a20 */ /* 0x000fe40000410000 */
[----:B------:R-:W-:Y:S01]  /*68d0*/  FMUL.FTZ R38, R38, c[0x0][0x320] ;  /* 0x0000c80026267a20 */ /* 0x000fe20000410000 */
[----:B------:R-:W1:Y:S01]  /*68e0*/  MUFU.TANH R175, R22 ;  /* 0x0000001600af7308 */ /* 0x000e620000002400 */
[----:B------:R-:W-:Y:S01]  /*68f0*/  FMUL.FTZ R39, R39, c[0x0][0x320] ;  /* 0x0000c80027277a20 */ /* 0x000fe20000410000 */
[C---:B--2---:R-:W-:Y:S03]  /*6900*/  HMMA.16816.F32 R44, R208.reuse, R8, R44 ;  /* 0x00000008d02c723c */ /* 0x044fe6000000182c */
[----:B------:R-:W-:Y:S01]  /*6910*/  FMUL.FTZ R35, R35, c[0x0][0x320] ;  /* 0x0000c80023237a20 */ /* 0x000fe20000410000 */
[----:B---3--:R-:W-:Y:S01]  /*6920*/  FMNMX.FTZ R2, R161, R2, !PT ;  /* 0x00000002a1027209 */ /* 0x008fe20007810000 */
[----:B------:R-:W-:Y:S03]  /*6930*/  FMUL.FTZ R32, R32, c[0x0][0x320] ;  /* 0x0000c80020207a20 */ /* 0x000fe60000410000 */
[----:B------:R-:W-:Y:S01]  /*6940*/  MUFU.TANH R173, R24 ;  /* 0x0000001800ad7308 */ /* 0x000fe20000002400 */
[C---:B------:R-:W-:Y:S01]  /*6950*/  HMMA.16816.F32 R48, R208.reuse, R10, R48 ;  /* 0x0000000ad030723c */ /* 0x040fe20000001830 */
[----:B------:R-:W2:Y:S01]  /*6960*/  LDSM.16.M88.4 R8, [R215+0x7800] ;  /* 0x00780000d708783b */ /* 0x000ea20000000200 */
[----:B------:R-:W-:Y:S04]  /*6970*/  DEPBAR.LE SB0, 0x0 ;  /* 0x000080000000791a */ /* 0x000fe80000000000 */
[----:B------:R-:W-:Y:S02]  /*6980*/  FMUL.FTZ R41, R41, c[0x0][0x320] ;  /* 0x0000c80029297a20 */ /* 0x000fe40000410000 */
[----:B------:R-:W-:Y:S01]  /*6990*/  FMUL.FTZ R42, R42, c[0x0][0x320] ;  /* 0x0000c8002a2a7a20 */ /* 0x000fe20000410000 */
[----:B------:R-:W3:Y:S01]  /*69a0*/  MUFU.TANH R176, R23 ;  /* 0x0000001700b07308 */ /* 0x000ee20000002400 */
[C---:B----4-:R-:W-:Y:S01]  /*69b0*/  HMMA.16816.F32 R52, R208.reuse, R4, R52 ;  /* 0x00000004d034723c */ /* 0x050fe20000001834 */
[----:B------:R-:W4:Y:S04]  /*69c0*/  LDL R5, [R1+0xc] ;  /* 0x00000c0001057983 */ /* 0x000f280000100800 */
[----:B------:R-:W-:Y:S01]  /*69d0*/  FMUL.FTZ R43, R43, c[0x0][0x320] ;  /* 0x0000c8002b2b7a20 */ /* 0x000fe20000410000 */
[----:B-1----:R-:W-:Y:S01]  /*69e0*/  FMNMX.FTZ R2, R175, R2, !PT ;  /* 0x00000002af027209 */ /* 0x002fe20007810000 */
[----:B------:R-:W-:Y:S01]  /*69f0*/  FMUL.FTZ R44, R44, c[0x0][0x320] ;  /* 0x0000c8002c2c7a20 */ /* 0x000fe20000410000 */
[C---:B------:R-:W-:Y:S01]  /*6a00*/  HMMA.16816.F32 R56, R208.reuse, R6, R56 ;  /* 0x00000006d038723c */ /* 0x040fe20000001838 */
[----:B------:R-:W-:Y:S01]  /*6a10*/  MUFU.TANH R172, R25 ;  /* 0x0000001900ac7308 */ /* 0x000fe20000002400 */
[----:B------:R-:W5:Y:S02]  /*6a20*/  LDL.64 R6, [R1+0x38] ;  /* 0x0000380001067983 */ /* 0x000f640000100a00 */
[----:B------:R-:W-:Y:S02]  /*6a30*/  FMUL.FTZ R45, R45, c[0x0][0x320] ;  /* 0x0000c8002d2d7a20 */ /* 0x000fe40000410000 */
[----:B------:R-:W-:Y:S02]  /*6a40*/  FMUL.FTZ R46, R46, c[0x0][0x320] ;  /* 0x0000c8002e2e7a20 */ /* 0x000fe40000410000 */
[----:B------:R-:W-:Y:S03]  /*6a50*/  FMUL.FTZ R47, R47, c[0x0][0x320] ;  /* 0x0000c8002f2f7a20 */ /* 0x000fe60000410000 */
[----:B------:R-:W1:Y:S01]  /*6a60*/  MUFU.TANH R174, R26 ;  /* 0x0000001a00ae7308 */ /* 0x000e620000002400 */
[----:B------:R-:W-:Y:S01]  /*6a70*/  BAR.SYNC.DEFER_BLOCKING 0x0 ;  /* 0x0000000000007b1d */ /* 0x000fe20000010000 */
[----:B------:R-:W-:Y:S02]  /*6a80*/  FMUL.FTZ R49, R49, c[0x0][0x320] ;  /* 0x0000c80031317a20 */ /* 0x000fe40000410000 */
[----:B------:R-:W-:Y:S01]  /*6a90*/  FMUL.FTZ R50, R50, c[0x0][0x320] ;  /* 0x0000c80032327a20 */ /* 0x000fe20000410000 */
[----:B---3--:R-:W-:Y:S01]  /*6aa0*/  FMNMX.FTZ R2, R176, R2, !PT ;  /* 0x00000002b0027209 */ /* 0x008fe20007810000 */
[----:B------:R-:W-:Y:S02]  /*6ab0*/  FMUL.FTZ R53, R53, c[0x0][0x320] ;  /* 0x0000c80035357a20 */ /* 0x000fe40000410000 */
[----:B------:R-:W-:Y:S02]  /*6ac0*/  FMUL.FTZ R52, R52, c[0x0][0x320] ;  /* 0x0000c80034347a20 */ /* 0x000fe40000410000 */
[----:B------:R-:W3:Y:S01]  /*6ad0*/  MUFU.TANH R0, R53 ;  /* 0x0000003500007308 */ /* 0x000ee20000002400 */
[----:B------:R-:W-:Y:S01]  /*6ae0*/  FMUL.FTZ R54, R54, c[0x0][0x320] ;  /* 0x0000c80036367a20 */ /* 0x000fe20000410000 */
[C---:B--2---:R-:W-:Y:S01]  /*6af0*/  HMMA.16816.F32 R60, R208.reuse, R8, R60 ;  /* 0x00000008d03c723c */ /* 0x044fe2000000183c */
[----:B------:R-:W2:Y:S02]  /*6b00*/  LDL.64 R8, [R1+0x28] ;  /* 0x0000280001087983 */ /* 0x000ea40000100a00 */
[----:B------:R-:W-:Y:S02]  /*6b10*/  FMUL.FTZ R56, R56, c[0x0][0x320] ;  /* 0x0000c80038387a20 */ /* 0x000fe40000410000 */
[----:B------:R-:W-:Y:S02]  /*6b20*/  FMUL.FTZ R55, R55, c[0x0][0x320] ;  /* 0x0000c80037377a20 */ /* 0x000fe40000410000 */
[----:B------:R-:W-:Y:S01]  /*6b30*/  FMUL.FTZ R59, R59, c[0x0][0x320] ;  /* 0x0000c8003b3b7a20 */ /* 0x000fe20000410000 */
[----:B------:R3:W-:Y:S01]  /*6b40*/  MUFU.TANH R241, R56 ;  /* 0x0000003800f17308 */ /* 0x0007e20000002400 */
[----:B------:R-:W-:Y:S01]  /*6b50*/  HMMA.16816.F32 R64, R208, R10, R64 ;  /* 0x0000000ad040723c */ /* 0x000fe20000001840 */
[----:B------:R-:W2:Y:S02]  /*6b60*/  LDL R10, [R1+0x8] ;  /* 0x00000800010a7983 */ /* 0x000ea40000100800 */
[----:B------:R-:W-:Y:S01]  /*6b70*/  FMUL.FTZ R57, R57, c[0x0][0x320] ;  /* 0x0000c80039397a20 */ /* 0x000fe20000410000 */
[----:B-1----:R-:W-:Y:S01]  /*6b80*/  FMNMX.FTZ R2, R174, R2, !PT ;  /* 0x00000002ae027209 */ /* 0x002fe20007810000 */
[----:B------:R-:W-:Y:S02]  /*6b90*/  FMUL.FTZ R58, R58, c[0x0][0x320] ;  /* 0x0000c8003a3a7a20 */ /* 0x000fe40000410000 */
[----:B------:R-:W-:Y:S02]  /*6ba0*/  FMUL.FTZ R51, R51, c[0x0][0x320] ;  /* 0x0000c80033337a20 */ /* 0x000fe40000410000 */
[----:B------:R-:W-:Y:S03]  /*6bb0*/  MUFU.TANH R178, R28 ;  /* 0x0000001c00b27308 */ /* 0x000fe60000002400 */
[----:B------:R-:W-:Y:S02]  /*6bc0*/  FMUL.FTZ R40, R40, c[0x0][0x320] ;  /* 0x0000c80028287a20 */ /* 0x000fe40000410000 */
[----:B------:R-:W-:Y:S02]  /*6bd0*/  FMUL.FTZ R48, R48, c[0x0][0x320] ;  /* 0x0000c80030307a20 */ /* 0x000fe40000410000 */
[----:B------:R-:W-:Y:S02]  /*6be0*/  FMUL.FTZ R62, R62, c[0x0][0x320] ;  /* 0x0000c8003e3e7a20 */ /* 0x000fe40000410000 */
[----:B------:R-:W-:Y:S01]  /*6bf0*/  FMUL.FTZ R60, R60, c[0x0][0x320] ;  /* 0x0000c8003c3c7a20 */ /* 0x000fe20000410000 */
[----:B------:R-:W1:Y:S01]  /*6c00*/  MUFU.TANH R177, R27 ;  /* 0x0000001b00b17308 */ /* 0x000e620000002400 */
[----:B------:R-:W-:Y:S02]  /*6c10*/  FMUL.FTZ R61, R61, c[0x0][0x320] ;  /* 0x0000c8003d3d7a20 */ /* 0x000fe40000410000 */
[----:B------:R-:W-:Y:S01]  /*6c20*/  FMUL.FTZ R63, R63, c[0x0][0x320] ;  /* 0x0000c8003f3f7a20 */ /* 0x000fe20000410000 */
[----:B---3--:R-:W-:Y:S01]  /*6c30*/  MOV R56, R0 ;  /* 0x0000000000387202 */ /* 0x008fe20000000f00 */
[----:B------:R-:W-:Y:S01]  /*6c40*/  FMUL.FTZ R64, R64, c[0x0][0x320] ;  /* 0x0000c80040407a20 */ /* 0x000fe20000410000 */
[----:B------:R-:W-:Y:S01]  /*6c50*/  FMNMX.FTZ R0, R150, R69, !PT ;  /* 0x0000004596007209 */ /* 0x000fe20007810000 */
[----:B------:R-:W-:Y:S02]  /*6c60*/  FMUL.FTZ R65, R65, c[0x0][0x320] ;  /* 0x0000c80041417a20 */ /* 0x000fe40000410000 */
[----:B------:R-:W-:Y:S01]  /*6c70*/  FMUL.FTZ R66, R66, c[0x0][0x320] ;  /* 0x0000c80042427a20 */ /* 0x000fe20000410000 */
[----:B------:R-:W-:Y:S01]  /*6c80*/  MUFU.TANH R183, R29 ;  /* 0x0000001d00b77308 */ /* 0x000fe20000002400 */
[----:B------:R-:W-:Y:S04]  /*6c90*/  FMNMX.FTZ R0, R149, R0, !PT ;  /* 0x0000000095007209 */ /* 0x000fe80007810000 */
[----:B------:R-:W-:Y:S04]  /*6ca0*/  FMNMX.FTZ R0, R151, R0, !PT ;  /* 0x0000000097007209 */ /* 0x000fe80007810000 */
[----:B------:R-:W-:Y:S01]  /*6cb0*/  FMNMX.FTZ R0, R148, R0, !PT ;  /* 0x0000000094007209 */ /* 0x000fe20007810000 */
[----:B------:R-:W3:Y:S03]  /*6cc0*/  MUFU.TANH R204, R30 ;  /* 0x0000001e00cc7308 */ /* 0x000ee60000002400 */
[----:B------:R-:W-:Y:S02]  /*6cd0*/  FMNMX.FTZ R0, R138, R0, !PT ;  /* 0x000000008a007209 */ /* 0x000fe40007810000 */
[----:B-1----:R-:W-:Y:S02]  /*6ce0*/  FMNMX.FTZ R2, R177, R2, !PT ;  /* 0x00000002b1027209 */ /* 0x002fe40007810000 */
[----:B------:R-:W-:Y:S03]  /*6cf0*/  FMNMX.FTZ R0, R139, R0, !PT ;  /* 0x000000008b007209 */ /* 0x000fe60007810000 */
[----:B------:R-:W1:Y:S01]  /*6d00*/  MUFU.TANH R192, R32 ;  /* 0x0000002000c07308 */ /* 0x000e620000002400 */
[----:B------:R-:W-:Y:S04]  /*6d10*/  FMNMX.FTZ R0, R156, R0, !PT ;  /* 0x000000009c007209 */ /* 0x000fe80007810000 */
[----:B------:R-:W-:Y:S04]  /*6d20*/  FMNMX.FTZ R0, R157, R0, !PT ;  /* 0x000000009d007209 */ /* 0x000fe80007810000 */
[----:B------:R-:W-:Y:S01]  /*6d30*/  FMNMX.FTZ R0, R162, R0, !PT ;  /* 0x00000000a2007209 */ /* 0x000fe20007810000 */
[----:B------:R-:W1:Y:S03]  /*6d40*/  MUFU.TANH R236, R31 ;  /* 0x0000001f00ec7308 */ /* 0x000e660000002400 */
[----:B------:R-:W-:Y:S02]  /*6d50*/  FMNMX.FTZ R0, R171, R0, !PT ;  /* 0x00000000ab007209 */ /* 0x000fe40007810000 */
[----:B---3--:R-:W-:Y:S02]  /*6d60*/  FMNMX.FTZ R2, R204, R2, !PT ;  /* 0x00000002cc027209 */ /* 0x008fe40007810000 */
[----:B------:R-:W-:Y:S03]  /*6d70*/  FMNMX.FTZ R0, R173, R0, !PT ;  /* 0x00000000ad007209 */ /* 0x000fe60007810000 */
[----:B------:R-:W3:Y:S01]  /*6d80*/  MUFU.TANH R193, R33 ;  /* 0x0000002100c17308 */ /* 0x000ee20000002400 */
[----:B------:R-:W-:Y:S04]  /*6d90*/  FMNMX.FTZ R0, R172, R0, !PT ;  /* 0x00000000ac007209 */ /* 0x000fe80007810000 */
[----:B------:R-:W-:Y:S04]  /*6da0*/  FMNMX.FTZ R0, R178, R0, !PT ;  /* 0x00000000b2007209 */ /* 0x000fe80007810000 */
[----:B------:R-:W-:Y:S01]  /*6db0*/  FMNMX.FTZ R0, R183, R0, !PT ;  /* 0x00000000b7007209 */ /* 0x000fe20007810000 */
[----:B------:R-:W3:Y:S03]  /*6dc0*/  MUFU.TANH R242, R36 ;  /* 0x0000002400f27308 */ /* 0x000ee60000002400 */
[----:B-1----:R-:W-:Y:S02]  /*6dd0*/  FMNMX.FTZ R0, R192, R0, !PT ;  /* 0x00000000c0007209 */ /* 0x002fe40007810000 */
[----:B------:R-:W-:Y:S05]  /*6de0*/  FMNMX.FTZ R2, R236, R2, !PT ;  /* 0x00000002ec027209 */ /* 0x000fea0007810000 */
[----:B------:R-:W1:Y:S01]  /*6df0*/  MUFU.TANH R206, R34 ;  /* 0x0000002200ce7308 */ /* 0x000e620000002400 */
[----:B---3--:R-:W-:Y:S09]  /*6e00*/  FMNMX.FTZ R0, R193, R0, !PT ;  /* 0x00000000c1007209 */ /* 0x008ff20007810000 */
[----:B------:R-:W3:Y:S01]  /*6e10*/  MUFU.TANH R244, R37 ;  /* 0x0000002500f47308 */ /* 0x000ee20000002400 */
[----:B------:R-:W-:Y:S09]  /*6e20*/  FMNMX.FTZ R0, R242, R0, !PT ;  /* 0x00000000f2007209 */ /* 0x000ff20007810000 */
[----:B------:R-:W3:Y:S01]  /*6e30*/  MUFU.TANH R237, R35 ;  /* 0x0000002300ed7308 */ /* 0x000ee20000002400 */
[----:B-1----:R-:W-:Y:S09]  /*6e40*/  FMNMX.FTZ R2, R206, R2, !PT ;  /* 0x00000002ce027209 */ /* 0x002ff20007810000 */
[----:B------:R-:W1:Y:S01]  /*6e50*/  MUFU.TANH R247, R38 ;  /* 0x0000002600f77308 */ /* 0x000e620000002400 */
[----:B---3--:R-:W-:Y:S09]  /*6e60*/  FMNMX.FTZ R0, R244, R0, !PT ;  /* 0x00000000f4007209 */ /* 0x008ff20007810000 */
[----:B------:R-:W3:Y:S01]  /*6e70*/  MUFU.TANH R243, R40 ;  /* 0x0000002800f37308 */ /* 0x000ee20000002400 */
[----:B------:R-:W-:Y:S09]  /*6e80*/  FMNMX.FTZ R2, R237, R2, !PT ;  /* 0x00000002ed027209 */ /* 0x000ff20007810000 */
[----:B------:R3:W3:Y:S01]  /*6e90*/  MUFU.TANH R3, R57 ;  /* 0x0000003900037308 */ /* 0x0006e20000002400 */
[----:B-1----:R-:W-:Y:S09]  /*6ea0*/  FMNMX.FTZ R2, R247, R2, !PT ;  /* 0x00000002f7027209 */ /* 0x002ff20007810000 */
[----:B------:R-:W-:Y:S01]  /*6eb0*/  MUFU.TANH R12, R64 ;  /* 0x00000040000c7308 */ /* 0x000fe20000002400 */
[----:B---3--:R-:W-:Y:S09]  /*6ec0*/  FMNMX.FTZ R0, R243, R0, !PT ;  /* 0x00000000f3007209 */ /* 0x008ff20007810000 */
[----:B------:R1:W3:Y:S01]  /*6ed0*/  MUFU.TANH R4, R58 ;  /* 0x0000003a00047308 */ /* 0x0002e20000002400 */
[----:B------:R-:W-:Y:S09]  /*6ee0*/  MOV R57, R241 ;  /* 0x000000f100397202 */ /* 0x000ff20000000f00 */
[----:B------:R-:W3:Y:S10]  /*6ef0*/  MUFU.TANH R248, R39 ;  /* 0x0000002700f87308 */ /* 0x000ef40000002400 */
[----:B------:R-:W3:Y:S01]  /*6f00*/  MUFU.TANH R245, R41 ;  /* 0x0000002900f57308 */ /* 0x000ee20000002400 */
[----:B-1----:R-:W-:Y:S02]  /*6f10*/  MOV R58, R3 ;  /* 0x00000003003a7202 */ /* 0x002fe40000000f00 */
[----:B---3--:R-:W-:Y:S07]  /*6f20*/  MOV R64, R4 ;  /* 0x0000000400407202 */ /* 0x008fee0000000f00 */
[----:B------:R-:W1:Y:S01]  /*6f30*/  MUFU.TANH R250, R44 ;  /* 0x0000002c00fa7308 */ /* 0x000e620000002400 */
[----:B------:R-:W-:Y:S09]  /*6f40*/  FMNMX.FTZ R2, R248, R2, !PT ;  /* 0x00000002f8027209 */ /* 0x000ff20007810000 */
        /* <DEDUP_REMOVED lines=8> */
[----:B------:R-:W4:Y:S01]  /*6fd0*/  MUFU.TANH R179, R48 ;  /* 0x0000003000b37308 */ /* 0x000f220000002400 */
[----:B-1----:R-:W-:Y:S09]  /*6fe0*/  FMNMX.FTZ R2, R249, R2, !PT ;  /* 0x00000002f9027209 */ /* 0x002ff20007810000 */
[----:B------:R-:W1:Y:S01]  /*6ff0*/  MUFU.TANH R163, R47 ;  /* 0x0000002f00a37308 */ /* 0x000e620000002400 */
[----:B---3--:R-:W-:Y:S09]  /*7000*/  FMNMX.FTZ R2, R169, R2, !PT ;  /* 0x00000002a9027209 */ /* 0x008ff20007810000 */
[----:B------:R-:W3:Y:S01]  /*7010*/  MUFU.TANH R252, R49 ;  /* 0x0000003100fc7308 */ /* 0x000ee20000002400 */
[----:B----4-:R-:W-:Y:S02]  /*7020*/  @P1 IADD3 R5, P4, R5, UR8, RZ ;  /* 0x0000000805051c10 */ /* 0x010fe4000ff9e0ff */
[----:B------:R-:W-:Y:S07]  /*7030*/  FMNMX.FTZ R0, R179, R0, !PT ;  /* 0x00000000b3007209 */ /* 0x000fee0007810000 */
[----:B------:R-:W4:Y:S01]  /*7040*/  MUFU.TANH R239, R52 ;  /* 0x0000003400ef7308 */ /* 0x000f220000002400 */
[----:B-1----:R-:W-:Y:S09]  /*7050*/  FMNMX.FTZ R2, R163, R2, !PT ;  /* 0x00000002a3027209 */ /* 0x002ff20007810000 */
[----:B------:R-:W-:Y:S01]  /*7060*/  MUFU.TANH R13, R59 ;  /* 0x0000003b000d7308 */ /* 0x000fe20000002400 */
[----:B---3--:R-:W-:Y:S09]  /*7070*/  FMNMX.FTZ R0, R252, R0, !PT ;  /* 0x00000000fc007209 */ /* 0x008ff20007810000 */
[----:B------:R-:W1:Y:S01]  /*7080*/  MUFU.TANH R181, R50 ;  /* 0x0000003200b57308 */ /* 0x000e620000002400 */
[----:B----4-:R-:W-:Y:S09]  /*7090*/  FMNMX.FTZ R0, R239, R0, !PT ;  /* 0x00000000ef007209 */ /* 0x010ff20007810000 */
[----:B------:R-:W3:Y:S10]  /*70a0*/  MUFU.TANH R71, R51 ;  /* 0x0000003300477308 */ /* 0x000ef40000002400 */
[----:B------:R-:W4:Y:S01]  /*70b0*/  MUFU.TANH R3, R62 ;  /* 0x0000003e00037308 */ /* 0x000f220000002400 */
[----:B-1----:R-:W-:Y:S09]  /*70c0*/  FMNMX.FTZ R2, R181, R2, !PT ;  /* 0x00000002b5027209 */ /* 0x002ff20007810000 */
[----:B------:R4:W1:Y:S01]  /*70d0*/  MUFU.TANH R4, R65 ;  /* 0x0000004100047308 */ /* 0x0008620000002400 */
[----:B---3--:R-:W-:Y:S09]  /*70e0*/  MOV R59, R71 ;  /* 0x00000047003b7202 */ /* 0x008ff20000000f00 */
[----:B------:R-:W-:Y:S10]  /*70f0*/  MUFU.TANH R180, R60 ;  /* 0x0000003c00b47308 */ /* 0x000ff40000002400 */
[----:B------:R-:W-:Y:S01]  /*7100*/  MUFU.TANH R182, R61 ;  /* 0x0000003d00b67308 */ /* 0x000fe20000002400 */
[----:B----4-:R-:W-:Y:S02]  /*7110*/  MOV R65, R3 ;  /* 0x0000000300417202 */ /* 0x010fe40000000f00 */
[----:B------:R-:W-:Y:S02]  /*7120*/  FMNMX.FTZ R3, R59, R2, !PT ;  /* 0x000000023b037209 */ /* 0x000fe40007810000 */
[----:B------:R-:W-:Y:S01]  /*7130*/  FMNMX.FTZ R2, R56, R0, !PT ;  /* 0x0000000038027209 */ /* 0x000fe20007810000 */
[----:B------:R-:W-:Y:S04]  /*7140*/  FMUL.FTZ R0, R67, c[0x0][0x320] ;  /* 0x0000c80043007a20 */ /* 0x000fe80000410000 */
[----:B------:R-:W3:Y:S01]  /*7150*/  MUFU.TANH R238, R54 ;  /* 0x0000003600ee7308 */ /* 0x000ee20000002400 */
[----:B-1----:R-:W-:Y:S02]  /*7160*/  MOV R67, R4 ;  /* 0x0000000400437202 */ /* 0x002fe40000000f00 */
[----:B------:R-:W-:Y:S07]  /*7170*/  FMNMX.FTZ R2, R57, R2, !PT ;  /* 0x0000000239027209 */ /* 0x000fee0007810000 */
[----:B------:R1:W-:Y:S10]  /*7180*/  MUFU.TANH R136, R0 ;  /* 0x0000000000887308 */ /* 0x0003f40000002400 */
[----:B------:R-:W4:Y:S01]  /*7190*/  MUFU.TANH R240, R55 ;  /* 0x0000003700f07308 */ /* 0x000f220000002400 */
[----:B---3--:R-:W-:Y:S09]  /*71a0*/  FMNMX.FTZ R3, R238, R3, !PT ;  /* 0x00000003ee037209 */ /* 0x008ff20007810000 */
[----:B------:R4:W-:Y:S01]  /*71b0*/  MUFU.TANH R71, R66 ;  /* 0x0000004200477308 */ /* 0x0009e20000002400 */
[----:B-1----:R-:W-:Y:S04]  /*71c0*/  FMNMX.FTZ R0, R58, R2, !PT ;  /* 0x000000023a007209 */ /* 0x002fe80007810000 */
[----:B------:R-:W-:Y:S05]  /*71d0*/  FMNMX.FTZ R0, R180, R0, !PT ;  /* 0x00000000b4007209 */ /* 0x000fea0007810000 */
[----:B------:R-:W1:Y:S01]  /*71e0*/  MUFU.TANH R14, R63 ;  /* 0x0000003f000e7308 */ /* 0x000e620000002400 */
[----:B------:R-:W-:Y:S04]  /*71f0*/  FMNMX.FTZ R0, R182, R0, !PT ;  /* 0x00000000b6007209 */ /* 0x000fe80007810000 */
[----:B------:R-:W-:Y:S04]  /*7200*/  FMNMX.FTZ R68, R12, R0, !PT ;  /* 0x000000000c447209 */ /* 0x000fe80007810000 */
[----:B------:R-:W-:Y:S02]  /*7210*/  FMNMX.FTZ R68, R67, R68, !PT ;  /* 0x0000004443447209 */ /* 0x000fe40007810000 */
[----:B----4-:R-:W-:Y:S04]  /*7220*/  MOV R66, R240 ;  /* 0x000000f000427202 */ /* 0x010fe80000000f00 */
[----:B------:R-:W-:Y:S04]  /*7230*/  FMNMX.FTZ R3, R66, R3, !PT ;  /* 0x0000000342037209 */ /* 0x000fe80007810000 */
[----:B------:R-:W-:Y:S02]  /*7240*/  FMNMX.FTZ R2, R64, R3, !PT ;  /* 0x0000000340027209 */ /* 0x000fe40007810000 */
[----:B------:R-:W3:Y:S02]  /*7250*/  SHFL.BFLY PT, R3, R68, 0x2, 0x1f ;  /* 0x0c401f0044037f89 */ /* 0x000ee400000e0000 */
[----:B------:R-:W-:Y:S04]  /*7260*/  FMNMX.FTZ R2, R13, R2, !PT ;  /* 0x000000020d027209 */ /* 0x000fe80007810000 */
[----:B------:R-:W-:Y:S04]  /*7270*/  FMNMX.FTZ R2, R65, R2, !PT ;  /* 0x0000000241027209 */ /* 0x000fe80007810000 */
[----:B-1----:R-:W-:Y:S04]  /*7280*/  FMNMX.FTZ R0, R14, R2, !PT ;  /* 0x000000020e007209 */ /* 0x002fe80007810000 */
[----:B------:R-:W-:Y:S04]  /*7290*/  FMNMX.FTZ R0, R71, R0, !PT ;  /* 0x0000000047007209 */ /* 0x000fe80007810000 */
[----:B------:R-:W-:Y:S05]  /*72a0*/  FMNMX.FTZ R0, R136, R0, !PT ;  /* 0x0000000088007209 */ /* 0x000fea0007810000 */
[----:B------:R-:W1:Y:S01]  /*72b0*/  SHFL.BFLY PT, R2, R0, 0x2, 0x1f ;  /* 0x0c401f0000027f89 */ /* 0x000e6200000e0000 */
[----:B---3--:R-:W-:Y:S07]  /*72c0*/  FMNMX.FTZ R68, R68, R3, !PT ;  /* 0x0000000344447209 */ /* 0x008fee0007810000 */
[----:B------:R-:W3:Y:S01]  /*72d0*/  SHFL.BFLY PT, R4, R68, 0x1, 0x1f ;  /* 0x0c201f0044047f89 */ /* 0x000ee200000e0000 */
[----:B-1----:R-:W-:Y:S07]  /*72e0*/  FMNMX.FTZ R0, R0, R2, !PT ;  /* 0x0000000200007209 */ /* 0x002fee0007810000 */
[----:B------:R-:W1:Y:S01]  /*72f0*/  SHFL.BFLY PT, R3, R0, 0x1, 0x1f ;  /* 0x0c201f0000037f89 */ /* 0x000e6200000e0000 */
[----:B---3--:R-:W-:Y:S05]  /*7300*/  FMNMX.FTZ R68, R68, R4, !PT ;  /* 0x0000000444447209 */ /* 0x008fea0007810000 */
[C---:B------:R-:W-:Y:S02]  /*7310*/  FMUL.FTZ R137, R68.reuse, c[0x0][0x2d0] ;  /* 0x0000b40044897a20 */ /* 0x040fe40000410000 */
[----:B------:R-:W-:Y:S02]  /*7320*/  FADD.FTZ R2, -R68, R69 ;  /* 0x0000004544027221 */ /* 0x000fe40000010100 */
[--C-:B------:R-:W-:Y:S01]  /*7330*/  FFMA.FTZ R4, R150, c[0x0][0x2d0], -R137.reuse ;  /* 0x0000b40096047a23 */ /* 0x100fe20000010889 */
[----:B------:R-:W-:Y:S01]  /*7340*/  MOV R150, R14 ;  /* 0x0000000e00967202 */ /* 0x000fe20000000f00 */
[--C-:B-----5:R-:W-:Y:S01]  /*7350*/  FFMA.FTZ R7, R149, c[0x0][0x2d0], -R137.reuse ;  /* 0x0000b40095077a23 */ /* 0x120fe20000010889 */
[----:B------:R-:W-:Y:S01]  /*7360*/  MOV R149, R12 ;  /* 0x0000000c00957202 */ /* 0x000fe20000000f00 */
[----:B------:R3:W-:Y:S01]  /*7370*/  MUFU.EX2 R241, R4 ;  /* 0x0000000400f17308 */ /* 0x0007e20000000800 */
[--C-:B------:R-:W-:Y:S01]  /*7380*/  FFMA.FTZ R32, R138, c[0x0][0x2d0], -R137.reuse ;  /* 0x0000b4008a207a23 */ /* 0x100fe20000010889 */
[----:B------:R-:W-:Y:S01]  /*7390*/  MOV R138, R150 ;  /* 0x00000096008a7202 */ /* 0x000fe20000000f00 */
[----:B------:R-:W-:Y:S01]  /*73a0*/  FFMA.FTZ R40, R156, c[0x0][0x2d0], -R137 ;  /* 0x0000b4009c287a23 */ /* 0x000fe20000010889 */
[----:B------:R-:W-:Y:S02]  /*73b0*/  MOV R150, R182 ;  /* 0x000000b600967202 */ /* 0x000fe40000000f00 */
[----:B-1----:R-:W-:Y:S01]  /*73c0*/  FMNMX.FTZ R3, R0, R3, !PT ;  /* 0x0000000300037209 */ /* 0x002fe20007810000 */
[----:B------:R-:W-:Y:S03]  /*73d0*/  FMUL.FTZ R0, R2, c[0x0][0x2d0] ;  /* 0x0000b40002007a20 */ /* 0x000fe60000410000 */
[----:B------:R2:W-:Y:S01]  /*73e0*/  MUFU.EX2 R240, R7 ;  /* 0x0000000700f07308 */ /* 0x0005e20000000800 */
[----:B------:R-:W-:Y:S04]  /*73f0*/  FMUL.FTZ R69, R3, c[0x0][0x2d0] ;  /* 0x0000b40003457a20 */ /* 0x000fe80000410000 */
[--C-:B------:R-:W-:Y:S01]  /*7400*/  FFMA.FTZ R12, R155, c[0x0][0x2d0], -R69.reuse ;  /* 0x0000b4009b0c7a23 */ /* 0x100fe20000010845 */
[----:B------:R-:W-:Y:S01]  /*7410*/  MOV R155, R163 ;  /* 0x000000a3009b7202 */ /* 0x000fe20000000f00 */
[--C-:B------:R-:W-:Y:S03]  /*7420*/  FFMA.FTZ R48, R158, c[0x0][0x2d0], -R69.reuse ;  /* 0x0000b4009e307a23 */ /* 0x100fe60000010845 */
[----:B------:R1:W4:Y:S01]  /*7430*/  MUFU.EX2 R2, R0 ;  /* 0x0000000000027308 */ /* 0x0003220000000800 */
[----:B------:R-:W-:Y:S01]  /*7440*/  FFMA.FTZ R71, R71, c[0x0][0x2d0], -R69 ;  /* 0x0000b40047477a23 */ /* 0x000fe20000010845 */
[----:B---3--:R-:W-:Y:S04]  /*7450*/  @P1 IADD3 R4, P2, R6, UR8, RZ ;  /* 0x0000000806041c10 */ /* 0x008fe8000ff5e0ff */
[----:B------:R-:W-:Y:S04]  /*7460*/  @P1 LEA R6, P5, R4, c[0x0][0x1c8], 0x1 ;  /* 0x0000720004061a11 */ /* 0x000fe800078a08ff */
[----:B------:R3:W-:Y:S01]  /*7470*/  MUFU.EX2 R207, R32 ;  /* 0x0000002000cf7308 */ /* 0x0007e20000000800 */
[----:B--2---:R-:W-:Y:S02]  /*7480*/  @P1 IADD3.X R7, R9, UR9, RZ, P2, !PT ;  /* 0x0000000909071c10 */ /* 0x004fe400097fe4ff */
[----:B------:R-:W-:Y:S01]  /*7490*/  @P1 IADD3.X R9, R10, UR9, RZ, P4, !PT ;  /* 0x000000090a091c10 */ /* 0x000fe2000a7fe4ff */
[----:B------:R-:W-:Y:S01]  /*74a0*/  FFMA.FTZ R10, R151, c[0x0][0x2d0], -R137 ;  /* 0x0000b400970a7a23 */ /* 0x000fe20000010889 */
[----:B------:R-:W-:Y:S01]  /*74b0*/  @P1 LEA.HI.X R7, R4, c[0x0][0x1cc], R7, 0x1, P5 ;  /* 0x0000730004071a11 */ /* 0x000fe200028f0c07 */
[----:B------:R-:W-:Y:S01]  /*74c0*/  @UP1 UIADD3 UR9, UP0, UR20, 0x80, URZ ;  /* 0x0000008014091890 */ /* 0x000fe2000ff1e03f */
[----:B------:R-:W-:Y:S03]  /*74d0*/  @P1 LEA R8, P2, R5, c[0x0][0x1c8], 0x1 ;  /* 0x0000720005081a11 */ /* 0x000fe600078408ff */
[----:B------:R2:W-:Y:S01]  /*74e0*/  MUFU.EX2 R195, R40 ;  /* 0x0000002800c37308 */ /* 0x0005e20000000800 */
[----:B------:R-:W-:Y:S01]  /*74f0*/  MOV R151, R13 ;  /* 0x0000000d00977202 */ /* 0x000fe20000000f00 */
[----:B------:R5:W-:Y:S01]  /*7500*/  @P1 LDGSTS.E.BYPASS.LTC128B.128 [R235+0x8100], [R6.64], !P3 ;  /* 0x0810000006eb1fae */ /* 0x000be2000d901d56 */
[----:B-1----:R-:W-:Y:S01]  /*7510*/  FADD.FTZ R0, -R3, R70 ;  /* 0x0000004603007221 */ /* 0x002fe20000010100 */
[----:B------:R-:W-:Y:S01]  /*7520*/  MOV R70, R239 ;  /* 0x000000ef00467202 */ /* 0x000fe20000000f00 */
[----:B------:R-:W-:Y:S01]  /*7530*/  @UP1 UIADD3.X UR8, URZ, UR14, URZ, UP0, !UPT ;  /* 0x0000000e3f081290 */ /* 0x000fe200087fe43f */
[----:B------:R-:W-:Y:S01]  /*7540*/  @P1 LEA.HI.X R9, R5, c[0x0][0x1cc], R9, 0x1, P2 ;  /* 0x0000730005091a11 */ /* 0x000fe200010f0c09 */
[----:B------:R-:W-:Y:S01]  /*7550*/  FMUL.FTZ R0, R0, c[0x0][0x2d0] ;  /* 0x0000b40000007a20 */ /* 0x000fe20000410000 */
[----:B------:R-:W-:Y:S01]  /*7560*/  @P1 IADD3 R4, P2, R6, UR10, RZ ;  /* 0x0000000a06041c10 */ /* 0x000fe2000ff5e0ff */
[C---:B----4-:R-:W-:Y:S01]  /*7570*/  FMUL.FTZ R16, R2.reuse, R84 ;  /* 0x0000005402107220 */ /* 0x050fe20000410000 */
[----:B------:R1:W-:Y:S01]  /*7580*/  MUFU.EX2 R239, R10 ;  /* 0x0000000a00ef7308 */ /* 0x0003e20000000800 */
[----:B------:R4:W-:Y:S01]  /*7590*/  @P1 LDGSTS.E.BYPASS.LTC128B.128 [R235+0xc100], [R8.64], !P0 ;  /* 0x0c10000008eb1fae */ /* 0x0009e2000c101d56 */
[----:B------:R-:W-:Y:S01]  /*75a0*/  @P1 IADD3.X R5, R7, UR17, RZ, P2, !PT ;  /* 0x0000001107051c10 */ /* 0x000fe200097fe4ff */
[C---:B------:R-:W-:Y:S02]  /*75b0*/  FMUL.FTZ R17, R2.reuse, R85 ;  /* 0x0000005502117220 */ /* 0x040fe40000410000 */
[C---:B------:R-:W-:Y:S02]  /*75c0*/  FMUL.FTZ R24, R2.reuse, R92 ;  /* 0x0000005c02187220 */ /* 0x040fe40000410000 */
[C---:B------:R-:W-:Y:S02]  /*75d0*/  FMUL.FTZ R25, R2.reuse, R93 ;  /* 0x0000005d02197220 */ /* 0x040fe40000410000 */
[----:B------:R4:W-:Y:S01]  /*75e0*/  @P1 LDGSTS.E.BYPASS.LTC128B.128 [R235+0x9100], [R4.64], !P3 ;  /* 0x0910000004eb1fae */ /* 0x0009e2000d901d56 */
[----:B------:R-:W4:Y:S01]  /*75f0*/  MUFU.EX2 R0, R0 ;  /* 0x0000000000007308 */ /* 0x000f220000000800 */
[C---:B---3--:R-:W-:Y:S02]  /*7600*/  FMUL.FTZ R32, R2.reuse, R100 ;  /* 0x0000006402207220 */ /* 0x048fe40000410000 */
[C---:B------:R-:W-:Y:S02]  /*7610*/  FMUL.FTZ R33, R2.reuse, R101 ;  /* 0x0000006502217220 */ /* 0x040fe40000410000 */
[----:B------:R-:W-:Y:S01]  /*7620*/  FMUL.FTZ R41, R2, R109 ;  /* 0x0000006d02297220 */ /* 0x000fe20000410000 */
[----:B------:R-:W-:Y:S01]  /*7630*/  MOV R109, R70 ;  /* 0x00000046006d7202 */ /* 0x000fe20000000f00 */
[----:B------:R3:W-:Y:S01]  /*7640*/  @P1 LDGSTS.E.BYPASS.LTC128B.128 [R235+0xd100], [R4.64+0x80], !P0 ;  /* 0x0d10008004eb1fae */ /* 0x0007e2000c101d56 */
[----:B------:R-:W-:Y:S01]  /*7650*/  FFMA.FTZ R70, R162, c[0x0][0x2d0], -R137 ;  /* 0x0000b400a2467a23 */ /* 0x000fe20000010889 */
[----:B-----5:R-:W-:Y:S01]  /*7660*/  @P1 IADD3 R6, P2, R4, UR10, RZ ;  /* 0x0000000a04061c10 */ /* 0x020fe2000ff5e0ff */
[----:B------:R-:W-:Y:S01]  /*7670*/  FFMA.FTZ R7, R154, c[0x0][0x2d0], -R69 ;  /* 0x0000b4009a077a23 */ /* 0x000fe20000010845 */
[----:B------:R-:W-:Y:S01]  /*7680*/  MOV R154, R169 ;  /* 0x000000a9009a7202 */ /* 0x000fe20000000f00 */
[----:B--2---:R-:W-:Y:S01]  /*7690*/  FMUL.FTZ R40, R2, R108 ;  /* 0x0000006c02287220 */ /* 0x004fe20000410000 */
[----:B------:R-:W-:Y:S01]  /*76a0*/  MUFU.EX2 R169, R12 ;  /* 0x0000000c00a97308 */ /* 0x000fe20000000800 */
[--C-:B-1----:R-:W-:Y:S01]  /*76b0*/  FFMA.FTZ R10, R148, c[0x0][0x2d0], -R137.reuse ;  /* 0x0000b400940a7a23 */ /* 0x102fe20000010889 */
[----:B------:R-:W-:Y:S01]  /*76c0*/  MOV R148, R238 ;  /* 0x000000ee00947202 */ /* 0x000fe20000000f00 */
[C---:B------:R-:W-:Y:S01]  /*76d0*/  FMUL.FTZ R49, R2.reuse, R117 ;  /* 0x0000007502317220 */ /* 0x040fe20000410000 */
[----:B------:R-:W-:Y:S01]  /*76e0*/  MOV R108, R65 ;  /* 0x00000041006c7202 */ /* 0x000fe20000000f00 */
[----:B------:R-:W-:Y:S01]  /*76f0*/  FMUL.FTZ R65, R2, R133 ;  /* 0x0000008502417220 */ /* 0x000fe20000410000 */
[----:B----4-:R-:W-:Y:S04]  /*7700*/  @P1 IADD3 R8, P4, R6, UR10, RZ ;  /* 0x0000000a06081c10 */ /* 0x010fe8000ff9e0ff */
[----:B------:R1:W-:Y:S01]  /*7710*/  MUFU.EX2 R170, R7 ;  /* 0x0000000700aa7308 */ /* 0x0003e20000000800 */
[C---:B------:R-:W-:Y:S02]  /*7720*/  FMUL.FTZ R18, R0.reuse, R86 ;  /* 0x0000005600127220 */ /* 0x040fe40000410000 */
[C---:B------:R-:W-:Y:S02]  /*7730*/  FMUL.FTZ R19, R0.reuse, R87 ;  /* 0x0000005700137220 */ /* 0x040fe40000410000 */
[C---:B------:R-:W-:Y:S02]  /*7740*/  FMUL.FTZ R26, R0.reuse, R94 ;  /* 0x0000005e001a7220 */ /* 0x040fe40000410000 */
[C---:B------:R-:W-:Y:S02]  /*7750*/  FMUL.FTZ R27, R0.reuse, R95 ;  /* 0x0000005f001b7220 */ /* 0x040fe40000410000 */
[C---:B------:R-:W-:Y:S01]  /*7760*/  FMUL.FTZ R34, R0.reuse, R102 ;  /* 0x0000006600227220 */ /* 0x040fe20000410000 */
[----:B------:R2:W4:Y:S01]  /*7770*/  MUFU.EX2 R238, R10 ;  /* 0x0000000a00ee7308 */ /* 0x0005220000000800 */
[C---:B------:R-:W-:Y:S02]  /*7780*/  FMUL.FTZ R35, R0.reuse, R103 ;  /* 0x0000006700237220 */ /* 0x040fe40000410000 */
[C---:B------:R-:W-:Y:S01]  /*7790*/  FMUL.FTZ R42, R0.reuse, R110 ;  /* 0x0000006e002a7220 */ /* 0x040fe20000410000 */
[----:B------:R-:W-:Y:S01]  /*77a0*/  MOV R110, R66 ;  /* 0x00000042006e7202 */ /* 0x000fe20000000f00 */
[C---:B------:R-:W-:Y:S01]  /*77b0*/  FMUL.FTZ R43, R0.reuse, R111 ;  /* 0x0000006f002b7220 */ /* 0x040fe20000410000 */
[----:B------:R-:W-:Y:S01]  /*77c0*/  MOV R111, R148 ;  /* 0x00000094006f7202 */ /* 0x000fe20000000f00 */
[C---:B------:R-:W-:Y:S01]  /*77d0*/  FMUL.FTZ R50, R0.reuse, R118 ;  /* 0x0000007600327220 */ /* 0x040fe20000410000 */
[----:B------:R-:W-:Y:S01]  /*77e0*/  MOV R148, R67 ;  /* 0x0000004300947202 */ /* 0x000fe20000000f00 */
[C---:B------:R-:W-:Y:S01]  /*77f0*/  FMUL.FTZ R51, R0.reuse, R119 ;  /* 0x0000007700337220 */ /* 0x040fe20000410000 */
[----:B------:R5:W-:Y:S01]  /*7800*/  MUFU.EX2 R182, R70 ;  /* 0x0000004600b67308 */ /* 0x000be20000000800 */
[----:B------:R-:W-:Y:S01]  /*7810*/  MOV R119, R59 ;  /* 0x0000003b00777202 */ /* 0x000fe20000000f00 */
[C---:B------:R-:W-:Y:S01]  /*7820*/  FMUL.FTZ R59, R0.reuse, R127 ;  /* 0x0000007f003b7220 */ /* 0x040fe20000410000 */
[----:B-1----:R-:W-:Y:S01]  /*7830*/  @P1 IADD3.X R7, R5, UR17, RZ, P2, !PT ;  /* 0x0000001105071c10 */ /* 0x002fe200097fe4ff */
[C---:B------:R-:W-:Y:S02]  /*7840*/  FMUL.FTZ R66, R0.reuse, R134 ;  /* 0x0000008600427220 */ /* 0x040fe40000410000 */
[----:B------:R-:W-:Y:S01]  /*7850*/  FMUL.FTZ R67, R0, R135 ;  /* 0x0000008700437220 */ /* 0x000fe20000410000 */
[----:B------:R-:W-:Y:S01]  /*7860*/  @P1 IADD3.X R9, R7, UR17, RZ, P4, !PT ;  /* 0x0000001107091c10 */ /* 0x000fe2000a7fe4ff */
[----:B------:R1:W-:Y:S02]  /*7870*/  @P1 LDGSTS.E.BYPASS.LTC128B.128 [R235+0xa100], [R6.64], !P3 ;  /* 0x0a10000006eb1fae */ /* 0x0003e4000d901d56 */
[----:B------:R4:W-:Y:S01]  /*7880*/  MUFU.EX2 R158, R48 ;  /* 0x00000030009e7308 */ /* 0x0009e20000000800 */
[----:B--2---:R-:W-:Y:S02]  /*7890*/  @P1 IADD3 R10, P5, R4, UR9, RZ ;  /* 0x00000009040a1c10 */ /* 0x004fe4000ffbe0ff */
[----:B---3--:R-:W-:Y:S02]  /*78a0*/  @P1 IADD3 R4, P2, R6, UR9, RZ ;  /* 0x0000000906041c10 */ /* 0x008fe4000ff5e0ff */
[----:B------:R-:W-:Y:S02]  /*78b0*/  @P1 IADD3.X R11, R5, UR8, RZ, P5, !PT ;  /* 0x00000008050b1c10 */ /* 0x000fe4000affe4ff */
[----:B------:R-:W-:Y:S03]  /*78c0*/  @P1 IADD3.X R5, R7, UR8, RZ, P2, !PT ;  /* 0x0000000807051c10 */ /* 0x000fe600097fe4ff */
[----:B------:R-:W-:Y:S01]  /*78d0*/  MUFU.EX2 R71, R71 ;  /* 0x0000004700477308 */ /* 0x000fe20000000800 */
[----:B------:R2:W-:Y:S01]  /*78e0*/  @P1 LDGSTS.E.BYPASS.LTC128B.128 [R235+0xe100], [R10.64], !P0 ;  /* 0x0e1000000aeb1fae */ /* 0x0005e2000c101d56 */
[----:B-----5:R-:W-:Y:S07]  /*78f0*/  FFMA.FTZ R70, R171, c[0x0][0x2d0], -R137 ;  /* 0x0000b400ab467a23 */ /* 0x020fee0000010889 */
[----:B------:R3:W-:Y:S01]  /*7900*/  @P1 LDGSTS.E.BYPASS.LTC128B.128 [R235+0xb100], [R8.64], !P3 ;  /* 0x0b10000008eb1fae */ /* 0x0007e2000d901d56 */
[----:B----4-:R-:W-:Y:S02]  /*7910*/  FMUL.FTZ R48, R2, R116 ;  /* 0x0000007402307220 */ /* 0x010fe40000410000 */
[--C-:B-1----:R-:W-:Y:S01]  /*7920*/  FFMA.FTZ R6, R152, c[0x0][0x2d0], -R69.reuse ;  /* 0x0000b40098067a23 */ /* 0x102fe20000010845 */
[----:B------:R-:W-:Y:S01]  /*7930*/  MOV R152, R58 ;  /* 0x0000003a00987202 */ /* 0x000fe20000000f00 */
[C---:B------:R-:W-:Y:S03]  /*7940*/  FMUL.FTZ R7, R0.reuse, R75 ;  /* 0x0000004b00077220 */ /* 0x040fe60000410000 */
[----:B------:R1:W-:Y:S01]  /*7950*/  @P1 LDGSTS.E.BYPASS.LTC128B.128 [R235+0xf100], [R4.64], !P0 ;  /* 0x0f10000004eb1fae */ /* 0x0003e2000c101d56 */
[----:B------:R4:W-:Y:S01]  /*7960*/  MUFU.EX2 R168, R6 ;  /* 0x0000000600a87308 */ /* 0x0009e20000000800 */
[C---:B------:R-:W-:Y:S06]  /*7970*/  FMUL.FTZ R58, R0.reuse, R126 ;  /* 0x0000007e003a7220 */ /* 0x040fec0000410000 */
[----:B------:R-:W5:Y:S01]  /*7980*/  LDSM.16.MT88.4 R12, [R213+0x100] ;  /* 0x00010000d50c783b */ /* 0x000f620000004200 */
[C---:B--2---:R-:W-:Y:S02]  /*7990*/  FMUL.FTZ R10, R0.reuse, R78 ;  /* 0x0000004e000a7220 */ /* 0x044fe40000410000 */
[----:B------:R-:W-:Y:S05]  /*79a0*/  FMUL.FTZ R11, R0, R79 ;  /* 0x0000004f000b7220 */ /* 0x000fea0000410000 */
[----:B------:R-:W2:Y:S01]  /*79b0*/  LDSM.16.MT88.4 R20, [R214+0x100] ;  /* 0x00010000d614783b */ /* 0x000ea20000004200 */
[C---:B---3--:R-:W-:Y:S02]  /*79c0*/  FMUL.FTZ R8, R2.reuse, R76 ;  /* 0x0000004c02087220 */ /* 0x048fe40000410000 */
[----:B------:R-:W-:Y:S05]  /*79d0*/  FMUL.FTZ R9, R2, R77 ;  /* 0x0000004d02097220 */ /* 0x000fea0000410000 */
[----:B------:R-:W3:Y:S01]  /*79e0*/  LDSM.16.MT88.4 R28, [R217+0x100] ;  /* 0x00010000d91c783b */ /* 0x000ee20000004200 */
[----:B----4-:R-:W-:Y:S01]  /*79f0*/  FMUL.FTZ R6, R0, R74 ;  /* 0x0000004a00067220 */ /* 0x010fe20000410000 */
[----:B------:R-:W-:Y:S01]  /*7a00*/  F2FP.PACK_AB R74, R238, R239 ;  /* 0x000000efee4a723e */ /* 0x000fe200000000ff */
[----:B-1----:R-:W-:Y:S01]  /*7a10*/  FFMA.FTZ R4, R153, c[0x0][0x2d0], -R69 ;  /* 0x0000b40099047a23 */ /* 0x002fe20000010845 */
[----:B------:R-:W-:Y:S01]  /*7a20*/  MOV R153, R57 ;  /* 0x0000003900997202 */ /* 0x000fe20000000f00 */
[C---:B------:R-:W-:Y:S01]  /*7a30*/  FMUL.FTZ R5, R2.reuse, R73 ;  /* 0x0000004902057220 */ /* 0x040fe20000410000 */
[----:B------:R-:W-:Y:S01]  /*7a40*/  F2FP.PACK_AB R73, R169, R170 ;  /* 0x000000aaa949723e */ /* 0x000fe200000000ff */
[----:B------:R1:W4:Y:S01]  /*7a50*/  MUFU.EX2 R163, R4 ;  /* 0x0000000400a37308 */ /* 0x0003220000000800 */
[----:B------:R-:W2:Y:S01]  /*7a60*/  LDSM.16.MT88.4 R36, [R216+0x100] ;  /* 0x00010000d824783b */ /* 0x000ea20000004200 */
[C---:B------:R-:W-:Y:S07]  /*7a70*/  FMUL.FTZ R57, R2.reuse, R125 ;  /* 0x0000007d02397220 */ /* 0x040fee0000410000 */
[----:B------:R-:W2:Y:S08]  /*7a80*/  LDSM.16.MT88.4 R44, [R213+0x4100] ;  /* 0x00410000d52c783b */ /* 0x000eb00000004200 */
[----:B------:R-:W2:Y:S01]  /*7a90*/  LDSM.16.MT88.4 R52, [R214+0x4100] ;  /* 0x00410000d634783b */ /* 0x000ea20000004200 */
[----:B-1----:R-:W-:Y:S01]  /*7aa0*/  FMUL.FTZ R4, R2, R72 ;  /* 0x0000004802047220 */ /* 0x002fe20000410000 */
[----:B------:R-:W-:Y:S06]  /*7ab0*/  F2FP.PACK_AB R72, R240, R241 ;  /* 0x000000f1f048723e */ /* 0x000fec00000000ff */
[----:B------:R-:W1:Y:S01]  /*7ac0*/  LDSM.16.MT88.4 R60, [R217+0x4100] ;  /* 0x00410000d93c783b */ /* 0x000e620000004200 */
[----:B----4-:R-:W-:Y:S07]  /*7ad0*/  F2FP.PACK_AB R75, R163, R168 ;  /* 0x000000a8a34b723e */ /* 0x010fee00000000ff */
[C---:B-----5:R-:W-:Y:S01]  /*7ae0*/  HMMA.16816.F32 R4, R72.reuse, R12, R4 ;  /* 0x0000000c4804723c */ /* 0x060fe20000001804 */
[----:B------:R-:W4:Y:S06]  /*7af0*/  LDSM.16.MT88.4 R76, [R216+0x4100] ;  /* 0x00410000d84c783b */ /* 0x000f2c0000004200 */
[C---:B------:R-:W-:Y:S01]  /*7b00*/  FMUL.FTZ R12, R2.reuse, R80 ;  /* 0x00000050020c7220 */ /* 0x040fe20000410000 */
[C---:B------:R-:W-:Y:S01]  /*7b10*/  HMMA.16816.F32 R8, R72.reuse, R14, R8 ;  /* 0x0000000e4808723c */ /* 0x040fe20000001808 */
[----:B------:R-:W-:Y:S03]  /*7b20*/  LDSM.16.MT88.4 R84, [R214+0x900] ;  /* 0x00090000d654783b */ /* 0x000fe60000004200 */
[----:B------:R-:W-:Y:S03]  /*7b30*/  FMUL.FTZ R13, R2, R81 ;  /* 0x00000051020d7220 */ /* 0x000fe60000410000 */
[C---:B------:R-:W-:Y:S02]  /*7b40*/  FMUL.FTZ R14, R0.reuse, R82 ;  /* 0x00000052000e7220 */ /* 0x040fe40000410000 */
[----:B------:R-:W-:Y:S01]  /*7b50*/  FMUL.FTZ R15, R0, R83 ;  /* 0x00000053000f7220 */ /* 0x000fe20000410000 */
[----:B------:R-:W-:Y:S06]  /*7b60*/  LDSM.16.MT88.4 R92, [R216+0x900] ;  /* 0x00090000d85c783b */ /* 0x000fec0000004200 */
[C---:B--2---:R-:W-:Y:S02]  /*7b70*/  HMMA.16816.F32 R12, R72.reuse, R20, R12 ;  /* 0x00000014480c723c */ /* 0x044fe4000000180c */
[----:B------:R-:W2:Y:S05]  /*7b80*/  LDSM.16.MT88.4 R80, [R213+0x900] ;  /* 0x00090000d550783b */ /* 0x000eaa0000004200 */
[C---:B------:R-:W-:Y:S01]  /*7b90*/  FMUL.FTZ R20, R2.reuse, R88 ;  /* 0x0000005802147220 */ /* 0x040fe20000410000 */
[C---:B------:R-:W-:Y:S02]  /*7ba0*/  HMMA.16816.F32 R16, R72.reuse, R22, R16 ;  /* 0x000000164810723c */ /* 0x040fe40000001810 */
[----:B------:R-:W-:Y:S02]  /*7bb0*/  LDSM.16.MT88.4 R100, [R216+0x5100] ;  /* 0x00510000d864783b */ /* 0x000fe40000004200 */
[----:B------:R-:W-:Y:S03]  /*7bc0*/  FMUL.FTZ R21, R2, R89 ;  /* 0x0000005902157220 */ /* 0x000fe60000410000 */
[C---:B------:R-:W-:Y:S02]  /*7bd0*/  FMUL.FTZ R22, R0.reuse, R90 ;  /* 0x0000005a00167220 */ /* 0x040fe40000410000 */
[----:B------:R-:W-:Y:S01]  /*7be0*/  FMUL.FTZ R23, R0, R91 ;  /* 0x0000005b00177220 */ /* 0x000fe20000410000 */
[----:B------:R-:W0:Y:S06]  /*7bf0*/  LDGDEPBAR ;  /* 0x00000000000079af */ /* 0x000e2c0000000000 */
[C---:B---3--:R-:W-:Y:S02]  /*7c00*/  HMMA.16816.F32 R20, R72.reuse, R28, R20 ;  /* 0x0000001c4814723c */ /* 0x048fe40000001814 */
[----:B------:R-:W3:Y:S05]  /*7c10*/  LDSM.16.MT88.4 R88, [R217+0x900] ;  /* 0x00090000d958783b */ /* 0x000eea0000004200 */
[C---:B------:R-:W-:Y:S01]  /*7c20*/  FMUL.FTZ R28, R2.reuse, R96 ;  /* 0x00000060021c7220 */ /* 0x040fe20000410000 */
[C---:B------:R-:W-:Y:S04]  /*7c30*/  HMMA.16816.F32 R24, R72.reuse, R30, R24 ;  /* 0x0000001e4818723c */ /* 0x040fe80000001818 */
[----:B------:R-:W-:Y:S03]  /*7c40*/  FMUL.FTZ R29, R2, R97 ;  /* 0x00000061021d7220 */ /* 0x000fe60000410000 */
[C---:B------:R-:W-:Y:S02]  /*7c50*/  FMUL.FTZ R30, R0.reuse, R98 ;  /* 0x00000062001e7220 */ /* 0x040fe40000410000 */
[----:B------:R-:W-:Y:S02]  /*7c60*/  FMUL.FTZ R31, R0, R99 ;  /* 0x00000063001f7220 */ /* 0x000fe40000410000 */
[----:B------:R-:W-:Y:S05]  /*7c70*/  LDSM.16.MT88.4 R96, [R217+0x5100] ;  /* 0x00510000d960783b */ /* 0x000fea0000004200 */
[C---:B------:R-:W-:Y:S07]  /*7c80*/  HMMA.16816.F32 R28, R72.reuse, R36, R28 ;  /* 0x00000024481c723c */ /* 0x040fee000000181c */
[--C-:B------:R-:W-:Y:S01]  /*7c90*/  FFMA.FTZ R36, R139, c[0x0][0x2d0], -R137.reuse ;  /* 0x0000b4008b247a23 */ /* 0x100fe20000010889 */
[C---:B------:R-:W-:Y:S03]  /*7ca0*/  HMMA.16816.F32 R32, R72.reuse, R38, R32 ;  /* 0x000000264820723c */ /* 0x040fe60000001820 */
[----:B------:R5:W-:Y:S01]  /*7cb0*/  MUFU.EX2 R205, R36 ;  /* 0x0000002400cd7308 */ /* 0x000be20000000800 */
[C---:B------:R-:W-:Y:S01]  /*7cc0*/  FMUL.FTZ R37, R2.reuse, R105 ;  /* 0x0000006902257220 */ /* 0x040fe20000410000 */
[----:B------:R-:W-:Y:S01]  /*7cd0*/  MOV R139, R64 ;  /* 0x00000040008b7202 */ /* 0x000fe20000000f00 */
[----:B------:R-:W-:Y:S02]  /*7ce0*/  FMUL.FTZ R64, R2, R132 ;  /* 0x0000008402407220 */ /* 0x000fe40000410000 */
[C---:B------:R-:W-:Y:S04]  /*7cf0*/  FMUL.FTZ R38, R0.reuse, R106 ;  /* 0x0000006a00267220 */ /* 0x040fe80000410000 */
[----:B------:R-:W-:Y:S02]  /*7d00*/  FMUL.FTZ R39, R0, R107 ;  /* 0x0000006b00277220 */ /* 0x000fe40000410000 */
[C---:B-----5:R-:W-:Y:S02]  /*7d10*/  FMUL.FTZ R36, R2.reuse, R104 ;  /* 0x0000006802247220 */ /* 0x060fe40000410000 */
[----:B------:R-:W-:Y:S05]  /*7d20*/  LDSM.16.MT88.4 R104, [R214+0x1900] ;  /* 0x00190000d668783b */ /* 0x000fea0000004200 */
[C---:B------:R-:W-:Y:S07]  /*7d30*/  HMMA.16816.F32 R36, R72.reuse, R44, R36 ;  /* 0x0000002c4824723c */ /* 0x040fee0000001824 */
[----:B------:R-:W-:Y:S01]  /*7d40*/  FFMA.FTZ R44, R157, c[0x0][0x2d0], -R137 ;  /* 0x0000b4009d2c7a23 */ /* 0x000fe20000010889 */
[C---:B------:R-:W-:Y:S03]  /*7d50*/  HMMA.16816.F32 R40, R72.reuse, R46, R40 ;  /* 0x0000002e4828723c */ /* 0x040fe60000001828 */
[----:B------:R5:W-:Y:S01]  /*7d60*/  MUFU.EX2 R194, R44 ;  /* 0x0000002c00c27308 */ /* 0x000be20000000800 */
[----:B------:R-:W-:Y:S03]  /*7d70*/  FMUL.FTZ R45, R2, R113 ;  /* 0x00000071022d7220 */ /* 0x000fe60000410000 */
[C---:B------:R-:W-:Y:S02]  /*7d80*/  FMUL.FTZ R46, R0.reuse, R114 ;  /* 0x00000072002e7220 */ /* 0x040fe40000410000 */
[----:B------:R-:W-:Y:S03]  /*7d90*/  FMUL.FTZ R47, R0, R115 ;  /* 0x00000073002f7220 */ /* 0x000fe60000410000 */
[----:B-----5:R-:W-:Y:S07]  /*7da0*/  FMUL.FTZ R44, R2, R112 ;  /* 0x00000070022c7220 */ /* 0x020fee0000410000 */
[C---:B------:R-:W-:Y:S07]  /*7db0*/  HMMA.16816.F32 R44, R72.reuse, R52, R44 ;  /* 0x00000034482c723c */ /* 0x040fee000000182c */
[--C-:B------:R-:W-:Y:S01]  /*7dc0*/  FFMA.FTZ R52, R160, c[0x0][0x2d0], -R69.reuse ;  /* 0x0000b400a0347a23 */ /* 0x100fe20000010845 */
[C---:B------:R-:W-:Y:S03]  /*7dd0*/  HMMA.16816.F32 R48, R72.reuse, R54, R48 ;  /* 0x000000364830723c */ /* 0x040fe60000001830 */
[----:B------:R5:W1:Y:S01]  /*7de0*/  MUFU.EX2 R118, R52 ;  /* 0x0000003400767308 */ /* 0x000a620000000800 */
[----:B------:R-:W-:Y:S01]  /*7df0*/  MOV R160, R181 ;  /* 0x000000b500a07202 */ /* 0x000fe20000000f00 */
[----:B------:R-:W-:Y:S01]  /*7e00*/  FMUL.FTZ R53, R2, R121 ;  /* 0x0000007902357220 */ /* 0x000fe20000410000 */
[----:B------:R-:W-:Y:S01]  /*7e10*/  MOV R121, R154 ;  /* 0x0000009a00797202 */ /* 0x000fe20000000f00 */
[C---:B------:R-:W-:Y:S01]  /*7e20*/  FMUL.FTZ R55, R0.reuse, R123 ;  /* 0x0000007b00377220 */ /* 0x040fe20000410000 */
[----:B------:R-:W-:Y:S01]  /*7e30*/  MOV R154, R56 ;  /* 0x00000038009a7202 */ /* 0x000fe20000000f00 */
[----:B------:R-:W-:Y:S03]  /*7e40*/  FFMA.FTZ R56, R159, c[0x0][0x2d0], -R69 ;  /* 0x0000b4009f387a23 */ /* 0x000fe60000010845 */
[----:B------:R-:W-:Y:S01]  /*7e50*/  MOV R159, R179 ;  /* 0x000000b3009f7202 */ /* 0x000fe20000000f00 */
[----:B------:R2:W-:Y:S01]  /*7e60*/  MUFU.EX2 R181, R70 ;  /* 0x0000004600b57308 */ /* 0x0005e20000000800 */
[----:B------:R-:W-:Y:S09]  /*7e70*/  FMUL.FTZ R54, R0, R122 ;  /* 0x0000007a00367220 */ /* 0x000ff20000410000 */
[----:B------:R3:W-:Y:S01]  /*7e80*/  MUFU.EX2 R117, R56 ;  /* 0x0000003800757308 */ /* 0x0007e20000000800 */
[C---:B-----5:R-:W-:Y:S01]  /*7e90*/  FMUL.FTZ R52, R2.reuse, R120 ;  /* 0x0000007802347220 */ /* 0x060fe20000410000 */
[----:B------:R-:W-:Y:S02]  /*7ea0*/  MOV R120, R155 ;  /* 0x0000009b00787202 */ /* 0x000fe40000000f00 */
[----:B------:R-:W-:Y:S02]  /*7eb0*/  MOV R155, R151 ;  /* 0x00000097009b7202 */ /* 0x000fe40000000f00 */
[----:B------:R-:W-:Y:S02]  /*7ec0*/  MOV R151, R180 ;  /* 0x000000b400977202 */ /* 0x000fe40000000f00 */
[C---:B-1----:R-:W-:Y:S03]  /*7ed0*/  HMMA.16816.F32 R52, R72.reuse, R60, R52 ;  /* 0x0000003c4834723c */ /* 0x042fe60000001834 */
[----:B--2---:R-:W-:Y:S04]  /*7ee0*/  FFMA.FTZ R70, R173, c[0x0][0x2d0], -R137 ;  /* 0x0000b400ad467a23 */ /* 0x004fe80000010889 */
[----:B------:R1:W-:Y:S01]  /*7ef0*/  MUFU.EX2 R180, R70 ;  /* 0x0000004600b47308 */ /* 0x0003e20000000800 */
[----:B------:R-:W-:Y:S04]  /*7f00*/  FFMA.FTZ R60, R161, c[0x0][0x2d0], -R69 ;  /* 0x0000b400a13c7a23 */ /* 0x000fe80000010845 */
[C---:B------:R-:W-:Y:S02]  /*7f10*/  FMUL.FTZ R61, R2.reuse, R129 ;  /* 0x00000081023d7220 */ /* 0x040fe40000410000 */
[----:B---3--:R-:W-:Y:S03]  /*7f20*/  FMUL.FTZ R56, R2, R124 ;  /* 0x0000007c02387220 */ /* 0x008fe60000410000 */
[----:B------:R2:W3:Y:S04]  /*7f30*/  MUFU.EX2 R116, R60 ;  /* 0x0000003c00747308 */ /* 0x0004e80000000800 */
[C---:B------:R-:W-:Y:S07]  /*7f40*/  HMMA.16816.F32 R56, R72.reuse, R62, R56 ;  /* 0x0000003e4838723c */ /* 0x040fee0000001838 */
[C---:B------:R-:W-:Y:S02]  /*7f50*/  FMUL.FTZ R62, R0.reuse, R130 ;  /* 0x00000082003e7220 */ /* 0x040fe40000410000 */
[----:B------:R-:W-:Y:S03]  /*7f60*/  FMUL.FTZ R63, R0, R131 ;  /* 0x00000083003f7220 */ /* 0x000fe60000410000 */
[----:B-1----:R-:W-:Y:S04]  /*7f70*/  FFMA.FTZ R70, R172, c[0x0][0x2d0], -R137 ;  /* 0x0000b400ac467a23 */ /* 0x002fe80000010889 */
[----:B------:R1:W-:Y:S01]  /*7f80*/  MUFU.EX2 R179, R70 ;  /* 0x0000004600b37308 */ /* 0x0003e20000000800 */
[----:B--2---:R-:W-:Y:S01]  /*7f90*/  FMUL.FTZ R60, R2, R128 ;  /* 0x00000080023c7220 */ /* 0x004fe20000410000 */
[----:B------:R-:W-:Y:S06]  /*7fa0*/  MOV R128, R160 ;  /* 0x000000a000807202 */ /* 0x000fec0000000f00 */
[C---:B----4-:R-:W-:Y:S08]  /*7fb0*/  HMMA.16816.F32 R60, R72.reuse, R76, R60 ;  /* 0x0000004c483c723c */ /* 0x050ff0000000183c */
[----:B------:R-:W-:Y:S01]  /*7fc0*/  HMMA.16816.F32 R64, R72, R78, R64 ;  /* 0x0000004e4840723c */ /* 0x000fe20000001840 */
[----:B------:R-:W2:Y:S03]  /*7fd0*/  LDSM.16.MT88.4 R76, [R213+0x4900] ;  /* 0x00490000d54c783b */ /* 0x000ea60000004200 */
[--C-:B-1----:R-:W-:Y:S03]  /*7fe0*/  FFMA.FTZ R70, R175, c[0x0][0x2d0], -R69.reuse ;  /* 0x0000b400af467a23 */ /* 0x102fe60000010845 */
[----:B------:R-:W-:Y:S01]  /*7ff0*/  F2FP.PACK_AB R73, R118, R158 ;  /* 0x0000009e7649723e */ /* 0x000fe200000000ff */
[----:B------:R1:W-:Y:S01]  /*8000*/  MUFU.EX2 R127, R70 ;  /* 0x00000046007f7308 */ /* 0x0003e20000000800 */
[----:B---3--:R-:W-:Y:S03]  /*8010*/  F2FP.PACK_AB R75, R116, R117 ;  /* 0x00000075744b723e */ /* 0x008fe600000000ff */
[----:B------:R-:W-:Y:S02]  /*8020*/  F2FP.PACK_AB R72, R205, R207 ;  /* 0x000000cfcd48723e */ /* 0x000fe400000000ff */
[----:B------:R-:W-:Y:S07]  /*8030*/  F2FP.PACK_AB R74, R194, R195 ;  /* 0x000000c3c24a723e */ /* 0x000fee00000000ff */
[C---:B------:R-:W-:Y:S08]  /*8040*/  HMMA.16816.F32 R4, R72.reuse, R80, R4 ;  /* 0x000000504804723c */ /* 0x040ff00000001804 */
[C---:B------:R-:W-:Y:S01]  /*8050*/  HMMA.16816.F32 R8, R72.reuse, R82, R8 ;  /* 0x000000524808723c */ /* 0x040fe20000001808 */
[----:B------:R-:W3:Y:S03]  /*8060*/  LDSM.16.MT88.4 R80, [R214+0x4900] ;  /* 0x00490000d650783b */ /* 0x000ee60000004200 */
[--C-:B-1----:R-:W-:Y:S04]  /*8070*/  FFMA.FTZ R70, R176, c[0x0][0x2d0], -R69.reuse ;  /* 0x0000b400b0467a23 */ /* 0x102fe80000010845 */
[C---:B------:R-:W-:Y:S01]  /*8080*/  HMMA.16816.F32 R12, R72.reuse, R84, R12 ;  /* 0x00000054480c723c */ /* 0x040fe2000000180c */
[----:B------:R1:W4:Y:S07]  /*8090*/  MUFU.EX2 R126, R70 ;  /* 0x00000046007e7308 */ /* 0x00032e0000000800 */
[C---:B------:R-:W-:Y:S01]  /*80a0*/  HMMA.16816.F32 R16, R72.reuse, R86, R16 ;  /* 0x000000564810723c */ /* 0x040fe20000001810 */
[----:B------:R-:W5:Y:S07]  /*80b0*/  LDSM.16.MT88.4 R84, [R217+0x4900] ;  /* 0x00490000d954783b */ /* 0x000f6e0000004200 */
[C---:B------:R-:W-:Y:S08]  /*80c0*/  HMMA.16816.F32 R20, R72.reuse, R88, R20 ;  /* 0x000000584814723c */ /* 0x040ff00000001814 */
[C---:B------:R-:W-:Y:S01]  /*80d0*/  HMMA.16816.F32 R24, R72.reuse, R90, R24 ;  /* 0x0000005a4818723c */ /* 0x040fe20000001818 */
[----:B------:R-:W4:Y:S03]  /*80e0*/  LDSM.16.MT88.4 R88, [R216+0x4900] ;  /* 0x00490000d858783b */ /* 0x000f260000004200 */
[--C-:B-1----:R-:W-:Y:S04]  /*80f0*/  FFMA.FTZ R70, R174, c[0x0][0x2d0], -R69.reuse ;  /* 0x0000b400ae467a23 */ /* 0x102fe80000010845 */
[C---:B------:R-:W-:Y:S01]  /*8100*/  HMMA.16816.F32 R28, R72.reuse, R92, R28 ;  /* 0x0000005c481c723c */ /* 0x040fe2000000181c */
[----:B------:R1:W-:Y:S07]  /*8110*/  MUFU.EX2 R125, R70 ;  /* 0x00000046007d7308 */ /* 0x0003ee0000000800 */
[C---:B------:R-:W-:Y:S01]  /*8120*/  HMMA.16816.F32 R32, R72.reuse, R94, R32 ;  /* 0x0000005e4820723c */ /* 0x040fe20000001820 */
[----:B------:R-:W-:Y:S07]  /*8130*/  LDSM.16.MT88.4 R92, [R214+0x5100] ;  /* 0x00510000d65c783b */ /* 0x000fee0000004200 */
[C---:B--2---:R-:W-:Y:S08]  /*8140*/  HMMA.16816.F32 R36, R72.reuse, R76, R36 ;  /* 0x0000004c4824723c */ /* 0x044ff00000001824 */
[C---:B------:R-:W-:Y:S01]  /*8150*/  HMMA.16816.F32 R40, R72.reuse, R78, R40 ;  /* 0x0000004e4828723c */ /* 0x040fe20000001828 */
[----:B------:R-:W2:Y:S03]  /*8160*/  LDSM.16.MT88.4 R76, [R213+0x1100] ;  /* 0x00110000d54c783b */ /* 0x000ea60000004200 */
[----:B-1----:R-:W-:Y:S04]  /*8170*/  FFMA.FTZ R70, R177, c[0x0][0x2d0], -R69 ;  /* 0x0000b400b1467a23 */ /* 0x002fe80000010845 */
[C---:B---3--:R-:W-:Y:S01]  /*8180*/  HMMA.16816.F32 R44, R72.reuse, R80, R44 ;  /* 0x00000050482c723c */ /* 0x048fe2000000182c */
[----:B------:R1:W3:Y:S07]  /*8190*/  MUFU.EX2 R124, R70 ;  /* 0x00000046007c7308 */ /* 0x0002ee0000000800 */
[C---:B------:R-:W-:Y:S01]  /*81a0*/  HMMA.16816.F32 R48, R72.reuse, R82, R48 ;  /* 0x000000524830723c */ /* 0x040fe20000001830 */
[----:B------:R-:W2:Y:S07]  /*81b0*/  LDSM.16.MT88.4 R80, [R214+0x1100] ;  /* 0x00110000d650783b */ /* 0x000eae0000004200 */
[C---:B-----5:R-:W-:Y:S08]  /*81c0*/  HMMA.16816.F32 R52, R72.reuse, R84, R52 ;  /* 0x000000544834723c */ /* 0x060ff00000001834 */
[C---:B------:R-:W-:Y:S01]  /*81d0*/  HMMA.16816.F32 R56, R72.reuse, R86, R56 ;  /* 0x000000564838723c */ /* 0x040fe20000001838 */
[----:B------:R-:W5:Y:S03]  /*81e0*/  LDSM.16.MT88.4 R84, [R217+0x1100] ;  /* 0x00110000d954783b */ /* 0x000f660000004200 */
[--C-:B-1----:R-:W-:Y:S04]  /*81f0*/  FFMA.FTZ R70, R178, c[0x0][0x2d0], -R137.reuse ;  /* 0x0000b400b2467a23 */ /* 0x102fe80000010889 */
[C---:B----4-:R-:W-:Y:S01]  /*8200*/  HMMA.16816.F32 R60, R72.reuse, R88, R60 ;  /* 0x00000058483c723c */ /* 0x050fe2000000183c */
[----:B------:R1:W-:Y:S07]  /*8210*/  MUFU.EX2 R178, R70 ;  /* 0x0000004600b27308 */ /* 0x0003ee0000000800 */
[----:B------:R-:W-:Y:S01]  /*8220*/  HMMA.16816.F32 R64, R72, R90, R64 ;  /* 0x0000005a4840723c */ /* 0x000fe20000001840 */
[----:B------:R-:W4:Y:S06]  /*8230*/  LDSM.16.MT88.4 R88, [R216+0x1100] ;  /* 0x00110000d858783b */ /* 0x000f2c0000004200 */
[----:B------:R-:W-:Y:S02]  /*8240*/  F2FP.PACK_AB R73, R126, R127 ;  /* 0x0000007f7e49723e */ /* 0x000fe400000000ff */
[----:B---3--:R-:W-:Y:S03]  /*8250*/  F2FP.PACK_AB R75, R124, R125 ;  /* 0x0000007d7c4b723e */ /* 0x008fe600000000ff */
[----:B------:R-:W-:Y:S02]  /*8260*/  F2FP.PACK_AB R72, R181, R182 ;  /* 0x000000b6b548723e */ /* 0x000fe400000000ff */
[----:B------:R-:W-:Y:S01]  /*8270*/  F2FP.PACK_AB R74, R179, R180 ;  /* 0x000000b4b34a723e */ /* 0x000fe200000000ff */
[--C-:B-1----:R-:W-:Y:S06]  /*8280*/  FFMA.FTZ R70, R183, c[0x0][0x2d0], -R137.reuse ;  /* 0x0000b400b7467a23 */ /* 0x102fec0000010889 */
[C---:B--2---:R-:W-:Y:S01]  /*8290*/  HMMA.16816.F32 R4, R72.reuse, R76, R4 ;  /* 0x0000004c4804723c */ /* 0x044fe20000001804 */
[----:B------:R1:W2:Y:S07]  /*82a0*/  MUFU.EX2 R176, R70 ;  /* 0x0000004600b07308 */ /* 0x0002ae0000000800 */
[C---:B------:R-:W-:Y:S01]  /*82b0*/  HMMA.16816.F32 R8, R72.reuse, R78, R8 ;  /* 0x0000004e4808723c */ /* 0x040fe20000001808 */
[----:B------:R-:W3:Y:S07]  /*82c0*/  LDSM.16.MT88.4 R76, [R213+0x5100] ;  /* 0x00510000d54c783b */ /* 0x000eee0000004200 */
[C---:B------:R-:W-:Y:S08]  /*82d0*/  HMMA.16816.F32 R12, R72.reuse, R80, R12 ;  /* 0x00000050480c723c */ /* 0x040ff0000000180c */
[C---:B------:R-:W-:Y:S01]  /*82e0*/  HMMA.16816.F32 R16, R72.reuse, R82, R16 ;  /* 0x000000524810723c */ /* 0x040fe20000001810 */
[----:B------:R-:W2:Y:S03]  /*82f0*/  LDSM.16.MT88.4 R80, [R213+0x1900] ;  /* 0x00190000d550783b */ /* 0x000ea60000004200 */
[--C-:B-1----:R-:W-:Y:S04]  /*8300*/  FFMA.FTZ R70, R192, c[0x0][0x2d0], -R137.reuse ;  /* 0x0000b400c0467a23 */ /* 0x102fe80000010889 */
[C---:B-----5:R-:W-:Y:S01]  /*8310*/  HMMA.16816.F32 R20, R72.reuse, R84, R20 ;  /* 0x000000544814723c */ /* 0x060fe20000001814 */
[----:B------:R1:W-:Y:S07]  /*8320*/  MUFU.EX2 R177, R70 ;  /* 0x0000004600b17308 */ /* 0x0003ee0000000800 */
[C---:B------:R-:W-:Y:S01]  /*8330*/  HMMA.16816.F32 R24, R72.reuse, R86, R24 ;  /* 0x000000564818723c */ /* 0x040fe20000001818 */
[----:B------:R-:W5:Y:S07]  /*8340*/  LDSM.16.MT88.4 R84, [R217+0x1900] ;  /* 0x00190000d954783b */ /* 0x000f6e0000004200 */
[C---:B----4-:R-:W-:Y:S08]  /*8350*/  HMMA.16816.F32 R28, R72.reuse, R88, R28 ;  /* 0x00000058481c723c */ /* 0x050ff0000000181c */
[C---:B------:R-:W-:Y:S01]  /*8360*/  HMMA.16816.F32 R32, R72.reuse, R90, R32 ;  /* 0x0000005a4820723c */ /* 0x040fe20000001820 */
[----:B------:R-:W-:Y:S03]  /*8370*/  LDSM.16.MT88.4 R88, [R214+0x5900] ;  /* 0x00590000d658783b */ /* 0x000fe60000004200 */
[----:B-1----:R-:W-:Y:S04]  /*8380*/  FFMA.FTZ R70, R193, c[0x0][0x2d0], -R137 ;  /* 0x0000b400c1467a23 */ /* 0x002fe80000010889 */
[C---:B---3--:R-:W-:Y:S01]  /*8390*/  HMMA.16816.F32 R36, R72.reuse, R76, R36 ;  /* 0x0000004c4824723c */ /* 0x048fe20000001824 */
[----:B------:R1:W3:Y:S07]  /*83a0*/  MUFU.EX2 R175, R70 ;  /* 0x0000004600af7308 */ /* 0x0002ee0000000800 */
[C---:B------:R-:W-:Y:S01]  /*83b0*/  HMMA.16816.F32 R40, R72.reuse, R78, R40 ;  /* 0x0000004e4828723c */ /* 0x040fe20000001828 */
[----:B------:R-:W4:Y:S07]  /*83c0*/  LDSM.16.MT88.4 R76, [R216+0x1900] ;  /* 0x00190000d84c783b */ /* 0x000f2e0000004200 */
[C---:B------:R-:W-:Y:S08]  /*83d0*/  HMMA.16816.F32 R44, R72.reuse, R92, R44 ;  /* 0x0000005c482c723c */ /* 0x040ff0000000182c */
[C---:B------:R-:W-:Y:S01]  /*83e0*/  HMMA.16816.F32 R48, R72.reuse, R94, R48 ;  /* 0x0000005e4830723c */ /* 0x040fe20000001830 */
[----:B------:R-:W-:Y:S03]  /*83f0*/  LDSM.16.MT88.4 R92, [R214+0x6100] ;  /* 0x00610000d65c783b */ /* 0x000fe60000004200 */
[--C-:B-1----:R-:W-:Y:S04]  /*8400*/  FFMA.FTZ R70, R204, c[0x0][0x2d0], -R69.reuse ;  /* 0x0000b400cc467a23 */ /* 0x102fe80000010845 */
[C---:B------:R-:W-:Y:S01]  /*8410*/  HMMA.16816.F32 R52, R72.reuse, R96, R52 ;  /* 0x000000604834723c */ /* 0x040fe20000001834 */
[----:B------:R1:W-:Y:S07]  /*8420*/  MUFU.EX2 R157, R70 ;  /* 0x00000046009d7308 */ /* 0x0003ee0000000800 */
[C---:B------:R-:W-:Y:S01]  /*8430*/  HMMA.16816.F32 R56, R72.reuse, R98, R56 ;  /* 0x000000624838723c */ /* 0x040fe20000001838 */
[----:B------:R-:W-:Y:S07]  /*8440*/  LDSM.16.MT88.4 R96, [R217+0x6100] ;  /* 0x00610000d960783b */ /* 0x000fee0000004200 */
[C---:B------:R-:W-:Y:S08]  /*8450*/  HMMA.16816.F32 R60, R72.reuse, R100, R60 ;  /* 0x00000064483c723c */ /* 0x040ff0000000183c */
[----:B------:R-:W-:Y:S01]  /*8460*/  HMMA.16816.F32 R64, R72, R102, R64 ;  /* 0x000000664840723c */ /* 0x000fe20000001840 */
[----:B------:R-:W-:Y:S03]  /*8470*/  LDSM.16.MT88.4 R100, [R214+0x2900] ;  /* 0x00290000d664783b */ /* 0x000fe60000004200 */
[--C-:B-1----:R-:W-:Y:S03]  /*8480*/  FFMA.FTZ R70, R236, c[0x0][0x2d0], -R69.reuse ;  /* 0x0000b400ec467a23 */ /* 0x102fe60000010845 */
[----:B--2---:R-:W-:Y:S01]  /*8490*/  F2FP.PACK_AB R72, R176, R178 ;  /* 0x000000b2b048723e */ /* 0x004fe200000000ff */
[----:B------:R1:W2:Y:S01]  /*84a0*/  MUFU.EX2 R156, R70 ;  /* 0x00000046009c7308 */ /* 0x0002a20000000800 */
[----:B---3--:R-:W-:Y:S03]  /*84b0*/  F2FP.PACK_AB R74, R175, R177 ;  /* 0x000000b1af4a723e */ /* 0x008fe600000000ff */
[--C-:B-1----:R-:W-:Y:S01]  /*84c0*/  FFMA.FTZ R70, R206, c[0x0][0x2d0], -R69.reuse ;  /* 0x0000b400ce467a23 */ /* 0x102fe20000010845 */
[----:B--2---:R-:W-:Y:S05]  /*84d0*/  F2FP.PACK_AB R73, R156, R157 ;  /* 0x0000009d9c49723e */ /* 0x004fea00000000ff */
[----:B------:R1:W-:Y:S02]  /*84e0*/  MUFU.EX2 R115, R70 ;  /* 0x0000004600737308 */ /* 0x0003e40000000800 */
[----:B-1----:R-:W-:Y:S08]  /*84f0*/  FFMA.FTZ R70, R237, c[0x0][0x2d0], -R69 ;  /* 0x0000b400ed467a23 */ /* 0x002ff00000010845 */
[----:B------:R1:W2:Y:S02]  /*8500*/  MUFU.EX2 R114, R70 ;  /* 0x0000004600727308 */ /* 0x0002a40000000800 */
[--C-:B-1----:R-:W-:Y:S01]  /*8510*/  FFMA.FTZ R70, R242, c[0x0][0x2d0], -R137.reuse ;  /* 0x0000b400f2467a23 */ /* 0x102fe20000010889 */
[----:B--2---:R-:W-:Y:S07]  /*8520*/  F2FP.PACK_AB R75, R114, R115 ;  /* 0x00000073724b723e */ /* 0x004fee00000000ff */
[----:B------:R1:W-:Y:S01]  /*8530*/  MUFU.EX2 R174, R70 ;  /* 0x0000004600ae7308 */ /* 0x0003e20000000800 */
[C---:B------:R-:W-:Y:S08]  /*8540*/  HMMA.16816.F32 R4, R72.reuse, R80, R4 ;  /* 0x000000504804723c */ /* 0x040ff00000001804 */
[C---:B------:R-:W-:Y:S01]  /*8550*/  HMMA.16816.F32 R8, R72.reuse, R82, R8 ;  /* 0x000000524808723c */ /* 0x040fe20000001808 */
[----:B------:R-:W2:Y:S07]  /*8560*/  LDSM.16.MT88.4 R80, [R213+0x5900] ;  /* 0x00590000d550783b */ /* 0x000eae0000004200 */
[C---:B------:R-:W-:Y:S04]  /*8570*/  HMMA.16816.F32 R12, R72.reuse, R104, R12 ;  /* 0x00000068480c723c */ /* 0x040fe8000000180c */
[--C-:B-1----:R-:W-:Y:S04]  /*8580*/  FFMA.FTZ R70, R244, c[0x0][0x2d0], -R137.reuse ;  /* 0x0000b400f4467a23 */ /* 0x102fe80000010889 */
[C---:B------:R-:W-:Y:S01]  /*8590*/  HMMA.16816.F32 R16, R72.reuse, R106, R16 ;  /* 0x0000006a4810723c */ /* 0x040fe20000001810 */
[----:B------:R1:W3:Y:S01]  /*85a0*/  MUFU.EX2 R173, R70 ;  /* 0x0000004600ad7308 */ /* 0x0002e20000000800 */
[----:B------:R-:W-:Y:S06]  /*85b0*/  LDSM.16.MT88.4 R104, [R214+0x3900] ;  /* 0x00390000d668783b */ /* 0x000fec0000004200 */
[C---:B-----5:R-:W-:Y:S08]  /*85c0*/  HMMA.16816.F32 R20, R72.reuse, R84, R20 ;  /* 0x000000544814723c */ /* 0x060ff00000001814 */
[C---:B------:R-:W-:Y:S01]  /*85d0*/  HMMA.16816.F32 R24, R72.reuse, R86, R24 ;  /* 0x000000564818723c */ /* 0x040fe20000001818 */
[----:B------:R-:W5:Y:S07]  /*85e0*/  LDSM.16.MT88.4 R84, [R217+0x5900] ;  /* 0x00590000d954783b */ /* 0x000f6e0000004200 */
[C---:B----4-:R-:W-:Y:S04]  /*85f0*/  HMMA.16816.F32 R28, R72.reuse, R76, R28 ;  /* 0x0000004c481c723c */ /* 0x050fe8000000181c */
[--C-:B-1----:R-:W-:Y:S04]  /*8600*/  FFMA.FTZ R70, R243, c[0x0][0x2d0], -R137.reuse ;  /* 0x0000b400f3467a23 */ /* 0x102fe80000010889 */
[C---:B------:R-:W-:Y:S01]  /*8610*/  HMMA.16816.F32 R32, R72.reuse, R78, R32 ;  /* 0x0000004e4820723c */ /* 0x040fe20000001820 */
[----:B------:R1:W-:Y:S01]  /*8620*/  MUFU.EX2 R172, R70 ;  /* 0x0000004600ac7308 */ /* 0x0003e20000000800 */
[----:B------:R-:W4:Y:S06]  /*8630*/  LDSM.16.MT88.4 R76, [R216+0x5900] ;  /* 0x00590000d84c783b */ /* 0x000f2c0000004200 */
[C---:B--2---:R-:W-:Y:S08]  /*8640*/  HMMA.16816.F32 R36, R72.reuse, R80, R36 ;  /* 0x000000504824723c */ /* 0x044ff00000001824 */
[C---:B------:R-:W-:Y:S01]  /*8650*/  HMMA.16816.F32 R40, R72.reuse, R82, R40 ;  /* 0x000000524828723c */ /* 0x040fe20000001828 */
[----:B------:R-:W2:Y:S07]  /*8660*/  LDSM.16.MT88.4 R80, [R213+0x2100] ;  /* 0x00210000d550783b */ /* 0x000eae0000004200 */
[C---:B------:R-:W-:Y:S04]  /*8670*/  HMMA.16816.F32 R44, R72.reuse, R88, R44 ;  /* 0x00000058482c723c */ /* 0x040fe8000000182c */
[----:B-1----:R-:W-:Y:S04]  /*8680*/  FFMA.FTZ R70, R245, c[0x0][0x2d0], -R137 ;  /* 0x0000b400f5467a23 */ /* 0x002fe80000010889 */
[C---:B------:R-:W-:Y:S01]  /*8690*/  HMMA.16816.F32 R48, R72.reuse, R90, R48 ;  /* 0x0000005a4830723c */ /* 0x040fe20000001830 */
[----:B------:R1:W1:Y:S01]  /*86a0*/  MUFU.EX2 R171, R70 ;  /* 0x0000004600ab7308 */ /* 0x0002620000000800 */
[----:B------:R-:W2:Y:S06]  /*86b0*/  LDSM.16.MT88.4 R88, [R214+0x2100] ;  /* 0x00210000d658783b */ /* 0x000eac0000004200 */
[C---:B-----5:R-:W-:Y:S08]  /*86c0*/  HMMA.16816.F32 R52, R72.reuse, R84, R52 ;  /* 0x000000544834723c */ /* 0x060ff00000001834 */
[C---:B------:R-:W-:Y:S01]  /*86d0*/  HMMA.16816.F32 R56, R72.reuse, R86, R56 ;  /* 0x000000564838723c */ /* 0x040fe20000001838 */
[----:B------:R-:W5:Y:S07]  /*86e0*/  LDSM.16.MT88.4 R84, [R217+0x2100] ;  /* 0x00210000d954783b */ /* 0x000f6e0000004200 */
[C---:B----4-:R-:W-:Y:S04]  /*86f0*/  HMMA.16816.F32 R60, R72.reuse, R76, R60 ;  /* 0x0000004c483c723c */ /* 0x050fe8000000183c */
[--C-:B-1----:R-:W-:Y:S04]  /*8700*/  FFMA.FTZ R70, R247, c[0x0][0x2d0], -R69.reuse ;  /* 0x0000b400f7467a23 */ /* 0x102fe80000010845 */
[----:B------:R-:W-:Y:S01]  /*8710*/  HMMA.16816.F32 R64, R72, R78, R64 ;  /* 0x0000004e4840723c */ /* 0x000fe20000001840 */
[----:B------:R1:W-:Y:S01]  /*8720*/  MUFU.EX2 R113, R70 ;  /* 0x0000004600717308 */ /* 0x0003e20000000800 */
[----:B------:R-:W4:Y:S05]  /*8730*/  LDSM.16.MT88.4 R76, [R216+0x2100] ;  /* 0x00210000d84c783b */ /* 0x000f2a0000004200 */
[----:B---3--:R-:W-:Y:S02]  /*8740*/  F2FP.PACK_AB R72, R173, R174 ;  /* 0x000000aead48723e */ /* 0x008fe400000000ff */
[----:B------:R-:W-:Y:S03]  /*8750*/  F2FP.PACK_AB R74, R171, R172 ;  /* 0x000000acab4a723e */ /* 0x000fe600000000ff */
[--C-:B-1----:R-:W-:Y:S04]  /*8760*/  FFMA.FTZ R70, R248, c[0x0][0x2d0], -R69.reuse ;  /* 0x0000b400f8467a23 */ /* 0x102fe80000010845 */
[----:B------:R1:W3:Y:S02]  /*8770*/  MUFU.EX2 R112, R70 ;  /* 0x0000004600707308 */ /* 0x0002e40000000800 */
[--C-:B-1----:R-:W-:Y:S01]  /*8780*/  FFMA.FTZ R70, R246, c[0x0][0x2d0], -R69.reuse ;  /* 0x0000b400f6467a23 */ /* 0x102fe20000010845 */
[----:B---3--:R-:W-:Y:S07]  /*8790*/  F2FP.PACK_AB R73, R112, R113 ;  /* 0x000000717049723e */ /* 0x008fee00000000ff */
[----:B------:R1:W-:Y:S02]  /*87a0*/  MUFU.EX2 R123, R70 ;  /* 0x00000046007b7308 */ /* 0x0003e40000000800 */
[----:B-1----:R-:W-:Y:S08]  /*87b0*/  FFMA.FTZ R70, R249, c[0x0][0x2d0], -R69 ;  /* 0x0000b400f9467a23 */ /* 0x002ff00000010845 */
[----:B------:R1:W3:Y:S02]  /*87c0*/  MUFU.EX2 R122, R70 ;  /* 0x00000046007a7308 */ /* 0x0002e40000000800 */
[--C-:B-1----:R-:W-:Y:S01]  /*87d0*/  FFMA.FTZ R70, R250, c[0x0][0x2d0], -R137.reuse ;  /* 0x0000b400fa467a23 */ /* 0x102fe20000010889 */
[----:B---3--:R-:W-:Y:S07]  /*87e0*/  F2FP.PACK_AB R75, R122, R123 ;  /* 0x0000007b7a4b723e */ /* 0x008fee00000000ff */
[----:B------:R1:W-:Y:S01]  /*87f0*/  MUFU.EX2 R162, R70 ;  /* 0x0000004600a27308 */ /* 0x0003e20000000800 */
[C---:B--2---:R-:W-:Y:S08]  /*8800*/  HMMA.16816.F32 R4, R72.reuse, R80, R4 ;  /* 0x000000504804723c */ /* 0x044ff00000001804 */
[C---:B------:R-:W-:Y:S01]  /*8810*/  HMMA.16816.F32 R8, R72.reuse, R82, R8 ;  /* 0x000000524808723c */ /* 0x040fe20000001808 */
[----:B------:R-:W2:Y:S07]  /*8820*/  LDSM.16.MT88.4 R80, [R213+0x6100] ;  /* 0x00610000d550783b */ /* 0x000eae0000004200 */
[C---:B------:R-:W-:Y:S04]  /*8830*/  HMMA.16816.F32 R12, R72.reuse, R88, R12 ;  /* 0x00000058480c723c */ /* 0x040fe8000000180c */
[--C-:B-1----:R-:W-:Y:S04]  /*8840*/  FFMA.FTZ R70, R251, c[0x0][0x2d0], -R137.reuse ;  /* 0x0000b400fb467a23 */ /* 0x102fe80000010889 */
[C---:B------:R-:W-:Y:S01]  /*8850*/  HMMA.16816.F32 R16, R72.reuse, R90, R16 ;  /* 0x0000005a4810723c */ /* 0x040fe20000001810 */
[----:B------:R1:W3:Y:S01]  /*8860*/  MUFU.EX2 R161, R70 ;  /* 0x0000004600a17308 */ /* 0x0002e20000000800 */
[----:B------:R-:W3:Y:S06]  /*8870*/  LDSM.16.MT88.4 R88, [R216+0x6100] ;  /* 0x00610000d858783b */ /* 0x000eec0000004200 */
        /* <DEDUP_REMOVED lines=15> */
[----:B------:R-:W-:Y:S06]  /*8970*/  LDSM.16.MT88.4 R92, [R214+0x7100] ;  /* 0x00710000d65c783b */ /* 0x000fec0000004200 */
[C---:B------:R-:W-:Y:S08]  /*8980*/  HMMA.16816.F32 R52, R72.reuse, R96, R52 ;  /* 0x000000604834723c */ /* 0x040ff00000001834 */
[C---:B------:R-:W-:Y:S01]  /*8990*/  HMMA.16816.F32 R56, R72.reuse, R98, R56 ;  /* 0x000000624838723c */ /* 0x040fe20000001838 */
[----:B------:R-:W-:Y:S07]  /*89a0*/  LDSM.16.MT88.4 R96, [R217+0x7100] ;  /* 0x00710000d960783b */ /* 0x000fee0000004200 */
[C---:B---3--:R-:W-:Y:S04]  /*89b0*/  HMMA.16816.F32 R60, R72.reuse, R88, R60 ;  /* 0x00000058483c723c */ /* 0x048fe8000000183c */
[--C-:B-1----:R-:W-:Y:S04]  /*89c0*/  FFMA.FTZ R70, R121, c[0x0][0x2d0], -R69.reuse ;  /* 0x0000b40079467a23 */ /* 0x102fe80000010845 */
[----:B------:R-:W-:Y:S01]  /*89d0*/  HMMA.16816.F32 R64, R72, R90, R64 ;  /* 0x0000005a4840723c */ /* 0x000fe20000001840 */
[----:B------:R1:W-:Y:S01]  /*89e0*/  MUFU.EX2 R121, R70 ;  /* 0x0000004600797308 */ /* 0x0003e20000000800 */
[----:B------:R-:W-:Y:S05]  /*89f0*/  LDSM.16.MT88.4 R88, [R214+0x6900] ;  /* 0x00690000d658783b */ /* 0x000fea0000004200 */
[----:B------:R-:W-:Y:S02]  /*8a00*/  F2FP.PACK_AB R72, R161, R162 ;  /* 0x000000a2a148723e */ /* 0x000fe400000000ff */
        /* <DEDUP_REMOVED lines=9> */
[----:B------:R-:W-:Y:S02]  /*8aa0*/  MOV R109, R155 ;  /* 0x0000009b006d7202 */ /* 0x000fe40000000f00 */
[----:B---3--:R-:W-:Y:S05]  /*8ab0*/  F2FP.PACK_AB R75, R130, R131 ;  /* 0x00000083824b723e */ /* 0x008fea00000000ff */
[----:B------:R1:W-:Y:S02]  /*8ac0*/  MUFU.EX2 R155, R70 ;  /* 0x00000046009b7308 */ /* 0x0003e40000000800 */
[C---:B-----5:R-:W-:Y:S08]  /*8ad0*/  HMMA.16816.F32 R4, R72.reuse, R84, R4 ;  /* 0x000000544804723c */ /* 0x060ff00000001804 */
[C---:B------:R-:W-:Y:S01]  /*8ae0*/  HMMA.16816.F32 R8, R72.reuse, R86, R8 ;  /* 0x000000564808723c */ /* 0x040fe20000001808 */
[----:B------:R-:W3:Y:S07]  /*8af0*/  LDSM.16.MT88.4 R84, [R213+0x6900] ;  /* 0x00690000d554783b */ /* 0x000eee0000004200 */
[C---:B------:R-:W-:Y:S04]  /*8b00*/  HMMA.16816.F32 R12, R72.reuse, R100, R12 ;  /* 0x00000064480c723c */ /* 0x040fe8000000180c */
[--C-:B-1----:R-:W-:Y:S04]  /*8b10*/  FFMA.FTZ R70, R154, c[0x0][0x2d0], -R137.reuse ;  /* 0x0000b4009a467a23 */ /* 0x102fe80000010889 */
[C---:B------:R-:W-:Y:S01]  /*8b20*/  HMMA.16816.F32 R16, R72.reuse, R102, R16 ;  /* 0x000000664810723c */ /* 0x040fe20000001810 */
[----:B------:R1:W5:Y:S01]  /*8b30*/  MUFU.EX2 R154, R70 ;  /* 0x00000046009a7308 */ /* 0x0003620000000800 */
[----:B------:R-:W-:Y:S06]  /*8b40*/  LDSM.16.MT88.4 R100, [R216+0x7100] ;  /* 0x00710000d864783b */ /* 0x000fec0000004200 */
[C---:B----4-:R-:W-:Y:S08]  /*8b50*/  HMMA.16816.F32 R20, R72.reuse, R76, R20 ;  /* 0x0000004c4814723c */ /* 0x050ff00000001814 */
[C---:B------:R-:W-:Y:S01]  /*8b60*/  HMMA.16816.F32 R24, R72.reuse, R78, R24 ;  /* 0x0000004e4818723c */ /* 0x040fe20000001818 */
[----:B------:R-:W4:Y:S07]  /*8b70*/  LDSM.16.MT88.4 R76, [R217+0x6900] ;  /* 0x00690000d94c783b */ /* 0x000f2e0000004200 */
[C---:B--2---:R-:W-:Y:S04]  /*8b80*/  HMMA.16816.F32 R28, R72.reuse, R80, R28 ;  /* 0x00000050481c723c */ /* 0x044fe8000000181c */
[--C-:B-1----:R-:W-:Y:S04]  /*8b90*/  FFMA.FTZ R70, R153, c[0x0][0x2d0], -R137.reuse ;  /* 0x0000b40099467a23 */ /* 0x102fe80000010889 */
[C---:B------:R-:W-:Y:S01]  /*8ba0*/  HMMA.16816.F32 R32, R72.reuse, R82, R32 ;  /* 0x000000524820723c */ /* 0x040fe20000001820 */
[----:B------:R1:W-:Y:S01]  /*8bb0*/  MUFU.EX2 R153, R70 ;  /* 0x0000004600997308 */ /* 0x0003e20000000800 */
[----:B------:R-:W2:Y:S06]  /*8bc0*/  LDSM.16.MT88.4 R80, [R216+0x6900] ;  /* 0x00690000d850783b */ /* 0x000eac0000004200 */
[C---:B---3--:R-:W-:Y:S08]  /*8bd0*/  HMMA.16816.F32 R36, R72.reuse, R84, R36 ;  /* 0x000000544824723c */ /* 0x048ff00000001824 */
[C---:B------:R-:W-:Y:S01]  /*8be0*/  HMMA.16816.F32 R40, R72.reuse, R86, R40 ;  /* 0x000000564828723c */ /* 0x040fe20000001828 */
[----:B------:R-:W3:Y:S07]  /*8bf0*/  LDSM.16.MT88.4 R84, [R213+0x3100] ;  /* 0x00310000d554783b */ /* 0x000eee0000004200 */
[C---:B------:R-:W-:Y:S04]  /*8c00*/  HMMA.16816.F32 R44, R72.reuse, R88, R44 ;  /* 0x00000058482c723c */ /* 0x040fe8000000182c */
[----:B-1----:R-:W-:Y:S04]  /*8c10*/  FFMA.FTZ R70, R152, c[0x0][0x2d0], -R137 ;  /* 0x0000b40098467a23 */ /* 0x002fe80000010889 */
[C---:B------:R-:W-:Y:S01]  /*8c20*/  HMMA.16816.F32 R48, R72.reuse, R90, R48 ;  /* 0x0000005a4830723c */ /* 0x040fe20000001830 */
[----:B------:R1:W1:Y:S01]  /*8c30*/  MUFU.EX2 R152, R70 ;  /* 0x0000004600987308 */ /* 0x0002620000000800 */
[----:B------:R-:W-:Y:S06]  /*8c40*/  LDSM.16.MT88.4 R88, [R216+0x3100] ;  /* 0x00310000d858783b */ /* 0x000fec0000004200 */
[C---:B----4-:R-:W-:Y:S08]  /*8c50*/  HMMA.16816.F32 R52, R72.reuse, R76, R52 ;  /* 0x0000004c4834723c */ /* 0x050ff00000001834 */
[C---:B------:R-:W-:Y:S01]  /*8c60*/  HMMA.16816.F32 R56, R72.reuse, R78, R56 ;  /* 0x0000004e4838723c */ /* 0x040fe20000001838 */
[----:B------:R-:W4:Y:S07]  /*8c70*/  LDSM.16.MT88.4 R76, [R214+0x3100] ;  /* 0x00310000d64c783b */ /* 0x000f2e0000004200 */
[C---:B--2---:R-:W-:Y:S04]  /*8c80*/  HMMA.16816.F32 R60, R72.reuse, R80, R60 ;  /* 0x00000050483c723c */ /* 0x044fe8000000183c */
[--C-:B-1----:R-:W-:Y:S04]  /*8c90*/  FFMA.FTZ R70, R111, c[0x0][0x2d0], -R69.reuse ;  /* 0x0000b4006f467a23 */ /* 0x102fe80000010845 */
[----:B------:R-:W-:Y:S01]  /*8ca0*/  HMMA.16816.F32 R64, R72, R82, R64 ;  /* 0x000000524840723c */ /* 0x000fe20000001840 */
[----:B------:R1:W-:Y:S01]  /*8cb0*/  MUFU.EX2 R129, R70 ;  /* 0x0000004600817308 */ /* 0x0003e20000000800 */
[----:B------:R-:W2:Y:S05]  /*8cc0*/  LDSM.16.MT88.4 R80, [R217+0x3100] ;  /* 0x00310000d950783b */ /* 0x000eaa0000004200 */
[----:B-----5:R-:W-:Y:S02]  /*8cd0*/  F2FP.PACK_AB R72, R154, R155 ;  /* 0x0000009b9a48723e */ /* 0x020fe400000000ff */
[----:B------:R-:W-:Y:S03]  /*8ce0*/  F2FP.PACK_AB R74, R152, R153 ;  /* 0x00000099984a723e */ /* 0x000fe600000000ff */
[--C-:B-1----:R-:W-:Y:S01]  /*8cf0*/  FFMA.FTZ R70, R110, c[0x0][0x2d0], -R69.reuse ;  /* 0x0000b4006e467a23 */ /* 0x102fe20000010845 */
[----:B------:R-:W-:Y:S03]  /*8d00*/  MOV R110, R138 ;  /* 0x0000008a006e7202 */ /* 0x000fe60000000f00 */
[----:B------:R1:W5:Y:S02]  /*8d10*/  MUFU.EX2 R128, R70 ;  /* 0x0000004600807308 */ /* 0x0003640000000800 */
[--C-:B-1----:R-:W-:Y:S01]  /*8d20*/  FFMA.FTZ R70, R139, c[0x0][0x2d0], -R69.reuse ;  /* 0x0000b4008b467a23 */ /* 0x102fe20000010845 */
[----:B-----5:R-:W-:Y:S07]  /*8d30*/  F2FP.PACK_AB R73, R128, R129 ;  /* 0x000000818049723e */ /* 0x020fee00000000ff */
[----:B------:R1:W-:Y:S02]  /*8d40*/  MUFU.EX2 R139, R70 ;  /* 0x00000046008b7308 */ /* 0x0003e40000000800 */
[----:B-1----:R-:W-:Y:S02]  /*8d50*/  FFMA.FTZ R70, R109, c[0x0][0x2d0], -R69 ;  /* 0x0000b4006d467a23 */ /* 0x002fe40000010845 */
[----:B------:R-:W5:Y:S06]  /*8d60*/  LDL.LU R109, [R1] ;  /* 0x00000000016d7983 */ /* 0x000f6c0000300800 */
[----:B------:R1:W1:Y:S02]  /*8d70*/  MUFU.EX2 R138, R70 ;  /* 0x00000046008a7308 */ /* 0x0002640000000800 */
[--C-:B-1----:R-:W-:Y:S01]  /*8d80*/  FFMA.FTZ R70, R151, c[0x0][0x2d0], -R137.reuse ;  /* 0x0000b40097467a23 */ /* 0x102fe20000010889 */
[----:B------:R-:W-:Y:S07]  /*8d90*/  F2FP.PACK_AB R75, R138, R139 ;  /* 0x0000008b8a4b723e */ /* 0x000fee00000000ff */
[----:B------:R1:W-:Y:S01]  /*8da0*/  MUFU.EX2 R151, R70 ;  /* 0x0000004600977308 */ /* 0x0003e20000000800 */
[C---:B---3--:R-:W-:Y:S08]  /*8db0*/  HMMA.16816.F32 R4, R72.reuse, R84, R4 ;  /* 0x000000544804723c */ /* 0x048ff00000001804 */
[C---:B------:R-:W-:Y:S01]  /*8dc0*/  HMMA.16816.F32 R8, R72.reuse, R86, R8 ;  /* 0x000000564808723c */ /* 0x040fe20000001808 */
[----:B------:R-:W3:Y:S07]  /*8dd0*/  LDSM.16.MT88.4 R84, [R213+0x7100] ;  /* 0x00710000d554783b */ /* 0x000eee0000004200 */
[C---:B----4-:R-:W-:Y:S04]  /*8de0*/  HMMA.16816.F32 R12, R72.reuse, R76, R12 ;  /* 0x0000004c480c723c */ /* 0x050fe8000000180c */
[--C-:B-1----:R-:W-:Y:S04]  /*8df0*/  FFMA.FTZ R70, R150, c[0x0][0x2d0], -R137.reuse ;  /* 0x0000b40096467a23 */ /* 0x102fe80000010889 */
[C---:B------:R-:W-:Y:S01]  /*8e00*/  HMMA.16816.F32 R16, R72.reuse, R78, R16 ;  /* 0x0000004e4810723c */ /* 0x040fe20000001810 */
[----:B------:R1:W4:Y:S01]  /*8e10*/  MUFU.EX2 R150, R70 ;  /* 0x0000004600967308 */ /* 0x0003220000000800 */
[----:B------:R-:W3:Y:S06]  /*8e20*/  LDSM.16.MT88.4 R76, [R213+0x3900] ;  /* 0x00390000d54c783b */ /* 0x000eec0000004200 */
[C---:B--2---:R-:W-:Y:S08]  /*8e30*/  HMMA.16816.F32 R20, R72.reuse, R80, R20 ;  /* 0x000000504814723c */ /* 0x044ff00000001814 */
[C---:B------:R-:W-:Y:S08]  /*8e40*/  HMMA.16816.F32 R24, R72.reuse, R82, R24 ;  /* 0x000000524818723c */ /* 0x040ff00000001818 */
[C---:B------:R-:W-:Y:S04]  /*8e50*/  HMMA.16816.F32 R28, R72.reuse, R88, R28 ;  /* 0x00000058481c723c */ /* 0x040fe8000000181c */
[--C-:B-1----:R-:W-:Y:S01]  /*8e60*/  FFMA.FTZ R70, R149, c[0x0][0x2d0], -R137.reuse ;  /* 0x0000b40095467a23 */ /* 0x102fe20000010889 */
[----:B----4-:R-:W-:Y:S03]  /*8e70*/  F2FP.PACK_AB R132, R150, R151 ;  /* 0x000000979684723e */ /* 0x010fe600000000ff */
[C---:B------:R-:W-:Y:S01]  /*8e80*/  HMMA.16816.F32 R32, R72.reuse, R90, R32 ;  /* 0x0000005a4820723c */ /* 0x040fe20000001820 */
[----:B------:R1:W-:Y:S07]  /*8e90*/  MUFU.EX2 R149, R70 ;  /* 0x0000004600957308 */ /* 0x0003ee0000000800 */
[C---:B---3--:R-:W-:Y:S08]  /*8ea0*/  HMMA.16816.F32 R36, R72.reuse, R84, R36 ;  /* 0x000000544824723c */ /* 0x048ff00000001824 */
[C---:B------:R-:W-:Y:S08]  /*8eb0*/  HMMA.16816.F32 R40, R72.reuse, R86, R40 ;  /* 0x000000564828723c */ /* 0x040ff00000001828 */
[C---:B------:R-:W-:Y:S04]  /*8ec0*/  HMMA.16816.F32 R44, R72.reuse, R92, R44 ;  /* 0x0000005c482c723c */ /* 0x040fe8000000182c */
[----:B-1----:R-:W-:Y:S04]  /*8ed0*/  FFMA.FTZ R70, R148, c[0x0][0x2d0], -R137 ;  /* 0x0000b40094467a23 */ /* 0x002fe80000010889 */
[C---:B------:R-:W-:Y:S01]  /*8ee0*/  HMMA.16816.F32 R48, R72.reuse, R94, R48 ;  /* 0x0000005e4830723c */ /* 0x040fe20000001830 */
[----:B------:R1:W2:Y:S01]  /*8ef0*/  MUFU.EX2 R148, R70 ;  /* 0x0000004600947308 */ /* 0x0002a20000000800 */
[----:B------:R-:W3:Y:S06]  /*8f00*/  LDSM.16.MT88.4 R92, [R217+0x3900] ;  /* 0x00390000d95c783b */ /* 0x000eec0000004200 */
[C---:B------:R-:W-:Y:S08]  /*8f10*/  HMMA.16816.F32 R52, R72.reuse, R96, R52 ;  /* 0x000000604834723c */ /* 0x040ff00000001834 */
[C---:B------:R-:W-:Y:S08]  /*8f20*/  HMMA.16816.F32 R56, R72.reuse, R98, R56 ;  /* 0x000000624838723c */ /* 0x040ff00000001838 */
[C---:B------:R-:W-:Y:S04]  /*8f30*/  HMMA.16816.F32 R60, R72.reuse, R100, R60 ;  /* 0x00000064483c723c */ /* 0x040fe8000000183c */
[--C-:B-1----:R-:W-:Y:S01]  /*8f40*/  FFMA.FTZ R70, R108, c[0x0][0x2d0], -R69.reuse ;  /* 0x0000b4006c467a23 */ /* 0x102fe20000010845 */
[----:B--2---:R-:W-:Y:S01]  /*8f50*/  F2FP.PACK_AB R134, R148, R149 ;  /* 0x000000959486723e */ /* 0x004fe200000000ff */
[----:B------:R-:W2:Y:S02]  /*8f60*/  LDL.LU R108, [R1+0x4] ;  /* 0x00000400016c7983 */ /* 0x000ea40000300800 */
[----:B------:R-:W-:Y:S01]  /*8f70*/  HMMA.16816.F32 R64, R72, R102, R64 ;  /* 0x000000664840723c */ /* 0x000fe20000001840 */
[----:B------:R1:W-:Y:S01]  /*8f80*/  MUFU.EX2 R137, R70 ;  /* 0x0000004600897308 */ /* 0x0003e20000000800 */
[----:B------:R-:W4:Y:S02]  /*8f90*/  LDSM.16.MT88.4 R100, [R216+0x3900] ;  /* 0x00390000d864783b */ /* 0x000f240000004200 */
[--C-:B-1----:R-:W-:Y:S02]  /*8fa0*/  FFMA.FTZ R70, R110, c[0x0][0x2d0], -R69.reuse ;  /* 0x0000b4006e467a23 */ /* 0x102fe40000010845 */
[----:B------:R-:W-:Y:S05]  /*8fb0*/  FFMA.FTZ R69, R136, c[0x0][0x2d0], -R69 ;  /* 0x0000b40088457a23 */ /* 0x000fea0000010845 */
[----:B------:R-:W1:Y:S10]  /*8fc0*/  MUFU.EX2 R70, R70 ;  /* 0x0000004600467308 */ /* 0x000e740000000800 */
[----:B------:R-:W3:Y:S01]  /*8fd0*/  MUFU.EX2 R69, R69 ;  /* 0x0000004500457308 */ /* 0x000ee20000000800 */
[----:B-1----:R-:W-:Y:S02]  /*8fe0*/  F2FP.PACK_AB R133, R70, R137 ;  /* 0x000000894685723e */ /* 0x002fe400000000ff */
[----:B---3--:R-:W-:Y:S07]  /*8ff0*/  F2FP.PACK_AB R135, R69, R71 ;  /* 0x000000474587723e */ /* 0x008fee00000000ff */
[C---:B------:R-:W-:Y:S01]  /*9000*/  HMMA.16816.F32 R72, R132.reuse, R76, R4 ;  /* 0x0000004c8448723c */ /* 0x040fe20000001804 */
[----:B------:R-:W-:Y:S07]  /*9010*/  LDSM.16.MT88.4 R4, [R216+0x7900] ;  /* 0x00790000d804783b */ /* 0x000fee0000004200 */
[C---:B------:R-:W-:Y:S08]  /*9020*/  HMMA.16816.F32 R76, R132.reuse, R78, R8 ;  /* 0x0000004e844c723c */ /* 0x040ff00000001808 */
[C---:B------:R-:W-:Y:S08]  /*9030*/  HMMA.16816.F32 R80, R132.reuse, R104, R12 ;  /* 0x000000688450723c */ /* 0x040ff0000000180c */
[C---:B------:R-:W-:Y:S08]  /*9040*/  HMMA.16816.F32 R84, R132.reuse, R106, R16 ;  /* 0x0000006a8454723c */ /* 0x040ff00000001810 */
[C---:B------:R-:W-:Y:S08]  /*9050*/  HMMA.16816.F32 R88, R132.reuse, R92, R20 ;  /* 0x0000005c8458723c */ /* 0x040ff00000001814 */
[C---:B------:R-:W-:Y:S08]  /*9060*/  HMMA.16816.F32 R92, R132.reuse, R94, R24 ;  /* 0x0000005e845c723c */ /* 0x040ff00000001818 */
[C---:B----4-:R-:W-:Y:S08]  /*9070*/  HMMA.16816.F32 R96, R132.reuse, R100, R28 ;  /* 0x000000648460723c */ /* 0x050ff0000000181c */
[C---:B------:R-:W-:Y:S04]  /*9080*/  HMMA.16816.F32 R100, R132.reuse, R102, R32 ;  /* 0x000000668464723c */ /* 0x040fe80000001820 */
[----:B-----5:R-:W-:Y:S04]  /*9090*/  FFMA.FTZ R2, R2, R109, R241 ;  /* 0x0000006d02027223 */ /* 0x020fe800000100f1 */
[----:B------:R-:W-:Y:S04]  /*90a0*/  FADD.FTZ R2, R240, R2 ;  /* 0x00000002f0027221 */ /* 0x000fe80000010000 */
        /* <DEDUP_REMOVED lines=25> */
[----:B------:R-:W-:Y:S02]  /*9240*/  FADD.FTZ R2, R152, R2 ;  /* 0x0000000298027221 */ /* 0x000fe40000010000 */
[----:B--2---:R-:W-:Y:S02]  /*9250*/  FFMA.FTZ R0, R0, R108, R170 ;  /* 0x0000006c00007223 */ /* 0x004fe400000100aa */
[----:B------:R-:W1:Y:S02]  /*9260*/  LDSM.16.MT88.4 R108, [R213+0x7900] ;  /* 0x00790000d56c783b */ /* 0x000e640000004200 */
[----:B------:R-:W-:Y:S04]  /*9270*/  FADD.FTZ R0, R169, R0 ;  /* 0x00000000a9007221 */ /* 0x000fe80000010000 */
[----:B------:R-:W-:Y:S04]  /*9280*/  FADD.FTZ R0, R168, R0 ;  /* 0x00000000a8007221 */ /* 0x000fe80000010000 */
[----:B------:R-:W-:Y:S04]  /*9290*/  FADD.FTZ R0, R163, R0 ;  /* 0x00000000a3007221 */ /* 0x000fe80000010000 */
[----:B------:R-:W-:Y:S04]  /*92a0*/  FADD.FTZ R0, R158, R0 ;  /* 0x000000009e007221 */ /* 0x000fe80000010000 */
[----:B------:R-:W-:Y:S04]  /*92b0*/  FADD.FTZ R0, R118, R0 ;  /* 0x0000000076007221 */ /* 0x000fe80000010000 */
[----:B------:R-:W-:Y:S04]  /*92c0*/  FADD.FTZ R0, R117, R0 ;  /* 0x0000000075007221 */ /* 0x000fe80000010000 */
[----:B------:R-:W-:Y:S02]  /*92d0*/  FADD.FTZ R0, R116, R0 ;  /* 0x0000000074007221 */ /* 0x000fe40000010000 */
[----:B------:R-:W2:Y:S02]  /*92e0*/  LDSM.16.MT88.4 R116, [R214+0x7900] ;  /* 0x00790000d674783b */ /* 0x000ea40000004200 */
[----:B------:R-:W-:Y:S04]  /*92f0*/  FADD.FTZ R0, R127, R0 ;  /* 0x000000007f007221 */ /* 0x000fe80000010000 */
[----:B------:R-:W-:Y:S04]  /*9300*/  FADD.FTZ R0, R126, R0 ;  /* 0x000000007e007221 */ /* 0x000fe80000010000 */
[----:B------:R-:W-:Y:S01]  /*9310*/  FADD.FTZ R0, R125, R0 ;  /* 0x000000007d007221 */ /* 0x000fe20000010000 */
[C---:B-1----:R-:W-:Y:S03]  /*9320*/  HMMA.16816.F32 R104, R132.reuse, R108, R36 ;  /* 0x0000006c8468723c */ /* 0x042fe60000001824 */
[----:B------:R-:W-:Y:S02]  /*9330*/  FADD.FTZ R0, R124, R0 ;  /* 0x000000007c007221 */ /* 0x000fe40000010000 */
[----:B------:R-:W1:Y:S02]  /*9340*/  LDSM.16.MT88.4 R124, [R217+0x7900] ;  /* 0x00790000d97c783b */ /* 0x000e640000004200 */
[----:B------:R-:W-:Y:S01]  /*9350*/  FADD.FTZ R0, R157, R0 ;  /* 0x000000009d007221 */ /* 0x000fe20000010000 */
[C---:B------:R-:W-:Y:S04]  /*9360*/  HMMA.16816.F32 R108, R132.reuse, R110, R40 ;  /* 0x0000006e846c723c */ /* 0x040fe80000001828 */
[----:B------:R-:W-:Y:S04]  /*9370*/  FADD.FTZ R0, R156, R0 ;  /* 0x000000009c007221 */ /* 0x000fe80000010000 */
[----:B------:R-:W-:Y:S04]  /*9380*/  FADD.FTZ R0, R115, R0 ;  /* 0x0000000073007221 */ /* 0x000fe80000010000 */
[----:B------:R-:W-:Y:S04]  /*9390*/  FADD.FTZ R0, R114, R0 ;  /* 0x0000000072007221 */ /* 0x000fe80000010000 */
[----:B------:R-:W-:Y:S04]  /*93a0*/  FADD.FTZ R0, R113, R0 ;  /* 0x0000000071007221 */ /* 0x000fe80000010000 */
[----:B------:R-:W-:Y:S02]  /*93b0*/  FADD.FTZ R0, R112, R0 ;  /* 0x0000000070007221 */ /* 0x000fe40000010000 */
[C---:B--2---:R-:W-:Y:S03]  /*93c0*/  HMMA.16816.F32 R112, R132.reuse, R116, R44 ;  /* 0x000000748470723c */ /* 0x044fe6000000182c */
[----:B------:R-:W-:Y:S04]  /*93d0*/  FADD.FTZ R0, R123, R0 ;  /* 0x000000007b007221 */ /* 0x000fe80000010000 */
[----:B------:R-:W-:Y:S01]  /*93e0*/  FADD.FTZ R0, R122, R0 ;  /* 0x000000007a007221 */ /* 0x000fe20000010000 */
[C---:B------:R-:W-:Y:S04]  /*93f0*/  HMMA.16816.F32 R116, R132.reuse, R118, R48 ;  /* 0x000000768474723c */ /* 0x040fe80000001830 */
[----:B------:R-:W-:Y:S04]  /*9400*/  FADD.FTZ R0, R121, R0 ;  /* 0x0000000079007221 */ /* 0x000fe80000010000 */
[----:B------:R-:W-:Y:S02]  /*9410*/  FADD.FTZ R0, R120, R0 ;  /* 0x0000000078007221 */ /* 0x000fe40000010000 */
[C---:B-1----:R-:W-:Y:S03]  /*9420*/  HMMA.16816.F32 R120, R132.reuse, R124, R52 ;  /* 0x0000007c8478723c */ /* 0x042fe60000001834 */
[----:B------:R-:W-:Y:S04]  /*9430*/  FADD.FTZ R0, R131, R0 ;  /* 0x0000000083007221 */ /* 0x000fe80000010000 */
[----:B------:R-:W-:Y:S01]  /*9440*/  FADD.FTZ R0, R130, R0 ;  /* 0x0000000082007221 */ /* 0x000fe20000010000 */
[C---:B------:R-:W-:Y:S04]  /*9450*/  HMMA.16816.F32 R124, R132.reuse, R126, R56 ;  /* 0x0000007e847c723c */ /* 0x040fe80000001838 */
[----:B------:R-:W-:Y:S04]  /*9460*/  FADD.FTZ R0, R129, R0 ;  /* 0x0000000081007221 */ /* 0x000fe80000010000 */
[----:B------:R-:W-:Y:S02]  /*9470*/  FADD.FTZ R0, R128, R0 ;  /* 0x0000000080007221 */ /* 0x000fe40000010000 */
[C---:B------:R-:W-:Y:S03]  /*9480*/  HMMA.16816.F32 R128, R132.reuse, R4, R60 ;  /* 0x000000048480723c */ /* 0x040fe6000000183c */
[----:B------:R-:W-:Y:S04]  /*9490*/  FADD.FTZ R0, R139, R0 ;  /* 0x000000008b007221 */ /* 0x000fe80000010000 */
[----:B------:R-:W-:Y:S01]  /*94a0*/  FADD.FTZ R4, R138, R0 ;  /* 0x000000008a047221 */ /* 0x000fe20000010000 */
[----:B------:R-:W-:Y:S04]  /*94b0*/  HMMA.16816.F32 R132, R132, R6, R64 ;  /* 0x000000068484723c */ /* 0x000fe80000001840 */
[----:B------:R-:W-:Y:S02]  /*94c0*/  FADD.FTZ R0, R151, R2 ;  /* 0x0000000297007221 */ /* 0x000fe40000010000 */
[----:B------:R-:W-:Y:S02]  /*94d0*/  FADD.FTZ R4, R137, R4 ;  /* 0x0000000489047221 */ /* 0x000fe40000010000 */
[----:B------:R-:W-:Y:S04]  /*94e0*/  FADD.FTZ R0, R150, R0 ;  /* 0x0000000096007221 */ /* 0x000fe80000010000 */
[----:B------:R-:W-:Y:S01]  /*94f0*/  FADD.FTZ R4, R70, R4 ;  /* 0x0000000446047221 */ /* 0x000fe20000010000 */
[----:B------:R-:W-:Y:S01]  /*9500*/  MOV R70, R3 ;  /* 0x0000000300467202 */ /* 0x000fe20000000f00 */
[----:B------:R-:W-:Y:S02]  /*9510*/  FADD.FTZ R2, R149, R0 ;  /* 0x0000000095027221 */ /* 0x000fe40000010000 */
[----:B------:R-:W-:Y:S02]  /*9520*/  FADD.FTZ R0, R71, R4 ;  /* 0x0000000447007221 */ /* 0x000fe40000010000 */
[----:B------:R-:W-:Y:S02]  /*9530*/  FADD.FTZ R2, R148, R2 ;  /* 0x0000000294027221 */ /* 0x000fe40000010000 */
[----:B------:R-:W-:Y:S01]  /*9540*/  FADD.FTZ R0, R69, R0 ;  /* 0x0000000045007221 */ /* 0x000fe20000010000 */
[----:B------:R-:W-:Y:S02]  /*9550*/  MOV R69, R68 ;  /* 0x0000004400457202 */ /* 0x000fe40000000f00 */
[----:B------:R1:W-:Y:S04]  /*9560*/  STL [R1], R2 ;  /* 0x0000000201007387 */ /* 0x0003e80000100800 */
[----:B------:R1:W-:Y:S01]  /*9570*/  STL [R1+0x4], R0 ;  /* 0x0000040001007387 */ /* 0x0003e20000100800 */
[----:B------:R-:W-:-:S05]  /*9580*/  @P1 BRA `(.L_x_3) ;  /* 0xffffc0b000001947 */ /* 0x000fca000383ffff */
.L_x_2:
[----:B-1----:R-:W2:Y:S04]  /*9590*/  LDL.LU R2, [R1] ;  /* 0x0000000001027983 */ /* 0x002ea80000300800 */
[----:B------:R-:W3:Y:S04]  /*95a0*/  LDL.LU R0, [R1+0x4] ;  /* 0x0000040001007983 */ /* 0x000ee80000300800 */
[----:B------:R-:W4:Y:S01]  /*95b0*/  LDL.LU R13, [R1+0x48] ;  /* 0x00004800010d7983 */ /* 0x000f220000300800 */
[----:B------:R-:W-:-:S03]  /*95c0*/  MOV R44, c[0x0][0x4e8] ;  /* 0x00013a00002c7a02 */ /* 0x000fc60000000f00 */
[----:B------:R-:W4:Y:S01]  /*95d0*/  LDL.LU R45, [R1+0x50] ;  /* 0x00005000012d7983 */ /* 0x000f220000300800 */
[----:B------:R-:W-:-:S03]  /*95e0*/  ISETP.NE.AND P0, PT, R44, 0x1, PT ;  /* 0x000000012c00780c */ /* 0x000fc60003f05270 */
[----:B------:R-:W1:Y:S04]  /*95f0*/  S2R R4, SR_CTAID.Y ;  /* 0x0000000000047919 */ /* 0x000e680000002600 */
[----:B------:R-:W1:Y:S04]  /*9600*/  S2R R5, SR_TID.X ;  /* 0x0000000000057919 */ /* 0x000e680000002100 */
[----:B------:R-:W4:Y:S04]  /*9610*/  LDL.LU R49, [R1+0x44] ;  /* 0x0000440001317983 */ /* 0x000f280000300800 */
[----:B------:R-:W2:Y:S04]  /*9620*/  S2R R40, SR_CTAID.Z ;  /* 0x0000000000287919 */ /* 0x000ea80000002700 */
[----:B------:R-:W4:Y:S01]  /*9630*/  LDL R48, [R1+0x4c] ;  /* 0x00004c0001307983 */ /* 0x000f220000100800 */
[----:B------:R-:W-:-:S03]  /*9640*/  MOV R42, 0xff800000 ;  /* 0xff800000002a7802 */ /* 0x000fc60000000f00 */
[----:B------:R2:W5:Y:S01]  /*9650*/  LDL.64 R46, [R1+0x20] ;  /* 0x00002000012e7983 */ /* 0x0005620000100a00 */
[----:B-1----:R-:W-:Y:S01]  /*9660*/  IMAD.WIDE.U32 R18, R4, c[0x0][0x490], RZ ;  /* 0x0001240004127a25 */ /* 0x002fe200078e00ff */
[----:B------:R-:W-:-:S03]  /*9670*/  SHF.R.S32.HI R12, RZ, 0x1f, R5 ;  /* 0x0000001fff0c7819 */ /* 0x000fc60000011405 */
[----:B------:R-:W-:Y:S01]  /*9680*/  IMAD.WIDE.U32 R20, R4, c[0x0][0x3e8], RZ ;  /* 0x0000fa0004147a25 */ /* 0x000fe200078e00ff */
[----:B------:R-:W-:Y:S01]  /*9690*/  MOV R41, 0xff800000 ;  /* 0xff80000000297802 */ /* 0x000fe20000000f00 */
[----:B------:R-:W-:Y:S06]  /*96a0*/  BAR.SYNC.DEFER_BLOCKING 0x1, 0x100 ;  /* 0x0044000000007b1d */ /* 0x000fec0000010000 */
[----:B--2---:R-:W1:Y:S04]  /*96b0*/  SHFL.BFLY PT, R6, R2, 0x2, 0x1f ;  /* 0x0c401f0002067f89 */ /* 0x004e6800000e0000 */
[----:B---3--:R-:W2:Y:S01]  /*96c0*/  SHFL.BFLY PT, R7, R0, 0x2, 0x1f ;  /* 0x0c401f0000077f89 */ /* 0x008ea200000e0000 */
[----:B----4-:R-:W-:-:S02]  /*96d0*/  IMAD.MOV.U32 R14, RZ, RZ, R13 ;  /* 0x000000ffff0e7224 */ /* 0x010fc400078e000d */
[----:B-1----:R-:W-:Y:S02]  /*96e0*/  FADD.FTZ R6, R6, R2 ;  /* 0x0000000206067221 */ /* 0x002fe40000010000 */
[----:B--2---:R-:W-:-:S03]  /*96f0*/  FADD.FTZ R7, R7, R0 ;  /* 0x0000000007077221 */ /* 0x004fc60000010000 */
[----:B------:R-:W1:Y:S04]  /*9700*/  SHFL.BFLY PT, R0, R6, 0x1, 0x1f ;  /* 0x0c201f0006007f89 */ /* 0x000e6800000e0000 */
[----:B------:R-:W2:Y:S01]  /*9710*/  SHFL.BFLY PT, R2, R7, 0x1, 0x1f ;  /* 0x0c201f0007027f89 */ /* 0x000ea200000e0000 */
[----:B-1----:R-:W-:Y:S01]  /*9720*/  FADD.FTZ R6, R6, R0 ;  /* 0x0000000006067221 */ /* 0x002fe20000010000 */
[----:B------:R-:W-:Y:S01]  /*9730*/  SHF.R.S32.HI R0, RZ, 0x1f, R4 ;  /* 0x0000001fff007819 */ /* 0x000fe20000011404 */
[----:B--2---:R-:W-:-:S03]  /*9740*/  FADD.FTZ R7, R7, R2 ;  /* 0x0000000207077221 */ /* 0x004fc60000010000 */
[----:B------:R-:W-:Y:S01]  /*9750*/  FSETP.NE.FTZ.AND P2, PT, R6, RZ, PT ;  /* 0x000000ff0600720b */ /* 0x000fe20003f55000 */
[C---:B------:R-:W-:Y:S01]  /*9760*/  IMAD R16, R0.reuse, c[0x0][0x490], RZ ;  /* 0x0001240000107a24 */ /* 0x040fe200078e02ff */
[----:B------:R-:W-:Y:S01]  /*9770*/  MOV R2, RZ ;  /* 0x000000ff00027202 */ /* 0x000fe20000000f00 */
[----:B------:R-:W-:Y:S01]  /*9780*/  IMAD R8, R0, c[0x0][0x3e8], RZ ;  /* 0x0000fa0000087a24 */ /* 0x000fe200078e02ff */
[----:B------:R-:W-:Y:S01]  /*9790*/  FSETP.NE.FTZ.AND P1, PT, R7, RZ, PT ;  /* 0x000000ff0700720b */ /* 0x000fe20003f35000 */
[C---:B------:R-:W-:Y:S02]  /*97a0*/  IMAD R16, R4.reuse, c[0x0][0x494], R16 ;  /* 0x0001250004107a24 */ /* 0x040fe400078e0210 */
[----:B------:R-:W-:Y:S01]  /*97b0*/  IMAD R8, R4, c[0x0][0x3ec], R8 ;  /* 0x0000fb0004087a24 */ /* 0x000fe200078e0208 */
[CC--:B------:R-:W-:Y:S01]  /*97c0*/  LEA.HI R4, R12.reuse, R5.reuse, RZ, 0x2 ;  /* 0x000000050c047211 */ /* 0x0c0fe200078f10ff */
[----:B------:R-:W-:Y:S01]  /*97d0*/  @P0 IMAD.HI.U32 R0, R13, c[0x0][0x4ec], RZ ;  /* 0x00013b000d000a27 */ /* 0x000fe200078e00ff */
[----:B------:R-:W-:-:S02]  /*97e0*/  LEA.HI R12, R12, R5, RZ, 0x5 ;  /* 0x000000050c0c7211 */ /* 0x000fc400078f28ff */
[----:B------:R-:W-:Y:S01]  /*97f0*/  LOP3.LUT R10, R4, 0xfffffffc, RZ, 0xc0, !PT ;  /* 0xfffffffc040a7812 */ /* 0x000fe200078ec0ff */
[----:B------:R-:W1:Y:S01]  /*9800*/  @P2 MUFU.RCP R2, R6 ;  /* 0x0000000600022308 */ /* 0x000e620000001000 */
[----:B------:R-:W-:Y:S02]  /*9810*/  LOP3.LUT R11, R12, 0xffffffe0, RZ, 0xc0, !PT ;  /* 0xffffffe00c0b7812 */ /* 0x000fe400078ec0ff */
[----:B------:R-:W-:Y:S02]  /*9820*/  @P0 SHF.R.U32.HI R14, RZ, c[0x0][0x4f0], R0 ;  /* 0x00013c00ff0e0a19 */ /* 0x000fe40000011600 */
[----:B------:R-:W-:Y:S01]  /*9830*/  IADD3 R10, -R10, R5, RZ ;  /* 0x000000050a0a7210 */ /* 0x000fe20007ffe1ff */
[----:B------:R-:W-:Y:S01]  /*9840*/  IMAD.IADD R11, R5, 0x1, -R11 ;  /* 0x00000001050b7824 */ /* 0x000fe200078e0a0b */
[----:B------:R-:W-:Y:S02]  /*9850*/  IADD3 R5, -R14, RZ, RZ ;  /* 0x000000ff0e057210 */ /* 0x000fe40007ffe1ff */
[----:B------:R-:W-:-:S02]  /*9860*/  IADD3 R9, R21, R8, RZ ;  /* 0x0000000815097210 */ /* 0x000fc40007ffe0ff */
[----:B------:R-:W-:Y:S01]  /*9870*/  IADD3 R17, R19, R16, RZ ;  /* 0x0000001013117210 */ /* 0x000fe20007ffe0ff */
[----:B------:R-:W-:Y:S01]  /*9880*/  IMAD R39, R5, c[0x0][0x4e8], R13 ;  /* 0x00013a0005277a24 */ /* 0x000fe200078e020d */
[----:B------:R-:W-:Y:S01]  /*9890*/  LOP3.LUT P4, RZ, R11, 0x3, RZ, 0xc0, !PT ;  /* 0x000000030bff7812 */ /* 0x000fe2000788c0ff */
[----:B------:R-:W2:Y:S01]  /*98a0*/  @P2 MUFU.LG2 R6, R6 ;  /* 0x0000000600062308 */ /* 0x000ea20000000c00 */
[----:B------:R-:W-:Y:S01]  /*98b0*/  MOV R8, R20 ;  /* 0x0000001400087202 */ /* 0x000fe20000000f00 */
[C---:B-1----:R-:W-:Y:S01]  /*98c0*/  FMUL.FTZ R73, R2.reuse, R73 ;  /* 0x0000004902497220 */ /* 0x042fe20000410000 */
[----:B------:R-:W-:Y:S01]  /*98d0*/  SHF.R.S32.HI R5, RZ, 0x2, R4 ;  /* 0x00000002ff057819 */ /* 0x000fe20000011404 */
[C---:B------:R-:W-:Y:S01]  /*98e0*/  FMUL.FTZ R11, R2.reuse, R72 ;  /* 0x00000048020b7220 */ /* 0x040fe20000410000 */
[----:B------:R-:W-:Y:S01]  /*98f0*/  MOV R0, RZ ;  /* 0x000000ff00007202 */ /* 0x000fe20000000f00 */
[C---:B------:R-:W-:Y:S02]  /*9900*/  FMUL.FTZ R77, R2.reuse, R77 ;  /* 0x0000004d024d7220 */ /* 0x040fe40000410000 */
[----:B------:R-:W-:-:S02]  /*9910*/  FMUL.FTZ R19, R2, R76 ;  /* 0x0000004c02137220 */ /* 0x000fc40000410000 */
[C---:B------:R-:W-:Y:S02]  /*9920*/  FMUL.FTZ R81, R2.reuse, R81 ;  /* 0x0000005102517220 */ /* 0x040fe40000410000 */
[C---:B------:R-:W-:Y:S02]  /*9930*/  FMUL.FTZ R22, R2.reuse, R80 ;  /* 0x0000005002167220 */ /* 0x040fe40000410000 */
[C---:B------:R-:W-:Y:S02]  /*9940*/  FMUL.FTZ R85, R2.reuse, R85 ;  /* 0x0000005502557220 */ /* 0x040fe40000410000 */
[C---:B------:R-:W-:Y:S02]  /*9950*/  FMUL.FTZ R20, R2.reuse, R84 ;  /* 0x0000005402147220 */ /* 0x040fe40000410000 */
        /* <DEDUP_REMOVED lines=23> */
[----:B------:R-:W-:Y:S01]  /*9ad0*/  FMUL.FTZ R27, R2, R132 ;  /* 0x00000084021b7220 */ /* 0x000fe20000410000 */
[----:B------:R-:W-:Y:S01]  /*9ae0*/  SHF.R.S32.HI R2, RZ, 0x1f, R4 ;  /* 0x0000001fff027819 */ /* 0x000fe20000011404 */
[----:B------:R-:W-:-:S03]  /*9af0*/  IMAD.MOV.U32 R16, RZ, RZ, R18 ;  /* 0x000000ffff107224 */ /* 0x000fc600078e0012 */
[----:B------:R-:W-:-:S04]  /*9b00*/  LEA.HI R2, R2, R5, RZ, 0x3 ;  /* 0x0000000502027211 */ /* 0x000fc800078f18ff */
[----:B------:R-:W-:Y:S02]  /*9b10*/  LOP3.LUT R2, R2, 0xfffffff8, RZ, 0xc0, !PT ;  /* 0xfffffff802027812 */ /* 0x000fe400078ec0ff */
[----:B------:R-:W-:-:S03]  /*9b20*/  SHF.R.S32.HI R4, RZ, 0x1f, R40 ;  /* 0x0000001fff047819 */ /* 0x000fc60000011428 */
[----:B------:R-:W-:Y:S02]  /*9b30*/  IMAD.IADD R5, R5, 0x1, -R2 ;  /* 0x0000000105057824 */ /* 0x000fe400078e0a02 */
[----:B------:R-:W-:Y:S02]  /*9b40*/  @P2 IMAD.MOV.U32 R2, RZ, RZ, 0x3f317218 ;  /* 0x3f317218ff022424 */ /* 0x000fe400078e00ff */
[C---:B------:R-:W-:Y:S02]  /*9b50*/  IMAD R43, R4.reuse, c[0x0][0x498], RZ ;  /* 0x00012600042b7a24 */ /* 0x040fe400078e02ff */
[----:B------:R-:W-:Y:S02]  /*9b60*/  IMAD R15, R4, c[0x0][0x3f0], RZ ;  /* 0x0000fc00040f7a24 */ /* 0x000fe400078e02ff */
[----:B--2---:R-:W-:Y:S02]  /*9b70*/  @P2 FMUL.FTZ R6, R6, 0.69314718246459960938 ;  /* 0x3f31721806062820 */ /* 0x004fe40000410000 */
[----:B------:R-:W-:-:S04]  /*9b80*/  @P2 FMUL.FTZ R4, R2, c[0x0][0x2d0] ;  /* 0x0000b40002042a20 */ /* 0x000fc80000410000 */
[----:B------:R-:W-:Y:S01]  /*9b90*/  @P2 FFMA.FTZ R42, R4, R68, R6 ;  /* 0x00000044042a2223 */ /* 0x000fe20000010006 */
[----:B------:R-:W-:Y:S02]  /*9ba0*/  SHF.R.S32.HI R4, RZ, 0x2, R45 ;  /* 0x00000002ff047819 */ /* 0x000fe4000001142d */
[----:B------:R1:W5:Y:S01]  /*9bb0*/  LDL R45, [R1+0x18] ;  /* 0x00001800012d7983 */ /* 0x0003620000100800 */
[----:B------:R-:W2:Y:S08]  /*9bc0*/  @P1 MUFU.RCP R0, R7 ;  /* 0x0000000700001308 */ /* 0x000eb00000001000 */
[----:B------:R-:W3:Y:S01]  /*9bd0*/  @P1 MUFU.LG2 R7, R7 ;  /* 0x0000000700071308 */ /* 0x000ee20000000c00 */
[----:B--2---:R-:W-:-:S02]  /*9be0*/  FMUL.FTZ R75, R0, R75 ;  /* 0x0000004b004b7220 */ /* 0x004fc40000410000 */
        /* <DEDUP_REMOVED lines=30> */
[----:B------:R-:W-:Y:S01]  /*9dd0*/  FMUL.FTZ R134, R0, R134 ;  /* 0x0000008600867220 */ /* 0x000fe20000410000 */
[----:B------:R-:W-:Y:S01]  /*9de0*/  @P1 MOV R0, 0x3f317218 ;  /* 0x3f31721800001802 */ /* 0x000fe20000000f00 */
[----:B---3--:R-:W-:-:S04]  /*9df0*/  @P1 FMUL.FTZ R2, R7, 0.69314718246459960938 ;  /* 0x3f31721807021820 */ /* 0x008fc80000410000 */
[----:B------:R-:W-:-:S04]  /*9e00*/  @P1 FMUL.FTZ R0, R0, c[0x0][0x2d0] ;  /* 0x0000b40000001a20 */ /* 0x000fc80000410000 */
[----:B------:R-:W-:Y:S01]  /*9e10*/  @P1 FFMA.FTZ R41, R0, R3, R2 ;  /* 0x0000000300291223 */ /* 0x000fe20000010002 */
[----:B------:R-:W-:Y:S01]  /*9e20*/  SHF.R.S32.HI R0, RZ, 0x5, R12 ;  /* 0x00000005ff007819 */ /* 0x000fe2000001140c */
[C---:B------:R-:W-:Y:S02]  /*9e30*/  IMAD R43, R40.reuse, c[0x0][0x49c], R43 ;  /* 0x00012700282b7a24 */ /* 0x040fe400078e022b */
[C---:B------:R-:W-:Y:S01]  /*9e40*/  IMAD R15, R40.reuse, c[0x0][0x3f4], R15 ;  /* 0x0000fd00280f7a24 */ /* 0x040fe200078e020f */
[----:B------:R-:W-:Y:S01]  /*9e50*/  SHF.R.S32.HI R3, RZ, 0x1f, R0 ;  /* 0x0000001fff037819 */ /* 0x000fe20000011400 */
[----:B------:R-:W-:-:S04]  /*9e60*/  IMAD.WIDE.U32 R16, R40, c[0x0][0x498], R16 ;  /* 0x0001260028107a25 */ /* 0x000fc800078e0010 */
[----:B------:R-:W-:Y:S02]  /*9e70*/  IMAD.WIDE.U32 R8, R40, c[0x0][0x3f0], R8 ;  /* 0x0000fc0028087a25 */ /* 0x000fe400078e0008 */
[----:B------:R-:W2:Y:S01]  /*9e80*/  S2R R40, SR_CTAID.X ;  /* 0x0000000000287919 */ /* 0x000ea20000002500 */
[----:B------:R-:W-:Y:S02]  /*9e90*/  LEA.HI R3, R3, R0, RZ, 0x3 ;  /* 0x0000000003037211 */ /* 0x000fe400078f18ff */
[----:B------:R-:W-:Y:S02]  /*9ea0*/  LEA.HI R2, R10, R10, RZ, 0x1 ;  /* 0x0000000a0a027211 */ /* 0x000fe400078f08ff */
[----:B------:R-:W-:Y:S02]  /*9eb0*/  LOP3.LUT R3, R3, 0xffffff8, RZ, 0xc0, !PT ;  /* 0x0ffffff803037812 */ /* 0x000fe400078ec0ff */
[----:B------:R-:W-:Y:S02]  /*9ec0*/  LOP3.LUT R2, R2, 0x1ffffffe, RZ, 0xc0, !PT ;  /* 0x1ffffffe02027812 */ /* 0x000fe400078ec0ff */
[----:B------:R-:W-:-:S02]  /*9ed0*/  IADD3 R6, R0, -R3, RZ ;  /* 0x8000000300067210 */ /* 0x000fc40007ffe0ff */
[----:B------:R-:W-:Y:S01]  /*9ee0*/  LEA R12, R0, R10, 0x9 ;  /* 0x0000000a000c7211 */ /* 0x000fe200078e48ff */
[----:B------:R-:W-:Y:S01]  /*9ef0*/  IMAD.IADD R10, R10, 0x1, -R2 ;  /* 0x000000010a0a7824 */ /* 0x000fe200078e0a02 */
[C---:B------:R-:W-:Y:S02]  /*9f00*/  LOP3.LUT R2, R5.reuse, 0x1, RZ, 0xc0, !PT ;  /* 0x0000000105027812 */ /* 0x040fe400078ec0ff */
[C---:B------:R-:W-:Y:S02]  /*9f10*/  R2P PR, R5.reuse, 0x6 ;  /* 0x0000000605007804 */ /* 0x040fe40000000000 */
[----:B------:R-:W-:Y:S02]  /*9f20*/  SHF.L.U32 R5, R5, 0x6, RZ ;  /* 0x0000000605057819 */ /* 0x000fe400000006ff */
[----:B------:R-:W-:Y:S02]  /*9f30*/  LEA R4, R6, R4, 0x4 ;  /* 0x0000000406047211 */ /* 0x000fe400078e20ff */
[----:B------:R-:W-:-:S02]  /*9f40*/  SHF.R.S32.HI R0, RZ, 0x1f, R14 ;  /* 0x0000001fff007819 */ /* 0x000fc4000001140e */
[----:B------:R-:W-:Y:S02]  /*9f50*/  LOP3.LUT R5, R5, 0x1c0, RZ, 0xc0, !PT ;  /* 0x000001c005057812 */ /* 0x000fe400078ec0ff */
[----:B------:R-:W-:Y:S01]  /*9f60*/  LEA R10, R10, R4, 0x3 ;  /* 0x000000040a0a7211 */ /* 0x000fe200078e18ff */
[----:B------:R-:W-:Y:S01]  /*9f70*/  IMAD R0, R0, c[0x0][0x3e0], RZ ;  /* 0x0000f80000007a24 */ /* 0x000fe200078e02ff */
[----:B------:R-:W-:Y:S02]  /*9f80*/  LEA.HI R7, R5, R5, RZ, 0x1d ;  /* 0x0000000505077211 */ /* 0x000fe400078fe8ff */
[----:B--2---:R-:W-:Y:S01]  /*9f90*/  LEA R10, R40, R10, 0x7 ;  /* 0x0000000a280a7211 */ /* 0x004fe200078e38ff */
[----:B------:R-:W-:Y:S01]  /*9fa0*/  IMAD R6, R14, c[0x0][0x3e4], R0 ;  /* 0x0000f9000e067a24 */ /* 0x000fe200078e0200 */
[----:B------:R-:W-:Y:S01]  /*9fb0*/  ISETP.NE.U32.AND P3, PT, R2, 0x1, PT ;  /* 0x000000010200780c */ /* 0x000fe20003f65070 */
[----:B------:R-:W-:Y:S01]  /*9fc0*/  IMAD R44, R44, c[0x0][0x388], RZ ;  /* 0x0000e2002c2c7a24 */ /* 0x000fe200078e02ff */
[----:B------:R-:W-:Y:S01]  /*9fd0*/  LEA R0, R40, R4, 0x7 ;  /* 0x0000000428007211 */ /* 0x000fe200078e38ff */
[----:B------:R-:W-:Y:S01]  /*9fe0*/  @P0 IMAD.HI.U32 R5, R10, c[0x0][0x4ec], RZ ;  /* 0x00013b000a050a27 */ /* 0x000fe200078e00ff */
[----:B------:R-:W-:-:S02]  /*9ff0*/  LEA R7, R12, R7, 0x1 ;  /* 0x000000070c077211 */ /* 0x000fc400078e08ff */
[----:B------:R-:W-:Y:S01]  /*a000*/  IADD3 R3, R9, R15, RZ ;  /* 0x0000000f09037210 */ /* 0x000fe20007ffe0ff */
[----:B------:R-:W-:Y:S01]  /*a010*/  IMAD.MOV.U32 R2, RZ, RZ, R8 ;  /* 0x000000ffff027224 */ /* 0x000fe200078e0008 */
[----:B------:R-:W-:Y:S02]  /*a020*/  F2FP.PACK_AB R11, R73, R11 ;  /* 0x0000000b490b723e */ /* 0x000fe400000000ff */
[C---:B------:R-:W-:Y:S02]  /*a030*/  IADD3 R4, R0.reuse, 0x8, RZ ;  /* 0x0000000800047810 */ /* 0x040fe40007ffe0ff */
[----:B------:R-:W-:Y:S02]  /*a040*/  SHF.L.U32 R7, R7, 0x1, RZ ;  /* 0x0000000107077819 */ /* 0x000fe400000006ff */
[----:B------:R-:W-:Y:S02]  /*a050*/  ISETP.GE.OR P5, PT, R0, R44, P4 ;  /* 0x0000002c0000720c */ /* 0x000fe400027a6670 */
[----:B------:R-:W-:Y:S01]  /*a060*/  MOV R0, R10 ;  /* 0x0000000a00007202 */ /* 0x000fe20000000f00 */
[----:B------:R-:W-:Y:S01]  /*a070*/  IMAD.WIDE.U32 R2, R14, c[0x0][0x3e0], R2 ;  /* 0x0000f8000e027a25 */ /* 0x000fe200078e0002 */
[----:B------:R-:W-:Y:S01]  /*a080*/  @P0 SHF.R.U32.HI R0, RZ, c[0x0][0x4f0], R5 ;  /* 0x00013c00ff000a19 */ /* 0x000fe20000011605 */
[----:B------:R2:W-:Y:S01]  /*a090*/  STS [R7+0x80], R11 ;  /* 0x0000800b07007388 */ /* 0x0005e20000000800 */
[----:B------:R-:W-:Y:S01]  /*a0a0*/  IADD3 R8, R7, 0x80, RZ ;  /* 0x0000008007087810 */ /* 0x000fe20007ffe0ff */
[----:B------:R-:W-:Y:S01]  /*a0b0*/  IMAD.IADD R3, R3, 0x1, R6 ;  /* 0x0000000103037824 */ /* 0x000fe200078e0206 */
[----:B------:R-:W-:-:S02]  /*a0c0*/  IADD3 R6, R7, 0x70, RZ ;  /* 0x0000007007067810 */ /* 0x000fc40007ffe0ff */
[----:B------:R-:W-:Y:S02]  /*a0d0*/  @P3 IADD3 R6, R8, 0x10, RZ ;  /* 0x0000001008063810 */ /* 0x000fe40007ffe0ff */
[----:B------:R-:W-:Y:S02]  /*a0e0*/  SHF.R.S32.HI R9, RZ, 0x1f, R0 ;  /* 0x0000001fff097819 */ /* 0x000fe40000011400 */
[----:B------:R-:W-:Y:S01]  /*a0f0*/  IADD3 R8, P0, R0, R16, RZ ;  /* 0x0000001000087210 */ /* 0x000fe20007f1e0ff */
[----:B------:R-:W-:Y:S01]  /*a100*/  IMAD.WIDE.U32 R14, R39, c[0x0][0x3d8], R2 ;  /* 0x0000f600270e7a25 */ /* 0x000fe200078e0002 */
[----:B------:R-:W-:Y:S02]  /*a110*/  ISETP.GE.OR P4, PT, R4, R44, P4 ;  /* 0x0000002c0400720c */ /* 0x000fe40002786670 */
[----:B--2---:R-:W-:-:S05]  /*a120*/  IADD3 R11, -R0, RZ, RZ ;  /* 0x000000ff000b7210 */ /* 0x004fca0007ffe1ff */
[----:B------:R-:W-:Y:S01]  /*a130*/  IMAD R0, R11, c[0x0][0x4e8], R10 ;  /* 0x00013a000b007a24 */ /* 0x000fe200078e020a */
[----:B------:R-:W-:-:S04]  /*a140*/  IADD3.X R9, R9, R17, R43, P0, !PT ;  /* 0x0000001109097210 */ /* 0x000fc800007fe42b */
[----:B------:R-:W-:Y:S01]  /*a150*/  SHF.R.S32.HI R2, RZ, 0x1f, R0 ;  /* 0x0000001fff027819 */ /* 0x000fe20000011400 */
[----:B------:R-:W-:Y:S01]  /*a160*/  IMAD.MOV.U32 R5, RZ, RZ, 0x20 ;  /* 0x00000020ff057424 */ /* 0x000fe200078e00ff */
[----:B------:R-:W-:-:S03]  /*a170*/  SHF.R.S32.HI R4, RZ, 0x1f, R39 ;  /* 0x0000001fff047819 */ /* 0x000fc60000011427 */
[----:B------:R-:W-:Y:S02]  /*a180*/  IMAD R10, R2, c[0x0][0x488], RZ ;  /* 0x00012200020a7a24 */ /* 0x000fe400078e02ff */
[----:B------:R-:W-:Y:S02]  /*a190*/  IMAD.MOV.U32 R11, RZ, RZ, 0x40 ;  /* 0x00000040ff0b7424 */ /* 0x000fe400078e00ff */
[----:B------:R-:W-:Y:S01]  /*a1a0*/  IMAD.WIDE.U32 R2, R0, c[0x0][0x488], R8 ;  /* 0x0001220000027a25 */ /* 0x000fe200078e0008 */
[----:B------:R-:W-:-:S03]  /*a1b0*/  SEL R5, R5, 0xffffffe0, !P1 ;  /* 0xffffffe005057807 */ /* 0x000fc60004800000 */
[----:B------:R-:W-:Y:S02]  /*a1c0*/  IMAD R4, R4, c[0x0][0x3d8], RZ ;  /* 0x0000f60004047a24 */ /* 0x000fe400078e02ff */
[----:B------:R-:W-:Y:S01]  /*a1d0*/  IMAD R0, R0, c[0x0][0x48c], R10 ;  /* 0x0001230000007a24 */ /* 0x000fe200078e020a */
[----:B------:R-:W-:Y:S01]  /*a1e0*/  F2FP.PACK_AB R13, R75, R13 ;  /* 0x0000000d4b0d723e */ /* 0x000fe200000000ff */
[----:B------:R-:W-:Y:S01]  /*a1f0*/  IMAD R40, R39, c[0x0][0x3dc], R4 ;  /* 0x0000f70027287a24 */ /* 0x000fe200078e0204 */
[----:B------:R-:W-:Y:S02]  /*a200*/  SEL R11, R11, 0xffffffc0, !P2 ;  /* 0xffffffc00b0b7807 */ /* 0x000fe40005000000 */
[----:B------:R-:W-:Y:S02]  /*a210*/  F2FP.PACK_AB R19, R77, R19 ;  /* 0x000000134d13723e */ /* 0x000fe400000000ff */
[----:B------:R-:W-:Y:S02]  /*a220*/  F2FP.PACK_AB R18, R79, R18 ;  /* 0x000000124f12723e */ /* 0x000fe400000000ff */
[----:B------:R-:W-:-:S02]  /*a230*/  IADD3 R4, R7, R5, RZ ;  /* 0x0000000507047210 */ /* 0x000fc40007ffe0ff */
[----:B------:R-:W-:Y:S02]  /*a240*/  LEA R10, P0, R2, c[0x0][0x450], 0x2 ;  /* 0x00011400020a7a11 */ /* 0x000fe400078010ff */
[----:B------:R-:W-:Y:S02]  /*a250*/  IADD3 R0, R3, R0, RZ ;  /* 0x0000000003007210 */ /* 0x000fe40007ffe0ff */
[----:B------:R-:W-:Y:S02]  /*a260*/  F2FP.PACK_AB R22, R81, R22 ;  /* 0x000000165116723e */ /* 0x000fe400000000ff */
[----:B------:R-:W-:Y:S02]  /*a270*/  F2FP.PACK_AB R21, R83, R21 ;  /* 0x000000155315723e */ /* 0x000fe400000000ff */
[----:B------:R-:W-:Y:S02]  /*a280*/  F2FP.PACK_AB R20, R85, R20 ;  /* 0x000000145514723e */ /* 0x000fe400000000ff */
[----:B------:R-:W-:-:S02]  /*a290*/  F2FP.PACK_AB R23, R87, R23 ;  /* 0x000000175717723e */ /* 0x000fc400000000ff */
[----:B------:R-:W-:Y:S01]  /*a2a0*/  IADD3 R5, R5, R6, RZ ;  /* 0x0000000605057210 */ /* 0x000fe20007ffe0ff */
[----:B------:R-:W-:Y:S01]  /*a2b0*/  STS [R7+0x480], R13 ;  /* 0x0004800d07007388 */ /* 0x000fe20000000800 */
[----:B------:R-:W-:Y:S02]  /*a2c0*/  F2FP.PACK_AB R26, R89, R26 ;  /* 0x0000001a591a723e */ /* 0x000fe400000000ff */
[----:B------:R-:W-:Y:S02]  /*a2d0*/  F2FP.PACK_AB R25, R91, R25 ;  /* 0x000000195b19723e */ /* 0x000fe400000000ff */
[----:B------:R-:W-:Y:S01]  /*a2e0*/  IADD3 R8, R7, R11, RZ ;  /* 0x0000000b07087210 */ /* 0x000fe20007ffe0ff */
[----:B------:R-:W-:Y:S01]  /*a2f0*/  STS [R6], R19 ;  /* 0x0000001306007388 */ /* 0x000fe20000000800 */
[----:B------:R-:W-:Y:S02]  /*a300*/  F2FP.PACK_AB R24, R93, R24 ;  /* 0x000000185d18723e */ /* 0x000fe400000000ff */
[----:B------:R-:W-:Y:S01]  /*a310*/  F2FP.PACK_AB R29, R95, R29 ;  /* 0x0000001d5f1d723e */ /* 0x000fe200000000ff */
[----:B------:R-:W-:Y:S01]  /*a320*/  STS [R6+0x400], R18 ;  /* 0x0004001206007388 */ /* 0x000fe20000000800 */
[----:B------:R-:W-:-:S02]  /*a330*/  IADD3 R9, R11, R6, RZ ;  /* 0x000000060b097210 */ /* 0x000fc40007ffe0ff */
[----:B------:R-:W-:Y:S01]  /*a340*/  LEA.HI.X R3, R2, c[0x0][0x454], R0, 0x2, P0 ;  /* 0x0001150002037a11 */ /* 0x000fe200000f1400 */
[----:B------:R-:W-:Y:S01]  /*a350*/  IMAD.IADD R0, R11, 0x1, R4 ;  /* 0x000000010b007824 */ /* 0x000fe200078e0204 */
[----:B------:R-:W-:Y:S01]  /*a360*/  F2FP.PACK_AB R37, R97, R37 ;  /* 0x000000256125723e */ /* 0x000fe200000000ff */
[----:B------:R-:W-:Y:S01]  /*a370*/  STS [R4+0x80], R22 ;  /* 0x0000801604007388 */ /* 0x000fe20000000800 */
[----:B------:R-:W-:Y:S02]  /*a380*/  F2FP.PACK_AB R98, R99, R98 ;  /* 0x000000626362723e */ /* 0x000fe400000000ff */
[----:B------:R-:W-:Y:S01]  /*a390*/  F2FP.PACK_AB R38, R101, R38 ;  /* 0x000000266526723e */ /* 0x000fe200000000ff */
[----:B------:R-:W-:Y:S01]  /*a3a0*/  STS [R4+0x480], R21 ;  /* 0x0004801504007388 */ /* 0x000fe20000000800 */
[----:B------:R-:W-:Y:S02]  /*a3b0*/  F2FP.PACK_AB R102, R103, R102 ;  /* 0x000000666766723e */ /* 0x000fe400000000ff */
[----:B------:R-:W-:Y:S01]  /*a3c0*/  IADD3 R2, R5, R11, RZ ;  /* 0x0000000b05027210 */ /* 0x000fe20007ffe0ff */
[----:B------:R-:W-:Y:S01]  /*a3d0*/  STS [R5], R20 ;  /* 0x0000001405007388 */ /* 0x000fe20000000800 */
[----:B------:R-:W-:-:S02]  /*a3e0*/  F2FP.PACK_AB R36, R105, R36 ;  /* 0x000000246924723e */ /* 0x000fc400000000ff */
[----:B------:R-:W-:Y:S01]  /*a3f0*/  F2FP.PACK_AB R106, R107, R106 ;  /* 0x0000006a6b6a723e */ /* 0x000fe200000000ff */
[----:B------:R-:W-:Y:S01]  /*a400*/  STS [R5+0x400], R23 ;  /* 0x0004001705007388 */ /* 0x000fe20000000800 */
[----:B------:R-:W-:Y:S02]  /*a410*/  F2FP.PACK_AB R35, R109, R35 ;  /* 0x000000236d23723e */ /* 0x000fe400000000ff */
[----:B------:R-:W-:Y:S01]  /*a420*/  F2FP.PACK_AB R110, R111, R110 ;  /* 0x0000006e6f6e723e */ /* 0x000fe200000000ff */
[----:B------:R-:W-:Y:S01]  /*a430*/  STS [R8+0x80], R26 ;  /* 0x0000801a08007388 */ /* 0x000fe20000000800 */
[----:B------:R-:W-:Y:S02]  /*a440*/  F2FP.PACK_AB R34, R113, R34 ;  /* 0x000000227122723e */ /* 0x000fe400000000ff */
[----:B------:R-:W-:Y:S01]  /*a450*/  F2FP.PACK_AB R114, R115, R114 ;  /* 0x000000727372723e */ /* 0x000fe200000000ff */
[----:B------:R-:W-:Y:S01]  /*a460*/  STS [R8+0x480], R25 ;  /* 0x0004801908007388 */ /* 0x000fe20000000800 */
[----:B------:R-:W-:-:S02]  /*a470*/  F2FP.PACK_AB R33, R117, R33 ;  /* 0x000000217521723e */ /* 0x000fc400000000ff */
[----:B------:R-:W-:Y:S01]  /*a480*/  F2FP.PACK_AB R32, R119, R32 ;  /* 0x000000207720723e */ /* 0x000fe200000000ff */
[----:B------:R-:W-:Y:S01]  /*a490*/  STS [R9], R24 ;  /* 0x0000001809007388 */ /* 0x000fe20000000800 */
[----:B------:R-:W-:-:S03]  /*a4a0*/  F2FP.PACK_AB R31, R121, R31 ;  /* 0x0000001f791f723e */ /* 0x000fc600000000ff */
[----:B------:R-:W-:Y:S01]  /*a4b0*/  STS [R9+0x400], R29 ;  /* 0x0004001d09007388 */ /* 0x000fe20000000800 */
[----:B------:R-:W-:-:S03]  /*a4c0*/  F2FP.PACK_AB R122, R123, R122 ;  /* 0x0000007a7b7a723e */ /* 0x000fc600000000ff */
[----:B------:R-:W-:Y:S01]  /*a4d0*/  STS [R0+0x80], R37 ;  /* 0x0000802500007388 */ /* 0x000fe20000000800 */
[----:B------:R-:W-:-:S03]  /*a4e0*/  F2FP.PACK_AB R30, R125, R30 ;  /* 0x0000001e7d1e723e */ /* 0x000fc600000000ff */
[----:B------:R-:W-:Y:S01]  /*a4f0*/  STS [R0+0x480], R98 ;  /* 0x0004806200007388 */ /* 0x000fe20000000800 */
[----:B------:R-:W-:-:S03]  /*a500*/  F2FP.PACK_AB R126, R127, R126 ;  /* 0x0000007e7f7e723e */ /* 0x000fc600000000ff */
        /* <DEDUP_REMOVED lines=8> */
[----:B------:R-:W-:Y:S04]  /*a590*/  STS [R6+0x4000], R35 ;  /* 0x0040002306007388 */ /* 0x000fe80000000800 */
[----:B------:R-:W-:Y:S04]  /*a5a0*/  STS [R6+0x4400], R110 ;  /* 0x0044006e06007388 */ /* 0x000fe80000000800 */
[----:B------:R-:W-:Y:S04]  /*a5b0*/  STS [R4+0x4080], R34 ;  /* 0x0040802204007388 */ /* 0x000fe80000000800 */
[----:B------:R2:W-:Y:S04]  /*a5c0*/  STS [R4+0x4480], R114 ;  /* 0x0044807204007388 */ /* 0x0005e80000000800 */
[----:B------:R-:W-:Y:S04]  /*a5d0*/  STS [R5+0x4000], R33 ;  /* 0x0040002105007388 */ /* 0x000fe80000000800 */
        /* <DEDUP_REMOVED lines=9> */
[----:B------:R-:W-:Y:S04]  /*a670*/  SHFL.IDX PT, R12, R10, RZ, 0x1c1f ;  /* 0x001c1fff0a0c7589 */ /* 0x000fe800000e0000 */
[----:B------:R-:W3:Y:S04]  /*a680*/  SHFL.IDX PT, R13, R3, RZ, 0x1c1f ;  /* 0x001c1fff030d7589 */ /* 0x000ee800000e0000 */
[----:B------:R-:W-:Y:S06]  /*a690*/  BAR.SYNC.DEFER_BLOCKING 0x1, 0x100 ;  /* 0x0044000000007b1d */ /* 0x000fec0000010000 */
[----:B------:R-:W-:Y:S04]  /*a6a0*/  SHFL.IDX PT, R10, R10, 0x1, 0x1c1f ;  /* 0x003c1f000a0a7f89 */ /* 0x000fe800000e0000 */
[----:B------:R-:W4:Y:S01]  /*a6b0*/  SHFL.IDX PT, R11, R3, 0x1, 0x1c1f ;  /* 0x003c1f00030b7f89 */ /* 0x000f2200000e0000 */
[----:B--2---:R-:W-:-:S03]  /*a6c0*/  SHF.L.U32 R4, R49, 0x1, RZ ;  /* 0x0000000131047819 */ /* 0x004fc600000006ff */
[----:B---3--:R1:W-:Y:S04]  /*a6d0*/  @!P5 ST.E [R12.64], R42 ;  /* 0x0000002a0c00d985 */ /* 0x0083e8000c101916 */
[----:B----4-:R1:W-:Y:S04]  /*a6e0*/  @!P4 ST.E [R10.64], R41 ;  /* 0x000000290a00c985 */ /* 0x0103e8000c101916 */
[----:B------:R1:W2:Y:S04]  /*a6f0*/  LDS.128 R20, [R4+0x1080] ;  /* 0x0010800004147984 */ /* 0x0002a80000000c00 */
[----:B------:R1:W3:Y:S04]  /*a700*/  LDS.128 R28, [R4+0x2080] ;  /* 0x00208000041c7984 */ /* 0x0002e80000000c00 */
[----:B------:R1:W4:Y:S04]  /*a710*/  LDS.128 R32, [R4+0x3080] ;  /* 0x0030800004207984 */ /* 0x0003280000000c00 */
[----:B------:R1:W1:Y:S04]  /*a720*/  LDS.128 R16, [R4+0x5080] ;  /* 0x0050800004107984 */ /* 0x0002680000000c00 */
[----:B------:R1:W1:Y:S04]  /*a730*/  LDS.128 R24, [R4+0x6080] ;  /* 0x0060800004187984 */ /* 0x0002680000000c00 */
[----:B------:R1:W1:Y:S01]  /*a740*/  LDS.128 R36, [R4+0x7080] ;  /* 0x0070800004247984 */ /* 0x0002620000000c00 */
[----:B------:R-:W-:-:S02]  /*a750*/  IADD3 R0, R15, R40, RZ ;  /* 0x000000280f007210 */ /* 0x000fc40007ffe0ff */
[----:B------:R-:W-:-:S04]  /*a760*/  LEA R7, P0, R14, c[0x0][0x380], 0x1 ;  /* 0x0000e0000e077a11 */ /* 0x000fc800078008ff */
[----:B------:R-:W-:Y:S02]  /*a770*/  LEA.HI.X R6, R14, c[0x0][0x384], R0, 0x1, P0 ;  /* 0x0000e1000e067a11 */ /* 0x000fe400000f0c00 */
[----:B------:R-:W-:Y:S01]  /*a780*/  ISETP.GE.AND P0, PT, R48, R44, PT ;  /* 0x0000002c3000720c */ /* 0x000fe20003f06270 */
[----:B------:R1:W1:Y:S01]  /*a790*/  SHFL.IDX PT, R2, R7, RZ, 0x181f ;  /* 0x00181fff07027589 */ /* 0x00026200000e0000 */
[----:B------:R-:W-:Y:S03]  /*a7a0*/  BSSY B0, `(.L_x_4) ;  /* 0x000000e000007945 */ /* 0x000fe60003800000 */
[----:B------:R1:W1:Y:S08]  /*a7b0*/  SHFL.IDX PT, R3, R6, RZ, 0x181f ;  /* 0x00181fff06037589 */ /* 0x00027000000e0000 */
[----:B------:R-:W-:Y:S05]  /*a7c0*/  @P0 BRA `(.L_x_5) ;  /* 0x000000b000000947 */ /* 0x000fea0003800000 */
[----:B-12---:R-:W1:Y:S01]  /*a7d0*/  LDS.128 R12, [R4+0x80] ;  /* 0x00008000040c7984 */ /* 0x006e620000000c00 */
[----:B-----5:R-:W-:-:S02]  /*a7e0*/  ISETP.GE.AND P0, PT, R45, c[0x0][0x3c8], PT ;  /* 0x0000f2002d007a0c */ /* 0x020fc40003f06270 */
[----:B------:R-:W-:Y:S01]  /*a7f0*/  ISETP.GE.AND P1, PT, R46, c[0x0][0x3c8], PT ;  /* 0x0000f2002e007a0c */ /* 0x000fe20003f26270 */
[----:B------:R2:W4:Y:S10]  /*a800*/  LDS.128 R8, [R4+0x4080] ;  /* 0x0040800004087984 */ /* 0x0005340000000c00 */
[----:B------:R-:W-:-:S04]  /*a810*/  @!P0 SHF.R.S32.HI R0, RZ, 0x1f, R45 ;  /* 0x0000001fff008819 */ /* 0x000fc8000001142d */
[----:B------:R-:W-:-:S04]  /*a820*/  @!P0 LEA.HI R0, R0, R45, RZ, 0x3 ;  /* 0x0000002d00008211 */ /* 0x000fc800078f18ff */
[----:B------:R-:W-:Y:S01]  /*a830*/  @!P0 LOP3.LUT R0, R0, 0xfffffff8, RZ, 0xc0, !PT ;  /* 0xfffffff800008812 */ /* 0x000fe200078ec0ff */
[----:B--2---:R-:W-:-:S04]  /*a840*/  @!P1 IMAD.WIDE R4, R46, 0x2, R2 ;  /* 0x000000022e049825 */ /* 0x004fc800078e0202 */
[----:B------:R-:W-:Y:S01]  /*a850*/  @!P0 IMAD.WIDE R2, R0, 0x2, R2 ;  /* 0x0000000200028825 */ /* 0x000fe200078e0202 */
[----:B-1----:R1:W-:Y:S04]  /*a860*/  @!P1 ST.E.128 [R4.64], R12 ;  /* 0x0000000c04009985 */ /* 0x0023e8000c101d16 */
[----:B----4-:R1:W-:Y:S02]  /*a870*/  @!P0 ST.E.128 [R2.64], R8 ;  /* 0x0000000802008985 */ /* 0x0103e4000c101d16 */
.L_x_5:
[----:B--2---:R-:W-:Y:S05]  /*a880*/  BSYNC B0 ;  /* 0x0000000000007941 */ /* 0x004fea0003800000 */
.L_x_4:
[----:B------:R-:W-:Y:S01]  /*a890*/  IADD3 R0, R48, 0x20, RZ ;  /* 0x0000002030007810 */ /* 0x000fe20007ffe0ff */
[----:B-1----:R1:W2:Y:S01]  /*a8a0*/  SHFL.IDX PT, R3, R6, 0x1, 0x181f ;  /* 0x00381f0006037f89 */ /* 0x0022a200000e0000 */
[----:B------:R-:W-:Y:S02]  /*a8b0*/  BSSY B0, `(.L_x_6) ;  /* 0x000000d000007945 */ /* 0x000fe40003800000 */
[----:B------:R-:W-:Y:S01]  /*a8c0*/  ISETP.GE.AND P0, PT, R0, R44, PT ;  /* 0x0000002c0000720c */ /* 0x000fe20003f06270 */
[----:B------:R1:W4:-:S12]  /*a8d0*/  SHFL.IDX PT, R2, R7, 0x1, 0x181f ;  /* 0x00381f0007027f89 */ /* 0x00031800000e0000 */
[----:B------:R-:W-:Y:S05]  /*a8e0*/  @P0 BRA `(.L_x_7) ;  /* 0x0000009000000947 */ /* 0x000fea0003800000 */
[----:B-----5:R-:W-:Y:S02]  /*a8f0*/  ISETP.GE.AND P0, PT, R45, c[0x0][0x3c8], PT ;  /* 0x0000f2002d007a0c */ /* 0x020fe40003f06270 */
[----:B------:R-:W-:-:S11]  /*a900*/  ISETP.GE.AND P1, PT, R46, c[0x0][0x3c8], PT ;  /* 0x0000f2002e007a0c */ /* 0x000fd60003f26270 */
[----:B------:R-:W-:Y:S02]  /*a910*/  @!P0 SHF.R.S32.HI R0, RZ, 0x1f, R45 ;  /* 0x0000001fff008819 */ /* 0x000fe4000001142d */
[----:B--2-4-:R-:W-:Y:S02]  /*a920*/  @!P1 IMAD.WIDE R4, R46, 0x2, R2 ;  /* 0x000000022e049825 */ /* 0x014fe400078e0202 */
[----:B------:R-:W-:-:S03]  /*a930*/  @!P0 LEA.HI R0, R0, R45, RZ, 0x3 ;  /* 0x0000002d00008211 */ /* 0x000fc600078f18ff */
[----:B------:R2:W-:Y:S01]  /*a940*/  @!P1 ST.E.128 [R4.64], R20 ;  /* 0x0000001404009985 */ /* 0x0005e2000c101d16 */
[----:B------:R-:W-:-:S05]  /*a950*/  @!P0 LOP3.LUT R0, R0, 0xfffffff8, RZ, 0xc0, !PT ;  /* 0xfffffff800008812 */ /* 0x000fca00078ec0ff */
[----:B------:R-:W-:-:S05]  /*a960*/  @!P0 IMAD.WIDE R2, R0, 0x2, R2 ;  /* 0x0000000200028825 */ /* 0x000fca00078e0202 */
[----:B------:R2:W-:Y:S02]  /*a970*/  @!P0 ST.E.128 [R2.64], R16 ;  /* 0x0000001002008985 */ /* 0x0005e4000c101d16 */
.L_x_7:
[----:B------:R-:W-:Y:S05]  /*a980*/  BSYNC B0 ;  /* 0x0000000000007941 */ /* 0x000fea0003800000 */
.L_x_6:
[----:B------:R-:W-:Y:S01]  /*a990*/  IADD3 R0, R48, 0x40, RZ ;  /* 0x0000004030007810 */ /* 0x000fe20007ffe0ff */
[----:B--2---:R2:W1:Y:S01]  /*a9a0*/  SHFL.IDX PT, R3, R6, 0x2, 0x181f ;  /* 0x00581f0006037f89 */ /* 0x00446200000e0000 */
[----:B------:R-:W-:Y:S02]  /*a9b0*/  BSSY B0, `(.L_x_8) ;  /* 0x000000d000007945 */ /* 0x000fe40003800000 */
[----:B------:R-:W-:Y:S01]  /*a9c0*/  ISETP.GE.AND P0, PT, R0, R44, PT ;  /* 0x0000002c0000720c */ /* 0x000fe20003f06270 */
[----:B----4-:R2:W4:-:S12]  /*a9d0*/  SHFL.IDX PT, R2, R7, 0x2, 0x181f ;  /* 0x00581f0007027f89 */ /* 0x01051800000e0000 */
[----:B------:R-:W-:Y:S05]  /*a9e0*/  @P0 BRA `(.L_x_9) ;  /* 0x0000009000000947 */ /* 0x000fea0003800000 */
[----:B-----5:R-:W-:Y:S02]  /*a9f0*/  ISETP.GE.AND P0, PT, R45, c[0x0][0x3c8], PT ;  /* 0x0000f2002d007a0c */ /* 0x020fe40003f06270 */
[----:B------:R-:W-:-:S11]  /*aa00*/  ISETP.GE.AND P1, PT, R46, c[0x0][0x3c8], PT ;  /* 0x0000f2002e007a0c */ /* 0x000fd60003f26270 */
[----:B------:R-:W-:Y:S02]  /*aa10*/  @!P0 SHF.R.S32.HI R0, RZ, 0x1f, R45 ;  /* 0x0000001fff008819 */ /* 0x000fe4000001142d */
[----:B-1--4-:R-:W-:Y:S02]  /*aa20*/  @!P1 IMAD.WIDE R4, R46, 0x2, R2 ;  /* 0x000000022e049825 */ /* 0x012fe400078e0202 */
[----:B------:R-:W-:-:S03]  /*aa30*/  @!P0 LEA.HI R0, R0, R45, RZ, 0x3 ;  /* 0x0000002d00008211 */ /* 0x000fc600078f18ff */
[----:B---3--:R1:W-:Y:S01]  /*aa40*/  @!P1 ST.E.128 [R4.64], R28 ;  /* 0x0000001c04009985 */ /* 0x0083e2000c101d16 */
[----:B------:R-:W-:-:S05]  /*aa50*/  @!P0 LOP3.LUT R0, R0, 0xfffffff8, RZ, 0xc0, !PT ;  /* 0xfffffff800008812 */ /* 0x000fca00078ec0ff */
[----:B------:R-:W-:-:S05]  /*aa60*/  @!P0 IMAD.WIDE R2, R0, 0x2, R2 ;  /* 0x0000000200028825 */ /* 0x000fca00078e0202 */
[----:B------:R1:W-:Y:S02]  /*aa70*/  @!P0 ST.E.128 [R2.64], R24 ;  /* 0x0000001802008985 */ /* 0x0003e4000c101d16 */
.L_x_9:
[----:B------:R-:W-:Y:S05]  /*aa80*/  BSYNC B0 ;  /* 0x0000000000007941 */ /* 0x000fea0003800000 */
.L_x_8:
[----:B------:R-:W-:Y:S01]  /*aa90*/  IADD3 R0, R48, 0x60, RZ ;  /* 0x0000006030007810 */ /* 0x000fe20007ffe0ff */
[----:B-1----:R1:W2:Y:S03]  /*aaa0*/  SHFL.IDX PT, R3, R6, 0x3, 0x181f ;  /* 0x00781f0006037f89 */ /* 0x0022a600000e0000 */
[----:B------:R-:W-:Y:S01]  /*aab0*/  ISETP.GE.AND P0, PT, R0, R44, PT ;  /* 0x0000002c0000720c */ /* 0x000fe20003f06270 */
[----:B----4-:R1:W4:-:S12]  /*aac0*/  SHFL.IDX PT, R2, R7, 0x3, 0x181f ;  /* 0x00781f0007027f89 */ /* 0x01031800000e0000 */
[----:B------:R-:W-:Y:S05]  /*aad0*/  @P0 EXIT ;  /* 0x000000000000094d */ /* 0x000fea0003800000 */
[----:B-----5:R-:W-:-:S13]  /*aae0*/  ISETP.GE.AND P0, PT, R46, c[0x0][0x3c8], PT ;  /* 0x0000f2002e007a0c */ /* 0x020fda0003f06270 */
[----:B--2-4-:R-:W-:-:S05]  /*aaf0*/  @!P0 IMAD.WIDE R4, R46, 0x2, R2 ;  /* 0x000000022e048825 */ /* 0x014fca00078e0202 */
[----:B------:R2:W-:Y:S01]  /*ab00*/  @!P0 ST.E.128 [R4.64], R32 ;  /* 0x0000002004008985 */ /* 0x0005e2000c101d16 */
[----:B------:R-:W-:-:S13]  /*ab10*/  ISETP.GE.AND P0, PT, R45, c[0x0][0x3c8], PT ;  /* 0x0000f2002d007a0c */ /* 0x000fda0003f06270 */
[----:B------:R-:W-:Y:S05]  /*ab20*/  @P0 EXIT ;  /* 0x000000000000094d */ /* 0x000fea0003800000 */
[----:B------:R-:W-:-:S04]  /*ab30*/  SHF.R.S32.HI R0, RZ, 0x1f, R45 ;  /* 0x0000001fff007819 */ /* 0x000fc8000001142d */
[----:B------:R-:W-:-:S04]  /*ab40*/  LEA.HI R0, R0, R45, RZ, 0x3 ;  /* 0x0000002d00007211 */ /* 0x000fc800078f18ff */
[----:B------:R-:W-:-:S05]  /*ab50*/  LOP3.LUT R0, R0, 0xfffffff8, RZ, 0xc0, !PT ;  /* 0xfffffff800007812 */ /* 0x000fca00078ec0ff */
[----:B------:R-:W-:-:S05]  /*ab60*/  IMAD.WIDE R2, R0, 0x2, R2 ;  /* 0x0000000200027825 */ /* 0x000fca00078e0202 */
[----:B------:R-:W-:Y:S01]  /*ab70*/  ST.E.128 [R2.64], R36 ;  /* 0x0000002402007985 */ /* 0x000fe2000c101d16 */
[----:B------:R-:W-:Y:S05]  /*ab80*/  EXIT ;  /* 0x000000000000794d */ /* 0x000fea0003800000 */
.L_x_10:
[----:B------:R-:W-:-:S00]  /*ab90*/  BRA `(.L_x_10) ;  /* 0xfffffff000007947 */ /* 0x000fc0000383ffff */
[----:B------:R-:W-:-:S00]  /*aba0*/  NOP ;  /* 0x0000000000007918 */ /* 0x000fc00000000000 */
        /* <DEDUP_REMOVED lines=13> */
.L_x_3536:


//--------------------- .text._ZN7cutlass13device_kernelIN5flash19enable_sm80_to_sm89INS1_16FlashAttnFwdSm80INS1_25CollectiveMainloopFwdSm80ILi8ELi1ELb1EN4cute5tupleIJNS5_1CILi128EEES8_S8_EEELi128ENS_6half_tEfNS_4arch4Sm80ELb0ELb0ELb1ELb1ELb0ELb0ELb1ELb0EEENS1_21CollectiveEpilogueFwdIS9_NS6_IJNS7_ILi1EEESF_SF_EEESA_SC_Li256ELb1ELb1ELb0ELb0EEENS1_19SingleTileSchedulerILb1ELb0ELb1ELi128EEEEEEEEEvNT_6ParamsE --------------------------
	.section	.text._ZN7cutlass13device_kernelIN5flash19enable_sm80_to_sm89INS1_16FlashAttnFwdSm80INS1_25CollectiveMainloopFwdSm80ILi8ELi1ELb1EN4cute5tupleIJNS5_1CILi128EEES8_S8_EEELi128ENS_6half_tEfNS_4arch4Sm80ELb0ELb0ELb1ELb1ELb0ELb0ELb1ELb0EEENS1_21CollectiveEpilogueFwdIS9_NS6_IJNS7_ILi1EEESF_SF_EEESA_SC_Li256ELb1ELb1ELb0ELb0EEENS1_19SingleTileSchedulerILb1ELb0ELb1ELi128EEEEEEEEEvNT_6ParamsE,"ax",@progbits
	.sectioninfo	@"SHI_REGISTERS=255"
	.align	128
.text._ZN7cutlass13device_kernelIN5flash19enable_sm80_to_sm89INS1_16FlashAttnFwdSm80INS1_25CollectiveMainloopFwdSm80ILi8ELi1ELb1EN4cute5tupleIJNS5_1CILi128EEES8_S8_EEELi128ENS_6half_tEfNS_4arch4Sm80ELb0ELb0ELb1ELb1ELb0ELb0ELb1ELb0EEENS1_21CollectiveEpilogueFwdIS9_NS6_IJNS7_ILi1EEESF_SF_EEESA_SC_Li256ELb1ELb1ELb0ELb0EEENS1_19SingleTileSchedulerILb1ELb0ELb1ELi128EEEEEEEEEvNT_6ParamsE:
        .type           _ZN7cutlass13device_kernelIN5flash19enable_sm80_to_sm89INS1_16FlashAttnFwdSm80INS1_25CollectiveMainloopFwdSm80ILi8ELi1ELb1EN4cute5tupleIJNS5_1CILi128EEES8_S8_EEELi128ENS_6half_tEfNS_4arch4Sm80ELb0ELb0ELb1ELb1ELb0ELb0ELb1ELb0EEENS1_21CollectiveEpilogueFwdIS9_NS6_IJNS7_ILi1EEESF_SF_EEESA_SC_Li256ELb1ELb1ELb0ELb0EEENS1_19SingleTileSchedulerILb1ELb0ELb1ELi128EEEEEEEEEvNT_6ParamsE,@function
        .size           _ZN7cutlass13device_kernelIN5flash19enable_sm80_to_sm89INS1_16FlashAttnFwdSm80INS1_25CollectiveMainloopFwdSm80ILi8ELi1ELb1EN4cute5tupleIJNS5_1CILi128EEES8_S8_EEELi128ENS_6half_tEfNS_4arch4Sm80ELb0ELb0ELb1ELb1ELb0ELb0ELb1ELb0EEENS1_21CollectiveEpilogueFwdIS9_NS6_IJNS7_ILi1EEESF_SF_EEESA_SC_Li256ELb1ELb1ELb0ELb0EEENS1_19SingleTileSchedulerILb1ELb0ELb1ELi128EEEEEEEEEvNT_6ParamsE,(.L_x_3537 - _ZN7cutlass13device_kernelIN5flash19enable_sm80_to_sm89INS1_16FlashAttnFwdSm80INS1_25CollectiveMainloopFwdSm80ILi8ELi1ELb1EN4cute5tupleIJNS5_1CILi128EEES8_S8_EEELi128ENS_6half_tEfNS_4arch4Sm80ELb0ELb0ELb1ELb1ELb0ELb0ELb1ELb0EEENS1_21CollectiveEpilogueFwdIS9_NS6_IJNS7_ILi1EEESF_SF_EEESA_SC_Li256ELb1ELb1ELb0ELb0EEENS1_19SingleTileSchedulerILb1ELb0ELb1ELi128EEEEEEEEEvNT_6ParamsE)
        .other          _ZN7cutlass13device_kernelIN5flash19enable_sm80_to_sm89INS1_16FlashAttnFwdSm80INS1_25CollectiveMainloopFwdSm80ILi8ELi1ELb1EN4cute5tupleIJNS5_1CILi128EEES8_S8_EEELi128ENS_6half_tEfNS_4arch4Sm80ELb0ELb0ELb1ELb1ELb0ELb0ELb1ELb0EEENS1_21CollectiveEpilogueFwdIS9_NS6_IJNS7_ILi1EEESF_SF_EEESA_SC_Li256ELb1ELb1ELb0ELb0EEENS1_19SingleTileSchedulerILb1ELb0ELb1ELi128EEEEEEEEEvNT_6ParamsE,@"STO_CUDA_ENTRY STV_DEFAULT"
_ZN7cutlass13device_kernelIN5flash19enable_sm80_to_sm89INS1_16FlashAttnFwdSm80INS1_25CollectiveMainloopFwdSm80ILi8ELi1ELb1EN4cute5tupleIJNS5_1CILi128EEES8_S8_EEELi128ENS_6half_tEfNS_4arch4Sm80ELb0ELb0ELb1ELb1ELb0ELb0ELb1ELb0EEENS1_21CollectiveEpilogueFwdIS9_NS6_IJNS7_ILi1EEESF_SF_EEESA_SC_Li256ELb1ELb1ELb0ELb0EEENS1_19SingleTileSchedulerILb1ELb0ELb1ELi128EEEEEEEEEvNT_6ParamsE:
[----:B------:R-:W-:Y:S02]  /*0000*/  MOV R1, c[0x0][0x28] ;  /* 0x00000a0000017a02 */ /* 0x000fe40000000f00 */
[----:B------:R-:W1:Y:S01]  /*0010*/  S2R R112, SR_TID.X ;  /* 0x0000000000707919 */ /* 0x000e620000002100 */
[----:B------:R-:W-:Y:S01]  /*0020*/  IMAD.MOV.U32 R5, RZ, RZ, 0x4 ;  /* 0x00000004ff057424 */ /* 0x000fe200078e00ff */
[----:B------:R-:W-:Y:S01]  /*0030*/  ULDC.64 UR16, c[0x0][0x118] ;  /* 0x0000460000107ab9 */ /* 0x000fe20000000a00 */
[----:B------:R-:W-:Y:S01]  /*0040*/  IADD3 R1, R1, -0x18, RZ ;  /* 0xffffffe801017810 */ /* 0x000fe20007ffe0ff */
[----:B------:R-:W2:Y:S04]  /*0050*/  S2R R244, SR_CTAID.Z ;  /* 0x0000000000f47919 */ /* 0x000ea80000002700 */
[----:B------:R-:W3:Y:S01]  /*0060*/  S2R R3, SR_CTAID.X ;  /* 0x0000000000037919 */ /* 0x000ee20000002500 */
[----:B-1----:R-:W-:Y:S01]  /*0070*/  SHF.R.U32.HI R0, RZ, 0x5, R112 ;  /* 0x00000005ff007819 */ /* 0x002fe20000011670 */
[----:B--2---:R-:W-:-:S05]  /*0080*/  IMAD.WIDE R6, R244, R5, c[0x0][0x568] ;  /* 0x00015a00f4067625 */ /* 0x004fca00078e0205 */
[----:B------:R-:W1:Y:S02]  /*0090*/  SHFL.IDX PT, R0, R0, RZ, 0x1f ;  /* 0x00001fff00007589 */ /* 0x000e6400000e0000 */
[----:B-1----:R-:W-:-:S13]  /*00a0*/  ISETP.NE.AND P0, PT, R0, RZ, PT ;  /* 0x000000ff0000720c */ /* 0x002fda0003f05270 */
[----:B------:R-:W-:Y:S05]  /*00b0*/  @!P0 BRA `(.L_x_11) ;  /* 0x0000013000008947 */ /* 0x000fea0003800000 */
[----:B---3--:R-:W-:-:S04]  /*00c0*/  ISETP.NE.U32.AND P0, PT, RZ, c[0x0][0x568], PT ;  /* 0x00015a00ff007a0c */ /* 0x008fc80003f05070 */
[----:B------:R-:W-:-:S13]  /*00d0*/  ISETP.NE.AND.EX P0, PT, RZ, c[0x0][0x56c], PT, P0 ;  /* 0x00015b00ff007a0c */ /* 0x000fda0003f05300 */
[----:B------:R-:W-:Y:S05]  /*00e0*/  @!P0 BRA `(.L_x_12) ;  /* 0x0000002000008947 */ /* 0x000fea0003800000 */
[----:B------:R1:W5:Y:S01]  /*00f0*/  LDG.E R7, [R6.64] ;  /* 0x0000001006077981 */ /* 0x000362000c1e1900 */
[----:B------:R-:W-:Y:S05]  /*0100*/  BRA `(.L_x_13) ;  /* 0x0000009000007947 */ /* 0x000fea0003800000 */
.L_x_12:
[----:B------:R-:W-:-:S04]  /*0110*/  ISETP.NE.U32.AND P0, PT, RZ, c[0x0][0x560], PT ;  /* 0x00015800ff007a0c */ /* 0x000fc80003f05070 */
[----:B------:R-:W-:-:S13]  /*0120*/  ISETP.NE.AND.EX P0, PT, RZ, c[0x0][0x564], PT, P0 ;  /* 0x00015900ff007a0c */ /* 0x000fda0003f05300 */
[----:B------:R-:W-:Y:S05]  /*0130*/  @!P0 BRA `(.L_x_14) ;  /* 0x0000005000008947 */ /* 0x000fea0003800000 */
[----:B------:R-:W-:-:S05]  /*0140*/  IMAD.WIDE R8, R244, R5, c[0x0][0x560] ;  /* 0x00015800f4087625 */ /* 0x000fca00078e0205 */
[----:B------:R-:W2:Y:S04]  /*0150*/  LDG.E R7, [R8.64] ;  /* 0x0000001008077981 */ /* 0x000ea8000c1e1900 */
[----:B------:R-:W2:Y:S02]  /*0160*/  LDG.E R0, [R8.64+0x4] ;  /* 0x0000041008007981 */ /* 0x000ea4000c1e1900 */
[----:B--2---:R-:W-:Y:S01]  /*0170*/  IADD3 R7, -R7, R0, RZ ;  /* 0x0000000007077210 */ /* 0x004fe20007ffe1ff */
[----:B------:R-:W-:Y:S05]  /*0180*/  BRA `(.L_x_13) ;  /* 0x0000001000007947 */ /* 0x000fea0003800000 */
.L_x_14:
[----:B------:R-:W-:-:S05]  /*0190*/  MOV R7, c[0x0][0x54c] ;  /* 0x0001530000077a02 */ /* 0x000fca0000000f00 */
.L_x_13:
[----:B-----5:R-:W-:Y:S01]  /*01a0*/  IMAD R7, R7, c[0x0][0x548], RZ ;  /* 0x0001520007077a24 */ /* 0x020fe200078e02ff */
[----:B------:R-:W-:-:S04]  /*01b0*/  SHF.L.U32 R0, R3, 0x7, RZ ;  /* 0x0000000703007819 */ /* 0x000fc800000006ff */
[----:B------:R-:W-:-:S04]  /*01c0*/  ISETP.GE.AND P0, PT, R0, R7, PT ;  /* 0x000000070000720c */ /* 0x000fc80003f06270 */
[----:B------:R-:W-:Y:S01]  /*01d0*/  SEL R244, R244, 0xffffffff, !P0 ;  /* 0xfffffffff4f47807 */ /* 0x000fe20004000000 */
[----:B------:R-:W-:Y:S05]  /*01e0*/  BRA `(.L_x_15) ;  /* 0x0000012000007947 */ /* 0x000fea0003800000 */
.L_x_11:
[----:B---3--:R-:W-:-:S04]  /*01f0*/  ISETP.NE.U32.AND P0, PT, RZ, c[0x0][0x568], PT ;  /* 0x00015a00ff007a0c */ /* 0x008fc80003f05070 */
[----:B------:R-:W-:-:S13]  /*0200*/  ISETP.NE.AND.EX P0, PT, RZ, c[0x0][0x56c], PT, P0 ;  /* 0x00015b00ff007a0c */ /* 0x000fda0003f05300 */
[----:B------:R-:W-:Y:S05]  /*0210*/  @!P0 BRA `(.L_x_16) ;  /* 0x0000002000008947 */ /* 0x000fea0003800000 */
[----:B------:R1:W5:Y:S01]  /*0220*/  LDG.E R7, [R6.64] ;  /* 0x0000001006077981 */ /* 0x000362000c1e1900 */
[----:B------:R-:W-:Y:S05]  /*0230*/  BRA `(.L_x_17) ;  /* 0x0000009000007947 */ /* 0x000fea0003800000 */
.L_x_16:
        /* <DEDUP_REMOVED lines=8> */
.L_x_18:
[----:B------:R-:W-:-:S05]  /*02c0*/  MOV R7, c[0x0][0x54c] ;  /* 0x0001530000077a02 */ /* 0x000fca0000000f00 */
.L_x_17:
[----:B-----5:R-:W-:Y:S01]  /*02d0*/  IMAD R7, R7, c[0x0][0x548], RZ ;  /* 0x0001520007077a24 */ /* 0x020fe200078e02ff */
[----:B------:R-:W-:-:S04]  /*02e0*/  SHF.L.U32 R0, R3, 0x7, RZ ;  /* 0x0000000703007819 */ /* 0x000fc800000006ff */
[----:B------:R-:W-:-:S04]  /*02f0*/  ISETP.GE.AND P0, PT, R0, R7, PT ;  /* 0x000000070000720c */ /* 0x000fc80003f06270 */
[----:B------:R-:W-:-:S04]  /*0300*/  SEL R244, R244, 0xffffffff, !P0 ;  /* 0xfffffffff4f47807 */ /* 0x000fc80004000000 */
.L_x_15:
[----:B------:R-:W-:-:S13]  /*0310*/  ISETP.GE.AND P0, PT, R244, RZ, PT ;  /* 0x000000fff400720c */ /* 0x000fda0003f06270 */
[----:B------:R-:W-:Y:S05]  /*0320*/  @!P0 EXIT ;  /* 0x000000000000894d */ /* 0x000fea0003800000 */
[----:B------:R-:W-:Y:S02]  /*0330*/  ISETP.NE.U32.AND P3, PT, RZ, c[0x0][0x370], PT ;  /* 0x0000dc00ff007a0c */ /* 0x000fe40003f65070 */
[----:B------:R-:W-:Y:S02]  /*0340*/  ISETP.NE.U32.AND P1, PT, RZ, c[0x0][0x360], PT ;  /* 0x0000d800ff007a0c */ /* 0x000fe40003f25070 */
[----:B------:R-:W-:Y:S02]  /*0350*/  ISETP.NE.AND.EX P3, PT, RZ, c[0x0][0x374], PT, P3 ;  /* 0x0000dd00ff007a0c */ /* 0x000fe40003f65330 */
[----:B------:R-:W-:Y:S02]  /*0360*/  ISETP.NE.AND.EX P1, PT, RZ, c[0x0][0x364], PT, P1 ;  /* 0x0000d900ff007a0c */ /* 0x000fe40003f25310 */
[----:B------:R-:W-:Y:S02]  /*0370*/  ISETP.NE.U32.AND P0, PT, RZ, c[0x0][0x348], PT ;  /* 0x0000d200ff007a0c */ /* 0x000fe40003f05070 */
[----:B------:R-:W-:-:S02]  /*0380*/  ISETP.NE.U32.AND P2, PT, RZ, c[0x0][0x350], PT ;  /* 0x0000d400ff007a0c */ /* 0x000fc40003f45070 */
[----:B------:R-:W-:Y:S02]  /*0390*/  ISETP.NE.AND.EX P0, PT, RZ, c[0x0][0x34c], PT, P0 ;  /* 0x0000d300ff007a0c */ /* 0x000fe40003f05300 */
[----:B------:R-:W-:-:S03]  /*03a0*/  ISETP.NE.AND.EX P2, PT, RZ, c[0x0][0x354], PT, P2 ;  /* 0x0000d500ff007a0c */ /* 0x000fc60003f45320 */
[----:B-1----:R-:W-:-:S04]  /*03b0*/  @P3 IMAD.WIDE R6, R244, R5, c[0x0][0x370] ;  /* 0x0000dc00f4063625 */ /* 0x002fc800078e0205 */
[----:B------:R-:W-:Y:S01]  /*03c0*/  IMAD.MOV.U32 R0, RZ, RZ, c[0x0][0x168] ;  /* 0x00005a00ff007624 */ /* 0x000fe200078e00ff */
[----:B------:R1:W2:Y:S01]  /*03d0*/  @P3 LDG.E R4, [R6.64] ;  /* 0x0000001006043981 */ /* 0x0002a2000c1e1900 */
[----:B------:R-:W-:Y:S02]  /*03e0*/  IMAD.MOV.U32 R2, RZ, RZ, RZ ;  /* 0x000000ffff027224 */ /* 0x000fe400078e00ff */
[----:B------:R-:W-:Y:S02]  /*03f0*/  IMAD.MOV.U32 R33, RZ, RZ, RZ ;  /* 0x000000ffff217224 */ /* 0x000fe400078e00ff */
[----:B------:R-:W-:-:S04]  /*0400*/  @P1 IMAD.WIDE R10, R244, R5, c[0x0][0x360] ;  /* 0x0000d800f40a1625 */ /* 0x000fc800078e0205 */
[CC--:B------:R-:W-:Y:S01]  /*0410*/  IMAD.WIDE R8, R244.reuse, R5.reuse, c[0x0][0x348] ;  /* 0x0000d200f4087625 */ /* 0x0c0fe200078e0205 */
[----:B------:R3:W5:Y:S04]  /*0420*/  @P1 LDG.E R0, [R10.64] ;  /* 0x000000100a001981 */ /* 0x000768000c1e1900 */
[----:B------:R3:W5:Y:S01]  /*0430*/  @P0 LDG.E R2, [R8.64] ;  /* 0x0000001008020981 */ /* 0x000762000c1e1900 */
[----:B-1----:R-:W-:-:S05]  /*0440*/  IMAD.WIDE R6, R244, R5, c[0x0][0x350] ;  /* 0x0000d400f4067625 */ /* 0x002fca00078e0205 */
[----:B------:R3:W5:Y:S01]  /*0450*/  @P2 LDG.E R33, [R6.64] ;  /* 0x0000001006212981 */ /* 0x000762000c1e1900 */
[----:B------:R-:W-:Y:S02]  /*0460*/  UMOV UR4, URZ ;  /* 0x0000003f00047c82 */ /* 0x000fe40008000000 */
[----:B------:R-:W-:Y:S02]  /*0470*/  ULDC UR19, c[0x0][0x1d0] ;  /* 0x0000740000137ab9 */ /* 0x000fe40000000800 */
[----:B--2---:R3:W1:Y:S02]  /*0480*/  @P3 R2UR UR4, R4 ;  /* 0x00000000040433c2 */ /* 0x00466400000e0000 */
[----:B-1-3--:R-:W-:Y:S05]  /*0490*/  @P1 BRA `(.L_x_19) ;  /* 0x0000004000001947 */ /* 0x00afea0003800000 */
[----:B------:R-:W-:Y:S05]  /*04a0*/  @!P0 BRA `(.L_x_19) ;  /* 0x0000003000008947 */ /* 0x000fea0003800000 */
[----:B-----5:R-:W2:Y:S04]  /*04b0*/  LDG.E R0, [R8.64] ;  /* 0x0000001008007981 */ /* 0x020ea8000c1e1900 */
[----:B------:R-:W2:Y:S02]  /*04c0*/  LDG.E R11, [R8.64+0x4] ;  /* 0x00000410080b7981 */ /* 0x000ea4000c1e1900 */
[----:B--2---:R-:W-:-:S02]  /*04d0*/  IADD3 R0, -R0, R11, RZ ;  /* 0x0000000b00007210 */ /* 0x004fc40007ffe1ff */
.L_x_19:
[----:B------:R-:W-:-:S04]  /*04e0*/  ISETP.NE.U32.AND P1, PT, RZ, c[0x0][0x368], PT ;  /* 0x0000da00ff007a0c */ /* 0x000fc80003f25070 */
[----:B------:R-:W-:-:S13]  /*04f0*/  ISETP.NE.AND.EX P1, PT, RZ, c[0x0][0x36c], PT, P1 ;  /* 0x0000db00ff007a0c */ /* 0x000fda0003f25310 */
[----:B------:R-:W-:Y:S05]  /*0500*/  @!P1 BRA `(.L_x_20) ;  /* 0x0000004000009947 */ /* 0x000fea0003800000 */
[----:B------:R-:W-:-:S05]  /*0510*/  IMAD.WIDE R6, R244, R5, c[0x0][0x368] ;  /* 0x0000da00f4067625 */ /* 0x000fca00078e0205 */
[----:B------:R-:W2:Y:S02]  /*0520*/  LDG.E R4, [R6.64] ;  /* 0x0000001006047981 */ /* 0x000ea4000c1e1900 */
[----:B--2---:R1:W2:Y:S02]  /*0530*/  R2UR UR19, R4 ;  /* 0x00000000041373c2 */ /* 0x0042a400000e0000 */
[----:B-12---:R-:W-:Y:S05]  /*0540*/  BRA `(.L_x_21) ;  /* 0x0000006000007947 */ /* 0x006fea0003800000 */
.L_x_20:
[----:B------:R-:W-:Y:S05]  /*0550*/  @!P2 BRA `(.L_x_21) ;  /* 0x000000500000a947 */ /* 0x000fea0003800000 */
[----:B------:R-:W2:Y:S04]  /*0560*/  LDG.E R4, [R6.64] ;  /* 0x0000001006047981 */ /* 0x000ea8000c1e1900 */
[----:B------:R-:W3:Y:S01]  /*0570*/  LDG.E R8, [R6.64+0x4] ;  /* 0x0000041006087981 */ /* 0x000ee2000c1e1900 */
[----:B--2---:R-:W1:Y:S08]  /*0580*/  R2UR UR5, R4 ;  /* 0x00000000040573c2 */ /* 0x004e7000000e0000 */
[----:B---3--:R-:W1:Y:S02]  /*0590*/  R2UR UR6, R8 ;  /* 0x00000000080673c2 */ /* 0x008e6400000e0000 */
[----:B-1----:R-:W-:-:S06]  /*05a0*/  UIADD3 UR19, -UR5, UR6, URZ ;  /* 0x0000000605137290 */ /* 0x002fcc000fffe13f */
.L_x_21:
[----:B------:R-:W-:Y:S01]  /*05b0*/  UIADD3 UR19, -UR4, UR19, URZ ;  /* 0x0000001304137290 */ /* 0x000fe2000fffe13f */
[----:B-----5:R-:W-:Y:S01]  /*05c0*/  IADD3 R33, R33, UR4, RZ ;  /* 0x0000000421217c10 */ /* 0x020fe2000fffe0ff */
[----:B------:R-:W-:Y:S01]  /*05d0*/  CS2R R70, SRZ ;  /* 0x0000000000467805 */ /* 0x000fe2000001ff00 */
[----:B------:R-:W-:Y:S01]  /*05e0*/  PLOP3.LUT P3, PT, PT, PT, PT, 0x80, 0x0 ;  /* 0x000000000000781c */ /* 0x000fe20003f6f070 */
[----:B------:R-:W-:Y:S01]  /*05f0*/  UISETP.GE.AND UP0, UPT, UR19, 0x1, UPT ;  /* 0x000000011300788c */ /* 0x000fe2000bf06270 */
[----:B------:R-:W-:Y:S01]  /*0600*/  CS2R R68, SRZ ;  /* 0x0000000000447805 */ /* 0x000fe2000001ff00 */
[----:B------:R-:W-:Y:S01]  /*0610*/  UIADD3 UR4, UR19, 0x7f, URZ ;  /* 0x0000007f13047890 */ /* 0x000fe2000fffe03f */
[----:B------:R-:W-:Y:S01]  /*0620*/  CS2R R74, SRZ ;  /* 0x00000000004a7805 */ /* 0x000fe2000001ff00 */
[----:B------:R-:W-:Y:S01]  /*0630*/  CS2R R72, SRZ ;  /* 0x0000000000487805 */ /* 0x000fe2000001ff00 */
[----:B------:R-:W-:Y:S01]  /*0640*/  CS2R R78, SRZ ;  /* 0x00000000004e7805 */ /* 0x000fe2000001ff00 */
[----:B------:R-:W-:Y:S01]  /*0650*/  PLOP3.LUT P1, PT, PT, PT, UP0, 0x80, 0x0 ;  /* 0x000000000000781c */ /* 0x000fe20003f2f008 */
[----:B------:R-:W-:Y:S01]  /*0660*/  USHF.R.S32.HI UR18, URZ, 0x1f, UR4 ;  /* 0x0000001f3f127899 */ /* 0x000fe20008011404 */
[----:B------:R-:W-:Y:S01]  /*0670*/  CS2R R76, SRZ ;  /* 0x00000000004c7805 */ /* 0x000fe2000001ff00 */
[----:B------:R-:W-:Y:S01]  /*0680*/  CS2R R82, SRZ ;  /* 0x0000000000527805 */ /* 0x000fe2000001ff00 */
[----:B------:R-:W-:Y:S01]  /*0690*/  CS2R R80, SRZ ;  /* 0x0000000000507805 */ /* 0x000fe2000001ff00 */
[----:B------:R-:W-:Y:S01]  /*06a0*/  ULEA.HI UR18, UR18, UR4, URZ, 0x7 ;  /* 0x0000000412127291 */ /* 0x000fe2000f8f383f */
[----:B------:R-:W-:Y:S01]  /*06b0*/  CS2R R86, SRZ ;  /* 0x0000000000567805 */ /* 0x000fe2000001ff00 */
        /* <DEDUP_REMOVED lines=14> */
[----:B------:R-:W-:Y:S01]  /*07a0*/  IMAD.MOV.U32 R113, RZ, RZ, RZ ;  /* 0x000000ffff717224 */ /* 0x000fe200078e00ff */
        /* <DEDUP_REMOVED lines=10> */
[----:B------:R-:W-:Y:S05]  /*0850*/  @!P1 BRA `(.L_x_22) ;  /* 0x000095e000009947 */ /* 0x000fea0003800000 */
[----:B------:R-:W-:Y:S01]  /*0860*/  ISETP.NE.U32.AND P1, PT, RZ, c[0x0][0x340], PT ;  /* 0x0000d000ff007a0c */ /* 0x000fe20003f25070 */
[----:B------:R-:W1:Y:S01]  /*0870*/  S2R R30, SR_CTAID.Y ;  /* 0x00000000001e7919 */ /* 0x000e620000002600 */
[----:B------:R-:W-:Y:S01]  /*0880*/  SHF.R.S32.HI R113, RZ, 0x1f, R112 ;  /* 0x0000001fff717819 */ /* 0x000fe20000011470 */
[----:B------:R-:W-:Y:S01]  /*0890*/  IMAD.WIDE.U32 R10, R2, c[0x0][0x178], RZ ;  /* 0x00005e00020a7a25 */ /* 0x000fe200078e00ff */
[----:B------:R-:W-:Y:S01]  /*08a0*/  ISETP.NE.AND.EX P1, PT, RZ, c[0x0][0x344], PT, P1 ;  /* 0x0000d100ff007a0c */ /* 0x000fe20003f25310 */
[----:B------:R-:W-:-:S02]  /*08b0*/  ULEA.HI.SX32 UR15, UR18, 0xffffffff, 0x19 ;  /* 0xffffffff120f7891 */ /* 0x000fc4000f8fca3f */
[----:B------:R-:W-:Y:S02]  /*08c0*/  UMOV UR20, 0x7 ;  /* 0x0000000700147882 */ /* 0x000fe40000000000 */
[----:B------:R-:W-:-:S08]  /*08d0*/  ULDC.64 UR6, c[0x0][0x1e0] ;  /* 0x0000780000067ab9 */ /* 0x000fd00000000a00 */
[----:B------:R-:W-:-:S06]  /*08e0*/  @P1 IMAD.WIDE R6, R244, R5, c[0x0][0x340] ;  /* 0x0000d000f4061625 */ /* 0x000fcc00078e0205 */
[----:B------:R2:W3:Y:S01]  /*08f0*/  @P1 LDG.E R6, [R6.64] ;  /* 0x0000001006061981 */ /* 0x0004e2000c1e1900 */
[----:B------:R-:W-:Y:S01]  /*0900*/  SHF.R.S32.HI R5, RZ, 0x1f, R2 ;  /* 0x0000001fff057819 */ /* 0x000fe20000011402 */
[----:B------:R-:W-:Y:S01]  /*0910*/  USHF.L.U64.HI UR20, UR6, UR20, UR7 ;  /* 0x0000001406147299 */ /* 0x000fe20008010207 */
[-C--:B------:R-:W-:Y:S01]  /*0920*/  LEA.HI R32, R113, R112.reuse, RZ, 0x3 ;  /* 0x0000007071207211 */ /* 0x080fe200078f18ff */
[----:B------:R-:W-:Y:S01]  /*0930*/  USHF.L.U32 UR21, UR6, 0x7, URZ ;  /* 0x0000000706157899 */ /* 0x000fe2000800063f */
[----:B-1----:R-:W-:Y:S01]  /*0940*/  SHF.R.S32.HI R31, RZ, 0x1f, R30 ;  /* 0x0000001fff1f7819 */ /* 0x002fe2000001141e */
[----:B------:R-:W-:Y:S01]  /*0950*/  IMAD R5, R5, c[0x0][0x178], RZ ;  /* 0x00005e0005057a24 */ /* 0x000fe200078e02ff */
[----:B------:R-:W-:Y:S01]  /*0960*/  LOP3.LUT R29, R32, 0xfffffff8, RZ, 0xc0, !PT ;  /* 0xfffffff8201d7812 */ /* 0x000fe200078ec0ff */
[----:B------:R-:W-:Y:S01]  /*0970*/  USHF.R.S32.HI UR9, URZ, 0x1f, UR15 ;  /* 0x0000001f3f097899 */ /* 0x000fe2000801140f */
[----:B------:R-:W-:Y:S01]  /*0980*/  SHF.R.S32.HI R32, RZ, 0x3, R32 ;  /* 0x00000003ff207819 */ /* 0x000fe20000011420 */
[----:B------:R-:W-:Y:S01]  /*0990*/  IMAD R5, R2, c[0x0][0x17c], R5 ;  /* 0x00005f0002057a24 */ /* 0x000fe200078e0205 */
[----:B------:R-:W-:Y:S01]  /*09a0*/  LEA.HI R12, R113, R112, RZ, 0x6 ;  /* 0x00000070710c7211 */ /* 0x000fe200078f30ff */
[----:B------:R-:W-:Y:S01]  /*09b0*/  IMAD.MOV.U32 R2, RZ, RZ, c[0x0][0x2c4] ;  /* 0x0000b100ff027624 */ /* 0x000fe200078e00ff */
[----:B------:R-:W-:Y:S01]  /*09c0*/  UIMAD UR4, UR20, UR15, URZ ;  /* 0x0000000f140472a4 */ /* 0x000fe2000f8e023f */
[----:B------:R-:W-:Y:S01]  /*09d0*/  IMAD.IADD R11, R11, 0x1, R5 ;  /* 0x000000010b0b7824 */ /* 0x000fe200078e0205 */
[----:B------:R-:W-:Y:S01]  /*09e0*/  SHF.R.S32.HI R5, RZ, 0x1f, R244 ;  /* 0x0000001fff057819 */ /* 0x000fe200000114f4 */
[----:B------:R-:W-:Y:S01]  /*09f0*/  IMAD.IADD R29, R112, 0x1, -R29 ;  /* 0x00000001701d7824 */ /* 0x000fe200078e0a1d */
[----:B------:R-:W-:Y:S01]  /*0a00*/  ISETP.NE.AND P3, PT, R2, 0x1, PT ;  /* 0x000000010200780c */ /* 0x000fe20003f65270 */
[----:B------:R-:W-:Y:S01]  /*0a10*/  IMAD R9, R31, c[0x0][0x1b8], RZ ;  /* 0x00006e001f097a24 */ /* 0x000fe200078e02ff */
[----:B------:R-:W-:Y:S01]  /*0a20*/  SEL R2, R244, RZ, !P0 ;  /* 0x000000fff4027207 */ /* 0x000fe20004000000 */
[----:B------:R-:W-:Y:S01]  /*0a30*/  IMAD R8, R29, 0x20, R32 ;  /* 0x000000201d087824 */ /* 0x000fe200078e0220 */
[----:B------:R-:W-:Y:S01]  /*0a40*/  UIMAD UR4, UR9, UR21, UR4 ;  /* 0x00000015090472a4 */ /* 0x000fe2000f8e0204 */
[C---:B------:R-:W-:Y:S01]  /*0a50*/  IMAD R9, R30.reuse, c[0x0][0x1bc], R9 ;  /* 0x00006f001e097a24 */ /* 0x040fe200078e0209 */
[----:B------:R-:W-:Y:S01]  /*0a60*/  UIMAD.WIDE.U32 UR10, UR6, 0x40, URZ ;  /* 0x00000040060a78a5 */ /* 0x000fe2000f8e003f */
[----:B------:R-:W-:Y:S01]  /*0a70*/  IMAD R8, R3, 0x80, R8 ;  /* 0x0000008003087824 */ /* 0x000fe200078e0208 */
[----:B--2---:R-:W-:Y:S01]  /*0a80*/  SEL R7, R5, RZ, !P0 ;  /* 0x000000ff05077207 */ /* 0x004fe20004000000 */
[----:B------:R-:W-:Y:S01]  /*0a90*/  IMAD.WIDE.U32 R10, R30, c[0x0][0x1b8], R10 ;  /* 0x00006e001e0a7a25 */ /* 0x000fe200078e000a */
[----:B------:R-:W-:-:S02]  /*0aa0*/  USHF.L.U32 UR8, UR7, 0x6, URZ ;  /* 0x0000000607087899 */ /* 0x000fc4000800063f */
[----:B------:R-:W-:Y:S01]  /*0ab0*/  MOV R4, R8 ;  /* 0x0000000800047202 */ /* 0x000fe20000000f00 */
[----:B------:R-:W-:Y:S01]  /*0ac0*/  IMAD R7, R7, c[0x0][0x1c0], RZ ;  /* 0x0000700007077a24 */ /* 0x000fe200078e02ff */
[----:B------:R-:W-:Y:S01]  /*0ad0*/  UIADD3 UR8, UR11, UR8, URZ ;  /* 0x000000080b087290 */ /* 0x000fe2000fffe03f */
[----:B------:R-:W-:Y:S01]  /*0ae0*/  IMAD.IADD R11, R11, 0x1, R9 ;  /* 0x000000010b0b7824 */ /* 0x000fe200078e0209 */
[----:B------:R-:W-:Y:S01]  /*0af0*/  SHF.R.S32.HI R9, RZ, 0x1f, R33 ;  /* 0x0000001fff097819 */ /* 0x000fe20000011421 */
[----:B------:R-:W-:Y:S01]  /*0b00*/  IMAD R18, R2, c[0x0][0x1c4], R7 ;  /* 0x0000710002127a24 */ /* 0x000fe200078e0207 */
[----:B------:R-:W-:Y:S01]  /*0b10*/  BAR.SYNC.DEFER_BLOCKING 0x0 ;  /* 0x0000000000007b1d */ /* 0x000fe20000010000 */
[----:B------:R-:W-:Y:S01]  /*0b20*/  @P3 IMAD.HI.U32 R7, R8, c[0x0][0x2c8], RZ ;  /* 0x0000b20008073a27 */ /* 0x000fe200078e00ff */
[----:B------:R-:W-:-:S03]  /*0b30*/  IADD3 R33, P0, R33, R32, RZ ;  /* 0x0000002021217210 */ /* 0x000fc60007f1e0ff */
[----:B------:R-:W-:Y:S01]  /*0b40*/  IMAD.WIDE.U32 R10, R2, c[0x0][0x1c0], R10 ;  /* 0x00007000020a7a25 */ /* 0x000fe200078e000a */
[----:B------:R-:W-:Y:S02]  /*0b50*/  @P3 SHF.R.U32.HI R4, RZ, c[0x0][0x2cc], R7 ;  /* 0x0000b300ff043a19 */ /* 0x000fe40000011607 */
[----:B------:R-:W-:Y:S01]  /*0b60*/  LEA.HI.X.SX32 R36, R32, R9, 0x1, P0 ;  /* 0x0000000920247211 */ /* 0x000fe200000f0eff */
[----:B------:R-:W-:Y:S01]  /*0b70*/  IMAD.IADD R19, R11, 0x1, R18 ;  /* 0x000000010b137824 */ /* 0x000fe200078e0212 */
[----:B------:R-:W-:Y:S01]  /*0b80*/  SHF.R.S32.HI R13, RZ, 0x1f, R4 ;  /* 0x0000001fff0d7819 */ /* 0x000fe20000011404 */
[----:B------:R-:W-:Y:S02]  /*0b90*/  IMAD.MOV.U32 R18, RZ, RZ, R10 ;  /* 0x000000ffff127224 */ /* 0x000fe400078e000a */
[----:B------:R-:W-:Y:S02]  /*0ba0*/  IMAD.MOV R11, RZ, RZ, -R4 ;  /* 0x000000ffff0b7224 */ /* 0x000fe400078e0a04 */
[----:B------:R-:W-:-:S02]  /*0bb0*/  IMAD R13, R13, c[0x0][0x1b0], RZ ;  /* 0x00006c000d0d7a24 */ /* 0x000fc400078e02ff */
[----:B------:R-:W-:-:S04]  /*0bc0*/  IMAD.WIDE.U32 R18, R4, c[0x0][0x1b0], R18 ;  /* 0x00006c0004127a25 */ /* 0x000fc800078e0012 */
[----:B------:R-:W-:Y:S02]  /*0bd0*/  IMAD R13, R4, c[0x0][0x1b4], R13 ;  /* 0x00006d00040d7a24 */ /* 0x000fe400078e020d */
[----:B------:R-:W-:Y:S02]  /*0be0*/  IMAD R8, R11, c[0x0][0x2c4], R8 ;  /* 0x0000b1000b087a24 */ /* 0x000fe400078e0208 */
[----:B------:R-:W-:Y:S01]  /*0bf0*/  IMAD R10, R3, 0x80, R32 ;  /* 0x00000080030a7824 */ /* 0x000fe200078e0220 */
[----:B------:R-:W-:Y:S01]  /*0c00*/  IADD3 R19, R19, R13, RZ ;  /* 0x0000000d13137210 */ /* 0x000fe20007ffe0ff */
[----:B------:R-:W-:Y:S01]  /*0c10*/  IMAD R7, R0, c[0x0][0x2c4], RZ ;  /* 0x0000b10000077a24 */ /* 0x000fe200078e02ff */
[----:B------:R-:W-:Y:S01]  /*0c20*/  SHF.R.S32.HI R13, RZ, 0x1f, R8 ;  /* 0x0000001fff0d7819 */ /* 0x000fe20000011408 */
[----:B------:R-:W-:Y:S01]  /*0c30*/  IMAD.U32 R0, RZ, RZ, UR15 ;  /* 0x0000000fff007e24 */ /* 0x000fe2000f8e00ff */
[----:B------:R-:W-:Y:S01]  /*0c40*/  IADD3 R3, -R32, UR19, RZ ;  /* 0x0000001320037c10 */ /* 0x000fe2000fffe1ff */
[----:B------:R-:W-:Y:S01]  /*0c50*/  IMAD.SHL.U32 R34, R29, 0x8, RZ ;  /* 0x000000081d227824 */ /* 0x000fe200078e00ff */
[C---:B------:R-:W-:Y:S01]  /*0c60*/  IADD3 R2, R10.reuse, 0x20, RZ ;  /* 0x000000200a027810 */ /* 0x040fe20007ffe0ff */
[----:B------:R-:W-:Y:S01]  /*0c70*/  IMAD R13, R13, c[0x0][0x1a8], RZ ;  /* 0x00006a000d0d7a24 */ /* 0x000fe200078e02ff */
[-C--:B------:R-:W-:Y:S01]  /*0c80*/  ISETP.GE.AND P5, PT, R10, R7.reuse, PT ;  /* 0x000000070a00720c */ /* 0x080fe20003fa6270 */
[----:B------:R-:W-:Y:S01]  /*0c90*/  IMAD R3, R0, -0x80, R3 ;  /* 0xffffff8000037824 */ /* 0x000fe200078e0203 */
[-C--:B------:R-:W-:Y:S01]  /*0ca0*/  ISETP.GE.AND P3, PT, R2, R7.reuse, PT ;  /* 0x000000070200720c */ /* 0x080fe20003f66270 */
[----:B------:R-:W-:Y:S01]  /*0cb0*/  IMAD R13, R8, c[0x0][0x1ac], R13 ;  /* 0x00006b00080d7a24 */ /* 0x000fe200078e020d */
[----:B------:R-:W-:Y:S01]  /*0cc0*/  IADD3 R0, R10, 0x40, RZ ;  /* 0x000000400a007810 */ /* 0x000fe20007ffe0ff */
[----:B------:R-:W-:Y:S01]  /*0cd0*/  IMAD R2, R36, c[0x0][0x1e0], RZ ;  /* 0x0000780024027a24 */ /* 0x000fe200078e02ff */
[----:B------:R-:W-:Y:S01]  /*0ce0*/  SHF.R.S32.HI R35, RZ, 0x1f, R34 ;  /* 0x0000001fff237819 */ /* 0x000fe20000011422 */
[----:B------:R-:W-:Y:S01]  /*0cf0*/  IMAD.WIDE.U32 R8, R8, c[0x0][0x1a8], R18 ;  /* 0x00006a0008087a25 */ /* 0x000fe200078e0012 */
[----:B------:R-:W-:-:S02]  /*0d00*/  ISETP.GE.AND P4, PT, R0, R7, PT ;  /* 0x000000070000720c */ /* 0x000fc40003f86270 */
[----:B------:R-:W-:Y:S01]  /*0d10*/  IADD3 R10, R10, 0x60, RZ ;  /* 0x000000600a0a7810 */ /* 0x000fe20007ffe0ff */
[----:B------:R-:W-:Y:S01]  /*0d20*/  IMAD R15, R33, c[0x0][0x1e4], R2 ;  /* 0x00007900210f7a24 */ /* 0x000fe200078e0202 */
[----:B------:R-:W-:Y:S01]  /*0d30*/  LEA R2, P0, R8, c[0x0][0x160], 0x1 ;  /* 0x0000580008027a11 */ /* 0x000fe200078008ff */
[----:B------:R-:W-:Y:S01]  /*0d40*/  IMAD.IADD R0, R9, 0x1, R13 ;  /* 0x0000000109007824 */ /* 0x000fe200078e020d */
[----:B------:R-:W-:Y:S01]  /*0d50*/  ISETP.GE.AND P6, PT, R34, c[0x0][0x198], PT ;  /* 0x0000660022007a0c */ /* 0x000fe20003fc6270 */
[----:B------:R-:W-:Y:S02]  /*0d60*/  IMAD.SHL.U32 R11, R32, 0x40, RZ ;  /* 0x00000040200b7824 */ /* 0x000fe400078e00ff */
[----:B------:R-:W-:Y:S01]  /*0d70*/  IMAD.WIDE.U32 R16, R33, c[0x0][0x1e0], R34 ;  /* 0x0000780021107a25 */ /* 0x000fe200078e0022 */
[----:B------:R-:W-:Y:S01]  /*0d80*/  LEA.HI.X R0, R8, c[0x0][0x164], R0, 0x1, P0 ;  /* 0x0000590008007a11 */ /* 0x000fe200000f0c00 */
[----:B------:R-:W-:Y:S01]  /*0d90*/  SHFL.IDX PT, R14, R2, RZ, 0x181f ;  /* 0x00181fff020e7589 */ /* 0x000fe200000e0000 */
[----:B------:R-:W-:Y:S01]  /*0da0*/  LOP3.LUT R11, R11, 0x1c0, RZ, 0xc0, !PT ;  /* 0x000001c00b0b7812 */ /* 0x000fe200078ec0ff */
[----:B------:R-:W-:Y:S01]  /*0db0*/  IMAD.IADD R17, R17, 0x1, R15 ;  /* 0x0000000111117824 */ /* 0x000fe200078e020f */
[----:B------:R-:W-:Y:S01]  /*0dc0*/  ISETP.GE.AND P0, PT, R10, R7, PT ;  /* 0x000000070a00720c */ /* 0x000fe20003f06270 */
[----:B------:R-:W1:Y:S01]  /*0dd0*/  SHFL.IDX PT, R15, R0, RZ, 0x181f ;  /* 0x00181fff000f7589 */ /* 0x000e6200000e0000 */
[----:B------:R-:W-:Y:S01]  /*0de0*/  LOP3.LUT R4, R11, 0x38, R34, 0xf8, !PT ;  /* 0x000000380b047812 */ /* 0x000fe200078ef822 */
[----:B------:R-:W-:Y:S01]  /*0df0*/  IMAD R9, R31, c[0x0][0x1e8], RZ ;  /* 0x00007a001f097a24 */ /* 0x000fe200078e02ff */
[----:B------:R-:W-:Y:S01]  /*0e00*/  SHF.R.U32.HI R11, RZ, 0x3, R11 ;  /* 0x00000003ff0b7819 */ /* 0x000fe2000001160b */
[----:B------:R-:W2:Y:S01]  /*0e10*/  SHFL.IDX PT, R8, R2, 0x1, 0x181f ;  /* 0x00381f0002087f89 */ /* 0x000ea200000e0000 */
[----:B------:R-:W-:-:S02]  /*0e20*/  IMAD.SHL.U32 R12, R12, 0x8, RZ ;  /* 0x000000080c0c7824 */ /* 0x000fc400078e00ff */
[----:B------:R-:W-:Y:S01]  /*0e30*/  LOP3.LUT R11, R4, R11, RZ, 0x3c, !PT ;  /* 0x0000000b040b7212 */ /* 0x000fe200078e3cff */
[----:B------:R-:W-:Y:S01]  /*0e40*/  IMAD R246, R30, c[0x0][0x1ec], R9 ;  /* 0x00007b001ef67a24 */ /* 0x000fe200078e0209 */
[----:B------:R-:W-:Y:S01]  /*0e50*/  IADD3 R4, R34, 0x40, RZ ;  /* 0x0000004022047810 */ /* 0x000fe20007ffe0ff */
[----:B------:R-:W4:Y:S01]  /*0e60*/  SHFL.IDX PT, R9, R0, 0x1, 0x181f ;  /* 0x00381f0000097f89 */ /* 0x000f2200000e0000 */
[----:B------:R-:W-:Y:S01]  /*0e70*/  LOP3.LUT R11, R11, 0xfffffe00, R12, 0xf8, !PT ;  /* 0xfffffe000b0b7812 */ /* 0x000fe200078ef80c */
[----:B------:R-:W-:Y:S01]  /*0e80*/  IMAD.WIDE.U32 R16, R30, c[0x0][0x1e8], R16 ;  /* 0x00007a001e107a25 */ /* 0x000fe200078e0010 */
[----:B------:R-:W-:Y:S01]  /*0e90*/  @!P5 SHF.R.S32.HI R7, RZ, 0x1f, R4 ;  /* 0x0000001fff07d819 */ /* 0x000fe20000011404 */
[----:B------:R-:W5:Y:S02]  /*0ea0*/  SHFL.IDX PT, R20, R2, 0x2, 0x181f ;  /* 0x00581f0002147f89 */ /* 0x000f6400000e0000 */
[----:B------:R-:W-:Y:S01]  /*0eb0*/  IMAD.SHL.U32 R243, R11, 0x2, RZ ;  /* 0x000000020bf37824 */ /* 0x000fe200078e00ff */
[----:B------:R-:W-:Y:S01]  /*0ec0*/  IADD3 R247, R17, R246, RZ ;  /* 0x000000f611f77210 */ /* 0x000fe20007ffe0ff */
[----:B------:R-:W1:Y:S01]  /*0ed0*/  SHFL.IDX PT, R21, R0, 0x2, 0x181f ;  /* 0x00581f0000157f89 */ /* 0x000e6200000e0000 */
[----:B------:R-:W-:-:S02]  /*0ee0*/  IMAD.MOV.U32 R246, RZ, RZ, R16 ;  /* 0x000000fffff67224 */ /* 0x000fc400078e0010 */
[----:B------:R-:W-:Y:S01]  /*0ef0*/  IMAD R31, R31, c[0x0][0x210], RZ ;  /* 0x000084001f1f7a24 */ /* 0x000fe200078e02ff */
[----:B------:R-:W1:Y:S03]  /*0f00*/  SHFL.IDX PT, R10, R2, 0x3, 0x181f ;  /* 0x00781f00020a7f89 */ /* 0x000e6600000e0000 */
[----:B------:R-:W-:Y:S01]  /*0f10*/  IMAD R31, R30, c[0x0][0x214], R31 ;  /* 0x000085001e1f7a24 */ /* 0x000fe200078e021f */
[----:B------:R1:W1:Y:S01]  /*0f20*/  SHFL.IDX PT, R11, R0, 0x3, 0x181f ;  /* 0x00781f00000b7f89 */ /* 0x00026200000e0000 */
[--C-:B---3--:R-:W-:Y:S01]  /*0f30*/  @P1 SHF.R.S32.HI R13, RZ, 0x1f, R6.reuse ;  /* 0x0000001fff0d1819 */ /* 0x108fe20000011406 */
[----:B------:R-:W-:Y:S01]  /*0f40*/  @!P1 IMAD.MOV.U32 R13, RZ, RZ, R5 ;  /* 0x000000ffff0d9224 */ /* 0x000fe200078e0005 */
[----:B------:R-:W-:Y:S01]  /*0f50*/  @!P5 LEA.HI R5, R7, R4, RZ, 0x3 ;  /* 0x000000040705d211 */ /* 0x000fe200078f18ff */
[----:B------:R-:W-:Y:S01]  /*0f60*/  @P1 IMAD.MOV.U32 R12, RZ, RZ, R6 ;  /* 0x000000ffff0c1224 */ /* 0x000fe200078e0006 */
[----:B------:R-:W-:Y:S01]  /*0f70*/  @!P3 SHF.R.S32.HI R7, RZ, 0x1f, R4 ;  /* 0x0000001fff07b819 */ /* 0x000fe20000011404 */
[----:B------:R-:W-:Y:S01]  /*0f80*/  @!P1 IMAD.MOV.U32 R12, RZ, RZ, R244 ;  /* 0x000000ffff0c9224 */ /* 0x000fe200078e00f4 */
[----:B------:R-:W-:-:S02]  /*0f90*/  @!P5 LOP3.LUT R5, R5, 0xfffffff8, RZ, 0xc0, !PT ;  /* 0xfffffff80505d812 */ /* 0x000fc400078ec0ff */
[----:B------:R-:W-:Y:S02]  /*0fa0*/  ISETP.GE.AND P1, PT, R4, c[0x0][0x198], PT ;  /* 0x0000660004007a0c */ /* 0x000fe40003f26270 */
[----:B------:R-:W-:Y:S02]  /*0fb0*/  SEL R250, R12, RZ, !P2 ;  /* 0x000000ff0cfa7207 */ /* 0x000fe40005000000 */
[----:B------:R-:W-:Y:S01]  /*0fc0*/  SEL R28, R13, RZ, !P2 ;  /* 0x000000ff0d1c7207 */ /* 0x000fe20005000000 */
[----:B-1----:R-:W-:Y:S01]  /*0fd0*/  @!P5 IMAD.WIDE R12, R5, 0x2, R14 ;  /* 0x00000002050cd825 */ /* 0x002fe200078e020e */
[----:B------:R-:W-:Y:S02]  /*0fe0*/  @!P3 LEA.HI R7, R7, R4, RZ, 0x3 ;  /* 0x000000040707b211 */ /* 0x000fe400078f18ff */
[----:B------:R-:W-:Y:S01]  /*0ff0*/  @!P5 LEA R6, P2, R34, R14, 0x1 ;  /* 0x0000000e2206d211 */ /* 0x000fe200078408ff */
[----:B------:R-:W-:Y:S01]  /*1000*/  IMAD R249, R28, c[0x0][0x1f0], RZ ;  /* 0x00007c001cf97a24 */ /* 0x000fe200078e02ff */
[----:B------:R-:W-:Y:S01]  /*1010*/  @!P3 LOP3.LUT R5, R7, 0xfffffff8, RZ, 0xc0, !PT ;  /* 0xfffffff80705b812 */ /* 0x000fe200078ec0ff */
[----:B------:R-:W-:Y:S01]  /*1020*/  IMAD.WIDE.U32 R246, R250, c[0x0][0x1f0], R246 ;  /* 0x00007c00faf67a25 */ /* 0x000fe200078e00f6 */
[----:B------:R-:W-:-:S02]  /*1030*/  @!P5 LEA.HI.X R7, R34, R15, R35, 0x1, P2 ;  /* 0x0000000f2207d211 */ /* 0x000fc400010f0c23 */
[----:B--2---:R-:W-:Y:S01]  /*1040*/  @!P3 LEA R16, P2, R34, R8, 0x1 ;  /* 0x000000082210b211 */ /* 0x004fe200078408ff */
[----:B------:R-:W-:Y:S02]  /*1050*/  IMAD R249, R250, c[0x0][0x1f4], R249 ;  /* 0x00007d00faf97a24 */ /* 0x000fe400078e02f9 */
[----:B------:R1:W-:Y:S01]  /*1060*/  @!P5 LDGSTS.E.BYPASS.LTC128B.128 [R243+0x100], [R6.64], !P6 ;  /* 0x0010000006f3dfae */ /* 0x0003e2000f101d50 */
[----:B----4-:R-:W-:Y:S01]  /*1070*/  @!P3 IMAD.WIDE R14, R5, 0x2, R8 ;  /* 0x00000002050eb825 */ /* 0x010fe200078e0208 */
[C---:B------:R-:W-:Y:S02]  /*1080*/  @!P3 LEA.HI.X R17, R34.reuse, R9, R35, 0x1, P2 ;  /* 0x000000092211b211 */ /* 0x040fe400010f0c23 */
[----:B------:R2:W-:Y:S01]  /*1090*/  @!P5 LDGSTS.E.BYPASS.LTC128B.128 [R243+0x4100], [R12.64], !P1 ;  /* 0x041000000cf3dfae */ /* 0x0005e2000c901d50 */
[----:B------:R-:W-:Y:S01]  /*10a0*/  ISETP.GE.AND P5, PT, R3, 0x21, PT ;  /* 0x000000210300780c */ /* 0x000fe20003fa6270 */
[----:B------:R-:W-:Y:S01]  /*10b0*/  IMAD.IADD R249, R247, 0x1, R249 ;  /* 0x00000001f7f97824 */ /* 0x000fe200078e02f9 */
[----:B------:R-:W-:Y:S01]  /*10c0*/  MOV R9, UR15 ;  /* 0x0000000f00097c02 */ /* 0x000fe20008000f00 */
[----:B------:R-:W-:Y:S01]  /*10d0*/  IMAD.MOV.U32 R248, RZ, RZ, R246 ;  /* 0x000000fffff87224 */ /* 0x000fe200078e00f6 */
[C---:B-----5:R-:W-:Y:S01]  /*10e0*/  @!P4 LEA R18, P2, R34.reuse, R20, 0x1 ;  /* 0x000000142212c211 */ /* 0x060fe200078408ff */
[----:B------:R-:W-:Y:S01]  /*10f0*/  IMAD.U32 R5, RZ, RZ, UR6 ;  /* 0x00000006ff057e24 */ /* 0x000fe2000f8e00ff */
[----:B------:R3:W-:Y:S01]  /*1100*/  @!P3 LDGSTS.E.BYPASS.LTC128B.128 [R243+0x1100], [R16.64], !P6 ;  /* 0x0110000010f3bfae */ /* 0x0007e2000f101d50 */
[----:B------:R-:W-:Y:S01]  /*1110*/  IMAD.WIDE.U32 R8, R9, UR21, R248 ;  /* 0x0000001509087c25 */ /* 0x000fe2000f8e00f8 */
[----:B------:R-:W-:-:S02]  /*1120*/  @!P4 LEA.HI.X R19, R34, R21, R35, 0x1, P2 ;  /* 0x000000152213c211 */ /* 0x000fc400010f0c23 */
[----:B------:R4:W-:Y:S01]  /*1130*/  @!P3 LDGSTS.E.BYPASS.LTC128B.128 [R243+0x5100], [R14.64], !P1 ;  /* 0x051000000ef3bfae */ /* 0x0009e2000c901d50 */
[----:B------:R-:W-:Y:S02]  /*1140*/  IMAD R245, R28, c[0x0][0x218], RZ ;  /* 0x000086001cf57a24 */ /* 0x000fe400078e02ff */
[----:B------:R-:W-:Y:S01]  /*1150*/  @P5 LEA R5, P2, R5, R8, 0x5 ;  /* 0x0000000805055211 */ /* 0x000fe200078428ff */
[----:B------:R5:W-:Y:S01]  /*1160*/  @!P4 LDGSTS.E.BYPASS.LTC128B.128 [R243+0x2100], [R18.64], !P6 ;  /* 0x0210000012f3cfae */ /* 0x000be2000f101d50 */
[----:B------:R-:W-:Y:S02]  /*1170*/  IMAD R245, R250, c[0x0][0x21c], R245 ;  /* 0x00008700faf57a24 */ /* 0x000fe400078e02f5 */
[----:B-1----:R-:W-:Y:S01]  /*1180*/  IMAD.U32 R7, RZ, RZ, UR7 ;  /* 0x00000007ff077e24 */ /* 0x002fe2000f8e00ff */
[CC--:B------:R-:W-:Y:S02]  /*1190*/  LEA.HI R6, R113.reuse, R112.reuse, RZ, 0x4 ;  /* 0x0000007071067211 */ /* 0x0c0fe400078f20ff */
[----:B------:R-:W-:Y:S01]  /*11a0*/  LEA.HI R113, R113, R112, RZ, 0x5 ;  /* 0x0000007071717211 */ /* 0x000fe200078f28ff */
[----:B--2---:R-:W-:Y:S01]  /*11b0*/  IMAD.U32 R12, RZ, RZ, UR6 ;  /* 0x00000006ff0c7e24 */ /* 0x004fe2000f8e00ff */
[----:B------:R-:W-:-:S04]  /*11c0*/  @!P4 SHF.R.S32.HI R13, RZ, 0x1f, R4 ;  /* 0x0000001fff0dc819 */ /* 0x000fc80000011404 */
[----:B------:R-:W-:Y:S02]  /*11d0*/  @!P4 LEA.HI R0, R13, R4, RZ, 0x3 ;  /* 0x000000040d00c211 */ /* 0x000fe400078f18ff */
[----:B------:R-:W-:Y:S02]  /*11e0*/  IADD3 R13, R9, UR4, RZ ;  /* 0x00000004090d7c10 */ /* 0x000fe4000fffe0ff */
[----:B------:R-:W-:Y:S02]  /*11f0*/  @!P4 LOP3.LUT R0, R0, 0xfffffff8, RZ, 0xc0, !PT ;  /* 0xfffffff80000c812 */ /* 0x000fe400078ec0ff */
[----:B---3--:R-:W-:Y:S02]  /*1200*/  @!P0 LEA R16, P3, R34, R10, 0x1 ;  /* 0x0000000a22108211 */ /* 0x008fe400078608ff */
[----:B------:R-:W-:Y:S01]  /*1210*/  @P5 LEA.HI.X R2, R12, R13, R7, 0x5, P2 ;  /* 0x0000000d0c025211 */ /* 0x000fe200010f2c07 */
[----:B------:R-:W-:Y:S01]  /*1220*/  @!P4 IMAD.WIDE R20, R0, 0x2, R20 ;  /* 0x000000020014c825 */ /* 0x000fe200078e0214 */
[----:B----4-:R-:W-:-:S02]  /*1230*/  @P5 LEA R14, P2, R5, c[0x0][0x1c8], 0x1 ;  /* 0x00007200050e5a11 */ /* 0x010fc400078408ff */
[----:B------:R-:W-:Y:S02]  /*1240*/  @!P0 LEA.HI.X R17, R34, R11, R35, 0x1, P3 ;  /* 0x0000000b22118211 */ /* 0x000fe400018f0c23 */
[----:B------:R-:W-:Y:S01]  /*1250*/  @!P0 SHF.R.S32.HI R9, RZ, 0x1f, R4 ;  /* 0x0000001fff098819 */ /* 0x000fe20000011404 */
[----:B------:R1:W-:Y:S01]  /*1260*/  @!P4 LDGSTS.E.BYPASS.LTC128B.128 [R243+0x6100], [R20.64], !P1 ;  /* 0x0610000014f3cfae */ /* 0x0003e2000c901d50 */
[----:B------:R-:W-:Y:S02]  /*1270*/  @P5 LEA.HI.X R15, R5, c[0x0][0x1cc], R2, 0x1, P2 ;  /* 0x00007300050f5a11 */ /* 0x000fe400010f0c02 */
[----:B------:R-:W-:Y:S01]  /*1280*/  LOP3.LUT R5, R6, 0xfffffff0, RZ, 0xc0, !PT ;  /* 0xfffffff006057812 */ /* 0x000fe200078ec0ff */
[----:B------:R2:W-:Y:S01]  /*1290*/  @!P0 LDGSTS.E.BYPASS.LTC128B.128 [R243+0x3100], [R16.64], !P6 ;  /* 0x0310000010f38fae */ /* 0x0005e2000f101d50 */
[----:B------:R-:W-:Y:S02]  /*12a0*/  @!P0 LEA.HI R2, R9, R4, RZ, 0x3 ;  /* 0x0000000409028211 */ /* 0x000fe400078f18ff */
[----:B------:R-:W-:-:S02]  /*12b0*/  IADD3 R5, -R5, R112, RZ ;  /* 0x0000007005057210 */ /* 0x000fc40007ffe1ff */
[C---:B------:R-:W-:Y:S02]  /*12c0*/  ISETP.GE.AND P6, PT, R3.reuse, 0x1, PT ;  /* 0x000000010300780c */ /* 0x040fe40003fc6270 */
[----:B------:R-:W-:Y:S02]  /*12d0*/  @!P0 LOP3.LUT R2, R2, 0xfffffff8, RZ, 0xc0, !PT ;  /* 0xfffffff802028812 */ /* 0x000fe400078ec0ff */
[----:B------:R-:W-:Y:S02]  /*12e0*/  SHF.R.S32.HI R7, RZ, 0x4, R6 ;  /* 0x00000004ff077819 */ /* 0x000fe40000011406 */
[----:B------:R-:W-:Y:S02]  /*12f0*/  SHF.R.S32.HI R0, RZ, 0x1f, R5 ;  /* 0x0000001fff007819 */ /* 0x000fe40000011405 */
[----:B------:R-:W-:Y:S02]  /*1300*/  ISETP.GE.AND P4, PT, R3, 0x41, PT ;  /* 0x000000410300780c */ /* 0x000fe40003f86270 */
[----:B------:R-:W-:-:S02]  /*1310*/  LEA.HI R6, R6, R7, RZ, 0x1 ;  /* 0x0000000706067211 */ /* 0x000fc400078f08ff */
[----:B------:R-:W-:Y:S01]  /*1320*/  ISETP.GE.AND P2, PT, R3, 0x61, PT ;  /* 0x000000610300780c */ /* 0x000fe20003f46270 */
[----:B------:R-:W-:Y:S01]  /*1330*/  IMAD.U32 R3, RZ, RZ, UR6 ;  /* 0x00000006ff037e24 */ /* 0x000fe2000f8e00ff */
[----:B------:R-:W-:Y:S02]  /*1340*/  LEA.HI R0, R0, R5, RZ, 0x3 ;  /* 0x0000000500007211 */ /* 0x000fe400078f18ff */
[----:B------:R-:W-:Y:S02]  /*1350*/  LOP3.LUT R12, R6, 0xfffffffe, RZ, 0xc0, !PT ;  /* 0xfffffffe060c7812 */ /* 0x000fe400078ec0ff */
[----:B------:R-:W-:Y:S02]  /*1360*/  LOP3.LUT R6, R0, 0xfffffff8, RZ, 0xc0, !PT ;  /* 0xfffffff800067812 */ /* 0x000fe400078ec0ff */
[----:B------:R-:W-:Y:S01]  /*1370*/  ISETP.GE.AND P3, PT, R34, c[0x0][0x1d4], PT ;  /* 0x0000750022007a0c */ /* 0x000fe20003f66270 */
[----:B------:R-:W-:Y:S02]  /*1380*/  IMAD.IADD R242, R7, 0x1, -R12 ;  /* 0x0000000107f27824 */ /* 0x000fe400078e0a0c */
[----:B--2---:R-:W-:-:S02]  /*1390*/  @!P0 IMAD.WIDE R16, R2, 0x2, R10 ;  /* 0x0000000202108825 */ /* 0x004fc400078e020a */
[----:B------:R-:W-:Y:S01]  /*13a0*/  VOTEU.ANY UP0, P2 ;  /* 0x00000000003f7886 */ /* 0x000fe20001000100 */
[----:B------:R-:W-:Y:S01]  /*13b0*/  @P2 MOV R12, R8 ;  /* 0x00000008000c2202 */ /* 0x000fe20000000f00 */
[----:B------:R-:W-:Y:S01]  /*13c0*/  IMAD.IADD R6, R5, 0x1, -R6 ;  /* 0x0000000105067824 */ /* 0x000fe200078e0a06 */
[----:B------:R2:W-:Y:S01]  /*13d0*/  @!P0 LDGSTS.E.BYPASS.LTC128B.128 [R243+0x7100], [R16.64], !P1 ;  /* 0x0710000010f38fae */ /* 0x0005e2000c901d50 */
[----:B------:R-:W-:Y:S01]  /*13e0*/  @P6 LEA R10, P0, R8, c[0x0][0x1c8], 0x1 ;  /* 0x00007200080a6a11 */ /* 0x000fe200078008ff */
[----:B------:R-:W-:Y:S01]  /*13f0*/  IMAD.SHL.U32 R5, R242, 0x8, RZ ;  /* 0x00000008f2057824 */ /* 0x000fe200078e00ff */
[----:B------:R-:W-:Y:S01]  /*1400*/  @UP0 UIMAD UR4, UR7, 0x60, URZ ;  /* 0x00000060070408a4 */ /* 0x000fe2000f8e023f */
[----:B------:R-:W-:Y:S01]  /*1410*/  IMAD.SHL.U32 R7, R6, 0x40, RZ ;  /* 0x0000004006077824 */ /* 0x000fe200078e00ff */
[C---:B------:R-:W-:Y:S01]  /*1420*/  @P6 LEA.HI.X R11, R8.reuse, c[0x0][0x1cc], R13, 0x1, P0 ;  /* 0x00007300080b6a11 */ /* 0x040fe200000f0c0d */
[----:B------:R-:W0:Y:S01]  /*1430*/  LDGDEPBAR ;  /* 0x00000000000079af */ /* 0x000e220000000000 */
[----:B------:R-:W-:Y:S01]  /*1440*/  @P4 IADD3 R2, P0, R8, UR10, RZ ;  /* 0x0000000a08024c10 */ /* 0x000fe2000ff1e0ff */
[----:B------:R-:W-:Y:S01]  /*1450*/  IMAD.WIDE.U32 R34, R33, c[0x0][0x208], R34 ;  /* 0x0000820021227a25 */ /* 0x000fe200078e0022 */
[----:B------:R-:W-:Y:S01]  /*1460*/  LOP3.LUT R8, R7, 0x1c0, RZ, 0xc0, !PT ;  /* 0x000001c007087812 */ /* 0x000fe200078ec0ff */
[----:B------:R3:W-:Y:S01]  /*1470*/  @P6 LDGSTS.E.BYPASS.LTC128B.128 [R243+0x8100], [R10.64], !P3 ;  /* 0x081000000af36fae */ /* 0x0007e2000d901d50 */
[----:B------:R-:W-:Y:S01]  /*1480*/  @P4 IADD3.X R9, R13, UR8, RZ, P0, !PT ;  /* 0x000000080d094c10 */ /* 0x000fe200087fe4ff */
[----:B------:R-:W-:Y:S01]  /*1490*/  @P2 IMAD.WIDE.U32 R12, R3, 0x60, R12 ;  /* 0x00000060030c2825 */ /* 0x000fe200078e000c */
[----:B------:R-:W-:-:S03]  /*14a0*/  ISETP.GE.AND P0, PT, R4, c[0x0][0x1d4], PT ;  /* 0x0000750004007a0c */ /* 0x000fc60003f06270 */
[----:B------:R-:W-:Y:S01]  /*14b0*/  IMAD.SHL.U32 R7, R0, 0x40, RZ ;  /* 0x0000004000077824 */ /* 0x000fe200078e00ff */
[----:B------:R-:W-:Y:S01]  /*14c0*/  @P2 IADD3 R3, R13, UR4, RZ ;  /* 0x000000040d032c10 */ /* 0x000fe2000fffe0ff */
[----:B------:R-:W-:Y:S02]  /*14d0*/  ULDC.64 UR4, c[0x0][0x208] ;  /* 0x0000820000047ab9 */ /* 0x000fe40000000a00 */
[----:B------:R-:W-:Y:S02]  /*14e0*/  UIMAD UR9, UR9, UR4, URZ ;  /* 0x00000004090972a4 */ /* 0x000fe4000f8e023f */
[----:B------:R-:W-:Y:S02]  /*14f0*/  UIMAD.WIDE.U32 UR12, UR15, UR4, URZ ;  /* 0x000000040f0c72a5 */ /* 0x000fe4000f8e003f */
[----:B------:R-:W-:Y:S02]  /*1500*/  UIMAD UR9, UR15, UR5, UR9 ;  /* 0x000000050f0972a4 */ /* 0x000fe4000f8e0209 */
[----:B------:R3:W-:Y:S01]  /*1510*/  @P6 LDGSTS.E.BYPASS.LTC128B.128 [R243+0xc100], [R10.64+0x80], !P0 ;  /* 0x0c1000800af36fae */ /* 0x0007e2000c101d50 */
[----:B--2---:R-:W-:Y:S01]  /*1520*/  @P4 LEA R16, P1, R2, c[0x0][0x1c8], 0x1 ;  /* 0x0000720002104a11 */ /* 0x004fe200078208ff */
[----:B------:R-:W-:-:S02]  /*1530*/  UIADD3 UR9, UR13, UR9, URZ ;  /* 0x000000090d097290 */ /* 0x000fc4000fffe03f */
[----:B------:R2:W-:Y:S01]  /*1540*/  @P5 LDGSTS.E.BYPASS.LTC128B.128 [R243+0x9100], [R14.64], !P3 ;  /* 0x091000000ef35fae */ /* 0x0005e2000d901d50 */
[----:B------:R-:W-:Y:S01]  /*1550*/  @P4 LEA.HI.X R17, R2, c[0x0][0x1cc], R9, 0x1, P1 ;  /* 0x0000730002114a11 */ /* 0x000fe200008f0c09 */
[----:B------:R-:W-:Y:S01]  /*1560*/  IMAD.SHL.U32 R9, R113, 0x20, RZ ;  /* 0x0000002071097824 */ /* 0x000fe200078e00ff */
[----:B------:R-:W-:Y:S01]  /*1570*/  LOP3.LUT R2, R8, 0x8, R5, 0xf8, !PT ;  /* 0x0000000808027812 */ /* 0x000fe200078ef805 */
[----:B------:R2:W-:Y:S01]  /*1580*/  @P5 LDGSTS.E.BYPASS.LTC128B.128 [R243+0xd100], [R14.64+0x80], !P0 ;  /* 0x0d1000800ef35fae */ /* 0x0005e2000c101d50 */
[----:B------:R-:W-:Y:S01]  /*1590*/  SHF.R.U32.HI R5, RZ, 0x3, R8 ;  /* 0x00000003ff057819 */ /* 0x000fe20000011608 */
[----:B------:R-:W-:Y:S01]  /*15a0*/  IMAD.SHL.U32 R8, R29, 0x40, RZ ;  /* 0x000000401d087824 */ /* 0x000fe200078e00ff */
[----:B------:R-:W-:Y:S01]  /*15b0*/  @P2 LEA R4, P1, R12, c[0x0][0x1c8], 0x1 ;  /* 0x000072000c042a11 */ /* 0x000fe200078208ff */
[----:B------:R5:W-:Y:S01]  /*15c0*/  @P4 LDGSTS.E.BYPASS.LTC128B.128 [R243+0xa100], [R16.64], !P3 ;  /* 0x0a10000010f34fae */ /* 0x000be2000d901d50 */
[----:B------:R-:W-:Y:S01]  /*15d0*/  LOP3.LUT R2, R2, R5, RZ, 0x3c, !PT ;  /* 0x0000000502027212 */ /* 0x000fe200078e3cff */
[----:B------:R-:W-:Y:S01]  /*15e0*/  UIMAD UR15, UR15, -0x80, UR19 ;  /* 0xffffff800f0f78a4 */ /* 0x000fe2000f8e0213 */
[----:B------:R-:W-:Y:S01]  /*15f0*/  @P2 LEA.HI.X R5, R12, c[0x0][0x1cc], R3, 0x1, P1 ;  /* 0x000073000c052a11 */ /* 0x000fe200008f0c03 */
[----:B------:R5:W-:Y:S01]  /*1600*/  @P4 LDGSTS.E.BYPASS.LTC128B.128 [R243+0xe100], [R16.64+0x80], !P0 ;  /* 0x0e10008010f34fae */ /* 0x000be2000c101d50 */
[----:B------:R-:W-:Y:S01]  /*1610*/  IMAD.SHL.U32 R3, R32, 0x8, RZ ;  /* 0x0000000820037824 */ /* 0x000fe200078e00ff */
[----:B------:R-:W-:-:S02]  /*1620*/  LOP3.LUT R8, R8, 0x1c0, RZ, 0xc0, !PT ;  /* 0x000001c008087812 */ /* 0x000fc400078ec0ff */
[----:B------:R4:W-:Y:S01]  /*1630*/  @P2 LDGSTS.E.BYPASS.LTC128B.128 [R243+0xb100], [R4.64], !P3 ;  /* 0x0b10000004f32fae */ /* 0x0009e2000d901d50 */
[----:B------:R-:W-:Y:S01]  /*1640*/  LOP3.LUT R0, R2, 0xfffffe00, R7, 0xf8, !PT ;  /* 0xfffffe0002007812 */ /* 0x000fe200078ef807 */
[----:B------:R-:W-:Y:S01]  /*1650*/  IMAD.MOV.U32 R7, RZ, RZ, 0x10 ;  /* 0x00000010ff077424 */ /* 0x000fe200078e00ff */
[----:B------:R-:W-:Y:S01]  /*1660*/  LOP3.LUT R9, R9, 0x7ffffc00, RZ, 0xc0, !PT ;  /* 0x7ffffc0009097812 */ /* 0x000fe200078ec0ff */
[----:B------:R4:W-:Y:S01]  /*1670*/  @P2 LDGSTS.E.BYPASS.LTC128B.128 [R243+0xf100], [R4.64+0x80], !P0 ;  /* 0x0f10008004f32fae */ /* 0x0009e2000c101d50 */
[----:B------:R-:W-:Y:S02]  /*1680*/  LOP3.LUT R3, R8, 0x8, R3, 0xf8, !PT ;  /* 0x0000000808037812 */ /* 0x000fe400078ef803 */
[----:B------:R-:W-:Y:S01]  /*1690*/  SHF.R.U32.HI R2, RZ, 0x3, R8 ;  /* 0x00000003ff027819 */ /* 0x000fe20000011608 */
[----:B------:R-:W0:Y:S01]  /*16a0*/  LDGDEPBAR ;  /* 0x00000000000079af */ /* 0x000e220000000000 */
[----:B------:R-:W-:Y:S02]  /*16b0*/  R2P PR, R6, 0x6 ;  /* 0x0000000606007804 */ /* 0x000fe40000000000 */
[----:B------:R-:W-:-:S02]  /*16c0*/  IADD3 R6, R0, R9, RZ ;  /* 0x0000000900067210 */ /* 0x000fc40007ffe0ff */
[----:B------:R-:W-:Y:S02]  /*16d0*/  LOP3.LUT R3, R3, R2, RZ, 0x3c, !PT ;  /* 0x0000000203037212 */ /* 0x000fe400078e3cff */
[----:B------:R-:W-:Y:S02]  /*16e0*/  SEL R7, R7, 0xfffffff0, !P1 ;  /* 0xfffffff007077807 */ /* 0x000fe40004800000 */
[----:B------:R-:W-:Y:S01]  /*16f0*/  LEA R2, R6, 0x100, 0x1 ;  /* 0x0000010006027811 */ /* 0x000fe200078e08ff */
[----:B------:R-:W-:Y:S01]  /*1700*/  IMAD R242, R242, 0x200, R3 ;  /* 0x00000200f2f27824 */ /* 0x000fe200078e0203 */
[----:B------:R-:W-:Y:S02]  /*1710*/  SHF.L.U32 R6, R6, 0x1, RZ ;  /* 0x0000000106067819 */ /* 0x000fe400000006ff */
[----:B------:R-:W-:Y:S01]  /*1720*/  LOP3.LUT P1, RZ, R29, 0x2, RZ, 0xc0, !PT ;  /* 0x000000021dff7812 */ /* 0x000fe2000782c0ff */
[----:B------:R-:W-:-:S05]  /*1730*/  IMAD.SHL.U32 R242, R242, 0x2, RZ ;  /* 0x00000002f2f27824 */ /* 0x000fca00078e00ff */
[----:B------:R-:W-:Y:S01]  /*1740*/  IADD3 R241, R242, 0x8120, RZ ;  /* 0x00008120f2f17810 */ /* 0x000fe20007ffe0ff */
[----:B----4-:R-:W-:Y:S01]  /*1750*/  IMAD.MOV.U32 R5, RZ, RZ, 0x20 ;  /* 0x00000020ff057424 */ /* 0x010fe200078e00ff */
[----:B------:R-:W-:-:S04]  /*1760*/  DEPBAR.LE SB0, 0x1 ;  /* 0x000080400000791a */ /* 0x000fc80000000000 */
[----:B------:R-:W-:Y:S01]  /*1770*/  BAR.SYNC.DEFER_BLOCKING 0x0 ;  /* 0x0000000000007b1d */ /* 0x000fe20000010000 */
[----:B------:R-:W-:Y:S01]  /*1780*/  SEL R5, R5, 0xffffffe0, !P2 ;  /* 0xffffffe005057807 */ /* 0x000fe20005000000 */
[----:B------:R-:W-:Y:S01]  /*1790*/  IMAD R4, R7, 0x2, R2 ;  /* 0x0000000207047824 */ /* 0x000fe200078e0202 */
[----:B------:R-:W-:-:S03]  /*17a0*/  LOP3.LUT P2, RZ, R29, 0x4, RZ, 0xc0, !PT ;  /* 0x000000041dff7812 */ /* 0x000fc6000784c0ff */
[C---:B------:R-:W-:Y:S02]  /*17b0*/  IMAD R3, R5.reuse, 0x2, R2 ;  /* 0x0000000205037824 */ /* 0x040fe400078e0202 */
[----:B------:R-:W-:Y:S01]  /*17c0*/  IMAD R2, R5, 0x2, R4 ;  /* 0x0000000205027824 */ /* 0x000fe200078e0204 */
[----:B------:R-:W-:Y:S04]  /*17d0*/  LDSM.16.M88.4 R136, [R6+0x100] ;  /* 0x000100000688783b */ /* 0x000fe80000000200 */
[----:B------:R4:W-:Y:S04]  /*17e0*/  LDSM.16.M88.4 R184, [R6+0x4100] ;  /* 0x0041000006b8783b */ /* 0x0009e80000000200 */
[----:B------:R-:W-:Y:S04]  /*17f0*/  LDSM.16.M88.4 R172, [R4] ;  /* 0x0000000004ac783b */ /* 0x000fe80000000200 */
[----:B------:R1:W-:Y:S04]  /*1800*/  LDSM.16.M88.4 R188, [R4+0x4000] ;  /* 0x0040000004bc783b */ /* 0x0003e80000000200 */
[----:B------:R-:W-:Y:S04]  /*1810*/  LDSM.16.M88.4 R176, [R3] ;  /* 0x0000000003b0783b */ /* 0x000fe80000000200 */
[----:B------:R-:W-:Y:S04]  /*1820*/  LDSM.16.M88.4 R192, [R3+0x4000] ;  /* 0x0040000003c0783b */ /* 0x000fe80000000200 */
[----:B------:R-:W-:Y:S01]  /*1830*/  LDSM.16.M88.4 R180, [R2] ;  /* 0x0000000002b4783b */ /* 0x000fe20000000200 */
[----:B----4-:R-:W-:-:S03]  /*1840*/  IADD3 R6, R242, 0x8100, RZ ;  /* 0x00008100f2067810 */ /* 0x010fc60007ffe0ff */
[----:B------:R4:W-:Y:S01]  /*1850*/  LDSM.16.M88.4 R212, [R2+0x4000] ;  /* 0x0040000002d4783b */ /* 0x0009e20000000200 */
[----:B------:R-:W-:-:S03]  /*1860*/  @P1 IADD3 R241, R6, -0x20, RZ ;  /* 0xffffffe006f11810 */ /* 0x000fc60007ffe0ff */
[----:B------:R-:W-:Y:S01]  /*1870*/  BAR.SYNC.DEFER_BLOCKING 0x0 ;  /* 0x0000000000007b1d */ /* 0x000fe20000010000 */
[----:B-1----:R-:W-:Y:S01]  /*1880*/  IMAD.U32 R4, RZ, RZ, UR9 ;  /* 0x00000009ff047e24 */ /* 0x002fe2000f8e00ff */
[----:B------:R-:W-:Y:S01]  /*1890*/  USHF.L.U32 UR9, UR4, 0x6, URZ ;  /* 0x0000000604097899 */ /* 0x000fe2000800063f */
[C---:B------:R-:W-:Y:S02]  /*18a0*/  IADD3 R235, R241.reuse, 0x800, RZ ;  /* 0x00000800f1eb7810 */ /* 0x040fe40007ffe0ff */
[C---:B------:R-:W-:Y:S01]  /*18b0*/  IADD3 R234, R241.reuse, 0x1000, RZ ;  /* 0x00001000f1ea7810 */ /* 0x040fe20007ffe0ff */
[----:B------:R-:W-:Y:S01]  /*18c0*/  UIADD3 UR14, UP0, UR9, 0x80, URZ ;  /* 0x00000080090e7890 */ /* 0x000fe2000ff1e03f */
[C---:B------:R-:W-:Y:S02]  /*18d0*/  IADD3 R233, R241.reuse, 0x1800, RZ ;  /* 0x00001800f1e97810 */ /* 0x040fe40007ffe0ff */
[C---:B------:R-:W-:Y:S02]  /*18e0*/  IADD3 R232, R241.reuse, 0x2000, RZ ;  /* 0x00002000f1e87810 */ /* 0x040fe40007ffe0ff */
[----:B------:R-:W-:-:S02]  /*18f0*/  IADD3 R231, R241, 0x2800, RZ ;  /* 0x00002800f1e77810 */ /* 0x000fc40007ffe0ff */
[C---:B------:R-:W-:Y:S02]  /*1900*/  IADD3 R230, R241.reuse, 0x3000, RZ ;  /* 0x00003000f1e67810 */ /* 0x040fe40007ffe0ff */
[C---:B------:R-:W-:Y:S01]  /*1910*/  IADD3 R229, R241.reuse, 0x3800, RZ ;  /* 0x00003800f1e57810 */ /* 0x040fe20007ffe0ff */
[----:B----4-:R-:W-:Y:S01]  /*1920*/  IMAD R2, R36, c[0x0][0x208], RZ ;  /* 0x0000820024027a24 */ /* 0x010fe200078e02ff */
[C---:B------:R-:W-:Y:S02]  /*1930*/  IADD3 R227, R241.reuse, 0x4000, RZ ;  /* 0x00004000f1e37810 */ /* 0x040fe40007ffe0ff */
[----:B------:R-:W-:Y:S01]  /*1940*/  IADD3 R226, R241, 0x4800, RZ ;  /* 0x00004800f1e27810 */ /* 0x000fe20007ffe0ff */
[----:B------:R-:W-:Y:S01]  /*1950*/  IMAD R2, R33, c[0x0][0x20c], R2 ;  /* 0x0000830021027a24 */ /* 0x000fe200078e0202 */
[----:B------:R-:W-:-:S04]  /*1960*/  DEPBAR.LE SB0, 0x0 ;  /* 0x000080000000791a */ /* 0x000fc80000000000 */
[----:B------:R-:W-:Y:S01]  /*1970*/  BAR.SYNC.DEFER_BLOCKING 0x0 ;  /* 0x0000000000007b1d */ /* 0x000fe20000010000 */
[----:B------:R-:W-:Y:S01]  /*1980*/  IMAD.IADD R3, R35, 0x1, R2 ;  /* 0x0000000123037824 */ /* 0x000fe200078e0202 */
[C---:B------:R-:W-:Y:S01]  /*1990*/  IADD3 R225, R241.reuse, 0x5000, RZ ;  /* 0x00005000f1e17810 */ /* 0x040fe20007ffe0ff */
[----:B------:R-:W-:Y:S01]  /*19a0*/  IMAD.MOV.U32 R2, RZ, RZ, R34 ;  /* 0x000000ffff027224 */ /* 0x000fe200078e0022 */
[C---:B------:R-:W-:Y:S02]  /*19b0*/  IADD3 R224, R241.reuse, 0x5800, RZ ;  /* 0x00005800f1e07810 */ /* 0x040fe40007ffe0ff */
[C---:B------:R-:W-:Y:S01]  /*19c0*/  IADD3 R223, R241.reuse, 0x6000, RZ ;  /* 0x00006000f1df7810 */ /* 0x040fe20007ffe0ff */
[----:B------:R-:W-:Y:S01]  /*19d0*/  IMAD.WIDE.U32 R2, R30, c[0x0][0x210], R2 ;  /* 0x000084001e027a25 */ /* 0x000fe200078e0002 */
[C---:B------:R-:W-:Y:S02]  /*19e0*/  IADD3 R222, R241.reuse, 0x6800, RZ ;  /* 0x00006800f1de7810 */ /* 0x040fe40007ffe0ff */
[----:B------:R-:W-:-:S02]  /*19f0*/  IADD3 R221, R241, 0x7000, RZ ;  /* 0x00007000f1dd7810 */ /* 0x000fc40007ffe0ff */
[----:B------:R-:W-:Y:S02]  /*1a00*/  IADD3 R3, R3, R31, RZ ;  /* 0x0000001f03037210 */ /* 0x000fe40007ffe0ff */
[----:B------:R-:W-:-:S03]  /*1a10*/  IADD3 R220, R241, 0x7800, RZ ;  /* 0x00007800f1dc7810 */ /* 0x000fc60007ffe0ff */
[----:B------:R-:W-:-:S04]  /*1a20*/  IMAD.WIDE.U32 R250, R250, c[0x0][0x218], R2 ;  /* 0x00008600fafa7a25 */ /* 0x000fc800078e0002 */
[----:B------:R-:W-:Y:S01]  /*1a30*/  IMAD.U32 R2, RZ, RZ, UR12 ;  /* 0x0000000cff027e24 */ /* 0x000fe2000f8e00ff */
[----:B------:R-:W-:Y:S01]  /*1a40*/  UMOV UR12, 0x6 ;  /* 0x00000006000c7882 */ /* 0x000fe20000000000 */
[----:B------:R-:W-:Y:S01]  /*1a50*/  IMAD.U32 R3, RZ, RZ, UR13 ;  /* 0x0000000dff037e24 */ /* 0x000fe2000f8e00ff */
[----:B------:R-:W3:Y:S01]  /*1a60*/  LDSM.16.M88.4 R84, [R242+0x8900] ;  /* 0x00890000f254783b */ /* 0x000ee20000000200 */
[----:B------:R-:W-:Y:S01]  /*1a70*/  IMAD.IADD R245, R251, 0x1, R245 ;  /* 0x00000001fbf57824 */ /* 0x000fe200078e02f5 */
[C---:B------:R-:W-:Y:S01]  /*1a80*/  LEA R3, P1, R2.reuse, R250, 0x7 ;  /* 0x000000fa02037211 */ /* 0x040fe200078238ff */
[----:B------:R-:W-:Y:S01]  /*1a90*/  USHF.L.U64.HI UR12, UR4, UR12, UR5 ;  /* 0x0000000c040c7299 */ /* 0x000fe20008010205 */
[----:B--2---:R-:W5:Y:S02]  /*1aa0*/  LDSM.16.M88.4 R12, [R242+0x8100] ;  /* 0x00810000f20c783b */ /* 0x004f640000000200 */
[----:B------:R-:W-:Y:S01]  /*1ab0*/  LEA.HI.X R4, R2, R245, R4, 0x7, P1 ;  /* 0x000000f502047211 */ /* 0x000fe200008f3c04 */
[----:B------:R-:W-:Y:S01]  /*1ac0*/  UIADD3.X UR13, URZ, UR12, URZ, UP0, !UPT ;  /* 0x0000000c3f0d7290 */ /* 0x000fe200087fe43f */
[----:B------:R-:W1:Y:S01]  /*1ad0*/  LDSM.16.M88.4 R20, [R241+0x800] ;  /* 0x00080000f114783b */ /* 0x000e620000000200 */
[----:B------:R-:W-:Y:S01]  /*1ae0*/  IADD3 R2, -R32, UR15, RZ ;  /* 0x0000000f20027c10 */ /* 0x000fe2000fffe1ff */
[----:B------:R-:W-:Y:S01]  /*1af0*/  UISETP.GE.AND UP0, UPT, UR19, 0x81, UPT ;  /* 0x000000811300788c */ /* 0x000fe2000bf06270 */
[----:B------:R-:W-:Y:S01]  /*1b00*/  LEA R34, P1, R3, c[0x0][0x1f8], 0x1 ;  /* 0x00007e0003227a11 */ /* 0x000fe200078208ff */
[----:B------:R-:W2:Y:S01]  /*1b10*/  LDSM.16.M88.4 R24, [R241] ;  /* 0x00000000f118783b */ /* 0x000ea20000000200 */
[----:B------:R-:W-:-:S02]  /*1b20*/  ISETP.LT.OR P5, PT, R2, 0x1, P3 ;  /* 0x000000010200780c */ /* 0x000fc40001fa1670 */
[C---:B------:R-:W-:Y:S01]  /*1b30*/  ISETP.LT.OR P6, PT, R2.reuse, 0x1, P0 ;  /* 0x000000010200780c */ /* 0x040fe200007c1670 */
[----:B------:R-:W4:Y:S01]  /*1b40*/  LDSM.16.M88.4 R76, [R242+0x9100] ;  /* 0x00910000f24c783b */ /* 0x000f220000000200 */
[C---:B------:R-:W-:Y:S02]  /*1b50*/  ISETP.LT.OR P4, PT, R2.reuse, 0x21, P3 ;  /* 0x000000210200780c */ /* 0x040fe40001f81670 */
[----:B------:R-:W-:Y:S01]  /*1b60*/  LEA.HI.X R35, R3, c[0x0][0x1fc], R4, 0x1, P1 ;  /* 0x00007f0003237a11 */ /* 0x000fe200008f0c04 */
[----:B------:R-:W-:Y:S04]  /*1b70*/  LDSM.16.M88.4 R100, [R241+0x1000] ;  /* 0x00100000f164783b */ /* 0x000fe80000000200 */
[----:B------:R-:W1:Y:S04]  /*1b80*/  LDSM.16.M88.4 R44, [R242+0xa100] ;  /* 0x00a10000f22c783b */ /* 0x000e680000000200 */
[----:B------:R-:W-:Y:S04]  /*1b90*/  LDSM.16.M88.4 R52, [R242+0x9900] ;  /* 0x00990000f234783b */ /* 0x000fe80000000200 */
[----:B------:R-:W1:Y:S04]  /*1ba0*/  LDSM.16.M88.4 R36, [R242+0xa900] ;  /* 0x00a90000f224783b */ /* 0x000e680000000200 */
[----:B------:R-:W-:Y:S01]  /*1bb0*/  LDSM.16.M88.4 R28, [R242+0xb100] ;  /* 0x00b10000f21c783b */ /* 0x000fe20000000200 */
[C---:B---3--:R-:W-:Y:S03]  /*1bc0*/  HMMA.16816.F32 R8, R136.reuse, R84, RZ ;  /* 0x000000548808723c */ /* 0x048fe600000018ff */
[----:B------:R-:W-:Y:S04]  /*1bd0*/  LDSM.16.M88.4 R96, [R241+0x1800] ;  /* 0x00180000f160783b */ /* 0x000fe80000000200 */
[----:B------:R-:W-:Y:S01]  /*1be0*/  LDSM.16.M88.4 R88, [R241+0x2000] ;  /* 0x00200000f158783b */ /* 0x000fe20000000200 */
[C---:B------:R-:W-:Y:S03]  /*1bf0*/  HMMA.16816.F32 R84, R136.reuse, R86, RZ ;  /* 0x000000568854723c */ /* 0x040fe600000018ff */
[----:B------:R-:W-:Y:S04]  /*1c00*/  LDSM.16.M88.4 R68, [R241+0x2800] ;  /* 0x00280000f144783b */ /* 0x000fe80000000200 */
[----:B------:R-:W-:Y:S01]  /*1c10*/  LDSM.16.M88.4 R64, [R241+0x3000] ;  /* 0x00300000f140783b */ /* 0x000fe20000000200 */
[C---:B-----5:R-:W-:Y:S03]  /*1c20*/  HMMA.16816.F32 R16, R136.reuse, R12, RZ ;  /* 0x0000000c8810723c */ /* 0x060fe600000018ff */
[----:B------:R-:W-:Y:S05]  /*1c30*/  LDSM.16.M88.4 R60, [R241+0x3800] ;  /* 0x00380000f13c783b */ /* 0x000fea0000000200 */
[----:B------:R-:W-:Y:S08]  /*1c40*/  HMMA.16816.F32 R12, R136, R14, RZ ;  /* 0x0000000e880c723c */ /* 0x000ff000000018ff */
[C---:B-1----:R-:W-:Y:S08]  /*1c50*/  HMMA.16816.F32 R8, R172.reuse, R20, R8 ;  /* 0x00000014ac08723c */ /* 0x042ff00000001808 */
[C---:B------:R-:W-:Y:S01]  /*1c60*/  HMMA.16816.F32 R84, R172.reuse, R22, R84 ;  /* 0x00000016ac54723c */ /* 0x040fe20000001854 */
[----:B------:R-:W1:Y:S04]  /*1c70*/  LDSM.16.M88.4 R20, [R242+0xb900] ;  /* 0x00b90000f214783b */ /* 0x000e680000000200 */
[----:B------:R-:W-:Y:S01]  /*1c80*/  @!PT LDS RZ, [RZ] ;  /* 0x00000000fffff984 */ /* 0x000fe20000000800 */
[----:B------:R-:W-:Y:S01]  /*1c90*/  @!PT LDS RZ, [RZ] ;  /* 0x00000000fffff984 */ /* 0x000fe20000000800 */
[----:B------:R-:W-:Y:S01]  /*1ca0*/  @!PT LDS RZ, [RZ] ;  /* 0x00000000fffff984 */ /* 0x000fe20000000800 */
[----:B------:R3:W-:Y:S03]  /*1cb0*/  LDGSTS.E.BYPASS.LTC128B.128 [R243+0x100], [R34.64], !P5 ;  /* 0x0010000022f37fae */ /* 0x0007e6000e901d50 */
[----:B--2---:R-:W-:Y:S01]  /*1cc0*/  HMMA.16816.F32 R16, R172, R24, R16 ;  /* 0x00000018ac10723c */ /* 0x004fe20000001810 */
[----:B------:R3:W-:Y:S01]  /*1cd0*/  LDGSTS.E.BYPASS.LTC128B.128 [R243+0x4100], [R34.64+0x80], !P6 ;  /* 0x0410008022f37fae */ /* 0x0007e2000f101d50 */
[----:B------:R-:W-:-:S05]  /*1ce0*/  ISETP.LT.OR P6, PT, R2, 0x21, P0 ;  /* 0x000000210200780c */ /* 0x000fca00007c1670 */
[----:B------:R-:W-:Y:S01]  /*1cf0*/  IADD3 R24, P1, R34, UR9, RZ ;  /* 0x0000000922187c10 */ /* 0x000fe2000ff3e0ff */
[----:B----4-:R-:W-:Y:S03]  /*1d00*/  HMMA.16816.F32 R80, R136, R76, RZ ;  /* 0x0000004c8850723c */ /* 0x010fe600000018ff */
[----:B------:R-:W-:-:S05]  /*1d10*/  IADD3.X R25, R35, UR12, RZ, P1, !PT ;  /* 0x0000000c23197c10 */ /* 0x000fca0008ffe4ff */
[----:B------:R-:W-:Y:S01]  /*1d20*/  HMMA.16816.F32 R12, R172, R26, R12 ;  /* 0x0000001aac0c723c */ /* 0x000fe2000000180c */
[----:B------:R1:W-:Y:S01]  /*1d30*/  LDGSTS.E.BYPASS.LTC128B.128 [R243+0x1100], [R24.64], !P4 ;  /* 0x0110000018f37fae */ /* 0x0003e2000e101d50 */
[----:B------:R-:W-:-:S04]  /*1d40*/  IADD3 R92, P4, R24, UR9, RZ ;  /* 0x00000009185c7c10 */ /* 0x000fc8000ff9e0ff */
[----:B------:R-:W-:Y:S02]  /*1d50*/  IADD3.X R93, R25, UR12, RZ, P4, !PT ;  /* 0x0000000c195d7c10 */ /* 0x000fe4000a7fe4ff */
[----:B------:R-:W-:Y:S01]  /*1d60*/  MOV R27, UR9 ;  /* 0x00000009001b7c02 */ /* 0x000fe20008000f00 */
[----:B------:R-:W-:Y:S01]  /*1d70*/  HMMA.16816.F32 R48, R136, R44, RZ ;  /* 0x0000002c8830723c */ /* 0x000fe200000018ff */
[----:B------:R-:W-:Y:S02]  /*1d80*/  IADD3 R104, P4, R92, UR9, RZ ;  /* 0x000000095c687c10 */ /* 0x000fe4000ff9e0ff */
[----:B------:R-:W-:Y:S02]  /*1d90*/  IADD3 R26, P5, P1, R27, 0x80, R34 ;  /* 0x000000801b1a7810 */ /* 0x000fe400079be022 */
[----:B------:R-:W-:Y:S02]  /*1da0*/  IADD3.X R105, R93, UR12, RZ, P4, !PT ;  /* 0x0000000c5d697c10 */ /* 0x000fe4000a7fe4ff */
[----:B------:R-:W-:Y:S01]  /*1db0*/  IADD3.X R27, RZ, UR12, R35, P5, P1 ;  /* 0x0000000cff1b7c10 */ /* 0x000fe2000afe2423 */
[----:B------:R-:W-:Y:S01]  /*1dc0*/  HMMA.16816.F32 R80, R172, R100, R80 ;  /* 0x00000064ac50723c */ /* 0x000fe20000001850 */
[----:B------:R-:W-:-:S02]  /*1dd0*/  ISETP.LT.OR P1, PT, R2, 0x41, P3 ;  /* 0x000000410200780c */ /* 0x000fc40001f21670 */
[----:B------:R-:W-:Y:S01]  /*1de0*/  IADD3 R106, P5, R24, UR14, RZ ;  /* 0x0000000e186a7c10 */ /* 0x000fe2000ffbe0ff */
[----:B------:R1:W-:Y:S01]  /*1df0*/  LDGSTS.E.BYPASS.LTC128B.128 [R243+0x5100], [R26.64], !P6 ;  /* 0x051000001af37fae */ /* 0x0003e2000f101d50 */
[C---:B------:R-:W-:Y:S02]  /*1e00*/  ISETP.LT.OR P6, PT, R2.reuse, 0x41, P0 ;  /* 0x000000410200780c */ /* 0x040fe400007c1670 */
[----:B------:R-:W-:Y:S01]  /*1e10*/  IADD3.X R107, R25, UR13, RZ, P5, !PT ;  /* 0x0000000d196b7c10 */ /* 0x000fe2000affe4ff */
[C---:B------:R-:W-:Y:S01]  /*1e20*/  HMMA.16816.F32 R44, R136.reuse, R46, RZ ;  /* 0x0000002e882c723c */ /* 0x040fe200000018ff */
[C---:B------:R-:W-:Y:S02]  /*1e30*/  ISETP.LT.OR P5, PT, R2.reuse, 0x61, P3 ;  /* 0x000000610200780c */ /* 0x040fe40001fa1670 */
[----:B------:R-:W-:Y:S01]  /*1e40*/  ISETP.LT.OR P4, PT, R2, 0x61, P0 ;  /* 0x000000610200780c */ /* 0x000fe20000781670 */
[----:B------:R-:W-:Y:S02]  /*1e50*/  IMAD.MOV.U32 R2, RZ, RZ, 0x40 ;  /* 0x00000040ff027424 */ /* 0x000fe400078e00ff */
[----:B------:R2:W-:Y:S01]  /*1e60*/  LDGSTS.E.BYPASS.LTC128B.128 [R243+0x2100], [R92.64], !P1 ;  /* 0x021000005cf37fae */ /* 0x0005e2000c901d50 */
[----:B------:R-:W-:Y:S01]  /*1e70*/  IADD3 R100, P1, R92, UR14, RZ ;  /* 0x0000000e5c647c10 */ /* 0x000fe2000ff3e0ff */
[----:B------:R-:W-:Y:S01]  /*1e80*/  HMMA.16816.F32 R40, R136, R36, RZ ;  /* 0x000000248828723c */ /* 0x000fe200000018ff */
[----:B------:R-:W-:Y:S01]  /*1e90*/  SEL R2, R2, 0xffffffc0, !P2 ;  /* 0xffffffc002027807 */ /* 0x000fe20005000000 */
[----:B------:R4:W-:Y:S01]  /*1ea0*/  LDGSTS.E.BYPASS.LTC128B.128 [R243+0x6100], [R106.64], !P6 ;  /* 0x061000006af37fae */ /* 0x0009e2000f101d50 */
[----:B------:R-:W-:-:S02]  /*1eb0*/  IADD3.X R101, R93, UR13, RZ, P1, !PT ;  /* 0x0000000d5d657c10 */ /* 0x000fc40008ffe4ff */
[----:B------:R-:W-:Y:S01]  /*1ec0*/  PLOP3.LUT P1, PT, PT, PT, UP0, 0x80, 0x0 ;  /* 0x000000000000781c */ /* 0x000fe20003f2f008 */
[----:B------:R-:W-:Y:S01]  /*1ed0*/  IMAD.IADD R239, R242, 0x1, R2 ;  /* 0x00000001f2ef7824 */ /* 0x000fe200078e0202 */
[----:B------:R4:W-:Y:S01]  /*1ee0*/  LDGSTS.E.BYPASS.LTC128B.128 [R243+0x3100], [R104.64], !P5 ;  /* 0x0310000068f37fae */ /* 0x0009e2000e901d50 */
[C---:B------:R-:W-:Y:S01]  /*1ef0*/  HMMA.16816.F32 R76, R136.reuse, R78, RZ ;  /* 0x0000004e884c723c */ /* 0x040fe200000018ff */
[----:B------:R-:W-:Y:S02]  /*1f00*/  IMAD.IADD R228, R2, 0x1, R241 ;  /* 0x0000000102e47824 */ /* 0x000fe400078e02f1 */
[----:B------:R5:W-:Y:S04]  /*1f10*/  LDGSTS.E.BYPASS.LTC128B.128 [R243+0x7100], [R100.64], !P4 ;  /* 0x0710000064f37fae */ /* 0x000be8000e101d50 */
[----:B------:R-:W5:Y:S01]  /*1f20*/  LDSM.16.M88.4 R56, [R239+0x8100] ;  /* 0x00810000ef38783b */ /* 0x000f620000000200 */
[C---:B-1----:R-:W-:Y:S03]  /*1f30*/  HMMA.16816.F32 R24, R136.reuse, R20, RZ ;  /* 0x000000148818723c */ /* 0x042fe600000018ff */
[----:B------:R-:W-:Y:S04]  /*1f40*/  LDSM.16.M88.4 R108, [R239+0x9900] ;  /* 0x00990000ef6c783b */ /* 0x000fe80000000200 */
[----:B------:R-:W0:Y:S01]  /*1f50*/  LDGDEPBAR ;  /* 0x00000000000079af */ /* 0x000e220000000000 */
[C---:B------:R-:W-:Y:S03]  /*1f60*/  HMMA.16816.F32 R20, R136.reuse, R22, RZ ;  /* 0x000000168814723c */ /* 0x040fe600000018ff */
[----:B--2---:R-:W-:Y:S05]  /*1f70*/  LDSM.16.M88.4 R92, [R239+0x8900] ;  /* 0x00890000ef5c783b */ /* 0x004fea0000000200 */
[C---:B------:R-:W-:Y:S01]  /*1f80*/  HMMA.16816.F32 R36, R136.reuse, R38, RZ ;  /* 0x000000268824723c */ /* 0x040fe200000018ff */
[----:B----4-:R-:W-:Y:S07]  /*1f90*/  LDSM.16.M88.4 R104, [R228] ;  /* 0x00000000e468783b */ /* 0x010fee0000000200 */
[C---:B---3--:R-:W-:Y:S08]  /*1fa0*/  HMMA.16816.F32 R32, R136.reuse, R28, RZ ;  /* 0x0000001c8820723c */ /* 0x048ff000000018ff */
[----:B------:R-:W-:Y:S08]  /*1fb0*/  HMMA.16816.F32 R28, R136, R30, RZ ;  /* 0x0000001e881c723c */ /* 0x000ff000000018ff */
[C---:B------:R-:W-:Y:S08]  /*1fc0*/  HMMA.16816.F32 R48, R172.reuse, R88, R48 ;  /* 0x00000058ac30723c */ /* 0x040ff00000001830 */
[C---:B------:R-:W-:Y:S01]  /*1fd0*/  HMMA.16816.F32 R44, R172.reuse, R90, R44 ;  /* 0x0000005aac2c723c */ /* 0x040fe2000000182c */
[----:B------:R-:W1:Y:S07]  /*1fe0*/  LDSM.16.M88.4 R88, [R239+0x9100] ;  /* 0x00910000ef58783b */ /* 0x000e6e0000000200 */
[C---:B------:R-:W-:Y:S08]  /*1ff0*/  HMMA.16816.F32 R24, R172.reuse, R60, R24 ;  /* 0x0000003cac18723c */ /* 0x040ff00000001818 */
[----:B------:R-:W-:Y:S01]  /*2000*/  HMMA.16816.F32 R20, R172, R62, R20 ;  /* 0x0000003eac14723c */ /* 0x000fe20000001814 */
[----:B------:R-:W2:Y:S07]  /*2010*/  LDSM.16.M88.4 R60, [R239+0xb100] ;  /* 0x00b10000ef3c783b */ /* 0x000eae0000000200 */
[C---:B------:R-:W-:Y:S08]  /*2020*/  HMMA.16816.F32 R72, R136.reuse, R52, RZ ;  /* 0x000000348848723c */ /* 0x040ff000000018ff */
[----:B------:R-:W-:Y:S08]  /*2030*/  HMMA.16816.F32 R52, R136, R54, RZ ;  /* 0x000000368834723c */ /* 0x000ff000000018ff */
[C---:B------:R-:W-:Y:S01]  /*2040*/  HMMA.16816.F32 R76, R172.reuse, R102, R76 ;  /* 0x00000066ac4c723c */ /* 0x040fe2000000184c */
[----:B-----5:R-:W-:Y:S07]  /*2050*/  LDSM.16.M88.4 R100, [R228+0x800] ;  /* 0x00080000e464783b */ /* 0x020fee0000000200 */
[C---:B------:R-:W-:Y:S08]  /*2060*/  HMMA.16816.F32 R40, R172.reuse, R68, R40 ;  /* 0x00000044ac28723c */ /* 0x040ff00000001828 */
[----:B------:R-:W-:Y:S01]  /*2070*/  HMMA.16816.F32 R36, R172, R70, R36 ;  /* 0x00000046ac24723c */ /* 0x000fe20000001824 */
[----:B------:R-:W3:Y:S07]  /*2080*/  LDSM.16.M88.4 R68, [R239+0xa100] ;  /* 0x00a10000ef44783b */ /* 0x000eee0000000200 */
[C---:B------:R-:W-:Y:S08]  /*2090*/  HMMA.16816.F32 R16, R176.reuse, R56, R16 ;  /* 0x00000038b010723c */ /* 0x040ff00000001810 */
[----:B------:R-:W-:Y:S01]  /*20a0*/  HMMA.16816.F32 R12, R176, R58, R12 ;  /* 0x0000003ab00c723c */ /* 0x000fe2000000180c */
[----:B------:R-:W4:Y:S07]  /*20b0*/  LDSM.16.M88.4 R56, [R239+0xb900] ;  /* 0x00b90000ef38783b */ /* 0x000f2e0000000200 */
[C---:B------:R-:W-:Y:S08]  /*20c0*/  HMMA.16816.F32 R32, R172.reuse, R64, R32 ;  /* 0x00000040ac20723c */ /* 0x040ff00000001820 */
[C---:B------:R-:W-:Y:S01]  /*20d0*/  HMMA.16816.F32 R28, R172.reuse, R66, R28 ;  /* 0x00000042ac1c723c */ /* 0x040fe2000000181c */
[----:B------:R-:W5:Y:S07]  /*20e0*/  LDSM.16.M88.4 R64, [R239+0xa900] ;  /* 0x00a90000ef40783b */ /* 0x000f6e0000000200 */
[C---:B------:R-:W-:Y:S08]  /*20f0*/  HMMA.16816.F32 R72, R172.reuse, R96, R72 ;  /* 0x00000060ac48723c */ /* 0x040ff00000001848 */
[----:B------:R-:W-:Y:S01]  /*2100*/  HMMA.16816.F32 R52, R172, R98, R52 ;  /* 0x00000062ac34723c */ /* 0x000fe20000001834 */
[----:B------:R-:W-:Y:S07]  /*2110*/  LDSM.16.M88.4 R96, [R228+0x1000] ;  /* 0x00100000e460783b */ /* 0x000fee0000000200 */
[C---:B-1----:R-:W-:Y:S08]  /*2120*/  HMMA.16816.F32 R80, R176.reuse, R88, R80 ;  /* 0x00000058b050723c */ /* 0x042ff00000001850 */
[C---:B------:R-:W-:Y:S01]  /*2130*/  HMMA.16816.F32 R76, R176.reuse, R90, R76 ;  /* 0x0000005ab04c723c */ /* 0x040fe2000000184c */
[----:B------:R-:W1:Y:S07]  /*2140*/  LDSM.16.M88.4 R88, [R228+0x2000] ;  /* 0x00200000e458783b */ /* 0x000e6e0000000200 */
[C---:B------:R-:W-:Y:S08]  /*2150*/  HMMA.16816.F32 R8, R176.reuse, R92, R8 ;  /* 0x0000005cb008723c */ /* 0x040ff00000001808 */
[C---:B------:R-:W-:Y:S01]  /*2160*/  HMMA.16816.F32 R84, R176.reuse, R94, R84 ;  /* 0x0000005eb054723c */ /* 0x040fe20000001854 */
[----:B------:R-:W1:Y:S07]  /*2170*/  LDSM.16.M88.4 R92, [R228+0x1800] ;  /* 0x00180000e45c783b */ /* 0x000e6e0000000200 */
[C---:B--2---:R-:W-:Y:S08]  /*2180*/  HMMA.16816.F32 R32, R176.reuse, R60, R32 ;  /* 0x0000003cb020723c */ /* 0x044ff00000001820 */
[C---:B------:R-:W-:Y:S01]  /*2190*/  HMMA.16816.F32 R28, R176.reuse, R62, R28 ;  /* 0x0000003eb01c723c */ /* 0x040fe2000000181c */
[----:B------:R-:W2:Y:S07]  /*21a0*/  LDSM.16.M88.4 R60, [R228+0x2800] ;  /* 0x00280000e43c783b */ /* 0x000eae0000000200 */
[C---:B---3--:R-:W-:Y:S08]  /*21b0*/  HMMA.16816.F32 R48, R176.reuse, R68, R48 ;  /* 0x00000044b030723c */ /* 0x048ff00000001830 */
[C---:B------:R-:W-:Y:S01]  /*21c0*/  HMMA.16816.F32 R44, R176.reuse, R70, R44 ;  /* 0x00000046b02c723c */ /* 0x040fe2000000182c */
[----:B------:R-:W-:Y:S07]  /*21d0*/  LDSM.16.M88.4 R68, [R228+0x3000] ;  /* 0x00300000e444783b */ /* 0x000fee0000000200 */
[C---:B------:R-:W-:Y:S08]  /*21e0*/  HMMA.16816.F32 R72, R176.reuse, R108, R72 ;  /* 0x0000006cb048723c */ /* 0x040ff00000001848 */
[C---:B------:R-:W-:Y:S08]  /*21f0*/  HMMA.16816.F32 R52, R176.reuse, R110, R52 ;  /* 0x0000006eb034723c */ /* 0x040ff00000001834 */
[C---:B----4-:R-:W-:Y:S08]  /*2200*/  HMMA.16816.F32 R24, R176.reuse, R56, R24 ;  /* 0x00000038b018723c */ /* 0x050ff00000001818 */
[C---:B-----5:R-:W-:Y:S08]  /*2210*/  HMMA.16816.F32 R40, R176.reuse, R64, R40 ;  /* 0x00000040b028723c */ /* 0x060ff00000001828 */
[C---:B------:R-:W-:Y:S08]  /*2220*/  HMMA.16816.F32 R36, R176.reuse, R66, R36 ;  /* 0x00000042b024723c */ /* 0x040ff00000001824 */
[----:B------:R-:W-:Y:S01]  /*2230*/  HMMA.16816.F32 R56, R176, R58, R20 ;  /* 0x0000003ab038723c */ /* 0x000fe20000001814 */
[----:B------:R-:W3:Y:S07]  /*2240*/  LDSM.16.M88.4 R20, [R242+0xc100] ;  /* 0x00c10000f214783b */ /* 0x000eee0000000200 */
[C---:B------:R-:W-:Y:S08]  /*2250*/  HMMA.16816.F32 R16, R180.reuse, R104, R16 ;  /* 0x00000068b410723c */ /* 0x040ff00000001810 */
[C---:B------:R-:W-:Y:S08]  /*2260*/  HMMA.16816.F32 R12, R180.reuse, R106, R12 ;  /* 0x0000006ab40c723c */ /* 0x040ff0000000180c */
[C---:B-1----:R-:W-:Y:S01]  /*2270*/  HMMA.16816.F32 R64, R180.reuse, R88, R48 ;  /* 0x00000058b440723c */ /* 0x042fe20000001830 */
[----:B------:R-:W-:Y:S07]  /*2280*/  LDSM.16.M88.4 R48, [R241+0x4000] ;  /* 0x00400000f130783b */ /* 0x000fee0000000200 */
[C---:B------:R-:W-:Y:S01]  /*2290*/  HMMA.16816.F32 R44, R180.reuse, R90, R44 ;  /* 0x0000005ab42c723c */ /* 0x040fe2000000182c */
[----:B------:R-:W1:Y:S07]  /*22a0*/  LDSM.16.M88.4 R88, [R242+0xc900] ;  /* 0x00c90000f258783b */ /* 0x000e6e0000000200 */
[C---:B------:R-:W-:Y:S08]  /*22b0*/  HMMA.16816.F32 R72, R180.reuse, R92, R72 ;  /* 0x0000005cb448723c */ /* 0x040ff00000001848 */
[C---:B------:R-:W-:Y:S08]  /*22c0*/  HMMA.16816.F32 R52, R180.reuse, R94, R52 ;  /* 0x0000005eb434723c */ /* 0x040ff00000001834 */
[C---:B--2---:R-:W-:Y:S01]  /*22d0*/  HMMA.16816.F32 R92, R180.reuse, R60, R40 ;  /* 0x0000003cb45c723c */ /* 0x044fe20000001828 */
[----:B------:R-:W-:Y:S07]  /*22e0*/  LDSM.16.M88.4 R40, [R239+0xc100] ;  /* 0x00c10000ef28783b */ /* 0x000fee0000000200 */
[C---:B------:R-:W-:Y:S01]  /*22f0*/  HMMA.16816.F32 R36, R180.reuse, R62, R36 ;  /* 0x0000003eb424723c */ /* 0x040fe20000001824 */
[----:B------:R-:W2:Y:S07]  /*2300*/  LDSM.16.M88.4 R60, [R228+0x3800] ;  /* 0x00380000e43c783b */ /* 0x000eae0000000200 */
[----:B------:R-:W-:Y:S08]  /*2310*/  HMMA.16816.F32 R8, R180, R100, R8 ;  /* 0x00000064b408723c */ /* 0x000ff00000001808 */
[C---:B---3--:R-:W-:Y:S08]  /*2320*/  HMMA.16816.F32 R16, R184.reuse, R20, R16 ;  /* 0x00000014b810723c */ /* 0x048ff00000001810 */
[C---:B------:R-:W-:Y:S01]  /*2330*/  HMMA.16816.F32 R12, R184.reuse, R22, R12 ;  /* 0x00000016b80c723c */ /* 0x040fe2000000180c */
[----:B------:R-:W3:Y:S07]  /*2340*/  LDSM.16.M88.4 R20, [R241+0x4800] ;  /* 0x00480000f114783b */ /* 0x000eee0000000200 */
[----:B-1----:R-:W-:Y:S08]  /*2350*/  HMMA.16816.F32 R8, R184, R88, R8 ;  /* 0x00000058b808723c */ /* 0x002ff00000001808 */
[C---:B------:R-:W-:Y:S08]  /*2360*/  HMMA.16816.F32 R84, R180.reuse, R102, R84 ;  /* 0x00000066b454723c */ /* 0x040ff00000001854 */
[C---:B------:R-:W-:Y:S01]  /*2370*/  HMMA.16816.F32 R100, R180.reuse, R68, R32 ;  /* 0x00000044b464723c */ /* 0x040fe20000001820 */
[----:B------:R-:W-:Y:S07]  /*2380*/  LDSM.16.M88.4 R32, [R228+0x4000] ;  /* 0x00400000e420783b */ /* 0x000fee0000000200 */
[C---:B------:R-:W-:Y:S08]  /*2390*/  HMMA.16816.F32 R28, R180.reuse, R70, R28 ;  /* 0x00000046b41c723c */ /* 0x040ff0000000181c */
[C---:B------:R-:W-:Y:S08]  /*23a0*/  HMMA.16816.F32 R80, R180.reuse, R96, R80 ;  /* 0x00000060b450723c */ /* 0x040ff00000001850 */
[----:B------:R-:W-:Y:S01]  /*23b0*/  HMMA.16816.F32 R76, R180, R98, R76 ;  /* 0x00000062b44c723c */ /* 0x000fe2000000184c */
[----:B------:R-:W1:Y:S07]  /*23c0*/  LDSM.16.M88.4 R96, [R242+0xd100] ;  /* 0x00d10000f260783b */ /* 0x000e6e0000000200 */
[C---:B------:R-:W-:Y:S08]  /*23d0*/  HMMA.16816.F32 R16, R188.reuse, R48, R16 ;  /* 0x00000030bc10723c */ /* 0x040ff00000001810 */
[----:B------:R-:W-:Y:S01]  /*23e0*/  HMMA.16816.F32 R12, R188, R50, R12 ;  /* 0x00000032bc0c723c */ /* 0x000fe2000000180c */
[----:B------:R-:W-:Y:S07]  /*23f0*/  LDSM.16.M88.4 R48, [R242+0xd900] ;  /* 0x00d90000f230783b */ /* 0x000fee0000000200 */
[----:B--2---:R-:W-:Y:S01]  /*2400*/  HMMA.16816.F32 R68, R180, R60, R24 ;  /* 0x0000003cb444723c */ /* 0x004fe20000001818 */
[----:B------:R-:W2:Y:S07]  /*2410*/  LDSM.16.M88.4 R24, [R239+0xc900] ;  /* 0x00c90000ef18783b */ /* 0x000eae0000000200 */
[----:B---3--:R-:W-:Y:S08]  /*2420*/  HMMA.16816.F32 R8, R188, R20, R8 ;  /* 0x00000014bc08723c */ /* 0x008ff00000001808 */
[----:B------:R-:W-:Y:S08]  /*2430*/  HMMA.16816.F32 R16, R192, R40, R16 ;  /* 0x00000028c010723c */ /* 0x000ff00000001810 */
[----:B------:R-:W-:Y:S01]  /*2440*/  HMMA.16816.F32 R56, R180, R62, R56 ;  /* 0x0000003eb438723c */ /* 0x000fe20000001838 */
[----:B------:R-:W-:Y:S07]  /*2450*/  LDSM.16.M88.4 R60, [R228+0x4800] ;  /* 0x00480000e43c783b */ /* 0x000fee0000000200 */
[----:B------:R-:W-:Y:S01]  /*2460*/  HMMA.16816.F32 R84, R184, R90, R84 ;  /* 0x0000005ab854723c */ /* 0x000fe20000001854 */
[----:B------:R-:W-:Y:S07]  /*2470*/  LDSM.16.M88.4 R88, [R242+0xe100] ;  /* 0x00e10000f258783b */ /* 0x000fee0000000200 */
[----:B------:R-:W-:Y:S01]  /*2480*/  HMMA.16816.F32 R12, R192, R42, R12 ;  /* 0x0000002ac00c723c */ /* 0x000fe2000000180c */
[----:B------:R-:W3:Y:S07]  /*2490*/  LDSM.16.M88.4 R40, [R241+0x5000] ;  /* 0x00500000f128783b */ /* 0x000eee0000000200 */
[C---:B-1----:R-:W-:Y:S08]  /*24a0*/  HMMA.16816.F32 R80, R184.reuse, R96, R80 ;  /* 0x00000060b850723c */ /* 0x042ff00000001850 */
[----:B------:R-:W-:Y:S08]  /*24b0*/  HMMA.16816.F32 R76, R184, R98, R76 ;  /* 0x00000062b84c723c */ /* 0x000ff0000000184c */
[----:B--2---:R-:W-:Y:S08]  /*24c0*/  HMMA.16816.F32 R8, R192, R24, R8 ;  /* 0x00000018c008723c */ /* 0x004ff00000001808 */
[----:B------:R-:W-:Y:S08]  /*24d0*/  HMMA.16816.F32 R16, R212, R32, R16 ;  /* 0x00000020d410723c */ /* 0x000ff00000001810 */
[C---:B------:R-:W-:Y:S01]  /*24e0*/  HMMA.16816.F32 R84, R188.reuse, R22, R84 ;  /* 0x00000016bc54723c */ /* 0x040fe20000001854 */
[----:B------:R-:W1:Y:S07]  /*24f0*/  LDSM.16.M88.4 R20, [R239+0xd100] ;  /* 0x00d10000ef14783b */ /* 0x000e6e0000000200 */
[----:B---3--:R-:W-:Y:S08]  /*2500*/  HMMA.16816.F32 R80, R188, R40, R80 ;  /* 0x00000028bc50723c */ /* 0x008ff00000001850 */
[----:B------:R-:W-:Y:S01]  /*2510*/  HMMA.16816.F32 R8, R212, R60, R8 ;  /* 0x0000003cd408723c */ /* 0x000fe20000001808 */
[----:B------:R-:W-:-:S02]  /*2520*/  FMUL.FTZ R2, R16, c[0x0][0x320] ;  /* 0x0000c80010027a20 */ /* 0x000fc40000410000 */
[----:B------:R-:W-:Y:S02]  /*2530*/  FMUL.FTZ R3, R17, c[0x0][0x320] ;  /* 0x0000c80011037a20 */ /* 0x000fe40000410000 */
[----:B------:R-:W-:Y:S02]  /*2540*/  FMUL.FTZ R4, R18, c[0x0][0x320] ;  /* 0x0000c80012047a20 */ /* 0x000fe40000410000 */
[----:B------:R-:W-:Y:S01]  /*2550*/  FMUL.FTZ R6, R19, c[0x0][0x320] ;  /* 0x0000c80013067a20 */ /* 0x000fe20000410000 */
[----:B------:R-:W-:Y:S01]  /*2560*/  HMMA.16816.F32 R76, R188, R42, R76 ;  /* 0x0000002abc4c723c */ /* 0x000fe2000000184c */
[----:B------:R-:W2:Y:S01]  /*2570*/  LDSM.16.M88.4 R16, [R241+0x5800] ;  /* 0x00580000f110783b */ /* 0x000ea20000000200 */
[----:B------:R-:W3:Y:S06]  /*2580*/  MUFU.TANH R2, R2 ;  /* 0x0000000200027308 */ /* 0x000eec0000002400 */
[----:B------:R-:W-:Y:S01]  /*2590*/  HMMA.16816.F32 R12, R212, R34, R12 ;  /* 0x00000022d40c723c */ /* 0x000fe2000000180c */
[----:B------:R-:W-:Y:S01]  /*25a0*/  LDSM.16.M88.4 R32, [R242+0xe900] ;  /* 0x00e90000f220783b */ /* 0x000fe20000000200 */
[----:B------:R-:W4:Y:S06]  /*25b0*/  MUFU.TANH R3, R3 ;  /* 0x0000000300037308 */ /* 0x000f2c0000002400 */
[----:B------:R-:W-:Y:S01]  /*25c0*/  HMMA.16816.F32 R84, R192, R26, R84 ;  /* 0x0000001ac054723c */ /* 0x000fe20000001854 */
[----:B------:R-:W5:Y:S01]  /*25d0*/  LDSM.16.M88.4 R24, [R228+0x5000] ;  /* 0x00500000e418783b */ /* 0x000f620000000200 */
[----:B------:R-:W1:Y:S06]  /*25e0*/  MUFU.TANH R4, R4 ;  /* 0x0000000400047308 */ /* 0x000e6c0000002400 */
[C---:B------:R-:W-:Y:S02]  /*25f0*/  HMMA.16816.F32 R72, R184.reuse, R48, R72 ;  /* 0x00000030b848723c */ /* 0x040fe40000001848 */
[----:B------:R-:W2:Y:S05]  /*2600*/  MUFU.TANH R6, R6 ;  /* 0x0000000600067308 */ /* 0x000eaa0000002400 */
[----:B------:R-:W-:Y:S01]  /*2610*/  FMUL.FTZ R48, R8, c[0x0][0x320] ;  /* 0x0000c80008307a20 */ /* 0x000fe20000410000 */
[----:B------:R-:W-:Y:S01]  /*2620*/  HMMA.16816.F32 R52, R184, R50, R52 ;  /* 0x00000032b834723c */ /* 0x000fe20000001834 */
[----:B------:R-:W-:-:S02]  /*2630*/  FMUL.FTZ R49, R9, c[0x0][0x320] ;  /* 0x0000c80009317a20 */ /* 0x000fc40000410000 */
[----:B------:R-:W-:Y:S02]  /*2640*/  FMUL.FTZ R12, R12, c[0x0][0x320] ;  /* 0x0000c8000c0c7a20 */ /* 0x000fe40000410000 */
[----:B------:R-:W-:Y:S01]  /*2650*/  FMUL.FTZ R41, R13, c[0x0][0x320] ;  /* 0x0000c8000d297a20 */ /* 0x000fe20000410000 */
[----:B------:R-:W2:Y:S01]  /*2660*/  MUFU.TANH R48, R48 ;  /* 0x0000003000307308 */ /* 0x000ea20000002400 */
[----:B------:R-:W-:Y:S01]  /*2670*/  FMUL.FTZ R50, R10, c[0x0][0x320] ;  /* 0x0000c8000a327a20 */ /* 0x000fe20000410000 */
[C---:B-1----:R-:W-:Y:S01]  /*2680*/  HMMA.16816.F32 R80, R192.reuse, R20, R80 ;  /* 0x00000014c050723c */ /* 0x042fe20000001850 */
[----:B------:R-:W-:Y:S02]  /*2690*/  FMUL.FTZ R51, R11, c[0x0][0x320] ;  /* 0x0000c8000b337a20 */ /* 0x000fe40000410000 */
[----:B------:R-:W1:Y:S01]  /*26a0*/  LDSM.16.M88.4 R8, [R241+0x6000] ;  /* 0x00600000f108783b */ /* 0x000e620000000200 */
[----:B------:R-:W-:Y:S02]  /*26b0*/  FMUL.FTZ R42, R14, c[0x0][0x320] ;  /* 0x0000c8000e2a7a20 */ /* 0x000fe40000410000 */
[----:B------:R2:W1:Y:S01]  /*26c0*/  MUFU.TANH R40, R12 ;  /* 0x0000000c00287308 */ /* 0x0004620000002400 */
[----:B------:R-:W-:Y:S01]  /*26d0*/  FMUL.FTZ R43, R15, c[0x0][0x320] ;  /* 0x0000c8000f2b7a20 */ /* 0x000fe20000410000 */
[----:B------:R-:W-:Y:S01]  /*26e0*/  HMMA.16816.F32 R76, R192, R22, R76 ;  /* 0x00000016c04c723c */ /* 0x000fe2000000184c */
[----:B------:R-:W-:Y:S05]  /*26f0*/  LDSM.16.M88.4 R20, [R228+0x5800] ;  /* 0x00580000e414783b */ /* 0x000fea0000000200 */
[----:B------:R-:W1:Y:S02]  /*2700*/  MUFU.TANH R41, R41 ;  /* 0x0000002900297308 */ /* 0x000e640000002400 */
[C---:B------:R-:W-:Y:S01]  /*2710*/  HMMA.16816.F32 R64, R184.reuse, R88, R64 ;  /* 0x00000058b840723c */ /* 0x040fe20000001840 */
[----:B--2---:R-:W2:Y:S05]  /*2720*/  LDSM.16.M88.4 R12, [R239+0xd900] ;  /* 0x00d90000ef0c783b */ /* 0x004eaa0000000200 */
[----:B------:R-:W1:Y:S02]  /*2730*/  MUFU.TANH R42, R42 ;  /* 0x0000002a002a7308 */ /* 0x000e640000002400 */
[----:B------:R-:W-:Y:S06]  /*2740*/  HMMA.16816.F32 R44, R184, R90, R44 ;  /* 0x0000005ab82c723c */ /* 0x000fec000000182c */
[----:B------:R-:W1:Y:S02]  /*2750*/  MUFU.TANH R43, R43 ;  /* 0x0000002b002b7308 */ /* 0x000e640000002400 */
[----:B------:R-:W-:Y:S06]  /*2760*/  HMMA.16816.F32 R72, R188, R16, R72 ;  /* 0x00000010bc48723c */ /* 0x000fec0000001848 */
[----:B------:R-:W1:Y:S02]  /*2770*/  MUFU.TANH R49, R49 ;  /* 0x0000003100317308 */ /* 0x000e640000002400 */
[----:B-----5:R-:W-:Y:S06]  /*2780*/  HMMA.16816.F32 R80, R212, R24, R80 ;  /* 0x00000018d450723c */ /* 0x020fec0000001850 */
[----:B------:R-:W1:Y:S02]  /*2790*/  MUFU.TANH R50, R50 ;  /* 0x0000003200327308 */ /* 0x000e640000002400 */
[----:B------:R-:W-:Y:S06]  /*27a0*/  HMMA.16816.F32 R92, R184, R32, R92 ;  /* 0x00000020b85c723c */ /* 0x000fec000000185c */
[----:B------:R-:W1:Y:S02]  /*27b0*/  MUFU.TANH R51, R51 ;  /* 0x0000003300337308 */ /* 0x000e640000002400 */
[----:B------:R-:W-:Y:S01]  /*27c0*/  HMMA.16816.F32 R52, R188, R18, R52 ;  /* 0x00000012bc34723c */ /* 0x000fe20000001834 */
[----:B------:R-:W-:Y:S07]  /*27d0*/  LDSM.16.M88.4 R16, [R242+0xf100] ;  /* 0x00f10000f210783b */ /* 0x000fee0000000200 */
[----:B------:R-:W-:Y:S01]  /*27e0*/  HMMA.16816.F32 R76, R212, R26, R76 ;  /* 0x0000001ad44c723c */ /* 0x000fe2000000184c */
[----:B------:R-:W5:Y:S01]  /*27f0*/  LDSM.16.M88.4 R24, [R239+0xe100] ;  /* 0x00e10000ef18783b */ /* 0x000f620000000200 */
[----:B------:R-:W-:-:S02]  /*2800*/  FMUL.FTZ R80, R80, c[0x0][0x320] ;  /* 0x0000c80050507a20 */ /* 0x000fc40000410000 */
[----:B------:R-:W-:Y:S02]  /*2810*/  FMUL.FTZ R81, R81, c[0x0][0x320] ;  /* 0x0000c80051517a20 */ /* 0x000fe40000410000 */
[----:B------:R-:W-:Y:S02]  /*2820*/  FMUL.FTZ R82, R82, c[0x0][0x320] ;  /* 0x0000c80052527a20 */ /* 0x000fe40000410000 */
[----:B------:R-:W-:Y:S01]  /*2830*/  HMMA.16816.F32 R36, R184, R34, R36 ;  /* 0x00000022b824723c */ /* 0x000fe20000001824 */
[----:B------:R-:W3:Y:S01]  /*2840*/  LDSM.16.M88.4 R32, [R241+0x6800] ;  /* 0x00680000f120783b */ /* 0x000ee20000000200 */
[----:B------:R-:W-:Y:S01]  /*2850*/  FMUL.FTZ R83, R83, c[0x0][0x320] ;  /* 0x0000c80053537a20 */ /* 0x000fe20000410000 */
[----:B------:R-:W2:Y:S05]  /*2860*/  MUFU.TANH R80, R80 ;  /* 0x0000005000507308 */ /* 0x000eaa0000002400 */
[C---:B-1----:R-:W-:Y:S03]  /*2870*/  HMMA.16816.F32 R64, R188.reuse, R8, R64 ;  /* 0x00000008bc40723c */ /* 0x042fe60000001840 */
[----:B------:R-:W1:Y:S05]  /*2880*/  MUFU.TANH R81, R81 ;  /* 0x0000005100517308 */ /* 0x000e6a0000002400 */
[----:B------:R-:W-:Y:S01]  /*2890*/  HMMA.16816.F32 R44, R188, R10, R44 ;  /* 0x0000000abc2c723c */ /* 0x000fe2000000182c */
[----:B------:R-:W1:Y:S01]  /*28a0*/  LDSM.16.M88.4 R8, [R239+0xe900] ;  /* 0x00e90000ef08783b */ /* 0x000e620000000200 */
[----:B------:R-:W-:Y:S01]  /*28b0*/  FMUL.FTZ R76, R76, c[0x0][0x320] ;  /* 0x0000c8004c4c7a20 */ /* 0x000fe20000410000 */
[----:B------:R-:W1:Y:S01]  /*28c0*/  MUFU.TANH R82, R82 ;  /* 0x0000005200527308 */ /* 0x000e620000002400 */
[----:B------:R-:W-:-:S02]  /*28d0*/  FMUL.FTZ R77, R77, c[0x0][0x320] ;  /* 0x0000c8004d4d7a20 */ /* 0x000fc40000410000 */
[----:B------:R-:W-:Y:S02]  /*28e0*/  FMUL.FTZ R78, R78, c[0x0][0x320] ;  /* 0x0000c8004e4e7a20 */ /* 0x000fe40000410000 */
[C---:B--2---:R-:W-:Y:S01]  /*28f0*/  HMMA.16816.F32 R72, R192.reuse, R12, R72 ;  /* 0x0000000cc048723c */ /* 0x044fe20000001848 */
[----:B------:R-:W-:Y:S02]  /*2900*/  FMUL.FTZ R79, R79, c[0x0][0x320] ;  /* 0x0000c8004f4f7a20 */ /* 0x000fe40000410000 */
[----:B------:R-:W2:Y:S05]  /*2910*/  MUFU.TANH R83, R83 ;  /* 0x0000005300537308 */ /* 0x000eaa0000002400 */
[C---:B------:R-:W-:Y:S01]  /*2920*/  HMMA.16816.F32 R52, R192.reuse, R14, R52 ;  /* 0x0000000ec034723c */ /* 0x040fe20000001834 */
[----:B------:R-:W1:Y:S02]  /*2930*/  LDSM.16.M88.4 R12, [R228+0x6000] ;  /* 0x00600000e40c783b */ /* 0x000e640000000200 */
[----:B------:R-:W1:Y:S05]  /*2940*/  MUFU.TANH R76, R76 ;  /* 0x0000004c004c7308 */ /* 0x000e6a0000002400 */
[----:B-----5:R-:W-:Y:S03]  /*2950*/  HMMA.16816.F32 R64, R192, R24, R64 ;  /* 0x00000018c040723c */ /* 0x020fe60000001840 */
[----:B------:R-:W1:Y:S05]  /*2960*/  MUFU.TANH R77, R77 ;  /* 0x0000004d004d7308 */ /* 0x000e6a0000002400 */
[----:B---3--:R-:W-:Y:S03]  /*2970*/  HMMA.16816.F32 R92, R188, R32, R92 ;  /* 0x00000020bc5c723c */ /* 0x008fe6000000185c */
[----:B------:R-:W3:Y:S05]  /*2980*/  MUFU.TANH R78, R78 ;  /* 0x0000004e004e7308 */ /* 0x000eea0000002400 */
[----:B------:R-:W-:Y:S01]  /*2990*/  HMMA.16816.F32 R44, R192, R26, R44 ;  /* 0x0000001ac02c723c */ /* 0x000fe2000000182c */
[----:B------:R-:W5:Y:S02]  /*29a0*/  LDSM.16.M88.4 R24, [R242+0xf900] ;  /* 0x00f90000f218783b */ /* 0x000f640000000200 */
[----:B------:R-:W1:Y:S05]  /*29b0*/  MUFU.TANH R146, R79 ;  /* 0x0000004f00927308 */ /* 0x000e6a0000002400 */
[----:B------:R-:W-:Y:S08]  /*29c0*/  HMMA.16816.F32 R36, R188, R34, R36 ;  /* 0x00000022bc24723c */ /* 0x000ff00000001824 */
[----:B------:R-:W-:Y:S08]  /*29d0*/  HMMA.16816.F32 R72, R212, R20, R72 ;  /* 0x00000014d448723c */ /* 0x000ff00000001848 */
[----:B------:R-:W-:Y:S08]  /*29e0*/  HMMA.16816.F32 R100, R184, R16, R100 ;  /* 0x00000010b864723c */ /* 0x000ff00000001864 */
[----:B------:R-:W-:Y:S01]  /*29f0*/  HMMA.16816.F32 R52, R212, R22, R52 ;  /* 0x00000016d434723c */ /* 0x000fe20000001834 */
[----:B------:R-:W2:Y:S07]  /*2a00*/  LDSM.16.M88.4 R20, [R241+0x7000] ;  /* 0x00700000f114783b */ /* 0x000eae0000000200 */
[----:B------:R-:W-:Y:S01]  /*2a10*/  HMMA.16816.F32 R28, R184, R18, R28 ;  /* 0x00000012b81c723c */ /* 0x000fe2000000181c */
[----:B------:R-:W2:Y:S01]  /*2a20*/  LDSM.16.M88.4 R16, [R228+0x6800] ;  /* 0x00680000e410783b */ /* 0x000ea20000000200 */
[----:B------:R-:W-:-:S02]  /*2a30*/  FMUL.FTZ R72, R72, c[0x0][0x320] ;  /* 0x0000c80048487a20 */ /* 0x000fc40000410000 */
[----:B------:R-:W-:Y:S02]  /*2a40*/  FMUL.FTZ R32, R74, c[0x0][0x320] ;  /* 0x0000c8004a207a20 */ /* 0x000fe40000410000 */
[----:B------:R-:W-:Y:S02]  /*2a50*/  FMUL.FTZ R73, R73, c[0x0][0x320] ;  /* 0x0000c80049497a20 */ /* 0x000fe40000410000 */
[C---:B-1----:R-:W-:Y:S01]  /*2a60*/  HMMA.16816.F32 R92, R192.reuse, R8, R92 ;  /* 0x00000008c05c723c */ /* 0x042fe2000000185c */
[----:B------:R-:W-:Y:S01]  /*2a70*/  FMUL.FTZ R75, R75, c[0x0][0x320] ;  /* 0x0000c8004b4b7a20 */ /* 0x000fe20000410000 */
[----:B------:R-:W1:Y:S06]  /*2a80*/  MUFU.TANH R72, R72 ;  /* 0x0000004800487308 */ /* 0x000e6c0000002400 */
[----:B------:R-:W-:Y:S01]  /*2a90*/  HMMA.16816.F32 R36, R192, R10, R36 ;  /* 0x0000000ac024723c */ /* 0x000fe20000001824 */
[----:B------:R-:W1:Y:S01]  /*2aa0*/  LDSM.16.M88.4 R8, [R241+0x7800] ;  /* 0x00780000f108783b */ /* 0x000e620000000200 */
[----:B------:R-:W-:Y:S01]  /*2ab0*/  FMUL.FTZ R33, R53, c[0x0][0x320] ;  /* 0x0000c80035217a20 */ /* 0x000fe20000410000 */
[----:B------:R-:W1:Y:S01]  /*2ac0*/  MUFU.TANH R145, R73 ;  /* 0x0000004900917308 */ /* 0x000e620000002400 */
[----:B------:R-:W-:-:S02]  /*2ad0*/  FMUL.FTZ R52, R52, c[0x0][0x320] ;  /* 0x0000c80034347a20 */ /* 0x000fc40000410000 */
[----:B------:R-:W-:Y:S02]  /*2ae0*/  FMUL.FTZ R54, R54, c[0x0][0x320] ;  /* 0x0000c80036367a20 */ /* 0x000fe40000410000 */
[C---:B------:R-:W-:Y:S01]  /*2af0*/  HMMA.16816.F32 R64, R212.reuse, R12, R64 ;  /* 0x0000000cd440723c */ /* 0x040fe20000001840 */
[----:B------:R-:W-:Y:S02]  /*2b00*/  FMUL.FTZ R55, R55, c[0x0][0x320] ;  /* 0x0000c80037377a20 */ /* 0x000fe40000410000 */
[----:B------:R-:W1:Y:S05]  /*2b10*/  MUFU.TANH R32, R32 ;  /* 0x0000002000207308 */ /* 0x000e6a0000002400 */
[----:B------:R-:W-:Y:S01]  /*2b20*/  HMMA.16816.F32 R44, R212, R14, R44 ;  /* 0x0000000ed42c723c */ /* 0x000fe2000000182c */
[----:B------:R-:W1:Y:S02]  /*2b30*/  LDSM.16.M88.4 R12, [R239+0xf100] ;  /* 0x00f10000ef0c783b */ /* 0x000e640000000200 */
[----:B------:R-:W1:Y:S05]  /*2b40*/  MUFU.TANH R151, R75 ;  /* 0x0000004b00977308 */ /* 0x000e6a0000002400 */
[C---:B-----5:R-:W-:Y:S03]  /*2b50*/  HMMA.16816.F32 R68, R184.reuse, R24, R68 ;  /* 0x00000018b844723c */ /* 0x060fe60000001844 */
[----:B------:R-:W1:Y:S05]  /*2b60*/  MUFU.TANH R147, R52 ;  /* 0x0000003400937308 */ /* 0x000e6a0000002400 */
[----:B------:R-:W-:Y:S01]  /*2b70*/  HMMA.16816.F32 R56, R184, R26, R56 ;  /* 0x0000001ab838723c */ /* 0x000fe20000001838 */
[----:B------:R-:W-:-:S02]  /*2b80*/  FMUL.FTZ R65, R65, c[0x0][0x320] ;  /* 0x0000c80041417a20 */ /* 0x000fc40000410000 */
[----:B------:R-:W-:Y:S01]  /*2b90*/  FMUL.FTZ R67, R67, c[0x0][0x320] ;  /* 0x0000c80043437a20 */ /* 0x000fe20000410000 */
[----:B------:R-:W1:Y:S01]  /*2ba0*/  MUFU.TANH R33, R33 ;  /* 0x0000002100217308 */ /* 0x000e620000002400 */
[----:B------:R-:W-:Y:S02]  /*2bb0*/  FMUL.FTZ R219, R66, c[0x0][0x320] ;  /* 0x0000c80042db7a20 */ /* 0x000fe40000410000 */
[----:B------:R-:W-:Y:S01]  /*2bc0*/  FMUL.FTZ R64, R64, c[0x0][0x320] ;  /* 0x0000c80040407a20 */ /* 0x000fe20000410000 */
[----:B--2---:R-:W-:Y:S01]  /*2bd0*/  HMMA.16816.F32 R100, R188, R20, R100 ;  /* 0x00000014bc64723c */ /* 0x004fe20000001864 */
[----:B------:R-:W-:Y:S02]  /*2be0*/  FMUL.FTZ R44, R44, c[0x0][0x320] ;  /* 0x0000c8002c2c7a20 */ /* 0x000fe40000410000 */
[----:B------:R-:W-:Y:S01]  /*2bf0*/  FMUL.FTZ R45, R45, c[0x0][0x320] ;  /* 0x0000c8002d2d7a20 */ /* 0x000fe20000410000 */
[----:B------:R-:W2:Y:S01]  /*2c00*/  MUFU.TANH R134, R65 ;  /* 0x0000004100867308 */ /* 0x000ea20000002400 */
[----:B------:R-:W-:-:S02]  /*2c10*/  FMUL.FTZ R46, R46, c[0x0][0x320] ;  /* 0x0000c8002e2e7a20 */ /* 0x000fc40000410000 */
[----:B------:R-:W-:Y:S01]  /*2c20*/  FMUL.FTZ R47, R47, c[0x0][0x320] ;  /* 0x0000c8002f2f7a20 */ /* 0x000fe20000410000 */
[----:B------:R-:W-:Y:S04]  /*2c30*/  HMMA.16816.F32 R92, R212, R16, R92 ;  /* 0x00000010d45c723c */ /* 0x000fe8000000185c */
[----:B------:R5:W1:Y:S04]  /*2c40*/  MUFU.TANH R169, R67 ;  /* 0x0000004300a97308 */ /* 0x000a680000002400 */
[----:B------:R-:W-:Y:S01]  /*2c50*/  HMMA.16816.F32 R28, R188, R22, R28 ;  /* 0x00000016bc1c723c */ /* 0x000fe2000000181c */
[----:B------:R-:W-:Y:S03]  /*2c60*/  LDSM.16.M88.4 R20, [R228+0x7000] ;  /* 0x00700000e414783b */ /* 0x000fe60000000200 */
[----:B------:R2:W2:Y:S04]  /*2c70*/  MUFU.TANH R144, R54 ;  /* 0x0000003600907308 */ /* 0x0004a80000002400 */
[----:B------:R-:W-:Y:S01]  /*2c80*/  HMMA.16816.F32 R36, R212, R18, R36 ;  /* 0x00000012d424723c */ /* 0x000fe20000001824 */
[----:B------:R-:W2:Y:S03]  /*2c90*/  LDSM.16.M88.4 R16, [R239+0xf900] ;  /* 0x00f90000ef10783b */ /* 0x000ea60000000200 */
[----:B------:R2:W2:Y:S04]  /*2ca0*/  MUFU.TANH R142, R55 ;  /* 0x00000037008e7308 */ /* 0x0004a80000002400 */
[----:B-1----:R-:W-:Y:S01]  /*2cb0*/  HMMA.16816.F32 R68, R188, R8, R68 ;  /* 0x00000008bc44723c */ /* 0x002fe20000001844 */
[----:B------:R-:W-:-:S02]  /*2cc0*/  FMUL.FTZ R92, R92, c[0x0][0x320] ;  /* 0x0000c8005c5c7a20 */ /* 0x000fc40000410000 */
[----:B------:R-:W-:Y:S01]  /*2cd0*/  FMUL.FTZ R93, R93, c[0x0][0x320] ;  /* 0x0000c8005d5d7a20 */ /* 0x000fe20000410000 */
[----:B------:R1:W1:Y:S01]  /*2ce0*/  MUFU.TANH R140, R64 ;  /* 0x00000040008c7308 */ /* 0x0002620000002400 */
[----:B------:R-:W-:Y:S02]  /*2cf0*/  FMUL.FTZ R94, R94, c[0x0][0x320] ;  /* 0x0000c8005e5e7a20 */ /* 0x000fe40000410000 */
[----:B------:R-:W-:Y:S01]  /*2d00*/  FMUL.FTZ R95, R95, c[0x0][0x320] ;  /* 0x0000c8005f5f7a20 */ /* 0x000fe20000410000 */
[----:B------:R-:W-:Y:S04]  /*2d10*/  HMMA.16816.F32 R56, R188, R10, R56 ;  /* 0x0000000abc38723c */ /* 0x000fe80000001838 */
[----:B------:R-:W1:Y:S04]  /*2d20*/  MUFU.TANH R219, R219 ;  /* 0x000000db00db7308 */ /* 0x000e680000002400 */
[----:B------:R-:W-:Y:S01]  /*2d30*/  HMMA.16816.F32 R100, R192, R12, R100 ;  /* 0x0000000cc064723c */ /* 0x000fe20000001864 */
[----:B------:R-:W-:-:S02]  /*2d40*/  FMUL.FTZ R36, R36, c[0x0][0x320] ;  /* 0x0000c80024247a20 */ /* 0x000fc40000410000 */
[----:B------:R-:W-:Y:S01]  /*2d50*/  FMUL.FTZ R37, R37, c[0x0][0x320] ;  /* 0x0000c80025257a20 */ /* 0x000fe20000410000 */
[----:B------:R1:W1:Y:S01]  /*2d60*/  MUFU.TANH R167, R44 ;  /* 0x0000002c00a77308 */ /* 0x0002620000002400 */
[----:B------:R-:W-:Y:S02]  /*2d70*/  FMUL.FTZ R38, R38, c[0x0][0x320] ;  /* 0x0000c80026267a20 */ /* 0x000fe40000410000 */
[----:B------:R-:W-:Y:S01]  /*2d80*/  FMUL.FTZ R39, R39, c[0x0][0x320] ;  /* 0x0000c80027277a20 */ /* 0x000fe20000410000 */
[----:B------:R-:W-:Y:S01]  /*2d90*/  HMMA.16816.F32 R28, R192, R14, R28 ;  /* 0x0000000ec01c723c */ /* 0x000fe2000000181c */
[----:B------:R-:W1:Y:S01]  /*2da0*/  LDSM.16.M88.4 R12, [R228+0x7800] ;  /* 0x00780000e40c783b */ /* 0x000e620000000200 */
[----:B------:R-:W-:-:S04]  /*2db0*/  DEPBAR.LE SB0, 0x0 ;  /* 0x000080000000791a */ /* 0x000fc80000000000 */
[----:B------:R1:W1:Y:S02]  /*2dc0*/  MUFU.TANH R66, R45 ;  /* 0x0000002d00427308 */ /* 0x0002640000002400 */
[----:B------:R-:W-:Y:S06]  /*2dd0*/  HMMA.16816.F32 R84, R212, R62, R84 ;  /* 0x0000003ed454723c */ /* 0x000fec0000001854 */
[----:B------:R1:W1:Y:S02]  /*2de0*/  MUFU.TANH R217, R46 ;  /* 0x0000002e00d97308 */ /* 0x0002640000002400 */
[C---:B--2---:R-:W-:Y:S06]  /*2df0*/  HMMA.16816.F32 R68, R192.reuse, R16, R68 ;  /* 0x00000010c044723c */ /* 0x044fec0000001844 */
[----:B------:R2:W1:Y:S02]  /*2e00*/  MUFU.TANH R197, R47 ;  /* 0x0000002f00c57308 */ /* 0x0004640000002400 */
[----:B------:R-:W-:Y:S06]  /*2e10*/  HMMA.16816.F32 R56, R192, R18, R56 ;  /* 0x00000012c038723c */ /* 0x000fec0000001838 */
[----:B------:R2:W1:Y:S02]  /*2e20*/  MUFU.TANH R211, R92 ;  /* 0x0000005c00d37308 */ /* 0x0004640000002400 */
[----:B------:R-:W-:Y:S01]  /*2e30*/  HMMA.16816.F32 R100, R212, R20, R100 ;  /* 0x00000014d464723c */ /* 0x000fe20000001864 */
[----:B------:R-:W-:-:S02]  /*2e40*/  FMUL.FTZ R60, R84, c[0x0][0x320] ;  /* 0x0000c800543c7a20 */ /* 0x000fc40000410000 */
[----:B------:R-:W-:Y:S02]  /*2e50*/  FMUL.FTZ R61, R85, c[0x0][0x320] ;  /* 0x0000c800553d7a20 */ /* 0x000fe40000410000 */
[----:B------:R-:W-:Y:S01]  /*2e60*/  FMUL.FTZ R62, R86, c[0x0][0x320] ;  /* 0x0000c800563e7a20 */ /* 0x000fe20000410000 */
[----:B------:R2:W2:Y:S01]  /*2e70*/  MUFU.TANH R209, R93 ;  /* 0x0000005d00d17308 */ /* 0x0004a20000002400 */
[----:B------:R-:W-:Y:S01]  /*2e80*/  FMUL.FTZ R63, R87, c[0x0][0x320] ;  /* 0x0000c800573f7a20 */ /* 0x000fe20000410000 */
[C---:B------:R-:W-:Y:S06]  /*2e90*/  HMMA.16816.F32 R28, R212.reuse, R22, R28 ;  /* 0x00000016d41c723c */ /* 0x040fec000000181c */
[----:B------:R-:W2:Y:S02]  /*2ea0*/  MUFU.TANH R60, R60 ;  /* 0x0000003c003c7308 */ /* 0x000ea40000002400 */
[C---:B-1----:R-:W-:Y:S06]  /*2eb0*/  HMMA.16816.F32 R68, R212.reuse, R12, R68 ;  /* 0x0000000cd444723c */ /* 0x042fec0000001844 */
[----:B------:R-:W1:Y:S02]  /*2ec0*/  MUFU.TANH R61, R61 ;  /* 0x0000003d003d7308 */ /* 0x000e640000002400 */
[----:B------:R-:W-:Y:S01]  /*2ed0*/  HMMA.16816.F32 R56, R212, R14, R56 ;  /* 0x0000000ed438723c */ /* 0x000fe20000001838 */
[----:B------:R-:W-:-:S02]  /*2ee0*/  FMUL.FTZ R100, R100, c[0x0][0x320] ;  /* 0x0000c80064647a20 */ /* 0x000fc40000410000 */
[----:B------:R-:W-:Y:S02]  /*2ef0*/  FMUL.FTZ R101, R101, c[0x0][0x320] ;  /* 0x0000c80065657a20 */ /* 0x000fe40000410000 */
[----:B------:R-:W-:Y:S01]  /*2f00*/  FMUL.FTZ R102, R102, c[0x0][0x320] ;  /* 0x0000c80066667a20 */ /* 0x000fe20000410000 */
[----:B------:R-:W1:Y:S01]  /*2f10*/  MUFU.TANH R62, R62 ;  /* 0x0000003e003e7308 */ /* 0x000e620000002400 */
[----:B------:R-:W-:Y:S02]  /*2f20*/  FMUL.FTZ R103, R103, c[0x0][0x320] ;  /* 0x0000c80067677a20 */ /* 0x000fe40000410000 */
[----:B------:R-:W-:Y:S02]  /*2f30*/  FMUL.FTZ R28, R28, c[0x0][0x320] ;  /* 0x0000c8001c1c7a20 */ /* 0x000fe40000410000 */
[----:B------:R-:W-:Y:S02]  /*2f40*/  FMUL.FTZ R29, R29, c[0x0][0x320] ;  /* 0x0000c8001d1d7a20 */ /* 0x000fe40000410000 */
[----:B------:R-:W-:Y:S01]  /*2f50*/  FMUL.FTZ R30, R30, c[0x0][0x320] ;  /* 0x0000c8001e1e7a20 */ /* 0x000fe20000410000 */
[----:B------:R-:W1:Y:S01]  /*2f60*/  MUFU.TANH R63, R63 ;  /* 0x0000003f003f7308 */ /* 0x000e620000002400 */
[----:B------:R-:W-:-:S02]  /*2f70*/  FMUL.FTZ R31, R31, c[0x0][0x320] ;  /* 0x0000c8001f1f7a20 */ /* 0x000fc40000410000 */
[----:B-----5:R-:W-:Y:S02]  /*2f80*/  FMUL.FTZ R67, R70, c[0x0][0x320] ;  /* 0x0000c80046437a20 */ /* 0x020fe40000410000 */
[----:B------:R-:W-:Y:S02]  /*2f90*/  FMUL.FTZ R65, R71, c[0x0][0x320] ;  /* 0x0000c80047417a20 */ /* 0x000fe40000410000 */
[----:B------:R-:W-:Y:S01]  /*2fa0*/  FMUL.FTZ R68, R68, c[0x0][0x320] ;  /* 0x0000c80044447a20 */ /* 0x000fe20000410000 */
[----:B------:R1:W1:Y:S01]  /*2fb0*/  MUFU.TANH R203, R94 ;  /* 0x0000005e00cb7308 */ /* 0x0002620000002400 */
[----:B------:R-:W-:Y:S02]  /*2fc0*/  FMUL.FTZ R69, R69, c[0x0][0x320] ;  /* 0x0000c80045457a20 */ /* 0x000fe40000410000 */
[----:B------:R-:W-:Y:S02]  /*2fd0*/  FMUL.FTZ R10, R58, c[0x0][0x320] ;  /* 0x0000c8003a0a7a20 */ /* 0x000fe40000410000 */
[----:B------:R-:W-:-:S02]  /*2fe0*/  FMUL.FTZ R8, R59, c[0x0][0x320] ;  /* 0x0000c8003b087a20 */ /* 0x000fc40000410000 */
[----:B------:R-:W-:Y:S01]  /*2ff0*/  FMUL.FTZ R56, R56, c[0x0][0x320] ;  /* 0x0000c80038387a20 */ /* 0x000fe20000410000 */
[----:B------:R1:W1:Y:S01]  /*3000*/  MUFU.TANH R201, R95 ;  /* 0x0000005f00c97308 */ /* 0x0002620000002400 */
[----:B------:R-:W-:-:S07]  /*3010*/  FMUL.FTZ R57, R57, c[0x0][0x320] ;  /* 0x0000c80039397a20 */ /* 0x000fce0000410000 */
[----:B------:R1:W1:Y:S08]  /*3020*/  MUFU.TANH R207, R36 ;  /* 0x0000002400cf7308 */ /* 0x0002700000002400 */
        /* <DEDUP_REMOVED lines=13> */
[----:B------:R-:W1:Y:S08]  /*3100*/  MUFU.TANH R67, R67 ;  /* 0x0000004300437308 */ /* 0x000e700000002400 */
[----:B------:R-:W1:Y:S08]  /*3110*/  MUFU.TANH R65, R65 ;  /* 0x0000004100417308 */ /* 0x000e700000002400 */
[----:B------:R1:W1:Y:S08]  /*3120*/  MUFU.TANH R135, R56 ;  /* 0x0000003800877308 */ /* 0x0002700000002400 */
[----:B------:R1:W1:Y:S08]  /*3130*/  MUFU.TANH R133, R57 ;  /* 0x0000003900857308 */ /* 0x0002700000002400 */
[----:B------:R-:W1:Y:S08]  /*3140*/  MUFU.TANH R10, R10 ;  /* 0x0000000a000a7308 */ /* 0x000e700000002400 */
[----:B------:R-:W1:Y:S01]  /*3150*/  MUFU.TANH R8, R8 ;  /* 0x0000000800087308 */ /* 0x000e620000002400 */
[----:B------:R-:W-:Y:S06]  /*3160*/  BAR.SYNC.DEFER_BLOCKING 0x0 ;  /* 0x0000000000007b1d */ /* 0x000fec0000010000 */
[----:B------:R-:W-:Y:S05]  /*3170*/  @!P1 BRA `(.L_x_23) ;  /* 0x0000025000009947 */ /* 0x000fea0003800000 */
[----:B--234-:R-:W-:-:S04]  /*3180*/  ULEA.HI.SX32 UR5, UR18, 0xfffffffe, 0x19 ;  /* 0xfffffffe12057891 */ /* 0x01cfc8000f8fca3f */
        /* <DEDUP_REMOVED lines=13> */
[----:B------:R-:W-:Y:S02]  /*3260*/  IADD3 R20, P4, P2, R20, 0x80, R24 ;  /* 0x0000008014147810 */ /* 0x000fe40007a9e018 */
[----:B------:R-:W-:Y:S01]  /*3270*/  IADD3 R22, P5, R24, UR5, RZ ;  /* 0x0000000518167c10 */ /* 0x000fe2000ffbe0ff */
[----:B------:R-:W-:Y:S01]  /*3280*/  @!PT LDS RZ, [RZ] ;  /* 0x00000000fffff984 */ /* 0x000fe20000000800 */
[----:B------:R-:W-:Y:S01]  /*3290*/  @!PT LDS RZ, [RZ] ;  /* 0x00000000fffff984 */ /* 0x000fe20000000800 */
[----:B------:R-:W-:Y:S01]  /*32a0*/  @!PT LDS RZ, [RZ] ;  /* 0x00000000fffff984 */ /* 0x000fe20000000800 */
[----:B------:R2:W-:Y:S01]  /*32b0*/  LDGSTS.E.BYPASS.LTC128B.128 [R243+0x8100], [R24.64], !P3 ;  /* 0x0810000018f37fae */ /* 0x0005e2000d901d50 */
[----:B------:R-:W-:Y:S02]  /*32c0*/  IADD3.X R21, RZ, UR6, R25, P4, P2 ;  /* 0x00000006ff157c10 */ /* 0x000fe4000a7e4419 */
[----:B------:R-:W-:Y:S01]  /*32d0*/  IADD3.X R23, R25, UR6, RZ, P5, !PT ;  /* 0x0000000619177c10 */ /* 0x000fe2000affe4ff */
[----:B------:R2:W-:Y:S01]  /*32e0*/  LDGSTS.E.BYPASS.LTC128B.128 [R243+0xc100], [R24.64+0x80], !P0 ;  /* 0x0c10008018f37fae */ /* 0x0005e2000c101d50 */
[----:B------:R-:W-:-:S02]  /*32f0*/  IADD3 R18, P2, R22, UR5, RZ ;  /* 0x0000000516127c10 */ /* 0x000fc4000ff5e0ff */
[----:B------:R-:W-:Y:S01]  /*3300*/  IADD3 R16, P5, R22, UR7, RZ ;  /* 0x0000000716107c10 */ /* 0x000fe2000ffbe0ff */
[----:B------:R2:W-:Y:S01]  /*3310*/  LDGSTS.E.BYPASS.LTC128B.128 [R243+0x9100], [R22.64], !P3 ;  /* 0x0910000016f37fae */ /* 0x0005e2000d901d50 */
[C---:B------:R-:W-:Y:S02]  /*3320*/  IADD3.X R19, R23.reuse, UR6, RZ, P2, !PT ;  /* 0x0000000617137c10 */ /* 0x040fe400097fe4ff */
[C---:B------:R-:W-:Y:S01]  /*3330*/  IADD3 R14, P4, R18.reuse, UR5, RZ ;  /* 0x00000005120e7c10 */ /* 0x040fe2000ff9e0ff */
[----:B------:R2:W-:Y:S01]  /*3340*/  LDGSTS.E.BYPASS.LTC128B.128 [R243+0xd100], [R20.64], !P0 ;  /* 0x0d10000014f37fae */ /* 0x0005e2000c101d50 */
[----:B------:R-:W-:Y:S02]  /*3350*/  IADD3 R12, P2, R18, UR7, RZ ;  /* 0x00000007120c7c10 */ /* 0x000fe4000ff5e0ff */
[----:B------:R-:W-:Y:S01]  /*3360*/  IADD3.X R17, R23, UR4, RZ, P5, !PT ;  /* 0x0000000417117c10 */ /* 0x000fe2000affe4ff */
[----:B------:R2:W-:Y:S01]  /*3370*/  LDGSTS.E.BYPASS.LTC128B.128 [R243+0xa100], [R18.64], !P3 ;  /* 0x0a10000012f37fae */ /* 0x0005e2000d901d50 */
[----:B------:R-:W-:-:S02]  /*3380*/  IADD3.X R15, R19, UR6, RZ, P4, !PT ;  /* 0x00000006130f7c10 */ /* 0x000fc4000a7fe4ff */
[----:B------:R-:W-:Y:S01]  /*3390*/  IADD3.X R13, R19, UR4, RZ, P2, !PT ;  /* 0x00000004130d7c10 */ /* 0x000fe200097fe4ff */
[----:B------:R2:W-:Y:S04]  /*33a0*/  LDGSTS.E.BYPASS.LTC128B.128 [R243+0xe100], [R16.64], !P0 ;  /* 0x0e10000010f37fae */ /* 0x0005e8000c101d50 */
[----:B------:R2:W-:Y:S04]  /*33b0*/  LDGSTS.E.BYPASS.LTC128B.128 [R243+0xb100], [R14.64], !P3 ;  /* 0x0b1000000ef37fae */ /* 0x0005e8000d901d50 */
[----:B------:R2:W-:Y:S02]  /*33c0*/  LDGSTS.E.BYPASS.LTC128B.128 [R243+0xf100], [R12.64], !P0 ;  /* 0x0f1000000cf37fae */ /* 0x0005e4000c101d50 */
.L_x_23:
[----:B--234-:R-:W-:Y:S01]  /*33d0*/  LOP3.LUT R113, R113, 0xffffffe0, RZ, 0xc0, !PT ;  /* 0xffffffe071717812 */ /* 0x01cfe200078ec0ff */
[----:B------:R-:W-:Y:S01]  /*33e0*/  IMAD.MOV.U32 R12, RZ, RZ, -0x2 ;  /* 0xfffffffeff0c7424 */ /* 0x000fe200078e00ff */
[----:B------:R-:W0:Y:S01]  /*33f0*/  LDGDEPBAR ;  /* 0x00000000000079af */ /* 0x000e220000000000 */
[----:B------:R-:W-:-:S02]  /*3400*/  IMAD.SHL.U32 R240, R0, 0x2, RZ ;  /* 0x0000000200f07824 */ /* 0x000fc400078e00ff */
[----:B------:R-:W-:Y:S02]  /*3410*/  IMAD.IADD R112, R112, 0x1, -R113 ;  /* 0x0000000170707824 */ /* 0x000fe400078e0a71 */
[--C-:B------:R-:W-:Y:S01]  /*3420*/  IMAD R238, R7, 0x2, R240.reuse ;  /* 0x0000000207ee7824 */ /* 0x100fe200078e02f0 */
[----:B------:R-:W-:Y:S01]  /*3430*/  LDSM.16.MT88.4 R124, [R240+0x100] ;  /* 0x00010000f07c783b */ /* 0x000fe20000004200 */
[C---:B------:R-:W-:Y:S01]  /*3440*/  IMAD R237, R5.reuse, 0x2, R240 ;  /* 0x0000000205ed7824 */ /* 0x040fe200078e02f0 */
[----:B------:R-:W-:Y:S01]  /*3450*/  SHF.R.S32.HI R9, RZ, 0x1f, R112 ;  /* 0x0000001fff097819 */ /* 0x000fe20000011470 */
[----:B------:R-:W-:Y:S01]  /*3460*/  IMAD R236, R5, 0x2, R238 ;  /* 0x0000000205ec7824 */ /* 0x000fe200078e02ee */
[----:B------:R-:W-:Y:S02]  /*3470*/  LDSM.16.MT88.4 R116, [R238+0x100] ;  /* 0x00010000ee74783b */ /* 0x000fe40000004200 */
[----:B------:R-:W-:Y:S02]  /*3480*/  LEA.HI R9, R9, R112, RZ, 0x2 ;  /* 0x0000007009097211 */ /* 0x000fe400078f10ff */
[----:B-1----:R-:W-:Y:S02]  /*3490*/  LDSM.16.MT88.4 R100, [R236+0x100] ;  /* 0x00010000ec64783b */ /* 0x002fe40000004200 */
[----:B------:R-:W-:-:S02]  /*34a0*/  LOP3.LUT R9, R9, 0x7ffffffc, RZ, 0xc0, !PT ;  /* 0x7ffffffc09097812 */ /* 0x000fc400078ec0ff */
[----:B------:R-:W-:Y:S03]  /*34b0*/  LDSM.16.MT88.4 R108, [R237+0x100] ;  /* 0x00010000ed6c783b */ /* 0x000fe60000004200 */
[----:B------:R-:W-:Y:S01]  /*34c0*/  IMAD.IADD R9, R112, 0x1, -R9 ;  /* 0x0000000170097824 */ /* 0x000fe200078e0a09 */
[----:B------:R-:W-:Y:S03]  /*34d0*/  LDSM.16.MT88.4 R92, [R240+0x4100] ;  /* 0x00410000f05c783b */ /* 0x000fe60000004200 */
[----:B------:R-:W-:Y:S01]  /*34e0*/  IMAD R12, R9, R12, UR15 ;  /* 0x0000000f090c7e24 */ /* 0x000fe2000f8e020c */
[----:B------:R-:W-:Y:S04]  /*34f0*/  LDSM.16.MT88.4 R84, [R238+0x4100] ;  /* 0x00410000ee54783b */ /* 0x000fe80000004200 */
[----:B------:R-:W-:-:S02]  /*3500*/  ISETP.GT.AND P6, PT, R12, RZ, PT ;  /* 0x000000ff0c00720c */ /* 0x000fc40003fc4270 */
[C---:B------:R-:W-:Y:S02]  /*3510*/  ISETP.GT.AND P5, PT, R12.reuse, 0x1, PT ;  /* 0x000000010c00780c */ /* 0x040fe40003fa4270 */
[----:B------:R-:W-:Y:S02]  /*3520*/  ISETP.GT.AND P4, PT, R12, 0x8, PT ;  /* 0x000000080c00780c */ /* 0x000fe40003f84270 */
[----:B------:R-:W-:Y:S02]  /*3530*/  FSEL R27, R2, -INF , P6 ;  /* 0xff800000021b7808 */ /* 0x000fe40003000000 */
        /* <DEDUP_REMOVED lines=9> */
[----:B------:R-:W-:Y:S02]  /*35d0*/  ISETP.GT.AND P5, PT, R12, 0x11, PT ;  /* 0x000000110c00780c */ /* 0x000fe40003fa4270 */
[----:B------:R-:W-:Y:S02]  /*35e0*/  FSEL R21, R48, -INF , P6 ;  /* 0xff80000030157808 */ /* 0x000fe40003000000 */
[----:B------:R-:W-:Y:S02]  /*35f0*/  FMNMX.FTZ R6, R45, R6, !PT ;  /* 0x000000062d067209 */ /* 0x000fe40007810000 */
[----:B------:R-:W-:Y:S02]  /*3600*/  FSEL R23, R42, -INF , P4 ;  /* 0xff8000002a177808 */ /* 0x000fe40002000000 */
[----:B------:R-:W-:Y:S02]  /*3610*/  ISETP.GT.AND P4, PT, R12, 0x18, PT ;  /* 0x000000180c00780c */ /* 0x000fe40003f84270 */
[----:B------:R-:W-:-:S02]  /*3620*/  FSEL R49, R49, -INF , P5 ;  /* 0xff80000031317808 */ /* 0x000fc40002800000 */
[----:B------:R-:W-:Y:S02]  /*3630*/  FMNMX.FTZ R6, R21, R6, !PT ;  /* 0x0000000615067209 */ /* 0x000fe40007810000 */
[----:B------:R-:W-:Y:S02]  /*3640*/  FSEL R43, R43, -INF , P2 ;  /* 0xff8000002b2b7808 */ /* 0x000fe40001000000 */
[----:B------:R-:W-:Y:S02]  /*3650*/  ISETP.GT.AND P2, PT, R12, 0x19, PT ;  /* 0x000000190c00780c */ /* 0x000fe40003f44270 */
[----:B------:R-:W-:Y:S02]  /*3660*/  FSEL R19, R60, -INF , P4 ;  /* 0xff8000003c137808 */ /* 0x000fe40002000000 */
[----:B------:R-:W-:Y:S02]  /*3670*/  FMNMX.FTZ R6, R49, R6, !PT ;  /* 0x0000000631067209 */ /* 0x000fe40007810000 */
[----:B------:R-:W-:-:S02]  /*3680*/  FSEL R15, R50, -INF , P6 ;  /* 0xff800000320f7808 */ /* 0x000fc40003000000 */
[C---:B------:R-:W-:Y:S02]  /*3690*/  ISETP.GT.AND P6, PT, R12.reuse, 0x20, PT ;  /* 0x000000200c00780c */ /* 0x040fe40003fc4270 */
[----:B------:R-:W-:Y:S02]  /*36a0*/  FSEL R17, R61, -INF , P2 ;  /* 0xff8000003d117808 */ /* 0x000fe40001000000 */
[----:B------:R-:W-:Y:S02]  /*36b0*/  FMNMX.FTZ R6, R19, R6, !PT ;  /* 0x0000000613067209 */ /* 0x000fe40007810000 */
[----:B------:R-:W-:Y:S02]  /*36c0*/  FSEL R13, R51, -INF , P5 ;  /* 0xff800000330d7808 */ /* 0x000fe40002800000 */
[----:B------:R-:W-:Y:S02]  /*36d0*/  ISETP.GT.AND P5, PT, R12, 0x21, PT ;  /* 0x000000210c00780c */ /* 0x000fe40003fa4270 */
[----:B------:R-:W-:-:S02]  /*36e0*/  FSEL R41, R80, -INF , P6 ;  /* 0xff80000050297808 */ /* 0x000fc40003000000 */
[----:B------:R-:W-:Y:S02]  /*36f0*/  FMNMX.FTZ R6, R17, R6, !PT ;  /* 0x0000000611067209 */ /* 0x000fe40007810000 */
[----:B------:R-:W-:Y:S02]  /*3700*/  FSEL R9, R63, -INF , P2 ;  /* 0xff8000003f097808 */ /* 0x000fe40001000000 */
[----:B------:R-:W-:Y:S02]  /*3710*/  FMNMX.FTZ R14, R4, R25, !PT ;  /* 0x00000019040e7209 */ /* 0x000fe40007810000 */
[----:B------:R-:W-:Y:S02]  /*3720*/  ISETP.GT.AND P2, PT, R12, 0x29, PT ;  /* 0x000000290c00780c */ /* 0x000fe40003f44270 */
[----:B------:R-:W-:Y:S02]  /*3730*/  FSEL R11, R62, -INF , P4 ;  /* 0xff8000003e0b7808 */ /* 0x000fe40002000000 */
[----:B------:R-:W-:-:S02]  /*3740*/  ISETP.GT.AND P4, PT, R12, 0x28, PT ;  /* 0x000000280c00780c */ /* 0x000fc40003f84270 */
[----:B------:R-:W-:Y:S02]  /*3750*/  FSEL R31, R81, -INF , P5 ;  /* 0xff800000511f7808 */ /* 0x000fe40002800000 */
[----:B------:R-:W-:Y:S02]  /*3760*/  FMNMX.FTZ R6, R41, R6, !PT ;  /* 0x0000000629067209 */ /* 0x000fe40007810000 */
[----:B------:R-:W-:Y:S02]  /*3770*/  FMNMX.FTZ R14, R23, R14, !PT ;  /* 0x0000000e170e7209 */ /* 0x000fe40007810000 */
[----:B------:R-:W-:Y:S02]  /*3780*/  FSEL R146, R146, -INF , P2 ;  /* 0xff80000092927808 */ /* 0x000fe40001000000 */
        /* <DEDUP_REMOVED lines=16> */
[----:B------:R-:W-:Y:S01]  /*3890*/  ISETP.GT.AND P4, PT, R12, 0x38, PT ;  /* 0x000000380c00780c */ /* 0x000fe20003f84270 */
[----:B------:R-:W-:Y:S01]  /*38a0*/  LDSM.16.MT88.4 R76, [R237+0x4100] ;  /* 0x00410000ed4c783b */ /* 0x000fe20000004200 */
[----:B------:R-:W-:Y:S02]  /*38b0*/  FSEL R145, R145, -INF , P5 ;  /* 0xff80000091917808 */ /* 0x000fe40002800000 */
[----:B------:R-:W-:Y:S02]  /*38c0*/  FMNMX.FTZ R6, R60, R33, !PT ;  /* 0x000000213c067209 */ /* 0x000fe40007810000 */
[----:B------:R-:W-:-:S02]  /*38d0*/  FMNMX.FTZ R14, R11, R14, !PT ;  /* 0x0000000e0b0e7209 */ /* 0x000fc40007810000 */
[----:B------:R-:W-:Y:S02]  /*38e0*/  FSEL R147, R147, -INF , P4 ;  /* 0xff80000093937808 */ /* 0x000fe40002000000 */
[----:B------:R-:W-:Y:S02]  /*38f0*/  FMNMX.FTZ R6, R145, R6, !PT ;  /* 0x0000000691067209 */ /* 0x000fe40007810000 */
[----:B------:R-:W-:Y:S02]  /*3900*/  FMNMX.FTZ R14, R9, R14, !PT ;  /* 0x0000000e090e7209 */ /* 0x000fe40007810000 */
[----:B------:R-:W-:Y:S02]  /*3910*/  FSEL R64, R32, -INF , P6 ;  /* 0xff80000020407808 */ /* 0x000fe40003000000 */
[----:B------:R-:W-:Y:S02]  /*3920*/  ISETP.GT.AND P6, PT, R12, 0x40, PT ;  /* 0x000000400c00780c */ /* 0x000fe40003fc4270 */
        /* <DEDUP_REMOVED lines=43> */
[C---:B------:R-:W-:Y:S02]  /*3be0*/  ISETP.GT.AND P5, PT, R12.reuse, 0x61, PT ;  /* 0x000000610c00780c */ /* 0x040fe40003fa4270 */
        /* <DEDUP_REMOVED lines=34> */
[----:B------:R-:W-:-:S02]  /*3e10*/  FMNMX.FTZ R6, R135, R6, !PT ;  /* 0x0000000687067209 */ /* 0x000fc40007810000 */
[----:B------:R-:W-:Y:S02]  /*3e20*/  FMNMX.FTZ R12, R157, R14, !PT ;  /* 0x0000000e9d0c7209 */ /* 0x000fe40007810000 */
[----:B------:R-:W-:Y:S02]  /*3e30*/  FMNMX.FTZ R33, R133, R6, !PT ;  /* 0x0000000685217209 */ /* 0x000fe40007810000 */
[----:B------:R-:W-:Y:S02]  /*3e40*/  FMNMX.FTZ R12, R155, R12, !PT ;  /* 0x0000000c9b0c7209 */ /* 0x000fe40007810000 */
[----:B------:R-:W-:Y:S01]  /*3e50*/  FSEL R67, R67, -INF , P6 ;  /* 0xff80000043437808 */ /* 0x000fe20003000000 */
[----:B------:R-:W1:Y:S01]  /*3e60*/  SHFL.BFLY PT, R6, R33, 0x2, 0x1f ;  /* 0x0c401f0021067f89 */ /* 0x000e6200000e0000 */
[----:B------:R-:W-:Y:S02]  /*3e70*/  FMNMX.FTZ R12, R153, R12, !PT ;  /* 0x0000000c990c7209 */ /* 0x000fe40007810000 */
[----:B------:R-:W-:-:S02]  /*3e80*/  FSEL R65, R65, -INF , P5 ;  /* 0xff80000041417808 */ /* 0x000fc40002800000 */
[----:B------:R-:W-:Y:S02]  /*3e90*/  FMNMX.FTZ R12, R149, R12, !PT ;  /* 0x0000000c950c7209 */ /* 0x000fe40007810000 */
[----:B------:R-:W-:Y:S02]  /*3ea0*/  FSEL R63, R10, -INF , P4 ;  /* 0xff8000000a3f7808 */ /* 0x000fe40002000000 */
[----:B------:R-:W-:Y:S02]  /*3eb0*/  FMNMX.FTZ R12, R67, R12, !PT ;  /* 0x0000000c430c7209 */ /* 0x000fe40007810000 */
[----:B------:R-:W-:Y:S02]  /*3ec0*/  FSEL R61, R8, -INF , P2 ;  /* 0xff800000083d7808 */ /* 0x000fe40001000000 */
[----:B------:R-:W-:-:S04]  /*3ed0*/  FMNMX.FTZ R10, R65, R12, !PT ;  /* 0x0000000c410a7209 */ /* 0x000fc80007810000 */
        /* <DEDUP_REMOVED lines=13> */
[--C-:B------:R-:W-:Y:S02]  /*3fb0*/  FFMA.FTZ R55, R35, c[0x0][0x2d0], -R58.reuse ;  /* 0x0000b40023377a23 */ /* 0x100fe4000001083a */
[--C-:B------:R-:W-:Y:S01]  /*3fc0*/  FFMA.FTZ R48, R45, c[0x0][0x2d0], -R58.reuse ;  /* 0x0000b4002d307a23 */ /* 0x100fe2000001083a */
[----:B------:R-:W-:Y:S01]  /*3fd0*/  MUFU.EX2 R52, R52 ;  /* 0x0000003400347308 */ /* 0x000fe20000000800 */
[--C-:B------:R-:W-:Y:S01]  /*3fe0*/  FFMA.FTZ R46, R49, c[0x0][0x2d0], -R58.reuse ;  /* 0x0000b400312e7a23 */ /* 0x100fe2000001083a */
[----:B-1----:R-:W-:Y:S01]  /*3ff0*/  FMNMX.FTZ R3, R33, R6, !PT ;  /* 0x0000000621037209 */ /* 0x002fe20007810000 */
[--C-:B------:R-:W-:Y:S01]  /*4000*/  FFMA.FTZ R53, R21, c[0x0][0x2d0], -R58.reuse ;  /* 0x0000b40015357a23 */ /* 0x100fe2000001083a */
[----:B------:R-:W-:Y:S01]  /*4010*/  LDSM.16.MT88.4 R32, [R238+0x4900] ;  /* 0x00490000ee20783b */ /* 0x000fe20000004200 */
[--C-:B------:R-:W-:Y:S01]  /*4020*/  FFMA.FTZ R49, R19, c[0x0][0x2d0], -R58.reuse ;  /* 0x0000b40013317a23 */ /* 0x100fe2000001083a */
[C---:B------:R-:W-:Y:S01]  /*4030*/  FSETP.NEU.FTZ.AND P2, PT, R3.reuse, -INF , PT ;  /* 0xff8000000300780b */ /* 0x040fe20003f5d000 */
[----:B------:R-:W-:Y:S01]  /*4040*/  FMUL.FTZ R56, R3, c[0x0][0x2d0] ;  /* 0x0000b40003387a20 */ /* 0x000fe20000410000 */
[----:B------:R-:W1:Y:S01]  /*4050*/  MUFU.EX2 R57, R57 ;  /* 0x0000003900397308 */ /* 0x000e620000000800 */
[----:B------:R-:W-:-:S02]  /*4060*/  FFMA.FTZ R42, R17, c[0x0][0x2d0], -R58 ;  /* 0x0000b400112a7a23 */ /* 0x000fc4000001083a */
[----:B------:R-:W-:Y:S01]  /*4070*/  LDSM.16.MT88.4 R16, [R237+0x900] ;  /* 0x00090000ed10783b */ /* 0x000fe20000004200 */
[----:B------:R-:W-:Y:S01]  /*4080*/  FSEL R56, R56, RZ, P2 ;  /* 0x000000ff38387208 */ /* 0x000fe20001000000 */
[--C-:B------:R-:W-:Y:S02]  /*4090*/  FFMA.FTZ R45, R41, c[0x0][0x2d0], -R58.reuse ;  /* 0x0000b400292d7a23 */ /* 0x100fe4000001083a */
[----:B------:R-:W-:Y:S01]  /*40a0*/  FFMA.FTZ R38, R31, c[0x0][0x2d0], -R58 ;  /* 0x0000b4001f267a23 */ /* 0x000fe2000001083a */
[----:B------:R-:W-:Y:S01]  /*40b0*/  MUFU.EX2 R55, R55 ;  /* 0x0000003700377308 */ /* 0x000fe20000000800 */
[--C-:B------:R-:W-:Y:S02]  /*40c0*/  FFMA.FTZ R59, R4, c[0x0][0x2d0], -R56.reuse ;  /* 0x0000b400043b7a23 */ /* 0x100fe40000010838 */
[--C-:B------:R-:W-:Y:S01]  /*40d0*/  FFMA.FTZ R54, R25, c[0x0][0x2d0], -R56.reuse ;  /* 0x0000b40019367a23 */ /* 0x100fe20000010838 */
[----:B------:R-:W2:Y:S01]  /*40e0*/  LDSM.16.MT88.4 R4, [R236+0x4100] ;  /* 0x00410000ec04783b */ /* 0x000ea20000004200 */
[----:B------:R-:W-:-:S02]  /*40f0*/  FFMA.FTZ R51, R23, c[0x0][0x2d0], -R56 ;  /* 0x0000b40017337a23 */ /* 0x000fc40000010838 */
[--C-:B------:R-:W-:Y:S01]  /*4100*/  FFMA.FTZ R50, R43, c[0x0][0x2d0], -R56.reuse ;  /* 0x0000b4002b327a23 */ /* 0x100fe20000010838 */
[----:B------:R-:W3:Y:S01]  /*4110*/  MUFU.EX2 R48, R48 ;  /* 0x0000003000307308 */ /* 0x000ee20000000800 */
[--C-:B------:R-:W-:Y:S01]  /*4120*/  FFMA.FTZ R47, R15, c[0x0][0x2d0], -R56.reuse ;  /* 0x0000b4000f2f7a23 */ /* 0x100fe20000010838 */
[----:B-1----:R-:W-:Y:S01]  /*4130*/  F2FP.PACK_AB R68, R52, R57 ;  /* 0x000000393444723e */ /* 0x002fe200000000ff */
[--C-:B------:R-:W-:Y:S01]  /*4140*/  FFMA.FTZ R44, R13, c[0x0][0x2d0], -R56.reuse ;  /* 0x0000b4000d2c7a23 */ /* 0x100fe20000010838 */
[----:B------:R-:W-:Y:S01]  /*4150*/  LDSM.16.MT88.4 R24, [R240+0x900] ;  /* 0x00090000f018783b */ /* 0x000fe20000004200 */
[--C-:B------:R-:W-:Y:S02]  /*4160*/  FFMA.FTZ R43, R11, c[0x0][0x2d0], -R56.reuse ;  /* 0x0000b4000b2b7a23 */ /* 0x100fe40000010838 */
[----:B------:R-:W-:Y:S01]  /*4170*/  FFMA.FTZ R40, R9, c[0x0][0x2d0], -R56 ;  /* 0x0000b40009287a23 */ /* 0x000fe20000010838 */
[----:B------:R-:W-:Y:S01]  /*4180*/  MUFU.EX2 R59, R59 ;  /* 0x0000003b003b7308 */ /* 0x000fe20000000800 */
[----:B------:R-:W1:Y:S01]  /*4190*/  LDSM.16.MT88.4 R12, [R236+0x900] ;  /* 0x00090000ec0c783b */ /* 0x000e620000004200 */
[----:B------:R-:W-:-:S02]  /*41a0*/  FFMA.FTZ R41, R29, c[0x0][0x2d0], -R58 ;  /* 0x0000b4001d297a23 */ /* 0x000fc4000001083a */
[----:B------:R-:W-:Y:S01]  /*41b0*/  FFMA.FTZ R2, R2, c[0x0][0x2d0], -R58 ;  /* 0x0000b40002027a23 */ /* 0x000fe2000001083a */
[----:B------:R-:W4:Y:S01]  /*41c0*/  LDSM.16.MT88.4 R8, [R240+0x4900] ;  /* 0x00490000f008783b */ /* 0x000f220000004200 */
[--C-:B------:R-:W-:Y:S02]  /*41d0*/  FFMA.FTZ R39, R39, c[0x0][0x2d0], -R56.reuse ;  /* 0x0000b40027277a23 */ /* 0x100fe40000010838 */
[----:B------:R-:W5:Y:S01]  /*41e0*/  MUFU.EX2 R54, R54 ;  /* 0x0000003600367308 */ /* 0x000f620000000800 */
[----:B---3--:R-:W-:Y:S01]  /*41f0*/  F2FP.PACK_AB R70, R48, R55 ;  /* 0x000000373046723e */ /* 0x008fe200000000ff */
[----:B------:R-:W-:Y:S01]  /*4200*/  LDSM.16.MT88.4 R20, [R238+0x900] ;  /* 0x00090000ee14783b */ /* 0x000fe20000004200 */
[--C-:B------:R-:W-:Y:S02]  /*4210*/  FFMA.FTZ R36, R36, c[0x0][0x2d0], -R56.reuse ;  /* 0x0000b40024247a23 */ /* 0x100fe40000010838 */
[--C-:B------:R-:W-:Y:S01]  /*4220*/  FFMA.FTZ R37, R37, c[0x0][0x2d0], -R56.reuse ;  /* 0x0000b40025257a23 */ /* 0x100fe20000010838 */
[----:B------:R-:W-:Y:S01]  /*4230*/  LDSM.16.MT88.4 R28, [R237+0x4900] ;  /* 0x00490000ed1c783b */ /* 0x000fe20000004200 */
[----:B------:R-:W-:Y:S01]  /*4240*/  FFMA.FTZ R0, R146, c[0x0][0x2d0], -R56 ;  /* 0x0000b40092007a23 */ /* 0x000fe20000010838 */
[----:B------:R-:W-:Y:S01]  /*4250*/  MUFU.EX2 R51, R51 ;  /* 0x0000003300337308 */ /* 0x000fe20000000800 */
[----:B------:R-:W-:-:S02]  /*4260*/  FFMA.FTZ R60, R60, c[0x0][0x2d0], -R58 ;  /* 0x0000b4003c3c7a23 */ /* 0x000fc4000001083a */
[--C-:B------:R-:W-:Y:S02]  /*4270*/  FFMA.FTZ R145, R145, c[0x0][0x2d0], -R58.reuse ;  /* 0x0000b40091917a23 */ /* 0x100fe4000001083a */
[--C-:B------:R-:W-:Y:S02]  /*4280*/  FFMA.FTZ R147, R147, c[0x0][0x2d0], -R58.reuse ;  /* 0x0000b40093937a23 */ /* 0x100fe4000001083a */
[----:B------:R-:W-:Y:S01]  /*4290*/  FFMA.FTZ R62, R62, c[0x0][0x2d0], -R58 ;  /* 0x0000b4003e3e7a23 */ /* 0x000fe2000001083a */
[----:B------:R-:W3:Y:S01]  /*42a0*/  MUFU.EX2 R50, R50 ;  /* 0x0000003200327308 */ /* 0x000ee20000000800 */
[----:B-----5:R-:W-:Y:S01]  /*42b0*/  F2FP.PACK_AB R69, R54, R59 ;  /* 0x0000003b3645723e */ /* 0x020fe200000000ff */
[--C-:B------:R-:W-:Y:S02]  /*42c0*/  FFMA.FTZ R64, R64, c[0x0][0x2d0], -R56.reuse ;  /* 0x0000b40040407a23 */ /* 0x100fe40000010838 */
[--C-:B------:R-:W-:Y:S02]  /*42d0*/  FFMA.FTZ R151, R151, c[0x0][0x2d0], -R56.reuse ;  /* 0x0000b40097977a23 */ /* 0x100fe40000010838 */
[----:B------:R-:W-:-:S02]  /*42e0*/  FFMA.FTZ R144, R144, c[0x0][0x2d0], -R56 ;  /* 0x0000b40090907a23 */ /* 0x000fc40000010838 */
[----:B------:R-:W-:Y:S01]  /*42f0*/  MUFU.EX2 R53, R53 ;  /* 0x0000003500357308 */ /* 0x000fe20000000800 */
[--C-:B------:R-:W-:Y:S02]  /*4300*/  FFMA.FTZ R167, R167, c[0x0][0x2d0], -R58.reuse ;  /* 0x0000b400a7a77a23 */ /* 0x100fe4000001083a */
[----:B------:R-:W-:Y:S02]  /*4310*/  FFMA.FTZ R66, R66, c[0x0][0x2d0], -R58 ;  /* 0x0000b40042427a23 */ /* 0x000fe4000001083a */
[--C-:B------:R-:W-:Y:S02]  /*4320*/  FFMA.FTZ R169, R169, c[0x0][0x2d0], -R56.reuse ;  /* 0x0000b400a9a97a23 */ /* 0x100fe40000010838 */
[----:B------:R-:W-:Y:S01]  /*4330*/  FFMA.FTZ R197, R197, c[0x0][0x2d0], -R56 ;  /* 0x0000b400c5c57a23 */ /* 0x000fe20000010838 */
[----:B---3--:R-:W-:Y:S01]  /*4340*/  F2FP.PACK_AB R71, R50, R51 ;  /* 0x000000333247723e */ /* 0x008fe200000000ff */
[----:B------:R-:W3:Y:S01]  /*4350*/  MUFU.EX2 R46, R46 ;  /* 0x0000002e002e7308 */ /* 0x000ee20000000800 */
[----:B------:R-:W-:-:S02]  /*4360*/  FFMA.FTZ R209, R209, c[0x0][0x2d0], -R58 ;  /* 0x0000b400d1d17a23 */ /* 0x000fc4000001083a */
[----:B------:R-:W-:Y:S02]  /*4370*/  FFMA.FTZ R205, R205, c[0x0][0x2d0], -R58 ;  /* 0x0000b400cdcd7a23 */ /* 0x000fe4000001083a */
[--C-:B------:R-:W-:Y:S01]  /*4380*/  FFMA.FTZ R146, R203, c[0x0][0x2d0], -R56.reuse ;  /* 0x0000b400cb927a23 */ /* 0x100fe20000010838 */
[C---:B------:R-:W-:Y:S01]  /*4390*/  HMMA.16816.F32 R104, R68.reuse, R100, RZ ;  /* 0x000000644468723c */ /* 0x040fe200000018ff */
[--C-:B------:R-:W-:Y:S01]  /*43a0*/  FFMA.FTZ R201, R201, c[0x0][0x2d0], -R56.reuse ;  /* 0x0000b400c9c97a23 */ /* 0x100fe20000010838 */
[----:B------:R-:W-:Y:S01]  /*43b0*/  MUFU.EX2 R49, R49 ;  /* 0x0000003100317308 */ /* 0x000fe20000000800 */
[--C-:B------:R-:W-:Y:S02]  /*43c0*/  FFMA.FTZ R148, R199, c[0x0][0x2d0], -R56.reuse ;  /* 0x0000b400c7947a23 */ /* 0x100fe40000010838 */
[----:B------:R-:W-:Y:S02]  /*43d0*/  FFMA.FTZ R171, R171, c[0x0][0x2d0], -R56 ;  /* 0x0000b400abab7a23 */ /* 0x000fe40000010838 */
[--C-:B------:R-:W-:Y:S01]  /*43e0*/  FFMA.FTZ R150, R165, c[0x0][0x2d0], -R58.reuse ;  /* 0x0000b400a5967a23 */ /* 0x100fe2000001083a */
[----:B------:R-:W-:Y:S01]  /*43f0*/  HMMA.16816.F32 R100, R68, R102, RZ ;  /* 0x000000664464723c */ /* 0x000fe200000018ff */
[--C-:B------:R-:W-:Y:S01]  /*4400*/  FFMA.FTZ R163, R163, c[0x0][0x2d0], -R58.reuse ;  /* 0x0000b400a3a37a23 */ /* 0x100fe2000001083a */
[----:B------:R-:W-:Y:S01]  /*4410*/  MUFU.EX2 R42, R42 ;  /* 0x0000002a002a7308 */ /* 0x000fe20000000800 */
        /* <DEDUP_REMOVED lines=8> */
[----:B------:R-:W-:Y:S01]  /*44a0*/  FADD.FTZ R54, R59, R54 ;  /* 0x000000363b367221 */ /* 0x000fe20000010000 */
[----:B------:R-:W-:Y:S01]  /*44b0*/  HMMA.16816.F32 R120, R68, R116, RZ ;  /* 0x000000744478723c */ /* 0x000fe200000018ff */
[----:B------:R-:W-:Y:S01]  /*44c0*/  FADD.FTZ R52, R57, R52 ;  /* 0x0000003439347221 */ /* 0x000fe20000010000 */
[----:B------:R-:W5:Y:S01]  /*44d0*/  MUFU.EX2 R44, R44 ;  /* 0x0000002c002c7308 */ /* 0x000f620000000800 */
[----:B------:R-:W-:-:S02]  /*44e0*/  FADD.FTZ R51, R51, R54 ;  /* 0x0000003633337221 */ /* 0x000fc40000010000 */
[----:B------:R-:W-:Y:S02]  /*44f0*/  FADD.FTZ R55, R55, R52 ;  /* 0x0000003437377221 */ /* 0x000fe40000010000 */
[----:B------:R-:W-:Y:S01]  /*4500*/  FADD.FTZ R50, R50, R51 ;  /* 0x0000003332327221 */ /* 0x000fe20000010000 */
[C---:B------:R-:W-:Y:S01]  /*4510*/  HMMA.16816.F32 R112, R68.reuse, R108, RZ ;  /* 0x0000006c4470723c */ /* 0x040fe200000018ff */
[----:B------:R-:W-:Y:S01]  /*4520*/  FADD.FTZ R48, R48, R55 ;  /* 0x0000003730307221 */ /* 0x000fe20000010000 */
[----:B------:R-:W-:Y:S06]  /*4530*/  MUFU.EX2 R43, R43 ;  /* 0x0000002b002b7308 */ /* 0x000fec0000000800 */
[C---:B------:R-:W-:Y:S02]  /*4540*/  HMMA.16816.F32 R96, R68.reuse, R92, RZ ;  /* 0x0000005c4460723c */ /* 0x040fe400000018ff */
[----:B------:R-:W1:Y:S06]  /*4550*/  MUFU.EX2 R40, R40 ;  /* 0x0000002800287308 */ /* 0x000e6c0000000800 */
[C---:B------:R-:W-:Y:S02]  /*4560*/  HMMA.16816.F32 R88, R68.reuse, R84, RZ ;  /* 0x000000544458723c */ /* 0x040fe400000018ff */
        /* <DEDUP_REMOVED lines=15> */
[C---:B--2---:R-:W-:Y:S02]  /*4660*/  HMMA.16816.F32 R72, R68.reuse, R4, RZ ;  /* 0x000000044448723c */ /* 0x044fe400000018ff */
[----:B------:R-:W-:Y:S05]  /*4670*/  MUFU.EX2 R60, R60 ;  /* 0x0000003c003c7308 */ /* 0x000fea0000000800 */
[----:B---3--:R-:W-:Y:S01]  /*4680*/  F2FP.PACK_AB R4, R46, R53 ;  /* 0x000000352e04723e */ /* 0x008fe200000000ff */
[----:B------:R-:W-:Y:S01]  /*4690*/  HMMA.16816.F32 R68, R68, R6, RZ ;  /* 0x000000064444723c */ /* 0x000fe200000018ff */
[----:B-----5:R-:W-:Y:S01]  /*46a0*/  F2FP.PACK_AB R5, R44, R47 ;  /* 0x0000002f2c05723e */ /* 0x020fe200000000ff */
[----:B------:R-:W2:Y:S01]  /*46b0*/  MUFU.EX2 R145, R145 ;  /* 0x0000009100917308 */ /* 0x000ea20000000800 */
[----:B------:R-:W-:-:S02]  /*46c0*/  FADD.FTZ R47, R47, R50 ;  /* 0x000000322f2f7221 */ /* 0x000fc40000010000 */
[----:B------:R-:W-:Y:S02]  /*46d0*/  FADD.FTZ R53, R53, R48 ;  /* 0x0000003035357221 */ /* 0x000fe40000010000 */
[----:B------:R-:W-:Y:S01]  /*46e0*/  F2FP.PACK_AB R6, R42, R49 ;  /* 0x000000312a06723e */ /* 0x000fe200000000ff */
[----:B------:R-:W-:Y:S01]  /*46f0*/  FADD.FTZ R44, R44, R47 ;  /* 0x0000002f2c2c7221 */ /* 0x000fe20000010000 */
[----:B-1----:R-:W-:Y:S01]  /*4700*/  F2FP.PACK_AB R7, R40, R43 ;  /* 0x0000002b2807723e */ /* 0x002fe200000000ff */
[----:B------:R-:W-:Y:S01]  /*4710*/  MUFU.EX2 R147, R147 ;  /* 0x0000009300937308 */ /* 0x000fe20000000800 */
[----:B------:R-:W-:Y:S02]  /*4720*/  FADD.FTZ R46, R46, R53 ;  /* 0x000000352e2e7221 */ /* 0x000fe40000010000 */
[----:B------:R-:W-:Y:S02]  /*4730*/  FADD.FTZ R43, R43, R44 ;  /* 0x0000002c2b2b7221 */ /* 0x000fe40000010000 */
[----:B------:R-:W-:Y:S01]  /*4740*/  FADD.FTZ R49, R49, R46 ;  /* 0x0000002e31317221 */ /* 0x000fe20000010000 */
[----:B------:R-:W-:Y:S01]  /*4750*/  HMMA.16816.F32 R104, R4, R12, R104 ;  /* 0x0000000c0468723c */ /* 0x000fe20000001868 */
[----:B------:R-:W-:Y:S01]  /*4760*/  FADD.FTZ R40, R40, R43 ;  /* 0x0000002b28287221 */ /* 0x000fe20000010000 */
[----:B------:R-:W1:Y:S01]  /*4770*/  MUFU.EX2 R62, R62 ;  /* 0x0000003e003e7308 */ /* 0x000e620000000800 */
[----:B------:R-:W-:-:S05]  /*4780*/  FADD.FTZ R42, R42, R49 ;  /* 0x000000312a2a7221 */ /* 0x000fca0000010000 */
[C---:B------:R-:W-:Y:S01]  /*4790*/  HMMA.16816.F32 R100, R4.reuse, R14, R100 ;  /* 0x0000000e0464723c */ /* 0x040fe20000001864 */
[----:B------:R-:W3:Y:S01]  /*47a0*/  LDSM.16.MT88.4 R12, [R236+0x4900] ;  /* 0x00490000ec0c783b */ /* 0x000ee20000004200 */
[----:B------:R-:W-:Y:S06]  /*47b0*/  MUFU.EX2 R64, R64 ;  /* 0x0000004000407308 */ /* 0x000fec0000000800 */
[C---:B----4-:R-:W-:Y:S02]  /*47c0*/  HMMA.16816.F32 R96, R4.reuse, R8, R96 ;  /* 0x000000080460723c */ /* 0x050fe40000001860 */
[----:B------:R-:W4:Y:S06]  /*47d0*/  MUFU.EX2 R151, R151 ;  /* 0x0000009700977308 */ /* 0x000f2c0000000800 */
[C---:B------:R-:W-:Y:S01]  /*47e0*/  HMMA.16816.F32 R92, R4.reuse, R10, R92 ;  /* 0x0000000a045c723c */ /* 0x040fe2000000185c */
[----:B------:R-:W5:Y:S01]  /*47f0*/  LDSM.16.MT88.4 R8, [R236+0x1100] ;  /* 0x00110000ec08783b */ /* 0x000f620000004200 */
[----:B------:R-:W-:Y:S06]  /*4800*/  MUFU.EX2 R167, R167 ;  /* 0x000000a700a77308 */ /* 0x000fec0000000800 */
[C---:B------:R-:W-:Y:S02]  /*4810*/  HMMA.16816.F32 R112, R4.reuse, R16, R112 ;  /* 0x000000100470723c */ /* 0x040fe40000001870 */
[----:B------:R-:W-:Y:S06]  /*4820*/  MUFU.EX2 R66, R66 ;  /* 0x0000004200427308 */ /* 0x000fec0000000800 */
[C---:B------:R-:W-:Y:S01]  /*4830*/  HMMA.16816.F32 R108, R4.reuse, R18, R108 ;  /* 0x00000012046c723c */ /* 0x040fe2000000186c */
[----:B------:R-:W1:Y:S01]  /*4840*/  LDSM.16.MT88.4 R16, [R237+0x1100] ;  /* 0x00110000ed10783b */ /* 0x000e620000004200 */
[----:B------:R-:W-:Y:S06]  /*4850*/  MUFU.EX2 R169, R169 ;  /* 0x000000a900a97308 */ /* 0x000fec0000000800 */
[C---:B------:R-:W-:Y:S02]  /*4860*/  HMMA.16816.F32 R88, R4.reuse, R32, R88 ;  /* 0x000000200458723c */ /* 0x040fe40000001858 */
[----:B------:R-:W-:Y:S06]  /*4870*/  MUFU.EX2 R197, R197 ;  /* 0x000000c500c57308 */ /* 0x000fec0000000800 */
[C---:B---3--:R-:W-:Y:S02]  /*4880*/  HMMA.16816.F32 R72, R4.reuse, R12, R72 ;  /* 0x0000000c0448723c */ /* 0x048fe40000001848 */
[----:B------:R-:W-:Y:S06]  /*4890*/  MUFU.EX2 R209, R209 ;  /* 0x000000d100d17308 */ /* 0x000fec0000000800 */
[C---:B------:R-:W-:Y:S01]  /*48a0*/  HMMA.16816.F32 R68, R4.reuse, R14, R68 ;  /* 0x0000000e0444723c */ /* 0x040fe20000001844 */
[----:B------:R-:W3:Y:S01]  /*48b0*/  LDSM.16.MT88.4 R12, [R240+0x5100] ;  /* 0x00510000f00c783b */ /* 0x000ee20000004200 */
[----:B------:R-:W-:Y:S06]  /*48c0*/  MUFU.EX2 R205, R205 ;  /* 0x000000cd00cd7308 */ /* 0x000fec0000000800 */
[C---:B------:R-:W-:Y:S01]  /*48d0*/  HMMA.16816.F32 R84, R4.reuse, R34, R84 ;  /* 0x000000220454723c */ /* 0x040fe20000001854 */
[----:B------:R-:W1:Y:S01]  /*48e0*/  LDSM.16.MT88.4 R32, [R238+0x5100] ;  /* 0x00510000ee20783b */ /* 0x000e620000004200 */
        /* <DEDUP_REMOVED lines=13> */
[----:B------:R-:W-:Y:S01]  /*49c0*/  HMMA.16816.F32 R76, R4, R30, R76 ;  /* 0x0000001e044c723c */ /* 0x000fe2000000184c */
[----:B------:R-:W2:Y:S01]  /*49d0*/  LDSM.16.MT88.4 R28, [R237+0x5100] ;  /* 0x00510000ed1c783b */ /* 0x000ea20000004200 */
[----:B------:R-:W-:Y:S05]  /*49e0*/  MUFU.EX2 R152, R152 ;  /* 0x0000009800987308 */ /* 0x000fea0000000800 */
[----:B------:R-:W-:Y:S01]  /*49f0*/  F2FP.PACK_AB R4, R38, R45 ;  /* 0x0000002d2604723e */ /* 0x000fe200000000ff */
[----:B------:R-:W-:Y:S01]  /*4a00*/  FADD.FTZ R45, R45, R42 ;  /* 0x0000002a2d2d7221 */ /* 0x000fe20000010000 */
[----:B------:R-:W-:Y:S01]  /*4a10*/  F2FP.PACK_AB R6, R2, R41 ;  /* 0x000000290206723e */ /* 0x000fe200000000ff */
[----:B------:R-:W-:Y:S01]  /*4a20*/  MUFU.EX2 R159, R159 ;  /* 0x0000009f009f7308 */ /* 0x000fe20000000800 */
[----:B------:R-:W-:Y:S01]  /*4a30*/  F2FP.PACK_AB R5, R36, R39 ;  /* 0x000000272405723e */ /* 0x000fe200000000ff */
[----:B------:R-:W-:Y:S01]  /*4a40*/  FADD.FTZ R39, R39, R40 ;  /* 0x0000002827277221 */ /* 0x000fe20000010000 */
[----:B------:R-:W-:Y:S01]  /*4a50*/  F2FP.PACK_AB R7, R0, R37 ;  /* 0x000000250007723e */ /* 0x000fe200000000ff */
[----:B------:R-:W-:-:S02]  /*4a60*/  FADD.FTZ R38, R38, R45 ;  /* 0x0000002d26267221 */ /* 0x000fc40000010000 */
[----:B------:R-:W-:Y:S02]  /*4a70*/  FADD.FTZ R36, R36, R39 ;  /* 0x0000002724247221 */ /* 0x000fe40000010000 */
[----:B------:R-:W-:Y:S01]  /*4a80*/  MUFU.EX2 R154, R154 ;  /* 0x0000009a009a7308 */ /* 0x000fe20000000800 */
[----:B------:R-:W-:Y:S01]  /*4a90*/  FADD.FTZ R41, R41, R38 ;  /* 0x0000002629297221 */ /* 0x000fe20000010000 */
[----:B-----5:R-:W-:Y:S03]  /*4aa0*/  HMMA.16816.F32 R104, R4, R8, R104 ;  /* 0x000000080468723c */ /* 0x020fe60000001868 */
[----:B------:R-:W-:-:S03]  /*4ab0*/  FADD.FTZ R41, R2, R41 ;  /* 0x0000002902297221 */ /* 0x000fc60000010000 */
[----:B------:R-:W-:Y:S02]  /*4ac0*/  MUFU.EX2 R155, R155 ;  /* 0x0000009b009b7308 */ /* 0x000fe40000000800 */
[C---:B------:R-:W-:Y:S01]  /*4ad0*/  HMMA.16816.F32 R100, R4.reuse, R10, R100 ;  /* 0x0000000a0464723c */ /* 0x040fe20000001864 */
[----:B------:R-:W5:Y:S05]  /*4ae0*/  LDSM.16.MT88.4 R8, [R236+0x5100] ;  /* 0x00510000ec08783b */ /* 0x000f6a0000004200 */
[----:B------:R-:W-:Y:S02]  /*4af0*/  MUFU.EX2 R153, R153 ;  /* 0x0000009900997308 */ /* 0x000fe40000000800 */
[C---:B-1----:R-:W-:Y:S06]  /*4b00*/  HMMA.16816.F32 R112, R4.reuse, R16, R112 ;  /* 0x000000100470723c */ /* 0x042fec0000001870 */
[----:B------:R-:W-:Y:S02]  /*4b10*/  MUFU.EX2 R156, R156 ;  /* 0x0000009c009c7308 */ /* 0x000fe40000000800 */
[C---:B------:R-:W-:Y:S01]  /*4b20*/  HMMA.16816.F32 R108, R4.reuse, R18, R108 ;  /* 0x00000012046c723c */ /* 0x040fe2000000186c */
[----:B------:R-:W1:Y:S07]  /*4b30*/  LDSM.16.MT88.4 R16, [R237+0x1900] ;  /* 0x00190000ed10783b */ /* 0x000e6e0000004200 */
[C---:B---3--:R-:W-:Y:S08]  /*4b40*/  HMMA.16816.F32 R96, R4.reuse, R12, R96 ;  /* 0x0000000c0460723c */ /* 0x048ff00000001860 */
[C---:B------:R-:W-:Y:S01]  /*4b50*/  HMMA.16816.F32 R92, R4.reuse, R14, R92 ;  /* 0x0000000e045c723c */ /* 0x040fe2000000185c */
[----:B------:R-:W3:Y:S07]  /*4b60*/  LDSM.16.MT88.4 R12, [R236+0x1900] ;  /* 0x00190000ec0c783b */ /* 0x000eee0000004200 */
[C---:B------:R-:W-:Y:S01]  /*4b70*/  HMMA.16816.F32 R88, R4.reuse, R32, R88 ;  /* 0x000000200458723c */ /* 0x040fe20000001858 */
[----:B------:R1:W-:Y:S06]  /*4b80*/  MUFU.EX2 R32, R144 ;  /* 0x0000009000207308 */ /* 0x0003ec0000000800 */
[----:B------:R-:W-:Y:S01]  /*4b90*/  FFMA.FTZ R33, R142, c[0x0][0x2d0], -R56 ;  /* 0x0000b4008e217a23 */ /* 0x000fe20000010838 */
[----:B------:R-:W-:Y:S01]  /*4ba0*/  HMMA.16816.F32 R128, R4, R24, R128 ;  /* 0x000000180480723c */ /* 0x000fe20000001880 */
[----:B------:R-:W-:-:S04]  /*4bb0*/  FFMA.FTZ R142, R211, c[0x0][0x2d0], -R58 ;  /* 0x0000b400d38e7a23 */ /* 0x000fc8000001083a */
[----:B------:R-:W2:Y:S03]  /*4bc0*/  MUFU.EX2 R33, R33 ;  /* 0x0000002100217308 */ /* 0x000ea60000000800 */
[----:B------:R-:W-:Y:S01]  /*4bd0*/  HMMA.16816.F32 R124, R4, R26, R124 ;  /* 0x0000001a047c723c */ /* 0x000fe2000000187c */
[----:B------:R-:W-:Y:S01]  /*4be0*/  LDSM.16.MT88.4 R24, [R240+0x1900] ;  /* 0x00190000f018783b */ /* 0x000fe20000004200 */
[----:B-1----:R-:W-:-:S03]  /*4bf0*/  FFMA.FTZ R144, R207, c[0x0][0x2d0], -R58 ;  /* 0x0000b400cf907a23 */ /* 0x002fc6000001083a */
[----:B------:R-:W-:Y:S03]  /*4c00*/  MUFU.EX2 R142, R142 ;  /* 0x0000008e008e7308 */ /* 0x000fe60000000800 */
[C---:B------:R-:W-:Y:S05]  /*4c10*/  HMMA.16816.F32 R120, R4.reuse, R20, R120 ;  /* 0x000000140478723c */ /* 0x040fea0000001878 */
[----:B------:R-:W-:Y:S03]  /*4c20*/  MUFU.EX2 R144, R144 ;  /* 0x0000009000907308 */ /* 0x000fe60000000800 */
[C---:B------:R-:W-:Y:S01]  /*4c30*/  HMMA.16816.F32 R116, R4.reuse, R22, R116 ;  /* 0x000000160474723c */ /* 0x040fe20000001874 */
[----:B------:R-:W1:Y:S07]  /*4c40*/  LDSM.16.MT88.4 R20, [R238+0x1900] ;  /* 0x00190000ee14783b */ /* 0x000e6e0000004200 */
[C---:B------:R-:W-:Y:S07]  /*4c50*/  HMMA.16816.F32 R84, R4.reuse, R34, R84 ;  /* 0x000000220454723c */ /* 0x040fee0000001854 */
[--C-:B------:R-:W-:Y:S01]  /*4c60*/  FFMA.FTZ R34, R140, c[0x0][0x2d0], -R58.reuse ;  /* 0x0000b4008c227a23 */ /* 0x100fe2000001083a */
[----:B--2---:R-:W-:Y:S01]  /*4c70*/  HMMA.16816.F32 R80, R4, R28, R80 ;  /* 0x0000001c0450723c */ /* 0x004fe20000001850 */
[----:B------:R-:W-:-:S02]  /*4c80*/  FFMA.FTZ R35, R134, c[0x0][0x2d0], -R58 ;  /* 0x0000b40086237a23 */ /* 0x000fc4000001083a */
[--C-:B------:R-:W-:Y:S02]  /*4c90*/  FFMA.FTZ R134, R219, c[0x0][0x2d0], -R56.reuse ;  /* 0x0000b400db867a23 */ /* 0x100fe40000010838 */
[----:B------:R-:W-:Y:S01]  /*4ca0*/  FFMA.FTZ R140, R217, c[0x0][0x2d0], -R56 ;  /* 0x0000b400d98c7a23 */ /* 0x000fe20000010838 */
[----:B------:R-:W-:Y:S02]  /*4cb0*/  MUFU.EX2 R34, R34 ;  /* 0x0000002200227308 */ /* 0x000fe40000000800 */
[C---:B------:R-:W-:Y:S01]  /*4cc0*/  HMMA.16816.F32 R76, R4.reuse, R30, R76 ;  /* 0x0000001e044c723c */ /* 0x040fe2000000184c */
[----:B------:R-:W-:Y:S05]  /*4cd0*/  LDSM.16.MT88.4 R28, [R237+0x5900] ;  /* 0x00590000ed1c783b */ /* 0x000fea0000004200 */
[----:B------:R-:W2:Y:S02]  /*4ce0*/  MUFU.EX2 R35, R35 ;  /* 0x0000002300237308 */ /* 0x000ea40000000800 */
[C---:B-----5:R-:W-:Y:S06]  /*4cf0*/  HMMA.16816.F32 R72, R4.reuse, R8, R72 ;  /* 0x000000080448723c */ /* 0x060fec0000001848 */
[----:B------:R-:W5:Y:S02]  /*4d00*/  MUFU.EX2 R134, R134 ;  /* 0x0000008600867308 */ /* 0x000f640000000800 */
[----:B------:R-:W-:Y:S01]  /*4d10*/  HMMA.16816.F32 R68, R4, R10, R68 ;  /* 0x0000000a0444723c */ /* 0x000fe20000001844 */
[----:B------:R-:W1:Y:S05]  /*4d20*/  LDSM.16.MT88.4 R8, [R240+0x5900] ;  /* 0x00590000f008783b */ /* 0x000e6a0000004200 */
[----:B------:R-:W1:Y:S01]  /*4d30*/  MUFU.EX2 R140, R140 ;  /* 0x0000008c008c7308 */ /* 0x000e620000000800 */
[----:B------:R-:W-:Y:S01]  /*4d40*/  F2FP.PACK_AB R4, R145, R60 ;  /* 0x0000003c9104723e */ /* 0x000fe200000000ff */
[----:B------:R-:W-:Y:S01]  /*4d50*/  FADD.FTZ R60, R60, R41 ;  /* 0x000000293c3c7221 */ /* 0x000fe20000010000 */
[----:B------:R-:W-:-:S02]  /*4d60*/  F2FP.PACK_AB R6, R62, R147 ;  /* 0x000000933e06723e */ /* 0x000fc400000000ff */
[----:B----4-:R-:W-:Y:S01]  /*4d70*/  F2FP.PACK_AB R5, R151, R64 ;  /* 0x000000409705723e */ /* 0x010fe200000000ff */
[----:B------:R-:W-:Y:S01]  /*4d80*/  FADD.FTZ R60, R145, R60 ;  /* 0x0000003c913c7221 */ /* 0x000fe20000010000 */
[----:B------:R-:W-:-:S03]  /*4d90*/  F2FP.PACK_AB R7, R33, R32 ;  /* 0x000000202107723e */ /* 0x000fc600000000ff */
[----:B------:R-:W-:-:S04]  /*4da0*/  FADD.FTZ R147, R147, R60 ;  /* 0x0000003c93937221 */ /* 0x000fc80000010000 */
[----:B------:R-:W-:Y:S01]  /*4db0*/  HMMA.16816.F32 R112, R4, R16, R112 ;  /* 0x000000100470723c */ /* 0x000fe20000001870 */
[----:B------:R-:W-:-:S07]  /*4dc0*/  FADD.FTZ R147, R62, R147 ;  /* 0x000000933e937221 */ /* 0x000fce0000010000 */
[C---:B------:R-:W-:Y:S01]  /*4dd0*/  HMMA.16816.F32 R108, R4.reuse, R18, R108 ;  /* 0x00000012046c723c */ /* 0x040fe2000000186c */
[----:B------:R-:W4:Y:S07]  /*4de0*/  LDSM.16.MT88.4 R16, [R238+0x5900] ;  /* 0x00590000ee10783b */ /* 0x000f2e0000004200 */
[C---:B---3--:R-:W-:Y:S08]  /*4df0*/  HMMA.16816.F32 R104, R4.reuse, R12, R104 ;  /* 0x0000000c0468723c */ /* 0x048ff00000001868 */
[C---:B------:R-:W-:Y:S01]  /*4e00*/  HMMA.16816.F32 R100, R4.reuse, R14, R100 ;  /* 0x0000000e0464723c */ /* 0x040fe20000001864 */
[----:B------:R-:W3:Y:S07]  /*4e10*/  LDSM.16.MT88.4 R12, [R236+0x5900] ;  /* 0x00590000ec0c783b */ /* 0x000eee0000004200 */
[C---:B-1----:R-:W-:Y:S08]  /*4e20*/  HMMA.16816.F32 R120, R4.reuse, R20, R120 ;  /* 0x000000140478723c */ /* 0x042ff00000001878 */
[C---:B------:R-:W-:Y:S01]  /*4e30*/  HMMA.16816.F32 R116, R4.reuse, R22, R116 ;  /* 0x000000160474723c */ /* 0x040fe20000001874 */
[----:B------:R-:W-:Y:S07]  /*4e40*/  LDSM.16.MT88.4 R20, [R237+0x2100] ;  /* 0x00210000ed14783b */ /* 0x000fee0000004200 */
[C---:B------:R-:W-:Y:S08]  /*4e50*/  HMMA.16816.F32 R96, R4.reuse, R8, R96 ;  /* 0x000000080460723c */ /* 0x040ff00000001860 */
[C---:B------:R-:W-:Y:S01]  /*4e60*/  HMMA.16816.F32 R92, R4.reuse, R10, R92 ;  /* 0x0000000a045c723c */ /* 0x040fe2000000185c */
[----:B------:R-:W1:Y:S07]  /*4e70*/  LDSM.16.MT88.4 R8, [R238+0x2100] ;  /* 0x00210000ee08783b */ /* 0x000e6e0000004200 */
[C---:B----4-:R-:W-:Y:S08]  /*4e80*/  HMMA.16816.F32 R88, R4.reuse, R16, R88 ;  /* 0x000000100458723c */ /* 0x050ff00000001858 */
[C---:B------:R-:W-:Y:S01]  /*4e90*/  HMMA.16816.F32 R84, R4.reuse, R18, R84 ;  /* 0x000000120454723c */ /* 0x040fe20000001854 */
[----:B------:R-:W4:Y:S07]  /*4ea0*/  LDSM.16.MT88.4 R16, [R236+0x2100] ;  /* 0x00210000ec10783b */ /* 0x000f2e0000004200 */
[C---:B---3--:R-:W-:Y:S08]  /*4eb0*/  HMMA.16816.F32 R72, R4.reuse, R12, R72 ;  /* 0x0000000c0448723c */ /* 0x048ff00000001848 */
[C---:B------:R-:W-:Y:S01]  /*4ec0*/  HMMA.16816.F32 R68, R4.reuse, R14, R68 ;  /* 0x0000000e0444723c */ /* 0x040fe20000001844 */
[----:B------:R-:W3:Y:S07]  /*4ed0*/  LDSM.16.MT88.4 R12, [R240+0x6100] ;  /* 0x00610000f00c783b */ /* 0x000eee0000004200 */
[C---:B------:R-:W-:Y:S08]  /*4ee0*/  HMMA.16816.F32 R128, R4.reuse, R24, R128 ;  /* 0x000000180480723c */ /* 0x040ff00000001880 */
[C---:B------:R-:W-:Y:S01]  /*4ef0*/  HMMA.16816.F32 R124, R4.reuse, R26, R124 ;  /* 0x0000001a047c723c */ /* 0x040fe2000000187c */
[----:B------:R-:W3:Y:S07]  /*4f00*/  LDSM.16.MT88.4 R24, [R240+0x2100] ;  /* 0x00210000f018783b */ /* 0x000eee0000004200 */
[C---:B------:R-:W-:Y:S08]  /*4f10*/  HMMA.16816.F32 R80, R4.reuse, R28, R80 ;  /* 0x0000001c0450723c */ /* 0x040ff00000001850 */
[----:B------:R-:W-:Y:S01]  /*4f20*/  HMMA.16816.F32 R76, R4, R30, R76 ;  /* 0x0000001e044c723c */ /* 0x000fe2000000184c */
[----:B------:R-:W-:Y:S06]  /*4f30*/  LDSM.16.MT88.4 R28, [R237+0x6100] ;  /* 0x00610000ed1c783b */ /* 0x000fec0000004200 */
[----:B--2---:R-:W-:Y:S01]  /*4f40*/  F2FP.PACK_AB R4, R35, R34 ;  /* 0x000000222304723e */ /* 0x004fe200000000ff */
[----:B------:R-:W-:Y:S01]  /*4f50*/  FADD.FTZ R34, R34, R147 ;  /* 0x0000009322227221 */ /* 0x000fe20000010000 */
[----:B------:R-:W-:-:S02]  /*4f60*/  F2FP.PACK_AB R6, R66, R167 ;  /* 0x000000a74206723e */ /* 0x000fc400000000ff */
[----:B-----5:R-:W-:Y:S01]  /*4f70*/  F2FP.PACK_AB R5, R169, R134 ;  /* 0x00000086a905723e */ /* 0x020fe200000000ff */
[----:B------:R-:W-:Y:S01]  /*4f80*/  FADD.FTZ R34, R35, R34 ;  /* 0x0000002223227221 */ /* 0x000fe20000010000 */
[----:B------:R-:W-:-:S03]  /*4f90*/  F2FP.PACK_AB R7, R197, R140 ;  /* 0x0000008cc507723e */ /* 0x000fc600000000ff */
[----:B------:R-:W-:-:S04]  /*4fa0*/  FADD.FTZ R167, R167, R34 ;  /* 0x00000022a7a77221 */ /* 0x000fc80000010000 */
[----:B-1----:R-:W-:Y:S01]  /*4fb0*/  HMMA.16816.F32 R120, R4, R8, R120 ;  /* 0x000000080478723c */ /* 0x002fe20000001878 */
[----:B------:R-:W-:-:S07]  /*4fc0*/  FADD.FTZ R167, R66, R167 ;  /* 0x000000a742a77221 */ /* 0x000fce0000010000 */
[C---:B------:R-:W-:Y:S01]  /*4fd0*/  HMMA.16816.F32 R116, R4.reuse, R10, R116 ;  /* 0x0000000a0474723c */ /* 0x040fe20000001874 */
[----:B------:R-:W1:Y:S07]  /*4fe0*/  LDSM.16.MT88.4 R8, [R238+0x6100] ;  /* 0x00610000ee08783b */ /* 0x000e6e0000004200 */
[C---:B------:R-:W-:Y:S08]  /*4ff0*/  HMMA.16816.F32 R112, R4.reuse, R20, R112 ;  /* 0x000000140470723c */ /* 0x040ff00000001870 */
[C---:B------:R-:W-:Y:S01]  /*5000*/  HMMA.16816.F32 R108, R4.reuse, R22, R108 ;  /* 0x00000016046c723c */ /* 0x040fe2000000186c */
[----:B------:R-:W2:Y:S07]  /*5010*/  LDSM.16.MT88.4 R20, [R236+0x6100] ;  /* 0x00610000ec14783b */ /* 0x000eae0000004200 */
        /* <DEDUP_REMOVED lines=8> */
[----:B------:R-:W-:Y:S07]  /*50a0*/  LDSM.16.MT88.4 R24, [R238+0x2900] ;  /* 0x00290000ee18783b */ /* 0x000fee0000004200 */
[C---:B-1----:R-:W-:Y:S08]  /*50b0*/  HMMA.16816.F32 R88, R4.reuse, R8, R88 ;  /* 0x000000080458723c */ /* 0x042ff00000001858 */
[C---:B------:R-:W-:Y:S01]  /*50c0*/  HMMA.16816.F32 R84, R4.reuse, R10, R84 ;  /* 0x0000000a0454723c */ /* 0x040fe20000001854 */
[----:B------:R-:W1:Y:S07]  /*50d0*/  LDSM.16.MT88.4 R8, [R236+0x2900] ;  /* 0x00290000ec08783b */ /* 0x000e6e0000004200 */
[C---:B------:R-:W-:Y:S08]  /*50e0*/  HMMA.16816.F32 R80, R4.reuse, R28, R80 ;  /* 0x0000001c0450723c */ /* 0x040ff00000001850 */
[C---:B------:R-:W-:Y:S01]  /*50f0*/  HMMA.16816.F32 R76, R4.reuse, R30, R76 ;  /* 0x0000001e044c723c */ /* 0x040fe2000000184c */
[----:B------:R-:W-:Y:S07]  /*5100*/  LDSM.16.MT88.4 R28, [R240+0x3100] ;  /* 0x00310000f01c783b */ /* 0x000fee0000004200 */
[C---:B--2---:R-:W-:Y:S08]  /*5110*/  HMMA.16816.F32 R72, R4.reuse, R20, R72 ;  /* 0x000000140448723c */ /* 0x044ff00000001848 */
[----:B------:R-:W-:Y:S01]  /*5120*/  HMMA.16816.F32 R68, R4, R22, R68 ;  /* 0x000000160444723c */ /* 0x000fe20000001844 */
[----:B------:R-:W2:Y:S06]  /*5130*/  LDSM.16.MT88.4 R20, [R240+0x6900] ;  /* 0x00690000f014783b */ /* 0x000eac0000004200 */
[----:B------:R-:W-:Y:S01]  /*5140*/  F2FP.PACK_AB R4, R209, R142 ;  /* 0x0000008ed104723e */ /* 0x000fe200000000ff */
[----:B------:R-:W-:Y:S01]  /*5150*/  FADD.FTZ R142, R142, R167 ;  /* 0x000000a78e8e7221 */ /* 0x000fe20000010000 */
[----:B------:R-:W-:-:S02]  /*5160*/  F2FP.PACK_AB R6, R205, R144 ;  /* 0x00000090cd06723e */ /* 0x000fc400000000ff */
[----:B------:R-:W-:Y:S01]  /*5170*/  F2FP.PACK_AB R5, R201, R146 ;  /* 0x00000092c905723e */ /* 0x000fe200000000ff */
[----:B------:R-:W-:Y:S01]  /*5180*/  FADD.FTZ R209, R209, R142 ;  /* 0x0000008ed1d17221 */ /* 0x000fe20000010000 */
[----:B------:R-:W-:-:S03]  /*5190*/  F2FP.PACK_AB R7, R171, R148 ;  /* 0x00000094ab07723e */ /* 0x000fc600000000ff */
[----:B------:R-:W-:-:S04]  /*51a0*/  FADD.FTZ R144, R144, R209 ;  /* 0x000000d190907221 */ /* 0x000fc80000010000 */
[----:B----4-:R-:W-:Y:S01]  /*51b0*/  HMMA.16816.F32 R128, R4, R16, R128 ;  /* 0x000000100480723c */ /* 0x010fe20000001880 */
        /* <DEDUP_REMOVED lines=8> */
[----:B------:R-:W1:Y:S07]  /*5240*/  LDSM.16.MT88.4 R8, [R236+0x6900] ;  /* 0x00690000ec08783b */ /* 0x000e6e0000004200 */
[C---:B--2---:R-:W-:Y:S08]  /*5250*/  HMMA.16816.F32 R96, R4.reuse, R20, R96 ;  /* 0x000000140460723c */ /* 0x044ff00000001860 */
[C---:B----4-:R-:W-:Y:S08]  /*5260*/  HMMA.16816.F32 R88, R4.reuse, R16, R88 ;  /* 0x000000100458723c */ /* 0x050ff00000001858 */
[C---:B------:R-:W-:Y:S01]  /*5270*/  HMMA.16816.F32 R84, R4.reuse, R18, R84 ;  /* 0x000000120454723c */ /* 0x040fe20000001854 */
[----:B------:R-:W2:Y:S07]  /*5280*/  LDSM.16.MT88.4 R16, [R236+0x3100] ;  /* 0x00310000ec10783b */ /* 0x000eae0000004200 */
[C---:B---3--:R-:W-:Y:S08]  /*5290*/  HMMA.16816.F32 R80, R4.reuse, R12, R80 ;  /* 0x0000000c0450723c */ /* 0x048ff00000001850 */
[C---:B------:R-:W-:Y:S01]  /*52a0*/  HMMA.16816.F32 R76, R4.reuse, R14, R76 ;  /* 0x0000000e044c723c */ /* 0x040fe2000000184c */
[----:B------:R-:W3:Y:S07]  /*52b0*/  LDSM.16.MT88.4 R12, [R240+0x7100] ;  /* 0x00710000f00c783b */ /* 0x000eee0000004200 */
[C---:B------:R-:W-:Y:S01]  /*52c0*/  HMMA.16816.F32 R92, R4.reuse, R22, R92 ;  /* 0x00000016045c723c */ /* 0x040fe2000000185c */
[----:B------:R-:W4:Y:S07]  /*52d0*/  LDSM.16.MT88.4 R20, [R237+0x3100] ;  /* 0x00310000ed14783b */ /* 0x000f2e0000004200 */
[C---:B------:R-:W-:Y:S08]  /*52e0*/  HMMA.16816.F32 R120, R4.reuse, R24, R120 ;  /* 0x000000180478723c */ /* 0x040ff00000001878 */
[C---:B------:R-:W-:Y:S01]  /*52f0*/  HMMA.16816.F32 R116, R4.reuse, R26, R116 ;  /* 0x0000001a0474723c */ /* 0x040fe20000001874 */
[----:B------:R-:W5:Y:S07]  /*5300*/  LDSM.16.MT88.4 R24, [R238+0x3100] ;  /* 0x00310000ee18783b */ /* 0x000f6e0000004200 */
[C---:B-1----:R-:W-:Y:S08]  /*5310*/  HMMA.16816.F32 R72, R4.reuse, R8, R72 ;  /* 0x000000080448723c */ /* 0x042ff00000001848 */
[----:B------:R-:W-:Y:S01]  /*5320*/  HMMA.16816.F32 R68, R4, R10, R68 ;  /* 0x0000000a0444723c */ /* 0x000fe20000001844 */
[----:B------:R-:W1:Y:S06]  /*5330*/  LDSM.16.MT88.4 R8, [R238+0x7100] ;  /* 0x00710000ee08783b */ /* 0x000e6c0000004200 */
[----:B------:R-:W-:Y:S01]  /*5340*/  F2FP.PACK_AB R4, R163, R150 ;  /* 0x00000096a304723e */ /* 0x000fe200000000ff */
[----:B------:R-:W-:Y:S01]  /*5350*/  FADD.FTZ R150, R150, R205 ;  /* 0x000000cd96967221 */ /* 0x000fe20000010000 */
[----:B------:R-:W-:-:S02]  /*5360*/  F2FP.PACK_AB R6, R159, R152 ;  /* 0x000000989f06723e */ /* 0x000fc400000000ff */
[----:B------:R-:W-:Y:S01]  /*5370*/  F2FP.PACK_AB R5, R155, R154 ;  /* 0x0000009a9b05723e */ /* 0x000fe200000000ff */
[----:B------:R-:W-:Y:S01]  /*5380*/  FADD.FTZ R163, R163, R150 ;  /* 0x00000096a3a37221 */ /* 0x000fe20000010000 */
[----:B------:R-:W-:-:S03]  /*5390*/  F2FP.PACK_AB R7, R156, R153 ;  /* 0x000000999c07723e */ /* 0x000fc600000000ff */
[----:B------:R-:W-:-:S04]  /*53a0*/  FADD.FTZ R152, R152, R163 ;  /* 0x000000a398987221 */ /* 0x000fc80000010000 */
[----:B--2---:R-:W-:Y:S01]  /*53b0*/  HMMA.16816.F32 R104, R4, R16, R104 ;  /* 0x000000100468723c */ /* 0x004fe20000001868 */
[----:B------:R-:W-:-:S07]  /*53c0*/  FADD.FTZ R159, R159, R152 ;  /* 0x000000989f9f7221 */ /* 0x000fce0000010000 */
[C---:B------:R-:W-:Y:S01]  /*53d0*/  HMMA.16816.F32 R100, R4.reuse, R18, R100 ;  /* 0x000000120464723c */ /* 0x040fe20000001864 */
[----:B------:R-:W2:Y:S07]  /*53e0*/  LDSM.16.MT88.4 R16, [R237+0x7100] ;  /* 0x00710000ed10783b */ /* 0x000eae0000004200 */
[C---:B---3--:R-:W-:Y:S08]  /*53f0*/  HMMA.16816.F32 R96, R4.reuse, R12, R96 ;  /* 0x0000000c0460723c */ /* 0x048ff00000001860 */
[C---:B------:R-:W-:Y:S01]  /*5400*/  HMMA.16816.F32 R92, R4.reuse, R14, R92 ;  /* 0x0000000e045c723c */ /* 0x040fe2000000185c */
[----:B------:R-:W3:Y:S07]  /*5410*/  LDSM.16.MT88.4 R12, [R236+0x7100] ;  /* 0x00710000ec0c783b */ /* 0x000eee0000004200 */
[C---:B----4-:R-:W-:Y:S08]  /*5420*/  HMMA.16816.F32 R112, R4.reuse, R20, R112 ;  /* 0x000000140470723c */ /* 0x050ff00000001870 */
[C---:B------:R-:W-:Y:S01]  /*5430*/  HMMA.16816.F32 R108, R4.reuse, R22, R108 ;  /* 0x00000016046c723c */ /* 0x040fe2000000186c */
[----:B------:R-:W4:Y:S07]  /*5440*/  LDSM.16.MT88.4 R20, [R240+0x3900] ;  /* 0x00390000f014783b */ /* 0x000f2e0000004200 */
[C---:B------:R-:W-:Y:S07]  /*5450*/  HMMA.16816.F32 R128, R4.reuse, R28, R128 ;  /* 0x0000001c0480723c */ /* 0x040fee0000001880 */
[--C-:B------:R-:W-:Y:S01]  /*5460*/  FFMA.FTZ R28, R67, c[0x0][0x2d0], -R56.reuse ;  /* 0x0000b400431c7a23 */ /* 0x100fe20000010838 */
[----:B------:R-:W-:Y:S01]  /*5470*/  HMMA.16816.F32 R124, R4, R30, R124 ;  /* 0x0000001e047c723c */ /* 0x000fe2000000187c */
[----:B------:R-:W-:-:S04]  /*5480*/  FFMA.FTZ R29, R65, c[0x0][0x2d0], -R56 ;  /* 0x0000b400411d7a23 */ /* 0x000fc80000010838 */
[----:B------:R-:W-:Y:S02]  /*5490*/  MUFU.EX2 R28, R28 ;  /* 0x0000001c001c7308 */ /* 0x000fe40000000800 */
[--C-:B------:R-:W-:Y:S01]  /*54a0*/  FFMA.FTZ R30, R63, c[0x0][0x2d0], -R56.reuse ;  /* 0x0000b4003f1e7a23 */ /* 0x100fe20000010838 */
[----:B-----5:R-:W-:Y:S01]  /*54b0*/  HMMA.16816.F32 R120, R4, R24, R120 ;  /* 0x000000180478723c */ /* 0x020fe20000001878 */
[----:B------:R-:W-:-:S04]  /*54c0*/  FFMA.FTZ R31, R61, c[0x0][0x2d0], -R56 ;  /* 0x0000b4003d1f7a23 */ /* 0x000fc80000010838 */
[----:B------:R-:W-:Y:S02]  /*54d0*/  MUFU.EX2 R29, R29 ;  /* 0x0000001d001d7308 */ /* 0x000fe40000000800 */
[--C-:B------:R-:W-:Y:S01]  /*54e0*/  FFMA.FTZ R24, R143, c[0x0][0x2d0], -R58.reuse ;  /* 0x0000b4008f187a23 */ /* 0x100fe2000001083a */
[----:B------:R-:W-:Y:S01]  /*54f0*/  HMMA.16816.F32 R116, R4, R26, R116 ;  /* 0x0000001a0474723c */ /* 0x000fe20000001874 */
[----:B------:R-:W-:-:S04]  /*5500*/  FFMA.FTZ R25, R141, c[0x0][0x2d0], -R58 ;  /* 0x0000b4008d197a23 */ /* 0x000fc8000001083a */
[----:B------:R-:W-:Y:S02]  /*5510*/  MUFU.EX2 R24, R24 ;  /* 0x0000001800187308 */ /* 0x000fe40000000800 */
[--C-:B------:R-:W-:Y:S01]  /*5520*/  FFMA.FTZ R26, R135, c[0x0][0x2d0], -R58.reuse ;  /* 0x0000b400871a7a23 */ /* 0x100fe2000001083a */
[----:B-1----:R-:W-:Y:S01]  /*5530*/  HMMA.16816.F32 R88, R4, R8, R88 ;  /* 0x000000080458723c */ /* 0x002fe20000001858 */
[----:B------:R-:W-:-:S04]  /*5540*/  FFMA.FTZ R27, R133, c[0x0][0x2d0], -R58 ;  /* 0x0000b400851b7a23 */ /* 0x000fc8000001083a */
[----:B------:R-:W1:Y:S03]  /*5550*/  MUFU.EX2 R25, R25 ;  /* 0x0000001900197308 */ /* 0x000e660000000800 */
[C---:B------:R-:W-:Y:S01]  /*5560*/  HMMA.16816.F32 R84, R4.reuse, R10, R84 ;  /* 0x0000000a0454723c */ /* 0x040fe20000001854 */
[----:B------:R-:W5:Y:S04]  /*5570*/  LDSM.16.MT88.4 R8, [R238+0x3900] ;  /* 0x00390000ee08783b */ /* 0x000f680000004200 */
[----:B------:R-:W-:Y:S03]  /*5580*/  MUFU.EX2 R26, R26 ;  /* 0x0000001a001a7308 */ /* 0x000fe60000000800 */
[C---:B--2---:R-:W-:Y:S05]  /*5590*/  HMMA.16816.F32 R80, R4.reuse, R16, R80 ;  /* 0x000000100450723c */ /* 0x044fea0000001850 */
[----:B------:R-:W2:Y:S03]  /*55a0*/  MUFU.EX2 R27, R27 ;  /* 0x0000001b001b7308 */ /* 0x000ea60000000800 */
[C---:B------:R-:W-:Y:S01]  /*55b0*/  HMMA.16816.F32 R76, R4.reuse, R18, R76 ;  /* 0x00000012044c723c */ /* 0x040fe2000000184c */
[----:B------:R-:W5:Y:S04]  /*55c0*/  LDSM.16.MT88.4 R16, [R237+0x3900] ;  /* 0x00390000ed10783b */ /* 0x000f680000004200 */
[----:B------:R-:W-:Y:S03]  /*55d0*/  MUFU.EX2 R30, R30 ;  /* 0x0000001e001e7308 */ /* 0x000fe60000000800 */
[C---:B---3--:R-:W-:Y:S05]  /*55e0*/  HMMA.16816.F32 R72, R4.reuse, R12, R72 ;  /* 0x0000000c0448723c */ /* 0x048fea0000001848 */
[----:B------:R-:W3:Y:S03]  /*55f0*/  MUFU.EX2 R31, R31 ;  /* 0x0000001f001f7308 */ /* 0x000ee60000000800 */
[----:B------:R-:W-:Y:S01]  /*5600*/  HMMA.16816.F32 R68, R4, R14, R68 ;  /* 0x0000000e0444723c */ /* 0x000fe20000001844 */
[----:B------:R-:W5:Y:S06]  /*5610*/  LDSM.16.MT88.4 R12, [R236+0x3900] ;  /* 0x00390000ec0c783b */ /* 0x000f6c0000004200 */
[----:B-1----:R-:W-:Y:S01]  /*5620*/  F2FP.PACK_AB R4, R25, R24 ;  /* 0x000000181904723e */ /* 0x002fe200000000ff */
[----:B------:R-:W-:Y:S01]  /*5630*/  FADD.FTZ R24, R24, R159 ;  /* 0x0000009f18187221 */ /* 0x000fe20000010000 */
[----:B--2---:R-:W-:-:S02]  /*5640*/  F2FP.PACK_AB R6, R27, R26 ;  /* 0x0000001a1b06723e */ /* 0x004fc400000000ff */
[----:B------:R-:W-:Y:S01]  /*5650*/  F2FP.PACK_AB R5, R29, R28 ;  /* 0x0000001c1d05723e */ /* 0x000fe200000000ff */
[----:B------:R-:W-:Y:S01]  /*5660*/  FADD.FTZ R25, R25, R24 ;  /* 0x0000001819197221 */ /* 0x000fe20000010000 */
[----:B---3--:R-:W-:-:S03]  /*5670*/  F2FP.PACK_AB R7, R31, R30 ;  /* 0x0000001e1f07723e */ /* 0x008fc600000000ff */
[----:B------:R-:W-:-:S04]  /*5680*/  FADD.FTZ R26, R26, R25 ;  /* 0x000000191a1a7221 */ /* 0x000fc80000010000 */
[----:B----4-:R-:W-:Y:S01]  /*5690*/  HMMA.16816.F32 R128, R4, R20, R128 ;  /* 0x000000140480723c */ /* 0x010fe20000001880 */
[----:B------:R-:W-:-:S06]  /*56a0*/  FADD.FTZ R2, R27, R26 ;  /* 0x0000001a1b027221 */ /* 0x000fcc0000010000 */
[----:B------:R-:W-:Y:S01]  /*56b0*/  FADD.FTZ R21, R37, R36 ;  /* 0x0000002425157221 */ /* 0x000fe20000010000 */
[----:B-----5:R-:W-:Y:S03]  /*56c0*/  HMMA.16816.F32 R120, R4, R8, R120 ;  /* 0x000000080478723c */ /* 0x020fe60000001878 */
[----:B------:R-:W-:-:S04]  /*56d0*/  FADD.FTZ R21, R0, R21 ;  /* 0x0000001500157221 */ /* 0x000fc80000010000 */
[----:B------:R-:W-:Y:S01]  /*56e0*/  FADD.FTZ R64, R64, R21 ;  /* 0x0000001540407221 */ /* 0x000fe20000010000 */
[----:B------:R-:W-:Y:S01]  /*56f0*/  HMMA.16816.F32 R116, R4, R10, R116 ;  /* 0x0000000a0474723c */ /* 0x000fe20000001874 */
[----:B------:R-:W1:Y:S02]  /*5700*/  LDSM.16.MT88.4 R8, [R240+0x7900] ;  /* 0x00790000f008783b */ /* 0x000e640000004200 */
[----:B------:R-:W-:-:S04]  /*5710*/  FADD.FTZ R151, R151, R64 ;  /* 0x0000004097977221 */ /* 0x000fc80000010000 */
[----:B------:R-:W-:Y:S01]  /*5720*/  FADD.FTZ R32, R32, R151 ;  /* 0x0000009720207221 */ /* 0x000fe20000010000 */
[----:B------:R-:W-:Y:S03]  /*5730*/  HMMA.16816.F32 R112, R4, R16, R112 ;  /* 0x000000100470723c */ /* 0x000fe60000001870 */
[----:B------:R-:W-:-:S04]  /*5740*/  FADD.FTZ R33, R33, R32 ;  /* 0x0000002021217221 */ /* 0x000fc80000010000 */
[----:B------:R-:W-:Y:S01]  /*5750*/  FADD.FTZ R134, R134, R33 ;  /* 0x0000002186867221 */ /* 0x000fe20000010000 */
[----:B------:R-:W-:Y:S01]  /*5760*/  HMMA.16816.F32 R108, R4, R18, R108 ;  /* 0x00000012046c723c */ /* 0x000fe2000000186c */
[----:B------:R-:W2:Y:S02]  /*5770*/  LDSM.16.MT88.4 R16, [R238+0x7900] ;  /* 0x00790000ee10783b */ /* 0x000ea40000004200 */
[----:B------:R-:W-:-:S04]  /*5780*/  FADD.FTZ R169, R169, R134 ;  /* 0x00000086a9a97221 */ /* 0x000fc80000010000 */
[----:B------:R-:W-:Y:S01]  /*5790*/  FADD.FTZ R140, R140, R169 ;  /* 0x000000a98c8c7221 */ /* 0x000fe20000010000 */
[----:B------:R-:W-:Y:S03]  /*57a0*/  HMMA.16816.F32 R104, R4, R12, R104 ;  /* 0x0000000c0468723c */ /* 0x000fe60000001868 */
[----:B------:R-:W-:-:S04]  /*57b0*/  FADD.FTZ R197, R197, R140 ;  /* 0x0000008cc5c57221 */ /* 0x000fc80000010000 */
[----:B------:R-:W-:Y:S01]  /*57c0*/  FADD.FTZ R146, R146, R197 ;  /* 0x000000c592927221 */ /* 0x000fe20000010000 */
[----:B------:R-:W-:Y:S01]  /*57d0*/  HMMA.16816.F32 R100, R4, R14, R100 ;  /* 0x0000000e0464723c */ /* 0x000fe20000001864 */
[----:B------:R-:W3:Y:S02]  /*57e0*/  LDSM.16.MT88.4 R12, [R237+0x7900] ;  /* 0x00790000ed0c783b */ /* 0x000ee40000004200 */
[----:B------:R-:W-:-:S04]  /*57f0*/  FADD.FTZ R201, R201, R146 ;  /* 0x00000092c9c97221 */ /* 0x000fc80000010000 */
[----:B------:R-:W-:Y:S01]  /*5800*/  FADD.FTZ R148, R148, R201 ;  /* 0x000000c994947221 */ /* 0x000fe20000010000 */
[----:B------:R-:W-:Y:S03]  /*5810*/  HMMA.16816.F32 R124, R4, R22, R124 ;  /* 0x00000016047c723c */ /* 0x000fe6000000187c */
[----:B------:R-:W-:-:S04]  /*5820*/  FADD.FTZ R171, R171, R148 ;  /* 0x00000094abab7221 */ /* 0x000fc80000010000 */
[----:B------:R-:W-:Y:S01]  /*5830*/  FADD.FTZ R154, R154, R171 ;  /* 0x000000ab9a9a7221 */ /* 0x000fe20000010000 */
[----:B-1----:R-:W-:Y:S03]  /*5840*/  HMMA.16816.F32 R96, R4, R8, R96 ;  /* 0x000000080460723c */ /* 0x002fe60000001860 */
[----:B------:R-:W-:-:S04]  /*5850*/  FADD.FTZ R154, R155, R154 ;  /* 0x0000009a9b9a7221 */ /* 0x000fc80000010000 */
[----:B------:R-:W-:Y:S01]  /*5860*/  FADD.FTZ R153, R153, R154 ;  /* 0x0000009a99997221 */ /* 0x000fe20000010000 */
[----:B------:R-:W-:Y:S01]  /*5870*/  HMMA.16816.F32 R92, R4, R10, R92 ;  /* 0x0000000a045c723c */ /* 0x000fe2000000185c */
[----:B------:R-:W1:Y:S02]  /*5880*/  LDSM.16.MT88.4 R8, [R236+0x7900] ;  /* 0x00790000ec08783b */ /* 0x000e640000004200 */
[----:B------:R-:W-:-:S04]  /*5890*/  FADD.FTZ R153, R156, R153 ;  /* 0x000000999c997221 */ /* 0x000fc80000010000 */
[----:B------:R-:W-:Y:S01]  /*58a0*/  FADD.FTZ R28, R28, R153 ;  /* 0x000000991c1c7221 */ /* 0x000fe20000010000 */
[----:B--2---:R-:W-:Y:S03]  /*58b0*/  HMMA.16816.F32 R88, R4, R16, R88 ;  /* 0x000000100458723c */ /* 0x004fe60000001858 */
[----:B------:R-:W-:-:S04]  /*58c0*/  FADD.FTZ R29, R29, R28 ;  /* 0x0000001c1d1d7221 */ /* 0x000fc80000010000 */
[----:B------:R-:W-:Y:S01]  /*58d0*/  FADD.FTZ R30, R30, R29 ;  /* 0x0000001d1e1e7221 */ /* 0x000fe20000010000 */
[----:B------:R-:W-:Y:S03]  /*58e0*/  HMMA.16816.F32 R84, R4, R18, R84 ;  /* 0x000000120454723c */ /* 0x000fe60000001854 */
[----:B------:R-:W-:-:S05]  /*58f0*/  FADD.FTZ R0, R31, R30 ;  /* 0x0000001e1f007221 */ /* 0x000fca0000010000 */
[----:B------:R2:W-:Y:S01]  /*5900*/  STL [R1+0xc], R0 ;  /* 0x00000c0001007387 */ /* 0x0005e20000100800 */
[C---:B---3--:R-:W-:Y:S03]  /*5910*/  HMMA.16816.F32 R80, R4.reuse, R12, R80 ;  /* 0x0000000c0450723c */ /* 0x048fe60000001850 */
[----:B------:R2:W-:Y:S05]  /*5920*/  STL [R1+0x10], R2 ;  /* 0x0000100201007387 */ /* 0x0005ea0000100800 */
[C---:B------:R-:W-:Y:S08]  /*5930*/  HMMA.16816.F32 R76, R4.reuse, R14, R76 ;  /* 0x0000000e044c723c */ /* 0x040ff0000000184c */
[C---:B-1----:R-:W-:Y:S08]  /*5940*/  HMMA.16816.F32 R72, R4.reuse, R8, R72 ;  /* 0x000000080448723c */ /* 0x042ff00000001848 */
[----:B------:R-:W-:Y:S01]  /*5950*/  HMMA.16816.F32 R68, R4, R10, R68 ;  /* 0x0000000a0444723c */ /* 0x000fe20000001844 */
[----:B------:R-:W-:Y:S07]  /*5960*/  @!P1 BRA `(.L_x_24) ;  /* 0x00003f0000009947 */ /* 0x000fee0003800000 */
[----:B--2---:R-:W-:Y:S01]  /*5970*/  IADD3 R0, P2, R250, 0x40, RZ ;  /* 0x00000040fa007810 */ /* 0x004fe20007f5e0ff */
[----:B------:R-:W-:Y:S01]  /*5980*/  IMAD.MOV.U32 R135, RZ, RZ, R132 ;  /* 0x000000ffff877224 */ /* 0x000fe200078e0084 */
[----:B------:R-:W-:Y:S01]  /*5990*/  IADD3 R2, P1, R246, 0x40, RZ ;  /* 0x00000040f6027810 */ /* 0x000fe20007f3e0ff */
[----:B------:R-:W-:-:S02]  /*59a0*/  ULEA.HI.SX32 UR21, UR18, 0xfffffffe, 0x19 ;  /* 0xfffffffe12157891 */ /* 0x000fc4000f8fca3f */
[----:B------:R1:W-:Y:S01]  /*59b0*/  STL [R1+0x8], R0 ;  /* 0x0000080001007387 */ /* 0x0003e20000100800 */
[----:B------:R-:W-:Y:S01]  /*59c0*/  ULDC.64 UR6, c[0x0][0x208] ;  /* 0x0000820000067ab9 */ /* 0x000fe20000000a00 */
[----:B------:R-:W-:Y:S01]  /*59d0*/  IMAD.X R252, RZ, RZ, R249, P1 ;  /* 0x000000fffffc7224 */ /* 0x000fe200008e06f9 */
[----:B------:R-:W-:Y:S01]  /*59e0*/  ULDC.64 UR4, c[0x0][0x1e0] ;  /* 0x0000780000047ab9 */ /* 0x000fe20000000a00 */
[----:B------:R2:W-:Y:S01]  /*59f0*/  STL [R1], R2 ;  /* 0x0000000201007387 */ /* 0x0005e20000100800 */
[----:B-1----:R-:W-:Y:S01]  /*5a00*/  IMAD.MOV.U32 R0, RZ, RZ, R3 ;  /* 0x000000ffff007224 */ /* 0x002fe200078e0003 */
[----:B--2---:R-:W-:-:S05]  /*5a10*/  IADD3.X R2, RZ, R245, RZ, P2, !PT ;  /* 0x000000f5ff027210 */ /* 0x004fca00017fe4ff */
[----:B------:R1:W-:Y:S02]  /*5a20*/  STL [R1+0x4], R2 ;  /* 0x0000040201007387 */ /* 0x0003e40000100800 */
.L_x_25:
[----:B-12---:R-:W2:Y:S01]  /*5a30*/  LDL R2, [R1+0x8] ;  /* 0x0000080001027983 */ /* 0x006ea20000100800 */
[----:B------:R-:W-:Y:S04]  /*5a40*/  DEPBAR.LE SB0, 0x0 ;  /* 0x000080000000791a */ /* 0x000fe80000000000 */
[----:B------:R-:W3:Y:S01]  /*5a50*/  LDL R133, [R1+0x4] ;  /* 0x0000040001857983 */ /* 0x000ee20000100800 */
[----:B------:R-:W-:Y:S02]  /*5a60*/  USHF.R.S32.HI UR15, URZ, 0x1f, UR21 ;  /* 0x0000001f3f0f7899 */ /* 0x000fe40008011415 */
[----:B------:R-:W-:Y:S01]  /*5a70*/  UIMAD.WIDE.U32 UR22, UR21, UR6, URZ ;  /* 0x00000006151672a5 */ /* 0x000fe2000f8e003f */
[----:B------:R-:W-:Y:S01]  /*5a80*/  BAR.SYNC.DEFER_BLOCKING 0x0 ;  /* 0x0000000000007b1d */ /* 0x000fe20000010000 */
[----:B------:R-:W-:Y:S02]  /*5a90*/  UIMAD UR15, UR15, UR6, URZ ;  /* 0x000000060f0f72a4 */ /* 0x000fe4000f8e023f */
[----:B------:R-:W-:Y:S02]  /*5aa0*/  USHF.L.U32 UR18, UR22, 0x7, URZ ;  /* 0x0000000716127899 */ /* 0x000fe4000800063f */
[----:B------:R-:W-:Y:S02]  /*5ab0*/  UIMAD UR15, UR21, UR7, UR15 ;  /* 0x00000007150f72a4 */ /* 0x000fe4000f8e020f */
[----:B------:R-:W-:Y:S02]  /*5ac0*/  UISETP.GT.AND UP1, UPT, UR21, URZ, UPT ;  /* 0x0000003f1500728c */ /* 0x000fe4000bf24270 */
[----:B------:R-:W-:Y:S01]  /*5ad0*/  UIADD3 UR15, UR23, UR15, URZ ;  /* 0x0000000f170f7290 */ /* 0x000fe2000fffe03f */
[----:B------:R-:W-:Y:S01]  /*5ae0*/  IADD3 R3, P5, R250, UR18, RZ ;  /* 0x00000012fa037c10 */ /* 0x000fe2000ffbe0ff */
[----:B------:R-:W-:Y:S02]  /*5af0*/  UIADD3 UR21, UR21, -0x1, URZ ;  /* 0xffffffff15157890 */ /* 0x000fe4000fffe03f */
[----:B------:R-:W-:Y:S01]  /*5b00*/  USHF.L.U64.HI UR15, UR22, 0x7, UR15 ;  /* 0x00000007160f7899 */ /* 0x000fe2000801020f */
[----:B------:R-:W-:Y:S04]  /*5b10*/  LEA R196, P4, R3, c[0x0][0x1f8], 0x1 ;  /* 0x00007e0003c47a11 */ /* 0x000fe800078808ff */
[----:B------:R-:W-:Y:S01]  /*5b20*/  @UP1 USHF.L.U32 UR19, UR4, 0x6, URZ ;  /* 0x0000000604131899 */ /* 0x000fe2000800063f */
[----:B------:R-:W-:Y:S01]  /*5b30*/  IADD3.X R134, R245, UR15, RZ, P5, !PT ;  /* 0x0000000ff5867c10 */ /* 0x000fe2000affe4ff */
[----:B------:R-:W-:Y:S02]  /*5b40*/  @UP1 USHF.L.U64.HI UR20, UR4, 0x6, UR5 ;  /* 0x0000000604141899 */ /* 0x000fe40008010205 */
[----:B------:R-:W-:Y:S01]  /*5b50*/  @UP1 UIMAD.WIDE.U32 UR22, UR21, UR4, URZ ;  /* 0x00000004151612a5 */ /* 0x000fe2000f8e003f */
[----:B------:R-:W-:Y:S01]  /*5b60*/  LEA.HI.X R197, R3, c[0x0][0x1fc], R134, 0x1, P4 ;  /* 0x00007f0003c57a11 */ /* 0x000fe200020f0c86 */
[----:B------:R-:W1:Y:S08]  /*5b70*/  LDSM.16.M88.4 R140, [R242+0x8100] ;  /* 0x00810000f28c783b */ /* 0x000e700000000200 */
[----:B------:R-:W4:Y:S08]  /*5b80*/  LDSM.16.M88.4 R144, [R242+0x8900] ;  /* 0x00890000f290783b */ /* 0x000f300000000200 */
[----:B------:R-:W5:Y:S08]  /*5b90*/  LDSM.16.M88.4 R148, [R242+0x9100] ;  /* 0x00910000f294783b */ /* 0x000f700000000200 */
[----:B------:R-:W5:Y:S08]  /*5ba0*/  LDSM.16.M88.4 R152, [R242+0x9900] ;  /* 0x00990000f298783b */ /* 0x000f700000000200 */
[----:B------:R-:W5:Y:S01]  /*5bb0*/  LDSM.16.M88.4 R156, [R242+0xa100] ;  /* 0x00a10000f29c783b */ /* 0x000f620000000200 */
[C---:B-1----:R-:W-:Y:S07]  /*5bc0*/  HMMA.16816.F32 R4, R136.reuse, R140, RZ ;  /* 0x0000008c8804723c */ /* 0x042fee00000018ff */
[----:B------:R-:W1:Y:S01]  /*5bd0*/  LDSM.16.M88.4 R160, [R242+0xa900] ;  /* 0x00a90000f2a0783b */ /* 0x000e620000000200 */
[C---:B------:R-:W-:Y:S07]  /*5be0*/  HMMA.16816.F32 R8, R136.reuse, R142, RZ ;  /* 0x0000008e8808723c */ /* 0x040fee00000018ff */
[----:B------:R-:W1:Y:S01]  /*5bf0*/  LDSM.16.M88.4 R164, [R242+0xb100] ;  /* 0x00b10000f2a4783b */ /* 0x000e620000000200 */
[C---:B----4-:R-:W-:Y:S07]  /*5c00*/  HMMA.16816.F32 R12, R136.reuse, R144, RZ ;  /* 0x00000090880c723c */ /* 0x050fee00000018ff */
[----:B------:R-:W4:Y:S01]  /*5c10*/  LDSM.16.M88.4 R168, [R242+0xb900] ;  /* 0x00b90000f2a8783b */ /* 0x000f220000000200 */
[C---:B------:R-:W-:Y:S07]  /*5c20*/  HMMA.16816.F32 R16, R136.reuse, R146, RZ ;  /* 0x000000928810723c */ /* 0x040fee00000018ff */
[----:B------:R-:W1:Y:S01]  /*5c30*/  LDSM.16.M88.4 R140, [R241] ;  /* 0x00000000f18c783b */ /* 0x000e620000000200 */
[C---:B-----5:R-:W-:Y:S07]  /*5c40*/  HMMA.16816.F32 R20, R136.reuse, R148, RZ ;  /* 0x000000948814723c */ /* 0x060fee00000018ff */
[----:B------:R-:W5:Y:S01]  /*5c50*/  LDSM.16.M88.4 R144, [R235] ;  /* 0x00000000eb90783b */ /* 0x000f620000000200 */
[C---:B------:R-:W-:Y:S07]  /*5c60*/  HMMA.16816.F32 R24, R136.reuse, R150, RZ ;  /* 0x000000968818723c */ /* 0x040fee00000018ff */
[----:B------:R-:W4:Y:S01]  /*5c70*/  LDSM.16.M88.4 R148, [R234] ;  /* 0x00000000ea94783b */ /* 0x000f220000000200 */
[C---:B------:R-:W-:Y:S08]  /*5c80*/  HMMA.16816.F32 R28, R136.reuse, R152, RZ ;  /* 0x00000098881c723c */ /* 0x040ff000000018ff */
[C---:B------:R-:W-:Y:S01]  /*5c90*/  HMMA.16816.F32 R32, R136.reuse, R154, RZ ;  /* 0x0000009a8820723c */ /* 0x040fe200000018ff */
[----:B------:R-:W-:Y:S07]  /*5ca0*/  LDSM.16.M88.4 R152, [R232] ;  /* 0x00000000e898783b */ /* 0x000fee0000000200 */
[C---:B------:R-:W-:Y:S08]  /*5cb0*/  HMMA.16816.F32 R36, R136.reuse, R156, RZ ;  /* 0x0000009c8824723c */ /* 0x040ff000000018ff */
[C---:B------:R-:W-:Y:S01]  /*5cc0*/  HMMA.16816.F32 R40, R136.reuse, R158, RZ ;  /* 0x0000009e8828723c */ /* 0x040fe200000018ff */
[----:B------:R-:W-:Y:S07]  /*5cd0*/  LDSM.16.M88.4 R156, [R231] ;  /* 0x00000000e79c783b */ /* 0x000fee0000000200 */
[C---:B-1----:R-:W-:Y:S08]  /*5ce0*/  HMMA.16816.F32 R44, R136.reuse, R160, RZ ;  /* 0x000000a0882c723c */ /* 0x042ff000000018ff */
[C---:B------:R-:W-:Y:S01]  /*5cf0*/  HMMA.16816.F32 R48, R136.reuse, R162, RZ ;  /* 0x000000a28830723c */ /* 0x040fe200000018ff */
[----:B------:R-:W-:Y:S07]  /*5d00*/  LDSM.16.M88.4 R160, [R230] ;  /* 0x00000000e6a0783b */ /* 0x000fee0000000200 */
[C---:B------:R-:W-:Y:S08]  /*5d10*/  HMMA.16816.F32 R52, R136.reuse, R164, RZ ;  /* 0x000000a48834723c */ /* 0x040ff000000018ff */
[C---:B------:R-:W-:Y:S01]  /*5d20*/  HMMA.16816.F32 R56, R136.reuse, R166, RZ ;  /* 0x000000a68838723c */ /* 0x040fe200000018ff */
[----:B------:R-:W-:Y:S07]  /*5d30*/  LDSM.16.M88.4 R164, [R229] ;  /* 0x00000000e5a4783b */ /* 0x000fee0000000200 */
[C---:B----4-:R-:W-:Y:S08]  /*5d40*/  HMMA.16816.F32 R60, R136.reuse, R168, RZ ;  /* 0x000000a8883c723c */ /* 0x050ff000000018ff */
[----:B------:R-:W-:Y:S08]  /*5d50*/  HMMA.16816.F32 R64, R136, R170, RZ ;  /* 0x000000aa8840723c */ /* 0x000ff000000018ff */
[C---:B------:R-:W-:Y:S08]  /*5d60*/  HMMA.16816.F32 R4, R172.reuse, R140, R4 ;  /* 0x0000008cac04723c */ /* 0x040ff00000001804 */
[C---:B------:R-:W-:Y:S01]  /*5d70*/  HMMA.16816.F32 R8, R172.reuse, R142, R8 ;  /* 0x0000008eac08723c */ /* 0x040fe20000001808 */
[----:B------:R-:W1:Y:S07]  /*5d80*/  LDSM.16.M88.4 R140, [R233] ;  /* 0x00000000e98c783b */ /* 0x000e6e0000000200 */
[C---:B-----5:R-:W-:Y:S01]  /*5d90*/  HMMA.16816.F32 R12, R172.reuse, R144, R12 ;  /* 0x00000090ac0c723c */ /* 0x060fe2000000180c */
[----:B------:R-:W-:Y:S01]  /*5da0*/  @!PT LDS RZ, [RZ] ;  /* 0x00000000fffff984 */ /* 0x000fe20000000800 */
[----:B------:R-:W-:Y:S01]  /*5db0*/  @!PT LDS RZ, [RZ] ;  /* 0x00000000fffff984 */ /* 0x000fe20000000800 */
[----:B------:R-:W-:Y:S01]  /*5dc0*/  @!PT LDS RZ, [RZ] ;  /* 0x00000000fffff984 */ /* 0x000fe20000000800 */
[----:B------:R4:W-:Y:S07]  /*5dd0*/  LDGSTS.E.BYPASS.LTC128B.128 [R243+0x100], [R196.64], !P3 ;  /* 0x00100000c4f37fae */ /* 0x0009ee000d901d50 */
[C---:B------:R-:W-:Y:S08]  /*5de0*/  HMMA.16816.F32 R16, R172.reuse, R146, R16 ;  /* 0x00000092ac10723c */ /* 0x040ff00000001810 */
[C---:B------:R-:W-:Y:S08]  /*5df0*/  HMMA.16816.F32 R20, R172.reuse, R148, R20 ;  /* 0x00000094ac14723c */ /* 0x040ff00000001814 */
[C---:B------:R-:W-:Y:S08]  /*5e00*/  HMMA.16816.F32 R24, R172.reuse, R150, R24 ;  /* 0x00000096ac18723c */ /* 0x040ff00000001818 */
[C---:B-1----:R-:W-:Y:S08]  /*5e10*/  HMMA.16816.F32 R28, R172.reuse, R140, R28 ;  /* 0x0000008cac1c723c */ /* 0x042ff0000000181c */
[C---:B------:R-:W-:Y:S08]  /*5e20*/  HMMA.16816.F32 R32, R172.reuse, R142, R32 ;  /* 0x0000008eac20723c */ /* 0x040ff00000001820 */
[C---:B------:R-:W-:Y:S08]  /*5e30*/  HMMA.16816.F32 R36, R172.reuse, R152, R36 ;  /* 0x00000098ac24723c */ /* 0x040ff00000001824 */
[C---:B------:R-:W-:Y:S08]  /*5e40*/  HMMA.16816.F32 R40, R172.reuse, R154, R40 ;  /* 0x0000009aac28723c */ /* 0x040ff00000001828 */
[C---:B------:R-:W-:Y:S08]  /*5e50*/  HMMA.16816.F32 R44, R172.reuse, R156, R44 ;  /* 0x0000009cac2c723c */ /* 0x040ff0000000182c */
[C---:B------:R-:W-:Y:S08]  /*5e60*/  HMMA.16816.F32 R48, R172.reuse, R158, R48 ;  /* 0x0000009eac30723c */ /* 0x040ff00000001830 */
[C---:B------:R-:W-:Y:S04]  /*5e70*/  HMMA.16816.F32 R52, R172.reuse, R160, R52 ;  /* 0x000000a0ac34723c */ /* 0x040fe80000001834 */
[----:B--2---:R-:W-:Y:S01]  /*5e80*/  IADD3 R132, P2, R2, UR18, RZ ;  /* 0x0000001202847c10 */ /* 0x004fe2000ff5e0ff */
[----:B------:R-:W-:Y:S03]  /*5e90*/  @UP1 USHF.R.S32.HI UR18, URZ, 0x1f, UR21 ;  /* 0x0000001f3f121899 */ /* 0x000fe60008011415 */
[C---:B------:R-:W-:Y:S01]  /*5ea0*/  HMMA.16816.F32 R56, R172.reuse, R162, R56 ;  /* 0x000000a2ac38723c */ /* 0x040fe20000001838 */
[----:B------:R-:W-:Y:S03]  /*5eb0*/  @UP1 UIMAD UR18, UR18, UR4, URZ ;  /* 0x00000004121212a4 */ /* 0x000fe6000f8e023f */
[C---:B------:R-:W-:Y:S01]  /*5ec0*/  LEA R2, P1, R132.reuse, c[0x0][0x1f8], 0x1 ;  /* 0x00007e0084027a11 */ /* 0x040fe200078208ff */
[----:B------:R-:W-:Y:S01]  /*5ed0*/  @UP1 UIMAD UR18, UR21, UR5, UR18 ;  /* 0x00000005151212a4 */ /* 0x000fe2000f8e0212 */
[----:B---3--:R-:W-:Y:S01]  /*5ee0*/  IADD3.X R133, R133, UR15, RZ, P2, !PT ;  /* 0x0000000f85857c10 */ /* 0x008fe200097fe4ff */
[----:B------:R-:W-:Y:S01]  /*5ef0*/  @UP1 USHF.L.U32 UR15, UR22, 0x7, URZ ;  /* 0x00000007160f1899 */ /* 0x000fe2000800063f */
[C---:B------:R-:W-:Y:S01]  /*5f00*/  HMMA.16816.F32 R60, R172.reuse, R164, R60 ;  /* 0x000000a4ac3c723c */ /* 0x040fe2000000183c */
[----:B------:R-:W-:Y:S03]  /*5f10*/  @UP1 UIADD3 UR18, UR23, UR18, URZ ;  /* 0x0000001217121290 */ /* 0x000fe6000fffe03f */
[----:B------:R-:W-:Y:S01]  /*5f20*/  LEA.HI.X R3, R132, c[0x0][0x1fc], R133, 0x1, P1 ;  /* 0x00007f0084037a11 */ /* 0x000fe200008f0c85 */
[----:B------:R-:W-:Y:S01]  /*5f30*/  @UP1 USHF.L.U64.HI UR18, UR22, 0x7, UR18 ;  /* 0x0000000716121899 */ /* 0x000fe20008010212 */
[----:B------:R-:W-:Y:S02]  /*5f40*/  IADD3 R132, P1, R196, UR9, RZ ;  /* 0x00000009c4847c10 */ /* 0x000fe4000ff3e0ff */
[----:B------:R-:W-:Y:S01]  /*5f50*/  HMMA.16816.F32 R64, R172, R166, R64 ;  /* 0x000000a6ac40723c */ /* 0x000fe20000001840 */
[----:B------:R1:W-:Y:S03]  /*5f60*/  LDGSTS.E.BYPASS.LTC128B.128 [R243+0x4100], [R2.64], !P0 ;  /* 0x0410000002f37fae */ /* 0x0003e6000c101d50 */
[----:B------:R-:W-:Y:S02]  /*5f70*/  IADD3.X R133, R197, UR12, RZ, P1, !PT ;  /* 0x0000000cc5857c10 */ /* 0x000fe40008ffe4ff */
[C---:B------:R-:W-:Y:S02]  /*5f80*/  IADD3 R198, P1, R132.reuse, UR9, RZ ;  /* 0x0000000984c67c10 */ /* 0x040fe4000ff3e0ff */
[----:B------:R-:W-:Y:S01]  /*5f90*/  IADD3 R200, P4, R132, UR14, RZ ;  /* 0x0000000e84c87c10 */ /* 0x000fe2000ff9e0ff */
[----:B------:R2:W-:Y:S03]  /*5fa0*/  LDGSTS.E.BYPASS.LTC128B.128 [R243+0x1100], [R132.64], !P3 ;  /* 0x0110000084f37fae */ /* 0x0005e6000d901d50 */
[C---:B------:R-:W-:Y:S02]  /*5fb0*/  IADD3.X R199, R133.reuse, UR12, RZ, P1, !PT ;  /* 0x0000000c85c77c10 */ /* 0x040fe40008ffe4ff */
[----:B------:R-:W-:Y:S02]  /*5fc0*/  IADD3.X R201, R133, UR13, RZ, P4, !PT ;  /* 0x0000000d85c97c10 */ /* 0x000fe4000a7fe4ff */
[C---:B------:R-:W-:Y:S01]  /*5fd0*/  IADD3 R202, P2, R198.reuse, UR9, RZ ;  /* 0x00000009c6ca7c10 */ /* 0x040fe2000ff5e0ff */
[----:B------:R2:W-:Y:S01]  /*5fe0*/  LDGSTS.E.BYPASS.LTC128B.128 [R243+0x5100], [R132.64+0x80], !P0 ;  /* 0x0510008084f37fae */ /* 0x0005e2000c101d50 */
[----:B----4-:R-:W-:Y:S02]  /*5ff0*/  IADD3 R196, P1, R198, UR14, RZ ;  /* 0x0000000ec6c47c10 */ /* 0x010fe4000ff3e0ff */
[C---:B------:R-:W-:Y:S02]  /*6000*/  IADD3.X R203, R199.reuse, UR12, RZ, P2, !PT ;  /* 0x0000000cc7cb7c10 */ /* 0x040fe400097fe4ff */
[----:B------:R-:W-:Y:S02]  /*6010*/  IADD3.X R197, R199, UR13, RZ, P1, !PT ;  /* 0x0000000dc7c57c10 */ /* 0x000fe40008ffe4ff */
[----:B------:R-:W-:Y:S01]  /*6020*/  PLOP3.LUT P1, PT, PT, PT, UP1, 0x80, 0x0 ;  /* 0x000000000000781c */ /* 0x000fe20003f2f018 */
[----:B------:R3:W-:Y:S08]  /*6030*/  LDGSTS.E.BYPASS.LTC128B.128 [R243+0x2100], [R198.64], !P3 ;  /* 0x02100000c6f37fae */ /* 0x0007f0000d901d50 */
[----:B------:R4:W-:Y:S08]  /*6040*/  LDGSTS.E.BYPASS.LTC128B.128 [R243+0x6100], [R200.64], !P0 ;  /* 0x06100000c8f37fae */ /* 0x0009f0000c101d50 */
[----:B------:R4:W-:Y:S08]  /*6050*/  LDGSTS.E.BYPASS.LTC128B.128 [R243+0x3100], [R202.64], !P3 ;  /* 0x03100000caf37fae */ /* 0x0009f0000d901d50 */
[----:B------:R3:W-:Y:S08]  /*6060*/  LDGSTS.E.BYPASS.LTC128B.128 [R243+0x7100], [R196.64], !P0 ;  /* 0x07100000c4f37fae */ /* 0x0007f0000c101d50 */
[----:B------:R-:W5:Y:S08]  /*6070*/  LDSM.16.M88.4 R144, [R239+0x8100] ;  /* 0x00810000ef90783b */ /* 0x000f700000000200 */
[----:B------:R-:W1:Y:S08]  /*6080*/  LDSM.16.M88.4 R140, [R239+0x8900] ;  /* 0x00890000ef8c783b */ /* 0x000e700000000200 */
[----:B------:R-:W1:Y:S08]  /*6090*/  LDSM.16.M88.4 R148, [R239+0x9100] ;  /* 0x00910000ef94783b */ /* 0x000e700000000200 */
[----:B------:R-:W0:Y:S08]  /*60a0*/  LDGDEPBAR ;  /* 0x00000000000079af */ /* 0x000e300000000000 */
[----:B------:R-:W2:Y:S01]  /*60b0*/  LDSM.16.M88.4 R152, [R239+0x9900] ;  /* 0x00990000ef98783b */ /* 0x000ea20000000200 */
[C---:B-----5:R-:W-:Y:S07]  /*60c0*/  HMMA.16816.F32 R4, R176.reuse, R144, R4 ;  /* 0x00000090b004723c */ /* 0x060fee0000001804 */
[----:B------:R-:W5:Y:S01]  /*60d0*/  LDSM.16.M88.4 R156, [R239+0xa100] ;  /* 0x00a10000ef9c783b */ /* 0x000f620000000200 */
[C---:B------:R-:W-:Y:S07]  /*60e0*/  HMMA.16816.F32 R8, R176.reuse, R146, R8 ;  /* 0x00000092b008723c */ /* 0x040fee0000001808 */
[----:B------:R-:W3:Y:S01]  /*60f0*/  LDSM.16.M88.4 R144, [R239+0xa900] ;  /* 0x00a90000ef90783b */ /* 0x000ee20000000200 */
[C---:B-1----:R-:W-:Y:S07]  /*6100*/  HMMA.16816.F32 R12, R176.reuse, R140, R12 ;  /* 0x0000008cb00c723c */ /* 0x042fee000000180c */
[----:B------:R-:W-:Y:S01]  /*6110*/  LDSM.16.M88.4 R160, [R242+0xc100] ;  /* 0x00c10000f2a0783b */ /* 0x000fe20000000200 */
[C---:B------:R-:W-:Y:S07]  /*6120*/  HMMA.16816.F32 R16, R176.reuse, R142, R16 ;  /* 0x0000008eb010723c */ /* 0x040fee0000001810 */
[----:B------:R-:W1:Y:S01]  /*6130*/  LDSM.16.M88.4 R140, [R239+0xb100] ;  /* 0x00b10000ef8c783b */ /* 0x000e620000000200 */
[C---:B------:R-:W-:Y:S07]  /*6140*/  HMMA.16816.F32 R20, R176.reuse, R148, R20 ;  /* 0x00000094b014723c */ /* 0x040fee0000001814 */
[----:B------:R-:W-:Y:S01]  /*6150*/  LDSM.16.M88.4 R164, [R225] ;  /* 0x00000000e1a4783b */ /* 0x000fe20000000200 */
[C---:B------:R-:W-:Y:S07]  /*6160*/  HMMA.16816.F32 R24, R176.reuse, R150, R24 ;  /* 0x00000096b018723c */ /* 0x040fee0000001818 */
[----:B------:R-:W1:Y:S01]  /*6170*/  LDSM.16.M88.4 R148, [R239+0xb900] ;  /* 0x00b90000ef94783b */ /* 0x000e620000000200 */
[C---:B--2---:R-:W-:Y:S07]  /*6180*/  HMMA.16816.F32 R28, R176.reuse, R152, R28 ;  /* 0x00000098b01c723c */ /* 0x044fee000000181c */
[----:B------:R-:W-:Y:S01]  /*6190*/  LDSM.16.M88.4 R168, [R239+0xd100] ;  /* 0x00d10000efa8783b */ /* 0x000fe20000000200 */
[C---:B------:R-:W-:Y:S07]  /*61a0*/  HMMA.16816.F32 R32, R176.reuse, R154, R32 ;  /* 0x0000009ab020723c */ /* 0x040fee0000001820 */
[----:B------:R-:W2:Y:S01]  /*61b0*/  LDSM.16.M88.4 R152, [R228] ;  /* 0x00000000e498783b */ /* 0x000ea20000000200 */
[C---:B-----5:R-:W-:Y:S07]  /*61c0*/  HMMA.16816.F32 R36, R176.reuse, R156, R36 ;  /* 0x0000009cb024723c */ /* 0x060fee0000001824 */
[----:B---3--:R-:W-:Y:S01]  /*61d0*/  LDSM.16.M88.4 R196, [R239+0xd900] ;  /* 0x00d90000efc4783b */ /* 0x008fe20000000200 */
[C---:B------:R-:W-:Y:S07]  /*61e0*/  HMMA.16816.F32 R40, R176.reuse, R158, R40 ;  /* 0x0000009eb028723c */ /* 0x040fee0000001828 */
[----:B------:R-:W3:Y:S01]  /*61f0*/  LDSM.16.M88.4 R156, [R228+0x800] ;  /* 0x00080000e49c783b */ /* 0x000ee20000000200 */
[C---:B------:R-:W-:Y:S07]  /*6200*/  HMMA.16816.F32 R44, R176.reuse, R144, R44 ;  /* 0x00000090b02c723c */ /* 0x040fee000000182c */
[----:B----4-:R-:W-:Y:S01]  /*6210*/  LDSM.16.M88.4 R200, [R239+0xe900] ;  /* 0x00e90000efc8783b */ /* 0x010fe20000000200 */
[C---:B------:R-:W-:Y:S07]  /*6220*/  HMMA.16816.F32 R48, R176.reuse, R146, R48 ;  /* 0x00000092b030723c */ /* 0x040fee0000001830 */
[----:B------:R-:W4:Y:S01]  /*6230*/  LDSM.16.M88.4 R144, [R228+0x1000] ;  /* 0x00100000e490783b */ /* 0x000f220000000200 */
[C---:B-1----:R-:W-:Y:S07]  /*6240*/  HMMA.16816.F32 R52, R176.reuse, R140, R52 ;  /* 0x0000008cb034723c */ /* 0x042fee0000001834 */
[----:B------:R-:W-:Y:S01]  /*6250*/  LDSM.16.M88.4 R204, [R239+0xf100] ;  /* 0x00f10000efcc783b */ /* 0x000fe20000000200 */
[C---:B------:R-:W-:Y:S07]  /*6260*/  HMMA.16816.F32 R56, R176.reuse, R142, R56 ;  /* 0x0000008eb038723c */ /* 0x040fee0000001838 */
[----:B------:R-:W1:Y:S01]  /*6270*/  LDSM.16.M88.4 R140, [R228+0x1800] ;  /* 0x00180000e48c783b */ /* 0x000e620000000200 */
[C---:B------:R-:W-:Y:S07]  /*6280*/  HMMA.16816.F32 R60, R176.reuse, R148, R60 ;  /* 0x00000094b03c723c */ /* 0x040fee000000183c */
[----:B------:R-:W-:Y:S01]  /*6290*/  LDSM.16.M88.4 R208, [R239+0xf900] ;  /* 0x00f90000efd0783b */ /* 0x000fe20000000200 */
[----:B------:R-:W-:Y:S07]  /*62a0*/  HMMA.16816.F32 R64, R176, R150, R64 ;  /* 0x00000096b040723c */ /* 0x000fee0000001840 */
[----:B------:R-:W5:Y:S01]  /*62b0*/  LDSM.16.M88.4 R148, [R228+0x2000] ;  /* 0x00200000e494783b */ /* 0x000f620000000200 */
[C---:B--2---:R-:W-:Y:S07]  /*62c0*/  HMMA.16816.F32 R4, R180.reuse, R152, R4 ;  /* 0x00000098b404723c */ /* 0x044fee0000001804 */
[----:B------:R-:W-:Y:S01]  /*62d0*/  LDSM.16.M88.4 R216, [R228+0x4000] ;  /* 0x00400000e4d8783b */ /* 0x000fe20000000200 */
[C---:B------:R-:W-:Y:S07]  /*62e0*/  HMMA.16816.F32 R8, R180.reuse, R154, R8 ;  /* 0x0000009ab408723c */ /* 0x040fee0000001808 */
[----:B------:R-:W2:Y:S01]  /*62f0*/  LDSM.16.M88.4 R152, [R228+0x2800] ;  /* 0x00280000e498783b */ /* 0x000ea20000000200 */
[C---:B---3--:R-:W-:Y:S08]  /*6300*/  HMMA.16816.F32 R12, R180.reuse, R156, R12 ;  /* 0x0000009cb40c723c */ /* 0x048ff0000000180c */
[C---:B------:R-:W-:Y:S01]  /*6310*/  HMMA.16816.F32 R16, R180.reuse, R158, R16 ;  /* 0x0000009eb410723c */ /* 0x040fe20000001810 */
[----:B------:R-:W3:Y:S07]  /*6320*/  LDSM.16.M88.4 R156, [R228+0x3000] ;  /* 0x00300000e49c783b */ /* 0x000eee0000000200 */
[C---:B----4-:R-:W-:Y:S08]  /*6330*/  HMMA.16816.F32 R20, R180.reuse, R144, R20 ;  /* 0x00000090b414723c */ /* 0x050ff00000001814 */
[C---:B------:R-:W-:Y:S01]  /*6340*/  HMMA.16816.F32 R24, R180.reuse, R146, R24 ;  /* 0x00000092b418723c */ /* 0x040fe20000001818 */
[----:B------:R-:W4:Y:S07]  /*6350*/  LDSM.16.M88.4 R144, [R228+0x3800] ;  /* 0x00380000e490783b */ /* 0x000f2e0000000200 */
[C---:B-1----:R-:W-:Y:S08]  /*6360*/  HMMA.16816.F32 R28, R180.reuse, R140, R28 ;  /* 0x0000008cb41c723c */ /* 0x042ff0000000181c */
[C---:B------:R-:W-:Y:S01]  /*6370*/  HMMA.16816.F32 R32, R180.reuse, R142, R32 ;  /* 0x0000008eb420723c */ /* 0x040fe20000001820 */
[----:B------:R-:W1:Y:S07]  /*6380*/  LDSM.16.M88.4 R140, [R242+0xc900] ;  /* 0x00c90000f28c783b */ /* 0x000e6e0000000200 */
[C---:B-----5:R-:W-:Y:S08]  /*6390*/  HMMA.16816.F32 R36, R180.reuse, R148, R36 ;  /* 0x00000094b424723c */ /* 0x060ff00000001824 */
[C---:B------:R-:W-:Y:S01]  /*63a0*/  HMMA.16816.F32 R40, R180.reuse, R150, R40 ;  /* 0x00000096b428723c */ /* 0x040fe20000001828 */
[----:B------:R-:W5:Y:S07]  /*63b0*/  LDSM.16.M88.4 R148, [R242+0xd100] ;  /* 0x00d10000f294783b */ /* 0x000f6e0000000200 */
[C---:B--2---:R-:W-:Y:S08]  /*63c0*/  HMMA.16816.F32 R44, R180.reuse, R152, R44 ;  /* 0x00000098b42c723c */ /* 0x044ff0000000182c */
[C---:B------:R-:W-:Y:S01]  /*63d0*/  HMMA.16816.F32 R48, R180.reuse, R154, R48 ;  /* 0x0000009ab430723c */ /* 0x040fe20000001830 */
[----:B------:R-:W-:Y:S07]  /*63e0*/  LDSM.16.M88.4 R152, [R242+0xe100] ;  /* 0x00e10000f298783b */ /* 0x000fee0000000200 */
[C---:B---3--:R-:W-:Y:S08]  /*63f0*/  HMMA.16816.F32 R52, R180.reuse, R156, R52 ;  /* 0x0000009cb434723c */ /* 0x048ff00000001834 */
[C---:B------:R-:W-:Y:S01]  /*6400*/  HMMA.16816.F32 R56, R180.reuse, R158, R56 ;  /* 0x0000009eb438723c */ /* 0x040fe20000001838 */
[----:B------:R-:W-:Y:S07]  /*6410*/  LDSM.16.M88.4 R156, [R242+0xe900] ;  /* 0x00e90000f29c783b */ /* 0x000fee0000000200 */
[C---:B----4-:R-:W-:Y:S08]  /*6420*/  HMMA.16816.F32 R60, R180.reuse, R144, R60 ;  /* 0x00000090b43c723c */ /* 0x050ff0000000183c */
[----:B------:R-:W-:Y:S01]  /*6430*/  HMMA.16816.F32 R64, R180, R146, R64 ;  /* 0x00000092b440723c */ /* 0x000fe20000001840 */
[----:B------:R-:W2:Y:S07]  /*6440*/  LDSM.16.M88.4 R144, [R242+0xd900] ;  /* 0x00d90000f290783b */ /* 0x000eae0000000200 */
[C---:B------:R-:W-:Y:S08]  /*6450*/  HMMA.16816.F32 R4, R184.reuse, R160, R4 ;  /* 0x000000a0b804723c */ /* 0x040ff00000001804 */
[C---:B------:R-:W-:Y:S01]  /*6460*/  HMMA.16816.F32 R8, R184.reuse, R162, R8 ;  /* 0x000000a2b808723c */ /* 0x040fe20000001808 */
[----:B------:R-:W-:Y:S07]  /*6470*/  LDSM.16.M88.4 R160, [R242+0xf900] ;  /* 0x00f90000f2a0783b */ /* 0x000fee0000000200 */
[C---:B-1----:R-:W-:Y:S08]  /*6480*/  HMMA.16816.F32 R12, R184.reuse, R140, R12 ;  /* 0x0000008cb80c723c */ /* 0x042ff0000000180c */
[C---:B------:R-:W-:Y:S01]  /*6490*/  HMMA.16816.F32 R16, R184.reuse, R142, R16 ;  /* 0x0000008eb810723c */ /* 0x040fe20000001810 */
[----:B------:R-:W1:Y:S07]  /*64a0*/  LDSM.16.M88.4 R140, [R242+0xf100] ;  /* 0x00f10000f28c783b */ /* 0x000e6e0000000200 */
[C---:B-----5:R-:W-:Y:S08]  /*64b0*/  HMMA.16816.F32 R20, R184.reuse, R148, R20 ;  /* 0x00000094b814723c */ /* 0x060ff00000001814 */
[C---:B------:R-:W-:Y:S01]  /*64c0*/  HMMA.16816.F32 R24, R184.reuse, R150, R24 ;  /* 0x00000096b818723c */ /* 0x040fe20000001818 */
[----:B------:R-:W3:Y:S07]  /*64d0*/  LDSM.16.M88.4 R148, [R227] ;  /* 0x00000000e394783b */ /* 0x000eee0000000200 */
[C---:B--2---:R-:W-:Y:S08]  /*64e0*/  HMMA.16816.F32 R28, R184.reuse, R144, R28 ;  /* 0x00000090b81c723c */ /* 0x044ff0000000181c */
[C---:B------:R-:W-:Y:S01]  /*64f0*/  HMMA.16816.F32 R32, R184.reuse, R146, R32 ;  /* 0x00000092b820723c */ /* 0x040fe20000001820 */
[----:B------:R-:W2:Y:S07]  /*6500*/  LDSM.16.M88.4 R144, [R226] ;  /* 0x00000000e290783b */ /* 0x000eae0000000200 */
[C---:B------:R-:W-:Y:S08]  /*6510*/  HMMA.16816.F32 R36, R184.reuse, R152, R36 ;  /* 0x00000098b824723c */ /* 0x040ff00000001824 */
[C---:B------:R-:W-:Y:S01]  /*6520*/  HMMA.16816.F32 R40, R184.reuse, R154, R40 ;  /* 0x0000009ab828723c */ /* 0x040fe20000001828 */
[----:B------:R-:W4:Y:S07]  /*6530*/  LDSM.16.M88.4 R152, [R224] ;  /* 0x00000000e098783b */ /* 0x000f2e0000000200 */
[C---:B------:R-:W-:Y:S08]  /*6540*/  HMMA.16816.F32 R44, R184.reuse, R156, R44 ;  /* 0x0000009cb82c723c */ /* 0x040ff0000000182c */
[C---:B------:R-:W-:Y:S01]  /*6550*/  HMMA.16816.F32 R48, R184.reuse, R158, R48 ;  /* 0x0000009eb830723c */ /* 0x040fe20000001830 */
[----:B------:R-:W-:Y:S07]  /*6560*/  LDSM.16.M88.4 R156, [R220] ;  /* 0x00000000dc9c783b */ /* 0x000fee0000000200 */
[C---:B-1----:R-:W-:Y:S08]  /*6570*/  HMMA.16816.F32 R52, R184.reuse, R140, R52 ;  /* 0x0000008cb834723c */ /* 0x042ff00000001834 */
[C---:B------:R-:W-:Y:S01]  /*6580*/  HMMA.16816.F32 R56, R184.reuse, R142, R56 ;  /* 0x0000008eb838723c */ /* 0x040fe20000001838 */
[----:B------:R-:W1:Y:S07]  /*6590*/  LDSM.16.M88.4 R140, [R223] ;  /* 0x00000000df8c783b */ /* 0x000e6e0000000200 */
[C---:B------:R-:W-:Y:S08]  /*65a0*/  HMMA.16816.F32 R60, R184.reuse, R160, R60 ;  /* 0x000000a0b83c723c */ /* 0x040ff0000000183c */
[----:B------:R-:W-:Y:S01]  /*65b0*/  HMMA.16816.F32 R64, R184, R162, R64 ;  /* 0x000000a2b840723c */ /* 0x000fe20000001840 */
[----:B------:R-:W-:Y:S07]  /*65c0*/  LDSM.16.M88.4 R160, [R239+0xc100] ;  /* 0x00c10000efa0783b */ /* 0x000fee0000000200 */
[C---:B---3--:R-:W-:Y:S08]  /*65d0*/  HMMA.16816.F32 R4, R188.reuse, R148, R4 ;  /* 0x00000094bc04723c */ /* 0x048ff00000001804 */
[C---:B------:R-:W-:Y:S01]  /*65e0*/  HMMA.16816.F32 R8, R188.reuse, R150, R8 ;  /* 0x00000096bc08723c */ /* 0x040fe20000001808 */
[----:B------:R-:W-:Y:S07]  /*65f0*/  LDSM.16.M88.4 R148, [R221] ;  /* 0x00000000dd94783b */ /* 0x000fee0000000200 */
[C---:B--2---:R-:W-:Y:S08]  /*6600*/  HMMA.16816.F32 R12, R188.reuse, R144, R12 ;  /* 0x00000090bc0c723c */ /* 0x044ff0000000180c */
[C---:B------:R-:W-:Y:S01]  /*6610*/  HMMA.16816.F32 R16, R188.reuse, R146, R16 ;  /* 0x00000092bc10723c */ /* 0x040fe20000001810 */
[----:B------:R-:W2:Y:S07]  /*6620*/  LDSM.16.M88.4 R144, [R222] ;  /* 0x00000000de90783b */ /* 0x000eae0000000200 */
[C---:B------:R-:W-:Y:S08]  /*6630*/  HMMA.16816.F32 R20, R188.reuse, R164, R20 ;  /* 0x000000a4bc14723c */ /* 0x040ff00000001814 */
        /* <DEDUP_REMOVED lines=8> */
[C---:B--2---:R-:W-:Y:S08]  /*66c0*/  HMMA.16816.F32 R44, R188.reuse, R144, R44 ;  /* 0x00000090bc2c723c */ /* 0x044ff0000000182c */
[C---:B------:R-:W-:Y:S08]  /*66d0*/  HMMA.16816.F32 R48, R188.reuse, R146, R48 ;  /* 0x00000092bc30723c */ /* 0x040ff00000001830 */
[C---:B------:R-:W-:Y:S08]  /*66e0*/  HMMA.16816.F32 R52, R188.reuse, R148, R52 ;  /* 0x00000094bc34723c */ /* 0x040ff00000001834 */
[C---:B------:R-:W-:Y:S08]  /*66f0*/  HMMA.16816.F32 R56, R188.reuse, R150, R56 ;  /* 0x00000096bc38723c */ /* 0x040ff00000001838 */
[C---:B------:R-:W-:Y:S08]  /*6700*/  HMMA.16816.F32 R60, R188.reuse, R156, R60 ;  /* 0x0000009cbc3c723c */ /* 0x040ff0000000183c */
[----:B------:R-:W-:Y:S08]  /*6710*/  HMMA.16816.F32 R64, R188, R158, R64 ;  /* 0x0000009ebc40723c */ /* 0x000ff00000001840 */
[C---:B------:R-:W-:Y:S08]  /*6720*/  HMMA.16816.F32 R4, R192.reuse, R160, R4 ;  /* 0x000000a0c004723c */ /* 0x040ff00000001804 */
[C---:B------:R-:W-:Y:S08]  /*6730*/  HMMA.16816.F32 R8, R192.reuse, R162, R8 ;  /* 0x000000a2c008723c */ /* 0x040ff00000001808 */
[C---:B---3--:R-:W-:Y:S08]  /*6740*/  HMMA.16816.F32 R12, R192.reuse, R164, R12 ;  /* 0x000000a4c00c723c */ /* 0x048ff0000000180c */
[C---:B------:R-:W-:Y:S08]  /*6750*/  HMMA.16816.F32 R16, R192.reuse, R166, R16 ;  /* 0x000000a6c010723c */ /* 0x040ff00000001810 */
[C---:B------:R-:W-:Y:S08]  /*6760*/  HMMA.16816.F32 R20, R192.reuse, R168, R20 ;  /* 0x000000a8c014723c */ /* 0x040ff00000001814 */
[C---:B------:R-:W-:Y:S08]  /*6770*/  HMMA.16816.F32 R24, R192.reuse, R170, R24 ;  /* 0x000000aac018723c */ /* 0x040ff00000001818 */
[C---:B------:R-:W-:Y:S08]  /*6780*/  HMMA.16816.F32 R28, R192.reuse, R196, R28 ;  /* 0x000000c4c01c723c */ /* 0x040ff0000000181c */
[C---:B------:R-:W-:Y:S08]  /*6790*/  HMMA.16816.F32 R32, R192.reuse, R198, R32 ;  /* 0x000000c6c020723c */ /* 0x040ff00000001820 */
[C---:B----4-:R-:W-:Y:S08]  /*67a0*/  HMMA.16816.F32 R36, R192.reuse, R152, R36 ;  /* 0x00000098c024723c */ /* 0x050ff00000001824 */
[C---:B------:R-:W-:Y:S08]  /*67b0*/  HMMA.16816.F32 R40, R192.reuse, R154, R40 ;  /* 0x0000009ac028723c */ /* 0x040ff00000001828 */
[C---:B------:R-:W-:Y:S08]  /*67c0*/  HMMA.16816.F32 R44, R192.reuse, R200, R44 ;  /* 0x000000c8c02c723c */ /* 0x040ff0000000182c */
[C---:B------:R-:W-:Y:S08]  /*67d0*/  HMMA.16816.F32 R48, R192.reuse, R202, R48 ;  /* 0x000000cac030723c */ /* 0x040ff00000001830 */
[C---:B------:R-:W-:Y:S08]  /*67e0*/  HMMA.16816.F32 R52, R192.reuse, R204, R52 ;  /* 0x000000ccc034723c */ /* 0x040ff00000001834 */
[C---:B------:R-:W-:Y:S08]  /*67f0*/  HMMA.16816.F32 R56, R192.reuse, R206, R56 ;  /* 0x000000cec038723c */ /* 0x040ff00000001838 */
[C---:B------:R-:W-:Y:S08]  /*6800*/  HMMA.16816.F32 R60, R192.reuse, R208, R60 ;  /* 0x000000d0c03c723c */ /* 0x040ff0000000183c */
[----:B------:R-:W-:Y:S08]  /*6810*/  HMMA.16816.F32 R64, R192, R210, R64 ;  /* 0x000000d2c040723c */ /* 0x000ff00000001840 */
[C---:B------:R-:W-:Y:S08]  /*6820*/  HMMA.16816.F32 R4, R212.reuse, R216, R4 ;  /* 0x000000d8d404723c */ /* 0x040ff00000001804 */
[C---:B------:R-:W-:Y:S08]  /*6830*/  HMMA.16816.F32 R8, R212.reuse, R218, R8 ;  /* 0x000000dad408723c */ /* 0x040ff00000001808 */
[C---:B-1----:R-:W-:Y:S08]  /*6840*/  HMMA.16816.F32 R12, R212.reuse, R140, R12 ;  /* 0x0000008cd40c723c */ /* 0x042ff0000000180c */
[----:B------:R-:W-:Y:S01]  /*6850*/  FMUL.FTZ R198, R4, c[0x0][0x320] ;  /* 0x0000c80004c67a20 */ /* 0x000fe20000410000 */
[C---:B------:R-:W-:Y:S03]  /*6860*/  HMMA.16816.F32 R16, R212.reuse, R142, R16 ;  /* 0x0000008ed410723c */ /* 0x040fe60000001810 */
[----:B------:R-:W-:Y:S02]  /*6870*/  FMUL.FTZ R199, R5, c[0x0][0x320] ;  /* 0x0000c80005c77a20 */ /* 0x000fe40000410000 */
[----:B------:R-:W-:Y:S01]  /*6880*/  MUFU.TANH R198, R198 ;  /* 0x000000c600c67308 */ /* 0x000fe20000002400 */
[----:B------:R-:W-:Y:S02]  /*6890*/  FMUL.FTZ R196, R6, c[0x0][0x320] ;  /* 0x0000c80006c47a20 */ /* 0x000fe40000410000 */
[----:B------:R-:W-:Y:S02]  /*68a0*/  FMUL.FTZ R197, R7, c[0x0][0x320] ;  /* 0x0000c80007c57a20 */ /* 0x000fe40000410000 */
[----:B------:R-:W1:Y:S02]  /*68b0*/  LDSM.16.M88.4 R4, [R228+0x5000] ;  /* 0x00500000e404783b */ /* 0x000e640000000200 */
[----:B------:R-:W-:Y:S02]  /*68c0*/  FMUL.FTZ R9, R9, c[0x0][0x320] ;  /* 0x0000c80009097a20 */ /* 0x000fe40000410000 */
[----:B------:R-:W-:Y:S01]  /*68d0*/  FMUL.FTZ R10, R10, c[0x0][0x320] ;  /* 0x0000c8000a0a7a20 */ /* 0x000fe20000410000 */
[----:B------:R-:W-:Y:S01]  /*68e0*/  MUFU.TANH R199, R199 ;  /* 0x000000c700c77308 */ /* 0x000fe20000002400 */
[----:B------:R-:W-:Y:S02]  /*68f0*/  FMUL.FTZ R11, R11, c[0x0][0x320] ;  /* 0x0000c8000b0b7a20 */ /* 0x000fe40000410000 */
[----:B------:R-:W-:Y:S02]  /*6900*/  FMUL.FTZ R200, R8, c[0x0][0x320] ;  /* 0x0000c80008c87a20 */ /* 0x000fe40000410000 */
[----:B------:R-:W-:Y:S02]  /*6910*/  FMUL.FTZ R13, R13, c[0x0][0x320] ;  /* 0x0000c8000d0d7a20 */ /* 0x000fe40000410000 */
        /* <DEDUP_REMOVED lines=8> */
[----:B------:R-:W-:Y:S10]  /*69a0*/  MUFU.TANH R134, R17 ;  /* 0x0000001100867308 */ /* 0x000ff40000002400 */
[----:B------:R-:W2:Y:S01]  /*69b0*/  MUFU.TANH R157, R10 ;  /* 0x0000000a009d7308 */ /* 0x000ea20000002400 */
[C---:B-1----:R-:W-:Y:S09]  /*69c0*/  HMMA.16816.F32 R20, R212.reuse, R4, R20 ;  /* 0x00000004d414723c */ /* 0x042ff20000001814 */
[----:B------:R1:W-:Y:S01]  /*69d0*/  MUFU.TANH R201, R11 ;  /* 0x0000000b00c97308 */ /* 0x0003e20000002400 */
[C---:B------:R-:W-:Y:S01]  /*69e0*/  HMMA.16816.F32 R24, R212.reuse, R6, R24 ;  /* 0x00000006d418723c */ /* 0x040fe20000001818 */
[----:B------:R-:W-:Y:S08]  /*69f0*/  LDSM.16.M88.4 R4, [R228+0x6000] ;  /* 0x00600000e404783b */ /* 0x000ff00000000200 */
[----:B------:R3:W4:Y:S03]  /*6a00*/  MUFU.TANH R202, R2 ;  /* 0x0000000200ca7308 */ /* 0x0007260000002400 */
[----:B--2---:R-:W-:Y:S02]  /*6a10*/  MOV R12, R157 ;  /* 0x0000009d000c7202 */ /* 0x004fe40000000f00 */
[----:B------:R-:W-:Y:S05]  /*6a20*/  FMUL.FTZ R21, R21, c[0x0][0x320] ;  /* 0x0000c80015157a20 */ /* 0x000fea0000410000 */
[----:B------:R2:W5:Y:S01]  /*6a30*/  MUFU.TANH R149, R3 ;  /* 0x0000000300957308 */ /* 0x0005620000002400 */
[----:B------:R-:W-:Y:S02]  /*6a40*/  FMUL.FTZ R22, R22, c[0x0][0x320] ;  /* 0x0000c80016167a20 */ /* 0x000fe40000410000 */
[----:B------:R-:W-:Y:S01]  /*6a50*/  FMUL.FTZ R23, R23, c[0x0][0x320] ;  /* 0x0000c80017177a20 */ /* 0x000fe20000410000 */
[----:B-1----:R-:W1:Y:S01]  /*6a60*/  LDSM.16.M88.4 R8, [R228+0x5800] ;  /* 0x00580000e408783b */ /* 0x002e620000000200 */
[----:B------:R-:W-:Y:S02]  /*6a70*/  FMUL.FTZ R27, R27, c[0x0][0x320] ;  /* 0x0000c8001b1b7a20 */ /* 0x000fe40000410000 */
[----:B------:R-:W-:Y:S03]  /*6a80*/  FMUL.FTZ R25, R25, c[0x0][0x320] ;  /* 0x0000c80019197a20 */ /* 0x000fe60000410000 */
[----:B------:R4:W-:Y:S01]  /*6a90*/  MUFU.TANH R147, R13 ;  /* 0x0000000d00937308 */ /* 0x0009e20000002400 */
[----:B------:R-:W-:Y:S02]  /*6aa0*/  FMUL.FTZ R26, R26, c[0x0][0x320] ;  /* 0x0000c8001a1a7a20 */ /* 0x000fe40000410000 */
[----:B---3--:R-:W-:Y:S07]  /*6ab0*/  FMUL.FTZ R2, R20, c[0x0][0x320] ;  /* 0x0000c80014027a20 */ /* 0x008fee0000410000 */
[----:B------:R3:W-:Y:S01]  /*6ac0*/  MUFU.TANH R142, R2 ;  /* 0x00000002008e7308 */ /* 0x0007e20000002400 */
[----:B--2---:R-:W-:Y:S09]  /*6ad0*/  FMUL.FTZ R3, R24, c[0x0][0x320] ;  /* 0x0000c80018037a20 */ /* 0x004ff20000410000 */
[----:B------:R2:W-:Y:S01]  /*6ae0*/  MUFU.TANH R153, R3 ;  /* 0x0000000300997308 */ /* 0x0005e20000002400 */
[----:B----4-:R-:W4:Y:S09]  /*6af0*/  LDL R13, [R1] ;  /* 0x00000000010d7983 */ /* 0x010f320000100800 */
[----:B------:R-:W2:Y:S01]  /*6b00*/  MUFU.TANH R170, R25 ;  /* 0x0000001900aa7308 */ /* 0x000ea20000002400 */
[C---:B-1----:R-:W-:Y:S09]  /*6b10*/  HMMA.16816.F32 R28, R212.reuse, R8, R28 ;  /* 0x00000008d41c723c */ /* 0x042ff2000000181c */
[----:B------:R-:W-:Y:S01]  /*6b20*/  MUFU.TANH R196, R196 ;  /* 0x000000c400c47308 */ /* 0x000fe20000002400 */
[C---:B------:R-:W-:Y:S01]  /*6b30*/  HMMA.16816.F32 R32, R212.reuse, R10, R32 ;  /* 0x0000000ad420723c */ /* 0x040fe20000001820 */
[----:B------:R-:W1:Y:S08]  /*6b40*/  LDSM.16.M88.4 R8, [R228+0x6800] ;  /* 0x00680000e408783b */ /* 0x000e700000000200 */
[----:B------:R-:W-:Y:S01]  /*6b50*/  MUFU.TANH R200, R200 ;  /* 0x000000c800c87308 */ /* 0x000fe20000002400 */
[C---:B------:R-:W-:Y:S04]  /*6b60*/  HMMA.16816.F32 R36, R212.reuse, R4, R36 ;  /* 0x00000004d424723c */ /* 0x040fe80000001824 */
[----:B---3--:R-:W-:Y:S04]  /*6b70*/  FMUL.FTZ R2, R28, c[0x0][0x320] ;  /* 0x0000c8001c027a20 */ /* 0x008fe80000410000 */
[C---:B------:R-:W-:Y:S01]  /*6b80*/  HMMA.16816.F32 R40, R212.reuse, R6, R40 ;  /* 0x00000006d428723c */ /* 0x040fe20000001828 */
[----:B------:R-:W-:Y:S01]  /*6b90*/  MUFU.TANH R197, R197 ;  /* 0x000000c500c57308 */ /* 0x000fe20000002400 */
[----:B------:R-:W3:Y:S02]  /*6ba0*/  LDSM.16.M88.4 R4, [R228+0x7000] ;  /* 0x00700000e404783b */ /* 0x000ee40000000200 */
[----:B------:R-:W-:Y:S02]  /*6bb0*/  FMUL.FTZ R29, R29, c[0x0][0x320] ;  /* 0x0000c8001d1d7a20 */ /* 0x000fe40000410000 */
[----:B------:R-:W-:Y:S02]  /*6bc0*/  FMUL.FTZ R30, R30, c[0x0][0x320] ;  /* 0x0000c8001e1e7a20 */ /* 0x000fe40000410000 */
[----:B------:R-:W-:Y:S03]  /*6bd0*/  FMUL.FTZ R31, R31, c[0x0][0x320] ;  /* 0x0000c8001f1f7a20 */ /* 0x000fe60000410000 */
[----:B------:R5:W-:Y:S01]  /*6be0*/  MUFU.TANH R158, R2 ;  /* 0x00000002009e7308 */ /* 0x000be20000002400 */
[----:B--2---:R-:W-:Y:S01]  /*6bf0*/  FMUL.FTZ R3, R32, c[0x0][0x320] ;  /* 0x0000c80020037a20 */ /* 0x004fe20000410000 */
[----:B------:R-:W-:Y:S01]  /*6c00*/  MOV R32, R202 ;  /* 0x000000ca00207202 */ /* 0x000fe20000000f00 */
[----:B------:R-:W-:Y:S02]  /*6c10*/  FMUL.FTZ R34, R34, c[0x0][0x320] ;  /* 0x0000c80022227a20 */ /* 0x000fe40000410000 */
[----:B------:R-:W-:Y:S02]  /*6c20*/  FMUL.FTZ R37, R37, c[0x0][0x320] ;  /* 0x0000c80025257a20 */ /* 0x000fe40000410000 */
[----:B------:R-:W-:Y:S02]  /*6c30*/  FMUL.FTZ R38, R38, c[0x0][0x320] ;  /* 0x0000c80026267a20 */ /* 0x000fe40000410000 */
[----:B------:R-:W-:Y:S01]  /*6c40*/  FMUL.FTZ R39, R39, c[0x0][0x320] ;  /* 0x0000c80027277a20 */ /* 0x000fe20000410000 */
[----:B------:R2:W-:Y:S01]  /*6c50*/  MUFU.TANH R162, R3 ;  /* 0x0000000300a27308 */ /* 0x0005e20000002400 */
[----:B------:R-:W-:Y:S01]  /*6c60*/  FMUL.FTZ R35, R35, c[0x0][0x320] ;  /* 0x0000c80023237a20 */ /* 0x000fe20000410000 */
[C---:B-1----:R-:W-:Y:S03]  /*6c70*/  HMMA.16816.F32 R44, R212.reuse, R8, R44 ;  /* 0x00000008d42c723c */ /* 0x042fe6000000182c */
[----:B------:R-:W-:Y:S02]  /*6c80*/  FMUL.FTZ R42, R42, c[0x0][0x320] ;  /* 0x0000c8002a2a7a20 */ /* 0x000fe40000410000 */
[----:B------:R-:W-:Y:S03]  /*6c90*/  FMUL.FTZ R43, R43, c[0x0][0x320] ;  /* 0x0000c8002b2b7a20 */ /* 0x000fe60000410000 */
[----:B------:R-:W1:Y:S01]  /*6ca0*/  MUFU.TANH R145, R37 ;  /* 0x0000002500917308 */ /* 0x000e620000002400 */
[C---:B------:R-:W-:Y:S01]  /*6cb0*/  HMMA.16816.F32 R48, R212.reuse, R10, R48 ;  /* 0x0000000ad430723c */ /* 0x040fe20000001830 */
[----:B------:R-:W1:Y:S01]  /*6cc0*/  LDSM.16.M88.4 R8, [R228+0x7800] ;  /* 0x00780000e408783b */ /* 0x000e620000000200 */
[----:B------:R-:W-:Y:S04]  /*6cd0*/  DEPBAR.LE SB0, 0x0 ;  /* 0x000080000000791a */ /* 0x000fe80000000000 */
[----:B-----5:R-:W-:Y:S02]  /*6ce0*/  FMUL.FTZ R2, R36, c[0x0][0x320] ;  /* 0x0000c80024027a20 */ /* 0x020fe40000410000 */
[----:B------:R-:W-:Y:S01]  /*6cf0*/  FMUL.FTZ R41, R41, c[0x0][0x320] ;  /* 0x0000c80029297a20 */ /* 0x000fe20000410000 */
[----:B------:R5:W-:Y:S01]  /*6d00*/  MUFU.TANH R216, R18 ;  /* 0x0000001200d87308 */ /* 0x000be20000002400 */
[----:B------:R-:W-:Y:S01]  /*6d10*/  BAR.SYNC.DEFER_BLOCKING 0x0 ;  /* 0x0000000000007b1d */ /* 0x000fe20000010000 */
[C---:B---3--:R-:W-:Y:S05]  /*6d20*/  HMMA.16816.F32 R52, R212.reuse, R4, R52 ;  /* 0x00000004d434723c */ /* 0x048fea0000001834 */
[----:B------:R-:W-:Y:S02]  /*6d30*/  FMUL.FTZ R45, R45, c[0x0][0x320] ;  /* 0x0000c8002d2d7a20 */ /* 0x000fe40000410000 */
[----:B------:R-:W-:Y:S01]  /*6d40*/  FMUL.FTZ R46, R46, c[0x0][0x320] ;  /* 0x0000c8002e2e7a20 */ /* 0x000fe20000410000 */
[----:B------:R3:W-:Y:S01]  /*6d50*/  MUFU.TANH R132, R2 ;  /* 0x0000000200847308 */ /* 0x0007e20000002400 */
[----:B--2---:R-:W-:Y:S01]  /*6d60*/  FMUL.FTZ R3, R40, c[0x0][0x320] ;  /* 0x0000c80028037a20 */ /* 0x004fe20000410000 */
[C---:B------:R-:W-:Y:S03]  /*6d70*/  HMMA.16816.F32 R56, R212.reuse, R6, R56 ;  /* 0x00000006d438723c */ /* 0x040fe60000001838 */
[----:B------:R-:W-:Y:S01]  /*6d80*/  FMUL.FTZ R47, R47, c[0x0][0x320] ;  /* 0x0000c8002f2f7a20 */ /* 0x000fe20000410000 */
[----:B------:R-:W-:Y:S01]  /*6d90*/  MOV R40, R149 ;  /* 0x0000009500287202 */ /* 0x000fe20000000f00 */
[----:B------:R-:W-:Y:S02]  /*6da0*/  FMUL.FTZ R49, R49, c[0x0][0x320] ;  /* 0x0000c80031317a20 */ /* 0x000fe40000410000 */
[----:B------:R-:W-:Y:S01]  /*6db0*/  FMUL.FTZ R33, R33, c[0x0][0x320] ;  /* 0x0000c80021217a20 */ /* 0x000fe20000410000 */
[----:B------:R2:W-:Y:S01]  /*6dc0*/  MUFU.TANH R203, R3 ;  /* 0x0000000300cb7308 */ /* 0x0005e20000002400 */
[----:B------:R-:W-:Y:S03]  /*6dd0*/  FMUL.FTZ R51, R51, c[0x0][0x320] ;  /* 0x0000c80033337a20 */ /* 0x000fe60000410000 */
[----:B-----5:R-:W-:Y:S01]  /*6de0*/  MOV R18, R201 ;  /* 0x000000c900127202 */ /* 0x020fe20000000f00 */
[----:B------:R-:W-:Y:S02]  /*6df0*/  FMUL.FTZ R50, R50, c[0x0][0x320] ;  /* 0x0000c80032327a20 */ /* 0x000fe40000410000 */
[----:B------:R-:W-:Y:S02]  /*6e00*/  FMUL.FTZ R53, R53, c[0x0][0x320] ;  /* 0x0000c80035357a20 */ /* 0x000fe40000410000 */
[----:B------:R-:W-:Y:S01]  /*6e10*/  FMUL.FTZ R54, R54, c[0x0][0x320] ;  /* 0x0000c80036367a20 */ /* 0x000fe20000410000 */
[----:B------:R5:W-:Y:S01]  /*6e20*/  MUFU.TANH R205, R41 ;  /* 0x0000002900cd7308 */ /* 0x000be20000002400 */
[----:B------:R-:W-:Y:S01]  /*6e30*/  FMUL.FTZ R55, R55, c[0x0][0x320] ;  /* 0x0000c80037377a20 */ /* 0x000fe20000410000 */
[C---:B-1----:R-:W-:Y:S03]  /*6e40*/  HMMA.16816.F32 R60, R212.reuse, R8, R60 ;  /* 0x00000008d43c723c */ /* 0x042fe6000000183c */
[----:B---3--:R-:W-:Y:S02]  /*6e50*/  FMUL.FTZ R2, R44, c[0x0][0x320] ;  /* 0x0000c8002c027a20 */ /* 0x008fe40000410000 */
[----:B------:R-:W-:Y:S02]  /*6e60*/  FMUL.FTZ R58, R58, c[0x0][0x320] ;  /* 0x0000c8003a3a7a20 */ /* 0x000fe40000410000 */
[----:B------:R-:W-:Y:S01]  /*6e70*/  FMUL.FTZ R59, R59, c[0x0][0x320] ;  /* 0x0000c8003b3b7a20 */ /* 0x000fe20000410000 */
[----:B------:R1:W-:Y:S01]  /*6e80*/  MUFU.TANH R156, R2 ;  /* 0x00000002009c7308 */ /* 0x0003e20000002400 */
[----:B------:R-:W-:Y:S03]  /*6e90*/  HMMA.16816.F32 R64, R212, R10, R64 ;  /* 0x0000000ad440723c */ /* 0x000fe60000001840 */
[----:B--2---:R-:W-:Y:S01]  /*6ea0*/  FMUL.FTZ R3, R48, c[0x0][0x320] ;  /* 0x0000c80030037a20 */ /* 0x004fe20000410000 */
[----:B------:R-:W-:Y:S01]  /*6eb0*/  MOV R48, R170 ;  /* 0x000000aa00307202 */ /* 0x000fe20000000f00 */
[----:B------:R-:W-:Y:S01]  /*6ec0*/  FMUL.FTZ R4, R56, c[0x0][0x320] ;  /* 0x0000c80038047a20 */ /* 0x000fe20000410000 */
[----:B------:R-:W-:Y:S01]  /*6ed0*/  MOV R56, R145 ;  /* 0x0000009100387202 */ /* 0x000fe20000000f00 */
[----:B------:R-:W-:Y:S02]  /*6ee0*/  FMUL.FTZ R57, R57, c[0x0][0x320] ;  /* 0x0000c80039397a20 */ /* 0x000fe40000410000 */
[----:B------:R-:W-:Y:S03]  /*6ef0*/  MUFU.TANH R170, R3 ;  /* 0x0000000300aa7308 */ /* 0x000fe60000002400 */
[----:B-----5:R-:W-:Y:S03]  /*6f00*/  MOV R41, R147 ;  /* 0x0000009300297202 */ /* 0x020fe60000000f00 */
[----:B------:R-:W-:Y:S02]  /*6f10*/  FMUL.FTZ R60, R60, c[0x0][0x320] ;  /* 0x0000c8003c3c7a20 */ /* 0x000fe40000410000 */
[----:B------:R-:W-:Y:S02]  /*6f20*/  FMUL.FTZ R61, R61, c[0x0][0x320] ;  /* 0x0000c8003d3d7a20 */ /* 0x000fe40000410000 */
[----:B------:R-:W2:Y:S01]  /*6f30*/  MUFU.TANH R133, R14 ;  /* 0x0000000e00857308 */ /* 0x000ea20000002400 */
[----:B------:R-:W-:Y:S02]  /*6f40*/  FMUL.FTZ R62, R62, c[0x0][0x320] ;  /* 0x0000c8003e3e7a20 */ /* 0x000fe40000410000 */
[----:B------:R-:W-:Y:S02]  /*6f50*/  FMUL.FTZ R63, R63, c[0x0][0x320] ;  /* 0x0000c8003f3f7a20 */ /* 0x000fe40000410000 */
[----:B-1----:R-:W-:Y:S02]  /*6f60*/  FMUL.FTZ R2, R52, c[0x0][0x320] ;  /* 0x0000c80034027a20 */ /* 0x002fe40000410000 */
[----:B------:R-:W-:Y:S02]  /*6f70*/  FMUL.FTZ R64, R64, c[0x0][0x320] ;  /* 0x0000c80040407a20 */ /* 0x000fe40000410000 */
[----:B------:R-:W-:Y:S01]  /*6f80*/  FMUL.FTZ R65, R65, c[0x0][0x320] ;  /* 0x0000c80041417a20 */ /* 0x000fe20000410000 */
[----:B------:R1:W-:Y:S01]  /*6f90*/  MUFU.TANH R149, R2 ;  /* 0x0000000200957308 */ /* 0x0003e20000002400 */
[----:B------:R-:W-:Y:S09]  /*6fa0*/  FMUL.FTZ R66, R66, c[0x0][0x320] ;  /* 0x0000c80042427a20 */ /* 0x000ff20000410000 */
[----:B------:R-:W-:Y:S10]  /*6fb0*/  MUFU.TANH R207, R64 ;  /* 0x0000004000cf7308 */ /* 0x000ff40000002400 */
[----:B------:R2:W-:Y:S01]  /*6fc0*/  MUFU.TANH R218, R58 ;  /* 0x0000003a00da7308 */ /* 0x0005e20000002400 */
[----:B-1----:R-:W-:Y:S04]  /*6fd0*/  FMNMX.FTZ R2, R198, R135, !PT ;  /* 0x00000087c6027209 */ /* 0x002fe80007810000 */
[----:B------:R-:W-:Y:S05]  /*6fe0*/  FMNMX.FTZ R3, R199, R2, !PT ;  /* 0x00000002c7037209 */ /* 0x000fea0007810000 */
[----:B------:R1:W-:Y:S01]  /*6ff0*/  MUFU.TANH R211, R59 ;  /* 0x0000003b00d37308 */ /* 0x0003e20000002400 */
[----:B------:R-:W-:Y:S02]  /*7000*/  FMNMX.FTZ R2, R196, R0, !PT ;  /* 0x00000000c4027209 */ /* 0x000fe40007810000 */
[----:B------:R-:W-:Y:S02]  /*7010*/  FMNMX.FTZ R3, R200, R3, !PT ;  /* 0x00000003c8037209 */ /* 0x000fe40007810000 */
[----:B------:R-:W-:Y:S02]  /*7020*/  FMNMX.FTZ R5, R197, R2, !PT ;  /* 0x00000002c5057209 */ /* 0x000fe40007810000 */
[----:B------:R-:W-:Y:S02]  /*7030*/  FMNMX.FTZ R3, R204, R3, !PT ;  /* 0x00000003cc037209 */ /* 0x000fe40007810000 */
[----:B------:R-:W-:Y:S01]  /*7040*/  FMNMX.FTZ R5, R12, R5, !PT ;  /* 0x000000050c057209 */ /* 0x000fe20007810000 */
[----:B------:R-:W3:Y:S01]  /*7050*/  MUFU.TANH R146, R15 ;  /* 0x0000000f00927308 */ /* 0x000ee20000002400 */
[----:B------:R-:W-:Y:S02]  /*7060*/  FMNMX.FTZ R3, R32, R3, !PT ;  /* 0x0000000320037209 */ /* 0x000fe40007810000 */
[----:B------:R-:W-:Y:S02]  /*7070*/  FMNMX.FTZ R5, R18, R5, !PT ;  /* 0x0000000512057209 */ /* 0x000fe40007810000 */
[----:B--2---:R-:W-:Y:S02]  /*7080*/  MOV R58, R133 ;  /* 0x00000085003a7202 */ /* 0x004fe40000000f00 */
[----:B------:R-:W-:Y:S02]  /*7090*/  FMNMX.FTZ R3, R41, R3, !PT ;  /* 0x0000000329037209 */ /* 0x000fe40007810000 */
[----:B------:R-:W-:Y:S01]  /*70a0*/  FMNMX.FTZ R5, R58, R5, !PT ;  /* 0x000000053a057209 */ /* 0x000fe20007810000 */
[----:B------:R2:W-:Y:S01]  /*70b0*/  MUFU.TANH R145, R4 ;  /* 0x0000000400917308 */ /* 0x0005e20000002400 */
[----:B------:R-:W-:Y:S02]  /*70c0*/  FMNMX.FTZ R3, R40, R3, !PT ;  /* 0x0000000328037209 */ /* 0x000fe40007810000 */
[----:B-1----:R-:W-:Y:S04]  /*70d0*/  MOV R59, R134 ;  /* 0x00000086003b7202 */ /* 0x002fe80000000f00 */
[----:B------:R-:W-:Y:S03]  /*70e0*/  FMNMX.FTZ R3, R59, R3, !PT ;  /* 0x000000033b037209 */ /* 0x000fe60007810000 */
[----:B------:R-:W1:Y:S01]  /*70f0*/  MUFU.TANH R141, R19 ;  /* 0x00000013008d7308 */ /* 0x000e620000002400 */
[----:B------:R-:W-:Y:S02]  /*7100*/  FMNMX.FTZ R2, R142, R3, !PT ;  /* 0x000000038e027209 */ /* 0x000fe40007810000 */
[----:B---3--:R-:W-:Y:S07]  /*7110*/  FMNMX.FTZ R5, R146, R5, !PT ;  /* 0x0000000592057209 */ /* 0x008fee0007810000 */
[----:B------:R-:W3:Y:S01]  /*7120*/  MUFU.TANH R151, R21 ;  /* 0x0000001500977308 */ /* 0x000ee20000002400 */
[----:B--2---:R-:W-:Y:S09]  /*7130*/  FMNMX.FTZ R4, R216, R5, !PT ;  /* 0x00000005d8047209 */ /* 0x004ff20007810000 */
[----:B------:R-:W2:Y:S01]  /*7140*/  MUFU.TANH R150, R22 ;  /* 0x0000001600967308 */ /* 0x000ea20000002400 */
[----:B-1----:R-:W-:Y:S09]  /*7150*/  FMNMX.FTZ R3, R141, R4, !PT ;  /* 0x000000048d037209 */ /* 0x002ff20007810000 */
[----:B------:R-:W1:Y:S01]  /*7160*/  MUFU.TANH R155, R23 ;  /* 0x00000017009b7308 */ /* 0x000e620000002400 */
[----:B---3--:R-:W-:Y:S04]  /*7170*/  FMNMX.FTZ R2, R151, R2, !PT ;  /* 0x0000000297027209 */ /* 0x008fe80007810000 */
[----:B------:R-:W-:Y:S05]  /*7180*/  FMNMX.FTZ R2, R153, R2, !PT ;  /* 0x0000000299027209 */ /* 0x000fea0007810000 */
[----:B------:R-:W3:Y:S01]  /*7190*/  MUFU.TANH R163, R42 ;  /* 0x0000002a00a37308 */ /* 0x000ee20000002400 */
[----:B------:R-:W-:Y:S02]  /*71a0*/  FMNMX.FTZ R5, R48, R2, !PT ;  /* 0x0000000230057209 */ /* 0x000fe40007810000 */
[----:B--2---:R-:W-:Y:S07]  /*71b0*/  FMNMX.FTZ R4, R150, R3, !PT ;  /* 0x0000000396047209 */ /* 0x004fee0007810000 */
[----:B------:R3:W-:Y:S01]  /*71c0*/  MUFU.TANH R140, R49 ;  /* 0x00000031008c7308 */ /* 0x0007e20000002400 */
[----:B-1----:R-:W-:Y:S02]  /*71d0*/  FMNMX.FTZ R3, R155, R4, !PT ;  /* 0x000000049b037209 */ /* 0x002fe40007810000 */
[----:B------:R-:W-:Y:S07]  /*71e0*/  FMNMX.FTZ R4, R158, R5, !PT ;  /* 0x000000059e047209 */ /* 0x000fee0007810000 */
[----:B------:R-:W1:Y:S10]  /*71f0*/  MUFU.TANH R154, R26 ;  /* 0x0000001a009a7308 */ /* 0x000e740000002400 */
[----:B------:R-:W2:Y:S01]  /*7200*/  MUFU.TANH R159, R27 ;  /* 0x0000001b009f7308 */ /* 0x000ea20000002400 */
[----:B---3--:R-:W-:Y:S09]  /*7210*/  MOV R49, R163 ;  /* 0x000000a300317202 */ /* 0x008ff20000000f00 */
[----:B------:R-:W3:Y:S01]  /*7220*/  MUFU.TANH R165, R29 ;  /* 0x0000001d00a57308 */ /* 0x000ee20000002400 */
[----:B-1----:R-:W-:Y:S09]  /*7230*/  FMNMX.FTZ R2, R154, R3, !PT ;  /* 0x000000039a027209 */ /* 0x002ff20007810000 */
[----:B------:R-:W1:Y:S01]  /*7240*/  MUFU.TANH R166, R30 ;  /* 0x0000001e00a67308 */ /* 0x000e620000002400 */
[----:B--2---:R-:W-:Y:S09]  /*7250*/  FMNMX.FTZ R5, R159, R2, !PT ;  /* 0x000000029f057209 */ /* 0x004ff20007810000 */
[----:B------:R-:W2:Y:S01]  /*7260*/  MUFU.TANH R171, R31 ;  /* 0x0000001f00ab7308 */ /* 0x000ea20000002400 */
[----:B---3--:R-:W-:Y:S04]  /*7270*/  FMNMX.FTZ R3, R165, R4, !PT ;  /* 0x00000004a5037209 */ /* 0x008fe80007810000 */
[----:B------:R-:W-:Y:S05]  /*7280*/  FMNMX.FTZ R2, R162, R3, !PT ;  /* 0x00000003a2027209 */ /* 0x000fea0007810000 */
[----:B------:R-:W3:Y:S01]  /*7290*/  MUFU.TANH R167, R33 ;  /* 0x0000002100a77308 */ /* 0x000ee20000002400 */
[----:B-1----:R-:W-:Y:S09]  /*72a0*/  FMNMX.FTZ R4, R166, R5, !PT ;  /* 0x00000005a6047209 */ /* 0x002ff20007810000 */
[----:B------:R1:W-:Y:S01]  /*72b0*/  MUFU.TANH R143, R57 ;  /* 0x00000039008f7308 */ /* 0x0003e20000002400 */
[----:B--2---:R-:W-:Y:S09]  /*72c0*/  FMNMX.FTZ R5, R171, R4, !PT ;  /* 0x00000004ab057209 */ /* 0x004ff20007810000 */
[----:B------:R-:W2:Y:S01]  /*72d0*/  MUFU.TANH R144, R34 ;  /* 0x0000002200907308 */ /* 0x000ea20000002400 */
[----:B---3--:R-:W-:Y:S01]  /*72e0*/  FMNMX.FTZ R3, R167, R2, !PT ;  /* 0x00000002a7037209 */ /* 0x008fe20007810000 */
[----:B------:R-:W-:Y:S08]  /*72f0*/  FMUL.FTZ R2, R67, c[0x0][0x320] ;  /* 0x0000c80043027a20 */ /* 0x000ff00000410000 */
[----:B------:R-:W3:Y:S01]  /*7300*/  MUFU.TANH R152, R35 ;  /* 0x0000002300987308 */ /* 0x000ee20000002400 */
[----:B-1----:R-:W-:Y:S04]  /*7310*/  MOV R57, R132 ;  /* 0x0000008400397202 */ /* 0x002fe80000000f00 */
[----:B------:R-:W-:Y:S05]  /*7320*/  FMNMX.FTZ R3, R57, R3, !PT ;  /* 0x0000000339037209 */ /* 0x000fea0007810000 */
[----:B------:R1:W-:Y:S01]  /*7330*/  MUFU.TANH R157, R51 ;  /* 0x00000033009d7308 */ /* 0x0003e20000002400 */
[----:B------:R-:W-:Y:S02]  /*7340*/  FMNMX.FTZ R3, R56, R3, !PT ;  /* 0x0000000338037209 */ /* 0x000fe40007810000 */
[----:B--2---:R-:W-:Y:S07]  /*7350*/  FMNMX.FTZ R5, R144, R5, !PT ;  /* 0x0000000590057209 */ /* 0x004fee0007810000 */
[----:B------:R-:W2:Y:S01]  /*7360*/  MUFU.TANH R168, R38 ;  /* 0x0000002600a87308 */ /* 0x000ea20000002400 */
[----:B---3--:R-:W-:Y:S09]  /*7370*/  FMNMX.FTZ R5, R152, R5, !PT ;  /* 0x0000000598057209 */ /* 0x008ff20007810000 */
[----:B------:R3:W-:Y:S01]  /*7380*/  MUFU.TANH R163, R50 ;  /* 0x0000003200a37308 */ /* 0x0007e20000002400 */
[----:B-1----:R-:W-:Y:S04]  /*7390*/  MOV R51, R203 ;  /* 0x000000cb00337202 */ /* 0x002fe80000000f00 */
[----:B------:R-:W-:Y:S05]  /*73a0*/  FMNMX.FTZ R3, R51, R3, !PT ;  /* 0x0000000333037209 */ /* 0x000fea0007810000 */
[----:B------:R-:W1:Y:S01]  /*73b0*/  MUFU.TANH R164, R39 ;  /* 0x0000002700a47308 */ /* 0x000e620000002400 */
[----:B--2---:R-:W-:Y:S09]  /*73c0*/  FMNMX.FTZ R5, R168, R5, !PT ;  /* 0x00000005a8057209 */ /* 0x004ff20007810000 */
[----:B------:R-:W2:Y:S01]  /*73d0*/  MUFU.TANH R160, R43 ;  /* 0x0000002b00a07308 */ /* 0x000ea20000002400 */
[----:B---3--:R-:W-:Y:S04]  /*73e0*/  MOV R50, R205 ;  /* 0x000000cd00327202 */ /* 0x008fe80000000f00 */
[----:B------:R-:W-:Y:S05]  /*73f0*/  FMNMX.FTZ R3, R50, R3, !PT ;  /* 0x0000000332037209 */ /* 0x000fea0007810000 */
[----:B------:R-:W3:Y:S01]  /*7400*/  MUFU.TANH R148, R45 ;  /* 0x0000002d00947308 */ /* 0x000ee20000002400 */
[----:B------:R-:W-:Y:S02]  /*7410*/  FMNMX.FTZ R3, R156, R3, !PT ;  /* 0x000000039c037209 */ /* 0x000fe40007810000 */
[----:B-1----:R-:W-:Y:S04]  /*7420*/  FMNMX.FTZ R5, R164, R5, !PT ;  /* 0x00000005a4057209 */ /* 0x002fe80007810000 */
[----:B------:R-:W-:Y:S03]  /*7430*/  FMNMX.FTZ R5, R49, R5, !PT ;  /* 0x0000000531057209 */ /* 0x000fe60007810000 */
[----:B------:R-:W1:Y:S01]  /*7440*/  MUFU.TANH R169, R46 ;  /* 0x0000002e00a97308 */ /* 0x000e620000002400 */
[----:B--2---:R-:W-:Y:S09]  /*7450*/  FMNMX.FTZ R6, R160, R5, !PT ;  /* 0x00000005a0067209 */ /* 0x004ff20007810000 */
[----:B------:R-:W2:Y:S01]  /*7460*/  MUFU.TANH R161, R47 ;  /* 0x0000002f00a17308 */ /* 0x000ea20000002400 */
[----:B---3--:R-:W-:Y:S04]  /*7470*/  FMNMX.FTZ R3, R148, R3, !PT ;  /* 0x0000000394037209 */ /* 0x008fe80007810000 */
[----:B------:R-:W-:Y:S05]  /*7480*/  FMNMX.FTZ R3, R170, R3, !PT ;  /* 0x00000003aa037209 */ /* 0x000fea0007810000 */
[----:B------:R-:W3:Y:S01]  /*7490*/  MUFU.TANH R147, R53 ;  /* 0x0000003500937308 */ /* 0x000ee20000002400 */
[----:B------:R-:W-:Y:S02]  /*74a0*/  FMNMX.FTZ R4, R140, R3, !PT ;  /* 0x000000038c047209 */ /* 0x000fe40007810000 */
[----:B-1----:R-:W-:Y:S02]  /*74b0*/  FMNMX.FTZ R6, R169, R6, !PT ;  /* 0x00000006a9067209 */ /* 0x002fe40007810000 */
[----:B------:R-:W-:Y:S05]  /*74c0*/  FMNMX.FTZ R4, R149, R4, !PT ;  /* 0x0000000495047209 */ /* 0x000fea0007810000 */
[----:B------:R-:W1:Y:S01]  /*74d0*/  MUFU.TANH R219, R54 ;  /* 0x0000003600db7308 */ /* 0x000e620000002400 */
[----:B--2---:R-:W-:Y:S04]  /*74e0*/  FMNMX.FTZ R6, R161, R6, !PT ;  /* 0x00000006a1067209 */ /* 0x004fe80007810000 */
[----:B------:R-:W-:Y:S05]  /*74f0*/  FMNMX.FTZ R6, R163, R6, !PT ;  /* 0x00000006a3067209 */ /* 0x000fea0007810000 */
[----:B------:R-:W2:Y:S01]  /*7500*/  MUFU.TANH R217, R55 ;  /* 0x0000003700d97308 */ /* 0x000ea20000002400 */
[----:B------:R-:W-:Y:S02]  /*7510*/  FMNMX.FTZ R6, R157, R6, !PT ;  /* 0x000000069d067209 */ /* 0x000fe40007810000 */
[----:B---3--:R-:W-:Y:S04]  /*7520*/  FMNMX.FTZ R4, R147, R4, !PT ;  /* 0x0000000493047209 */ /* 0x008fe80007810000 */
[----:B------:R-:W-:Y:S03]  /*7530*/  FMNMX.FTZ R4, R145, R4, !PT ;  /* 0x0000000491047209 */ /* 0x000fe60007810000 */
[----:B------:R-:W3:Y:S01]  /*7540*/  MUFU.TANH R208, R60 ;  /* 0x0000003c00d07308 */ /* 0x000ee20000002400 */
[----:B------:R-:W-:Y:S02]  /*7550*/  FMNMX.FTZ R3, R143, R4, !PT ;  /* 0x000000048f037209 */ /* 0x000fe40007810000 */
[----:B-1----:R-:W-:Y:S07]  /*7560*/  FMNMX.FTZ R6, R219, R6, !PT ;  /* 0x00000006db067209 */ /* 0x002fee0007810000 */
[----:B------:R-:W1:Y:S01]  /*7570*/  MUFU.TANH R209, R61 ;  /* 0x0000003d00d17308 */ /* 0x000e620000002400 */
[----:B--2---:R-:W-:Y:S04]  /*7580*/  FMNMX.FTZ R5, R217, R6, !PT ;  /* 0x00000006d9057209 */ /* 0x004fe80007810000 */
[----:B------:R-:W-:Y:S05]  /*7590*/  FMNMX.FTZ R4, R218, R5, !PT ;  /* 0x00000005da047209 */ /* 0x000fea0007810000 */
[----:B------:R-:W2:Y:S01]  /*75a0*/  MUFU.TANH R205, R62 ;  /* 0x0000003e00cd7308 */ /* 0x000ea20000002400 */
[----:B------:R-:W-:Y:S02]  /*75b0*/  FMNMX.FTZ R4, R211, R4, !PT ;  /* 0x00000004d3047209 */ /* 0x000fe40007810000 */
[----:B---3--:R-:W-:Y:S07]  /*75c0*/  FMNMX.FTZ R8, R208, R3, !PT ;  /* 0x00000003d0087209 */ /* 0x008fee0007810000 */
[----:B------:R-:W3:Y:S01]  /*75d0*/  MUFU.TANH R203, R63 ;  /* 0x0000003f00cb7308 */ /* 0x000ee20000002400 */
[----:B-1----:R-:W-:Y:S04]  /*75e0*/  FMNMX.FTZ R8, R209, R8, !PT ;  /* 0x00000008d1087209 */ /* 0x002fe80007810000 */
[----:B------:R-:W-:Y:S05]  /*75f0*/  FMNMX.FTZ R9, R207, R8, !PT ;  /* 0x00000008cf097209 */ /* 0x000fea0007810000 */
[----:B------:R-:W1:Y:S01]  /*7600*/  MUFU.TANH R206, R65 ;  /* 0x0000004100ce7308 */ /* 0x000e620000002400 */
[----:B--2---:R-:W-:Y:S09]  /*7610*/  FMNMX.FTZ R4, R205, R4, !PT ;  /* 0x00000004cd047209 */ /* 0x004ff20007810000 */
[----:B------:R-:W2:Y:S01]  /*7620*/  MUFU.TANH R134, R66 ;  /* 0x0000004200867308 */ /* 0x000ea20000002400 */
[----:B---3--:R-:W-:Y:S09]  /*7630*/  FMNMX.FTZ R3, R203, R4, !PT ;  /* 0x00000004cb037209 */ /* 0x008ff20007810000 */
[----:B------:R2:W3:Y:S01]  /*7640*/  MUFU.TANH R133, R2 ;  /* 0x0000000200857308 */ /* 0x0004e20000002400 */
[----:B-1----:R-:W-:Y:S02]  /*7650*/  FMNMX.FTZ R6, R206, R9, !PT ;  /* 0x00000009ce067209 */ /* 0x002fe40007810000 */
[----:B--2---:R-:W-:Y:S03]  /*7660*/  FMNMX.FTZ R2, R134, R3, !PT ;  /* 0x0000000386027209 */ /* 0x004fe60007810000 */
[----:B------:R-:W1:Y:S01]  /*7670*/  SHFL.BFLY PT, R3, R6, 0x2, 0x1f ;  /* 0x0c401f0006037f89 */ /* 0x000e6200000e0000 */
[----:B---3--:R-:W-:Y:S07]  /*7680*/  FMNMX.FTZ R5, R133, R2, !PT ;  /* 0x0000000285057209 */ /* 0x008fee0007810000 */
[----:B------:R-:W2:Y:S01]  /*7690*/  SHFL.BFLY PT, R2, R5, 0x2, 0x1f ;  /* 0x0c401f0005027f89 */ /* 0x000ea200000e0000 */
[----:B-1----:R-:W-:Y:S07]  /*76a0*/  FMNMX.FTZ R7, R6, R3, !PT ;  /* 0x0000000306077209 */ /* 0x002fee0007810000 */
[----:B------:R-:W1:Y:S01]  /*76b0*/  SHFL.BFLY PT, R132, R7, 0x1, 0x1f ;  /* 0x0c201f0007847f89 */ /* 0x000e6200000e0000 */
[----:B--2---:R-:W-:Y:S07]  /*76c0*/  FMNMX.FTZ R4, R5, R2, !PT ;  /* 0x0000000205047209 */ /* 0x004fee0007810000 */
[----:B------:R-:W2:Y:S01]  /*76d0*/  SHFL.BFLY PT, R3, R4, 0x1, 0x1f ;  /* 0x0c201f0004037f89 */ /* 0x000ea200000e0000 */
[----:B-1----:R-:W-:Y:S02]  /*76e0*/  FMNMX.FTZ R132, R7, R132, !PT ;  /* 0x0000008407847209 */ /* 0x002fe40007810000 */
[----:B----4-:R-:W-:Y:S03]  /*76f0*/  @P1 IADD3 R7, P4, R13, UR15, RZ ;  /* 0x0000000f0d071c10 */ /* 0x010fe6000ff9e0ff */
[C---:B------:R-:W-:Y:S02]  /*7700*/  FADD.FTZ R2, -R132.reuse, R135 ;  /* 0x0000008784027221 */ /* 0x040fe40000010100 */
[----:B------:R-:W-:Y:S01]  /*7710*/  FMUL.FTZ R210, R132, c[0x0][0x2d0] ;  /* 0x0000b40084d27a20 */ /* 0x000fe20000410000 */
[----:B--2---:R-:W-:Y:S01]  /*7720*/  FMNMX.FTZ R3, R4, R3, !PT ;  /* 0x0000000304037209 */ /* 0x004fe20007810000 */
[----:B------:R-:W-:Y:S01]  /*7730*/  FMUL.FTZ R6, R2, c[0x0][0x2d0] ;  /* 0x0000b40002067a20 */ /* 0x000fe20000410000 */
[----:B------:R-:W-:Y:S01]  /*7740*/  @P1 IADD3 R4, P2, R246, UR15, RZ ;  /* 0x0000000ff6041c10 */ /* 0x000fe2000ff5e0ff */
[----:B------:R-:W-:Y:S02]  /*7750*/  FFMA.FTZ R201, R199, c[0x0][0x2d0], -R210 ;  /* 0x0000b400c7c97a23 */ /* 0x000fe400000108d2 */
[----:B------:R1:W2:Y:S01]  /*7760*/  MUFU.EX2 R2, R6 ;  /* 0x0000000600027308 */ /* 0x0002a20000000800 */
[----:B------:R-:W-:Y:S01]  /*7770*/  FADD.FTZ R5, -R3, R0 ;  /* 0x0000000003057221 */ /* 0x000fe20000010100 */
[----:B------:R-:W-:Y:S01]  /*7780*/  @P1 LEA R10, P5, R4, c[0x0][0x1c8], 0x1 ;  /* 0x00007200040a1a11 */ /* 0x000fe200078a08ff */
[--C-:B------:R-:W-:Y:S02]  /*7790*/  FFMA.FTZ R199, R204, c[0x0][0x2d0], -R210.reuse ;  /* 0x0000b400ccc77a23 */ /* 0x100fe400000108d2 */
[----:B------:R-:W-:Y:S01]  /*77a0*/  FMUL.FTZ R0, R5, c[0x0][0x2d0] ;  /* 0x0000b40005007a20 */ /* 0x000fe20000410000 */
[----:B------:R-:W-:Y:S01]  /*77b0*/  @P1 IADD3.X R5, R249, UR18, RZ, P2, !PT ;  /* 0x00000012f9051c10 */ /* 0x000fe200097fe4ff */
[----:B------:R-:W-:Y:S01]  /*77c0*/  FMUL.FTZ R204, R3, c[0x0][0x2d0] ;  /* 0x0000b40003cc7a20 */ /* 0x000fe20000410000 */
[----:B------:R-:W-:Y:S01]  /*77d0*/  @P1 LEA R8, P2, R7, c[0x0][0x1c8], 0x1 ;  /* 0x0000720007081a11 */ /* 0x000fe200078408ff */
[----:B------:R-:W-:Y:S01]  /*77e0*/  FFMA.FTZ R202, R198, c[0x0][0x2d0], -R210 ;  /* 0x0000b400c6ca7a23 */ /* 0x000fe200000108d2 */
[----:B------:R-:W-:Y:S01]  /*77f0*/  @P1 LEA.HI.X R11, R4, c[0x0][0x1cc], R5, 0x1, P5 ;  /* 0x00007300040b1a11 */ /* 0x000fe200028f0c05 */
[--C-:B------:R-:W-:Y:S01]  /*7800*/  FFMA.FTZ R198, R196, c[0x0][0x2d0], -R204.reuse ;  /* 0x0000b400c4c67a23 */ /* 0x100fe200000108cc */
[----:B------:R-:W3:Y:S01]  /*7810*/  MUFU.EX2 R0, R0 ;  /* 0x0000000000007308 */ /* 0x000ee20000000800 */
[--C-:B------:R-:W-:Y:S02]  /*7820*/  FFMA.FTZ R196, R12, c[0x0][0x2d0], -R204.reuse ;  /* 0x0000b4000cc47a23 */ /* 0x100fe400000108cc */
[----:B------:R4:W-:Y:S01]  /*7830*/  @P1 LDGSTS.E.BYPASS.LTC128B.128 [R243+0x8100], [R10.64], !P3 ;  /* 0x081000000af31fae */ /* 0x0009e2000d901d50 */
[----:B------:R-:W-:Y:S02]  /*7840*/  FFMA.FTZ R135, R18, c[0x0][0x2d0], -R204 ;  /* 0x0000b40012877a23 */ /* 0x000fe400000108cc */
[----:B------:R-:W-:Y:S02]  /*7850*/  FFMA.FTZ R200, R200, c[0x0][0x2d0], -R210 ;  /* 0x0000b400c8c87a23 */ /* 0x000fe400000108d2 */
[--C-:B------:R-:W-:Y:S02]  /*7860*/  FFMA.FTZ R197, R197, c[0x0][0x2d0], -R204.reuse ;  /* 0x0000b400c5c57a23 */ /* 0x100fe400000108cc */
[----:B------:R-:W-:Y:S01]  /*7870*/  MUFU.EX2 R202, R202 ;  /* 0x000000ca00ca7308 */ /* 0x000fe20000000800 */
[----:B------:R-:W-:Y:S01]  /*7880*/  FFMA.FTZ R216, R216, c[0x0][0x2d0], -R204 ;  /* 0x0000b400d8d87a23 */ /* 0x000fe200000108cc */
[----:B-1----:R-:W-:Y:S01]  /*7890*/  @P1 IADD3.X R6, R252, UR18, RZ, P4, !PT ;  /* 0x00000012fc061c10 */ /* 0x002fe2000a7fe4ff */
[----:B------:R-:W-:Y:S01]  /*78a0*/  @UP1 UIADD3 UR18, UP0, UR10, 0x80, URZ ;  /* 0x000000800a121890 */ /* 0x000fe2000ff1e03f */
[----:B--2---:R-:W-:Y:S02]  /*78b0*/  FMUL.FTZ R24, R2, R108 ;  /* 0x0000006c02187220 */ /* 0x004fe40000410000 */
[----:B------:R-:W-:Y:S01]  /*78c0*/  @P1 LEA.HI.X R9, R7, c[0x0][0x1cc], R6, 0x1, P2 ;  /* 0x0000730007091a11 */ /* 0x000fe200010f0c06 */
[----:B------:R-:W-:Y:S01]  /*78d0*/  @UP1 UIADD3.X UR15, URZ, UR8, URZ, UP0, !UPT ;  /* 0x000000083f0f1290 */ /* 0x000fe200087fe43f */
[----:B------:R-:W-:Y:S01]  /*78e0*/  @P1 IADD3 R4, P2, R10, UR19, RZ ;  /* 0x000000130a041c10 */ /* 0x000fe2000ff5e0ff */
[C---:B------:R-:W-:Y:S01]  /*78f0*/  FMUL.FTZ R25, R2.reuse, R109 ;  /* 0x0000006d02197220 */ /* 0x040fe20000410000 */
[----:B------:R-:W1:Y:S01]  /*7900*/  MUFU.EX2 R201, R201 ;  /* 0x000000c900c97308 */ /* 0x000e620000000800 */
[----:B------:R2:W-:Y:S01]  /*7910*/  @P1 LDGSTS.E.BYPASS.LTC128B.128 [R243+0xc100], [R8.64], !P0 ;  /* 0x0c10000008f31fae */ /* 0x0005e2000c101d50 */
[----:B------:R-:W-:Y:S01]  /*7920*/  @P1 IADD3.X R5, R11, UR20, RZ, P2, !PT ;  /* 0x000000140b051c10 */ /* 0x000fe200097fe4ff */
[----:B------:R-:W-:Y:S01]  /*7930*/  FMUL.FTZ R33, R2, R101 ;  /* 0x0000006502217220 */ /* 0x000fe20000410000 */
[----:B------:R-:W-:Y:S01]  /*7940*/  @P1 IADD3 R6, P2, R4, UR19, RZ ;  /* 0x0000001304061c10 */ /* 0x000fe2000ff5e0ff */
[----:B---3--:R-:W-:Y:S01]  /*7950*/  FMUL.FTZ R18, R0, R118 ;  /* 0x0000007600127220 */ /* 0x008fe20000410000 */
[----:B------:R-:W-:Y:S01]  /*7960*/  @P1 IADD3 R16, P5, R4, UR18, RZ ;  /* 0x0000001204101c10 */ /* 0x000fe2000ffbe0ff */
[----:B------:R-:W-:Y:S01]  /*7970*/  FMUL.FTZ R19, R0, R119 ;  /* 0x0000007700137220 */ /* 0x000fe20000410000 */
[C---:B------:R-:W-:Y:S01]  /*7980*/  @P1 IADD3.X R7, R5.reuse, UR20, RZ, P2, !PT ;  /* 0x0000001405071c10 */ /* 0x040fe200097fe4ff */
[----:B------:R3:W-:Y:S01]  /*7990*/  @P1 LDGSTS.E.BYPASS.LTC128B.128 [R243+0x9100], [R4.64], !P3 ;  /* 0x0910000004f31fae */ /* 0x0007e2000d901d50 */
[----:B------:R-:W-:Y:S01]  /*79a0*/  @P1 IADD3.X R17, R5, UR15, RZ, P5, !PT ;  /* 0x0000000f05111c10 */ /* 0x000fe2000affe4ff */
[----:B------:R-:W-:Y:S01]  /*79b0*/  MUFU.EX2 R200, R200 ;  /* 0x000000c800c87308 */ /* 0x000fe20000000800 */
[----:B----4-:R-:W-:Y:S01]  /*79c0*/  @P1 IADD3 R10, P4, R6, UR19, RZ ;  /* 0x00000013060a1c10 */ /* 0x010fe2000ff9e0ff */
[C---:B------:R-:W-:Y:S02]  /*79d0*/  FMUL.FTZ R27, R0.reuse, R111 ;  /* 0x0000006f001b7220 */ /* 0x040fe40000410000 */
[C---:B------:R-:W-:Y:S01]  /*79e0*/  FMUL.FTZ R26, R0.reuse, R110 ;  /* 0x0000006e001a7220 */ /* 0x040fe20000410000 */
[C---:B------:R-:W-:Y:S01]  /*79f0*/  @P1 IADD3.X R11, R7.reuse, UR20, RZ, P4, !PT ;  /* 0x00000014070b1c10 */ /* 0x040fe2000a7fe4ff */
[----:B------:R3:W-:Y:S01]  /*7a00*/  @P1 LDGSTS.E.BYPASS.LTC128B.128 [R243+0xd100], [R4.64+0x80], !P0 ;  /* 0x0d10008004f31fae */ /* 0x0007e2000c101d50 */
[C---:B------:R-:W-:Y:S02]  /*7a10*/  FMUL.FTZ R34, R0.reuse, R102 ;  /* 0x0000006600227220 */ /* 0x040fe40000410000 */
[C---:B------:R-:W-:Y:S01]  /*7a20*/  FMUL.FTZ R35, R0.reuse, R103 ;  /* 0x0000006700237220 */ /* 0x040fe20000410000 */
[----:B------:R-:W4:Y:S01]  /*7a30*/  MUFU.EX2 R199, R199 ;  /* 0x000000c700c77308 */ /* 0x000f220000000800 */
[C---:B------:R-:W-:Y:S02]  /*7a40*/  FMUL.FTZ R42, R0.reuse, R94 ;  /* 0x0000005e002a7220 */ /* 0x040fe40000410000 */
[----:B------:R-:W-:Y:S01]  /*7a50*/  FMUL.FTZ R43, R0, R95 ;  /* 0x0000005f002b7220 */ /* 0x000fe20000410000 */
[----:B------:R5:W-:Y:S01]  /*7a60*/  @P1 LDGSTS.E.BYPASS.LTC128B.128 [R243+0xa100], [R6.64], !P3 ;  /* 0x0a10000006f31fae */ /* 0x000be2000d901d50 */
[----:B------:R-:W-:Y:S01]  /*7a70*/  FMUL.FTZ R64, R2, R68 ;  /* 0x0000004402407220 */ /* 0x000fe20000410000 */
[----:B--2---:R-:W-:Y:S01]  /*7a80*/  @P1 IADD3 R8, P2, R6, UR18, RZ ;  /* 0x0000001206081c10 */ /* 0x004fe2000ff5e0ff */
[----:B------:R-:W-:Y:S03]  /*7a90*/  FMUL.FTZ R65, R2, R69 ;  /* 0x0000004502417220 */ /* 0x000fe60000410000 */
[----:B------:R-:W-:Y:S01]  /*7aa0*/  MUFU.EX2 R198, R198 ;  /* 0x000000c600c67308 */ /* 0x000fe20000000800 */
[----:B------:R-:W-:Y:S01]  /*7ab0*/  @P1 IADD3.X R9, R7, UR15, RZ, P2, !PT ;  /* 0x0000000f07091c10 */ /* 0x000fe200097fe4ff */
[----:B------:R2:W-:Y:S01]  /*7ac0*/  @P1 LDGSTS.E.BYPASS.LTC128B.128 [R243+0xe100], [R16.64], !P0 ;  /* 0x0e10000010f31fae */ /* 0x0005e2000c101d50 */
[C---:B------:R-:W-:Y:S02]  /*7ad0*/  FMUL.FTZ R66, R0.reuse, R70 ;  /* 0x0000004600427220 */ /* 0x040fe40000410000 */
[----:B------:R-:W-:Y:S02]  /*7ae0*/  FMUL.FTZ R67, R0, R71 ;  /* 0x0000004700437220 */ /* 0x000fe40000410000 */
[----:B------:R-:W-:Y:S02]  /*7af0*/  FFMA.FTZ R101, R167, c[0x0][0x2d0], -R210 ;  /* 0x0000b400a7657a23 */ /* 0x000fe400000108d2 */
[--C-:B------:R-:W-:Y:S01]  /*7b00*/  FFMA.FTZ R110, R171, c[0x0][0x2d0], -R204.reuse ;  /* 0x0000b400ab6e7a23 */ /* 0x100fe200000108cc */
[----:B------:R2:W-:Y:S01]  /*7b10*/  @P1 LDGSTS.E.BYPASS.LTC128B.128 [R243+0xb100], [R10.64], !P3 ;  /* 0x0b1000000af31fae */ /* 0x0005e2000d901d50 */
[----:B------:R-:W2:Y:S01]  /*7b20*/  MUFU.EX2 R197, R197 ;  /* 0x000000c500c57308 */ /* 0x000ea20000000800 */
[--C-:B------:R-:W-:Y:S02]  /*7b30*/  FFMA.FTZ R109, R144, c[0x0][0x2d0], -R204.reuse ;  /* 0x0000b400906d7a23 */ /* 0x100fe400000108cc */
[C---:B---3--:R-:W-:Y:S01]  /*7b40*/  FMUL.FTZ R4, R2.reuse, R128 ;  /* 0x0000008002047220 */ /* 0x048fe20000410000 */
[----:B-1----:R-:W-:Y:S01]  /*7b50*/  F2FP.PACK_AB R128, R201, R202 ;  /* 0x000000cac980723e */ /* 0x002fe200000000ff */
[----:B------:R-:W-:Y:S02]  /*7b60*/  FMUL.FTZ R5, R2, R129 ;  /* 0x0000008102057220 */ /* 0x000fe40000410000 */
[----:B------:R1:W-:Y:S01]  /*7b70*/  @P1 LDGSTS.E.BYPASS.LTC128B.128 [R243+0xf100], [R8.64], !P0 ;  /* 0x0f10000008f31fae */ /* 0x0003e2000c101d50 */
[--C-:B------:R-:W-:Y:S02]  /*7b80*/  FFMA.FTZ R108, R152, c[0x0][0x2d0], -R204.reuse ;  /* 0x0000b400986c7a23 */ /* 0x100fe400000108cc */
[----:B------:R-:W-:Y:S01]  /*7b90*/  MUFU.EX2 R196, R196 ;  /* 0x000000c400c47308 */ /* 0x000fe20000000800 */
[C---:B-----5:R-:W-:Y:S01]  /*7ba0*/  FMUL.FTZ R6, R0.reuse, R130 ;  /* 0x0000008200067220 */ /* 0x060fe20000410000 */
[----:B----4-:R-:W-:Y:S01]  /*7bb0*/  F2FP.PACK_AB R130, R199, R200 ;  /* 0x000000c8c782723e */ /* 0x010fe200000000ff */
[----:B------:R-:W-:Y:S02]  /*7bc0*/  FMUL.FTZ R7, R0, R131 ;  /* 0x0000008300077220 */ /* 0x000fe40000410000 */
[----:B------:R-:W3:Y:S01]  /*7bd0*/  LDSM.16.MT88.4 R12, [R240+0x100] ;  /* 0x00010000f00c783b */ /* 0x000ee20000004200 */
[--C-:B------:R-:W-:Y:S02]  /*7be0*/  FFMA.FTZ R219, R219, c[0x0][0x2d0], -R204.reuse ;  /* 0x0000b400dbdb7a23 */ /* 0x100fe400000108cc */
[C---:B--2---:R-:W-:Y:S02]  /*7bf0*/  FMUL.FTZ R16, R2.reuse, R116 ;  /* 0x0000007402107220 */ /* 0x044fe40000410000 */
[----:B------:R-:W2:Y:S01]  /*7c00*/  MUFU.EX2 R135, R135 ;  /* 0x0000008700877308 */ /* 0x000ea20000000800 */
[----:B------:R-:W-:Y:S02]  /*7c10*/  FMUL.FTZ R17, R2, R117 ;  /* 0x0000007502117220 */ /* 0x000fe40000410000 */
[----:B------:R-:W4:Y:S01]  /*7c20*/  LDSM.16.MT88.4 R20, [R238+0x100] ;  /* 0x00010000ee14783b */ /* 0x000f220000004200 */
[----:B------:R-:W-:Y:S01]  /*7c30*/  F2FP.PACK_AB R129, R197, R198 ;  /* 0x000000c6c581723e */ /* 0x000fe200000000ff */
[--C-:B------:R-:W-:Y:S02]  /*7c40*/  FFMA.FTZ R217, R217, c[0x0][0x2d0], -R204.reuse ;  /* 0x0000b400d9d97a23 */ /* 0x100fe400000108cc */
[C---:B------:R-:W-:Y:S01]  /*7c50*/  FMUL.FTZ R10, R0.reuse, R126 ;  /* 0x0000007e000a7220 */ /* 0x040fe20000410000 */
[----:B------:R-:W-:Y:S01]  /*7c60*/  MOV R126, R51 ;  /* 0x00000033007e7202 */ /* 0x000fe20000000f00 */
[C---:B------:R-:W-:Y:S01]  /*7c70*/  FMUL.FTZ R11, R0.reuse, R127 ;  /* 0x0000007f000b7220 */ /* 0x040fe20000410000 */
[----:B------:R-:W-:Y:S01]  /*7c80*/  MOV R127, R56 ;  /* 0x00000038007f7202 */ /* 0x000fe20000000f00 */
[----:B------:R-:W5:Y:S01]  /*7c90*/  LDSM.16.MT88.4 R28, [R237+0x100] ;  /* 0x00010000ed1c783b */ /* 0x000f620000004200 */
[----:B------:R-:W-:Y:S01]  /*7ca0*/  FMUL.FTZ R51, R0, R87 ;  /* 0x0000005700337220 */ /* 0x000fe20000410000 */
[----:B------:R-:W-:Y:S01]  /*7cb0*/  MUFU.EX2 R216, R216 ;  /* 0x000000d800d87308 */ /* 0x000fe20000000800 */
[C---:B-1----:R-:W-:Y:S01]  /*7cc0*/  FMUL.FTZ R8, R2.reuse, R124 ;  /* 0x0000007c02087220 */ /* 0x042fe20000410000 */
[----:B------:R-:W-:Y:S01]  /*7cd0*/  MOV R124, R49 ;  /* 0x00000031007c7202 */ /* 0x000fe20000000f00 */
[C---:B------:R-:W-:Y:S01]  /*7ce0*/  FMUL.FTZ R9, R2.reuse, R125 ;  /* 0x0000007d02097220 */ /* 0x040fe20000410000 */
[----:B------:R-:W-:Y:S01]  /*7cf0*/  MOV R125, R50 ;  /* 0x00000032007d7202 */ /* 0x000fe20000000f00 */
[----:B------:R-:W-:Y:S01]  /*7d00*/  FMUL.FTZ R49, R2, R85 ;  /* 0x0000005502317220 */ /* 0x000fe20000410000 */
[----:B------:R-:W1:Y:S01]  /*7d10*/  LDSM.16.MT88.4 R36, [R236+0x100] ;  /* 0x00010000ec24783b */ /* 0x000e620000004200 */
[----:B------:R-:W-:Y:S02]  /*7d20*/  FMUL.FTZ R50, R0, R86 ;  /* 0x0000005600327220 */ /* 0x000fe40000410000 */
[----:B------:R-:W-:Y:S01]  /*7d30*/  FMUL.FTZ R56, R2, R76 ;  /* 0x0000004c02387220 */ /* 0x000fe20000410000 */
[----:B------:R-:W-:Y:S01]  /*7d40*/  MUFU.EX2 R167, R101 ;  /* 0x0000006500a77308 */ /* 0x000fe20000000800 */
[----:B--2---:R-:W-:Y:S01]  /*7d50*/  F2FP.PACK_AB R131, R135, R196 ;  /* 0x000000c48783723e */ /* 0x004fe200000000ff */
[--C-:B------:R-:W-:Y:S02]  /*7d60*/  FFMA.FTZ R218, R218, c[0x0][0x2d0], -R204.reuse ;  /* 0x0000b400dada7a23 */ /* 0x100fe400000108cc */
[----:B------:R-:W2:Y:S01]  /*7d70*/  LDSM.16.MT88.4 R44, [R240+0x4100] ;  /* 0x00410000f02c783b */ /* 0x000ea20000004200 */
[----:B------:R-:W-:Y:S02]  /*7d80*/  FFMA.FTZ R211, R211, c[0x0][0x2d0], -R204 ;  /* 0x0000b400d3d37a23 */ /* 0x000fe400000108cc */
[--C-:B------:R-:W-:Y:S02]  /*7d90*/  FFMA.FTZ R208, R208, c[0x0][0x2d0], -R210.reuse ;  /* 0x0000b400d0d07a23 */ /* 0x100fe400000108d2 */
[--C-:B------:R-:W-:Y:S01]  /*7da0*/  FFMA.FTZ R209, R209, c[0x0][0x2d0], -R210.reuse ;  /* 0x0000b400d1d17a23 */ /* 0x100fe200000108d2 */
[----:B------:R-:W-:Y:S01]  /*7db0*/  MUFU.EX2 R171, R110 ;  /* 0x0000006e00ab7308 */ /* 0x000fe20000000800 */
[----:B------:R-:W-:Y:S01]  /*7dc0*/  FFMA.FTZ R207, R207, c[0x0][0x2d0], -R210 ;  /* 0x0000b400cfcf7a23 */ /* 0x000fe200000108d2 */
[C---:B---3--:R-:W-:Y:S01]  /*7dd0*/  HMMA.16816.F32 R4, R128.reuse, R12, R4 ;  /* 0x0000000c8004723c */ /* 0x048fe20000001804 */
[----:B------:R-:W2:Y:S04]  /*7de0*/  LDSM.16.MT88.4 R52, [R238+0x4100] ;  /* 0x00410000ee34783b */ /* 0x000ea80000004200 */
[--C-:B------:R-:W-:Y:S02]  /*7df0*/  FFMA.FTZ R205, R205, c[0x0][0x2d0], -R204.reuse ;  /* 0x0000b400cdcd7a23 */ /* 0x100fe400000108cc */
[C---:B------:R-:W-:Y:S01]  /*7e00*/  FMUL.FTZ R12, R2.reuse, R120 ;  /* 0x00000078020c7220 */ /* 0x040fe20000410000 */
[C---:B------:R-:W-:Y:S01]  /*7e10*/  HMMA.16816.F32 R8, R128.reuse, R14, R8 ;  /* 0x0000000e8008723c */ /* 0x040fe20000001808 */
[----:B------:R-:W1:Y:S01]  /*7e20*/  LDSM.16.MT88.4 R60, [R237+0x4100] ;  /* 0x00410000ed3c783b */ /* 0x000e620000004200 */
[----:B------:R-:W-:Y:S02]  /*7e30*/  MUFU.EX2 R144, R109 ;  /* 0x0000006d00907308 */ /* 0x000fe40000000800 */
[C---:B------:R-:W-:Y:S01]  /*7e40*/  FMUL.FTZ R13, R2.reuse, R121 ;  /* 0x00000079020d7220 */ /* 0x040fe20000410000 */
[----:B------:R-:W-:Y:S01]  /*7e50*/  MOV R121, R48 ;  /* 0x0000003000797202 */ /* 0x000fe20000000f00 */
[----:B------:R-:W-:Y:S01]  /*7e60*/  FMUL.FTZ R48, R2, R84 ;  /* 0x0000005402307220 */ /* 0x000fe20000410000 */
[----:B------:R-:W-:Y:S01]  /*7e70*/  MOV R120, R57 ;  /* 0x0000003900787202 */ /* 0x000fe20000000f00 */
[C---:B------:R-:W-:Y:S01]  /*7e80*/  FMUL.FTZ R15, R0.reuse, R123 ;  /* 0x0000007b000f7220 */ /* 0x040fe20000410000 */
[----:B------:R-:W1:Y:S03]  /*7e90*/  LDSM.16.MT88.4 R84, [R236+0x4100] ;  /* 0x00410000ec54783b */ /* 0x000e660000004200 */
[----:B------:R-:W-:Y:S01]  /*7ea0*/  FMUL.FTZ R14, R0, R122 ;  /* 0x0000007a000e7220 */ /* 0x000fe20000410000 */
[----:B------:R2:W-:Y:S01]  /*7eb0*/  MUFU.EX2 R152, R108 ;  /* 0x0000006c00987308 */ /* 0x0005e20000000800 */
[----:B------:R-:W-:Y:S02]  /*7ec0*/  FMUL.FTZ R57, R2, R77 ;  /* 0x0000004d02397220 */ /* 0x000fe40000410000 */
[--C-:B------:R-:W-:Y:S01]  /*7ed0*/  FFMA.FTZ R134, R134, c[0x0][0x2d0], -R204.reuse ;  /* 0x0000b40086867a23 */ /* 0x100fe200000108cc */
[----:B------:R-:W3:Y:S02]  /*7ee0*/  LDL.LU R123, [R1+0xc] ;  /* 0x00000c00017b7983 */ /* 0x000ee40000300800 */
[C---:B----4-:R-:W-:Y:S02]  /*7ef0*/  HMMA.16816.F32 R12, R128.reuse, R20, R12 ;  /* 0x00000014800c723c */ /* 0x050fe4000000180c */
[----:B------:R-:W-:Y:S02]  /*7f00*/  LDSM.16.MT88.4 R116, [R238+0x3900] ;  /* 0x00390000ee74783b */ /* 0x000fe40000004200 */
[----:B------:R-:W-:Y:S03]  /*7f10*/  MUFU.EX2 R219, R219 ;  /* 0x000000db00db7308 */ /* 0x000fe60000000800 */
[C---:B------:R-:W-:Y:S01]  /*7f20*/  FMUL.FTZ R20, R2.reuse, R112 ;  /* 0x0000007002147220 */ /* 0x040fe20000410000 */
[C---:B------:R-:W-:Y:S02]  /*7f30*/  HMMA.16816.F32 R16, R128.reuse, R22, R16 ;  /* 0x000000168010723c */ /* 0x040fe40000001810 */
[----:B------:R-:W0:Y:S02]  /*7f40*/  LDGDEPBAR ;  /* 0x00000000000079af */ /* 0x000e240000000000 */
[----:B------:R-:W-:Y:S02]  /*7f50*/  FMUL.FTZ R21, R2, R113 ;  /* 0x0000007102157220 */ /* 0x000fe40000410000 */
[--C-:B------:R-:W-:Y:S01]  /*7f60*/  FFMA.FTZ R112, R58, c[0x0][0x2d0], -R204.reuse ;  /* 0x0000b4003a707a23 */ /* 0x100fe200000108cc */
[----:B------:R-:W-:Y:S01]  /*7f70*/  MUFU.EX2 R217, R217 ;  /* 0x000000d900d97308 */ /* 0x000fe20000000800 */
[C---:B------:R-:W-:Y:S02]  /*7f80*/  FMUL.FTZ R22, R0.reuse, R114 ;  /* 0x0000007200167220 */ /* 0x040fe40000410000 */
[----:B--2---:R-:W-:Y:S02]  /*7f90*/  LDSM.16.MT88.4 R108, [R237+0x3900] ;  /* 0x00390000ed6c783b */ /* 0x004fe40000004200 */
[C---:B------:R-:W-:Y:S02]  /*7fa0*/  FMUL.FTZ R23, R0.reuse, R115 ;  /* 0x0000007300177220 */ /* 0x040fe40000410000 */
[----:B------:R-:W-:Y:S02]  /*7fb0*/  FMUL.FTZ R58, R0, R78 ;  /* 0x0000004e003a7220 */ /* 0x000fe40000410000 */
[----:B------:R-:W-:Y:S01]  /*7fc0*/  FFMA.FTZ R113, R146, c[0x0][0x2d0], -R204 ;  /* 0x0000b40092717a23 */ /* 0x000fe200000108cc */
[----:B------:R-:W-:Y:S02]  /*7fd0*/  MUFU.EX2 R112, R112 ;  /* 0x0000007000707308 */ /* 0x000fe40000000800 */
[C---:B-----5:R-:W-:Y:S07]  /*7fe0*/  HMMA.16816.F32 R20, R128.reuse, R28, R20 ;  /* 0x0000001c8014723c */ /* 0x060fee0000001814 */
[C---:B------:R-:W-:Y:S01]  /*7ff0*/  FMUL.FTZ R28, R2.reuse, R104 ;  /* 0x00000068021c7220 */ /* 0x040fe20000410000 */
[C---:B------:R-:W-:Y:S01]  /*8000*/  HMMA.16816.F32 R24, R128.reuse, R30, R24 ;  /* 0x0000001e8018723c */ /* 0x040fe20000001818 */
[----:B------:R-:W2:Y:S03]  /*8010*/  MUFU.EX2 R113, R113 ;  /* 0x0000007100717308 */ /* 0x000ea60000000800 */
[----:B------:R-:W-:Y:S02]  /*8020*/  FMUL.FTZ R29, R2, R105 ;  /* 0x00000069021d7220 */ /* 0x000fe40000410000 */
[----:B------:R-:W-:Y:S02]  /*8030*/  FFMA.FTZ R104, R32, c[0x0][0x2d0], -R210 ;  /* 0x0000b40020687a23 */ /* 0x000fe400000108d2 */
[C---:B------:R-:W-:Y:S03]  /*8040*/  FMUL.FTZ R30, R0.reuse, R106 ;  /* 0x0000006a001e7220 */ /* 0x040fe60000410000 */
[----:B------:R-:W-:Y:S01]  /*8050*/  MUFU.EX2 R218, R218 ;  /* 0x000000da00da7308 */ /* 0x000fe20000000800 */
[----:B------:R-:W-:Y:S02]  /*8060*/  FMUL.FTZ R31, R0, R107 ;  /* 0x0000006b001f7220 */ /* 0x000fe40000410000 */
[----:B------:R-:W-:Y:S02]  /*8070*/  FMUL.FTZ R32, R2, R100 ;  /* 0x0000006402207220 */ /* 0x000fe40000410000 */
[----:B------:R-:W-:Y:S02]  /*8080*/  FFMA.FTZ R100, R166, c[0x0][0x2d0], -R204 ;  /* 0x0000b400a6647a23 */ /* 0x000fe400000108cc */
[--C-:B------:R-:W-:Y:S01]  /*8090*/  FFMA.FTZ R105, R41, c[0x0][0x2d0], -R210.reuse ;  /* 0x0000b40029697a23 */ /* 0x100fe200000108d2 */
[C---:B-1----:R-:W-:Y:S02]  /*80a0*/  HMMA.16816.F32 R28, R128.reuse, R36, R28 ;  /* 0x00000024801c723c */ /* 0x042fe4000000181c */
[----:B------:R1:W-:Y:S01]  /*80b0*/  MUFU.EX2 R166, R100 ;  /* 0x0000006400a67308 */ /* 0x0003e20000000800 */
[C---:B------:R-:W-:Y:S02]  /*80c0*/  FMUL.FTZ R41, R2.reuse, R93 ;  /* 0x0000005d02297220 */ /* 0x040fe40000410000 */
[--C-:B------:R-:W-:Y:S01]  /*80d0*/  FFMA.FTZ R107, R59, c[0x0][0x2d0], -R210.reuse ;  /* 0x0000b4003b6b7a23 */ /* 0x100fe200000108d2 */
[----:B--2---:R-:W-:Y:S01]  /*80e0*/  F2FP.PACK_AB R69, R113, R112 ;  /* 0x000000707145723e */ /* 0x004fe200000000ff */
[C---:B------:R-:W-:Y:S01]  /*80f0*/  FMUL.FTZ R37, R2.reuse, R97 ;  /* 0x0000006102257220 */ /* 0x040fe20000410000 */
[C---:B------:R-:W-:Y:S04]  /*8100*/  HMMA.16816.F32 R32, R128.reuse, R38, R32 ;  /* 0x000000268020723c */ /* 0x040fe80000001820 */
[----:B------:R-:W-:Y:S01]  /*8110*/  FMUL.FTZ R36, R2, R96 ;  /* 0x0000006002247220 */ /* 0x000fe20000410000 */
[----:B------:R-:W-:Y:S01]  /*8120*/  MUFU.EX2 R104, R104 ;  /* 0x0000006800687308 */ /* 0x000fe20000000800 */
[--C-:B------:R-:W-:Y:S02]  /*8130*/  FFMA.FTZ R106, R40, c[0x0][0x2d0], -R210.reuse ;  /* 0x0000b400286a7a23 */ /* 0x100fe400000108d2 */
[C---:B------:R-:W-:Y:S04]  /*8140*/  FMUL.FTZ R38, R0.reuse, R98 ;  /* 0x0000006200267220 */ /* 0x040fe80000410000 */
[C---:B------:R-:W-:Y:S02]  /*8150*/  FMUL.FTZ R39, R0.reuse, R99 ;  /* 0x0000006300277220 */ /* 0x040fe40000410000 */
[----:B------:R-:W-:Y:S01]  /*8160*/  FMUL.FTZ R59, R0, R79 ;  /* 0x0000004f003b7220 */ /* 0x000fe20000410000 */
[----:B------:R-:W2:Y:S01]  /*8170*/  MUFU.EX2 R105, R105 ;  /* 0x0000006900697308 */ /* 0x000ea20000000800 */
[----:B------:R-:W4:Y:S01]  /*8180*/  LDSM.16.MT88.4 R76, [R240+0x900] ;  /* 0x00090000f04c783b */ /* 0x000f220000004200 */
[--C-:B------:R-:W-:Y:S02]  /*8190*/  FFMA.FTZ R96, R162, c[0x0][0x2d0], -R210.reuse ;  /* 0x0000b400a2607a23 */ /* 0x100fe400000108d2 */
[C---:B------:R-:W-:Y:S03]  /*81a0*/  HMMA.16816.F32 R36, R128.reuse, R44, R36 ;  /* 0x0000002c8024723c */ /* 0x040fe60000001824 */
[C---:B------:R-:W-:Y:S02]  /*81b0*/  FMUL.FTZ R40, R2.reuse, R92 ;  /* 0x0000005c02287220 */ /* 0x040fe40000410000 */
[----:B-1----:R-:W-:Y:S01]  /*81c0*/  LDSM.16.MT88.4 R100, [R238+0x1900] ;  /* 0x00190000ee64783b */ /* 0x002fe20000004200 */
[----:B------:R-:W-:Y:S01]  /*81d0*/  FFMA.FTZ R92, R151, c[0x0][0x2d0], -R210 ;  /* 0x0000b400975c7a23 */ /* 0x000fe200000108d2 */
[----:B------:R1:W-:Y:S01]  /*81e0*/  MUFU.EX2 R162, R96 ;  /* 0x0000006000a27308 */ /* 0x0003e20000000800 */
[C---:B------:R-:W-:Y:S02]  /*81f0*/  FMUL.FTZ R45, R2.reuse, R89 ;  /* 0x00000059022d7220 */ /* 0x040fe40000410000 */
[C---:B------:R-:W-:Y:S03]  /*8200*/  HMMA.16816.F32 R40, R128.reuse, R46, R40 ;  /* 0x0000002e8028723c */ /* 0x040fe60000001828 */
[----:B------:R-:W-:Y:S02]  /*8210*/  FMUL.FTZ R44, R2, R88 ;  /* 0x00000058022c7220 */ /* 0x000fe40000410000 */
[----:B------:R-:W-:Y:S02]  /*8220*/  FFMA.FTZ R88, R141, c[0x0][0x2d0], -R204 ;  /* 0x0000b4008d587a23 */ /* 0x000fe400000108cc */
[C---:B------:R-:W-:Y:S01]  /*8230*/  FMUL.FTZ R46, R0.reuse, R90 ;  /* 0x0000005a002e7220 */ /* 0x040fe20000410000 */
[----:B------:R-:W-:Y:S01]  /*8240*/  MUFU.EX2 R106, R106 ;  /* 0x0000006a006a7308 */ /* 0x000fe20000000800 */
[----:B------:R-:W-:Y:S03]  /*8250*/  FMUL.FTZ R47, R0, R91 ;  /* 0x0000005b002f7220 */ /* 0x000fe60000410000 */
[----:B--2---:R-:W-:Y:S04]  /*8260*/  F2FP.PACK_AB R68, R105, R104 ;  /* 0x000000686944723e */ /* 0x004fe800000000ff */
[C---:B------:R-:W-:Y:S02]  /*8270*/  HMMA.16816.F32 R44, R128.reuse, R52, R44 ;  /* 0x00000034802c723c */ /* 0x040fe4000000182c */
[----:B------:R2:W5:Y:S01]  /*8280*/  MUFU.EX2 R141, R88 ;  /* 0x00000058008d7308 */ /* 0x0005620000000800 */
[----:B-1----:R-:W-:Y:S04]  /*8290*/  LDSM.16.MT88.4 R96, [R236+0x5100] ;  /* 0x00510000ec60783b */ /* 0x002fe80000004200 */
[C---:B------:R-:W-:Y:S01]  /*82a0*/  FMUL.FTZ R52, R2.reuse, R80 ;  /* 0x0000005002347220 */ /* 0x040fe20000410000 */
[C---:B------:R-:W-:Y:S04]  /*82b0*/  HMMA.16816.F32 R48, R128.reuse, R54, R48 ;  /* 0x000000368030723c */ /* 0x040fe80000001830 */
[----:B------:R-:W-:Y:S01]  /*82c0*/  FMUL.FTZ R53, R2, R81 ;  /* 0x0000005102357220 */ /* 0x000fe20000410000 */
[----:B------:R-:W1:Y:S02]  /*82d0*/  MUFU.EX2 R107, R107 ;  /* 0x0000006b006b7308 */ /* 0x000e640000000800 */
[C---:B------:R-:W-:Y:S02]  /*82e0*/  FMUL.FTZ R54, R0.reuse, R82 ;  /* 0x0000005200367220 */ /* 0x040fe40000410000 */
[----:B------:R-:W-:Y:S02]  /*82f0*/  FMUL.FTZ R55, R0, R83 ;  /* 0x0000005300377220 */ /* 0x000fe40000410000 */
[----:B------:R-:W4:Y:S04]  /*8300*/  LDSM.16.MT88.4 R80, [R238+0x900] ;  /* 0x00090000ee50783b */ /* 0x000f280000004200 */
[----:B------:R4:W-:Y:S01]  /*8310*/  MUFU.EX2 R151, R92 ;  /* 0x0000005c00977308 */ /* 0x0009e20000000800 */
[C---:B------:R-:W-:Y:S03]  /*8320*/  HMMA.16816.F32 R52, R128.reuse, R60, R52 ;  /* 0x0000003c8034723c */ /* 0x040fe60000001834 */
[----:B--2---:R-:W-:Y:S01]  /*8330*/  LDSM.16.MT88.4 R88, [R236+0x900] ;  /* 0x00090000ec58783b */ /* 0x004fe20000004200 */
[----:B-----5:R-:W-:Y:S03]  /*8340*/  F2FP.PACK_AB R71, R141, R216 ;  /* 0x000000d88d47723e */ /* 0x020fe600000000ff */
[C---:B------:R-:W-:Y:S01]  /*8350*/  FMUL.FTZ R60, R2.reuse, R72 ;  /* 0x00000048023c7220 */ /* 0x040fe20000410000 */
[C---:B------:R-:W-:Y:S01]  /*8360*/  HMMA.16816.F32 R56, R128.reuse, R62, R56 ;  /* 0x0000003e8038723c */ /* 0x040fe20000001838 */
[----:B------:R-:W-:Y:S03]  /*8370*/  MUFU.EX2 R211, R211 ;  /* 0x000000d300d37308 */ /* 0x000fe60000000800 */
[----:B------:R-:W-:Y:S01]  /*8380*/  FMUL.FTZ R61, R2, R73 ;  /* 0x00000049023d7220 */ /* 0x000fe20000410000 */
[----:B-1----:R-:W-:Y:S02]  /*8390*/  F2FP.PACK_AB R70, R107, R106 ;  /* 0x0000006a6b46723e */ /* 0x002fe400000000ff */
[C---:B------:R-:W-:Y:S02]  /*83a0*/  FMUL.FTZ R62, R0.reuse, R74 ;  /* 0x0000004a003e7220 */ /* 0x040fe40000410000 */
[----:B------:R-:W-:Y:S02]  /*83b0*/  FMUL.FTZ R63, R0, R75 ;  /* 0x0000004b003f7220 */ /* 0x000fe40000410000 */
[----:B------:R-:W1:Y:S01]  /*83c0*/  LDSM.16.MT88.4 R72, [R237+0x900] ;  /* 0x00090000ed48783b */ /* 0x000e620000004200 */
[----:B------:R-:W-:Y:S04]  /*83d0*/  MUFU.EX2 R208, R208 ;  /* 0x000000d000d07308 */ /* 0x000fe80000000800 */
[C---:B------:R-:W-:Y:S03]  /*83e0*/  HMMA.16816.F32 R60, R128.reuse, R84, R60 ;  /* 0x00000054803c723c */ /* 0x040fe6000000183c */
[----:B----4-:R-:W-:Y:S03]  /*83f0*/  LDSM.16.MT88.4 R92, [R237+0x5100] ;  /* 0x00510000ed5c783b */ /* 0x010fe60000004200 */
[----:B------:R-:W-:Y:S02]  /*8400*/  MUFU.EX2 R209, R209 ;  /* 0x000000d100d17308 */ /* 0x000fe40000000800 */
[----:B------:R-:W-:Y:S03]  /*8410*/  HMMA.16816.F32 R64, R128, R86, R64 ;  /* 0x000000568040723c */ /* 0x000fe60000001840 */
[----:B------:R-:W2:Y:S05]  /*8420*/  LDSM.16.MT88.4 R84, [R240+0x4900] ;  /* 0x00490000f054783b */ /* 0x000eaa0000004200 */
[C---:B------:R-:W-:Y:S01]  /*8430*/  HMMA.16816.F32 R4, R68.reuse, R76, R4 ;  /* 0x0000004c4404723c */ /* 0x040fe20000001804 */
[----:B------:R-:W-:Y:S07]  /*8440*/  MUFU.EX2 R207, R207 ;  /* 0x000000cf00cf7308 */ /* 0x000fee0000000800 */
[C---:B------:R-:W-:Y:S01]  /*8450*/  HMMA.16816.F32 R8, R68.reuse, R78, R8 ;  /* 0x0000004e4408723c */ /* 0x040fe20000001808 */
[----:B------:R-:W4:Y:S02]  /*8460*/  LDSM.16.MT88.4 R76, [R238+0x4900] ;  /* 0x00490000ee4c783b */ /* 0x000f240000004200 */
[----:B------:R-:W-:Y:S05]  /*8470*/  MUFU.EX2 R205, R205 ;  /* 0x000000cd00cd7308 */ /* 0x000fea0000000800 */
[C---:B------:R-:W-:Y:S05]  /*8480*/  HMMA.16816.F32 R12, R68.reuse, R80, R12 ;  /* 0x00000050440c723c */ /* 0x040fea000000180c */
[----:B------:R-:W-:Y:S02]  /*8490*/  MUFU.EX2 R134, R134 ;  /* 0x0000008600867308 */ /* 0x000fe40000000800 */
[--C-:B------:R-:W-:Y:S01]  /*84a0*/  FFMA.FTZ R80, R142, c[0x0][0x2d0], -R210.reuse ;  /* 0x0000b4008e507a23 */ /* 0x100fe200000108d2 */
[C---:B------:R-:W-:Y:S07]  /*84b0*/  HMMA.16816.F32 R16, R68.reuse, R82, R16 ;  /* 0x000000524410723c */ /* 0x040fee0000001810 */
[----:B------:R5:W2:Y:S01]  /*84c0*/  MUFU.EX2 R142, R80 ;  /* 0x00000050008e7308 */ /* 0x000aa20000000800 */
[C---:B-1----:R-:W-:Y:S08]  /*84d0*/  HMMA.16816.F32 R20, R68.reuse, R72, R20 ;  /* 0x000000484414723c */ /* 0x042ff00000001814 */
[C---:B------:R-:W-:Y:S01]  /*84e0*/  HMMA.16816.F32 R24, R68.reuse, R74, R24 ;  /* 0x0000004a4418723c */ /* 0x040fe20000001818 */
[----:B------:R-:W1:Y:S07]  /*84f0*/  LDSM.16.MT88.4 R72, [R237+0x4900] ;  /* 0x00490000ed48783b */ /* 0x000e6e0000004200 */
[C---:B------:R-:W-:Y:S01]  /*8500*/  HMMA.16816.F32 R28, R68.reuse, R88, R28 ;  /* 0x00000058441c723c */ /* 0x040fe2000000181c */
[----:B-----5:R-:W5:Y:S07]  /*8510*/  LDSM.16.MT88.4 R80, [R236+0x4900] ;  /* 0x00490000ec50783b */ /* 0x020f6e0000004200 */
[C---:B------:R-:W-:Y:S04]  /*8520*/  HMMA.16816.F32 R32, R68.reuse, R90, R32 ;  /* 0x0000005a4420723c */ /* 0x040fe80000001820 */
[----:B------:R-:W-:Y:S02]  /*8530*/  FFMA.FTZ R89, R153, c[0x0][0x2d0], -R210 ;  /* 0x0000b40099597a23 */ /* 0x000fe400000108d2 */
[----:B------:R-:W-:Y:S02]  /*8540*/  FFMA.FTZ R88, R150, c[0x0][0x2d0], -R204 ;  /* 0x0000b40096587a23 */ /* 0x000fe400000108cc */
[C---:B--2---:R-:W-:Y:S01]  /*8550*/  HMMA.16816.F32 R36, R68.reuse, R84, R36 ;  /* 0x000000544424723c */ /* 0x044fe20000001824 */
[----:B------:R-:W-:Y:S03]  /*8560*/  MUFU.EX2 R146, R89 ;  /* 0x0000005900927308 */ /* 0x000fe60000000800 */
[----:B------:R-:W-:Y:S03]  /*8570*/  FFMA.FTZ R90, R121, c[0x0][0x2d0], -R210 ;  /* 0x0000b400795a7a23 */ /* 0x000fe600000108d2 */
[--C-:B------:R-:W-:Y:S01]  /*8580*/  FFMA.FTZ R85, R154, c[0x0][0x2d0], -R204.reuse ;  /* 0x0000b4009a557a23 */ /* 0x100fe200000108cc */
[C---:B------:R-:W-:Y:S03]  /*8590*/  HMMA.16816.F32 R40, R68.reuse, R86, R40 ;  /* 0x000000564428723c */ /* 0x040fe60000001828 */
[----:B------:R-:W2:Y:S01]  /*85a0*/  MUFU.EX2 R153, R90 ;  /* 0x0000005a00997308 */ /* 0x000ea20000000800 */
[--C-:B------:R-:W-:Y:S03]  /*85b0*/  FFMA.FTZ R84, R159, c[0x0][0x2d0], -R204.reuse ;  /* 0x0000b4009f547a23 */ /* 0x100fe600000108cc */
[----:B------:R-:W-:Y:S01]  /*85c0*/  FFMA.FTZ R86, R155, c[0x0][0x2d0], -R204 ;  /* 0x0000b4009b567a23 */ /* 0x000fe200000108cc */
[C---:B----4-:R-:W-:Y:S05]  /*85d0*/  HMMA.16816.F32 R44, R68.reuse, R76, R44 ;  /* 0x0000004c442c723c */ /* 0x050fea000000182c */
[----:B------:R-:W-:Y:S03]  /*85e0*/  MUFU.EX2 R154, R85 ;  /* 0x00000055009a7308 */ /* 0x000fe60000000800 */
[C---:B------:R-:W-:Y:S01]  /*85f0*/  HMMA.16816.F32 R48, R68.reuse, R78, R48 ;  /* 0x0000004e4430723c */ /* 0x040fe20000001830 */
[----:B------:R-:W4:Y:S06]  /*8600*/  LDSM.16.MT88.4 R76, [R240+0x1100] ;  /* 0x00110000f04c783b */ /* 0x000f2c0000004200 */
[----:B------:R2:W-:Y:S01]  /*8610*/  MUFU.EX2 R155, R86 ;  /* 0x00000056009b7308 */ /* 0x0005e20000000800 */
[C---:B-1----:R-:W-:Y:S08]  /*8620*/  HMMA.16816.F32 R52, R68.reuse, R72, R52 ;  /* 0x000000484434723c */ /* 0x042ff00000001834 */
[C---:B------:R-:W-:Y:S01]  /*8630*/  HMMA.16816.F32 R56, R68.reuse, R74, R56 ;  /* 0x0000004a4438723c */ /* 0x040fe20000001838 */
[----:B------:R-:W1:Y:S01]  /*8640*/  MUFU.EX2 R159, R84 ;  /* 0x00000054009f7308 */ /* 0x000e620000000800 */
[----:B------:R-:W4:Y:S06]  /*8650*/  LDSM.16.MT88.4 R72, [R238+0x1100] ;  /* 0x00110000ee48783b */ /* 0x000f2c0000004200 */
[C---:B-----5:R-:W-:Y:S03]  /*8660*/  HMMA.16816.F32 R60, R68.reuse, R80, R60 ;  /* 0x00000050443c723c */ /* 0x060fe6000000183c */
[----:B------:R-:W5:Y:S01]  /*8670*/  MUFU.EX2 R150, R88 ;  /* 0x0000005800967308 */ /* 0x000f620000000800 */
[----:B--2---:R-:W-:Y:S04]  /*8680*/  FFMA.FTZ R86, R158, c[0x0][0x2d0], -R210 ;  /* 0x0000b4009e567a23 */ /* 0x004fe800000108d2 */
[----:B------:R-:W-:Y:S01]  /*8690*/  HMMA.16816.F32 R64, R68, R82, R64 ;  /* 0x000000524440723c */ /* 0x000fe20000001840 */
[----:B------:R-:W2:Y:S04]  /*86a0*/  LDSM.16.MT88.4 R80, [R237+0x1100] ;  /* 0x00110000ed50783b */ /* 0x000ea80000004200 */
[----:B------:R4:W-:Y:S02]  /*86b0*/  MUFU.EX2 R158, R86 ;  /* 0x00000056009e7308 */ /* 0x0009e40000000800 */
[----:B------:R-:W-:Y:S01]  /*86c0*/  F2FP.PACK_AB R68, R151, R142 ;  /* 0x0000008e9744723e */ /* 0x000fe200000000ff */
[----:B---3--:R-:W-:Y:S01]  /*86d0*/  FFMA.FTZ R198, R0, R123, R198 ;  /* 0x0000007b00c67223 */ /* 0x008fe200000100c6 */
[----:B------:R-:W-:Y:S03]  /*86e0*/  F2FP.PACK_AB R70, R153, R146 ;  /* 0x000000929946723e */ /* 0x000fe600000000ff */
[----:B-1----:R-:W-:Y:S01]  /*86f0*/  F2FP.PACK_AB R71, R159, R154 ;  /* 0x0000009a9f47723e */ /* 0x002fe200000000ff */
[----:B------:R-:W-:Y:S04]  /*8700*/  FADD.FTZ R197, R197, R198 ;  /* 0x000000c6c5c57221 */ /* 0x000fe80000010000 */
[----:B------:R-:W-:Y:S01]  /*8710*/  FADD.FTZ R196, R196, R197 ;  /* 0x000000c5c4c47221 */ /* 0x000fe20000010000 */
[----:B-----5:R-:W-:Y:S01]  /*8720*/  F2FP.PACK_AB R69, R155, R150 ;  /* 0x000000969b45723e */ /* 0x020fe200000000ff */
[----:B------:R-:W-:Y:S02]  /*8730*/  FFMA.FTZ R88, R165, c[0x0][0x2d0], -R210 ;  /* 0x0000b400a5587a23 */ /* 0x000fe400000108d2 */
[----:B------:R-:W-:Y:S02]  /*8740*/  FADD.FTZ R135, R135, R196 ;  /* 0x000000c487877221 */ /* 0x000fe40000010000 */
[----:B------:R1:W3:Y:S02]  /*8750*/  MUFU.EX2 R165, R88 ;  /* 0x0000005800a57308 */ /* 0x0002e40000000800 */
[C---:B----4-:R-:W-:Y:S01]  /*8760*/  HMMA.16816.F32 R4, R68.reuse, R76, R4 ;  /* 0x0000004c4404723c */ /* 0x050fe20000001804 */
[----:B------:R-:W4:Y:S02]  /*8770*/  LDSM.16.MT88.4 R84, [R236+0x1100] ;  /* 0x00110000ec54783b */ /* 0x000f240000004200 */
[----:B------:R-:W-:Y:S01]  /*8780*/  FADD.FTZ R112, R112, R135 ;  /* 0x0000008770707221 */ /* 0x000fe20000010000 */
[----:B------:R-:W-:Y:S04]  /*8790*/  MOV R135, R132 ;  /* 0x0000008400877202 */ /* 0x000fe80000000f00 */
[C---:B------:R-:W-:Y:S01]  /*87a0*/  HMMA.16816.F32 R8, R68.reuse, R78, R8 ;  /* 0x0000004e4408723c */ /* 0x040fe20000001808 */
[----:B------:R-:W5:Y:S07]  /*87b0*/  LDSM.16.MT88.4 R76, [R240+0x5100] ;  /* 0x00510000f04c783b */ /* 0x000f6e0000004200 */
[C---:B------:R-:W-:Y:S01]  /*87c0*/  HMMA.16816.F32 R12, R68.reuse, R72, R12 ;  /* 0x00000048440c723c */ /* 0x040fe2000000180c */
[----:B-1----:R-:W1:Y:S07]  /*87d0*/  LDSM.16.MT88.4 R88, [R238+0x5100] ;  /* 0x00510000ee58783b */ /* 0x002e6e0000004200 */
[C---:B------:R-:W-:Y:S01]  /*87e0*/  HMMA.16816.F32 R16, R68.reuse, R74, R16 ;  /* 0x0000004a4410723c */ /* 0x040fe20000001810 */
[----:B------:R-:W1:Y:S07]  /*87f0*/  LDSM.16.MT88.4 R72, [R240+0x1900] ;  /* 0x00190000f048783b */ /* 0x000e6e0000004200 */
[C---:B--2---:R-:W-:Y:S08]  /*8800*/  HMMA.16816.F32 R20, R68.reuse, R80, R20 ;  /* 0x000000504414723c */ /* 0x044ff00000001814 */
[C---:B------:R-:W-:Y:S01]  /*8810*/  HMMA.16816.F32 R24, R68.reuse, R82, R24 ;  /* 0x000000524418723c */ /* 0x040fe20000001818 */
[----:B------:R-:W2:Y:S07]  /*8820*/  LDSM.16.MT88.4 R80, [R237+0x1900] ;  /* 0x00190000ed50783b */ /* 0x000eae0000004200 */
[C---:B----4-:R-:W-:Y:S08]  /*8830*/  HMMA.16816.F32 R28, R68.reuse, R84, R28 ;  /* 0x00000054441c723c */ /* 0x050ff0000000181c */
[C---:B------:R-:W-:Y:S01]  /*8840*/  HMMA.16816.F32 R32, R68.reuse, R86, R32 ;  /* 0x000000564420723c */ /* 0x040fe20000001820 */
[----:B------:R-:W-:Y:S07]  /*8850*/  LDSM.16.MT88.4 R84, [R238+0x5900] ;  /* 0x00590000ee54783b */ /* 0x000fee0000004200 */
[C---:B-----5:R-:W-:Y:S08]  /*8860*/  HMMA.16816.F32 R36, R68.reuse, R76, R36 ;  /* 0x0000004c4424723c */ /* 0x060ff00000001824 */
[C---:B------:R-:W-:Y:S01]  /*8870*/  HMMA.16816.F32 R40, R68.reuse, R78, R40 ;  /* 0x0000004e4428723c */ /* 0x040fe20000001828 */
[----:B------:R-:W4:Y:S07]  /*8880*/  LDSM.16.MT88.4 R76, [R236+0x1900] ;  /* 0x00190000ec4c783b */ /* 0x000f2e0000004200 */
[C---:B-1----:R-:W-:Y:S07]  /*8890*/  HMMA.16816.F32 R44, R68.reuse, R88, R44 ;  /* 0x00000058442c723c */ /* 0x042fee000000182c */
[--C-:B------:R-:W-:Y:S01]  /*88a0*/  FFMA.FTZ R88, R127, c[0x0][0x2d0], -R210.reuse ;  /* 0x0000b4007f587a23 */ /* 0x100fe200000108d2 */
[C---:B------:R-:W-:Y:S03]  /*88b0*/  HMMA.16816.F32 R48, R68.reuse, R90, R48 ;  /* 0x0000005a4430723c */ /* 0x040fe60000001830 */
[----:B------:R1:W-:Y:S01]  /*88c0*/  MUFU.EX2 R115, R88 ;  /* 0x0000005800737308 */ /* 0x0003e20000000800 */
[--C-:B------:R-:W-:Y:S03]  /*88d0*/  FFMA.FTZ R89, R120, c[0x0][0x2d0], -R210.reuse ;  /* 0x0000b40078597a23 */ /* 0x100fe600000108d2 */
[----:B------:R-:W-:Y:S01]  /*88e0*/  FFMA.FTZ R91, R125, c[0x0][0x2d0], -R210 ;  /* 0x0000b4007d5b7a23 */ /* 0x000fe200000108d2 */
[C---:B------:R-:W-:Y:S04]  /*88f0*/  HMMA.16816.F32 R52, R68.reuse, R92, R52 ;  /* 0x0000005c4434723c */ /* 0x040fe80000001834 */
[----:B------:R-:W-:Y:S01]  /*8900*/  FFMA.FTZ R90, R164, c[0x0][0x2d0], -R204 ;  /* 0x0000b400a45a7a23 */ /* 0x000fe200000108cc */
[----:B------:R5:W-:Y:S02]  /*8910*/  MUFU.EX2 R122, R91 ;  /* 0x0000005b007a7308 */ /* 0x000be40000000800 */
[----:B------:R-:W-:Y:S01]  /*8920*/  FFMA.FTZ R92, R126, c[0x0][0x2d0], -R210 ;  /* 0x0000b4007e5c7a23 */ /* 0x000fe200000108d2 */
[C---:B------:R-:W-:Y:S07]  /*8930*/  HMMA.16816.F32 R56, R68.reuse, R94, R56 ;  /* 0x0000005e4438723c */ /* 0x040fee0000001838 */
[----:B------:R2:W-:Y:S01]  /*8940*/  MUFU.EX2 R120, R92 ;  /* 0x0000005c00787308 */ /* 0x0005e20000000800 */
[C---:B------:R-:W-:Y:S04]  /*8950*/  HMMA.16816.F32 R60, R68.reuse, R96, R60 ;  /* 0x00000060443c723c */ /* 0x040fe8000000183c */
[----:B-1----:R-:W-:Y:S02]  /*8960*/  FFMA.FTZ R88, R124, c[0x0][0x2d0], -R204 ;  /* 0x0000b4007c587a23 */ /* 0x002fe400000108cc */
[----:B------:R-:W-:Y:S01]  /*8970*/  LDSM.16.MT88.4 R124, [R240+0x3900] ;  /* 0x00390000f07c783b */ /* 0x000fe20000004200 */
[----:B------:R-:W-:Y:S01]  /*8980*/  FFMA.FTZ R97, R170, c[0x0][0x2d0], -R210 ;  /* 0x0000b400aa617a23 */ /* 0x000fe200000108d2 */
[----:B------:R-:W-:Y:S01]  /*8990*/  HMMA.16816.F32 R64, R68, R98, R64 ;  /* 0x000000624440723c */ /* 0x000fe20000001840 */
[----:B------:R1:W1:Y:S03]  /*89a0*/  MUFU.EX2 R114, R89 ;  /* 0x0000005900727308 */ /* 0x0002660000000800 */
[--C-:B------:R-:W-:Y:S02]  /*89b0*/  FFMA.FTZ R96, R169, c[0x0][0x2d0], -R204.reuse ;  /* 0x0000b400a9607a23 */ /* 0x100fe400000108cc */
[----:B-----5:R-:W-:Y:S01]  /*89c0*/  FFMA.FTZ R91, R160, c[0x0][0x2d0], -R204 ;  /* 0x0000b400a05b7a23 */ /* 0x020fe200000108cc */
[----:B---3--:R-:W-:Y:S01]  /*89d0*/  F2FP.PACK_AB R68, R165, R158 ;  /* 0x0000009ea544723e */ /* 0x008fe200000000ff */
[----:B------:R-:W-:Y:S01]  /*89e0*/  FFMA.FTZ R98, R140, c[0x0][0x2d0], -R210 ;  /* 0x0000b4008c627a23 */ /* 0x000fe200000108d2 */
[----:B------:R-:W-:Y:S02]  /*89f0*/  F2FP.PACK_AB R70, R167, R162 ;  /* 0x000000a2a746723e */ /* 0x000fe400000000ff */
[----:B------:R-:W-:Y:S01]  /*8a00*/  MUFU.EX2 R164, R90 ;  /* 0x0000005a00a47308 */ /* 0x000fe20000000800 */
[----:B------:R-:W-:Y:S02]  /*8a10*/  F2FP.PACK_AB R69, R171, R166 ;  /* 0x000000a6ab45723e */ /* 0x000fe400000000ff */
[----:B------:R-:W-:Y:S01]  /*8a20*/  F2FP.PACK_AB R71, R152, R144 ;  /* 0x000000909847723e */ /* 0x000fe200000000ff */
[----:B--2---:R-:W-:Y:S06]  /*8a30*/  LDSM.16.MT88.4 R92, [R237+0x6100] ;  /* 0x00610000ed5c783b */ /* 0x004fec0000004200 */
[C---:B------:R-:W-:Y:S01]  /*8a40*/  HMMA.16816.F32 R4, R68.reuse, R72, R4 ;  /* 0x000000484404723c */ /* 0x040fe20000001804 */
[----:B------:R-:W-:Y:S02]  /*8a50*/  MUFU.EX2 R160, R91 ;  /* 0x0000005b00a07308 */ /* 0x000fe40000000800 */
[--C-:B-1----:R-:W-:Y:S05]  /*8a60*/  FFMA.FTZ R89, R168, c[0x0][0x2d0], -R204.reuse ;  /* 0x0000b400a8597a23 */ /* 0x102fea00000108cc */
[C---:B------:R-:W-:Y:S01]  /*8a70*/  HMMA.16816.F32 R8, R68.reuse, R74, R8 ;  /* 0x0000004a4408723c */ /* 0x040fe20000001808 */
[----:B------:R-:W1:Y:S02]  /*8a80*/  LDSM.16.MT88.4 R72, [R240+0x5900] ;  /* 0x00590000f048783b */ /* 0x000e640000004200 */
[----:B------:R-:W-:Y:S05]  /*8a90*/  MUFU.EX2 R170, R97 ;  /* 0x0000006100aa7308 */ /* 0x000fea0000000800 */
[C---:B------:R-:W-:Y:S05]  /*8aa0*/  HMMA.16816.F32 R12, R68.reuse, R100, R12 ;  /* 0x00000064440c723c */ /* 0x040fea000000180c */
[----:B------:R-:W-:Y:S02]  /*8ab0*/  MUFU.EX2 R140, R98 ;  /* 0x00000062008c7308 */ /* 0x000fe40000000800 */
[--C-:B------:R-:W-:Y:S01]  /*8ac0*/  FFMA.FTZ R101, R163, c[0x0][0x2d0], -R204.reuse ;  /* 0x0000b400a3657a23 */ /* 0x100fe200000108cc */
[C---:B------:R-:W-:Y:S04]  /*8ad0*/  HMMA.16816.F32 R16, R68.reuse, R102, R16 ;  /* 0x000000664410723c */ /* 0x040fe80000001810 */
[--C-:B------:R-:W-:Y:S03]  /*8ae0*/  FFMA.FTZ R100, R157, c[0x0][0x2d0], -R204.reuse ;  /* 0x0000b4009d647a23 */ /* 0x100fe600000108cc */
[----:B------:R2:W-:Y:S01]  /*8af0*/  MUFU.EX2 R169, R96 ;  /* 0x0000006000a97308 */ /* 0x0005e20000000800 */
[C---:B------:R-:W-:Y:S04]  /*8b00*/  HMMA.16816.F32 R20, R68.reuse, R80, R20 ;  /* 0x000000504414723c */ /* 0x040fe80000001814 */
[----:B------:R-:W-:Y:S04]  /*8b10*/  FFMA.FTZ R102, R161, c[0x0][0x2d0], -R204 ;  /* 0x0000b400a1667a23 */ /* 0x000fe800000108cc */
[C---:B------:R-:W-:Y:S01]  /*8b20*/  HMMA.16816.F32 R24, R68.reuse, R82, R24 ;  /* 0x000000524418723c */ /* 0x040fe20000001818 */
[----:B------:R-:W3:Y:S01]  /*8b30*/  LDSM.16.MT88.4 R80, [R237+0x5900] ;  /* 0x00590000ed50783b */ /* 0x000ee20000004200 */
[----:B------:R-:W-:Y:S06]  /*8b40*/  MUFU.EX2 R161, R102 ;  /* 0x0000006600a17308 */ /* 0x000fec0000000800 */
[C---:B----4-:R-:W-:Y:S04]  /*8b50*/  HMMA.16816.F32 R28, R68.reuse, R76, R28 ;  /* 0x0000004c441c723c */ /* 0x050fe8000000181c */
[----:B------:R-:W-:Y:S01]  /*8b60*/  MUFU.EX2 R163, R101 ;  /* 0x0000006500a37308 */ /* 0x000fe20000000800 */
[----:B--2---:R-:W-:Y:S03]  /*8b70*/  LDSM.16.MT88.4 R96, [R238+0x2900] ;  /* 0x00290000ee60783b */ /* 0x004fe60000004200 */
[C---:B------:R-:W-:Y:S06]  /*8b80*/  HMMA.16816.F32 R32, R68.reuse, R78, R32 ;  /* 0x0000004e4420723c */ /* 0x040fec0000001820 */
[----:B------:R2:W-:Y:S01]  /*8b90*/  MUFU.EX2 R157, R100 ;  /* 0x00000064009d7308 */ /* 0x0005e20000000800 */
[----:B------:R-:W4:Y:S01]  /*8ba0*/  LDSM.16.MT88.4 R76, [R236+0x5900] ;  /* 0x00590000ec4c783b */ /* 0x000f220000004200 */
[C---:B-1----:R-:W-:Y:S08]  /*8bb0*/  HMMA.16816.F32 R36, R68.reuse, R72, R36 ;  /* 0x000000484424723c */ /* 0x042ff00000001824 */
[C---:B------:R-:W-:Y:S01]  /*8bc0*/  HMMA.16816.F32 R40, R68.reuse, R74, R40 ;  /* 0x0000004a4428723c */ /* 0x040fe20000001828 */
[----:B------:R-:W1:Y:S01]  /*8bd0*/  LDSM.16.MT88.4 R72, [R240+0x2100] ;  /* 0x00210000f048783b */ /* 0x000e620000004200 */
[----:B------:R5:W1:Y:S06]  /*8be0*/  MUFU.EX2 R168, R89 ;  /* 0x0000005900a87308 */ /* 0x000a6c0000000800 */
[C---:B------:R-:W-:Y:S04]  /*8bf0*/  HMMA.16816.F32 R44, R68.reuse, R84, R44 ;  /* 0x00000054442c723c */ /* 0x040fe8000000182c */
[----:B------:R4:W1:Y:S01]  /*8c00*/  MUFU.EX2 R121, R88 ;  /* 0x0000005800797308 */ /* 0x0008620000000800 */
[----:B--2---:R-:W-:Y:S03]  /*8c10*/  LDSM.16.MT88.4 R100, [R236+0x3900] ;  /* 0x00390000ec64783b */ /* 0x004fe60000004200 */
[C---:B------:R-:W-:Y:S05]  /*8c20*/  HMMA.16816.F32 R48, R68.reuse, R86, R48 ;  /* 0x000000564430723c */ /* 0x040fea0000001830 */
[----:B------:R-:W2:Y:S03]  /*8c30*/  LDSM.16.MT88.4 R84, [R238+0x2100] ;  /* 0x00210000ee54783b */ /* 0x000ea60000004200 */
[C---:B---3--:R-:W-:Y:S04]  /*8c40*/  HMMA.16816.F32 R52, R68.reuse, R80, R52 ;  /* 0x000000504434723c */ /* 0x048fe80000001834 */
[--C-:B-----5:R-:W-:Y:S04]  /*8c50*/  FFMA.FTZ R89, R156, c[0x0][0x2d0], -R210.reuse ;  /* 0x0000b4009c597a23 */ /* 0x120fe800000108d2 */
[C---:B------:R-:W-:Y:S01]  /*8c60*/  HMMA.16816.F32 R56, R68.reuse, R82, R56 ;  /* 0x000000524438723c */ /* 0x040fe20000001838 */
[----:B------:R-:W3:Y:S01]  /*8c70*/  LDSM.16.MT88.4 R80, [R237+0x2100] ;  /* 0x00210000ed50783b */ /* 0x000ee20000004200 */
[----:B------:R-:W-:Y:S02]  /*8c80*/  MUFU.EX2 R156, R89 ;  /* 0x00000059009c7308 */ /* 0x000fe40000000800 */
[--C-:B----4-:R-:W-:Y:S04]  /*8c90*/  FFMA.FTZ R88, R148, c[0x0][0x2d0], -R210.reuse ;  /* 0x0000b40094587a23 */ /* 0x110fe800000108d2 */
[C---:B------:R-:W-:Y:S04]  /*8ca0*/  HMMA.16816.F32 R60, R68.reuse, R76, R60 ;  /* 0x0000004c443c723c */ /* 0x040fe8000000183c */
[----:B------:R4:W5:Y:S04]  /*8cb0*/  MUFU.EX2 R148, R88 ;  /* 0x0000005800947308 */ /* 0x0009680000000800 */
[----:B------:R-:W-:Y:S01]  /*8cc0*/  HMMA.16816.F32 R64, R68, R78, R64 ;  /* 0x0000004e4440723c */ /* 0x000fe20000001840 */
[----:B------:R-:W3:Y:S06]  /*8cd0*/  LDSM.16.MT88.4 R76, [R236+0x2100] ;  /* 0x00210000ec4c783b */ /* 0x000eec0000004200 */
[----:B------:R-:W-:Y:S02]  /*8ce0*/  F2FP.PACK_AB R68, R115, R114 ;  /* 0x000000727344723e */ /* 0x000fe400000000ff */
[----:B------:R-:W-:Y:S03]  /*8cf0*/  F2FP.PACK_AB R70, R122, R120 ;  /* 0x000000787a46723e */ /* 0x000fe600000000ff */
[----:B-1----:R-:W-:Y:S02]  /*8d00*/  F2FP.PACK_AB R69, R164, R168 ;  /* 0x000000a8a445723e */ /* 0x002fe400000000ff */
[----:B------:R-:W-:Y:S01]  /*8d10*/  F2FP.PACK_AB R71, R160, R121 ;  /* 0x00000079a047723e */ /* 0x000fe200000000ff */
[----:B----4-:R-:W-:Y:S06]  /*8d20*/  LDSM.16.MT88.4 R88, [R238+0x6100] ;  /* 0x00610000ee58783b */ /* 0x010fec0000004200 */
[C---:B------:R-:W-:Y:S08]  /*8d30*/  HMMA.16816.F32 R4, R68.reuse, R72, R4 ;  /* 0x000000484404723c */ /* 0x040ff00000001804 */
[C---:B------:R-:W-:Y:S01]  /*8d40*/  HMMA.16816.F32 R8, R68.reuse, R74, R8 ;  /* 0x0000004a4408723c */ /* 0x040fe20000001808 */
[----:B------:R-:W1:Y:S07]  /*8d50*/  LDSM.16.MT88.4 R72, [R240+0x6100] ;  /* 0x00610000f048783b */ /* 0x000e6e0000004200 */
[C---:B--2---:R-:W-:Y:S08]  /*8d60*/  HMMA.16816.F32 R12, R68.reuse, R84, R12 ;  /* 0x00000054440c723c */ /* 0x044ff0000000180c */
[C---:B------:R-:W-:Y:S01]  /*8d70*/  HMMA.16816.F32 R16, R68.reuse, R86, R16 ;  /* 0x000000564410723c */ /* 0x040fe20000001810 */
[----:B------:R-:W2:Y:S07]  /*8d80*/  LDSM.16.MT88.4 R84, [R236+0x6100] ;  /* 0x00610000ec54783b */ /* 0x000eae0000004200 */
[C---:B---3--:R-:W-:Y:S08]  /*8d90*/  HMMA.16816.F32 R20, R68.reuse, R80, R20 ;  /* 0x000000504414723c */ /* 0x048ff00000001814 */
[C---:B------:R-:W-:Y:S01]  /*8da0*/  HMMA.16816.F32 R24, R68.reuse, R82, R24 ;  /* 0x000000524418723c */ /* 0x040fe20000001818 */
[----:B------:R-:W3:Y:S07]  /*8db0*/  LDSM.16.MT88.4 R80, [R240+0x2900] ;  /* 0x00290000f050783b */ /* 0x000eee0000004200 */
[C---:B------:R-:W-:Y:S08]  /*8dc0*/  HMMA.16816.F32 R28, R68.reuse, R76, R28 ;  /* 0x0000004c441c723c */ /* 0x040ff0000000181c */
[C---:B------:R-:W-:Y:S01]  /*8dd0*/  HMMA.16816.F32 R32, R68.reuse, R78, R32 ;  /* 0x0000004e4420723c */ /* 0x040fe20000001820 */
[----:B------:R-:W4:Y:S07]  /*8de0*/  LDSM.16.MT88.4 R76, [R237+0x2900] ;  /* 0x00290000ed4c783b */ /* 0x000f2e0000004200 */
[C---:B-1----:R-:W-:Y:S08]  /*8df0*/  HMMA.16816.F32 R36, R68.reuse, R72, R36 ;  /* 0x000000484424723c */ /* 0x042ff00000001824 */
[C---:B------:R-:W-:Y:S01]  /*8e00*/  HMMA.16816.F32 R40, R68.reuse, R74, R40 ;  /* 0x0000004a4428723c */ /* 0x040fe20000001828 */
[----:B------:R-:W1:Y:S07]  /*8e10*/  LDSM.16.MT88.4 R72, [R236+0x2900] ;  /* 0x00290000ec48783b */ /* 0x000e6e0000004200 */
[C---:B------:R-:W-:Y:S07]  /*8e20*/  HMMA.16816.F32 R44, R68.reuse, R88, R44 ;  /* 0x00000058442c723c */ /* 0x040fee000000182c */
[--C-:B------:R-:W-:Y:S01]  /*8e30*/  FFMA.FTZ R88, R149, c[0x0][0x2d0], -R210.reuse ;  /* 0x0000b40095587a23 */ /* 0x100fe200000108d2 */
[C---:B------:R-:W-:Y:S03]  /*8e40*/  HMMA.16816.F32 R48, R68.reuse, R90, R48 ;  /* 0x0000005a4430723c */ /* 0x040fe60000001830 */
[----:B------:R-:W-:Y:S01]  /*8e50*/  MUFU.EX2 R149, R88 ;  /* 0x0000005800957308 */ /* 0x000fe20000000800 */
[--C-:B------:R-:W-:Y:S03]  /*8e60*/  FFMA.FTZ R89, R145, c[0x0][0x2d0], -R210.reuse ;  /* 0x0000b40091597a23 */ /* 0x100fe600000108d2 */
[--C-:B------:R-:W-:Y:S01]  /*8e70*/  FFMA.FTZ R91, R147, c[0x0][0x2d0], -R210.reuse ;  /* 0x0000b400935b7a23 */ /* 0x100fe200000108d2 */
[C---:B------:R-:W-:Y:S04]  /*8e80*/  HMMA.16816.F32 R52, R68.reuse, R92, R52 ;  /* 0x0000005c4434723c */ /* 0x040fe80000001834 */
[--C-:B------:R-:W-:Y:S01]  /*8e90*/  FFMA.FTZ R90, R143, c[0x0][0x2d0], -R210.reuse ;  /* 0x0000b4008f5a7a23 */ /* 0x100fe200000108d2 */
[----:B------:R-:W1:Y:S01]  /*8ea0*/  MUFU.EX2 R147, R91 ;  /* 0x0000005b00937308 */ /* 0x000e620000000800 */
[----:B------:R-:W-:Y:S02]  /*8eb0*/  FFMA.FTZ R210, R206, c[0x0][0x2d0], -R210 ;  /* 0x0000b400ced27a23 */ /* 0x000fe400000108d2 */
[C---:B------:R-:W-:Y:S01]  /*8ec0*/  HMMA.16816.F32 R56, R68.reuse, R94, R56 ;  /* 0x0000005e4438723c */ /* 0x040fe20000001838 */
[----:B------:R-:W-:Y:S03]  /*8ed0*/  LDSM.16.MT88.4 R92, [R237+0x7100] ;  /* 0x00710000ed5c783b */ /* 0x000fe60000004200 */
[--C-:B------:R-:W-:Y:S01]  /*8ee0*/  FFMA.FTZ R206, R203, c[0x0][0x2d0], -R204.reuse ;  /* 0x0000b400cbce7a23 */ /* 0x100fe200000108cc */
[----:B------:R-:W-:Y:S01]  /*8ef0*/  MOV R203, R122 ;  /* 0x0000007a00cb7202 */ /* 0x000fe20000000f00 */
[----:B------:R-:W-:Y:S01]  /*8f00*/  FFMA.FTZ R204, R133, c[0x0][0x2d0], -R204 ;  /* 0x0000b40085cc7a23 */ /* 0x000fe200000108cc */
[----:B------:R-:W-:Y:S01]  /*8f10*/  MUFU.EX2 R145, R89 ;  /* 0x0000005900917308 */ /* 0x000fe20000000800 */
[C---:B--2---:R-:W-:Y:S08]  /*8f20*/  HMMA.16816.F32 R60, R68.reuse, R84, R60 ;  /* 0x00000054443c723c */ /* 0x044ff0000000183c */
[----:B------:R-:W-:Y:S01]  /*8f30*/  HMMA.16816.F32 R64, R68, R86, R64 ;  /* 0x000000564440723c */ /* 0x000fe20000001840 */
[----:B------:R-:W-:Y:S01]  /*8f40*/  LDSM.16.MT88.4 R84, [R238+0x6900] ;  /* 0x00690000ee54783b */ /* 0x000fe20000004200 */
[----:B------:R2:W1:Y:S05]  /*8f50*/  MUFU.EX2 R143, R90 ;  /* 0x0000005a008f7308 */ /* 0x00046a0000000800 */
[----:B-----5:R-:W-:Y:S02]  /*8f60*/  F2FP.PACK_AB R68, R148, R156 ;  /* 0x0000009c9444723e */ /* 0x020fe400000000ff */
[----:B------:R-:W-:Y:S03]  /*8f70*/  F2FP.PACK_AB R70, R140, R170 ;  /* 0x000000aa8c46723e */ /* 0x000fe600000000ff */
[----:B------:R-:W-:Y:S01]  /*8f80*/  F2FP.PACK_AB R69, R161, R169 ;  /* 0x000000a9a145723e */ /* 0x000fe200000000ff */
[----:B------:R-:W5:Y:S01]  /*8f90*/  MUFU.EX2 R210, R210 ;  /* 0x000000d200d27308 */ /* 0x000f620000000800 */
[----:B------:R-:W-:Y:S07]  /*8fa0*/  F2FP.PACK_AB R71, R157, R163 ;  /* 0x000000a39d47723e */ /* 0x000fee00000000ff */
[C---:B---3--:R-:W-:Y:S02]  /*8fb0*/  HMMA.16816.F32 R4, R68.reuse, R80, R4 ;  /* 0x000000504404723c */ /* 0x048fe40000001804 */
[----:B------:R-:W-:Y:S01]  /*8fc0*/  MUFU.EX2 R133, R204 ;  /* 0x000000cc00857308 */ /* 0x000fe20000000800 */
[----:B--2---:R-:W-:Y:S05]  /*8fd0*/  LDSM.16.MT88.4 R88, [R238+0x7100] ;  /* 0x00710000ee58783b */ /* 0x004fea0000004200 */
[C---:B------:R-:W-:Y:S04]  /*8fe0*/  HMMA.16816.F32 R8, R68.reuse, R82, R8 ;  /* 0x000000524408723c */ /* 0x040fe80000001808 */
[----:B------:R-:W2:Y:S01]  /*8ff0*/  MUFU.EX2 R206, R206 ;  /* 0x000000ce00ce7308 */ /* 0x000ea20000000800 */
[----:B------:R-:W3:Y:S03]  /*9000*/  LDSM.16.MT88.4 R80, [R240+0x6900] ;  /* 0x00690000f050783b */ /* 0x000ee60000004200 */
[C---:B------:R-:W-:Y:S08]  /*9010*/  HMMA.16816.F32 R12, R68.reuse, R96, R12 ;  /* 0x00000060440c723c */ /* 0x040ff0000000180c */
[C---:B------:R-:W-:Y:S01]  /*9020*/  HMMA.16816.F32 R16, R68.reuse, R98, R16 ;  /* 0x000000624410723c */ /* 0x040fe20000001810 */
[----:B------:R-:W-:Y:S07]  /*9030*/  LDSM.16.MT88.4 R96, [R236+0x7100] ;  /* 0x00710000ec60783b */ /* 0x000fee0000004200 */
[C---:B----4-:R-:W-:Y:S08]  /*9040*/  HMMA.16816.F32 R20, R68.reuse, R76, R20 ;  /* 0x0000004c4414723c */ /* 0x050ff00000001814 */
[C---:B------:R-:W-:Y:S01]  /*9050*/  HMMA.16816.F32 R24, R68.reuse, R78, R24 ;  /* 0x0000004e4418723c */ /* 0x040fe20000001818 */
[----:B------:R-:W4:Y:S07]  /*9060*/  LDSM.16.MT88.4 R76, [R237+0x6900] ;  /* 0x00690000ed4c783b */ /* 0x000f2e0000004200 */
[C---:B-1----:R-:W-:Y:S08]  /*9070*/  HMMA.16816.F32 R28, R68.reuse, R72, R28 ;  /* 0x00000048441c723c */ /* 0x042ff0000000181c */
[C---:B------:R-:W-:Y:S01]  /*9080*/  HMMA.16816.F32 R32, R68.reuse, R74, R32 ;  /* 0x0000004a4420723c */ /* 0x040fe20000001820 */
[----:B------:R-:W1:Y:S07]  /*9090*/  LDSM.16.MT88.4 R72, [R236+0x6900] ;  /* 0x00690000ec48783b */ /* 0x000e6e0000004200 */
[C---:B---3--:R-:W-:Y:S08]  /*90a0*/  HMMA.16816.F32 R36, R68.reuse, R80, R36 ;  /* 0x000000504424723c */ /* 0x048ff00000001824 */
[C---:B------:R-:W-:Y:S01]  /*90b0*/  HMMA.16816.F32 R40, R68.reuse, R82, R40 ;  /* 0x000000524428723c */ /* 0x040fe20000001828 */
[----:B------:R-:W3:Y:S07]  /*90c0*/  LDSM.16.MT88.4 R80, [R240+0x3100] ;  /* 0x00310000f050783b */ /* 0x000eee0000004200 */
[C---:B------:R-:W-:Y:S08]  /*90d0*/  HMMA.16816.F32 R44, R68.reuse, R84, R44 ;  /* 0x00000054442c723c */ /* 0x040ff0000000182c */
[C---:B------:R-:W-:Y:S01]  /*90e0*/  HMMA.16816.F32 R48, R68.reuse, R86, R48 ;  /* 0x000000564430723c */ /* 0x040fe20000001830 */
[----:B------:R-:W-:Y:S07]  /*90f0*/  LDSM.16.MT88.4 R84, [R236+0x3100] ;  /* 0x00310000ec54783b */ /* 0x000fee0000004200 */
[C---:B----4-:R-:W-:Y:S08]  /*9100*/  HMMA.16816.F32 R52, R68.reuse, R76, R52 ;  /* 0x0000004c4434723c */ /* 0x050ff00000001834 */
[C---:B------:R-:W-:Y:S01]  /*9110*/  HMMA.16816.F32 R56, R68.reuse, R78, R56 ;  /* 0x0000004e4438723c */ /* 0x040fe20000001838 */
[----:B------:R-:W4:Y:S07]  /*9120*/  LDSM.16.MT88.4 R76, [R238+0x3100] ;  /* 0x00310000ee4c783b */ /* 0x000f2e0000004200 */
[C---:B-1----:R-:W-:Y:S08]  /*9130*/  HMMA.16816.F32 R60, R68.reuse, R72, R60 ;  /* 0x00000048443c723c */ /* 0x042ff0000000183c */
[----:B------:R-:W-:Y:S01]  /*9140*/  HMMA.16816.F32 R64, R68, R74, R64 ;  /* 0x0000004a4440723c */ /* 0x000fe20000001840 */
[----:B------:R-:W1:Y:S06]  /*9150*/  LDSM.16.MT88.4 R72, [R237+0x3100] ;  /* 0x00310000ed48783b */ /* 0x000e6c0000004200 */
[----:B------:R-:W-:Y:S02]  /*9160*/  F2FP.PACK_AB R68, R147, R149 ;  /* 0x000000959344723e */ /* 0x000fe400000000ff */
[----:B------:R-:W-:Y:S03]  /*9170*/  F2FP.PACK_AB R70, R143, R145 ;  /* 0x000000918f46723e */ /* 0x000fe600000000ff */
[----:B------:R-:W-:Y:S02]  /*9180*/  F2FP.PACK_AB R69, R217, R219 ;  /* 0x000000dbd945723e */ /* 0x000fe400000000ff */
[----:B------:R-:W-:Y:S07]  /*9190*/  F2FP.PACK_AB R71, R211, R218 ;  /* 0x000000dad347723e */ /* 0x000fee00000000ff */
[C---:B---3--:R-:W-:Y:S08]  /*91a0*/  HMMA.16816.F32 R4, R68.reuse, R80, R4 ;  /* 0x000000504404723c */ /* 0x048ff00000001804 */
[C---:B------:R-:W-:Y:S01]  /*91b0*/  HMMA.16816.F32 R8, R68.reuse, R82, R8 ;  /* 0x000000524408723c */ /* 0x040fe20000001808 */
[----:B------:R-:W3:Y:S07]  /*91c0*/  LDSM.16.MT88.4 R80, [R240+0x7100] ;  /* 0x00710000f050783b */ /* 0x000eee0000004200 */
[C---:B----4-:R-:W-:Y:S01]  /*91d0*/  HMMA.16816.F32 R12, R68.reuse, R76, R12 ;  /* 0x0000004c440c723c */ /* 0x050fe2000000180c */
[----:B------:R-:W4:Y:S07]  /*91e0*/  LDL.LU R77, [R1+0x10] ;  /* 0x00001000014d7983 */ /* 0x000f2e0000300800 */
[C---:B------:R-:W-:Y:S08]  /*91f0*/  HMMA.16816.F32 R16, R68.reuse, R78, R16 ;  /* 0x0000004e4410723c */ /* 0x040ff00000001810 */
[C---:B-1----:R-:W-:Y:S07]  /*9200*/  HMMA.16816.F32 R20, R68.reuse, R72, R20 ;  /* 0x000000484414723c */ /* 0x042fee0000001814 */
[----:B------:R-:W-:Y:S01]  /*9210*/  MOV R73, R121 ;  /* 0x0000007900497202 */ /* 0x000fe20000000f00 */
[C---:B------:R-:W-:Y:S04]  /*9220*/  HMMA.16816.F32 R24, R68.reuse, R74, R24 ;  /* 0x0000004a4418723c */ /* 0x040fe80000001818 */
[----:B------:R-:W-:Y:S03]  /*9230*/  MOV R72, R120 ;  /* 0x0000007800487202 */ /* 0x000fe60000000f00 */
[----:B------:R-:W-:Y:S01]  /*9240*/  MOV R75, R115 ;  /* 0x00000073004b7202 */ /* 0x000fe20000000f00 */
[C---:B------:R-:W-:Y:S04]  /*9250*/  HMMA.16816.F32 R28, R68.reuse, R84, R28 ;  /* 0x00000054441c723c */ /* 0x040fe8000000181c */
[----:B------:R-:W-:Y:S04]  /*9260*/  MOV R74, R114 ;  /* 0x00000072004a7202 */ /* 0x000fe80000000f00 */
[C---:B------:R-:W-:Y:S01]  /*9270*/  HMMA.16816.F32 R32, R68.reuse, R86, R32 ;  /* 0x000000564420723c */ /* 0x040fe20000001820 */
[----:B------:R-:W-:Y:S07]  /*9280*/  LDSM.16.MT88.4 R84, [R238+0x7900] ;  /* 0x00790000ee54783b */ /* 0x000fee0000004200 */
[C---:B---3--:R-:W-:Y:S08]  /*9290*/  HMMA.16816.F32 R36, R68.reuse, R80, R36 ;  /* 0x000000504424723c */ /* 0x048ff00000001824 */
[C---:B------:R-:W-:Y:S08]  /*92a0*/  HMMA.16816.F32 R40, R68.reuse, R82, R40 ;  /* 0x000000524428723c */ /* 0x040ff00000001828 */
[C---:B------:R-:W-:Y:S08]  /*92b0*/  HMMA.16816.F32 R44, R68.reuse, R88, R44 ;  /* 0x00000058442c723c */ /* 0x040ff0000000182c */
[C---:B------:R-:W-:Y:S08]  /*92c0*/  HMMA.16816.F32 R48, R68.reuse, R90, R48 ;  /* 0x0000005a4430723c */ /* 0x040ff00000001830 */
[C---:B------:R-:W-:Y:S08]  /*92d0*/  HMMA.16816.F32 R52, R68.reuse, R92, R52 ;  /* 0x0000005c4434723c */ /* 0x040ff00000001834 */
[C---:B------:R-:W-:Y:S01]  /*92e0*/  HMMA.16816.F32 R56, R68.reuse, R94, R56 ;  /* 0x0000005e4438723c */ /* 0x040fe20000001838 */
[----:B------:R-:W1:Y:S07]  /*92f0*/  LDSM.16.MT88.4 R92, [R240+0x7900] ;  /* 0x00790000f05c783b */ /* 0x000e6e0000004200 */
[C---:B------:R-:W-:Y:S08]  /*9300*/  HMMA.16816.F32 R60, R68.reuse, R96, R60 ;  /* 0x00000060443c723c */ /* 0x040ff0000000183c */
[----:B------:R-:W-:Y:S07]  /*9310*/  HMMA.16816.F32 R64, R68, R98, R64 ;  /* 0x000000624440723c */ /* 0x000fee0000001840 */
[----:B------:R-:W-:Y:S02]  /*9320*/  F2FP.PACK_AB R68, R209, R208 ;  /* 0x000000d0d144723e */ /* 0x000fe400000000ff */
[----:B-----5:R-:W-:Y:S03]  /*9330*/  F2FP.PACK_AB R70, R210, R207 ;  /* 0x000000cfd246723e */ /* 0x020fe600000000ff */
[----:B--2---:R-:W-:Y:S02]  /*9340*/  F2FP.PACK_AB R69, R206, R205 ;  /* 0x000000cdce45723e */ /* 0x004fe400000000ff */
[----:B------:R-:W-:Y:S07]  /*9350*/  F2FP.PACK_AB R71, R133, R134 ;  /* 0x000000868547723e */ /* 0x000fee00000000ff */
[C---:B------:R-:W-:Y:S07]  /*9360*/  HMMA.16816.F32 R128, R68.reuse, R124, R4 ;  /* 0x0000007c4480723c */ /* 0x040fee0000001804 */
[----:B------:R-:W-:Y:S01]  /*9370*/  FADD.FTZ R5, R113, R112 ;  /* 0x0000007071057221 */ /* 0x000fe20000010000 */
[C---:B------:R-:W-:Y:S04]  /*9380*/  HMMA.16816.F32 R124, R68.reuse, R126, R8 ;  /* 0x0000007e447c723c */ /* 0x040fe80000001808 */
[----:B------:R-:W-:Y:S04]  /*9390*/  FADD.FTZ R216, R216, R5 ;  /* 0x00000005d8d87221 */ /* 0x000fe80000010000 */
[----:B------:R-:W-:Y:S01]  /*93a0*/  FADD.FTZ R5, R141, R216 ;  /* 0x000000d88d057221 */ /* 0x000fe20000010000 */
[C---:B------:R-:W-:Y:S08]  /*93b0*/  HMMA.16816.F32 R120, R68.reuse, R116, R12 ;  /* 0x000000744478723c */ /* 0x040ff0000000180c */
[C---:B------:R-:W-:Y:S08]  /*93c0*/  HMMA.16816.F32 R116, R68.reuse, R118, R16 ;  /* 0x000000764474723c */ /* 0x040ff00000001810 */
[C---:B------:R-:W-:Y:S08]  /*93d0*/  HMMA.16816.F32 R112, R68.reuse, R108, R20 ;  /* 0x0000006c4470723c */ /* 0x040ff00000001814 */
[C---:B------:R-:W-:Y:S04]  /*93e0*/  HMMA.16816.F32 R108, R68.reuse, R110, R24 ;  /* 0x0000006e446c723c */ /* 0x040fe80000001818 */
[----:B----4-:R-:W-:Y:S02]  /*93f0*/  FFMA.FTZ R202, R2, R77, R202 ;  /* 0x0000004d02ca7223 */ /* 0x010fe400000100ca */
[----:B------:R-:W-:Y:S01]  /*9400*/  FADD.FTZ R2, R150, R5 ;  /* 0x0000000596027221 */ /* 0x000fe20000010000 */
[----:B------:R-:W2:Y:S01]  /*9410*/  LDSM.16.MT88.4 R76, [R237+0x7900] ;  /* 0x00790000ed4c783b */ /* 0x000ea20000004200 */
[----:B------:R-:W-:Y:S04]  /*9420*/  FADD.FTZ R201, R201, R202 ;  /* 0x000000cac9c97221 */ /* 0x000fe80000010000 */
[----:B------:R-:W-:Y:S02]  /*9430*/  FADD.FTZ R7, R155, R2 ;  /* 0x000000029b077221 */ /* 0x000fe40000010000 */
        /* <DEDUP_REMOVED lines=13> */
[C---:B------:R-:W-:Y:S03]  /*9510*/  HMMA.16816.F32 R104, R68.reuse, R100, R28 ;  /* 0x000000644468723c */ /* 0x040fe6000000181c */
[----:B------:R-:W-:Y:S02]  /*9520*/  FADD.FTZ R5, R151, R0 ;  /* 0x0000000097057221 */ /* 0x000fe40000010000 */
[----:B------:R-:W-:Y:S02]  /*9530*/  FADD.FTZ R9, R168, R9 ;  /* 0x00000009a8097221 */ /* 0x000fe40000010000 */
[----:B------:R-:W-:Y:S01]  /*9540*/  FADD.FTZ R0, R146, R5 ;  /* 0x0000000592007221 */ /* 0x000fe20000010000 */
[C---:B------:R-:W-:Y:S04]  /*9550*/  HMMA.16816.F32 R100, R68.reuse, R102, R32 ;  /* 0x000000664464723c */ /* 0x040fe80000001820 */
[----:B------:R-:W-:Y:S02]  /*9560*/  FADD.FTZ R5, R153, R0 ;  /* 0x0000000099057221 */ /* 0x000fe40000010000 */
[----:B------:R-:W-:Y:S02]  /*9570*/  FADD.FTZ R2, R164, R9 ;  /* 0x00000009a4027221 */ /* 0x000fe40000010000 */
[----:B------:R-:W-:Y:S01]  /*9580*/  FADD.FTZ R0, R158, R5 ;  /* 0x000000059e007221 */ /* 0x000fe20000010000 */
[C---:B-1----:R-:W-:Y:S03]  /*9590*/  HMMA.16816.F32 R96, R68.reuse, R92, R36 ;  /* 0x0000005c4460723c */ /* 0x042fe60000001824 */
[----:B------:R-:W-:Y:S02]  /*95a0*/  FADD.FTZ R5, R165, R0 ;  /* 0x00000000a5057221 */ /* 0x000fe40000010000 */
[----:B------:R-:W-:Y:S02]  /*95b0*/  FADD.FTZ R11, R73, R2 ;  /* 0x00000002490b7221 */ /* 0x000fe40000010000 */
[----:B------:R-:W-:Y:S01]  /*95c0*/  FADD.FTZ R0, R162, R5 ;  /* 0x00000005a2007221 */ /* 0x000fe20000010000 */
[C---:B------:R-:W-:Y:S01]  /*95d0*/  HMMA.16816.F32 R92, R68.reuse, R94, R40 ;  /* 0x0000005e445c723c */ /* 0x040fe20000001828 */
[----:B------:R-:W1:Y:S03]  /*95e0*/  LDSM.16.MT88.4 R4, [R236+0x7900] ;  /* 0x00790000ec04783b */ /* 0x000e660000004200 */
[----:B------:R-:W-:Y:S04]  /*95f0*/  FADD.FTZ R0, R167, R0 ;  /* 0x00000000a7007221 */ /* 0x000fe80000010000 */
[----:B------:R-:W-:Y:S01]  /*9600*/  FADD.FTZ R0, R74, R0 ;  /* 0x000000004a007221 */ /* 0x000fe20000010000 */
[C---:B------:R-:W-:Y:S03]  /*9610*/  HMMA.16816.F32 R88, R68.reuse, R84, R44 ;  /* 0x000000544458723c */ /* 0x040fe6000000182c */
[----:B------:R-:W-:Y:S04]  /*9620*/  FADD.FTZ R0, R75, R0 ;  /* 0x000000004b007221 */ /* 0x000fe80000010000 */
[----:B------:R-:W-:Y:S01]  /*9630*/  FADD.FTZ R0, R72, R0 ;  /* 0x0000000048007221 */ /* 0x000fe20000010000 */
[C---:B------:R-:W-:Y:S04]  /*9640*/  HMMA.16816.F32 R84, R68.reuse, R86, R48 ;  /* 0x000000564454723c */ /* 0x040fe80000001830 */
[----:B------:R-:W-:Y:S02]  /*9650*/  FADD.FTZ R9, R203, R0 ;  /* 0x00000000cb097221 */ /* 0x000fe40000010000 */
[----:B------:R-:W-:Y:S02]  /*9660*/  FADD.FTZ R0, R160, R11 ;  /* 0x0000000ba0007221 */ /* 0x000fe40000010000 */
[----:B------:R-:W-:Y:S01]  /*9670*/  FADD.FTZ R9, R156, R9 ;  /* 0x000000099c097221 */ /* 0x000fe20000010000 */
[C---:B--2---:R-:W-:Y:S03]  /*9680*/  HMMA.16816.F32 R80, R68.reuse, R76, R52 ;  /* 0x0000004c4450723c */ /* 0x044fe60000001834 */
        /* <DEDUP_REMOVED lines=11> */
[----:B------:R-:W-:Y:S04]  /*9740*/  HMMA.16816.F32 R68, R68, R6, R64 ;  /* 0x000000064444723c */ /* 0x000fe80000001840 */
[----:B------:R-:W-:Y:S02]  /*9750*/  FADD.FTZ R2, R219, R2 ;  /* 0x00000002db027221 */ /* 0x000fe40000010000 */
[----:B------:R-:W-:Y:S02]  /*9760*/  FADD.FTZ R0, R145, R0 ;  /* 0x0000000091007221 */ /* 0x000fe40000010000 */
        /* <DEDUP_REMOVED lines=10> */
[----:B------:R-:W-:Y:S03]  /*9810*/  FADD.FTZ R134, R134, R205 ;  /* 0x000000cd86867221 */ /* 0x000fe60000010000 */
[----:B------:R1:W-:Y:S01]  /*9820*/  STL [R1+0x10], R0 ;  /* 0x0000100001007387 */ /* 0x0003e20000100800 */
[----:B------:R-:W-:Y:S05]  /*9830*/  FADD.FTZ R2, R133, R134 ;  /* 0x0000008685027221 */ /* 0x000fea0000010000 */
[----:B------:R2:W-:Y:S01]  /*9840*/  STL [R1+0xc], R2 ;  /* 0x00000c0201007387 */ /* 0x0005e20000100800 */
[----:B-1----:R-:W-:Y:S01]  /*9850*/  MOV R0, R3 ;  /* 0x0000000300007202 */ /* 0x002fe20000000f00 */
[----:B------:R-:W-:-:S05]  /*9860*/  @P1 BRA `(.L_x_25) ;  /* 0xffffc1c000001947 */ /* 0x000fca000383ffff */
.L_x_24:
[----:B------:R-:W3:Y:S04]  /*9870*/  LDL.LU R4, [R1+0x10] ;  /* 0x0000100001047983 */ /* 0x000ee80000300800 */
[----:B--2---:R-:W2:Y:S01]  /*9880*/  LDL.LU R2, [R1+0xc] ;  /* 0x00000c0001027983 */ /* 0x004ea20000300800 */
[----:B------:R-:W-:-:S03]  /*9890*/  PLOP3.LUT P3, PT, PT, PT, PT, 0x8, 0x0 ;  /* 0x000000000000781c */ /* 0x000fc60003f6e170 */
[----:B---3--:R-:W1:Y:S04]  /*98a0*/  SHFL.BFLY PT, R6, R4, 0x2, 0x1f ;  /* 0x0c401f0004067f89 */ /* 0x008e6800000e0000 */
[----:B--2---:R-:W2:Y:S01]  /*98b0*/  SHFL.BFLY PT, R7, R2, 0x2, 0x1f ;  /* 0x0c401f0002077f89 */ /* 0x004ea200000e0000 */
[----:B-1----:R-:W-:Y:S01]  /*98c0*/  FADD.FTZ R6, R6, R4 ;  /* 0x0000000406067221 */ /* 0x002fe20000010000 */
[----:B------:R-:W-:Y:S01]  /*98d0*/  MOV R4, RZ ;  /* 0x000000ff00047202 */ /* 0x000fe20000000f00 */
[----:B--2---:R-:W-:-:S03]  /*98e0*/  FADD.FTZ R7, R7, R2 ;  /* 0x0000000207077221 */ /* 0x004fc60000010000 */
[----:B------:R-:W1:Y:S01]  /*98f0*/  SHFL.BFLY PT, R5, R6, 0x1, 0x1f ;  /* 0x0c201f0006057f89 */ /* 0x000e6200000e0000 */
[----:B------:R-:W-:-:S03]  /*9900*/  MOV R2, RZ ;  /* 0x000000ff00027202 */ /* 0x000fc60000000f00 */
[----:B------:R-:W2:Y:S01]  /*9910*/  SHFL.BFLY PT, R0, R7, 0x1, 0x1f ;  /* 0x0c201f0007007f89 */ /* 0x000ea200000e0000 */
[----:B-1----:R-:W-:Y:S02]  /*9920*/  FADD.FTZ R5, R6, R5 ;  /* 0x0000000506057221 */ /* 0x002fe40000010000 */
[----:B--2---:R-:W-:-:S03]  /*9930*/  FADD.FTZ R0, R0, R7 ;  /* 0x0000000700007221 */ /* 0x004fc60000010000 */
[----:B------:R-:W-:Y:S02]  /*9940*/  FSETP.NE.FTZ.AND P1, PT, R5, RZ, PT ;  /* 0x000000ff0500720b */ /* 0x000fe40003f35000 */
[----:B------:R-:W-:Y:S02]  /*9950*/  MOV R7, 0xff800000 ;  /* 0xff80000000077802 */ /* 0x000fe40000000f00 */
[----:B------:R-:W-:-:S09]  /*9960*/  FSETP.NE.FTZ.AND P0, PT, R0, RZ, PT ;  /* 0x000000ff0000720b */ /* 0x000fd20003f15000 */
[----:B------:R-:W1:Y:S01]  /*9970*/  @P1 MUFU.RCP R4, R5 ;  /* 0x0000000500041308 */ /* 0x000e620000001000 */
[----:B------:R-:W-:-:S03]  /*9980*/  @P1 MOV R9, 0x3f317218 ;  /* 0x3f31721800091802 */ /* 0x000fc60000000f00 */
[----:B------:R-:W-:Y:S02]  /*9990*/  @P0 MOV R8, 0x3f317218 ;  /* 0x3f31721800080802 */ /* 0x000fe40000000f00 */
[----:B------:R-:W-:Y:S02]  /*99a0*/  @P1 FMUL.FTZ R9, R9, c[0x0][0x2d0] ;  /* 0x0000b40009091a20 */ /* 0x000fe40000410000 */
[----:B------:R-:W-:Y:S01]  /*99b0*/  @P0 MUFU.RCP R2, R0 ;  /* 0x0000000000020308 */ /* 0x000fe20000001000 */
[----:B------:R-:W-:-:S07]  /*99c0*/  @P0 FMUL.FTZ R8, R8, c[0x0][0x2d0] ;  /* 0x0000b40008080a20 */ /* 0x000fce0000410000 */
[----:B------:R-:W2:Y:S01]  /*99d0*/  @P1 MUFU.LG2 R5, R5 ;  /* 0x0000000500051308 */ /* 0x000ea20000000c00 */
[C---:B-1----:R-:W-:Y:S02]  /*99e0*/  FMUL.FTZ R128, R4.reuse, R128 ;  /* 0x0000008004807220 */ /* 0x042fe40000410000 */
[C---:B------:R-:W-:Y:S02]  /*99f0*/  FMUL.FTZ R129, R4.reuse, R129 ;  /* 0x0000008104817220 */ /* 0x040fe40000410000 */
[C---:B------:R-:W-:Y:S02]  /*9a00*/  FMUL.FTZ R124, R4.reuse, R124 ;  /* 0x0000007c047c7220 */ /* 0x040fe40000410000 */
[C---:B------:R-:W-:Y:S01]  /*9a10*/  FMUL.FTZ R125, R4.reuse, R125 ;  /* 0x0000007d047d7220 */ /* 0x040fe20000410000 */
[----:B------:R-:W1:Y:S01]  /*9a20*/  @P0 MUFU.LG2 R0, R0 ;  /* 0x0000000000000308 */ /* 0x000e620000000c00 */
[C---:B------:R-:W-:Y:S02]  /*9a30*/  FMUL.FTZ R120, R4.reuse, R120 ;  /* 0x0000007804787220 */ /* 0x040fe40000410000 */
[----:B------:R-:W-:-:S02]  /*9a40*/  FMUL.FTZ R121, R4, R121 ;  /* 0x0000007904797220 */ /* 0x000fc40000410000 */
[C---:B------:R-:W-:Y:S02]  /*9a50*/  FMUL.FTZ R116, R4.reuse, R116 ;  /* 0x0000007404747220 */ /* 0x040fe40000410000 */
[C---:B------:R-:W-:Y:S02]  /*9a60*/  FMUL.FTZ R117, R4.reuse, R117 ;  /* 0x0000007504757220 */ /* 0x040fe40000410000 */
[----:B--2---:R-:W-:Y:S02]  /*9a70*/  @P1 FMUL.FTZ R5, R5, 0.69314718246459960938 ;  /* 0x3f31721805051820 */ /* 0x004fe40000410000 */
[C---:B------:R-:W-:Y:S02]  /*9a80*/  FMUL.FTZ R6, R4.reuse, R112 ;  /* 0x0000007004067220 */ /* 0x040fe40000410000 */
[C---:B------:R-:W-:Y:S02]  /*9a90*/  FMUL.FTZ R113, R4.reuse, R113 ;  /* 0x0000007104717220 */ /* 0x040fe40000410000 */
[----:B------:R-:W-:-:S02]  /*9aa0*/  FMUL.FTZ R108, R4, R108 ;  /* 0x0000006c046c7220 */ /* 0x000fc40000410000 */
[----:B-1----:R-:W-:Y:S02]  /*9ab0*/  @P0 FMUL.FTZ R0, R0, 0.69314718246459960938 ;  /* 0x3f31721800000820 */ /* 0x002fe40000410000 */
        /* <DEDUP_REMOVED lines=21> */
[----:B------:R-:W-:Y:S01]  /*9c10*/  MOV R4, 0xff800000 ;  /* 0xff80000000047802 */ /* 0x000fe20000000f00 */
        /* <DEDUP_REMOVED lines=32> */
[----:B------:R-:W-:Y:S02]  /*9e20*/  @P1 FFMA.FTZ R4, R9, R132, R5 ;  /* 0x0000008409041223 */ /* 0x000fe40000010005 */
[----:B------:R-:W-:Y:S02]  /*9e30*/  @P0 FFMA.FTZ R7, R8, R3, R0 ;  /* 0x0000000308070223 */ /* 0x000fe40000010000 */
.L_x_22:
[----:B------:R-:W-:Y:S05]  /*9e40*/  @P3 BRA `(.L_x_26) ;  /* 0x0000128000003947 */ /* 0x000fea0003800000 */
[----:B------:R-:W1:Y:S01]  /*9e50*/  S2R R0, SR_TID.X ;  /* 0x0000000000007919 */ /* 0x000e620000002100 */
[----:B------:R-:W-:Y:S02]  /*9e60*/  F2FP.PACK_AB R128, R129, R128 ;  /* 0x000000808180723e */ /* 0x000fe400000000ff */
[----:B------:R-:W-:Y:S01]  /*9e70*/  F2FP.PACK_AB R130, R131, R130 ;  /* 0x000000828382723e */ /* 0x000fe200000000ff */
[----:B------:R-:W-:Y:S01]  /*9e80*/  BAR.SYNC.DEFER_BLOCKING 0x1, 0x100 ;  /* 0x0044000000007b1d */ /* 0x000fe20000010000 */
[----:B------:R-:W-:Y:S02]  /*9e90*/  F2FP.PACK_AB R124, R125, R124 ;  /* 0x0000007c7d7c723e */ /* 0x000fe400000000ff */
[----:B------:R-:W-:Y:S02]  /*9ea0*/  F2FP.PACK_AB R126, R127, R126 ;  /* 0x0000007e7f7e723e */ /* 0x000fe400000000ff */
[----:B------:R-:W-:-:S02]  /*9eb0*/  F2FP.PACK_AB R120, R121, R120 ;  /* 0x000000787978723e */ /* 0x000fc400000000ff */
[----:B------:R-:W-:Y:S02]  /*9ec0*/  F2FP.PACK_AB R122, R123, R122 ;  /* 0x0000007a7b7a723e */ /* 0x000fe400000000ff */
[----:B------:R-:W-:Y:S02]  /*9ed0*/  F2FP.PACK_AB R116, R117, R116 ;  /* 0x000000747574723e */ /* 0x000fe400000000ff */
[----:B------:R-:W-:Y:S02]  /*9ee0*/  F2FP.PACK_AB R118, R119, R118 ;  /* 0x000000767776723e */ /* 0x000fe400000000ff */
[----:B------:R-:W-:Y:S02]  /*9ef0*/  F2FP.PACK_AB R6, R113, R6 ;  /* 0x000000067106723e */ /* 0x000fe400000000ff */
[----:B------:R-:W-:Y:S02]  /*9f00*/  F2FP.PACK_AB R114, R115, R114 ;  /* 0x000000727372723e */ /* 0x000fe400000000ff */
[----:B------:R-:W-:-:S02]  /*9f10*/  F2FP.PACK_AB R108, R109, R108 ;  /* 0x0000006c6d6c723e */ /* 0x000fc400000000ff */
[----:B------:R-:W-:Y:S02]  /*9f20*/  F2FP.PACK_AB R110, R111, R110 ;  /* 0x0000006e6f6e723e */ /* 0x000fe400000000ff */
[----:B-1----:R-:W-:Y:S02]  /*9f30*/  SHF.R.S32.HI R3, RZ, 0x1f, R0 ;  /* 0x0000001fff037819 */ /* 0x002fe40000011400 */
[----:B------:R-:W-:Y:S02]  /*9f40*/  F2FP.PACK_AB R104, R105, R104 ;  /* 0x000000686968723e */ /* 0x000fe400000000ff */
[----:B------:R-:W-:Y:S02]  /*9f50*/  LEA.HI R2, R3, R0, RZ, 0x2 ;  /* 0x0000000003027211 */ /* 0x000fe400078f10ff */
[----:B------:R-:W-:Y:S02]  /*9f60*/  F2FP.PACK_AB R106, R107, R106 ;  /* 0x0000006a6b6a723e */ /* 0x000fe400000000ff */
[----:B------:R-:W-:-:S02]  /*9f70*/  SHF.R.S32.HI R8, RZ, 0x2, R2 ;  /* 0x00000002ff087819 */ /* 0x000fc40000011402 */
[----:B------:R-:W-:Y:S02]  /*9f80*/  SHF.R.S32.HI R5, RZ, 0x1f, R2 ;  /* 0x0000001fff057819 */ /* 0x000fe40000011402 */
[----:B------:R-:W-:Y:S02]  /*9f90*/  LOP3.LUT R9, R2, 0xfffffffc, RZ, 0xc0, !PT ;  /* 0xfffffffc02097812 */ /* 0x000fe400078ec0ff */
[----:B------:R-:W-:Y:S02]  /*9fa0*/  LEA.HI R5, R5, R8, RZ, 0x3 ;  /* 0x0000000805057211 */ /* 0x000fe400078f18ff */
[----:B------:R-:W-:Y:S01]  /*9fb0*/  F2FP.PACK_AB R100, R101, R100 ;  /* 0x000000646564723e */ /* 0x000fe200000000ff */
[----:B------:R-:W-:Y:S01]  /*9fc0*/  IMAD.IADD R9, R0, 0x1, -R9 ;  /* 0x0000000100097824 */ /* 0x000fe200078e0a09 */
[----:B------:R-:W-:Y:S02]  /*9fd0*/  LOP3.LUT R5, R5, 0xfffffff8, RZ, 0xc0, !PT ;  /* 0xfffffff805057812 */ /* 0x000fe400078ec0ff */
[----:B------:R-:W-:-:S02]  /*9fe0*/  F2FP.PACK_AB R102, R103, R102 ;  /* 0x000000666766723e */ /* 0x000fc400000000ff */
[----:B------:R-:W-:Y:S01]  /*9ff0*/  F2FP.PACK_AB R96, R97, R96 ;  /* 0x000000606160723e */ /* 0x000fe200000000ff */
[----:B------:R-:W-:Y:S01]  /*a000*/  IMAD.IADD R8, R8, 0x1, -R5 ;  /* 0x0000000108087824 */ /* 0x000fe200078e0a05 */
[----:B------:R-:W-:Y:S02]  /*a010*/  LEA.HI R5, R3, R0, RZ, 0x5 ;  /* 0x0000000003057211 */ /* 0x000fe400078f28ff */
[----:B------:R-:W-:Y:S01]  /*a020*/  F2FP.PACK_AB R98, R99, R98 ;  /* 0x000000626362723e */ /* 0x000fe200000000ff */
[C---:B------:R-:W-:Y:S01]  /*a030*/  IMAD.SHL.U32 R10, R8.reuse, 0x40, RZ ;  /* 0x00000040080a7824 */ /* 0x040fe200078e00ff */
[----:B------:R-:W-:Y:S02]  /*a040*/  SHF.R.S32.HI R2, RZ, 0x5, R5 ;  /* 0x00000005ff027819 */ /* 0x000fe40000011405 */
[----:B------:R-:W-:Y:S02]  /*a050*/  LOP3.LUT R12, R8, 0x1, RZ, 0xc0, !PT ;  /* 0x00000001080c7812 */ /* 0x000fe400078ec0ff */
[----:B------:R-:W-:Y:S01]  /*a060*/  LOP3.LUT R10, R10, 0x1c0, RZ, 0xc0, !PT ;  /* 0x000001c00a0a7812 */ /* 0x000fe200078ec0ff */
[----:B------:R-:W-:Y:S01]  /*a070*/  IMAD R11, R2, 0x200, R9 ;  /* 0x00000200020b7824 */ /* 0x000fe200078e0209 */
[----:B------:R-:W-:-:S02]  /*a080*/  ISETP.NE.U32.AND P0, PT, R12, 0x1, PT ;  /* 0x000000010c00780c */ /* 0x000fc40003f05070 */
[----:B------:R-:W-:Y:S02]  /*a090*/  LEA.HI R10, R10, R10, RZ, 0x1d ;  /* 0x0000000a0a0a7211 */ /* 0x000fe400078fe8ff */
[----:B------:R-:W-:Y:S01]  /*a0a0*/  R2P PR, R8, 0x6 ;  /* 0x0000000608007804 */ /* 0x000fe20000000000 */
[----:B------:R-:W-:Y:S01]  /*a0b0*/  IMAD.MOV.U32 R8, RZ, RZ, 0x20 ;  /* 0x00000020ff087424 */ /* 0x000fe200078e00ff */
[----:B------:R-:W-:Y:S01]  /*a0c0*/  F2FP.PACK_AB R92, R93, R92 ;  /* 0x0000005c5d5c723e */ /* 0x000fe200000000ff */
[----:B------:R-:W-:Y:S01]  /*a0d0*/  IMAD.U32 R10, R11, 0x2, R10 ;  /* 0x000000020b0a7824 */ /* 0x000fe200078e000a */
[----:B------:R-:W-:Y:S02]  /*a0e0*/  F2FP.PACK_AB R94, R95, R94 ;  /* 0x0000005e5f5e723e */ /* 0x000fe400000000ff */
[----:B------:R-:W-:Y:S01]  /*a0f0*/  SEL R8, R8, 0xffffffe0, !P1 ;  /* 0xffffffe008087807 */ /* 0x000fe20004800000 */
[----:B------:R-:W-:Y:S01]  /*a100*/  IMAD.SHL.U32 R11, R10, 0x2, RZ ;  /* 0x000000020a0b7824 */ /* 0x000fe200078e00ff */
[----:B------:R-:W-:-:S02]  /*a110*/  F2FP.PACK_AB R88, R89, R88 ;  /* 0x000000585958723e */ /* 0x000fc400000000ff */
[----:B------:R-:W-:Y:S01]  /*a120*/  F2FP.PACK_AB R90, R91, R90 ;  /* 0x0000005a5b5a723e */ /* 0x000fe200000000ff */
[C---:B------:R-:W-:Y:S01]  /*a130*/  IMAD.IADD R15, R11.reuse, 0x1, R8 ;  /* 0x000000010b0f7824 */ /* 0x040fe200078e0208 */
[C---:B------:R-:W-:Y:S01]  /*a140*/  IADD3 R10, R11.reuse, 0x80, RZ ;  /* 0x000000800b0a7810 */ /* 0x040fe20007ffe0ff */
[----:B------:R-:W-:Y:S01]  /*a150*/  STS [R11+0x80], R128 ;  /* 0x000080800b007388 */ /* 0x000fe20000000800 */
[----:B------:R-:W-:Y:S02]  /*a160*/  IADD3 R13, R11, 0x70, RZ ;  /* 0x000000700b0d7810 */ /* 0x000fe40007ffe0ff */
[----:B------:R-:W-:Y:S01]  /*a170*/  @P0 IADD3 R13, R10, 0x10, RZ ;  /* 0x000000100a0d0810 */ /* 0x000fe20007ffe0ff */
[----:B------:R-:W-:Y:S01]  /*a180*/  IMAD.MOV.U32 R10, RZ, RZ, 0x40 ;  /* 0x00000040ff0a7424 */ /* 0x000fe200078e00ff */
[----:B------:R-:W-:Y:S01]  /*a190*/  STS [R11+0x480], R130 ;  /* 0x000480820b007388 */ /* 0x000fe20000000800 */
[----:B------:R-:W-:Y:S02]  /*a1a0*/  F2FP.PACK_AB R84, R85, R84 ;  /* 0x000000545554723e */ /* 0x000fe400000000ff */
[----:B------:R-:W-:Y:S01]  /*a1b0*/  IMAD.IADD R17, R8, 0x1, R13 ;  /* 0x0000000108117824 */ /* 0x000fe200078e020d */
[----:B------:R-:W-:Y:S01]  /*a1c0*/  SEL R10, R10, 0xffffffc0, !P2 ;  /* 0xffffffc00a0a7807 */ /* 0x000fe20005000000 */
[----:B------:R-:W-:Y:S01]  /*a1d0*/  STS [R13], R124 ;  /* 0x0000007c0d007388 */ /* 0x000fe20000000800 */
[----:B------:R-:W-:-:S02]  /*a1e0*/  F2FP.PACK_AB R86, R87, R86 ;  /* 0x000000565756723e */ /* 0x000fc400000000ff */
[----:B------:R-:W-:Y:S01]  /*a1f0*/  F2FP.PACK_AB R80, R81, R80 ;  /* 0x000000505150723e */ /* 0x000fe200000000ff */
[--C-:B------:R-:W-:Y:S01]  /*a200*/  IMAD.IADD R19, R11, 0x1, R10.reuse ;  /* 0x000000010b137824 */ /* 0x100fe200078e020a */
[----:B------:R-:W-:Y:S01]  /*a210*/  STS [R13+0x400], R126 ;  /* 0x0004007e0d007388 */ /* 0x000fe20000000800 */
[C---:B------:R-:W-:Y:S01]  /*a220*/  IMAD.IADD R21, R10.reuse, 0x1, R13 ;  /* 0x000000010a157824 */ /* 0x040fe200078e020d */
[----:B------:R-:W-:Y:S01]  /*a230*/  F2FP.PACK_AB R82, R83, R82 ;  /* 0x000000525352723e */ /* 0x000fe200000000ff */
[----:B------:R-:W-:Y:S01]  /*a240*/  IMAD.IADD R23, R10, 0x1, R15 ;  /* 0x000000010a177824 */ /* 0x000fe200078e020f */
[----:B------:R-:W-:Y:S01]  /*a250*/  STS [R15+0x80], R120 ;  /* 0x000080780f007388 */ /* 0x000fe20000000800 */
[----:B------:R-:W-:Y:S01]  /*a260*/  IMAD.IADD R25, R17, 0x1, R10 ;  /* 0x0000000111197824 */ /* 0x000fe200078e020a */
[----:B------:R-:W-:Y:S02]  /*a270*/  F2FP.PACK_AB R76, R77, R76 ;  /* 0x0000004c4d4c723e */ /* 0x000fe400000000ff */
[----:B------:R-:W-:Y:S01]  /*a280*/  STS [R15+0x480], R122 ;  /* 0x0004807a0f007388 */ /* 0x000fe20000000800 */
[----:B------:R-:W-:-:S02]  /*a290*/  F2FP.PACK_AB R78, R79, R78 ;  /* 0x0000004e4f4e723e */ /* 0x000fc400000000ff */
[----:B------:R-:W-:Y:S01]  /*a2a0*/  F2FP.PACK_AB R72, R73, R72 ;  /* 0x000000484948723e */ /* 0x000fe200000000ff */
[----:B------:R-:W-:Y:S01]  /*a2b0*/  STS [R17], R116 ;  /* 0x0000007411007388 */ /* 0x000fe20000000800 */
[----:B------:R-:W-:Y:S02]  /*a2c0*/  F2FP.PACK_AB R74, R75, R74 ;  /* 0x0000004a4b4a723e */ /* 0x000fe400000000ff */
[----:B------:R-:W-:Y:S01]  /*a2d0*/  F2FP.PACK_AB R68, R69, R68 ;  /* 0x000000444544723e */ /* 0x000fe200000000ff */
[----:B------:R-:W-:Y:S01]  /*a2e0*/  STS [R17+0x400], R118 ;  /* 0x0004007611007388 */ /* 0x000fe20000000800 */
[----:B------:R-:W-:Y:S02]  /*a2f0*/  F2FP.PACK_AB R70, R71, R70 ;  /* 0x000000464746723e */ /* 0x000fe400000000ff */
[----:B------:R-:W-:Y:S01]  /*a300*/  ISETP.NE.U32.AND P1, PT, RZ, c[0x0][0x508], PT ;  /* 0x00014200ff007a0c */ /* 0x000fe20003f25070 */
[----:B------:R-:W-:Y:S01]  /*a310*/  STS [R19+0x80], R6 ;  /* 0x0000800613007388 */ /* 0x000fe20000000800 */
[----:B------:R-:W-:-:S02]  /*a320*/  ISETP.NE.U32.AND P0, PT, RZ, c[0x0][0x500], PT ;  /* 0x00014000ff007a0c */ /* 0x000fc40003f05070 */
[----:B------:R-:W-:Y:S01]  /*a330*/  ISETP.NE.AND.EX P1, PT, RZ, c[0x0][0x50c], PT, P1 ;  /* 0x00014300ff007a0c */ /* 0x000fe20003f25310 */
[----:B------:R-:W-:Y:S01]  /*a340*/  STS [R19+0x480], R114 ;  /* 0x0004807213007388 */ /* 0x000fe20000000800 */
[----:B------:R-:W-:-:S03]  /*a350*/  ISETP.NE.AND.EX P0, PT, RZ, c[0x0][0x504], PT, P0 ;  /* 0x00014100ff007a0c */ /* 0x000fc60003f05300 */
[----:B------:R-:W-:Y:S04]  /*a360*/  STS [R21], R108 ;  /* 0x0000006c15007388 */ /* 0x000fe80000000800 */
[----:B------:R-:W-:Y:S04]  /*a370*/  STS [R21+0x400], R110 ;  /* 0x0004006e15007388 */ /* 0x000fe80000000800 */
[----:B------:R-:W-:Y:S04]  /*a380*/  STS [R23+0x80], R104 ;  /* 0x0000806817007388 */ /* 0x000fe80000000800 */
[----:B------:R-:W-:Y:S04]  /*a390*/  STS [R23+0x480], R106 ;  /* 0x0004806a17007388 */ /* 0x000fe80000000800 */
[----:B------:R-:W-:Y:S04]  /*a3a0*/  STS [R25], R100 ;  /* 0x0000006419007388 */ /* 0x000fe80000000800 */
[----:B------:R-:W-:Y:S04]  /*a3b0*/  STS [R25+0x400], R102 ;  /* 0x0004006619007388 */ /* 0x000fe80000000800 */
[----:B------:R-:W-:Y:S04]  /*a3c0*/  STS [R11+0x4080], R96 ;  /* 0x004080600b007388 */ /* 0x000fe80000000800 */
[----:B------:R1:W-:Y:S04]  /*a3d0*/  STS [R11+0x4480], R98 ;  /* 0x004480620b007388 */ /* 0x0003e80000000800 */
[----:B------:R-:W-:Y:S04]  /*a3e0*/  STS [R13+0x4000], R92 ;  /* 0x0040005c0d007388 */ /* 0x000fe80000000800 */
[----:B------:R2:W-:Y:S04]  /*a3f0*/  STS [R13+0x4400], R94 ;  /* 0x0044005e0d007388 */ /* 0x0005e80000000800 */
[----:B------:R-:W-:Y:S04]  /*a400*/  STS [R15+0x4080], R88 ;  /* 0x004080580f007388 */ /* 0x000fe80000000800 */
[----:B------:R3:W-:Y:S04]  /*a410*/  STS [R15+0x4480], R90 ;  /* 0x0044805a0f007388 */ /* 0x0007e80000000800 */
[----:B------:R-:W-:Y:S04]  /*a420*/  STS [R17+0x4000], R84 ;  /* 0x0040005411007388 */ /* 0x000fe80000000800 */
[----:B------:R-:W-:Y:S01]  /*a430*/  STS [R17+0x4400], R86 ;  /* 0x0044005611007388 */ /* 0x000fe20000000800 */
[----:B-1----:R-:W-:-:S03]  /*a440*/  IMAD.MOV.U32 R11, RZ, RZ, 0x4 ;  /* 0x00000004ff0b7424 */ /* 0x002fc600078e00ff */
[----:B------:R-:W-:Y:S04]  /*a450*/  STS [R19+0x4080], R80 ;  /* 0x0040805013007388 */ /* 0x000fe80000000800 */
[----:B------:R-:W-:Y:S01]  /*a460*/  STS [R19+0x4480], R82 ;  /* 0x0044805213007388 */ /* 0x000fe20000000800 */
[----:B--2---:R-:W-:-:S03]  /*a470*/  IMAD.WIDE R12, R244, R11, c[0x0][0x500] ;  /* 0x00014000f40c7625 */ /* 0x004fc600078e020b */
[----:B------:R-:W-:Y:S04]  /*a480*/  STS [R21+0x4000], R76 ;  /* 0x0040004c15007388 */ /* 0x000fe80000000800 */
[----:B------:R1:W-:Y:S04]  /*a490*/  STS [R21+0x4400], R78 ;  /* 0x0044004e15007388 */ /* 0x0003e80000000800 */
[----:B------:R2:W-:Y:S04]  /*a4a0*/  STS [R23+0x4080], R72 ;  /* 0x0040804817007388 */ /* 0x0005e80000000800 */
[----:B------:R2:W-:Y:S04]  /*a4b0*/  STS [R23+0x4480], R74 ;  /* 0x0044804a17007388 */ /* 0x0005e80000000800 */
[----:B------:R2:W-:Y:S04]  /*a4c0*/  STS [R25+0x4000], R68 ;  /* 0x0040004419007388 */ /* 0x0005e80000000800 */
[----:B------:R2:W-:Y:S04]  /*a4d0*/  STS [R25+0x4400], R70 ;  /* 0x0044004619007388 */ /* 0x0005e80000000800 */
[----:B------:R-:W-:Y:S01]  /*a4e0*/  BAR.SYNC.DEFER_BLOCKING 0x1, 0x100 ;  /* 0x0044000000007b1d */ /* 0x000fe20000010000 */
[----:B------:R-:W-:-:S02]  /*a4f0*/  IMAD.MOV.U32 R8, RZ, RZ, c[0x0][0x388] ;  /* 0x0000e200ff087624 */ /* 0x000fc400078e00ff */
[----:B------:R-:W-:-:S03]  /*a500*/  @P1 IMAD.WIDE R10, R244, R11, c[0x0][0x508] ;  /* 0x00014200f40a1625 */ /* 0x000fc600078e020b */
[----:B---3--:R-:W3:Y:S04]  /*a510*/  @P0 LDG.E R15, [R12.64] ;  /* 0x000000100c0f0981 */ /* 0x008ee8000c1e1900 */
[----:B------:R2:W5:Y:S01]  /*a520*/  @P1 LDG.E R8, [R10.64] ;  /* 0x000000100a081981 */ /* 0x000562000c1e1900 */
[----:B-1----:R-:W-:Y:S02]  /*a530*/  CS2R R20, SRZ ;  /* 0x0000000000147805 */ /* 0x002fe4000001ff00 */
[--C-:B---3--:R-:W-:Y:S01]  /*a540*/  @P0 SHF.R.S32.HI R21, RZ, 0x1f, R15.reuse ;  /* 0x0000001fff150819 */ /* 0x108fe2000001140f */
[----:B------:R-:W-:Y:S01]  /*a550*/  @P0 IMAD.MOV.U32 R20, RZ, RZ, R15 ;  /* 0x000000ffff140224 */ /* 0x000fe200078e000f */
[----:B------:R-:W-:Y:S05]  /*a560*/  @P1 BRA `(.L_x_27) ;  /* 0x0000004000001947 */ /* 0x000fea0003800000 */
[----:B--2---:R-:W-:Y:S05]  /*a570*/  @!P0 BRA `(.L_x_27) ;  /* 0x0000003000008947 */ /* 0x004fea0003800000 */
[----:B-----5:R-:W2:Y:S04]  /*a580*/  LDG.E R8, [R12.64] ;  /* 0x000000100c087981 */ /* 0x020ea8000c1e1900 */
[----:B------:R-:W2:Y:S02]  /*a590*/  LDG.E R11, [R12.64+0x4] ;  /* 0x000004100c0b7981 */ /* 0x000ea4000c1e1900 */
[----:B--2---:R-:W-:-:S02]  /*a5a0*/  IADD3 R8, -R8, R11, RZ ;  /* 0x0000000b08087210 */ /* 0x004fc40007ffe1ff */
.L_x_27:
[----:B--2---:R-:W-:Y:S01]  /*a5b0*/  LOP3.LUT R5, R5, 0xffffffe0, RZ, 0xc0, !PT ;  /* 0xffffffe005057812 */ /* 0x004fe200078ec0ff */
[----:B------:R-:W1:Y:S01]  /*a5c0*/  S2R R6, SR_CTAID.Y ;  /* 0x0000000000067919 */ /* 0x000e620000002600 */
[----:B------:R-:W-:Y:S01]  /*a5d0*/  SHF.R.S32.HI R13, RZ, 0x1f, R2 ;  /* 0x0000001fff0d7819 */ /* 0x000fe20000011402 */
[----:B------:R-:W-:Y:S01]  /*a5e0*/  IMAD.MOV.U32 R11, RZ, RZ, c[0x0][0x4e8] ;  /* 0x00013a00ff0b7624 */ /* 0x000fe200078e00ff */
[----:B------:R-:W-:Y:S01]  /*a5f0*/  LEA.HI R12, R9, R9, RZ, 0x1 ;  /* 0x00000009090c7211 */ /* 0x000fe200078f08ff */
[----:B------:R-:W-:Y:S01]  /*a600*/  IMAD.IADD R10, R0, 0x1, -R5 ;  /* 0x00000001000a7824 */ /* 0x000fe200078e0a05 */
[----:B------:R-:W2:Y:S01]  /*a610*/  S2R R37, SR_CTAID.X ;  /* 0x0000000000257919 */ /* 0x000ea20000002500 */
[----:B------:R-:W-:Y:S01]  /*a620*/  LEA.HI R13, R13, R2, RZ, 0x3 ;  /* 0x000000020d0d7211 */ /* 0x000fe200078f18ff */
[----:B------:R-:W-:Y:S01]  /*a630*/  IMAD.MOV.U32 R18, RZ, RZ, R20 ;  /* 0x000000ffff127224 */ /* 0x000fe200078e0014 */
[----:B------:R-:W-:Y:S01]  /*a640*/  ISETP.NE.AND P1, PT, R11, 0x1, PT ;  /* 0x000000010b00780c */ /* 0x000fe20003f25270 */
[----:B------:R-:W-:Y:S01]  /*a650*/  BSSY B0, `(.L_x_28) ;  /* 0x0000077000007945 */ /* 0x000fe20003800000 */
[----:B------:R-:W-:-:S02]  /*a660*/  SHF.R.S32.HI R5, RZ, 0x1f, R10 ;  /* 0x0000001fff057819 */ /* 0x000fc4000001140a */
[----:B------:R-:W-:Y:S02]  /*a670*/  LOP3.LUT R13, R13, 0xffffff8, RZ, 0xc0, !PT ;  /* 0x0ffffff80d0d7812 */ /* 0x000fe400078ec0ff */
[----:B------:R-:W-:Y:S02]  /*a680*/  LEA.HI R5, R5, R10, RZ, 0x2 ;  /* 0x0000000a05057211 */ /* 0x000fe400078f10ff */
[----:B------:R-:W-:Y:S01]  /*a690*/  LOP3.LUT R12, R12, 0x1ffffffe, RZ, 0xc0, !PT ;  /* 0x1ffffffe0c0c7812 */ /* 0x000fe200078ec0ff */
[----:B------:R-:W-:Y:S01]  /*a6a0*/  IMAD.IADD R2, R2, 0x1, -R13 ;  /* 0x0000000102027824 */ /* 0x000fe200078e0a0d */
[----:B------:R-:W-:Y:S01]  /*a6b0*/  SHF.R.S32.HI R11, RZ, 0x2, R5 ;  /* 0x00000002ff0b7819 */ /* 0x000fe20000011405 */
[----:B------:R-:W-:Y:S01]  /*a6c0*/  IMAD R5, R21, c[0x0][0x3a0], RZ ;  /* 0x0000e80015057a24 */ /* 0x000fe200078e02ff */
[----:B------:R-:W-:Y:S02]  /*a6d0*/  IADD3 R15, R9, -R12, RZ ;  /* 0x8000000c090f7210 */ /* 0x000fe40007ffe0ff */
[----:B------:R-:W-:Y:S01]  /*a6e0*/  LOP3.LUT P2, RZ, R10, 0x3, RZ, 0xc0, !PT ;  /* 0x000000030aff7812 */ /* 0x000fe2000784c0ff */
[----:B------:R-:W-:Y:S01]  /*a6f0*/  IMAD R2, R2, 0x10, R11 ;  /* 0x0000001002027824 */ /* 0x000fe200078e020b */
[----:B------:R-:W-:Y:S01]  /*a700*/  MOV R19, R21 ;  /* 0x0000001500137202 */ /* 0x000fe20000000f00 */
[C---:B------:R-:W-:Y:S01]  /*a710*/  IMAD R5, R20.reuse, c[0x0][0x3a4], R5 ;  /* 0x0000e90014057a24 */ /* 0x040fe200078e0205 */
[----:B-1----:R-:W-:Y:S01]  /*a720*/  SHF.R.S32.HI R13, RZ, 0x1f, R6 ;  /* 0x0000001fff0d7819 */ /* 0x002fe20000011406 */
[----:B------:R-:W-:Y:S01]  /*a730*/  IMAD.WIDE.U32 R20, R20, c[0x0][0x3a0], RZ ;  /* 0x0000e80014147a25 */ /* 0x000fe200078e00ff */
[----:B------:R-:W-:-:S02]  /*a740*/  LEA.HI R10, R3, R0, RZ, 0x3 ;  /* 0x00000000030a7211 */ /* 0x000fc400078f18ff */
[----:B------:R-:W-:Y:S01]  /*a750*/  LEA.HI R3, R3, R0, RZ, 0x6 ;  /* 0x0000000003037211 */ /* 0x000fe200078f30ff */
[----:B------:R-:W-:Y:S01]  /*a760*/  IMAD R12, R15, 0x8, R2 ;  /* 0x000000080f0c7824 */ /* 0x000fe200078e0202 */
[----:B------:R-:W-:Y:S01]  /*a770*/  LOP3.LUT R11, R10, 0xfffffff8, RZ, 0xc0, !PT ;  /* 0xfffffff80a0b7812 */ /* 0x000fe200078ec0ff */
[----:B------:R-:W-:Y:S01]  /*a780*/  IMAD.IADD R21, R21, 0x1, R5 ;  /* 0x0000000115157824 */ /* 0x000fe200078e0205 */
[----:B------:R-:W-:Y:S01]  /*a790*/  SHF.R.S32.HI R15, RZ, 0x1f, R244 ;  /* 0x0000001fff0f7819 */ /* 0x000fe200000114f4 */
[----:B------:R-:W-:Y:S01]  /*a7a0*/  IMAD R9, R13, c[0x0][0x490], RZ ;  /* 0x000124000d097a24 */ /* 0x000fe200078e02ff */
[----:B--2---:R-:W-:Y:S01]  /*a7b0*/  LEA R5, R37, R12, 0x7 ;  /* 0x0000000c25057211 */ /* 0x004fe200078e38ff */
[----:B------:R-:W-:Y:S01]  /*a7c0*/  IMAD.WIDE.U32 R18, R6, c[0x0][0x490], R18 ;  /* 0x0001240006127a25 */ /* 0x000fe200078e0012 */
[----:B------:R-:W-:Y:S02]  /*a7d0*/  SEL R15, R15, RZ, !P0 ;  /* 0x000000ff0f0f7207 */ /* 0x000fe40004000000 */
[----:B------:R-:W-:Y:S01]  /*a7e0*/  SEL R16, R244, RZ, !P0 ;  /* 0x000000fff4107207 */ /* 0x000fe20004000000 */
[----:B------:R-:W-:-:S02]  /*a7f0*/  IMAD R9, R6, c[0x0][0x494], R9 ;  /* 0x0001250006097a24 */ /* 0x000fc400078e0209 */
[----:B------:R-:W-:Y:S02]  /*a800*/  IMAD R13, R13, c[0x0][0x3e8], RZ ;  /* 0x0000fa000d0d7a24 */ /* 0x000fe400078e02ff */
[----:B------:R-:W-:Y:S02]  /*a810*/  IMAD.IADD R11, R0, 0x1, -R11 ;  /* 0x00000001000b7824 */ /* 0x000fe400078e0a0b */
[----:B------:R-:W-:-:S04]  /*a820*/  @P1 IMAD.HI.U32 R0, R5, c[0x0][0x4ec], RZ ;  /* 0x00013b0005001a27 */ /* 0x000fc800078e00ff */
[----:B------:R-:W-:Y:S01]  /*a830*/  IMAD.IADD R19, R19, 0x1, R9 ;  /* 0x0000000113137824 */ /* 0x000fe200078e0209 */
[----:B------:R-:W-:Y:S01]  /*a840*/  MOV R9, R5 ;  /* 0x0000000500097202 */ /* 0x000fe20000000f00 */
[C---:B------:R-:W-:Y:S01]  /*a850*/  IMAD R13, R6.reuse, c[0x0][0x3ec], R13 ;  /* 0x0000fb00060d7a24 */ /* 0x040fe200078e020d */
[----:B------:R-:W-:Y:S01]  /*a860*/  @P1 SHF.R.U32.HI R9, RZ, c[0x0][0x4f0], R0 ;  /* 0x00013c00ff091a19 */ /* 0x000fe20000011600 */
[----:B------:R-:W-:Y:S01]  /*a870*/  IMAD.WIDE.U32 R20, R6, c[0x0][0x3e8], R20 ;  /* 0x0000fa0006147a25 */ /* 0x000fe200078e0014 */
[----:B------:R-:W-:Y:S02]  /*a880*/  SHF.R.S32.HI R6, RZ, 0x3, R10 ;  /* 0x00000003ff067819 */ /* 0x000fe4000001140a */
[----:B------:R-:W-:Y:S01]  /*a890*/  IADD3 R12, -R9, RZ, RZ ;  /* 0x000000ff090c7210 */ /* 0x000fe20007ffe1ff */
[----:B------:R-:W-:Y:S01]  /*a8a0*/  IMAD.IADD R21, R21, 0x1, R13 ;  /* 0x0000000115157824 */ /* 0x000fe200078e020d */
[----:B------:R-:W-:Y:S01]  /*a8b0*/  SHF.R.S32.HI R14, RZ, 0x1f, R9 ;  /* 0x0000001fff0e7819 */ /* 0x000fe20000011409 */
[----:B------:R-:W-:-:S02]  /*a8c0*/  IMAD R10, R11, 0x20, R6 ;  /* 0x000000200b0a7824 */ /* 0x000fc400078e0206 */
[----:B------:R-:W-:Y:S02]  /*a8d0*/  IMAD R13, R15, c[0x0][0x498], RZ ;  /* 0x000126000f0d7a24 */ /* 0x000fe400078e02ff */
[----:B------:R-:W-:Y:S02]  /*a8e0*/  IMAD R10, R37, 0x80, R10 ;  /* 0x00000080250a7824 */ /* 0x000fe400078e020a */
[----:B------:R-:W-:-:S04]  /*a8f0*/  IMAD.WIDE.U32 R18, R16, c[0x0][0x498], R18 ;  /* 0x0001260010127a25 */ /* 0x000fc800078e0012 */
[----:B------:R-:W-:Y:S01]  /*a900*/  IMAD R12, R12, c[0x0][0x4e8], R5 ;  /* 0x00013a000c0c7a24 */ /* 0x000fe200078e0205 */
[----:B------:R-:W-:Y:S01]  /*a910*/  IADD3 R18, P0, R9, R18, RZ ;  /* 0x0000001209127210 */ /* 0x000fe20007f1e0ff */
[----:B------:R-:W-:-:S04]  /*a920*/  @P1 IMAD.HI.U32 R0, R10, c[0x0][0x4ec], RZ ;  /* 0x00013b000a001a27 */ /* 0x000fc800078e00ff */
[----:B------:R-:W-:Y:S01]  /*a930*/  IMAD R5, R16, c[0x0][0x49c], R13 ;  /* 0x0001270010057a24 */ /* 0x000fe200078e020d */
[----:B------:R-:W-:Y:S01]  /*a940*/  SHF.R.S32.HI R13, RZ, 0x1f, R12 ;  /* 0x0000001fff0d7819 */ /* 0x000fe2000001140c */
[----:B------:R-:W-:Y:S01]  /*a950*/  IMAD.MOV.U32 R9, RZ, RZ, R10 ;  /* 0x000000ffff097224 */ /* 0x000fe200078e000a */
[----:B------:R-:W-:Y:S01]  /*a960*/  @P1 SHF.R.U32.HI R9, RZ, c[0x0][0x4f0], R0 ;  /* 0x00013c00ff091a19 */ /* 0x000fe20000011600 */
[----:B------:R-:W-:Y:S01]  /*a970*/  IMAD.SHL.U32 R0, R11, 0x8, RZ ;  /* 0x000000080b007824 */ /* 0x000fe200078e00ff */
[----:B------:R-:W-:Y:S01]  /*a980*/  IADD3.X R19, R14, R19, R5, P0, !PT ;  /* 0x000000130e137210 */ /* 0x000fe200007fe405 */
[----:B------:R-:W-:Y:S01]  /*a990*/  IMAD R11, R13, c[0x0][0x488], RZ ;  /* 0x000122000d0b7a24 */ /* 0x000fe200078e02ff */
[----:B------:R-:W-:Y:S01]  /*a9a0*/  SHF.L.U32 R5, R6, 0x6, RZ ;  /* 0x0000000606057819 */ /* 0x000fe200000006ff */
[----:B------:R-:W-:Y:S01]  /*a9b0*/  IMAD R15, R15, c[0x0][0x3f0], RZ ;  /* 0x0000fc000f0f7a24 */ /* 0x000fe200078e02ff */
[----:B------:R-:W-:Y:S01]  /*a9c0*/  IADD3 R13, -R9, RZ, RZ ;  /* 0x000000ff090d7210 */ /* 0x000fe20007ffe1ff */
[----:B------:R-:W-:Y:S01]  /*a9d0*/  IMAD.WIDE.U32 R18, R12, c[0x0][0x488], R18 ;  /* 0x000122000c127a25 */ /* 0x000fe200078e0012 */
[----:B------:R-:W-:-:S02]  /*a9e0*/  LOP3.LUT R5, R5, 0x1c0, RZ, 0xc0, !PT ;  /* 0x000001c005057812 */ /* 0x000fc400078ec0ff */
[----:B------:R-:W-:Y:S01]  /*a9f0*/  IADD3 R36, R0, 0x40, RZ ;  /* 0x0000004000247810 */ /* 0x000fe20007ffe0ff */
[----:B------:R-:W-:Y:S01]  /*aa00*/  IMAD R11, R12, c[0x0][0x48c], R11 ;  /* 0x000123000c0b7a24 */ /* 0x000fe200078e020b */
[----:B------:R-:W-:Y:S01]  /*aa10*/  LEA R14, P0, R18, c[0x0][0x450], 0x2 ;  /* 0x00011400120e7a11 */ /* 0x000fe200078010ff */
[C---:B------:R-:W-:Y:S01]  /*aa20*/  IMAD R15, R16.reuse, c[0x0][0x3f4], R15 ;  /* 0x0000fd00100f7a24 */ /* 0x040fe200078e020f */
[----:B------:R-:W-:Y:S01]  /*aa30*/  LOP3.LUT R12, R5, 0x38, R0, 0xf8, !PT ;  /* 0x00000038050c7812 */ /* 0x000fe200078ef800 */
[----:B------:R-:W-:Y:S01]  /*aa40*/  IMAD.IADD R11, R19, 0x1, R11 ;  /* 0x00000001130b7824 */ /* 0x000fe200078e020b */
[----:B------:R-:W-:Y:S01]  /*aa50*/  SHF.R.U32.HI R5, RZ, 0x3, R5 ;  /* 0x00000003ff057819 */ /* 0x000fe20000011605 */
[----:B------:R-:W-:Y:S01]  /*aa60*/  IMAD.WIDE.U32 R16, R16, c[0x0][0x3f0], R20 ;  /* 0x0000fc0010107a25 */ /* 0x000fe200078e0014 */
[----:B------:R-:W-:Y:S02]  /*aa70*/  SHFL.IDX PT, R34, R14, RZ, 0x1c1f ;  /* 0x001c1fff0e227589 */ /* 0x000fe400000e0000 */
[----:B------:R-:W-:Y:S01]  /*aa80*/  LEA.HI.X R11, R18, c[0x0][0x454], R11, 0x2, P0 ;  /* 0x00011500120b7a11 */ /* 0x000fe200000f140b */
[----:B------:R-:W-:Y:S01]  /*aa90*/  IMAD.IADD R15, R17, 0x1, R15 ;  /* 0x00000001110f7824 */ /* 0x000fe200078e020f */
[----:B------:R1:W-:Y:S01]  /*aaa0*/  SHFL.IDX PT, R32, R14, 0x1, 0x1c1f ;  /* 0x003c1f000e207f89 */ /* 0x0003e200000e0000 */
[----:B------:R-:W-:Y:S01]  /*aab0*/  IMAD R17, R37, 0x80, R2 ;  /* 0x0000008025117824 */ /* 0x000fe200078e0202 */
[----:B------:R-:W-:Y:S01]  /*aac0*/  LOP3.LUT R5, R12, R5, RZ, 0x3c, !PT ;  /* 0x000000050c057212 */ /* 0x000fe200078e3cff */
[----:B-----5:R-:W-:Y:S01]  /*aad0*/  IMAD R2, R8, c[0x0][0x4e8], RZ ;  /* 0x00013a0008027a24 */ /* 0x020fe200078e02ff */
[----:B------:R-:W2:Y:S01]  /*aae0*/  SHFL.IDX PT, R35, R11, RZ, 0x1c1f ;  /* 0x001c1fff0b237589 */ /* 0x000ea200000e0000 */
[----:B------:R-:W-:Y:S01]  /*aaf0*/  SHF.R.S32.HI R12, RZ, 0x1f, R9 ;  /* 0x0000001fff0c7819 */ /* 0x000fe20000011409 */
[----:B------:R-:W-:Y:S01]  /*ab00*/  IMAD R13, R13, c[0x0][0x4e8], R10 ;  /* 0x00013a000d0d7a24 */ /* 0x000fe200078e020a */
[C---:B------:R-:W-:Y:S01]  /*ab10*/  IADD3 R19, R17.reuse, 0x8, RZ ;  /* 0x0000000811137810 */ /* 0x040fe20007ffe0ff */
[----:B------:R-:W3:Y:S01]  /*ab20*/  SHFL.IDX PT, R33, R11, 0x1, 0x1c1f ;  /* 0x003c1f000b217f89 */ /* 0x000ee200000e0000 */
[-C--:B------:R-:W-:Y:S01]  /*ab30*/  ISETP.GE.OR P0, PT, R17, R2.reuse, P2 ;  /* 0x000000021100720c */ /* 0x080fe20001706670 */
[----:B------:R-:W-:Y:S01]  /*ab40*/  IMAD R12, R12, c[0x0][0x3e0], RZ ;  /* 0x0000f8000c0c7a24 */ /* 0x000fe200078e02ff */
[----:B------:R-:W-:Y:S01]  /*ab50*/  ISETP.GE.OR P2, PT, R19, R2, P2 ;  /* 0x000000021300720c */ /* 0x000fe20001746670 */
[----:B------:R-:W-:Y:S01]  /*ab60*/  IMAD.SHL.U32 R10, R3, 0x8, RZ ;  /* 0x00000008030a7824 */ /* 0x000fe200078e00ff */
[----:B------:R-:W-:Y:S01]  /*ab70*/  SHF.R.S32.HI R8, RZ, 0x1f, R13 ;  /* 0x0000001fff087819 */ /* 0x000fe2000001140d */
[----:B------:R-:W-:Y:S01]  /*ab80*/  IMAD R12, R9, c[0x0][0x3e4], R12 ;  /* 0x0000f900090c7a24 */ /* 0x000fe200078e020c */
[----:B------:R-:W-:-:S02]  /*ab90*/  LEA R37, R37, R6, 0x7 ;  /* 0x0000000625257211 */ /* 0x000fc400078e38ff */
[----:B------:R-:W-:Y:S01]  /*aba0*/  LOP3.LUT R5, R5, 0x7ffffe00, R10, 0xf8, !PT ;  /* 0x7ffffe0005057812 */ /* 0x000fe200078ef80a */
[----:B------:R-:W-:-:S03]  /*abb0*/  IMAD R8, R8, c[0x0][0x3d8], RZ ;  /* 0x0000f60008087a24 */ /* 0x000fc600078e02ff */
[----:B------:R-:W-:Y:S01]  /*abc0*/  SHF.L.U32 R40, R5, 0x1, RZ ;  /* 0x0000000105287819 */ /* 0x000fe200000006ff */
[----:B------:R-:W-:Y:S01]  /*abd0*/  IMAD R3, R13, c[0x0][0x3dc], R8 ;  /* 0x0000f7000d037a24 */ /* 0x000fe200078e0208 */
[----:B-1----:R-:W-:-:S05]  /*abe0*/  MOV R14, R16 ;  /* 0x00000010000e7202 */ /* 0x002fca0000000f00 */
[----:B------:R-:W-:Y:S01]  /*abf0*/  IMAD.WIDE.U32 R20, R9, c[0x0][0x3e0], R14 ;  /* 0x0000f80009147a25 */ /* 0x000fe200078e000e */
[----:B--2---:R1:W-:Y:S03]  /*ac00*/  @!P0 ST.E [R34.64], R4 ;  /* 0x0000000422008985 */ /* 0x0043e6000c101910 */
[----:B------:R-:W-:Y:S01]  /*ac10*/  IMAD.IADD R21, R21, 0x1, R12 ;  /* 0x0000000115157824 */ /* 0x000fe200078e020c */
[----:B---3--:R1:W-:Y:S03]  /*ac20*/  @!P2 ST.E [R32.64], R7 ;  /* 0x000000072000a985 */ /* 0x0083e6000c101910 */
[----:B------:R-:W-:Y:S01]  /*ac30*/  IMAD.WIDE.U32 R38, R13, c[0x0][0x3d8], R20 ;  /* 0x0000f6000d267a25 */ /* 0x000fe200078e0014 */
[----:B------:R1:W2:Y:S03]  /*ac40*/  LDS.128 R28, [R40+0x1080] ;  /* 0x00108000281c7984 */ /* 0x0002a60000000c00 */
[----:B------:R-:W-:Y:S01]  /*ac50*/  IMAD.IADD R3, R39, 0x1, R3 ;  /* 0x0000000127037824 */ /* 0x000fe200078e0203 */
[----:B------:R1:W3:Y:S01]  /*ac60*/  LDS.128 R24, [R40+0x2080] ;  /* 0x0020800028187984 */ /* 0x0002e20000000c00 */
[----:B------:R-:W-:-:S03]  /*ac70*/  LEA R39, P0, R38, c[0x0][0x380], 0x1 ;  /* 0x0000e00026277a11 */ /* 0x000fc600078008ff */
[----:B------:R1:W4:Y:S01]  /*ac80*/  LDS.128 R20, [R40+0x3080] ;  /* 0x0030800028147984 */ /* 0x0003220000000c00 */
[----:B------:R-:W-:Y:S02]  /*ac90*/  LEA.HI.X R38, R38, c[0x0][0x384], R3, 0x1, P0 ;  /* 0x0000e10026267a11 */ /* 0x000fe400000f0c03 */
[----:B------:R-:W-:Y:S01]  /*aca0*/  ISETP.GE.AND P0, PT, R37, R2, PT ;  /* 0x000000022500720c */ /* 0x000fe20003f06270 */
[----:B------:R1:W1:Y:S04]  /*acb0*/  LDS.128 R16, [R40+0x5080] ;  /* 0x0050800028107984 */ /* 0x0002680000000c00 */
[----:B------:R1:W1:Y:S04]  /*acc0*/  LDS.128 R12, [R40+0x6080] ;  /* 0x00608000280c7984 */ /* 0x0002680000000c00 */
[----:B------:R1:W1:Y:S04]  /*acd0*/  LDS.128 R8, [R40+0x7080] ;  /* 0x0070800028087984 */ /* 0x0002680000000c00 */
[----:B------:R1:W1:Y:S04]  /*ace0*/  SHFL.IDX PT, R42, R39, RZ, 0x181f ;  /* 0x00181fff272a7589 */ /* 0x00026800000e0000 */
[----:B------:R1:W1:Y:S01]  /*acf0*/  SHFL.IDX PT, R43, R38, RZ, 0x181f ;  /* 0x00181fff262b7589 */ /* 0x00026200000e0000 */
[----:B------:R-:W-:Y:S05]  /*ad00*/  @P0 BRA `(.L_x_29) ;  /* 0x000000b000000947 */ /* 0x000fea0003800000 */
[----:B-1----:R-:W1:Y:S01]  /*ad10*/  LDS.128 R32, [R40+0x80] ;  /* 0x0000800028207984 */ /* 0x002e620000000c00 */
[----:B------:R-:W-:-:S02]  /*ad20*/  ISETP.GE.AND P0, PT, R36, c[0x0][0x3c8], PT ;  /* 0x0000f20024007a0c */ /* 0x000fc40003f06270 */
[----:B------:R-:W-:Y:S01]  /*ad30*/  ISETP.GE.AND P1, PT, R0, c[0x0][0x3c8], PT ;  /* 0x0000f20000007a0c */ /* 0x000fe20003f26270 */
[----:B------:R-:W5:Y:S10]  /*ad40*/  LDS.128 R4, [R40+0x4080] ;  /* 0x0040800028047984 */ /* 0x000f740000000c00 */
[----:B------:R-:W-:-:S02]  /*ad50*/  @!P0 SHF.R.S32.HI R3, RZ, 0x1f, R36 ;  /* 0x0000001fff038819 */ /* 0x000fc40000011424 */
[----:B------:R-:W-:Y:S02]  /*ad60*/  @!P1 IMAD.WIDE R44, R0, 0x2, R42 ;  /* 0x00000002002c9825 */ /* 0x000fe400078e022a */
[----:B------:R-:W-:-:S04]  /*ad70*/  @!P0 LEA.HI R3, R3, R36, RZ, 0x3 ;  /* 0x0000002403038211 */ /* 0x000fc800078f18ff */
[----:B------:R-:W-:-:S05]  /*ad80*/  @!P0 LOP3.LUT R3, R3, 0xfffffff8, RZ, 0xc0, !PT ;  /* 0xfffffff803038812 */ /* 0x000fca00078ec0ff */
[----:B------:R-:W-:Y:S01]  /*ad90*/  @!P0 IMAD.WIDE R42, R3, 0x2, R42 ;  /* 0x00000002032a8825 */ /* 0x000fe200078e022a */
[----:B-1----:R1:W-:Y:S04]  /*ada0*/  @!P1 ST.E.128 [R44.64], R32 ;  /* 0x000000202c009985 */ /* 0x0023e8000c101d10 */
[----:B-----5:R1:W-:Y:S02]  /*adb0*/  @!P0 ST.E.128 [R42.64], R4 ;  /* 0x000000042a008985 */ /* 0x0203e4000c101d10 */
.L_x_29:
[----:B------:R-:W-:Y:S05]  /*adc0*/  BSYNC B0 ;  /* 0x0000000000007941 */ /* 0x000fea0003800000 */
.L_x_28:
[----:B------:R-:W-:Y:S01]  /*add0*/  IADD3 R3, R37, 0x20, RZ ;  /* 0x0000002025037810 */ /* 0x000fe20007ffe0ff */
[----:B-1----:R1:W4:Y:S01]  /*ade0*/  SHFL.IDX PT, R5, R38, 0x1, 0x181f ;  /* 0x00381f0026057f89 */ /* 0x00232200000e0000 */
[----:B------:R-:W-:Y:S02]  /*adf0*/  BSSY B0, `(.L_x_30) ;  /* 0x000000d000007945 */ /* 0x000fe40003800000 */
[----:B------:R-:W-:Y:S01]  /*ae00*/  ISETP.GE.AND P0, PT, R3, R2, PT ;  /* 0x000000020300720c */ /* 0x000fe20003f06270 */
[----:B------:R1:W3:-:S12]  /*ae10*/  SHFL.IDX PT, R4, R39, 0x1, 0x181f ;  /* 0x00381f0027047f89 */ /* 0x0002d800000e0000 */
[----:B------:R-:W-:Y:S05]  /*ae20*/  @P0 BRA `(.L_x_31) ;  /* 0x0000009000000947 */ /* 0x000fea0003800000 */
[----:B------:R-:W-:Y:S02]  /*ae30*/  ISETP.GE.AND P0, PT, R36, c[0x0][0x3c8], PT ;  /* 0x0000f20024007a0c */ /* 0x000fe40003f06270 */
[----:B------:R-:W-:-:S11]  /*ae40*/  ISETP.GE.AND P1, PT, R0, c[0x0][0x3c8], PT ;  /* 0x0000f20000007a0c */ /* 0x000fd60003f26270 */
[----:B------:R-:W-:Y:S02]  /*ae50*/  @!P0 SHF.R.S32.HI R3, RZ, 0x1f, R36 ;  /* 0x0000001fff038819 */ /* 0x000fe40000011424 */
[----:B---34-:R-:W-:Y:S02]  /*ae60*/  @!P1 IMAD.WIDE R6, R0, 0x2, R4 ;  /* 0x0000000200069825 */ /* 0x018fe400078e0204 */
[----:B------:R-:W-:-:S03]  /*ae70*/  @!P0 LEA.HI R3, R3, R36, RZ, 0x3 ;  /* 0x0000002403038211 */ /* 0x000fc600078f18ff */
[----:B--2---:R2:W-:Y:S01]  /*ae80*/  @!P1 ST.E.128 [R6.64], R28 ;  /* 0x0000001c06009985 */ /* 0x0045e2000c101d10 */
[----:B------:R-:W-:-:S05]  /*ae90*/  @!P0 LOP3.LUT R3, R3, 0xfffffff8, RZ, 0xc0, !PT ;  /* 0xfffffff803038812 */ /* 0x000fca00078ec0ff */
[----:B------:R-:W-:-:S05]  /*aea0*/  @!P0 IMAD.WIDE R4, R3, 0x2, R4 ;  /* 0x0000000203048825 */ /* 0x000fca00078e0204 */
[----:B------:R2:W-:Y:S02]  /*aeb0*/  @!P0 ST.E.128 [R4.64], R16 ;  /* 0x0000001004008985 */ /* 0x0005e4000c101d10 */
.L_x_31:
[----:B------:R-:W-:Y:S05]  /*aec0*/  BSYNC B0 ;  /* 0x0000000000007941 */ /* 0x000fea0003800000 */
.L_x_30:
[----:B------:R-:W-:Y:S01]  /*aed0*/  IADD3 R3, R37, 0x40, RZ ;  /* 0x0000004025037810 */ /* 0x000fe20007ffe0ff */
[----:B--2-4-:R2:W4:Y:S01]  /*aee0*/  SHFL.IDX PT, R5, R38, 0x2, 0x181f ;  /* 0x00581f0026057f89 */ /* 0x01452200000e0000 */
[----:B------:R-:W-:Y:S02]  /*aef0*/  BSSY B0, `(.L_x_32) ;  /* 0x000000d000007945 */ /* 0x000fe40003800000 */
[----:B------:R-:W-:Y:S01]  /*af00*/  ISETP.GE.AND P0, PT, R3, R2, PT ;  /* 0x000000020300720c */ /* 0x000fe20003f06270 */
[----:B---3--:R2:W3:-:S12]  /*af10*/  SHFL.IDX PT, R4, R39, 0x2, 0x181f ;  /* 0x00581f0027047f89 */ /* 0x0084d800000e0000 */
[----:B------:R-:W-:Y:S05]  /*af20*/  @P0 BRA `(.L_x_33) ;  /* 0x0000009000000947 */ /* 0x000fea0003800000 */
[----:B------:R-:W-:Y:S02]  /*af30*/  ISETP.GE.AND P0, PT, R36, c[0x0][0x3c8], PT ;  /* 0x0000f20024007a0c */ /* 0x000fe40003f06270 */
[----:B------:R-:W-:-:S11]  /*af40*/  ISETP.GE.AND P1, PT, R0, c[0x0][0x3c8], PT ;  /* 0x0000f20000007a0c */ /* 0x000fd60003f26270 */
[----:B------:R-:W-:Y:S02]  /*af50*/  @!P0 SHF.R.S32.HI R3, RZ, 0x1f, R36 ;  /* 0x0000001fff038819 */ /* 0x000fe40000011424 */
[----:B---34-:R-:W-:Y:S02]  /*af60*/  @!P1 IMAD.WIDE R6, R0, 0x2, R4 ;  /* 0x0000000200069825 */ /* 0x018fe400078e0204 */
[----:B------:R-:W-:-:S03]  /*af70*/  @!P0 LEA.HI R3, R3, R36, RZ, 0x3 ;  /* 0x0000002403038211 */ /* 0x000fc600078f18ff */
[----:B------:R3:W-:Y:S01]  /*af80*/  @!P1 ST.E.128 [R6.64], R24 ;  /* 0x0000001806009985 */ /* 0x0007e2000c101d10 */
[----:B------:R-:W-:-:S05]  /*af90*/  @!P0 LOP3.LUT R3, R3, 0xfffffff8, RZ, 0xc0, !PT ;  /* 0xfffffff803038812 */ /* 0x000fca00078ec0ff */
[----:B------:R-:W-:-:S05]  /*afa0*/  @!P0 IMAD.WIDE R4, R3, 0x2, R4 ;  /* 0x0000000203048825 */ /* 0x000fca00078e0204 */
[----:B------:R3:W-:Y:S02]  /*afb0*/  @!P0 ST.E.128 [R4.64], R12 ;  /* 0x0000000c04008985 */ /* 0x0007e4000c101d10 */
.L_x_33:
[----:B------:R-:W-:Y:S05]  /*afc0*/  BSYNC B0 ;  /* 0x0000000000007941 */ /* 0x000fea0003800000 */
.L_x_32:
[----:B------:R-:W-:Y:S01]  /*afd0*/  IADD3 R37, R37, 0x60, RZ ;  /* 0x0000006025257810 */ /* 0x000fe20007ffe0ff */
[----:B---34-:R3:W4:Y:S03]  /*afe0*/  SHFL.IDX PT, R5, R38, 0x3, 0x181f ;  /* 0x00781f0026057f89 */ /* 0x01872600000e0000 */
[----:B------:R-:W-:Y:S01]  /*aff0*/  ISETP.GE.AND P0, PT, R37, R2, PT ;  /* 0x000000022500720c */ /* 0x000fe20003f06270 */
[----:B------:R3:W1:-:S12]  /*b000*/  SHFL.IDX PT, R4, R39, 0x3, 0x181f ;  /* 0x00781f0027047f89 */ /* 0x00065800000e0000 */
[----:B------:R-:W-:Y:S05]  /*b010*/  @P0 EXIT ;  /* 0x000000000000094d */ /* 0x000fea0003800000 */
[----:B------:R-:W-:-:S13]  /*b020*/  ISETP.GE.AND P0, PT, R0, c[0x0][0x3c8], PT ;  /* 0x0000f20000007a0c */ /* 0x000fda0003f06270 */
[----:B-1--4-:R-:W-:-:S05]  /*b030*/  @!P0 IMAD.WIDE R2, R0, 0x2, R4 ;  /* 0x0000000200028825 */ /* 0x012fca00078e0204 */
[----:B------:R1:W-:Y:S01]  /*b040*/  @!P0 ST.E.128 [R2.64], R20 ;  /* 0x0000001402008985 */ /* 0x0003e2000c101d10 */
[----:B------:R-:W-:-:S13]  /*b050*/  ISETP.GE.AND P0, PT, R36, c[0x0][0x3c8], PT ;  /* 0x0000f20024007a0c */ /* 0x000fda0003f06270 */
[----:B------:R-:W-:Y:S05]  /*b060*/  @P0 EXIT ;  /* 0x000000000000094d */ /* 0x000fea0003800000 */
[----:B-1----:R-:W-:-:S04]  /*b070*/  SHF.R.S32.HI R3, RZ, 0x1f, R36 ;  /* 0x0000001fff037819 */ /* 0x002fc80000011424 */
[----:B------:R-:W-:-:S04]  /*b080*/  LEA.HI R3, R3, R36, RZ, 0x3 ;  /* 0x0000002403037211 */ /* 0x000fc800078f18ff */
[----:B------:R-:W-:-:S05]  /*b090*/  LOP3.LUT R3, R3, 0xfffffff8, RZ, 0xc0, !PT ;  /* 0xfffffff803037812 */ /* 0x000fca00078ec0ff */
[----:B------:R-:W-:-:S05]  /*b0a0*/  IMAD.WIDE R4, R3, 0x2, R4 ;  /* 0x0000000203047825 */ /* 0x000fca00078e0204 */
[----:B------:R-:W-:Y:S01]  /*b0b0*/  ST.E.128 [R4.64], R8 ;  /* 0x0000000804007985 */ /* 0x000fe2000c101d10 */
[----:B------:R-:W-:Y:S05]  /*b0c0*/  EXIT ;  /* 0x000000000000794d */ /* 0x000fea0003800000 */
.L_x_26:
[----:B------:R-:W-:Y:S01]  /*b0d0*/  ISETP.NE.U32.AND P0, PT, RZ, c[0x0][0x508], PT ;  /* 0x00014200ff007a0c */ /* 0x000fe20003f05070 */
[----:B------:R-:W-:Y:S01]  /*b0e0*/  IMAD.MOV.U32 R7, RZ, RZ, 0x4 ;  /* 0x00000004ff077424 */ /* 0x000fe200078e00ff */
[----:B------:R-:W-:Y:S02]  /*b0f0*/  ISETP.NE.U32.AND P1, PT, RZ, c[0x0][0x500], PT ;  /* 0x00014000ff007a0c */ /* 0x000fe40003f25070 */
[----:B------:R-:W-:Y:S01]  /*b100*/  ISETP.NE.AND.EX P0, PT, RZ, c[0x0][0x50c], PT, P0 ;  /* 0x00014300ff007a0c */ /* 0x000fe20003f05300 */
[----:B------:R-:W-:Y:S01]  /*b110*/  IMAD.WIDE R4, R244, R7, c[0x0][0x500] ;  /* 0x00014000f4047625 */ /* 0x000fe200078e0207 */
[----:B------:R-:W-:-:S03]  /*b120*/  ISETP.NE.AND.EX P1, PT, RZ, c[0x0][0x504], PT, P1 ;  /* 0x00014100ff007a0c */ /* 0x000fc60003f25310 */
[----:B------:R-:W-:-:S08]  /*b130*/  IMAD.MOV.U32 R2, RZ, RZ, c[0x0][0x388] ;  /* 0x0000e200ff027624 */ /* 0x000fd000078e00ff */
[----:B------:R-:W-:Y:S02]  /*b140*/  @P0 IMAD.WIDE R6, R244, R7, c[0x0][0x508] ;  /* 0x00014200f4060625 */ /* 0x000fe400078e0207 */
[----:B------:R-:W2:Y:S04]  /*b150*/  @P1 LDG.E R3, [R4.64] ;  /* 0x0000001004031981 */ /* 0x000ea8000c1e1900 */
[----:B------:R1:W5:Y:S01]  /*b160*/  @P0 LDG.E R2, [R6.64] ;  /* 0x0000001006020981 */ /* 0x000362000c1e1900 */
[----:B------:R-:W-:Y:S02]  /*b170*/  CS2R R12, SRZ ;  /* 0x00000000000c7805 */ /* 0x000fe4000001ff00 */
[--C-:B--2---:R-:W-:Y:S01]  /*b180*/  @P1 SHF.R.S32.HI R13, RZ, 0x1f, R3.reuse ;  /* 0x0000001fff0d1819 */ /* 0x104fe20000011403 */
[----:B------:R-:W-:Y:S01]  /*b190*/  @P1 IMAD.MOV.U32 R12, RZ, RZ, R3 ;  /* 0x000000ffff0c1224 */ /* 0x000fe200078e0003 */
[----:B------:R-:W-:Y:S05]  /*b1a0*/  @P0 BRA `(.L_x_34) ;  /* 0x0000004000000947 */ /* 0x000fea0003800000 */
[----:B-1----:R-:W-:Y:S05]  /*b1b0*/  @!P1 BRA `(.L_x_34) ;  /* 0x0000003000009947 */ /* 0x002fea0003800000 */
[----:B-----5:R-:W2:Y:S04]  /*b1c0*/  LDG.E R2, [R4.64] ;  /* 0x0000001004027981 */ /* 0x020ea8000c1e1900 */
[----:B------:R-:W2:Y:S02]  /*b1d0*/  LDG.E R3, [R4.64+0x4] ;  /* 0x0000041004037981 */ /* 0x000ea4000c1e1900 */
[----:B--2---:R-:W-:-:S02]  /*b1e0*/  IADD3 R2, -R2, R3, RZ ;  /* 0x0000000302027210 */ /* 0x004fc40007ffe1ff */
.L_x_34:
[----:B-1----:R-:W1:Y:S01]  /*b1f0*/  S2R R0, SR_TID.X ;  /* 0x0000000000007919 */ /* 0x002e620000002100 */
[----:B------:R-:W-:Y:S01]  /*b200*/  SHF.R.S32.HI R9, RZ, 0x1f, R244 ;  /* 0x0000001fff097819 */ /* 0x000fe200000114f4 */
[----:B------:R-:W-:Y:S01]  /*b210*/  BSSY B0, `(.L_x_35) ;  /* 0x0000028000007945 */ /* 0x000fe20003800000 */
[----:B------:R-:W-:-:S02]  /*b220*/  SEL R244, R244, RZ, !P1 ;  /* 0x000000fff4f47207 */ /* 0x000fc40004800000 */
[----:B------:R-:W-:Y:S02]  /*b230*/  SEL R9, R9, RZ, !P1 ;  /* 0x000000ff09097207 */ /* 0x000fe40004800000 */
[----:B-1----:R-:W-:-:S13]  /*b240*/  ISETP.GE.AND P0, PT, R0, 0x80, PT ;  /* 0x000000800000780c */ /* 0x002fda0003f06270 */
[----:B------:R-:W-:Y:S05]  /*b250*/  @P0 BRA `(.L_x_36) ;  /* 0x0000023000000947 */ /* 0x000fea0003800000 */
[----:B------:R-:W1:Y:S01]  /*b260*/  S2R R7, SR_CTAID.X ;  /* 0x0000000000077919 */ /* 0x000e620000002500 */
[----:B-----5:R-:W-:Y:S01]  /*b270*/  IMAD R4, R2, c[0x0][0x4e8], RZ ;  /* 0x00013a0002047a24 */ /* 0x020fe200078e02ff */
[----:B-1----:R-:W-:-:S04]  /*b280*/  LEA R7, R7, R0, 0x7 ;  /* 0x0000000007077211 */ /* 0x002fc800078e38ff */
[----:B------:R-:W-:-:S13]  /*b290*/  ISETP.GE.AND P0, PT, R7, R4, PT ;  /* 0x000000040700720c */ /* 0x000fda0003f06270 */
[----:B------:R-:W-:Y:S05]  /*b2a0*/  @P0 BRA `(.L_x_36) ;  /* 0x000001e000000947 */ /* 0x000fea0003800000 */
[----:B------:R-:W1:Y:S01]  /*b2b0*/  S2R R4, SR_CTAID.Y ;  /* 0x0000000000047919 */ /* 0x000e620000002600 */
[----:B------:R-:W-:Y:S01]  /*b2c0*/  MOV R3, c[0x0][0x4e8] ;  /* 0x00013a0000037a02 */ /* 0x000fe20000000f00 */
[----:B------:R-:W-:Y:S01]  /*b2d0*/  IMAD.MOV.U32 R11, RZ, RZ, R13 ;  /* 0x000000ffff0b7224 */ /* 0x000fe200078e000d */
[----:B------:R-:W-:Y:S01]  /*b2e0*/  MOV R10, R12 ;  /* 0x0000000c000a7202 */ /* 0x000fe20000000f00 */
[----:B------:R-:W-:Y:S01]  /*b2f0*/  IMAD.MOV.U32 R6, RZ, RZ, R7 ;  /* 0x000000ffff067224 */ /* 0x000fe200078e0007 */
[----:B------:R-:W-:-:S13]  /*b300*/  ISETP.NE.AND P0, PT, R3, 0x1, PT ;  /* 0x000000010300780c */ /* 0x000fda0003f05270 */
[----:B------:R-:W-:-:S05]  /*b310*/  @P0 IMAD.HI.U32 R5, R7, c[0x0][0x4ec], RZ ;  /* 0x00013b0007050a27 */ /* 0x000fca00078e00ff */
[----:B------:R-:W-:Y:S01]  /*b320*/  @P0 SHF.R.U32.HI R6, RZ, c[0x0][0x4f0], R5 ;  /* 0x00013c00ff060a19 */ /* 0x000fe20000011605 */
[----:B-1----:R-:W-:Y:S01]  /*b330*/  IMAD.WIDE.U32 R10, R4, c[0x0][0x490], R10 ;  /* 0x00012400040a7a25 */ /* 0x002fe200078e000a */
[----:B------:R-:W-:Y:S02]  /*b340*/  SHF.R.S32.HI R3, RZ, 0x1f, R4 ;  /* 0x0000001fff037819 */ /* 0x000fe40000011404 */
[----:B------:R-:W-:-:S03]  /*b350*/  SHF.R.S32.HI R8, RZ, 0x1f, R6 ;  /* 0x0000001fff087819 */ /* 0x000fc60000011406 */
[----:B------:R-:W-:-:S04]  /*b360*/  IMAD R3, R3, c[0x0][0x490], RZ ;  /* 0x0001240003037a24 */ /* 0x000fc800078e02ff */
[----:B------:R-:W-:Y:S01]  /*b370*/  IMAD R3, R4, c[0x0][0x494], R3 ;  /* 0x0001250004037a24 */ /* 0x000fe200078e0203 */
[----:B------:R-:W-:-:S03]  /*b380*/  IADD3 R4, -R6, RZ, RZ ;  /* 0x000000ff06047210 */ /* 0x000fc60007ffe1ff */
[----:B------:R-:W-:Y:S02]  /*b390*/  IMAD.IADD R11, R3, 0x1, R11 ;  /* 0x00000001030b7824 */ /* 0x000fe400078e020b */
[----:B------:R-:W-:Y:S02]  /*b3a0*/  IMAD R3, R9, c[0x0][0x498], RZ ;  /* 0x0001260009037a24 */ /* 0x000fe400078e02ff */
[----:B------:R-:W-:Y:S02]  /*b3b0*/  IMAD R4, R4, c[0x0][0x4e8], R7 ;  /* 0x00013a0004047a24 */ /* 0x000fe400078e0207 */
[----:B------:R-:W-:-:S03]  /*b3c0*/  IMAD.WIDE.U32 R10, R244, c[0x0][0x498], R10 ;  /* 0x00012600f40a7a25 */ /* 0x000fc600078e000a */
[----:B------:R-:W-:Y:S01]  /*b3d0*/  SHF.R.S32.HI R5, RZ, 0x1f, R4 ;  /* 0x0000001fff057819 */ /* 0x000fe20000011404 */
[----:B------:R-:W-:Y:S01]  /*b3e0*/  IMAD R3, R244, c[0x0][0x49c], R3 ;  /* 0x00012700f4037a24 */ /* 0x000fe200078e0203 */
[----:B------:R-:W-:-:S03]  /*b3f0*/  IADD3 R6, P0, R6, R10, RZ ;  /* 0x0000000a06067210 */ /* 0x000fc60007f1e0ff */
[----:B------:R-:W-:Y:S01]  /*b400*/  IMAD R5, R5, c[0x0][0x488], RZ ;  /* 0x0001220005057a24 */ /* 0x000fe200078e02ff */
[----:B------:R-:W-:Y:S02]  /*b410*/  IADD3.X R7, R8, R11, R3, P0, !PT ;  /* 0x0000000b08077210 */ /* 0x000fe400007fe403 */
[----:B------:R-:W-:Y:S01]  /*b420*/  MOV R3, 0xff800000 ;  /* 0xff80000000037802 */ /* 0x000fe20000000f00 */
[C---:B------:R-:W-:Y:S02]  /*b430*/  IMAD R5, R4.reuse, c[0x0][0x48c], R5 ;  /* 0x0001230004057a24 */ /* 0x040fe400078e0205 */
[----:B------:R-:W-:-:S05]  /*b440*/  IMAD.WIDE.U32 R6, R4, c[0x0][0x488], R6 ;  /* 0x0001220004067a25 */ /* 0x000fca00078e0006 */
[----:B------:R-:W-:Y:S02]  /*b450*/  IADD3 R5, R7, R5, RZ ;  /* 0x0000000507057210 */ /* 0x000fe40007ffe0ff */
[----:B------:R-:W-:-:S04]  /*b460*/  LEA R4, P0, R6, c[0x0][0x450], 0x2 ;  /* 0x0001140006047a11 */ /* 0x000fc800078010ff */
[----:B------:R-:W-:-:S05]  /*b470*/  LEA.HI.X R5, R6, c[0x0][0x454], R5, 0x2, P0 ;  /* 0x0001150006057a11 */ /* 0x000fca00000f1405 */
[----:B------:R1:W-:Y:S04]  /*b480*/  STG.E [R4.64], R3 ;  /* 0x0000000304007986 */ /* 0x0003e8000c101910 */
.L_x_36:
[----:B------:R-:W-:Y:S05]  /*b490*/  BSYNC B0 ;  /* 0x0000000000007941 */ /* 0x000fea0003800000 */
.L_x_35:
[----:B------:R-:W2:Y:S01]  /*b4a0*/  S2R R7, SR_CTAID.Y ;  /* 0x0000000000077919 */ /* 0x000ea20000002600 */
[----:B-1----:R-:W-:Y:S01]  /*b4b0*/  SHF.R.S32.HI R3, RZ, 0x1f, R0 ;  /* 0x0000001fff037819 */ /* 0x002fe20000011400 */
[----:B------:R-:W-:Y:S01]  /*b4c0*/  IMAD R5, R13, c[0x0][0x3a0], RZ ;  /* 0x0000e8000d057a24 */ /* 0x000fe200078e02ff */
[----:B------:R-:W-:Y:S01]  /*b4d0*/  BSSY B0, `(.L_x_37) ;  /* 0x0000038000007945 */ /* 0x000fe20003800000 */
[----:B------:R-:W1:Y:S01]  /*b4e0*/  S2R R8, SR_CTAID.X ;  /* 0x0000000000087919 */ /* 0x000e620000002500 */
[----:B------:R-:W-:Y:S01]  /*b4f0*/  LEA.HI R4, R3, R0, RZ, 0x3 ;  /* 0x0000000003047211 */ /* 0x000fe200078f18ff */
[C---:B------:R-:W-:Y:S01]  /*b500*/  IMAD R10, R12.reuse, c[0x0][0x3a4], R5 ;  /* 0x0000e9000c0a7a24 */ /* 0x040fe200078e0205 */
[----:B------:R-:W-:Y:S01]  /*b510*/  MOV R3, c[0x0][0x4e8] ;  /* 0x00013a0000037a02 */ /* 0x000fe20000000f00 */
[----:B------:R-:W-:Y:S01]  /*b520*/  IMAD.WIDE.U32 R12, R12, c[0x0][0x3a0], RZ ;  /* 0x0000e8000c0c7a25 */ /* 0x000fe200078e00ff */
[----:B------:R-:W-:Y:S02]  /*b530*/  LOP3.LUT R5, R4, 0xfffffff8, RZ, 0xc0, !PT ;  /* 0xfffffff804057812 */ /* 0x000fe400078ec0ff */
[----:B------:R-:W-:Y:S01]  /*b540*/  ISETP.NE.AND P0, PT, R3, 0x1, PT ;  /* 0x000000010300780c */ /* 0x000fe20003f05270 */
[----:B------:R-:W-:Y:S01]  /*b550*/  IMAD R9, R9, c[0x0][0x3f0], RZ ;  /* 0x0000fc0009097a24 */ /* 0x000fe200078e02ff */
[----:B------:R-:W-:Y:S01]  /*b560*/  SHF.R.S32.HI R4, RZ, 0x3, R4 ;  /* 0x00000003ff047819 */ /* 0x000fe20000011404 */
[----:B------:R-:W-:Y:S01]  /*b570*/  IMAD.IADD R5, R0, 0x1, -R5 ;  /* 0x0000000100057824 */ /* 0x000fe200078e0a05 */
[----:B------:R-:W-:Y:S01]  /*b580*/  IADD3 R13, R13, R10, RZ ;  /* 0x0000000a0d0d7210 */ /* 0x000fe20007ffe0ff */
[----:B------:R-:W-:-:S02]  /*b590*/  IMAD R9, R244, c[0x0][0x3f4], R9 ;  /* 0x0000fd00f4097a24 */ /* 0x000fc400078e0209 */
[----:B-----5:R-:W-:Y:S01]  /*b5a0*/  IMAD R2, R2, c[0x0][0x4e8], RZ ;  /* 0x00013a0002027a24 */ /* 0x020fe200078e02ff */
[C---:B------:R-:W-:Y:S02]  /*b5b0*/  LEA R3, R5.reuse, R4, 0x5 ;  /* 0x0000000405037211 */ /* 0x040fe400078e28ff */
[----:B------:R-:W-:Y:S02]  /*b5c0*/  SHF.L.U32 R5, R5, 0x3, RZ ;  /* 0x0000000305057819 */ /* 0x000fe400000006ff */
[----:B--2---:R-:W-:Y:S01]  /*b5d0*/  SHF.R.S32.HI R6, RZ, 0x1f, R7 ;  /* 0x0000001fff067819 */ /* 0x004fe20000011407 */
[----:B------:R-:W-:-:S04]  /*b5e0*/  IMAD.WIDE.U32 R12, R7, c[0x0][0x3e8], R12 ;  /* 0x0000fa00070c7a25 */ /* 0x000fc800078e000c */
[----:B------:R-:W-:Y:S02]  /*b5f0*/  IMAD R6, R6, c[0x0][0x3e8], RZ ;  /* 0x0000fa0006067a24 */ /* 0x000fe400078e02ff */
[----:B-1----:R-:W-:Y:S02]  /*b600*/  IMAD R3, R8, 0x80, R3 ;  /* 0x0000008008037824 */ /* 0x002fe400078e0203 */
[----:B------:R-:W-:Y:S02]  /*b610*/  IMAD R6, R7, c[0x0][0x3ec], R6 ;  /* 0x0000fb0007067a24 */ /* 0x000fe400078e0206 */
[----:B------:R-:W-:-:S03]  /*b620*/  @P0 IMAD.HI.U32 R0, R3, c[0x0][0x4ec], RZ ;  /* 0x00013b0003000a27 */ /* 0x000fc600078e00ff */
[----:B------:R-:W-:Y:S02]  /*b630*/  IADD3 R13, R6, R13, RZ ;  /* 0x0000000d060d7210 */ /* 0x000fe40007ffe0ff */
[----:B------:R-:W-:Y:S02]  /*b640*/  MOV R6, R3 ;  /* 0x0000000300067202 */ /* 0x000fe40000000f00 */
[----:B------:R-:W-:Y:S01]  /*b650*/  @P0 SHF.R.U32.HI R6, RZ, c[0x0][0x4f0], R0 ;  /* 0x00013c00ff060a19 */ /* 0x000fe20000011600 */
[----:B------:R-:W-:-:S03]  /*b660*/  IMAD.WIDE.U32 R12, R244, c[0x0][0x3f0], R12 ;  /* 0x0000fc00f40c7a25 */ /* 0x000fc600078e000c */
[--C-:B------:R-:W-:Y:S01]  /*b670*/  SHF.R.S32.HI R7, RZ, 0x1f, R6.reuse ;  /* 0x0000001fff077819 */ /* 0x100fe20000011406 */
[----:B------:R-:W-:Y:S01]  /*b680*/  IMAD.MOV R0, RZ, RZ, -R6 ;  /* 0x000000ffff007224 */ /* 0x000fe200078e0a06 */
[----:B------:R-:W-:Y:S02]  /*b690*/  IADD3 R13, R13, R9, RZ ;  /* 0x000000090d0d7210 */ /* 0x000fe40007ffe0ff */
[----:B------:R-:W-:Y:S01]  /*b6a0*/  LEA R9, R8, R4, 0x7 ;  /* 0x0000000408097211 */ /* 0x000fe200078e38ff */
[----:B------:R-:W-:Y:S01]  /*b6b0*/  IMAD R7, R7, c[0x0][0x3e0], RZ ;  /* 0x0000f80007077a24 */ /* 0x000fe200078e02ff */
[----:B------:R-:W-:Y:S01]  /*b6c0*/  IADD3 R4, R5, 0x40, RZ ;  /* 0x0000004005047810 */ /* 0x000fe20007ffe0ff */
[----:B------:R-:W-:Y:S02]  /*b6d0*/  IMAD R0, R0, c[0x0][0x4e8], R3 ;  /* 0x00013a0000007a24 */ /* 0x000fe400078e0203 */
[----:B------:R-:W-:-:S03]  /*b6e0*/  IMAD.WIDE.U32 R12, R6, c[0x0][0x3e0], R12 ;  /* 0x0000f800060c7a25 */ /* 0x000fc600078e000c */
[----:B------:R-:W-:Y:S01]  /*b6f0*/  SHF.R.S32.HI R3, RZ, 0x1f, R0 ;  /* 0x0000001fff037819 */ /* 0x000fe20000011400 */
[----:B------:R-:W-:-:S04]  /*b700*/  IMAD R7, R6, c[0x0][0x3e4], R7 ;  /* 0x0000f90006077a24 */ /* 0x000fc800078e0207 */
[----:B------:R-:W-:Y:S01]  /*b710*/  IMAD R3, R3, c[0x0][0x3d8], RZ ;  /* 0x0000f60003037a24 */ /* 0x000fe200078e02ff */
[----:B------:R-:W-:-:S03]  /*b720*/  IADD3 R13, R13, R7, RZ ;  /* 0x000000070d0d7210 */ /* 0x000fc60007ffe0ff */
[C---:B------:R-:W-:Y:S02]  /*b730*/  IMAD R3, R0.reuse, c[0x0][0x3dc], R3 ;  /* 0x0000f70000037a24 */ /* 0x040fe400078e0203 */
[----:B------:R-:W-:-:S04]  /*b740*/  IMAD.WIDE.U32 R12, R0, c[0x0][0x3d8], R12 ;  /* 0x0000f600000c7a25 */ /* 0x000fc800078e000c */
[----:B------:R-:W-:Y:S01]  /*b750*/  IMAD.IADD R7, R13, 0x1, R3 ;  /* 0x000000010d077824 */ /* 0x000fe200078e0203 */
[----:B------:R-:W-:-:S04]  /*b760*/  LEA R3, P0, R12, c[0x0][0x380], 0x1 ;  /* 0x0000e0000c037a11 */ /* 0x000fc800078008ff */
[----:B------:R-:W-:Y:S01]  /*b770*/  LEA.HI.X R0, R12, c[0x0][0x384], R7, 0x1, P0 ;  /* 0x0000e1000c007a11 */ /* 0x000fe200000f0c07 */
[----:B------:R1:W2:Y:S01]  /*b780*/  SHFL.IDX PT, R6, R3, RZ, 0x181f ;  /* 0x00181fff03067589 */ /* 0x0002a200000e0000 */
[----:B------:R-:W-:-:S03]  /*b790*/  ISETP.GE.AND P0, PT, R9, R2, PT ;  /* 0x000000020900720c */ /* 0x000fc60003f06270 */
[----:B------:R1:W3:Y:S10]  /*b7a0*/  SHFL.IDX PT, R7, R0, RZ, 0x181f ;  /* 0x00181fff00077589 */ /* 0x0002f400000e0000 */
[----:B------:R-:W-:Y:S05]  /*b7b0*/  @P0 BRA `(.L_x_38) ;  /* 0x0000009000000947 */ /* 0x000fea0003800000 */
[----:B------:R-:W-:Y:S02]  /*b7c0*/  ISETP.GE.AND P0, PT, R4, c[0x0][0x3c8], PT ;  /* 0x0000f20004007a0c */ /* 0x000fe40003f06270 */
[----:B------:R-:W-:-:S11]  /*b7d0*/  ISETP.GE.AND P1, PT, R5, c[0x0][0x3c8], PT ;  /* 0x0000f20005007a0c */ /* 0x000fd60003f26270 */
[----:B------:R-:W-:Y:S02]  /*b7e0*/  @!P0 SHF.R.S32.HI R11, RZ, 0x1f, R4 ;  /* 0x0000001fff0b8819 */ /* 0x000fe40000011404 */
[----:B--23--:R-:W-:Y:S02]  /*b7f0*/  @!P1 IMAD.WIDE R12, R5, 0x2, R6 ;  /* 0x00000002050c9825 */ /* 0x00cfe400078e0206 */
[----:B------:R-:W-:-:S03]  /*b800*/  @!P0 LEA.HI R11, R11, R4, RZ, 0x3 ;  /* 0x000000040b0b8211 */ /* 0x000fc600078f18ff */
[----:B------:R2:W-:Y:S01]  /*b810*/  @!P1 ST.E.128 [R12.64], RZ ;  /* 0x000000ff0c009985 */ /* 0x0005e2000c101d10 */
[----:B------:R-:W-:-:S05]  /*b820*/  @!P0 LOP3.LUT R11, R11, 0xfffffff8, RZ, 0xc0, !PT ;  /* 0xfffffff80b0b8812 */ /* 0x000fca00078ec0ff */
[----:B------:R-:W-:-:S05]  /*b830*/  @!P0 IMAD.WIDE R6, R11, 0x2, R6 ;  /* 0x000000020b068825 */ /* 0x000fca00078e0206 */
[----:B------:R2:W-:Y:S02]  /*b840*/  @!P0 ST.E.128 [R6.64], RZ ;  /* 0x000000ff06008985 */ /* 0x0005e4000c101d10 */
.L_x_38:
[----:B------:R-:W-:Y:S05]  /*b850*/  BSYNC B0 ;  /* 0x0000000000007941 */ /* 0x000fea0003800000 */
.L_x_37:
[----:B--23--:R-:W-:Y:S01]  /*b860*/  IADD3 R7, R9, 0x20, RZ ;  /* 0x0000002009077810 */ /* 0x00cfe20007ffe0ff */
[----:B------:R2:W3:Y:S01]  /*b870*/  SHFL.IDX PT, R11, R0, 0x1, 0x181f ;  /* 0x00381f00000b7f89 */ /* 0x0004e200000e0000 */
[----:B------:R-:W-:Y:S02]  /*b880*/  BSSY B0, `(.L_x_39) ;  /* 0x000000d000007945 */ /* 0x000fe40003800000 */
[----:B------:R-:W-:Y:S01]  /*b890*/  ISETP.GE.AND P0, PT, R7, R2, PT ;  /* 0x000000020700720c */ /* 0x000fe20003f06270 */
[----:B------:R2:W4:-:S12]  /*b8a0*/  SHFL.IDX PT, R10, R3, 0x1, 0x181f ;  /* 0x00381f00030a7f89 */ /* 0x00051800000e0000 */
[----:B------:R-:W-:Y:S05]  /*b8b0*/  @P0 BRA `(.L_x_40) ;  /* 0x0000009000000947 */ /* 0x000fea0003800000 */
[----:B------:R-:W-:Y:S02]  /*b8c0*/  ISETP.GE.AND P0, PT, R4, c[0x0][0x3c8], PT ;  /* 0x0000f20004007a0c */ /* 0x000fe40003f06270 */
[----:B------:R-:W-:-:S11]  /*b8d0*/  ISETP.GE.AND P1, PT, R5, c[0x0][0x3c8], PT ;  /* 0x0000f20005007a0c */ /* 0x000fd60003f26270 */
[----:B------:R-:W-:Y:S02]  /*b8e0*/  @!P0 SHF.R.S32.HI R7, RZ, 0x1f, R4 ;  /* 0x0000001fff078819 */ /* 0x000fe40000011404 */
[----:B---34-:R-:W-:Y:S02]  /*b8f0*/  @!P1 IMAD.WIDE R12, R5, 0x2, R10 ;  /* 0x00000002050c9825 */ /* 0x018fe400078e020a */
[----:B------:R-:W-:-:S03]  /*b900*/  @!P0 LEA.HI R6, R7, R4, RZ, 0x3 ;  /* 0x0000000407068211 */ /* 0x000fc600078f18ff */
[----:B------:R3:W-:Y:S01]  /*b910*/  @!P1 ST.E.128 [R12.64], RZ ;  /* 0x000000ff0c009985 */ /* 0x0007e2000c101d10 */
[----:B------:R-:W-:-:S05]  /*b920*/  @!P0 LOP3.LUT R6, R6, 0xfffffff8, RZ, 0xc0, !PT ;  /* 0xfffffff806068812 */ /* 0x000fca00078ec0ff */
[----:B------:R-:W-:-:S05]  /*b930*/  @!P0 IMAD.WIDE R6, R6, 0x2, R10 ;  /* 0x0000000206068825 */ /* 0x000fca00078e020a */
[----:B------:R3:W-:Y:S02]  /*b940*/  @!P0 ST.E.128 [R6.64], RZ ;  /* 0x000000ff06008985 */ /* 0x0007e4000c101d10 */
.L_x_40:
[----:B------:R-:W-:Y:S05]  /*b950*/  BSYNC B0 ;  /* 0x0000000000007941 */ /* 0x000fea0003800000 */
.L_x_39:
[----:B---3--:R-:W-:Y:S01]  /*b960*/  IADD3 R7, R9, 0x40, RZ ;  /* 0x0000004009077810 */ /* 0x008fe20007ffe0ff */
[----:B------:R3:W1:Y:S01]  /*b970*/  SHFL.IDX PT, R11, R0, 0x2, 0x181f ;  /* 0x00581f00000b7f89 */ /* 0x00066200000e0000 */
[----:B------:R-:W-:Y:S02]  /*b980*/  BSSY B0, `(.L_x_41) ;  /* 0x000000d000007945 */ /* 0x000fe40003800000 */
[----:B------:R-:W-:Y:S01]  /*b990*/  ISETP.GE.AND P0, PT, R7, R2, PT ;  /* 0x000000020700720c */ /* 0x000fe20003f06270 */
[----:B----4-:R3:W4:-:S12]  /*b9a0*/  SHFL.IDX PT, R10, R3, 0x2, 0x181f ;  /* 0x00581f00030a7f89 */ /* 0x01071800000e0000 */
[----:B------:R-:W-:Y:S05]  /*b9b0*/  @P0 BRA `(.L_x_42) ;  /* 0x0000009000000947 */ /* 0x000fea0003800000 */
[----:B------:R-:W-:Y:S02]  /*b9c0*/  ISETP.GE.AND P0, PT, R4, c[0x0][0x3c8], PT ;  /* 0x0000f20004007a0c */ /* 0x000fe40003f06270 */
[----:B------:R-:W-:-:S11]  /*b9d0*/  ISETP.GE.AND P1, PT, R5, c[0x0][0x3c8], PT ;  /* 0x0000f20005007a0c */ /* 0x000fd60003f26270 */
[----:B------:R-:W-:Y:S02]  /*b9e0*/  @!P0 SHF.R.S32.HI R7, RZ, 0x1f, R4 ;  /* 0x0000001fff078819 */ /* 0x000fe40000011404 */
[----:B-1--4-:R-:W-:Y:S02]  /*b9f0*/  @!P1 IMAD.WIDE R12, R5, 0x2, R10 ;  /* 0x00000002050c9825 */ /* 0x012fe400078e020a */
[----:B------:R-:W-:-:S03]  /*ba00*/  @!P0 LEA.HI R6, R7, R4, RZ, 0x3 ;  /* 0x0000000407068211 */ /* 0x000fc600078f18ff */
[----:B------:R1:W-:Y:S01]  /*ba10*/  @!P1 ST.E.128 [R12.64], RZ ;  /* 0x000000ff0c009985 */ /* 0x0003e2000c101d10 */
[----:B------:R-:W-:-:S05]  /*ba20*/  @!P0 LOP3.LUT R6, R6, 0xfffffff8, RZ, 0xc0, !PT ;  /* 0xfffffff806068812 */ /* 0x000fca00078ec0ff */
[----:B------:R-:W-:-:S05]  /*ba30*/  @!P0 IMAD.WIDE R6, R6, 0x2, R10 ;  /* 0x0000000206068825 */ /* 0x000fca00078e020a */
[----:B------:R1:W-:Y:S02]  /*ba40*/  @!P0 ST.E.128 [R6.64], RZ ;  /* 0x000000ff06008985 */ /* 0x0003e4000c101d10 */
.L_x_42:
[----:B------:R-:W-:Y:S05]  /*ba50*/  BSYNC B0 ;  /* 0x0000000000007941 */ /* 0x000fea0003800000 */
.L_x_41:
[----:B------:R-:W-:Y:S01]  /*ba60*/  IADD3 R9, R9, 0x60, RZ ;  /* 0x0000006009097810 */ /* 0x000fe20007ffe0ff */
[----:B-1----:R1:W2:Y:S03]  /*ba70*/  SHFL.IDX PT, R7, R0, 0x3, 0x181f ;  /* 0x00781f0000077f89 */ /* 0x0022a600000e0000 */
[----:B------:R-:W-:Y:S01]  /*ba80*/  ISETP.GE.AND P0, PT, R9, R2, PT ;  /* 0x000000020900720c */ /* 0x000fe20003f06270 */
[----:B------:R1:W3:-:S12]  /*ba90*/  SHFL.IDX PT, R6, R3, 0x3, 0x181f ;  /* 0x00781f0003067f89 */ /* 0x0002d800000e0000 */
[----:B------:R-:W-:Y:S05]  /*baa0*/  @P0 EXIT ;  /* 0x000000000000094d */ /* 0x000fea0003800000 */
[----:B------:R-:W-:-:S13]  /*bab0*/  ISETP.GE.AND P0, PT, R5, c[0x0][0x3c8], PT ;  /* 0x0000f20005007a0c */ /* 0x000fda0003f06270 */
[----:B-123--:R-:W-:-:S05]  /*bac0*/  @!P0 IMAD.WIDE R2, R5, 0x2, R6 ;  /* 0x0000000205028825 */ /* 0x00efca00078e0206 */
[----:B------:R1:W-:Y:S01]  /*bad0*/  @!P0 ST.E.128 [R2.64], RZ ;  /* 0x000000ff02008985 */ /* 0x0003e2000c101d10 */
[----:B------:R-:W-:-:S13]  /*bae0*/  ISETP.GE.AND P0, PT, R4, c[0x0][0x3c8], PT ;  /* 0x0000f20004007a0c */ /* 0x000fda0003f06270 */
[----:B------:R-:W-:Y:S05]  /*baf0*/  @P0 EXIT ;  /* 0x000000000000094d */ /* 0x000fea0003800000 */
[----:B-1----:R-:W-:-:S04]  /*bb00*/  SHF.R.S32.HI R3, RZ, 0x1f, R4 ;  /* 0x0000001fff037819 */ /* 0x002fc80000011404 */
[----:B------:R-:W-:-:S04]  /*bb10*/  LEA.HI R3, R3, R4, RZ, 0x3 ;  /* 0x0000000403037211 */ /* 0x000fc800078f18ff */
[----:B------:R-:W-:-:S05]  /*bb20*/  LOP3.LUT R3, R3, 0xfffffff8, RZ, 0xc0, !PT ;  /* 0xfffffff803037812 */ /* 0x000fca00078ec0ff */
[----:B------:R-:W-:-:S05]  /*bb30*/  IMAD.WIDE R6, R3, 0x2, R6 ;  /* 0x0000000203067825 */ /* 0x000fca00078e0206 */
[----:B------:R-:W-:Y:S01]  /*bb40*/  ST.E.128 [R6.64], RZ ;  /* 0x000000ff06007985 */ /* 0x000fe2000c101d10 */
[----:B------:R-:W-:Y:S05]  /*bb50*/  EXIT ;  /* 0x000000000000794d */ /* 0x000fea0003800000 */
.L_x_43:
        /* <DEDUP_REMOVED lines=10> */
.L_x_3537:


//--------------------- .text._ZN7cutlass13device_kernelIN5flash19enable_sm80_to_sm89INS1_16FlashAttnFwdSm80INS1_25CollectiveMainloopFwdSm80ILi8ELi1ELb1EN4cute5tupleIJNS5_1CILi128EEES8_S8_EEELi128ENS_6half_tEfNS_4arch4Sm80ELb0ELb0ELb1ELb1ELb0ELb1ELb1ELb0EEENS1_21CollectiveEpilogueFwdIS9_NS6_IJNS7_ILi1EEESF_SF_EEESA_SC_Li256ELb1ELb1ELb0ELb0EEENS1_19SingleTileSchedulerILb1ELb0ELb1ELi128EEEEEEEEEvNT_6ParamsE --------------------------
	.section	.text._ZN7cutlass13device_kernelIN5flash19enable_sm80_to_sm89INS1_16FlashAttnFwdSm80INS1_25CollectiveMainloopFwdSm80ILi8ELi1ELb1EN4cute5tupleIJNS5_1CILi128EEES8_S8_EEELi128ENS_6half_tEfNS_4arch4Sm80ELb0ELb0ELb1ELb1ELb0ELb1ELb1ELb0EEENS1_21CollectiveEpilogueFwdIS9_NS6_IJNS7_ILi1EEESF_SF_EEESA_SC_Li256ELb1ELb1ELb0ELb0EEENS1_19SingleTileSchedulerILb1ELb0ELb1ELi128EEEEEEEEEvNT_6ParamsE,"ax",@progbits
	.sectioninfo	@"SHI_REGISTERS=255"
	.align	128
.text._ZN7cutlass13device_kernelIN5flash19enable_sm80_to_sm89INS1_16FlashAttnFwdSm80INS1_25CollectiveMainloopFwdSm80ILi8ELi1ELb1EN4cute5tupleIJNS5_1CILi128EEES8_S8_EEELi128ENS_6half_tEfNS_4arch4Sm80ELb0ELb0ELb1ELb1ELb0ELb1ELb1ELb0EEENS1_21CollectiveEpilogueFwdIS9_NS6_IJNS7_ILi1EEESF_SF_EEESA_SC_Li256ELb1ELb1ELb0ELb0EEENS1_19SingleTileSchedulerILb1ELb0ELb1ELi128EEEEEEEEEvNT_6ParamsE:
        .type           _ZN7cutlass13device_kernelIN5flash19enable_sm80_to_sm89INS1_16FlashAttnFwdSm80INS1_25CollectiveMainloopFwdSm80ILi8ELi1ELb1EN4cute5tupleIJNS5_1CILi128EEES8_S8_EEELi128ENS_6half_tEfNS_4arch4Sm80ELb0ELb0ELb1ELb1ELb0ELb1ELb1ELb0EEENS1_21CollectiveEpilogueFwdIS9_NS6_IJNS7_ILi1EEESF_SF_EEESA_SC_Li256ELb1ELb1ELb0ELb0EEENS1_19SingleTileSchedulerILb1ELb0ELb1ELi128EEEEEEEEEvNT_6ParamsE,@function
        .size           _ZN7cutlass13device_kernelIN5flash19enable_sm80_to_sm89INS1_16FlashAttnFwdSm80INS1_25CollectiveMainloopFwdSm80ILi8ELi1ELb1EN4cute5tupleIJNS5_1CILi128EEES8_S8_EEELi128ENS_6half_tEfNS_4arch4Sm80ELb0ELb0ELb1ELb1ELb0ELb1ELb1ELb0EEENS1_21CollectiveEpilogueFwdIS9_NS6_IJNS7_ILi1EEESF_SF_EEESA_SC_Li256ELb1ELb1ELb0ELb0EEENS1_19SingleTileSchedulerILb1ELb0ELb1ELi128EEEEEEEEEvNT_6ParamsE,(.L_x_3538 - _ZN7cutlass13device_kernelIN5flash19enable_sm80_to_sm89INS1_16FlashAttnFwdSm80INS1_25CollectiveMainloopFwdSm80ILi8ELi1ELb1EN4cute5tupleIJNS5_1CILi128EEES8_S8_EEELi128ENS_6half_tEfNS_4arch4Sm80ELb0ELb0ELb1ELb1ELb0ELb1ELb1ELb0EEENS1_21CollectiveEpilogueFwdIS9_NS6_IJNS7_ILi1EEESF_SF_EEESA_SC_Li256ELb1ELb1ELb0ELb0EEENS1_19SingleTileSchedulerILb1ELb0ELb1ELi128EEEEEEEEEvNT_6ParamsE)
        .other          _ZN7cutlass13device_kernelIN5flash19enable_sm80_to_sm89INS1_16FlashAttnFwdSm80INS1_25CollectiveMainloopFwdSm80ILi8ELi1ELb1EN4cute5tupleIJNS5_1CILi128EEES8_S8_EEELi128ENS_6half_tEfNS_4arch4Sm80ELb0ELb0ELb1ELb1ELb0ELb1ELb1ELb0EEENS1_21CollectiveEpilogueFwdIS9_NS6_IJNS7_ILi1EEESF_SF_EEESA_SC_Li256ELb1ELb1ELb0ELb0EEENS1_19SingleTileSchedulerILb1ELb0ELb1ELi128EEEEEEEEEvNT_6ParamsE,@"STO_CUDA_ENTRY STV_DEFAULT"
_ZN7cutlass13device_kernelIN5flash19enable_sm80_to_sm89INS1_16FlashAttnFwdSm80INS1_25CollectiveMainloopFwdSm80ILi8ELi1ELb1EN4cute5tupleIJNS5_1CILi128EEES8_S8_EEELi128ENS_6half_tEfNS_4arch4Sm80ELb0ELb0ELb1ELb1ELb0ELb1ELb1ELb0EEENS1_21CollectiveEpilogueFwdIS9_NS6_IJNS7_ILi1EEESF_SF_EEESA_SC_Li256ELb1ELb1ELb0ELb0EEENS1_19SingleTileSchedulerILb1ELb0ELb1ELi128EEEEEEEEEvNT_6ParamsE:
        /* <DEDUP_REMOVED lines=17> */
.L_x_45:
        /* <DEDUP_REMOVED lines=8> */
.L_x_47:
[----:B------:R-:W-:-:S05]  /*0190*/  MOV R0, c[0x0][0x54c] ;  /* 0x0001530000007a02 */ /* 0x000fca0000000f00 */
.L_x_46:
[----:B-----5:R-:W-:Y:S01]  /*01a0*/  IMAD R0, R0, c[0x0][0x548], RZ ;  /* 0x0001520000007a24 */ /* 0x020fe200078e02ff */
[----:B-1----:R-:W-:-:S04]  /*01b0*/  SHF.L.U32 R2, R212, 0x7, RZ ;  /* 0x00000007d4027819 */ /* 0x002fc800000006ff */
[----:B------:R-:W-:-:S04]  /*01c0*/  ISETP.GE.AND P0, PT, R2, R0, PT ;  /* 0x000000000200720c */ /* 0x000fc80003f06270 */
[----:B------:R-:W-:-:S05]  /*01d0*/  SEL R0, R5, 0xffffffff, !P0 ;  /* 0xffffffff05007807 */ /* 0x000fca0004000000 */
[----:B------:R1:W-:Y:S01]  /*01e0*/  STL [R1+0x40], R0 ;  /* 0x0000400001007387 */ /* 0x0003e20000100800 */
[----:B------:R-:W-:Y:S05]  /*01f0*/  BRA `(.L_x_48) ;  /* 0x0000013000007947 */ /* 0x000fea0003800000 */
.L_x_44:
[----:B---3--:R-:W-:-:S04]  /*0200*/  ISETP.NE.U32.AND P0, PT, RZ, c[0x0][0x568], PT ;  /* 0x00015a00ff007a0c */ /* 0x008fc80003f05070 */
[----:B------:R-:W-:-:S13]  /*0210*/  ISETP.NE.AND.EX P0, PT, RZ, c[0x0][0x56c], PT, P0 ;  /* 0x00015b00ff007a0c */ /* 0x000fda0003f05300 */
[----:B------:R-:W-:Y:S05]  /*0220*/  @!P0 BRA `(.L_x_49) ;  /* 0x0000002000008947 */ /* 0x000fea0003800000 */
[----:B------:R1:W5:Y:S01]  /*0230*/  LDG.E R0, [R2.64] ;  /* 0x0000000802007981 */ /* 0x000362000c1e1900 */
[----:B------:R-:W-:Y:S05]  /*0240*/  BRA `(.L_x_50) ;  /* 0x0000009000007947 */ /* 0x000fea0003800000 */
.L_x_49:
        /* <DEDUP_REMOVED lines=8> */
.L_x_51:
[----:B------:R-:W-:-:S05]  /*02d0*/  MOV R0, c[0x0][0x54c] ;  /* 0x0001530000007a02 */ /* 0x000fca0000000f00 */
.L_x_50:
[----:B-----5:R-:W-:Y:S01]  /*02e0*/  IMAD R0, R0, c[0x0][0x548], RZ ;  /* 0x0001520000007a24 */ /* 0x020fe200078e02ff */
[----:B-1----:R-:W-:-:S04]  /*02f0*/  SHF.L.U32 R2, R212, 0x7, RZ ;  /* 0x00000007d4027819 */ /* 0x002fc800000006ff */
[----:B------:R-:W-:-:S04]  /*0300*/  ISETP.GE.AND P0, PT, R2, R0, PT ;  /* 0x000000000200720c */ /* 0x000fc80003f06270 */
[----:B------:R-:W-:-:S05]  /*0310*/  SEL R0, R5, 0xffffffff, !P0 ;  /* 0xffffffff05007807 */ /* 0x000fca0004000000 */
[----:B------:R1:W-:Y:S04]  /*0320*/  STL [R1+0x40], R0 ;  /* 0x0000400001007387 */ /* 0x0003e80000100800 */
.L_x_48:
[----:B------:R-:W2:Y:S02]  /*0330*/  LDL R18, [R1+0x40] ;  /* 0x0000400001127983 */ /* 0x000ea40000100800 */
[----:B--2---:R-:W-:-:S13]  /*0340*/  ISETP.GE.AND P0, PT, R18, RZ, PT ;  /* 0x000000ff1200720c */ /* 0x004fda0003f06270 */
[----:B------:R-:W-:Y:S05]  /*0350*/  @!P0 EXIT ;  /* 0x000000000000894d */ /* 0x000fea0003800000 */
[----:B------:R-:W-:Y:S01]  /*0360*/  ISETP.NE.U32.AND P0, PT, RZ, c[0x0][0x370], PT ;  /* 0x0000dc00ff007a0c */ /* 0x000fe20003f05070 */
[----:B------:R-:W-:Y:S01]  /*0370*/  IMAD.MOV.U32 R179, RZ, RZ, RZ ;  /* 0x000000ffffb37224 */ /* 0x000fe200078e00ff */
[----:B------:R-:W-:Y:S01]  /*0380*/  ISETP.NE.U32.AND P1, PT, RZ, c[0x0][0x360], PT ;  /* 0x0000d800ff007a0c */ /* 0x000fe20003f25070 */
[----:B------:R-:W-:Y:S01]  /*0390*/  IMAD.MOV.U32 R171, RZ, RZ, RZ ;  /* 0x000000ffffab7224 */ /* 0x000fe200078e00ff */
[----:B------:R-:W-:Y:S01]  /*03a0*/  ISETP.NE.AND.EX P2, PT, RZ, c[0x0][0x374], PT, P0 ;  /* 0x0000dd00ff007a0c */ /* 0x000fe20003f45300 */
[----:B------:R-:W-:Y:S01]  /*03b0*/  IMAD.MOV.U32 R12, RZ, RZ, RZ ;  /* 0x000000ffff0c7224 */ /* 0x000fe200078e00ff */
[----:B------:R-:W-:Y:S01]  /*03c0*/  ISETP.NE.AND.EX P0, PT, RZ, c[0x0][0x364], PT, P1 ;  /* 0x0000d900ff007a0c */ /* 0x000fe20003f05310 */
[CC--:B------:R-:W-:Y:S01]  /*03d0*/  IMAD.WIDE R6, R18.reuse, R13.reuse, c[0x0][0x348] ;  /* 0x0000d20012067625 */ /* 0x0c0fe200078e020d */
[----:B------:R-:W-:Y:S02]  /*03e0*/  ISETP.NE.U32.AND P1, PT, RZ, c[0x0][0x348], PT ;  /* 0x0000d200ff007a0c */ /* 0x000fe40003f25070 */
[----:B------:R-:W-:Y:S01]  /*03f0*/  ISETP.NE.U32.AND P5, PT, RZ, c[0x0][0x350], PT ;  /* 0x0000d400ff007a0c */ /* 0x000fe20003fa5070 */
[----:B------:R-:W-:Y:S01]  /*0400*/  IMAD.WIDE R4, R18, R13, c[0x0][0x350] ;  /* 0x0000d40012047625 */ /* 0x000fe200078e020d */
[----:B------:R-:W-:-:S02]  /*0410*/  ISETP.NE.U32.AND P3, PT, RZ, c[0x0][0x358], PT ;  /* 0x0000d600ff007a0c */ /* 0x000fc40003f65070 */
[----:B------:R-:W-:Y:S01]  /*0420*/  ISETP.NE.AND.EX P1, PT, RZ, c[0x0][0x34c], PT, P1 ;  /* 0x0000d300ff007a0c */ /* 0x000fe20003f25310 */
[CC--:B------:R-:W-:Y:S01]  /*0430*/  IMAD.WIDE R2, R18.reuse, R13.reuse, c[0x0][0x358] ;  /* 0x0000d60012027625 */ /* 0x0c0fe200078e020d */
[----:B------:R-:W-:Y:S02]  /*0440*/  ISETP.NE.AND.EX P5, PT, RZ, c[0x0][0x354], PT, P5 ;  /* 0x0000d500ff007a0c */ /* 0x000fe40003fa5350 */
[----:B------:R-:W-:Y:S01]  /*0450*/  ISETP.NE.AND.EX P3, PT, RZ, c[0x0][0x35c], PT, P3 ;  /* 0x0000d700ff007a0c */ /* 0x000fe20003f65330 */
[CC--:B------:R-:W-:Y:S01]  /*0460*/  @P2 IMAD.WIDE R10, R18.reuse, R13.reuse, c[0x0][0x370] ;  /* 0x0000dc00120a2625 */ /* 0x0c0fe200078e020d */
[----:B------:R-:W-:Y:S01]  /*0470*/  MOV R182, RZ ;  /* 0x000000ff00b67202 */ /* 0x000fe20000000f00 */
[----:B------:R-:W2:Y:S02]  /*0480*/  S2R R26, SR_CTAID.Y ;  /* 0x00000000001a7919 */ /* 0x000ea40000002600 */
[----:B------:R-:W-:Y:S02]  /*0490*/  IMAD.MOV.U32 R183, RZ, RZ, c[0x0][0x168] ;  /* 0x00005a00ffb77624 */ /* 0x000fe400078e00ff */
[----:B------:R3:W5:Y:S01]  /*04a0*/  @P2 LDG.E R179, [R10.64] ;  /* 0x000000080ab32981 */ /* 0x000762000c1e1900 */
[----:B------:R-:W-:-:S03]  /*04b0*/  @P0 IMAD.WIDE R8, R18, R13, c[0x0][0x360] ;  /* 0x0000d80012080625 */ /* 0x000fc600078e020d */
[----:B------:R3:W5:Y:S04]  /*04c0*/  @P1 LDG.E R171, [R6.64] ;  /* 0x0000000806ab1981 */ /* 0x000768000c1e1900 */
[----:B------:R3:W5:Y:S04]  /*04d0*/  @P5 LDG.E R182, [R4.64] ;  /* 0x0000000804b65981 */ /* 0x000768000c1e1900 */
[----:B------:R3:W5:Y:S01]  /*04e0*/  @P3 LDG.E R12, [R2.64] ;  /* 0x00000008020c3981 */ /* 0x000762000c1e1900 */
[----:B------:R-:W-:-:S03]  /*04f0*/  MOV R127, c[0x0][0x228] ;  /* 0x00008a00007f7a02 */ /* 0x000fc60000000f00 */
[----:B------:R4:W5:Y:S01]  /*0500*/  @P0 LDG.E R183, [R8.64] ;  /* 0x0000000808b70981 */ /* 0x000962000c1e1900 */
[----:B--2---:R-:W-:Y:S01]  /*0510*/  SHF.R.S32.HI R215, RZ, 0x1f, R26 ;  /* 0x0000001fffd77819 */ /* 0x004fe2000001141a */
[----:B----4-:R-:W-:Y:S01]  /*0520*/  IMAD.MOV.U32 R8, RZ, RZ, c[0x0][0x1d0] ;  /* 0x00007400ff087624 */ /* 0x010fe200078e00ff */
[----:B------:R-:W-:Y:S05]  /*0530*/  @P0 BRA `(.L_x_52) ;  /* 0x0000004000000947 */ /* 0x000fea0003800000 */
[----:B---3--:R-:W-:Y:S05]  /*0540*/  @!P1 BRA `(.L_x_52) ;  /* 0x0000003000009947 */ /* 0x008fea0003800000 */
[----:B-1----:R1:W2:Y:S04]  /*0550*/  LDG.E R0, [R6.64] ;  /* 0x0000000806007981 */ /* 0x0022a8000c1e1900 */
[----:B-1----:R-:W2:Y:S02]  /*0560*/  LDG.E R6, [R6.64+0x4] ;  /* 0x0000040806067981 */ /* 0x002ea4000c1e1900 */
[----:B--2--5:R-:W-:Y:S02]  /*0570*/  IADD3 R183, -R0, R6, RZ ;  /* 0x0000000600b77210 */ /* 0x024fe40007ffe1ff */
.L_x_52:
[----:B---3--:R-:W-:-:S04]  /*0580*/  ISETP.NE.U32.AND P0, PT, RZ, c[0x0][0x368], PT ;  /* 0x0000da00ff007a0c */ /* 0x008fc80003f05070 */
[----:B------:R-:W-:-:S13]  /*0590*/  ISETP.NE.AND.EX P0, PT, RZ, c[0x0][0x36c], PT, P0 ;  /* 0x0000db00ff007a0c */ /* 0x000fda0003f05300 */
[----:B------:R-:W-:Y:S05]  /*05a0*/  @!P0 BRA `(.L_x_53) ;  /* 0x0000003000008947 */ /* 0x000fea0003800000 */
[----:B------:R-:W-:-:S05]  /*05b0*/  IMAD.WIDE R4, R18, R13, c[0x0][0x368] ;  /* 0x0000da0012047625 */ /* 0x000fca00078e020d */
[----:B------:R2:W5:Y:S01]  /*05c0*/  LDG.E R8, [R4.64] ;  /* 0x0000000804087981 */ /* 0x000562000c1e1900 */
[----:B------:R-:W-:Y:S05]  /*05d0*/  BRA `(.L_x_54) ;  /* 0x0000004000007947 */ /* 0x000fea0003800000 */
.L_x_53:
[----:B------:R-:W-:Y:S05]  /*05e0*/  @!P5 BRA `(.L_x_54) ;  /* 0x000000300000d947 */ /* 0x000fea0003800000 */
[----:B-1----:R1:W2:Y:S04]  /*05f0*/  LDG.E R0, [R4.64] ;  /* 0x0000000804007981 */ /* 0x0022a8000c1e1900 */
[----:B-1----:R-:W2:Y:S02]  /*0600*/  LDG.E R4, [R4.64+0x4] ;  /* 0x0000040804047981 */ /* 0x002ea4000c1e1900 */
[----:B--2---:R-:W-:Y:S02]  /*0610*/  IADD3 R8, -R0, R4, RZ ;  /* 0x0000000400087210 */ /* 0x004fe40007ffe1ff */
.L_x_54:
[----:B--2---:R2:W3:Y:S04]  /*0620*/  @P3 LDG.E R5, [R2.64] ;  /* 0x0000000802053981 */ /* 0x0044e8000c1e1900 */
[----:B------:R2:W3:Y:S01]  /*0630*/  @P3 LDG.E R4, [R2.64+0x4] ;  /* 0x0000040802043981 */ /* 0x0004e2000c1e1900 */
[----:B------:R-:W-:Y:S01]  /*0640*/  ISETP.NE.U32.AND P0, PT, RZ, c[0x0][0x378], PT ;  /* 0x0000de00ff007a0c */ /* 0x000fe20003f05070 */
[----:B-----5:R-:W-:-:S03]  /*0650*/  IMAD.MOV.U32 R166, RZ, RZ, R8 ;  /* 0x000000ffffa67224 */ /* 0x020fc600078e0008 */
[----:B------:R-:W-:Y:S01]  /*0660*/  ISETP.NE.AND.EX P0, PT, RZ, c[0x0][0x37c], PT, P0 ;  /* 0x0000df00ff007a0c */ /* 0x000fe20003f05300 */
[----:B-1----:R-:W-:-:S12]  /*0670*/  IMAD.IADD R0, R8, 0x1, -R179 ;  /* 0x0000000108007824 */ /* 0x002fd800078e0ab3 */
[----:B--2---:R-:W-:-:S05]  /*0680*/  @P0 IMAD.WIDE R2, R18, R13, c[0x0][0x378] ;  /* 0x0000de0012020625 */ /* 0x004fca00078e020d */
[----:B------:R1:W5:Y:S01]  /*0690*/  @P0 LDG.E R166, [R2.64] ;  /* 0x0000000802a60981 */ /* 0x000362000c1e1900 */
[----:B---3--:R-:W-:-:S04]  /*06a0*/  @P3 IMAD.IADD R127, R4, 0x1, -R5 ;  /* 0x00000001047f3824 */ /* 0x008fc800078e0a05 */
[----:B------:R-:W-:-:S05]  /*06b0*/  IMAD.IADD R209, R0, 0x1, R127 ;  /* 0x0000000100d17824 */ /* 0x000fca00078e027f */
[----:B-1----:R-:W-:-:S04]  /*06c0*/  IADD3 R2, R209, 0x7f, RZ ;  /* 0x0000007fd1027810 */ /* 0x002fc80007ffe0ff */
[----:B------:R-:W-:-:S04]  /*06d0*/  SHF.R.S32.HI R3, RZ, 0x1f, R2 ;  /* 0x0000001fff037819 */ /* 0x000fc80000011402 */
[----:B------:R-:W-:Y:S01]  /*06e0*/  LEA.HI R6, R3, R2, RZ, 0x7 ;  /* 0x0000000203067211 */ /* 0x000fe200078f38ff */
[----:B------:R-:W-:-:S03]  /*06f0*/  IMAD.MOV R3, RZ, RZ, -R0 ;  /* 0x000000ffff037224 */ /* 0x000fc600078e0a00 */
[----:B------:R-:W-:Y:S01]  /*0700*/  LOP3.LUT R2, R6, 0xffffff80, RZ, 0xc0, !PT ;  /* 0xffffff8006027812 */ /* 0x000fe200078ec0ff */
[----:B------:R1:W-:Y:S04]  /*0710*/  STL [R1], R6 ;  /* 0x0000000601007387 */ /* 0x0003e80000100800 */
[----:B------:R-:W-:Y:S01]  /*0720*/  IMAD.IADD R0, R2, 0x1, -R0 ;  /* 0x0000000102007824 */ /* 0x000fe200078e0a00 */
[----:B------:R-:W-:-:S04]  /*0730*/  IMNMX R2, RZ, R3, !PT ;  /* 0x00000003ff027217 */ /* 0x000fc80007800200 */
[----:B------:R-:W-:Y:S02]  /*0740*/  IMNMX R0, R0, R127, PT ;  /* 0x0000007f00007217 */ /* 0x000fe40003800200 */
[----:B------:R-:W-:Y:S02]  /*0750*/  SHF.R.U32.HI R158, RZ, 0x7, R2 ;  /* 0x00000007ff9e7819 */ /* 0x000fe40000011602 */
[----:B------:R-:W-:-:S03]  /*0760*/  ISETP.GT.AND P0, PT, R0, R2, PT ;  /* 0x000000020000720c */ /* 0x000fc60003f04270 */
[----:B------:R-:W-:-:S10]  /*0770*/  IMAD.MOV.U32 R4, RZ, RZ, R158 ;  /* 0x000000ffff047224 */ /* 0x000fd400078e009e */
[----:B------:R-:W-:-:S04]  /*0780*/  @P0 IADD3 R0, R0, 0x7f, RZ ;  /* 0x0000007f00000810 */ /* 0x000fc80007ffe0ff */
[----:B------:R-:W-:-:S04]  /*0790*/  @P0 SHF.R.S32.HI R2, RZ, 0x1f, R0 ;  /* 0x0000001fff020819 */ /* 0x000fc80000011400 */
[----:B------:R-:W-:-:S04]  /*07a0*/  @P0 LEA.HI R0, R2, R0, RZ, 0x7 ;  /* 0x0000000002000211 */ /* 0x000fc800078f38ff */
[----:B------:R-:W-:-:S04]  /*07b0*/  @P0 SHF.R.S32.HI R4, RZ, 0x7, R0 ;  /* 0x00000007ff040819 */ /* 0x000fc80000011400 */
[----:B------:R-:W-:-:S13]  /*07c0*/  ISETP.GT.AND P0, PT, R4, R158, PT ;  /* 0x0000009e0400720c */ /* 0x000fda0003f04270 */
[----:B------:R-:W-:Y:S05]  /*07d0*/  @!P0 BRA `(.L_x_55) ;  /* 0x000072a000008947 */ /* 0x000fea0003800000 */
[----:B-1----:R-:W-:-:S04]  /*07e0*/  ISETP.NE.U32.AND P4, PT, RZ, c[0x0][0x340], PT ;  /* 0x0000d000ff007a0c */ /* 0x002fc80003f85070 */
[----:B------:R-:W-:-:S13]  /*07f0*/  ISETP.NE.AND.EX P4, PT, RZ, c[0x0][0x344], PT, P4 ;  /* 0x0000d100ff007a0c */ /* 0x000fda0003f85340 */
[----:B------:R-:W-:-:S05]  /*0800*/  @P4 IMAD.WIDE R2, R18, R13, c[0x0][0x340] ;  /* 0x0000d00012024625 */ /* 0x000fca00078e020d */
[----:B------:R1:W2:Y:S01]  /*0810*/  @P4 LDG.E R16, [R2.64] ;  /* 0x0000000802104981 */ /* 0x0002a2000c1e1900 */
[----:B------:R-:W-:Y:S01]  /*0820*/  SHF.R.S32.HI R6, RZ, 0x1f, R213 ;  /* 0x0000001fff067819 */ /* 0x000fe200000114d5 */
[----:B------:R-:W-:Y:S01]  /*0830*/  IMAD.MOV.U32 R170, RZ, RZ, c[0x0][0x238] ;  /* 0x00008e00ffaa7624 */ /* 0x000fe200078e00ff */
[----:B------:R-:W-:Y:S01]  /*0840*/  SHF.R.S32.HI R9, RZ, 0x1f, R18 ;  /* 0x0000001fff097819 */ /* 0x000fe20000011412 */
[----:B------:R-:W-:Y:S01]  /*0850*/  IMAD.MOV.U32 R194, RZ, RZ, 0x7 ;  /* 0x00000007ffc27424 */ /* 0x000fe200078e00ff */
[----:B------:R-:W-:Y:S01]  /*0860*/  LEA.HI R0, R6, R213, RZ, 0x3 ;  /* 0x000000d506007211 */ /* 0x000fe200078f18ff */
[----:B------:R-:W-:Y:S01]  /*0870*/  IMAD.IADD R35, R182, 0x1, R8 ;  /* 0x00000001b6237824 */ /* 0x000fe200078e0208 */
[----:B------:R-:W-:Y:S01]  /*0880*/  IADD3 R92, R4, -0x1, RZ ;  /* 0xffffffff045c7810 */ /* 0x000fe20007ffe0ff */
[----:B------:R-:W-:Y:S01]  /*0890*/  IMAD.MOV.U32 R40, RZ, RZ, c[0x0][0x23c] ;  /* 0x00008f00ff287624 */ /* 0x000fe200078e00ff */
[----:B------:R-:W-:Y:S01]  /*08a0*/  SHF.R.S32.HI R97, RZ, 0x3, R0 ;  /* 0x00000003ff617819 */ /* 0x000fe20000011400 */
[----:B------:R-:W-:Y:S01]  /*08b0*/  IMAD.WIDE.U32 R10, R170, 0x40, RZ ;  /* 0x00000040aa0a7825 */ /* 0x000fe200078e00ff */
[----:B------:R-:W-:Y:S01]  /*08c0*/  LOP3.LUT R0, R0, 0xfffffff8, RZ, 0xc0, !PT ;  /* 0xfffffff800007812 */ /* 0x000fe200078ec0ff */
[----:B------:R-:W-:Y:S01]  /*08d0*/  ULDC.U8 UR6, c[0x0][0x298] ;  /* 0x0000a60000067ab9 */ /* 0x000fe20000000000 */
[--C-:B------:R-:W-:Y:S01]  /*08e0*/  SHF.R.S32.HI R39, RZ, 0x1f, R97.reuse ;  /* 0x0000001fff277819 */ /* 0x100fe20000011461 */
[----:B------:R-:W-:Y:S01]  /*08f0*/  IMAD.IADD R138, R127, 0x1, -R97 ;  /* 0x000000017f8a7824 */ /* 0x000fe200078e0a61 */
[----:B------:R-:W-:Y:S01]  /*0900*/  IADD3 R154, P0, R97, R12, RZ ;  /* 0x0000000c619a7210 */ /* 0x000fe20007f1e0ff */
[----:B------:R-:W-:Y:S01]  /*0910*/  IMAD.IADD R28, R213, 0x1, -R0 ;  /* 0x00000001d51c7824 */ /* 0x000fe200078e0a00 */
[----:B------:R-:W-:Y:S01]  /*0920*/  SEL R24, R9, RZ, !P3 ;  /* 0x000000ff09187207 */ /* 0x000fe20005800000 */
[----:B------:R-:W-:Y:S01]  /*0930*/  IMAD R8, R92, -0x80, R138 ;  /* 0xffffff805c087824 */ /* 0x000fe200078e028a */
[----:B------:R-:W-:Y:S01]  /*0940*/  LEA.HI.X.SX32 R164, R12, R39, 0x1, P0 ;  /* 0x000000270ca47211 */ /* 0x000fe200000f0eff */
[----:B------:R-:W-:Y:S01]  /*0950*/  IMAD.SHL.U32 R32, R28, 0x8, RZ ;  /* 0x000000081c207824 */ /* 0x000fe200078e00ff */
[----:B------:R-:W-:Y:S01]  /*0960*/  SEL R102, R18, RZ, !P3 ;  /* 0x000000ff12667207 */ /* 0x000fe20005800000 */
[----:B------:R-:W-:Y:S01]  /*0970*/  IMAD.SHL.U32 R128, R40, 0x40, RZ ;  /* 0x0000004028807824 */ /* 0x000fe200078e00ff */
[----:B------:R-:W-:Y:S01]  /*0980*/  SHF.L.U64.HI R200, R170, R194, c[0x0][0x23c] ;  /* 0x00008f00aac87619 */ /* 0x000fe200000102c2 */
[----:B------:R-:W-:Y:S01]  /*0990*/  IMAD R0, R164, c[0x0][0x238], RZ ;  /* 0x00008e00a4007a24 */ /* 0x000fe200078e02ff */
[----:B------:R-:W-:Y:S01]  /*09a0*/  SHF.R.S32.HI R33, RZ, 0x1f, R32 ;  /* 0x0000001fff217819 */ /* 0x000fe20000011420 */
[----:B------:R-:W-:Y:S01]  /*09b0*/  IMAD.MOV.U32 R214, RZ, RZ, c[0x0][0x27c] ;  /* 0x00009f00ffd67624 */ /* 0x000fe200078e00ff */
[----:B------:R-:W-:Y:S01]  /*09c0*/  ISETP.GE.AND P0, PT, R8, 0x1, PT ;  /* 0x000000010800780c */ /* 0x000fe20003f06270 */
[----:B------:R-:W-:Y:S01]  /*09d0*/  IMAD R0, R154, c[0x0][0x23c], R0 ;  /* 0x00008f009a007a24 */ /* 0x000fe200078e0200 */
[----:B------:R-:W-:Y:S01]  /*09e0*/  SHF.L.U32 R208, R170, 0x7, RZ ;  /* 0x00000007aad07819 */ /* 0x000fe200000006ff */
[----:B-1----:R-:W-:Y:S01]  /*09f0*/  IMAD.WIDE.U32 R2, R154, c[0x0][0x238], R32 ;  /* 0x00008e009a027a25 */ /* 0x002fe200078e0020 */
[----:B------:R-:W-:Y:S01]  /*0a00*/  SHF.R.S32.HI R5, RZ, 0x1f, R92 ;  /* 0x0000001fff057819 */ /* 0x000fe2000001145c */
[----:B------:R-:W-:Y:S01]  /*0a10*/  UMOV UR7, 0x60 ;  /* 0x0000006000077882 */ /* 0x000fe20000000000 */
[C---:B------:R-:W-:Y:S01]  /*0a20*/  ISETP.GE.AND P1, PT, R32.reuse, c[0x0][0x1d4], PT ;  /* 0x0000750020007a0c */ /* 0x040fe20003f26270 */
[----:B------:R-:W-:Y:S01]  /*0a30*/  IMAD.IADD R3, R3, 0x1, R0 ;  /* 0x0000000103037824 */ /* 0x000fe200078e0200 */
[----:B------:R-:W-:Y:S01]  /*0a40*/  IADD3 R93, R32, 0x40, RZ ;  /* 0x00000040205d7810 */ /* 0x000fe20007ffe0ff */
[----:B------:R-:W-:Y:S01]  /*0a50*/  IMAD R0, R215, c[0x0][0x240], RZ ;  /* 0x00009000d7007a24 */ /* 0x000fe200078e02ff */
[----:B------:R-:W-:Y:S01]  /*0a60*/  P2R R148, PR, RZ, 0x2 ;  /* 0x00000002ff947803 */ /* 0x000fe20000000000 */
[----:B------:R-:W-:Y:S01]  /*0a70*/  IMAD.WIDE.U32 R2, R26, c[0x0][0x240], R2 ;  /* 0x000090001a027a25 */ /* 0x000fe200078e0002 */
[----:B------:R-:W-:Y:S01]  /*0a80*/  ISETP.GE.AND P2, PT, R8, 0x21, PT ;  /* 0x000000210800780c */ /* 0x000fe20003f46270 */
[----:B------:R-:W-:Y:S01]  /*0a90*/  ULDC UR5, c[0x0][0x284] ;  /* 0x0000a10000057ab9 */ /* 0x000fe20000000800 */
[----:B------:R-:W-:Y:S01]  /*0aa0*/  ISETP.GE.AND P6, PT, R93, c[0x0][0x1d4], PT ;  /* 0x000075005d007a0c */ /* 0x000fe20003fc6270 */
[----:B------:R-:W-:Y:S01]  /*0ab0*/  IMAD R4, R26, c[0x0][0x244], R0 ;  /* 0x000091001a047a24 */ /* 0x000fe200078e0200 */
[----:B------:R-:W-:Y:S01]  /*0ac0*/  SHF.R.S32.HI R37, RZ, 0x1f, R35 ;  /* 0x0000001fff257819 */ /* 0x000fe20000011423 */
[----:B------:R-:W-:Y:S01]  /*0ad0*/  IMAD R0, R200, R92, RZ ;  /* 0x0000005cc8007224 */ /* 0x000fe200078e02ff */
[----:B------:R-:W-:Y:S01]  /*0ae0*/  IADD3 R169, R97, 0x20, RZ ;  /* 0x0000002061a97810 */ /* 0x000fe20007ffe0ff */
[----:B------:R-:W-:Y:S01]  /*0af0*/  IMAD.IADD R3, R3, 0x1, R4 ;  /* 0x0000000103037824 */ /* 0x000fe200078e0204 */
[C---:B------:R-:W-:Y:S01]  /*0b00*/  IADD3 R168, R97.reuse, 0x40, RZ ;  /* 0x0000004061a87810 */ /* 0x040fe20007ffe0ff */
[----:B------:R-:W-:Y:S01]  /*0b10*/  IMAD R4, R24, c[0x0][0x248], RZ ;  /* 0x0000920018047a24 */ /* 0x000fe200078e02ff */
[----:B------:R-:W-:Y:S01]  /*0b20*/  IADD3 R167, R97, 0x60, RZ ;  /* 0x0000006061a77810 */ /* 0x000fe20007ffe0ff */
[C---:B------:R-:W-:Y:S01]  /*0b30*/  IMAD.WIDE.U32 R136, R102.reuse, c[0x0][0x248], R2 ;  /* 0x0000920066887a25 */ /* 0x040fe200078e0002 */
[----:B------:R-:W-:Y:S01]  /*0b40*/  ULDC UR4, c[0x0][0x294] ;  /* 0x0000a50000047ab9 */ /* 0x000fe20000000800 */
[----:B------:R-:W-:Y:S01]  /*0b50*/  P2R R165, PR, RZ, 0x40 ;  /* 0x00000040ffa57803 */ /* 0x000fe20000000000 */
[----:B------:R-:W-:Y:S01]  /*0b60*/  UIMAD UR5, UR7, UR5, URZ ;  /* 0x00000005070572a4 */ /* 0x000fe2000f8e023f */
[----:B------:R-:W-:Y:S01]  /*0b70*/  IMAD R4, R102, c[0x0][0x24c], R4 ;  /* 0x0000930066047a24 */ /* 0x000fe200078e0204 */
[----:B------:R-:W-:Y:S01]  /*0b80*/  UIMAD UR4, UR7, UR4, URZ ;  /* 0x00000004070472a4 */ /* 0x000fe2000f8e023f */
[----:B------:R-:W-:-:S02]  /*0b90*/  IMAD.MOV.U32 R132, RZ, RZ, R136 ;  /* 0x000000ffff847224 */ /* 0x000fc400078e0088 */
[----:B------:R-:W-:Y:S01]  /*0ba0*/  IMAD R5, R5, R208, R0 ;  /* 0x000000d005057224 */ /* 0x000fe200078e0200 */
[----:B------:R-:W-:Y:S01]  /*0bb0*/  IADD3 R133, R137, R4, RZ ;  /* 0x0000000489857210 */ /* 0x000fe20007ffe0ff */
[----:B------:R-:W-:Y:S01]  /*0bc0*/  IMAD.SHL.U32 R2, R97, 0x40, RZ ;  /* 0x0000004061027824 */ /* 0x000fe200078e00ff */
[----:B------:R-:W-:Y:S01]  /*0bd0*/  LEA.HI R0, R6, R213, RZ, 0x6 ;  /* 0x000000d506007211 */ /* 0x000fe200078f30ff */
[----:B------:R-:W-:Y:S02]  /*0be0*/  IMAD R4, R37, c[0x0][0x1e0], RZ ;  /* 0x0000780025047a24 */ /* 0x000fe400078e02ff */
[----:B------:R-:W-:Y:S01]  /*0bf0*/  IMAD.WIDE.U32 R20, R92, R208, R132 ;  /* 0x000000d05c147225 */ /* 0x000fe200078e0084 */
[----:B------:R-:W-:-:S03]  /*0c00*/  LOP3.LUT R19, R2, 0x1c0, RZ, 0xc0, !PT ;  /* 0x000001c002137812 */ /* 0x000fc600078ec0ff */
[----:B------:R-:W-:Y:S01]  /*0c10*/  IMAD.SHL.U32 R0, R0, 0x8, RZ ;  /* 0x0000000800007824 */ /* 0x000fe200078e00ff */
[----:B------:R-:W-:Y:S01]  /*0c20*/  @P0 LEA R2, P1, R20, c[0x0][0x220], 0x1 ;  /* 0x0000880014020a11 */ /* 0x000fe200078208ff */
[----:B------:R-:W-:Y:S01]  /*0c30*/  IMAD.IADD R15, R21, 0x1, R5 ;  /* 0x00000001150f7824 */ /* 0x000fe200078e0205 */
[----:B------:R-:W-:Y:S01]  /*0c40*/  LOP3.LUT R75, R19, 0x38, R32, 0xf8, !PT ;  /* 0x00000038134b7812 */ /* 0x000fe200078ef820 */
[C---:B------:R-:W-:Y:S01]  /*0c50*/  IMAD.WIDE.U32 R6, R35.reuse, c[0x0][0x1e0], RZ ;  /* 0x0000780023067a25 */ /* 0x040fe200078e00ff */
[----:B------:R-:W-:Y:S02]  /*0c60*/  LOP3.LUT R27, R0, 0xfffffe00, RZ, 0xc0, !PT ;  /* 0xfffffe00001b7812 */ /* 0x000fe400078ec0ff */
[----:B------:R-:W-:Y:S01]  /*0c70*/  SHF.R.U32.HI R36, RZ, 0x3, R19 ;  /* 0x00000003ff247819 */ /* 0x000fe20000011613 */
[----:B------:R-:W-:Y:S01]  /*0c80*/  IMAD R4, R35, c[0x0][0x1e4], R4 ;  /* 0x0000790023047a24 */ /* 0x000fe200078e0204 */
[----:B------:R-:W-:Y:S01]  /*0c90*/  @P0 LEA.HI.X R3, R20, c[0x0][0x224], R15, 0x1, P1 ;  /* 0x0000890014030a11 */ /* 0x000fe200008f0c0f */
[----:B------:R-:W-:Y:S01]  /*0ca0*/  IMAD.IADD R128, R11, 0x1, R128 ;  /* 0x000000010b807824 */ /* 0x000fe200078e0280 */
[----:B------:R-:W-:Y:S01]  /*0cb0*/  ISETP.NE.AND P1, PT, R148, RZ, PT ;  /* 0x000000ff9400720c */ /* 0x000fe20003f25270 */
[----:B------:R-:W-:Y:S01]  /*0cc0*/  IMAD.SHL.U32 R28, R28, 0x4, RZ ;  /* 0x000000041c1c7824 */ /* 0x000fe200078e00ff */
[----:B------:R-:W-:Y:S01]  /*0cd0*/  LOP3.LUT R75, R27, R75, R36, 0xf6, !PT ;  /* 0x0000004b1b4b7212 */ /* 0x000fe200078ef624 */
[----:B------:R-:W-:Y:S01]  /*0ce0*/  IMAD R14, R39, c[0x0][0x280], RZ ;  /* 0x0000a000270e7a24 */ /* 0x000fe200078e02ff */
[C---:B------:R-:W-:Y:S01]  /*0cf0*/  @P2 LEA R0, P3, R170.reuse, R20, 0x5 ;  /* 0x00000014aa002211 */ /* 0x040fe200078628ff */
[----:B------:R-:W-:Y:S01]  /*0d00*/  IMAD R21, R215, c[0x0][0x210], RZ ;  /* 0x00008400d7157a24 */ /* 0x000fe200078e02ff */
[----:B------:R-:W-:Y:S01]  /*0d10*/  SHF.R.S32.HI R29, RZ, 0x1f, R28 ;  /* 0x0000001fff1d7819 */ /* 0x000fe2000001141c */
[----:B------:R-:W-:Y:S01]  /*0d20*/  IMAD.SHL.U32 R75, R75, 0x2, RZ ;  /* 0x000000024b4b7824 */ /* 0x000fe200078e00ff */
[----:B------:R-:W-:Y:S01]  /*0d30*/  @P2 LEA.HI.X R5, R170, R15, R40, 0x5, P3 ;  /* 0x0000000faa052211 */ /* 0x000fe200018f2c28 */
[----:B------:R-:W-:-:S02]  /*0d40*/  IMAD R14, R97, c[0x0][0x284], R14 ;  /* 0x0000a100610e7a24 */ /* 0x000fc400078e020e */
[----:B------:R-:W-:Y:S02]  /*0d50*/  IMAD R21, R26, c[0x0][0x214], R21 ;  /* 0x000085001a157a24 */ /* 0x000fe400078e0215 */
[----:B------:R-:W-:Y:S01]  /*0d60*/  @!PT LDS RZ, [RZ] ;  /* 0x00000000fffff984 */ /* 0x000fe20000000800 */
[----:B------:R-:W-:Y:S01]  /*0d70*/  @!PT LDS RZ, [RZ] ;  /* 0x00000000fffff984 */ /* 0x000fe20000000800 */
[----:B------:R-:W-:Y:S01]  /*0d80*/  @!PT LDS RZ, [RZ] ;  /* 0x00000000fffff984 */ /* 0x000fe20000000800 */
[----:B------:R1:W-:Y:S01]  /*0d90*/  @P0 LDGSTS.E.BYPASS.LTC128B.128 [R75+0x8100], [R2.64], !P1 ;  /* 0x08100000024b0fae */ /* 0x0003e2000c901d48 */
[----:B------:R-:W-:Y:S01]  /*0da0*/  ISETP.GE.AND P1, PT, R8, 0x41, PT ;  /* 0x000000410800780c */ /* 0x000fe20003f26270 */
[----:B------:R-:W-:Y:S02]  /*0db0*/  IMAD.WIDE.U32 R12, R97, c[0x0][0x280], R28 ;  /* 0x0000a000610c7a25 */ /* 0x000fe400078e001c */
[----:B------:R1:W-:Y:S02]  /*0dc0*/  @P0 LDGSTS.E.BYPASS.LTC128B.128 [R75+0xc100], [R2.64+0x80], !P6 ;  /* 0x0c100080024b0fae */ /* 0x0003e4000f101d48 */
[----:B------:R-:W-:Y:S02]  /*0dd0*/  IMAD.MOV.U32 R110, RZ, RZ, R12 ;  /* 0x000000ffff6e7224 */ /* 0x000fe400078e000c */
[----:B------:R-:W-:-:S02]  /*0de0*/  IMAD.IADD R111, R13, 0x1, R14 ;  /* 0x000000010d6f7824 */ /* 0x000fc400078e020e */
[----:B------:R-:W-:Y:S02]  /*0df0*/  IMAD.MOV.U32 R176, RZ, RZ, 0x6 ;  /* 0x00000006ffb07424 */ /* 0x000fe400078e00ff */
[----:B------:R-:W-:Y:S02]  /*0e00*/  IMAD.MOV.U32 R178, RZ, RZ, 0x5 ;  /* 0x00000005ffb27424 */ /* 0x000fe400078e00ff */
[----:B------:R-:W-:Y:S02]  /*0e10*/  IMAD.SHL.U32 R174, R170, 0x40, RZ ;  /* 0x00000040aaae7824 */ /* 0x000fe400078e00ff */
[----:B------:R-:W-:-:S04]  /*0e20*/  IMAD.WIDE.U32 R180, R97, c[0x0][0x1e0], RZ ;  /* 0x0000780061b47a25 */ /* 0x000fc800078e00ff */
[----:B------:R-:W-:Y:S02]  /*0e30*/  IMAD.MOV.U32 R191, RZ, RZ, c[0x0][0x1e4] ;  /* 0x00007900ffbf7624 */ /* 0x000fe400078e00ff */
[----:B------:R-:W-:-:S04]  /*0e40*/  IMAD.WIDE.U32 R188, R169, c[0x0][0x1e0], RZ ;  /* 0x00007800a9bc7a25 */ /* 0x000fc800078e00ff */
[----:B------:R-:W-:Y:S02]  /*0e50*/  IMAD R191, R191, 0x60, RZ ;  /* 0x00000060bfbf7824 */ /* 0x000fe400078e02ff */
[----:B------:R-:W-:Y:S01]  /*0e60*/  IMAD.WIDE.U32 R186, R168, c[0x0][0x1e0], RZ ;  /* 0x00007800a8ba7a25 */ /* 0x000fe200078e00ff */
[----:B-1----:R-:W-:-:S03]  /*0e70*/  MOV R2, R6 ;  /* 0x0000000600027202 */ /* 0x002fc60000000f00 */
[----:B------:R-:W-:Y:S01]  /*0e80*/  IMAD.IADD R3, R7, 0x1, R4 ;  /* 0x0000000107037824 */ /* 0x000fe200078e0204 */
[----:B------:R-:W-:Y:S01]  /*0e90*/  @P2 LEA R4, P0, R0, c[0x0][0x220], 0x1 ;  /* 0x0000880000042a11 */ /* 0x000fe200078008ff */
[----:B------:R-:W-:Y:S01]  /*0ea0*/  IMAD.WIDE.U32 R184, R167, c[0x0][0x1e0], RZ ;  /* 0x00007800a7b87a25 */ /* 0x000fe200078e00ff */
[----:B------:R-:W-:Y:S02]  /*0eb0*/  @P1 IADD3 R6, P3, R20, R10, RZ ;  /* 0x0000000a14061210 */ /* 0x000fe40007f7e0ff */
[----:B------:R-:W-:Y:S01]  /*0ec0*/  @P2 LEA.HI.X R5, R0, c[0x0][0x224], R5, 0x1, P0 ;  /* 0x0000890000052a11 */ /* 0x000fe200000f0c05 */
[----:B------:R-:W-:Y:S01]  /*0ed0*/  IMAD.SHL.U32 R0, R214, 0x2, RZ ;  /* 0x00000002d6007824 */ /* 0x000fe200078e00ff */
[----:B------:R-:W-:Y:S01]  /*0ee0*/  ISETP.GE.AND P0, PT, R32, c[0x0][0x27c], PT ;  /* 0x00009f0020007a0c */ /* 0x000fe20003f06270 */
[----:B------:R-:W-:-:S04]  /*0ef0*/  IMAD.WIDE.U32 R2, R26, c[0x0][0x1e8], R2 ;  /* 0x00007a001a027a25 */ /* 0x000fc800078e0002 */
[----:B------:R-:W-:Y:S02]  /*0f00*/  IMAD.MOV.U32 R94, RZ, RZ, R2 ;  /* 0x000000ffff5e7224 */ /* 0x000fe400078e0002 */
[----:B-----5:R-:W-:-:S06]  /*0f10*/  IMAD.WIDE.U32 R110, R166, c[0x0][0x280], R110 ;  /* 0x0000a000a66e7a25 */ /* 0x020fcc00078e006e */
[----:B------:R-:W-:Y:S02]  /*0f20*/  @P0 IADD3 R0, -R0, c[0x0][0x1d4], RZ ;  /* 0x0000750000000a10 */ /* 0x000fe40007ffe1ff */
[----:B--2---:R-:W-:Y:S01]  /*0f30*/  @P4 SHF.R.S32.HI R17, RZ, 0x1f, R16 ;  /* 0x0000001fff114819 */ /* 0x004fe20000011410 */
[----:B------:R-:W-:Y:S02]  /*0f40*/  @!P4 IMAD.MOV.U32 R16, RZ, RZ, R18 ;  /* 0x000000ffff10c224 */ /* 0x000fe400078e0012 */
[----:B------:R-:W-:Y:S01]  /*0f50*/  @!P4 IMAD.MOV.U32 R17, RZ, RZ, R9 ;  /* 0x000000ffff11c224 */ /* 0x000fe200078e0009 */
[----:B------:R-:W-:-:S13]  /*0f60*/  ISETP.NE.AND P4, PT, R148, RZ, PT ;  /* 0x000000ff9400720c */ /* 0x000fda0003f85270 */
[----:B------:R1:W-:Y:S04]  /*0f70*/  @P2 LDGSTS.E.BYPASS.LTC128B.128 [R75+0x9100], [R4.64], !P4 ;  /* 0x09100000044b2fae */ /* 0x0003e8000e101d48 */
[----:B------:R1:W-:Y:S01]  /*0f80*/  @P2 LDGSTS.E.BYPASS.LTC128B.128 [R75+0xd100], [R4.64+0x80], !P6 ;  /* 0x0d100080044b2fae */ /* 0x0003e2000f101d48 */
[----:B------:R-:W-:Y:S02]  /*0f90*/  ISETP.GE.AND P2, PT, R214, 0x1, PT ;  /* 0x00000001d600780c */ /* 0x000fe40003f46270 */
[----:B------:R-:W-:Y:S02]  /*0fa0*/  @P1 LEA R22, P2, R6, c[0x0][0x220], 0x1 ;  /* 0x0000880006161a11 */ /* 0x000fe400078408ff */
[----:B-1----:R-:W-:Y:S01]  /*0fb0*/  @P1 IADD3.X R4, R128, R15, RZ, P3, !PT ;  /* 0x0000000f80041210 */ /* 0x002fe20001ffe4ff */
[----:B------:R-:W-:-:S03]  /*0fc0*/  IMAD R5, R215, c[0x0][0x1e8], RZ ;  /* 0x00007a00d7057a24 */ /* 0x000fc600078e02ff */
[----:B------:R-:W-:Y:S01]  /*0fd0*/  @P1 LEA.HI.X R23, R6, c[0x0][0x224], R4, 0x1, P2 ;  /* 0x0000890006171a11 */ /* 0x000fe200010f0c04 */
[----:B------:R-:W-:Y:S01]  /*0fe0*/  IMAD R5, R26, c[0x0][0x1ec], R5 ;  /* 0x00007b001a057a24 */ /* 0x000fe200078e0205 */
[----:B------:R-:W-:Y:S01]  /*0ff0*/  SEL R4, RZ, c[0x0][0x27c], !P0 ;  /* 0x00009f00ff047a07 */ /* 0x000fe20004000000 */
[----:B------:R-:W-:Y:S01]  /*1000*/  IMAD.WIDE.U32 R6, R97, c[0x0][0x290], R32 ;  /* 0x0000a40061067a25 */ /* 0x000fe200078e0020 */
[----:B------:R-:W-:Y:S01]  /*1010*/  IADD3 R131, P2, R10, 0x80, RZ ;  /* 0x000000800a837810 */ /* 0x000fe20007f5e0ff */
[----:B------:R1:W-:Y:S01]  /*1020*/  @P1 LDGSTS.E.BYPASS.LTC128B.128 [R75+0xa100], [R22.64], !P4 ;  /* 0x0a100000164b1fae */ /* 0x0003e2000e101d48 */
[----:B------:R-:W-:Y:S01]  /*1030*/  ISETP.GT.AND P0, PT, R8, 0x60, PT ;  /* 0x000000600800780c */ /* 0x000fe20003f04270 */
[----:B------:R-:W-:Y:S01]  /*1040*/  IMAD.IADD R95, R3, 0x1, R5 ;  /* 0x00000001035f7824 */ /* 0x000fe200078e0205 */
[----:B------:R-:W-:Y:S01]  /*1050*/  SHF.R.S32.HI R3, RZ, 0x1f, R0 ;  /* 0x0000001fff037819 */ /* 0x000fe20000011400 */
[----:B------:R-:W-:Y:S01]  /*1060*/  IMAD.IADD R4, R32, 0x1, R4 ;  /* 0x0000000120047824 */ /* 0x000fe200078e0204 */
[----:B------:R1:W-:Y:S01]  /*1070*/  @P1 LDGSTS.E.BYPASS.LTC128B.128 [R75+0xe100], [R22.64+0x80], !P6 ;  /* 0x0e100080164b1fae */ /* 0x0003e2000f101d48 */
[----:B------:R-:W-:Y:S01]  /*1080*/  IMAD R5, R215, c[0x0][0x260], RZ ;  /* 0x00009800d7057a24 */ /* 0x000fe200078e02ff */
[----:B------:R-:W-:Y:S01]  /*1090*/  LEA.HI R34, R3, R0, RZ, 0x4 ;  /* 0x0000000003227211 */ /* 0x000fe200078f20ff */
[----:B------:R-:W-:Y:S01]  /*10a0*/  IMAD.WIDE.U32 R2, R26, c[0x0][0x260], R32 ;  /* 0x000098001a027a25 */ /* 0x000fe200078e0020 */
[----:B------:R-:W-:-:S03]  /*10b0*/  SHF.R.S32.HI R0, RZ, 0x1f, R4 ;  /* 0x0000001fff007819 */ /* 0x000fc60000011404 */
[----:B------:R-:W-:Y:S01]  /*10c0*/  IMAD R5, R26, c[0x0][0x264], R5 ;  /* 0x000099001a057a24 */ /* 0x000fe200078e0205 */
[CC--:B------:R-:W-:Y:S01]  /*10d0*/  LEA.HI R18, R0.reuse, R4.reuse, RZ, 0x3 ;  /* 0x0000000400127211 */ /* 0x0c0fe200078f18ff */
[----:B------:R-:W-:Y:S01]  /*10e0*/  IMAD.WIDE.U32 R10, R97, c[0x0][0x290], R28 ;  /* 0x0000a400610a7a25 */ /* 0x000fe200078e001c */
[----:B------:R-:W-:Y:S02]  /*10f0*/  LEA.HI R25, R0, R4, RZ, 0x6 ;  /* 0x0000000400197211 */ /* 0x000fe400078f30ff */
[----:B------:R-:W-:Y:S01]  /*1100*/  IADD3 R3, R3, R5, RZ ;  /* 0x0000000503037210 */ /* 0x000fe20007ffe0ff */
[----:B------:R-:W-:Y:S01]  /*1110*/  IMAD R0, R39, c[0x0][0x290], RZ ;  /* 0x0000a40027007a24 */ /* 0x000fe200078e02ff */
[----:B------:R-:W-:Y:S01]  /*1120*/  LOP3.LUT R116, R18, 0xfffffff8, RZ, 0xc0, !PT ;  /* 0xfffffff812747812 */ /* 0x000fe200078ec0ff */
[----:B------:R-:W-:-:S03]  /*1130*/  IMAD.WIDE.U32 R8, R97, c[0x0][0x280], R32 ;  /* 0x0000a00061087a25 */ /* 0x000fc600078e0020 */
[----:B------:R-:W-:Y:S01]  /*1140*/  SHF.R.S32.HI R122, RZ, 0x1f, R116 ;  /* 0x0000001fff7a7819 */ /* 0x000fe20000011474 */
[----:B------:R-:W-:Y:S02]  /*1150*/  IMAD R0, R97, c[0x0][0x294], R0 ;  /* 0x0000a50061007a24 */ /* 0x000fe400078e0200 */
[----:B------:R-:W-:Y:S01]  /*1160*/  IMAD.MOV.U32 R106, RZ, RZ, R8 ;  /* 0x000000ffff6a7224 */ /* 0x000fe200078e0008 */
[----:B------:R-:W-:Y:S01]  /*1170*/  SHF.R.S32.HI R8, RZ, 0x1f, R169 ;  /* 0x0000001fff087819 */ /* 0x000fe200000114a9 */
[----:B------:R-:W-:Y:S02]  /*1180*/  IMAD.IADD R109, R11, 0x1, R0 ;  /* 0x000000010b6d7824 */ /* 0x000fe400078e0200 */
[----:B------:R-:W-:Y:S01]  /*1190*/  IMAD.IADD R105, R0, 0x1, R7 ;  /* 0x0000000100697824 */ /* 0x000fe200078e0207 */
[----:B------:R-:W-:Y:S01]  /*11a0*/  LEA.HI R8, R8, R169, RZ, 0x3 ;  /* 0x000000a908087211 */ /* 0x000fe200078f18ff */
[----:B------:R-:W-:Y:S02]  /*11b0*/  IMAD R0, R24, c[0x0][0x268], RZ ;  /* 0x00009a0018007a24 */ /* 0x000fe400078e02ff */
[----:B------:R-:W-:-:S04]  /*11c0*/  IMAD.WIDE.U32 R4, R26, c[0x0][0x210], R32 ;  /* 0x000084001a047a25 */ /* 0x000fc800078e0020 */
[C---:B------:R-:W-:Y:S01]  /*11d0*/  IMAD R113, R102.reuse, c[0x0][0x26c], R0 ;  /* 0x00009b0066717a24 */ /* 0x040fe200078e0200 */
[----:B------:R-:W-:Y:S01]  /*11e0*/  SHF.R.S32.HI R0, RZ, 0x1f, R167 ;  /* 0x0000001fff007819 */ /* 0x000fe200000114a7 */
[----:B------:R-:W-:Y:S01]  /*11f0*/  IMAD.WIDE.U32 R102, R102, c[0x0][0x268], R2 ;  /* 0x00009a0066667a25 */ /* 0x000fe200078e0002 */
[----:B------:R-:W-:Y:S02]  /*1200*/  SHF.R.S32.HI R3, RZ, 0x1f, R168 ;  /* 0x0000001fff037819 */ /* 0x000fe400000114a8 */
[----:B------:R-:W-:Y:S01]  /*1210*/  LEA.HI R0, R0, R167, RZ, 0x3 ;  /* 0x000000a700007211 */ /* 0x000fe200078f18ff */
[----:B------:R-:W-:Y:S01]  /*1220*/  IMAD.IADD R107, R14, 0x1, R9 ;  /* 0x000000010e6b7824 */ /* 0x000fe200078e0209 */
[----:B------:R-:W-:Y:S01]  /*1230*/  LEA.HI R3, R3, R168, RZ, 0x3 ;  /* 0x000000a803037211 */ /* 0x000fe200078f18ff */
[----:B------:R-:W-:Y:S01]  /*1240*/  IMAD.MOV.U32 R104, RZ, RZ, R6 ;  /* 0x000000ffff687224 */ /* 0x000fe200078e0006 */
[----:B------:R-:W-:Y:S01]  /*1250*/  IADD3 R7, R5, R21, RZ ;  /* 0x0000001505077210 */ /* 0x000fe20007ffe0ff */
[----:B------:R-:W-:Y:S01]  /*1260*/  IMAD.SHL.U32 R9, R8, 0x40, RZ ;  /* 0x0000004008097824 */ /* 0x000fe200078e00ff */
[----:B------:R-:W-:Y:S01]  /*1270*/  SHF.L.U32 R5, R168, 0x6, RZ ;  /* 0x00000006a8057819 */ /* 0x000fe200000006ff */
[----:B------:R-:W-:-:S02]  /*1280*/  IMAD.MOV.U32 R6, RZ, RZ, R4 ;  /* 0x000000ffff067224 */ /* 0x000fc400078e0004 */
[----:B------:R-:W-:Y:S01]  /*1290*/  IMAD.SHL.U32 R2, R169, 0x40, RZ ;  /* 0x00000040a9027824 */ /* 0x000fe200078e00ff */
[----:B------:R-:W-:Y:S01]  /*12a0*/  LOP3.LUT R5, R5, 0x1c0, RZ, 0xc0, !PT ;  /* 0x000001c005057812 */ /* 0x000fe200078ec0ff */
[----:B------:R-:W-:Y:S01]  /*12b0*/  IMAD.SHL.U32 R8, R3, 0x40, RZ ;  /* 0x0000004003087824 */ /* 0x000fe200078e00ff */
[----:B------:R-:W-:Y:S01]  /*12c0*/  SHF.R.S32.HI R3, RZ, 0x4, R34 ;  /* 0x00000004ff037819 */ /* 0x000fe20000011422 */
[----:B------:R-:W-:Y:S01]  /*12d0*/  IMAD.SHL.U32 R4, R167, 0x40, RZ ;  /* 0x00000040a7047824 */ /* 0x000fe200078e00ff */
[----:B------:R-:W-:Y:S01]  /*12e0*/  LOP3.LUT R2, R2, 0x1c0, RZ, 0xc0, !PT ;  /* 0x000001c002027812 */ /* 0x000fe200078ec0ff */
[----:B------:R-:W-:Y:S01]  /*12f0*/  IMAD.SHL.U32 R0, R0, 0x40, RZ ;  /* 0x0000004000007824 */ /* 0x000fe200078e00ff */
[----:B------:R-:W-:Y:S01]  /*1300*/  LEA.HI.SX32 R3, R18, R3, 0x1d ;  /* 0x0000000312037211 */ /* 0x000fe200078feaff */
[----:B------:R-:W-:Y:S01]  /*1310*/  IMAD.MOV.U32 R108, RZ, RZ, R10 ;  /* 0x000000ffff6c7224 */ /* 0x000fe200078e000a */
[----:B------:R-:W-:Y:S01]  /*1320*/  LOP3.LUT R4, R4, 0x1c0, RZ, 0xc0, !PT ;  /* 0x000001c004047812 */ /* 0x000fe200078ec0ff */
[----:B------:R-:W-:Y:S01]  /*1330*/  IMAD.WIDE.U32 R106, R166, c[0x0][0x280], R106 ;  /* 0x0000a000a66a7a25 */ /* 0x000fe200078e006a */
[----:B------:R-:W-:-:S02]  /*1340*/  LOP3.LUT R10, R0, 0xfffffe00, RZ, 0xc0, !PT ;  /* 0xfffffe00000a7812 */ /* 0x000fc400078ec0ff */
[----:B------:R-:W-:Y:S01]  /*1350*/  LOP3.LUT R12, R9, 0xfffffe00, RZ, 0xc0, !PT ;  /* 0xfffffe00090c7812 */ /* 0x000fe200078ec0ff */
[----:B------:R-:W-:Y:S01]  /*1360*/  IMAD.SHL.U32 R0, R25, 0x80, RZ ;  /* 0x0000008019007824 */ /* 0x000fe200078e00ff */
[----:B------:R-:W-:Y:S01]  /*1370*/  LOP3.LUT R11, R8, 0xfffffe00, RZ, 0xc0, !PT ;  /* 0xfffffe00080b7812 */ /* 0x000fe200078ec0ff */
[C---:B------:R-:W-:Y:S01]  /*1380*/  IMAD.WIDE.U32 R108, R166.reuse, c[0x0][0x290], R108 ;  /* 0x0000a400a66c7a25 */ /* 0x040fe200078e006c */
[----:B------:R-:W-:Y:S02]  /*1390*/  SHF.R.U32.HI R26, RZ, 0x3, R2 ;  /* 0x00000003ff1a7819 */ /* 0x000fe40000011602 */
[----:B------:R-:W-:Y:S01]  /*13a0*/  LOP3.LUT R9, R19, 0x38, R18, 0xf8, !PT ;  /* 0x0000003813097812 */ /* 0x000fe200078ef812 */
[----:B------:R-:W-:Y:S01]  /*13b0*/  IMAD.WIDE.U32 R104, R166, c[0x0][0x290], R104 ;  /* 0x0000a400a6687a25 */ /* 0x000fe200078e0068 */
[----:B------:R-:W-:Y:S02]  /*13c0*/  LOP3.LUT R13, R2, 0x38, R18, 0xf8, !PT ;  /* 0x00000038020d7812 */ /* 0x000fe400078ef812 */
[----:B------:R-:W-:Y:S01]  /*13d0*/  SHF.R.S32.HI R8, RZ, 0x1f, R3 ;  /* 0x0000001fff087819 */ /* 0x000fe20000011403 */
[----:B------:R-:W-:Y:S01]  /*13e0*/  IMAD.X R128, RZ, RZ, R128, P2 ;  /* 0x000000ffff807224 */ /* 0x000fe200010e0680 */
[----:B------:R-:W-:Y:S01]  /*13f0*/  SHF.R.U32.HI R30, RZ, 0x3, R5 ;  /* 0x00000003ff1e7819 */ /* 0x000fe20000011605 */
[----:B------:R-:W-:Y:S01]  /*1400*/  IMAD.IADD R113, R103, 0x1, R113 ;  /* 0x0000000167717824 */ /* 0x000fe200078e0271 */
[----:B------:R-:W-:-:S02]  /*1410*/  SHF.R.U32.HI R31, RZ, 0x3, R4 ;  /* 0x00000003ff1f7819 */ /* 0x000fc40000011604 */
[--C-:B------:R-:W-:Y:S02]  /*1420*/  LOP3.LUT R14, R5, 0x38, R18.reuse, 0xf8, !PT ;  /* 0x00000038050e7812 */ /* 0x100fe400078ef812 */
[----:B------:R-:W-:Y:S02]  /*1430*/  LOP3.LUT R24, R4, 0x38, R18, 0xf8, !PT ;  /* 0x0000003804187812 */ /* 0x000fe400078ef812 */
[----:B------:R-:W-:Y:S02]  /*1440*/  SHF.L.U32 R98, R3, 0x3, RZ ;  /* 0x0000000303627819 */ /* 0x000fe400000006ff */
[----:B------:R-:W-:Y:S02]  /*1450*/  LOP3.LUT R0, R0, 0xffffe000, RZ, 0xc0, !PT ;  /* 0xffffe00000007812 */ /* 0x000fe400078ec0ff */
[----:B------:R-:W-:Y:S02]  /*1460*/  LOP3.LUT R21, R9, R36, RZ, 0x3c, !PT ;  /* 0x0000002409157212 */ /* 0x000fe400078e3cff */
[----:B------:R-:W-:-:S02]  /*1470*/  LEA.HI R25, R8, R3, RZ, 0x3 ;  /* 0x0000000308197211 */ /* 0x000fc400078f18ff */
[----:B------:R-:W-:Y:S02]  /*1480*/  LOP3.LUT R13, R13, R26, RZ, 0x3c, !PT ;  /* 0x0000001a0d0d7212 */ /* 0x000fe400078e3cff */
[----:B------:R-:W-:Y:S01]  /*1490*/  LOP3.LUT R9, R14, R30, RZ, 0x3c, !PT ;  /* 0x0000001e0e097212 */ /* 0x000fe200078e3cff */
[----:B------:R-:W-:Y:S01]  /*14a0*/  @P0 IMAD.MOV.U32 R14, RZ, RZ, R20 ;  /* 0x000000ffff0e0224 */ /* 0x000fe200078e0014 */
[----:B------:R-:W-:Y:S02]  /*14b0*/  LOP3.LUT R8, R24, R31, RZ, 0x3c, !PT ;  /* 0x0000001f18087212 */ /* 0x000fe400078e3cff */
[--C-:B------:R-:W-:Y:S02]  /*14c0*/  LOP3.LUT R3, R19, 0x38, R98.reuse, 0xf8, !PT ;  /* 0x0000003813037812 */ /* 0x100fe400078ef862 */
[----:B------:R-:W-:Y:S02]  /*14d0*/  LOP3.LUT R2, R2, 0x38, R98, 0xf8, !PT ;  /* 0x0000003802027812 */ /* 0x000fe400078ef862 */
[----:B------:R-:W-:-:S02]  /*14e0*/  IADD3 R38, R21, R0, R27 ;  /* 0x0000000015267210 */ /* 0x000fc40007ffe01b */
[-C--:B------:R-:W-:Y:S02]  /*14f0*/  IADD3 R34, R13, R0.reuse, R12 ;  /* 0x000000000d227210 */ /* 0x080fe40007ffe00c */
[----:B------:R-:W-:Y:S01]  /*1500*/  IADD3 R21, R8, R0, R10 ;  /* 0x0000000008157210 */ /* 0x000fe20007ffe00a */
[----:B------:R-:W-:Y:S01]  /*1510*/  @P0 IMAD R8, R40, 0x60, RZ ;  /* 0x0000006028080824 */ /* 0x000fe200078e02ff */
[----:B------:R-:W-:Y:S01]  /*1520*/  LOP3.LUT R19, R3, R36, RZ, 0x3c, !PT ;  /* 0x0000002403137212 */ /* 0x000fe200078e3cff */
[----:B------:R-:W-:Y:S01]  /*1530*/  IMAD.SHL.U32 R153, R38, 0x2, RZ ;  /* 0x0000000226997824 */ /* 0x000fe200078e00ff */
[----:B------:R-:W-:Y:S01]  /*1540*/  LOP3.LUT R13, R2, R26, RZ, 0x3c, !PT ;  /* 0x0000001a020d7212 */ /* 0x000fe200078e3cff */
[----:B------:R-:W-:Y:S01]  /*1550*/  @P0 IMAD.WIDE.U32 R2, R170, 0x60, R14 ;  /* 0x00000060aa020825 */ /* 0x000fe200078e000e */
[----:B------:R-:W-:Y:S02]  /*1560*/  IADD3 R24, R9, R0, R11 ;  /* 0x0000000009187210 */ /* 0x000fe40007ffe00b */
[----:B------:R-:W-:Y:S01]  /*1570*/  LOP3.LUT R9, R5, 0x38, R98, 0xf8, !PT ;  /* 0x0000003805097812 */ /* 0x000fe200078ef862 */
[----:B------:R-:W-:Y:S01]  /*1580*/  @P0 IMAD.IADD R8, R3, 0x1, R8 ;  /* 0x0000000103080824 */ /* 0x000fe200078e0208 */
[----:B------:R-:W-:Y:S01]  /*1590*/  LOP3.LUT R5, R4, 0x38, R98, 0xf8, !PT ;  /* 0x0000003804057812 */ /* 0x000fe200078ef862 */
[----:B------:R-:W-:Y:S01]  /*15a0*/  IMAD.SHL.U32 R0, R25, 0x400, RZ ;  /* 0x0000040019007824 */ /* 0x000fe200078e00ff */
[----:B------:R-:W-:Y:S01]  /*15b0*/  @P0 LEA R4, P1, R2, c[0x0][0x220], 0x1 ;  /* 0x0000880002040a11 */ /* 0x000fe200078208ff */
[----:B------:R-:W-:Y:S01]  /*15c0*/  IMAD.SHL.U32 R152, R34, 0x2, RZ ;  /* 0x0000000222987824 */ /* 0x000fe200078e00ff */
[----:B------:R-:W-:Y:S01]  /*15d0*/  LOP3.LUT R3, R5, R31, RZ, 0x3c, !PT ;  /* 0x0000001f05037212 */ /* 0x000fe200078e3cff */
[----:B------:R-:W-:Y:S01]  /*15e0*/  IMAD.SHL.U32 R151, R24, 0x2, RZ ;  /* 0x0000000218977824 */ /* 0x000fe200078e00ff */
[----:B------:R-:W-:Y:S01]  /*15f0*/  @P0 LEA.HI.X R5, R2, c[0x0][0x224], R8, 0x1, P1 ;  /* 0x0000890002050a11 */ /* 0x000fe200008f0c08 */
[----:B------:R-:W-:Y:S01]  /*1600*/  IMAD.SHL.U32 R150, R21, 0x2, RZ ;  /* 0x0000000215967824 */ /* 0x000fe200078e00ff */
[----:B------:R-:W-:-:S02]  /*1610*/  LOP3.LUT R0, R0, 0xffffe000, RZ, 0xc0, !PT ;  /* 0xffffe00000007812 */ /* 0x000fc400078ec0ff */
[----:B------:R-:W-:Y:S01]  /*1620*/  LOP3.LUT R9, R9, R30, RZ, 0x3c, !PT ;  /* 0x0000001e09097212 */ /* 0x000fe200078e3cff */
[----:B------:R2:W-:Y:S01]  /*1630*/  @P0 LDGSTS.E.BYPASS.LTC128B.128 [R75+0xb100], [R4.64], !P4 ;  /* 0x0b100000044b0fae */ /* 0x0005e2000e101d48 */
[----:B------:R-:W-:Y:S02]  /*1640*/  SEL R2, R17, RZ, !P5 ;  /* 0x000000ff11027207 */ /* 0x000fe40006800000 */
[-C--:B------:R-:W-:Y:S01]  /*1650*/  IADD3 R19, R19, R0.reuse, R27 ;  /* 0x0000000013137210 */ /* 0x080fe20007ffe01b */
[----:B------:R2:W-:Y:S01]  /*1660*/  @P0 LDGSTS.E.BYPASS.LTC128B.128 [R75+0xf100], [R4.64+0x80], !P6 ;  /* 0x0f100080044b0fae */ /* 0x0005e2000f101d48 */
[-C--:B------:R-:W-:Y:S02]  /*1670*/  IADD3 R13, R13, R0.reuse, R12 ;  /* 0x000000000d0d7210 */ /* 0x080fe40007ffe00c */
[-C--:B------:R-:W-:Y:S01]  /*1680*/  IADD3 R11, R9, R0.reuse, R11 ;  /* 0x00000000090b7210 */ /* 0x080fe20007ffe00b */
[----:B------:R-:W0:Y:S01]  /*1690*/  LDGDEPBAR ;  /* 0x00000000000079af */ /* 0x000e220000000000 */
[----:B------:R-:W-:Y:S01]  /*16a0*/  IADD3 R10, R3, R0, R10 ;  /* 0x00000000030a7210 */ /* 0x000fe20007ffe00a */
[----:B------:R-:W-:Y:S01]  /*16b0*/  IMAD R3, R2, c[0x0][0x1f0], RZ ;  /* 0x00007c0002037a24 */ /* 0x000fe200078e02ff */
[----:B------:R-:W-:Y:S01]  /*16c0*/  SEL R0, R16, RZ, !P5 ;  /* 0x000000ff10007207 */ /* 0x000fe20006800000 */
[----:B------:R-:W-:Y:S01]  /*16d0*/  IMAD R2, R2, c[0x0][0x218], RZ ;  /* 0x0000860002027a24 */ /* 0x000fe200078e02ff */
[----:B------:R-:W-:Y:S01]  /*16e0*/  ISETP.NE.AND P0, PT, RZ, UR6, PT ;  /* 0x00000006ff007c0c */ /* 0x000fe2000bf05270 */
[----:B------:R-:W-:Y:S01]  /*16f0*/  IMAD.SHL.U32 R147, R13, 0x2, RZ ;  /* 0x000000020d937824 */ /* 0x000fe200078e00ff */
[----:B------:R-:W-:Y:S01]  /*1700*/  SHF.L.U64.HI R170, R170, R176, c[0x0][0x23c] ;  /* 0x00008f00aaaa7619 */ /* 0x000fe200000102b0 */
[----:B------:R-:W-:Y:S01]  /*1710*/  IMAD.WIDE.U32 R94, R0, c[0x0][0x1f0], R94 ;  /* 0x00007c00005e7a25 */ /* 0x000fe200078e005e */
[----:B------:R-:W-:-:S02]  /*1720*/  P2R R163, PR, RZ, 0x1 ;  /* 0x00000001ffa37803 */ /* 0x000fc40000000000 */
[----:B------:R-:W-:Y:S01]  /*1730*/  IADD3 R162, P1, R35, R97, RZ ;  /* 0x0000006123a27210 */ /* 0x000fe20007f3e0ff */
[C---:B------:R-:W-:Y:S01]  /*1740*/  IMAD R96, R0.reuse, c[0x0][0x1f4], R3 ;  /* 0x00007d0000607a24 */ /* 0x040fe200078e0203 */
[----:B------:R-:W-:Y:S01]  /*1750*/  SHF.R.S32.HI R9, RZ, 0x1f, R167 ;  /* 0x0000001fff097819 */ /* 0x000fe200000114a7 */
[----:B------:R-:W-:Y:S01]  /*1760*/  IMAD R112, R0, c[0x0][0x21c], R2 ;  /* 0x0000870000707a24 */ /* 0x000fe200078e0202 */
[----:B------:R-:W-:Y:S01]  /*1770*/  ISETP.GE.AND P5, PT, R32, c[0x0][0x1d4], PT ;  /* 0x0000750020007a0c */ /* 0x000fe20003fa6270 */
[----:B------:R-:W-:Y:S01]  /*1780*/  IMAD.WIDE.U32 R100, R0, c[0x0][0x218], R6 ;  /* 0x0000860000647a25 */ /* 0x000fe200078e0006 */
[----:B------:R-:W-:Y:S02]  /*1790*/  SHF.R.S32.HI R0, RZ, 0x1f, R166 ;  /* 0x0000001fff007819 */ /* 0x000fe400000114a6 */
[----:B------:R-:W-:Y:S01]  /*17a0*/  SHF.R.S32.HI R6, RZ, 0x1f, R169 ;  /* 0x0000001fff067819 */ /* 0x000fe200000114a9 */
[----:B------:R-:W-:Y:S01]  /*17b0*/  IMAD.MOV.U32 R3, RZ, RZ, c[0x0][0x290] ;  /* 0x0000a400ff037624 */ /* 0x000fe200078e00ff */
[----:B------:R-:W-:Y:S01]  /*17c0*/  SHF.R.S32.HI R7, RZ, 0x1f, R168 ;  /* 0x0000001fff077819 */ /* 0x000fe200000114a8 */
[C---:B------:R-:W-:Y:S01]  /*17d0*/  IMAD R2, R0.reuse, c[0x0][0x280], RZ ;  /* 0x0000a00000027a24 */ /* 0x040fe200078e02ff */
[----:B--2---:R-:W-:Y:S01]  /*17e0*/  MOV R4, c[0x0][0x280] ;  /* 0x0000a00000047a02 */ /* 0x004fe20000000f00 */
[----:B------:R-:W-:Y:S01]  /*17f0*/  IMAD R0, R0, c[0x0][0x290], RZ ;  /* 0x0000a40000007a24 */ /* 0x000fe200078e02ff */
[----:B------:R-:W-:Y:S01]  /*1800*/  IADD3 R31, R28, 0x20, RZ ;  /* 0x000000201c1f7810 */ /* 0x000fe20007ffe0ff */
[----:B------:R-:W-:Y:S01]  /*1810*/  IMAD.MOV.U32 R5, RZ, RZ, c[0x0][0x1e0] ;  /* 0x00007800ff057624 */ /* 0x000fe200078e00ff */
[C---:B------:R-:W-:Y:S01]  /*1820*/  SHF.L.U64.HI R175, R4.reuse, R176, c[0x0][0x284] ;  /* 0x0000a10004af7619 */ /* 0x040fe200000102b0 */
[C---:B------:R-:W-:Y:S01]  /*1830*/  IMAD.SHL.U32 R203, R4.reuse, 0x40, RZ ;  /* 0x0000004004cb7824 */ /* 0x040fe200078e00ff */
[C---:B------:R-:W-:Y:S01]  /*1840*/  SHF.L.U64.HI R193, R4.reuse, R194, c[0x0][0x284] ;  /* 0x0000a10004c17619 */ /* 0x040fe200000102c2 */
[C---:B------:R-:W-:Y:S01]  /*1850*/  IMAD.SHL.U32 R206, R4.reuse, 0x20, RZ ;  /* 0x0000002004ce7824 */ /* 0x040fe200078e00ff */
[C---:B------:R-:W-:Y:S01]  /*1860*/  SHF.L.U64.HI R177, R4.reuse, R178, c[0x0][0x284] ;  /* 0x0000a10004b17619 */ /* 0x040fe200000102b2 */
[C---:B------:R-:W-:Y:S01]  /*1870*/  IMAD.WIDE.U32 R198, R4.reuse, 0x60, RZ ;  /* 0x0000006004c67825 */ /* 0x040fe200078e00ff */
[----:B------:R-:W-:-:S02]  /*1880*/  SHF.L.U32 R205, R4, 0x7, RZ ;  /* 0x0000000704cd7819 */ /* 0x000fc400000006ff */
[----:B------:R-:W-:Y:S01]  /*1890*/  SHF.L.U64.HI R195, R5, R176, c[0x0][0x1e4] ;  /* 0x0000790005c37619 */ /* 0x000fe200000102b0 */
[C---:B------:R-:W-:Y:S01]  /*18a0*/  IMAD R4, R166.reuse, c[0x0][0x294], R0 ;  /* 0x0000a500a6047a24 */ /* 0x040fe200078e0200 */
[----:B------:R-:W-:Y:S01]  /*18b0*/  IADD3 R0, P0, R97, 0x20, RZ ;  /* 0x0000002061007810 */ /* 0x000fe20007f1e0ff */
[C---:B------:R-:W-:Y:S01]  /*18c0*/  IMAD.SHL.U32 R211, R5.reuse, 0x40, RZ ;  /* 0x0000004005d37824 */ /* 0x040fe200078e00ff */
[C---:B------:R-:W-:Y:S01]  /*18d0*/  SHF.L.U64.HI R192, R5.reuse, R194, c[0x0][0x1e4] ;  /* 0x0000790005c07619 */ /* 0x040fe200000102c2 */
[C---:B------:R-:W-:Y:S01]  /*18e0*/  IMAD.SHL.U32 R207, R5.reuse, 0x80, RZ ;  /* 0x0000008005cf7824 */ /* 0x040fe200078e00ff */
[C---:B------:R-:W-:Y:S01]  /*18f0*/  SHF.L.U64.HI R190, R5.reuse, R178, c[0x0][0x1e4] ;  /* 0x0000790005be7619 */ /* 0x040fe200000102b2 */
[C---:B------:R-:W-:Y:S01]  /*1900*/  IMAD.WIDE.U32 R172, R5.reuse, 0x60, RZ ;  /* 0x0000006005ac7825 */ /* 0x040fe200078e00ff */
[----:B------:R-:W-:Y:S02]  /*1910*/  SHF.L.U32 R210, R5, 0x5, RZ ;  /* 0x0000000505d27819 */ /* 0x000fe400000006ff */
[C---:B------:R-:W-:Y:S01]  /*1920*/  SHF.L.U64.HI R176, R3.reuse, R176, c[0x0][0x294] ;  /* 0x0000a50003b07619 */ /* 0x040fe200000102b0 */
[----:B------:R-:W-:Y:S01]  /*1930*/  IMAD R5, R166, c[0x0][0x284], R2 ;  /* 0x0000a100a6057a24 */ /* 0x000fe200078e0202 */
[----:B------:R-:W-:Y:S01]  /*1940*/  IADD3.X R2, RZ, R39, RZ, P0, !PT ;  /* 0x00000027ff027210 */ /* 0x000fe200007fe4ff */
[C---:B------:R-:W-:Y:S01]  /*1950*/  IMAD.SHL.U32 R204, R3.reuse, 0x40, RZ ;  /* 0x0000004003cc7824 */ /* 0x040fe200078e00ff */
[C---:B------:R-:W-:Y:S01]  /*1960*/  SHF.L.U64.HI R194, R3.reuse, R194, c[0x0][0x294] ;  /* 0x0000a50003c27619 */ /* 0x040fe200000102c2 */
[C---:B------:R-:W-:Y:S01]  /*1970*/  IMAD.SHL.U32 R201, R3.reuse, 0x80, RZ ;  /* 0x0000008003c97824 */ /* 0x040fe200078e00ff */
[C---:B------:R-:W-:Y:S01]  /*1980*/  SHF.L.U64.HI R178, R3.reuse, R178, c[0x0][0x294] ;  /* 0x0000a50003b27619 */ /* 0x040fe200000102b2 */
[C---:B------:R-:W-:Y:S01]  /*1990*/  IMAD.SHL.U32 R202, R3.reuse, 0x20, RZ ;  /* 0x0000002003ca7824 */ /* 0x040fe200078e00ff */
[----:B------:R-:W-:Y:S01]  /*19a0*/  IADD3 R143, P0, R32, R180, RZ ;  /* 0x000000b4208f7210 */ /* 0x000fe20007f1e0ff */
[----:B------:R-:W-:Y:S01]  /*19b0*/  IMAD.WIDE.U32 R196, R3, 0x60, RZ ;  /* 0x0000006003c47825 */ /* 0x000fe200078e00ff */
[----:B------:R-:W-:-:S02]  /*19c0*/  IADD3 R129, R199, UR5, RZ ;  /* 0x00000005c7817c10 */ /* 0x000fc4000fffe0ff */
[----:B------:R-:W-:Y:S01]  /*19d0*/  IADD3 R123, R5, R107, RZ ;  /* 0x0000006b057b7210 */ /* 0x000fe20007ffe0ff */
[----:B------:R-:W-:Y:S01]  /*19e0*/  IMAD R3, R39, c[0x0][0x1e0], RZ ;  /* 0x0000780027037a24 */ /* 0x000fe200078e02ff */
[----:B------:R-:W-:Y:S01]  /*19f0*/  IADD3 R130, R197, UR4, RZ ;  /* 0x00000004c5827c10 */ /* 0x000fe2000fffe0ff */
[----:B------:R-:W-:Y:S01]  /*1a00*/  IMAD R2, R2, c[0x0][0x1e0], RZ ;  /* 0x0000780002027a24 */ /* 0x000fe200078e02ff */
[----:B------:R-:W-:Y:S01]  /*1a10*/  SHF.R.S32.HI R121, RZ, 0x1f, R98 ;  /* 0x0000001fff797819 */ /* 0x000fe20000011462 */
[----:B------:R-:W-:Y:S01]  /*1a20*/  IMAD.WIDE.U32 R134, R0, c[0x0][0x1e0], RZ ;  /* 0x0000780000867a25 */ /* 0x000fe200078e00ff */
[----:B------:R-:W-:-:S03]  /*1a30*/  SHF.L.U32 R149, R19, 0x1, RZ ;  /* 0x0000000113957819 */ /* 0x000fc600000006ff */
[----:B------:R-:W-:Y:S02]  /*1a40*/  IMAD R3, R97, c[0x0][0x1e4], R3 ;  /* 0x0000790061037a24 */ /* 0x000fe400078e0203 */
[----:B------:R-:W-:Y:S02]  /*1a50*/  IMAD R8, R0, c[0x0][0x1e4], R2 ;  /* 0x0000790000087a24 */ /* 0x000fe400078e0202 */
[----:B------:R-:W-:Y:S01]  /*1a60*/  IMAD.X R161, R37, 0x1, R39, P1 ;  /* 0x0000000125a17824 */ /* 0x000fe200008e0627 */
[----:B------:R-:W-:Y:S01]  /*1a70*/  IADD3 R144, P1, R210, R134, RZ ;  /* 0x00000086d2907210 */ /* 0x000fe20007f3e0ff */
[----:B------:R-:W-:Y:S02]  /*1a80*/  IMAD.IADD R142, R181, 0x1, R3 ;  /* 0x00000001b58e7824 */ /* 0x000fe400078e0203 */
[----:B------:R-:W-:Y:S02]  /*1a90*/  IMAD.IADD R141, R135, 0x1, R8 ;  /* 0x00000001878d7824 */ /* 0x000fe400078e0208 */
[----:B------:R-:W-:Y:S01]  /*1aa0*/  IMAD.IADD R96, R95, 0x1, R96 ;  /* 0x000000015f607824 */ /* 0x000fe200078e0260 */
[----:B------:R-:W-:Y:S01]  /*1ab0*/  IADD3.X R139, R33, R142, RZ, P0, !PT ;  /* 0x0000008e218b7210 */ /* 0x000fe200007fe4ff */
[----:B------:R-:W-:Y:S01]  /*1ac0*/  IMAD.X R140, R190, 0x1, R141, P1 ;  /* 0x00000001be8c7824 */ /* 0x000fe200008e068d */
[----:B------:R-:W-:Y:S01]  /*1ad0*/  IADD3 R160, P0, R210, R144, RZ ;  /* 0x00000090d2a07210 */ /* 0x000fe20007f1e0ff */
[----:B------:R-:W-:-:S02]  /*1ae0*/  IMAD R2, R6, c[0x0][0x1e0], RZ ;  /* 0x0000780006027a24 */ /* 0x000fc400078e02ff */
[----:B------:R-:W-:Y:S01]  /*1af0*/  IMAD R0, R7, c[0x0][0x1e0], RZ ;  /* 0x0000780007007a24 */ /* 0x000fe200078e02ff */
[----:B------:R-:W-:Y:S01]  /*1b00*/  IADD3.X R156, R190, R140, RZ, P0, !PT ;  /* 0x0000008cbe9c7210 */ /* 0x000fe200007fe4ff */
[----:B------:R-:W-:Y:S01]  /*1b10*/  IMAD R6, R9, c[0x0][0x1e0], RZ ;  /* 0x0000780009067a24 */ /* 0x000fe200078e02ff */
[----:B------:R-:W-:Y:S01]  /*1b20*/  IADD3 R115, P0, R143, R94, RZ ;  /* 0x0000005e8f737210 */ /* 0x000fe20007f1e0ff */
[----:B------:R-:W-:Y:S02]  /*1b30*/  IMAD R7, R169, c[0x0][0x1e4], R2 ;  /* 0x00007900a9077a24 */ /* 0x000fe400078e0202 */
[----:B------:R-:W-:Y:S02]  /*1b40*/  IMAD R2, R168, c[0x0][0x1e4], R0 ;  /* 0x00007900a8027a24 */ /* 0x000fe400078e0200 */
[----:B------:R-:W-:Y:S01]  /*1b50*/  IMAD.X R114, R139, 0x1, R96, P0 ;  /* 0x000000018b727824 */ /* 0x000fe200000e0660 */
[----:B------:R-:W-:Y:S01]  /*1b60*/  IADD3 R125, P0, R94, 0x40, RZ ;  /* 0x000000405e7d7810 */ /* 0x000fe20007f1e0ff */
[----:B------:R-:W-:-:S02]  /*1b70*/  IMAD R0, R167, c[0x0][0x1e4], R6 ;  /* 0x00007900a7007a24 */ /* 0x000fc400078e0206 */
[----:B------:R-:W-:Y:S02]  /*1b80*/  IMAD.IADD R191, R173, 0x1, R191 ;  /* 0x00000001adbf7824 */ /* 0x000fe400078e02bf */
[----:B------:R-:W-:Y:S01]  /*1b90*/  IMAD.X R117, RZ, RZ, R96, P0 ;  /* 0x000000ffff757224 */ /* 0x000fe200000e0660 */
[----:B------:R-:W-:Y:S01]  /*1ba0*/  IADD3 R119, P0, R115, 0x40, RZ ;  /* 0x0000004073777810 */ /* 0x000fe20007f1e0ff */
[----:B------:R-:W-:Y:S02]  /*1bb0*/  IMAD.IADD R159, R189, 0x1, R7 ;  /* 0x00000001bd9f7824 */ /* 0x000fe400078e0207 */
[----:B------:R-:W-:Y:S01]  /*1bc0*/  IMAD.IADD R157, R187, 0x1, R2 ;  /* 0x00000001bb9d7824 */ /* 0x000fe200078e0202 */
[----:B------:R-:W-:Y:S01]  /*1bd0*/  IADD3.X R118, RZ, R114, RZ, P0, !PT ;  /* 0x00000072ff767210 */ /* 0x000fe200007fe4ff */
[----:B------:R-:W-:Y:S02]  /*1be0*/  IMAD.IADD R155, R185, 0x1, R0 ;  /* 0x00000001b99b7824 */ /* 0x000fe400078e0200 */
[----:B------:R-:W-:-:S02]  /*1bf0*/  IMAD.IADD R126, R111, 0x1, R5 ;  /* 0x000000016f7e7824 */ /* 0x000fc400078e0205 */
[----:B------:R-:W-:Y:S02]  /*1c00*/  IMAD.IADD R124, R109, 0x1, R4 ;  /* 0x000000016d7c7824 */ /* 0x000fe400078e0204 */
[----:B------:R-:W-:Y:S02]  /*1c10*/  IMAD.IADD R120, R4, 0x1, R105 ;  /* 0x0000000104787824 */ /* 0x000fe400078e0269 */
[----:B------:R-:W-:Y:S02]  /*1c20*/  IMAD.IADD R112, R101, 0x1, R112 ;  /* 0x0000000165707824 */ /* 0x000fe400078e0270 */
[----:B------:R-:W-:Y:S02]  /*1c30*/  IMAD.SHL.U32 R146, R11, 0x2, RZ ;  /* 0x000000020b927824 */ /* 0x000fe400078e00ff */
[----:B------:R-:W-:Y:S01]  /*1c40*/  IMAD.SHL.U32 R145, R10, 0x2, RZ ;  /* 0x000000020a917824 */ /* 0x000fe200078e00ff */
[----:B-1----:R-:W-:Y:S06]  /*1c50*/  BAR.SYNC.DEFER_BLOCKING 0x0 ;  /* 0x0000000000007b1d */ /* 0x002fec0000010000 */
.L_x_102:
[-C--:B------:R-:W-:Y:S01]  /*1c60*/  IMAD R0, R192, R92.reuse, RZ ;  /* 0x0000005cc0007224 */ /* 0x080fe200078e02ff */
[----:B------:R-:W-:Y:S04]  /*1c70*/  DEPBAR.LE SB0, 0x0 ;  /* 0x000080000000791a */ /* 0x000fe80000000000 */
[----:B------:R-:W-:Y:S01]  /*1c80*/  BAR.SYNC.DEFER_BLOCKING 0x0 ;  /* 0x0000000000007b1d */ /* 0x000fe20000010000 */
[----:B------:R-:W-:Y:S01]  /*1c90*/  ISETP.GE.AND P0, PT, R214, 0x1, PT ;  /* 0x00000001d600780c */ /* 0x000fe20003f06270 */
[----:B------:R-:W-:Y:S01]  /*1ca0*/  IMAD.WIDE.U32 R86, R207, R92, RZ ;  /* 0x0000005ccf567225 */ /* 0x000fe200078e00ff */
[----:B------:R-:W-:Y:S05]  /*1cb0*/  SHF.R.S32.HI R99, RZ, 0x1f, R92 ;  /* 0x0000001fff637819 */ /* 0x000fea000001145c */
[----:B------:R-:W-:Y:S05]  /*1cc0*/  IMAD R0, R99, R207, R0 ;  /* 0x000000cf63007224 */ /* 0x000fea00078e0200 */
[----:B------:R-:W-:Y:S01]  /*1cd0*/  IADD3 R90, R87, R0, RZ ;  /* 0x00000000575a7210 */ /* 0x000fe20007ffe0ff */
[----:B------:R-:W-:Y:S01]  /*1ce0*/  BSSY B2, `(.L_x_56) ;  /* 0x0000524000027945 */ /* 0x000fe20003800000 */
[----:B--2---:R-:W-:-:S05]  /*1cf0*/  @!P0 BRA `(.L_x_57) ;  /* 0x00004d4000008947 */ /* 0x004fca0003800000 */
[-C--:B------:R-:W-:Y:S01]  /*1d00*/  IMAD R2, R193, R92.reuse, RZ ;  /* 0x0000005cc1027224 */ /* 0x080fe200078e02ff */
[----:B------:R-:W-:Y:S01]  /*1d10*/  ISETP.NE.AND P0, PT, R163, RZ, PT ;  /* 0x000000ffa300720c */ /* 0x000fe20003f05270 */
[-C--:B------:R-:W-:Y:S02]  /*1d20*/  IMAD R0, R194, R92.reuse, RZ ;  /* 0x0000005cc2007224 */ /* 0x080fe400078e02ff */
[----:B------:R-:W-:Y:S02]  /*1d30*/  IMAD R3, R92, -0x80, R127 ;  /* 0xffffff805c037824 */ /* 0x000fe400078e027f */
[-C--:B------:R-:W-:Y:S03]  /*1d40*/  IMAD.WIDE.U32 R36, R205, R92.reuse, RZ ;  /* 0x0000005ccd247225 */ /* 0x080fe600078e00ff */
[----:B------:R-:W-:Y:S01]  /*1d50*/  IMNMX R76, R3, 0x80, PT ;  /* 0x00000080034c7817 */ /* 0x000fe20003800200 */
[----:B------:R-:W-:Y:S04]  /*1d60*/  IMAD.WIDE.U32 R72, R201, R92, RZ ;  /* 0x0000005cc9487225 */ /* 0x000fe800078e00ff */
[C---:B------:R-:W-:Y:S02]  /*1d70*/  IMAD R2, R99.reuse, R205, R2 ;  /* 0x000000cd63027224 */ /* 0x040fe400078e0202 */
[----:B------:R-:W-:Y:S03]  /*1d80*/  IMAD R0, R99, R201, R0 ;  /* 0x000000c963007224 */ /* 0x000fe600078e0200 */
[----:B------:R-:W-:Y:S02]  /*1d90*/  IADD3 R41, R37, R2, RZ ;  /* 0x0000000225297210 */ /* 0x000fe40007ffe0ff */
[----:B------:R-:W-:Y:S01]  /*1da0*/  IADD3 R43, R73, R0, RZ ;  /* 0x00000000492b7210 */ /* 0x000fe20007ffe0ff */
[----:B------:R-:W-:-:S05]  /*1db0*/  @!P0 BRA `(.L_x_58) ;  /* 0x000028b000008947 */ /* 0x000fca0003800000 */
[----:B------:R-:W-:Y:S01]  /*1dc0*/  ISETP.GE.AND P2, PT, R97, R76, PT ;  /* 0x0000004c6100720c */ /* 0x000fe20003f46270 */
[----:B------:R-:W-:Y:S01]  /*1dd0*/  BSSY B0, `(.L_x_59) ;  /* 0x000001b000007945 */ /* 0x000fe20003800000 */
[----:B------:R-:W-:Y:S01]  /*1de0*/  CS2R R48, SRZ ;  /* 0x0000000000307805 */ /* 0x000fe2000001ff00 */
[----:B------:R-:W-:Y:S01]  /*1df0*/  CS2R R44, SRZ ;  /* 0x00000000002c7805 */ /* 0x000fe2000001ff00 */
[----:B------:R-:W-:Y:S01]  /*1e00*/  CS2R R38, SRZ ;  /* 0x0000000000267805 */ /* 0x000fe2000001ff00 */
[----:B------:R-:W-:Y:S01]  /*1e10*/  CS2R R12, SRZ ;  /* 0x00000000000c7805 */ /* 0x000fe2000001ff00 */
[----:B------:R-:W-:Y:S07]  /*1e20*/  CS2R R2, SRZ ;  /* 0x0000000000027805 */ /* 0x000fee000001ff00 */
[----:B------:R-:W-:-:S05]  /*1e30*/  @P2 BRA `(.L_x_60) ;  /* 0x0000014000002947 */ /* 0x000fca0003800000 */
[----:B------:R-:W-:Y:S01]  /*1e40*/  IADD3 R0, P0, R110, R36, RZ ;  /* 0x000000246e007210 */ /* 0x000fe20007f1e0ff */
[----:B------:R-:W-:Y:S01]  /*1e50*/  CS2R R38, SRZ ;  /* 0x0000000000267805 */ /* 0x000fe2000001ff00 */
[----:B------:R-:W-:Y:S01]  /*1e60*/  CS2R R44, SRZ ;  /* 0x00000000002c7805 */ /* 0x000fe2000001ff00 */
[----:B------:R-:W-:Y:S02]  /*1e70*/  CS2R R12, SRZ ;  /* 0x00000000000c7805 */ /* 0x000fe4000001ff00 */
[----:B------:R-:W-:Y:S01]  /*1e80*/  IMAD.X R3, R41, 0x1, R126, P0 ;  /* 0x0000000129037824 */ /* 0x000fe200000e067e */
[----:B------:R-:W-:Y:S05]  /*1e90*/  IADD3 R2, P0, R108, R72, RZ ;  /* 0x000000486c027210 */ /* 0x000fea0007f1e0ff */
[----:B------:R-:W-:Y:S01]  /*1ea0*/  IMAD.X R5, R43, 0x1, R124, P0 ;  /* 0x000000012b057824 */ /* 0x000fe200000e067c */
[C---:B------:R-:W-:Y:S04]  /*1eb0*/  LEA R6, P0, R0.reuse, c[0x0][0x270], 0x1 ;  /* 0x00009c0000067a11 */ /* 0x040fe800078008ff */
[----:B------:R-:W-:Y:S02]  /*1ec0*/  LEA.HI.X R7, R0, c[0x0][0x274], R3, 0x1, P0 ;  /* 0x00009d0000077a11 */ /* 0x000fe400000f0c03 */
[C---:B------:R-:W-:Y:S04]  /*1ed0*/  LEA R4, P0, R2.reuse, c[0x0][0x288], 0x1 ;  /* 0x0000a20002047a11 */ /* 0x040fe800078008ff */
[----:B------:R-:W-:Y:S02]  /*1ee0*/  LEA.HI.X R5, R2, c[0x0][0x28c], R5, 0x1, P0 ;  /* 0x0000a30002057a11 */ /* 0x000fe400000f0c05 */
[----:B------:R-:W-:Y:S01]  /*1ef0*/  ISETP.GE.AND P0, PT, R28, c[0x0][0x27c], PT ;  /* 0x00009f001c007a0c */ /* 0x000fe20003f06270 */
[----:B------:R-:W-:Y:S11]  /*1f00*/  CS2R R2, SRZ ;  /* 0x0000000000027805 */ /* 0x000ff6000001ff00 */
[----:B------:R-:W-:Y:S01]  /*1f10*/  @!UPT UIADD3 URZ, URZ, URZ, URZ ;  /* 0x0000003f3f3ff290 */ /* 0x000fe2000fffe03f */
[----:B------:R1:W5:Y:S04]  /*1f20*/  @!P0 LDG.E.64 R38, [R6.64] ;  /* 0x0000000806268981 */ /* 0x000368000c1e1b00 */
[----:B------:R1:W5:Y:S01]  /*1f30*/  @!P0 LDG.E.64 R2, [R4.64] ;  /* 0x0000000804028981 */ /* 0x000362000c1e1b00 */
[----:B------:R-:W-:Y:S11]  /*1f40*/  ISETP.GE.AND P0, PT, R31, c[0x0][0x27c], PT ;  /* 0x00009f001f007a0c */ /* 0x000ff60003f06270 */
[----:B------:R-:W-:Y:S02]  /*1f50*/  @!UPT UIADD3 URZ, URZ, URZ, URZ ;  /* 0x0000003f3f3ff290 */ /* 0x000fe4000fffe03f */
[----:B------:R1:W5:Y:S04]  /*1f60*/  @!P0 LDG.E.64 R44, [R6.64+0x40] ;  /* 0x00004008062c8981 */ /* 0x000368000c1e1b00 */
[----:B------:R1:W5:Y:S02]  /*1f70*/  @!P0 LDG.E.64 R12, [R4.64+0x40] ;  /* 0x00004008040c8981 */ /* 0x000364000c1e1b00 */
.L_x_60:
[----:B------:R-:W-:Y:S05]  /*1f80*/  BSYNC B0 ;  /* 0x0000000000007941 */ /* 0x000fea0003800000 */
.L_x_59:
[----:B------:R-:W-:Y:S01]  /*1f90*/  ISETP.GE.AND P3, PT, R169, R76, PT ;  /* 0x0000004ca900720c */ /* 0x000fe20003f66270 */
[----:B-----5:R-:W-:Y:S01]  /*1fa0*/  IMAD.MOV.U32 R0, RZ, RZ, R44 ;  /* 0x000000ffff007224 */ /* 0x020fe200078e002c */
[----:B------:R-:W-:Y:S01]  /*1fb0*/  BSSY B0, `(.L_x_61) ;  /* 0x0000026000007945 */ /* 0x000fe20003800000 */
[----:B-1----:R-:W-:Y:S01]  /*1fc0*/  IMAD.MOV.U32 R6, RZ, RZ, R45 ;  /* 0x000000ffff067224 */ /* 0x002fe200078e002d */
[----:B------:R-:W-:Y:S01]  /*1fd0*/  CS2R R46, SRZ ;  /* 0x00000000002e7805 */ /* 0x000fe2000001ff00 */
[----:B------:R-:W-:Y:S01]  /*1fe0*/  IMAD.MOV.U32 R5, RZ, RZ, R38 ;  /* 0x000000ffff057224 */ /* 0x000fe200078e0026 */
[----:B------:R-:W-:Y:S01]  /*1ff0*/  CS2R R16, SRZ ;  /* 0x0000000000107805 */ /* 0x000fe2000001ff00 */
[----:B------:R-:W-:Y:S01]  /*2000*/  IMAD.MOV.U32 R4, RZ, RZ, R39 ;  /* 0x000000ffff047224 */ /* 0x000fe200078e0027 */
[----:B------:R-:W-:Y:S01]  /*2010*/  PRMT R58, R0, 0x5410, R6 ;  /* 0x00005410003a7816 */ /* 0x000fe20000000006 */
[----:B------:R-:W-:Y:S01]  /*2020*/  CS2R R14, SRZ ;  /* 0x00000000000e7805 */ /* 0x000fe2000001ff00 */
[----:B------:R-:W-:Y:S02]  /*2030*/  MOV R0, R12 ;  /* 0x0000000c00007202 */ /* 0x000fe40000000f00 */
[----:B------:R-:W-:Y:S01]  /*2040*/  PRMT R40, R5, 0x7610, R40 ;  /* 0x0000761005287816 */ /* 0x000fe20000000028 */
[----:B------:R-:W-:Y:S01]  /*2050*/  IMAD.MOV.U32 R5, RZ, RZ, R13 ;  /* 0x000000ffff057224 */ /* 0x000fe200078e000d */
[----:B------:R-:W-:Y:S01]  /*2060*/  PRMT R42, R4, 0x7610, R42 ;  /* 0x00007610042a7816 */ /* 0x000fe2000000002a */
[----:B------:R-:W-:Y:S01]  /*2070*/  IMAD.MOV.U32 R4, RZ, RZ, R2 ;  /* 0x000000ffff047224 */ /* 0x000fe200078e0002 */
[----:B------:R-:W-:Y:S02]  /*2080*/  PRMT R26, R0, 0x7610, R26 ;  /* 0x00007610001a7816 */ /* 0x000fe4000000001a */
[----:B------:R-:W-:Y:S02]  /*2090*/  MOV R0, R3 ;  /* 0x0000000300007202 */ /* 0x000fe40000000f00 */
[----:B------:R-:W-:Y:S02]  /*20a0*/  PRMT R26, R26, 0x5410, R5 ;  /* 0x000054101a1a7816 */ /* 0x000fe40000000005 */
[----:B------:R-:W-:Y:S01]  /*20b0*/  PRMT R7, R4, 0x5410, R0 ;  /* 0x0000541004077816 */ /* 0x000fe20000000000 */
[----:B------:R-:W-:-:S05]  /*20c0*/  @P3 BRA `(.L_x_62) ;  /* 0x0000014000003947 */ /* 0x000fca0003800000 */
[----:B------:R-:W-:Y:S01]  /*20d0*/  IADD3 R0, P1, P0, R110, R36, R206 ;  /* 0x000000246e007210 */ /* 0x000fe2000783e0ce */
[----:B------:R-:W-:Y:S01]  /*20e0*/  CS2R R46, SRZ ;  /* 0x00000000002e7805 */ /* 0x000fe2000001ff00 */
[----:B------:R-:W-:Y:S01]  /*20f0*/  CS2R R14, SRZ ;  /* 0x00000000000e7805 */ /* 0x000fe2000001ff00 */
[----:B------:R-:W-:Y:S01]  /*2100*/  CS2R R48, SRZ ;  /* 0x0000000000307805 */ /* 0x000fe2000001ff00 */
[----:B------:R-:W-:Y:S01]  /*2110*/  IADD3.X R4, R126, R41, R177, P1, P0 ;  /* 0x000000297e047210 */ /* 0x000fe20000fe04b1 */
[----:B------:R-:W-:Y:S01]  /*2120*/  CS2R R16, SRZ ;  /* 0x0000000000107805 */ /* 0x000fe2000001ff00 */
[----:B------:R-:W-:Y:S04]  /*2130*/  IADD3 R5, P1, P0, R108, R72, R202 ;  /* 0x000000486c057210 */ /* 0x000fe8000783e0ca */
[----:B------:R-:W-:Y:S02]  /*2140*/  IADD3.X R6, R124, R43, R178, P1, P0 ;  /* 0x0000002b7c067210 */ /* 0x000fe40000fe04b2 */
[C---:B------:R-:W-:Y:S04]  /*2150*/  LEA R8, P0, R0.reuse, c[0x0][0x270], 0x1 ;  /* 0x00009c0000087a11 */ /* 0x040fe800078008ff */
[----:B------:R-:W-:Y:S02]  /*2160*/  LEA.HI.X R9, R0, c[0x0][0x274], R4, 0x1, P0 ;  /* 0x00009d0000097a11 */ /* 0x000fe400000f0c04 */
[C---:B------:R-:W-:Y:S04]  /*2170*/  LEA R4, P0, R5.reuse, c[0x0][0x288], 0x1 ;  /* 0x0000a20005047a11 */ /* 0x040fe800078008ff */
[----:B------:R-:W-:Y:S02]  /*2180*/  LEA.HI.X R5, R5, c[0x0][0x28c], R6, 0x1, P0 ;  /* 0x0000a30005057a11 */ /* 0x000fe400000f0c06 */
[----:B------:R-:W-:Y:S11]  /*2190*/  ISETP.GE.AND P0, PT, R28, c[0x0][0x27c], PT ;  /* 0x00009f001c007a0c */ /* 0x000ff60003f06270 */
[----:B------:R-:W-:Y:S02]  /*21a0*/  @!UPT UIADD3 URZ, URZ, URZ, URZ ;  /* 0x0000003f3f3ff290 */ /* 0x000fe4000fffe03f */
[----:B------:R1:W5:Y:S04]  /*21b0*/  @!P0 LDG.E.64 R46, [R8.64] ;  /* 0x00000008082e8981 */ /* 0x000368000c1e1b00 */
[----:B------:R1:W5:Y:S01]  /*21c0*/  @!P0 LDG.E.64 R14, [R4.64] ;  /* 0x00000008040e8981 */ /* 0x000362000c1e1b00 */
[----:B------:R-:W-:Y:S11]  /*21d0*/  ISETP.GE.AND P0, PT, R31, c[0x0][0x27c], PT ;  /* 0x00009f001f007a0c */ /* 0x000ff60003f06270 */
[----:B------:R-:W-:Y:S02]  /*21e0*/  @!UPT UIADD3 URZ, URZ, URZ, URZ ;  /* 0x0000003f3f3ff290 */ /* 0x000fe4000fffe03f */
[----:B------:R1:W5:Y:S04]  /*21f0*/  @!P0 LDG.E.64 R48, [R8.64+0x40] ;  /* 0x0000400808308981 */ /* 0x000368000c1e1b00 */
[----:B------:R1:W5:Y:S02]  /*2200*/  @!P0 LDG.E.64 R16, [R4.64+0x40] ;  /* 0x0000400804108981 */ /* 0x000364000c1e1b00 */
.L_x_62:
[----:B------:R-:W-:Y:S05]  /*2210*/  BSYNC B0 ;  /* 0x0000000000007941 */ /* 0x000fea0003800000 */
.L_x_61:
[----:B------:R-:W-:Y:S01]  /*2220*/  ISETP.GE.AND P6, PT, R168, R76, PT ;  /* 0x0000004ca800720c */ /* 0x000fe20003fc6270 */
[----:B-----5:R-:W-:Y:S01]  /*2230*/  IMAD.MOV.U32 R6, RZ, RZ, R48 ;  /* 0x000000ffff067224 */ /* 0x020fe200078e0030 */
[----:B-1----:R-:W-:Y:S01]  /*2240*/  MOV R4, R46 ;  /* 0x0000002e00047202 */ /* 0x002fe20000000f00 */
[----:B------:R-:W-:Y:S01]  /*2250*/  IMAD.MOV.U32 R5, RZ, RZ, R49 ;  /* 0x000000ffff057224 */ /* 0x000fe200078e0031 */
[----:B------:R-:W-:Y:S01]  /*2260*/  BSSY B0, `(.L_x_63) ;  /* 0x0000024000007945 */ /* 0x000fe20003800000 */
[----:B------:R-:W-:Y:S01]  /*2270*/  IMAD.MOV.U32 R0, RZ, RZ, R47 ;  /* 0x000000ffff007224 */ /* 0x000fe200078e002f */
[----:B------:R-:W-:Y:S01]  /*2280*/  CS2R R56, SRZ ;  /* 0x0000000000387805 */ /* 0x000fe2000001ff00 */
[----:B------:R-:W-:Y:S01]  /*2290*/  CS2R R52, SRZ ;  /* 0x0000000000347805 */ /* 0x000fe2000001ff00 */
[----:B------:R-:W-:Y:S01]  /*22a0*/  PRMT R60, R6, 0x5410, R5 ;  /* 0x00005410063c7816 */ /* 0x000fe20000000005 */
[----:B------:R-:W-:Y:S01]  /*22b0*/  IMAD.MOV.U32 R6, RZ, RZ, R16 ;  /* 0x000000ffff067224 */ /* 0x000fe200078e0010 */
[----:B------:R-:W-:Y:S01]  /*22c0*/  PRMT R59, R4, 0x5410, R0 ;  /* 0x00005410043b7816 */ /* 0x000fe20000000000 */
[----:B------:R-:W-:Y:S01]  /*22d0*/  IMAD.MOV.U32 R4, RZ, RZ, R14 ;  /* 0x000000ffff047224 */ /* 0x000fe200078e000e */
[----:B------:R-:W-:Y:S01]  /*22e0*/  MOV R5, R17 ;  /* 0x0000001100057202 */ /* 0x000fe20000000f00 */
[----:B------:R-:W-:Y:S01]  /*22f0*/  CS2R R50, SRZ ;  /* 0x0000000000327805 */ /* 0x000fe2000001ff00 */
[----:B------:R-:W-:Y:S01]  /*2300*/  MOV R0, R15 ;  /* 0x0000000f00007202 */ /* 0x000fe20000000f00 */
[----:B------:R-:W-:Y:S01]  /*2310*/  CS2R R20, SRZ ;  /* 0x0000000000147805 */ /* 0x000fe2000001ff00 */
[----:B------:R-:W-:Y:S01]  /*2320*/  PRMT R30, R6, 0x5410, R5 ;  /* 0x00005410061e7816 */ /* 0x000fe20000000005 */
[----:B------:R-:W-:Y:S01]  /*2330*/  CS2R R18, SRZ ;  /* 0x0000000000127805 */ /* 0x000fe2000001ff00 */
        /* <DEDUP_REMOVED lines=22> */
.L_x_64:
[----:B------:R-:W-:Y:S05]  /*24a0*/  BSYNC B0 ;  /* 0x0000000000007941 */ /* 0x000fea0003800000 */
.L_x_63:
        /* <DEDUP_REMOVED lines=38> */
.L_x_66:
[----:B------:R-:W-:Y:S05]  /*2710*/  BSYNC B0 ;  /* 0x0000000000007941 */ /* 0x000fea0003800000 */
.L_x_65:
[----:B-1---5:R-:W-:Y:S01]  /*2720*/  MOV R4, R54 ;  /* 0x0000003600047202 */ /* 0x022fe20000000f00 */
[----:B------:R-:W-:Y:S01]  /*2730*/  IMAD.MOV.U32 R6, RZ, RZ, R56 ;  /* 0x000000ffff067224 */ /* 0x000fe200078e0038 */
[----:B------:R-:W-:Y:S01]  /*2740*/  BSSY B1, `(.L_x_67) ;  /* 0x0000084000017945 */ /* 0x000fe20003800000 */
[----:B------:R-:W-:Y:S02]  /*2750*/  IMAD.MOV.U32 R5, RZ, RZ, R57 ;  /* 0x000000ffff057224 */ /* 0x000fe400078e0039 */
[----:B------:R-:W-:Y:S03]  /*2760*/  IMAD.MOV.U32 R0, RZ, RZ, R55 ;  /* 0x000000ffff007224 */ /* 0x000fe600078e0037 */
[----:B------:R-:W-:Y:S01]  /*2770*/  PRMT R64, R6, 0x5410, R5 ;  /* 0x0000541006407816 */ /* 0x000fe20000000005 */
[----:B------:R-:W-:Y:S01]  /*2780*/  IMAD.MOV.U32 R6, RZ, RZ, R24 ;  /* 0x000000ffff067224 */ /* 0x000fe200078e0018 */
[----:B------:R-:W-:Y:S01]  /*2790*/  PRMT R63, R4, 0x5410, R0 ;  /* 0x00005410043f7816 */ /* 0x000fe20000000000 */
[----:B------:R-:W-:Y:S01]  /*27a0*/  IMAD.MOV.U32 R4, RZ, RZ, R22 ;  /* 0x000000ffff047224 */ /* 0x000fe200078e0016 */
[----:B------:R-:W-:Y:S02]  /*27b0*/  MOV R5, R25 ;  /* 0x0000001900057202 */ /* 0x000fe40000000f00 */
[----:B------:R-:W-:Y:S02]  /*27c0*/  MOV R0, R23 ;  /* 0x0000001700007202 */ /* 0x000fe40000000f00 */
[----:B------:R-:W-:Y:S02]  /*27d0*/  PRMT R37, R6, 0x5410, R5 ;  /* 0x0000541006257816 */ /* 0x000fe40000000005 */
[----:B------:R-:W-:Y:S01]  /*27e0*/  PRMT R36, R4, 0x5410, R0 ;  /* 0x0000541004247816 */ /* 0x000fe20000000000 */
[----:B------:R-:W-:-:S05]  /*27f0*/  @P2 BRA `(.L_x_68) ;  /* 0x0000078000002947 */ /* 0x000fca0003800000 */
[----:B------:R-:W-:Y:S01]  /*2800*/  IADD3 R65, P0, R143, R86, RZ ;  /* 0x000000568f417210 */ /* 0x000fe20007f1e0ff */
[----:B------:R-:W-:Y:S03]  /*2810*/  BSSY B0, `(.L_x_69) ;  /* 0x000003b000007945 */ /* 0x000fe60003800000 */
[----:B------:R-:W-:Y:S01]  /*2820*/  IADD3.X R68, R90, R139, RZ, P0, !PT ;  /* 0x0000008b5a447210 */ /* 0x000fe200007fe4ff */
[----:B------:R-:W-:-:S05]  /*2830*/  @P5 BRA `(.L_x_70) ;  /* 0x0000038000005947 */ /* 0x000fca0003800000 */
[----:B------:R-:W-:Y:S01]  /*2840*/  IADD3 R0, P0, R65, R94, RZ ;  /* 0x0000005e41007210 */ /* 0x000fe20007f1e0ff */
[----:B------:R-:W1:Y:S03]  /*2850*/  LDS.128 R8, [R75+0x8100] ;  /* 0x008100004b087984 */ /* 0x000e660000000c00 */
[----:B------:R-:W-:Y:S02]  /*2860*/  IADD3.X R4, R68, R96, RZ, P0, !PT ;  /* 0x0000006044047210 */ /* 0x000fe400007fe4ff */
[C---:B------:R-:W-:Y:S04]  /*2870*/  LEA R66, P0, R0.reuse, c[0x0][0x1c8], 0x1 ;  /* 0x0000720000427a11 */ /* 0x040fe800078008ff */
[----:B------:R-:W-:Y:S02]  /*2880*/  LEA.HI.X R67, R0, c[0x0][0x1cc], R4, 0x1, P0 ;  /* 0x0000730000437a11 */ /* 0x000fe400000f0c04 */
[----:B------:R-:W-:Y:S11]  /*2890*/  ISETP.GE.AND P0, PT, R28, c[0x0][0x27c], PT ;  /* 0x00009f001c007a0c */ /* 0x000ff60003f06270 */
[----:B------:R-:W-:Y:S02]  /*28a0*/  @!UPT UIADD3 URZ, URZ, URZ, URZ ;  /* 0x0000003f3f3ff290 */ /* 0x000fe4000fffe03f */
[--C-:B------:R-:W-:Y:S01]  /*28b0*/  @!P0 SHF.R.U64 R5, R2, 0x10, R3.reuse ;  /* 0x0000001002058819 */ /* 0x100fe20000001203 */
[----:B------:R-:W-:Y:S01]  /*28c0*/  @!P0 HADD2.F32 R0, -RZ, R7.H0_H0 ;  /* 0x20000007ff008230 */ /* 0x000fe20000004100 */
[----:B------:R-:W-:Y:S02]  /*28d0*/  @!P0 SHF.R.U32.HI R6, RZ, 0x10, R3 ;  /* 0x00000010ff068819 */ /* 0x000fe40000011603 */
[--C-:B------:R-:W-:Y:S02]  /*28e0*/  @!P0 SHF.R.U64 R41, R38, 0x10, R39.reuse ;  /* 0x0000001026298819 */ /* 0x100fe40000001227 */
[----:B------:R-:W-:Y:S01]  /*28f0*/  @!P0 SHF.R.U32.HI R43, RZ, 0x10, R39 ;  /* 0x00000010ff2b8819 */ /* 0x000fe20000011627 */
[----:B------:R-:W-:Y:S02]  /*2900*/  @!P0 HADD2.F32 R39, -RZ, R40.H0_H0 ;  /* 0x20000028ff278230 */ /* 0x000fe40000004100 */
[----:B------:R-:W-:Y:S02]  /*2910*/  @!P0 HADD2.F32 R41, -RZ, R41.H0_H0 ;  /* 0x20000029ff298230 */ /* 0x000fe40000004100 */
[----:B------:R-:W-:Y:S01]  /*2920*/  @!P0 HADD2.F32 R43, -RZ, R43.H0_H0 ;  /* 0x2000002bff2b8230 */ /* 0x000fe20000004100 */
[----:B-1----:R-:W-:Y:S02]  /*2930*/  @!P0 MOV R4, R8 ;  /* 0x0000000800048202 */ /* 0x002fe40000000f00 */
[----:B------:R-:W-:Y:S03]  /*2940*/  @!P0 MOV R3, R9 ;  /* 0x0000000900038202 */ /* 0x000fe60000000f00 */
[--C-:B------:R-:W-:Y:S02]  /*2950*/  @!P0 HADD2.F32 R38, -RZ, R4.reuse.H1_H1 ;  /* 0x30000004ff268230 */ /* 0x100fe40000004100 */
[----:B------:R-:W-:Y:S02]  /*2960*/  @!P0 HADD2.F32 R2, -RZ, R4.H0_H0 ;  /* 0x20000004ff028230 */ /* 0x000fe40000004100 */
[----:B------:R-:W-:Y:S01]  /*2970*/  @!P0 HADD2.F32 R4, -RZ, R5.H0_H0 ;  /* 0x20000005ff048230 */ /* 0x000fe20000004100 */
[-C--:B------:R-:W-:Y:S01]  /*2980*/  @!P0 FMUL.FTZ R69, R38, R0.reuse ;  /* 0x0000000026458220 */ /* 0x080fe20000410000 */
[--C-:B------:R-:W-:Y:S01]  /*2990*/  @!P0 HADD2.F32 R40, -RZ, R3.reuse.H1_H1 ;  /* 0x30000003ff288230 */ /* 0x100fe20000004100 */
[----:B------:R-:W-:Y:S01]  /*29a0*/  @!P0 IMAD.MOV.U32 R5, RZ, RZ, R10 ;  /* 0x000000ffff058224 */ /* 0x000fe200078e000a */
[----:B------:R-:W-:Y:S01]  /*29b0*/  @!P0 HADD2.F32 R3, -RZ, R3.H0_H0 ;  /* 0x20000003ff038230 */ /* 0x000fe20000004100 */
[C---:B------:R-:W-:Y:S02]  /*29c0*/  @!P0 FMUL.FTZ R0, R2.reuse, R0 ;  /* 0x0000000002008220 */ /* 0x040fe40000410000 */
[----:B------:R-:W-:Y:S02]  /*29d0*/  @!P0 FFMA.FTZ R71, R2, R39, -R69 ;  /* 0x0000002702478223 */ /* 0x000fe40000010845 */
[-C--:B------:R-:W-:Y:S02]  /*29e0*/  @!P0 FMUL.FTZ R69, R40, R4.reuse ;  /* 0x0000000428458220 */ /* 0x080fe40000410000 */
[C---:B------:R-:W-:Y:S01]  /*29f0*/  @!P0 FMUL.FTZ R2, R3.reuse, R4 ;  /* 0x0000000403028220 */ /* 0x040fe20000410000 */
[----:B------:R-:W-:Y:S01]  /*2a00*/  @!P0 MOV R4, R11 ;  /* 0x0000000b00048202 */ /* 0x000fe20000000f00 */
[----:B------:R-:W-:Y:S01]  /*2a10*/  @!P0 FFMA.FTZ R0, R38, R39, R0 ;  /* 0x0000002726008223 */ /* 0x000fe20000010000 */
[----:B------:R-:W-:Y:S01]  /*2a20*/  @!P0 HADD2.F32 R38, -RZ, R5.H1_H1 ;  /* 0x30000005ff268230 */ /* 0x000fe20000004100 */
[-C--:B------:R-:W-:Y:S01]  /*2a30*/  @!P0 FFMA.FTZ R70, R3, R41.reuse, -R69 ;  /* 0x0000002903468223 */ /* 0x080fe20000010845 */
[----:B------:R-:W-:Y:S01]  /*2a40*/  @!P0 HADD2.F32 R3, -RZ, R7.H1_H1 ;  /* 0x30000007ff038230 */ /* 0x000fe20000004100 */
[----:B------:R-:W-:Y:S01]  /*2a50*/  @!P0 FFMA.FTZ R2, R40, R41, R2 ;  /* 0x0000002928028223 */ /* 0x000fe20000010002 */
[----:B------:R-:W-:Y:S01]  /*2a60*/  @!P0 HADD2.F32 R7, -RZ, R6.H0_H0 ;  /* 0x20000006ff078230 */ /* 0x000fe20000004100 */
[----:B------:R-:W-:Y:S01]  /*2a70*/  @!P0 F2FP.PACK_AB R0, R0, R71 ;  /* 0x000000470000823e */ /* 0x000fe200000000ff */
[----:B------:R-:W-:Y:S02]  /*2a80*/  @!P0 HADD2.F32 R6, -RZ, R5.H0_H0 ;  /* 0x20000005ff068230 */ /* 0x000fe40000004100 */
[----:B------:R-:W-:Y:S01]  /*2a90*/  @!P0 HADD2.F32 R39, -RZ, R42.H0_H0 ;  /* 0x2000002aff278230 */ /* 0x000fe20000004100 */
[----:B------:R-:W-:Y:S01]  /*2aa0*/  @!P0 F2FP.PACK_AB R2, R2, R70 ;  /* 0x000000460202823e */ /* 0x000fe200000000ff */
[--C-:B------:R-:W-:Y:S01]  /*2ab0*/  @!P0 HADD2.F32 R42, -RZ, R4.reuse.H1_H1 ;  /* 0x30000004ff2a8230 */ /* 0x100fe20000004100 */
[----:B------:R-:W-:Y:S01]  /*2ac0*/  @!P0 MOV R8, R0 ;  /* 0x0000000000088202 */ /* 0x000fe20000000f00 */
[----:B------:R-:W-:Y:S01]  /*2ad0*/  @!P0 HADD2.F32 R5, -RZ, R4.H0_H0 ;  /* 0x20000004ff058230 */ /* 0x000fe20000004100 */
[-C--:B------:R-:W-:Y:S02]  /*2ae0*/  @!P0 FMUL.FTZ R4, R38, R3.reuse ;  /* 0x0000000326048220 */ /* 0x080fe40000410000 */
[----:B------:R-:W-:Y:S02]  /*2af0*/  @!P0 FMUL.FTZ R3, R6, R3 ;  /* 0x0000000306038220 */ /* 0x000fe40000410000 */
[----:B------:R-:W-:Y:S02]  /*2b00*/  @!P0 FMUL.FTZ R69, R42, R7 ;  /* 0x000000072a458220 */ /* 0x000fe40000410000 */
[----:B------:R-:W-:Y:S02]  /*2b10*/  @!P0 FFMA.FTZ R6, R6, R39, -R4 ;  /* 0x0000002706068223 */ /* 0x000fe40000010804 */
[C---:B------:R-:W-:Y:S02]  /*2b20*/  @!P0 FMUL.FTZ R4, R5.reuse, R7 ;  /* 0x0000000705048220 */ /* 0x040fe40000410000 */
[----:B------:R-:W-:Y:S02]  /*2b30*/  @!P0 FFMA.FTZ R3, R38, R39, R3 ;  /* 0x0000002726038223 */ /* 0x000fe40000010003 */
[-C--:B------:R-:W-:Y:S02]  /*2b40*/  @!P0 FFMA.FTZ R69, R5, R43.reuse, -R69 ;  /* 0x0000002b05458223 */ /* 0x080fe40000010845 */
[----:B------:R-:W-:Y:S01]  /*2b50*/  @!P0 FFMA.FTZ R4, R42, R43, R4 ;  /* 0x0000002b2a048223 */ /* 0x000fe20000010004 */
[----:B------:R-:W-:Y:S01]  /*2b60*/  @!P0 F2FP.PACK_AB R3, R3, R6 ;  /* 0x000000060303823e */ /* 0x000fe200000000ff */
[----:B------:R-:W-:Y:S03]  /*2b70*/  @!P0 IMAD.MOV.U32 R9, RZ, RZ, R2 ;  /* 0x000000ffff098224 */ /* 0x000fe600078e0002 */
[----:B------:R-:W-:Y:S02]  /*2b80*/  @!P0 F2FP.PACK_AB R4, R4, R69 ;  /* 0x000000450404823e */ /* 0x000fe400000000ff */
[----:B------:R-:W-:Y:S02]  /*2b90*/  @!P0 MOV R10, R3 ;  /* 0x00000003000a8202 */ /* 0x000fe40000000f00 */
[----:B------:R-:W-:Y:S05]  /*2ba0*/  @!P0 MOV R11, R4 ;  /* 0x00000004000b8202 */ /* 0x000fea0000000f00 */
[----:B------:R1:W-:Y:S02]  /*2bb0*/  STG.E.128 [R66.64], R8 ;  /* 0x0000000842007986 */ /* 0x0003e4000c101d08 */
.L_x_70:
[----:B------:R-:W-:Y:S05]  /*2bc0*/  BSYNC B0 ;  /* 0x0000000000007941 */ /* 0x000fea0003800000 */
.L_x_69:
[----:B------:R-:W-:Y:S11]  /*2bd0*/  ISETP.GE.AND P0, PT, R93, c[0x0][0x1d4], PT ;  /* 0x000075005d007a0c */ /* 0x000ff60003f06270 */
[----:B------:R-:W-:Y:S02]  /*2be0*/  @!UPT UIADD3 URZ, URZ, URZ, URZ ;  /* 0x0000003f3f3ff290 */ /* 0x000fe4000fffe03f */
[----:B------:R-:W-:-:S05]  /*2bf0*/  @P0 BRA `(.L_x_68) ;  /* 0x0000038000000947 */ /* 0x000fca0003800000 */
[----:B------:R-:W-:Y:S01]  /*2c00*/  IADD3 R0, P0, R65, R125, RZ ;  /* 0x0000007d41007210 */ /* 0x000fe20007f1e0ff */
[----:B-1----:R-:W1:Y:S03]  /*2c10*/  LDS.128 R8, [R75+0xc100] ;  /* 0x00c100004b087984 */ /* 0x002e660000000c00 */
[----:B------:R-:W-:Y:S02]  /*2c20*/  IADD3.X R2, R68, R117, RZ, P0, !PT ;  /* 0x0000007544027210 */ /* 0x000fe400007fe4ff */
[C---:B------:R-:W-:Y:S04]  /*2c30*/  LEA R42, P0, R0.reuse, c[0x0][0x1c8], 0x1 ;  /* 0x00007200002a7a11 */ /* 0x040fe800078008ff */
[----:B------:R-:W-:Y:S02]  /*2c40*/  LEA.HI.X R43, R0, c[0x0][0x1cc], R2, 0x1, P0 ;  /* 0x00007300002b7a11 */ /* 0x000fe400000f0c02 */
[----:B------:R-:W-:Y:S11]  /*2c50*/  ISETP.GE.AND P0, PT, R31, c[0x0][0x27c], PT ;  /* 0x00009f001f007a0c */ /* 0x000ff60003f06270 */
[----:B------:R-:W-:Y:S02]  /*2c60*/  @!UPT UIADD3 URZ, URZ, URZ, URZ ;  /* 0x0000003f3f3ff290 */ /* 0x000fe4000fffe03f */
[--C-:B------:R-:W-:Y:S01]  /*2c70*/  @!P0 SHF.R.U64 R4, R12, 0x10, R13.reuse ;  /* 0x000000100c048819 */ /* 0x100fe2000000120d */
[----:B------:R-:W-:Y:S01]  /*2c80*/  @!P0 HADD2.F32 R0, -RZ, R26.H0_H0 ;  /* 0x2000001aff008230 */ /* 0x000fe20000004100 */
[----:B------:R-:W-:Y:S01]  /*2c90*/  @!P0 SHF.R.U32.HI R7, RZ, 0x10, R13 ;  /* 0x00000010ff078819 */ /* 0x000fe2000001160d */
[----:B------:R-:W-:Y:S01]  /*2ca0*/  @!P0 HADD2.F32 R6, -RZ, R58.H0_H0 ;  /* 0x2000003aff068230 */ /* 0x000fe20000004100 */
[--C-:B------:R-:W-:Y:S01]  /*2cb0*/  @!P0 SHF.R.U64 R13, R44, 0x10, R45.reuse ;  /* 0x000000102c0d8819 */ /* 0x100fe2000000122d */
[----:B------:R-:W-:Y:S01]  /*2cc0*/  @!P0 HADD2.F32 R4, -RZ, R4.H0_H0 ;  /* 0x20000004ff048230 */ /* 0x000fe20000004100 */
        /* <DEDUP_REMOVED lines=8> */
[--C-:B------:R-:W-:Y:S01]  /*2d50*/  @!P0 HADD2.F32 R12, -RZ, R3.reuse.H1_H1 ;  /* 0x30000003ff0c8230 */ /* 0x100fe20000004100 */
[CC--:B------:R-:W-:Y:S01]  /*2d60*/  @!P0 FMUL.FTZ R38, R5.reuse, R0.reuse ;  /* 0x0000000005268220 */ /* 0x0c0fe20000410000 */
[----:B------:R-:W-:Y:S01]  /*2d70*/  @!P0 HADD2.F32 R3, -RZ, R3.H0_H0 ;  /* 0x20000003ff038230 */ /* 0x000fe20000004100 */
[C---:B------:R-:W-:Y:S02]  /*2d80*/  @!P0 FMUL.FTZ R0, R2.reuse, R0 ;  /* 0x0000000002008220 */ /* 0x040fe40000410000 */
[-C--:B------:R-:W-:Y:S02]  /*2d90*/  @!P0 FFMA.FTZ R45, R2, R6.reuse, -R38 ;  /* 0x00000006022d8223 */ /* 0x080fe40000010826 */
[----:B------:R-:W-:Y:S02]  /*2da0*/  @!P0 FFMA.FTZ R0, R5, R6, R0 ;  /* 0x0000000605008223 */ /* 0x000fe40000010000 */
[----:B------:R-:W-:Y:S02]  /*2db0*/  @!P0 IMAD.MOV.U32 R5, RZ, RZ, R10 ;  /* 0x000000ffff058224 */ /* 0x000fe400078e000a */
[-C--:B------:R-:W-:Y:S01]  /*2dc0*/  @!P0 FMUL.FTZ R38, R12, R4.reuse ;  /* 0x000000040c268220 */ /* 0x080fe20000410000 */
[----:B------:R-:W-:Y:S01]  /*2dd0*/  @!P0 F2FP.PACK_AB R0, R0, R45 ;  /* 0x0000002d0000823e */ /* 0x000fe200000000ff */
[C---:B------:R-:W-:Y:S01]  /*2de0*/  @!P0 FMUL.FTZ R2, R3.reuse, R4 ;  /* 0x0000000403028220 */ /* 0x040fe20000410000 */
[----:B------:R-:W-:Y:S01]  /*2df0*/  @!P0 MOV R4, R11 ;  /* 0x0000000b00048202 */ /* 0x000fe20000000f00 */
[-C--:B------:R-:W-:Y:S01]  /*2e00*/  @!P0 FFMA.FTZ R44, R3, R13.reuse, -R38 ;  /* 0x0000000d032c8223 */ /* 0x080fe20000010826 */
[----:B------:R-:W-:Y:S01]  /*2e10*/  @!P0 HADD2.F32 R3, -RZ, R26.H1_H1 ;  /* 0x3000001aff038230 */ /* 0x000fe20000004100 */
[----:B------:R-:W-:Y:S01]  /*2e20*/  @!P0 FFMA.FTZ R2, R12, R13, R2 ;  /* 0x0000000d0c028223 */ /* 0x000fe20000010002 */
[--C-:B------:R-:W-:Y:S01]  /*2e30*/  @!P0 HADD2.F32 R26, -RZ, R5.reuse.H1_H1 ;  /* 0x30000005ff1a8230 */ /* 0x100fe20000004100 */
[----:B------:R-:W-:Y:S01]  /*2e40*/  @!P0 MOV R8, R0 ;  /* 0x0000000000088202 */ /* 0x000fe20000000f00 */
[----:B------:R-:W-:Y:S02]  /*2e50*/  @!P0 HADD2.F32 R6, -RZ, R5.H0_H0 ;  /* 0x20000005ff068230 */ /* 0x000fe40000004100 */
[----:B------:R-:W-:Y:S01]  /*2e60*/  @!P0 HADD2.F32 R38, -RZ, R58.H1_H1 ;  /* 0x3000003aff268230 */ /* 0x000fe20000004100 */
[----:B------:R-:W-:Y:S01]  /*2e70*/  @!P0 F2FP.PACK_AB R2, R2, R44 ;  /* 0x0000002c0202823e */ /* 0x000fe200000000ff */
[--C-:B------:R-:W-:Y:S02]  /*2e80*/  @!P0 HADD2.F32 R39, -RZ, R4.reuse.H1_H1 ;  /* 0x30000004ff278230 */ /* 0x100fe40000004100 */
[----:B------:R-:W-:Y:S01]  /*2e90*/  @!P0 HADD2.F32 R5, -RZ, R4.H0_H0 ;  /* 0x20000004ff058230 */ /* 0x000fe20000004100 */
[-C--:B------:R-:W-:Y:S02]  /*2ea0*/  @!P0 FMUL.FTZ R4, R26, R3.reuse ;  /* 0x000000031a048220 */ /* 0x080fe40000410000 */
[C---:B------:R-:W-:Y:S02]  /*2eb0*/  @!P0 FMUL.FTZ R3, R6.reuse, R3 ;  /* 0x0000000306038220 */ /* 0x040fe40000410000 */
[-C--:B------:R-:W-:Y:S02]  /*2ec0*/  @!P0 FMUL.FTZ R41, R39, R7.reuse ;  /* 0x0000000727298220 */ /* 0x080fe40000410000 */
[-C--:B------:R-:W-:Y:S02]  /*2ed0*/  @!P0 FFMA.FTZ R6, R6, R38.reuse, -R4 ;  /* 0x0000002606068223 */ /* 0x080fe40000010804 */
        /* <DEDUP_REMOVED lines=10> */
.L_x_68:
[----:B------:R-:W-:Y:S05]  /*2f80*/  BSYNC B1 ;  /* 0x0000000000017941 */ /* 0x000fea0003800000 */
.L_x_67:
[----:B------:R-:W-:Y:S01]  /*2f90*/  BSSY B1, `(.L_x_71) ;  /* 0x000007a000017945 */ /* 0x000fe20003800000 */
[----:B------:R-:W-:-:S05]  /*2fa0*/  @P3 BRA `(.L_x_72) ;  /* 0x0000078000003947 */ /* 0x000fca0003800000 */
[----:B------:R-:W-:Y:S01]  /*2fb0*/  IADD3 R40, P1, P0, R134, R86, R32 ;  /* 0x0000005686287210 */ /* 0x000fe2000783e020 */
[----:B------:R-:W-:Y:S03]  /*2fc0*/  BSSY B0, `(.L_x_73) ;  /* 0x000003b000007945 */ /* 0x000fe60003800000 */
[----:B-1----:R-:W-:Y:S01]  /*2fd0*/  IADD3.X R42, R141, R90, R33, P1, P0 ;  /* 0x0000005a8d2a7210 */ /* 0x002fe20000fe0421 */
        /* <DEDUP_REMOVED lines=8> */
[----:B------:R-:W-:Y:S01]  /*3060*/  @!P0 SHF.R.U64 R4, R14, 0x10, R15 ;  /* 0x000000100e048819 */ /* 0x000fe2000000120f */
[----:B------:R-:W-:Y:S01]  /*3070*/  @!P0 HADD2.F32 R0, -RZ, R27.H0_H0 ;  /* 0x2000001bff008230 */ /* 0x000fe20000004100 */
[----:B------:R-:W-:Y:S01]  /*3080*/  @!P0 SHF.R.U64 R13, R46, 0x10, R47 ;  /* 0x000000102e0d8819 */ /* 0x000fe2000000122f */
[----:B------:R-:W-:Y:S01]  /*3090*/  @!P0 HADD2.F32 R6, -RZ, R59.H0_H0 ;  /* 0x2000003bff068230 */ /* 0x000fe20000004100 */
[----:B------:R-:W-:Y:S01]  /*30a0*/  @!P0 SHF.R.U32.HI R7, RZ, 0x10, R15 ;  /* 0x00000010ff078819 */ /* 0x000fe2000001160f */
[----:B------:R-:W-:Y:S01]  /*30b0*/  @!P0 HADD2.F32 R4, -RZ, R4.H0_H0 ;  /* 0x20000004ff048230 */ /* 0x000fe20000004100 */
[----:B------:R-:W-:Y:S01]  /*30c0*/  @!P0 SHF.R.U32.HI R46, RZ, 0x10, R47 ;  /* 0x00000010ff2e8819 */ /* 0x000fe2000001162f */
[----:B------:R-:W-:Y:S02]  /*30d0*/  @!P0 HADD2.F32 R13, -RZ, R13.H0_H0 ;  /* 0x2000000dff0d8230 */ /* 0x000fe40000004100 */
[----:B------:R-:W-:Y:S02]  /*30e0*/  @!P0 HADD2.F32 R15, -RZ, R59.H1_H1 ;  /* 0x3000003bff0f8230 */ /* 0x000fe40000004100 */
        /* <DEDUP_REMOVED lines=12> */
[----:B------:R-:W-:Y:S01]  /*31b0*/  @!P0 FMUL.FTZ R14, R12, R4 ;  /* 0x000000040c0e8220 */ /* 0x000fe20000410000 */
[----:B------:R-:W-:Y:S01]  /*31c0*/  @!P0 F2FP.PACK_AB R0, R0, R44 ;  /* 0x0000002c0000823e */ /* 0x000fe200000000ff */
[C---:B------:R-:W-:Y:S01]  /*31d0*/  @!P0 FMUL.FTZ R2, R3.reuse, R4 ;  /* 0x0000000403028220 */ /* 0x040fe20000410000 */
[----:B------:R-:W-:Y:S01]  /*31e0*/  @!P0 MOV R4, R11 ;  /* 0x0000000b00048202 */ /* 0x000fe20000000f00 */
[-C--:B------:R-:W-:Y:S01]  /*31f0*/  @!P0 FFMA.FTZ R43, R3, R13.reuse, -R14 ;  /* 0x0000000d032b8223 */ /* 0x080fe2000001080e */
[----:B------:R-:W-:Y:S01]  /*3200*/  @!P0 HADD2.F32 R14, -RZ, R5.H1_H1 ;  /* 0x30000005ff0e8230 */ /* 0x000fe20000004100 */
[----:B------:R-:W-:Y:S01]  /*3210*/  @!P0 FFMA.FTZ R2, R12, R13, R2 ;  /* 0x0000000d0c028223 */ /* 0x000fe20000010002 */
[----:B------:R-:W-:Y:S01]  /*3220*/  @!P0 HADD2.F32 R3, -RZ, R27.H1_H1 ;  /* 0x3000001bff038230 */ /* 0x000fe20000004100 */
[----:B------:R-:W-:Y:S01]  /*3230*/  @!P0 MOV R8, R0 ;  /* 0x0000000000088202 */ /* 0x000fe20000000f00 */
[----:B------:R-:W-:Y:S02]  /*3240*/  @!P0 HADD2.F32 R6, -RZ, R5.H0_H0 ;  /* 0x20000005ff068230 */ /* 0x000fe40000004100 */
[--C-:B------:R-:W-:Y:S01]  /*3250*/  @!P0 HADD2.F32 R26, -RZ, R4.reuse.H1_H1 ;  /* 0x30000004ff1a8230 */ /* 0x100fe20000004100 */
[----:B------:R-:W-:Y:S01]  /*3260*/  @!P0 F2FP.PACK_AB R2, R2, R43 ;  /* 0x0000002b0202823e */ /* 0x000fe200000000ff */
[----:B------:R-:W-:Y:S01]  /*3270*/  @!P0 HADD2.F32 R5, -RZ, R4.H0_H0 ;  /* 0x20000004ff058230 */ /* 0x000fe20000004100 */
[-C--:B------:R-:W-:Y:S01]  /*3280*/  @!P0 FMUL.FTZ R4, R14, R3.reuse ;  /* 0x000000030e048220 */ /* 0x080fe20000410000 */
[----:B------:R-:W-:Y:S01]  /*3290*/  @!P0 HADD2.F32 R27, -RZ, R46.H0_H0 ;  /* 0x2000002eff1b8230 */ /* 0x000fe20000004100 */
        /* <DEDUP_REMOVED lines=13> */
.L_x_74:
[----:B------:R-:W-:Y:S05]  /*3370*/  BSYNC B0 ;  /* 0x0000000000007941 */ /* 0x000fea0003800000 */
.L_x_73:
        /* <DEDUP_REMOVED lines=37> */
[--C-:B------:R-:W-:Y:S01]  /*35d0*/  @!P0 HADD2.F32 R14, -RZ, R5.reuse.H1_H1 ;  /* 0x30000005ff0e8230 */ /* 0x100fe20000004100 */
[----:B------:R-:W-:Y:S01]  /*35e0*/  @!P0 FFMA.FTZ R2, R12, R13, R2 ;  /* 0x0000000d0c028223 */ /* 0x000fe20000010002 */
[----:B------:R-:W-:Y:S01]  /*35f0*/  @!P0 HADD2.F32 R3, -RZ, R30.H1_H1 ;  /* 0x3000001eff038230 */ /* 0x000fe20000004100 */
[----:B------:R-:W-:Y:S01]  /*3600*/  @!P0 MOV R8, R0 ;  /* 0x0000000000088202 */ /* 0x000fe20000000f00 */
[----:B------:R-:W-:Y:S02]  /*3610*/  @!P0 HADD2.F32 R6, -RZ, R5.H0_H0 ;  /* 0x20000005ff068230 */ /* 0x000fe40000004100 */
[--C-:B------:R-:W-:Y:S01]  /*3620*/  @!P0 HADD2.F32 R16, -RZ, R4.reuse.H1_H1 ;  /* 0x30000004ff108230 */ /* 0x100fe20000004100 */
[----:B------:R-:W-:Y:S01]  /*3630*/  @!P0 F2FP.PACK_AB R2, R2, R38 ;  /* 0x000000260202823e */ /* 0x000fe200000000ff */
        /* <DEDUP_REMOVED lines=15> */
.L_x_72:
[----:B------:R-:W-:Y:S05]  /*3730*/  BSYNC B1 ;  /* 0x0000000000017941 */ /* 0x000fea0003800000 */
.L_x_71:
        /* <DEDUP_REMOVED lines=62> */
.L_x_78:
[----:B------:R-:W-:Y:S05]  /*3b20*/  BSYNC B0 ;  /* 0x0000000000007941 */ /* 0x000fea0003800000 */
.L_x_77:
        /* <DEDUP_REMOVED lines=59> */
.L_x_76:
[----:B------:R-:W-:Y:S05]  /*3ee0*/  BSYNC B1 ;  /* 0x0000000000017941 */ /* 0x000fea0003800000 */
.L_x_75:
[----:B------:R-:W-:-:S05]  /*3ef0*/  @P4 BRA `(.L_x_79) ;  /* 0x0000302000004947 */ /* 0x000fca0003800000 */
[----:B-1----:R-:W-:Y:S01]  /*3f00*/  IADD3 R26, P1, P0, R160, R86, R32 ;  /* 0x00000056a01a7210 */ /* 0x002fe2000783e020 */
[----:B------:R-:W-:Y:S03]  /*3f10*/  BSSY B0, `(.L_x_80) ;  /* 0x000003a000007945 */ /* 0x000fe60003800000 */
[----:B------:R-:W-:Y:S01]  /*3f20*/  IADD3.X R27, R156, R90, R33, P1, P0 ;  /* 0x0000005a9c1b7210 */ /* 0x000fe20000fe0421 */
[----:B------:R-:W-:-:S05]  /*3f30*/  @P5 BRA `(.L_x_81) ;  /* 0x0000037000005947 */ /* 0x000fca0003800000 */
[----:B------:R-:W-:Y:S01]  /*3f40*/  ISETP.GE.AND P0, PT, R28, c[0x0][0x27c], PT ;  /* 0x00009f001c007a0c */ /* 0x000fe20003f06270 */
[----:B------:R-:W1:Y:S01]  /*3f50*/  LDS.128 R8, [R75+0xb100] ;  /* 0x00b100004b087984 */ /* 0x000e620000000c00 */
[----:B------:R-:W-:Y:S11]  /*3f60*/  IADD3 R18, P1, R26, R94, RZ ;  /* 0x0000005e1a127210 */ /* 0x000ff60007f3e0ff */
        /* <DEDUP_REMOVED lines=14> */
[--C-:B------:R-:W-:Y:S02]  /*4050*/  @!P0 HADD2.F32 R13, -RZ, R2.reuse.H1_H1 ;  /* 0x30000002ff0d8230 */ /* 0x100fe40000004100 */
[----:B------:R-:W-:Y:S01]  /*4060*/  @!P0 HADD2.F32 R3, -RZ, R2.H0_H0 ;  /* 0x20000002ff038230 */ /* 0x000fe20000004100 */
[----:B------:R-:W-:Y:S02]  /*4070*/  @!P0 FMUL.FTZ R2, R6, R0 ;  /* 0x0000000006028220 */ /* 0x000fe40000410000 */
[-C--:B------:R-:W-:Y:S02]  /*4080*/  @!P0 FMUL.FTZ R15, R13, R5.reuse ;  /* 0x000000050d0f8220 */ /* 0x080fe40000410000 */
[C---:B------:R-:W-:Y:S02]  /*4090*/  @!P0 FFMA.FTZ R22, R4.reuse, R12, -R2 ;  /* 0x0000000c04168223 */ /* 0x040fe40000010802 */
[C---:B------:R-:W-:Y:S01]  /*40a0*/  @!P0 FMUL.FTZ R2, R3.reuse, R5 ;  /* 0x0000000503028220 */ /* 0x040fe20000410000 */
[----:B------:R-:W-:Y:S01]  /*40b0*/  @!P0 MOV R5, R10 ;  /* 0x0000000a00058202 */ /* 0x000fe20000000f00 */
[----:B------:R-:W-:Y:S02]  /*40c0*/  @!P0 FMUL.FTZ R0, R4, R0 ;  /* 0x0000000004008220 */ /* 0x000fe40000410000 */
[----:B------:R-:W-:Y:S02]  /*40d0*/  @!P0 IMAD.MOV.U32 R4, RZ, RZ, R11 ;  /* 0x000000ffff048224 */ /* 0x000fe400078e000b */
[----:B------:R-:W-:Y:S01]  /*40e0*/  @!P0 FFMA.FTZ R0, R6, R12, R0 ;  /* 0x0000000c06008223 */ /* 0x000fe20000010000 */
[--C-:B------:R-:W-:Y:S01]  /*40f0*/  @!P0 HADD2.F32 R6, -RZ, R5.reuse.H0_H0 ;  /* 0x20000005ff068230 */ /* 0x100fe20000004100 */
[-C--:B------:R-:W-:Y:S01]  /*4100*/  @!P0 FFMA.FTZ R21, R3, R14.reuse, -R15 ;  /* 0x0000000e03158223 */ /* 0x080fe2000001080f */
[----:B------:R-:W-:Y:S01]  /*4110*/  @!P0 HADD2.F32 R3, -RZ, R36.H1_H1 ;  /* 0x30000024ff038230 */ /* 0x000fe20000004100 */
[----:B------:R-:W-:Y:S01]  /*4120*/  @!P0 FFMA.FTZ R2, R13, R14, R2 ;  /* 0x0000000e0d028223 */ /* 0x000fe20000010002 */
[----:B------:R-:W-:Y:S01]  /*4130*/  @!P0 F2FP.PACK_AB R0, R0, R22 ;  /* 0x000000160000823e */ /* 0x000fe200000000ff */
[----:B------:R-:W-:Y:S02]  /*4140*/  @!P0 HADD2.F32 R12, -RZ, R5.H1_H1 ;  /* 0x30000005ff0c8230 */ /* 0x000fe40000004100 */
[----:B------:R-:W-:Y:S01]  /*4150*/  @!P0 HADD2.F32 R15, -RZ, R63.H1_H1 ;  /* 0x3000003fff0f8230 */ /* 0x000fe20000004100 */
        /* <DEDUP_REMOVED lines=10> */
[-C--:B------:R-:W-:Y:S01]  /*4200*/  @!P0 FFMA.FTZ R19, R5, R17.reuse, -R19 ;  /* 0x0000001105138223 */ /* 0x080fe20000010813 */
[----:B------:R-:W-:Y:S01]  /*4210*/  IADD3.X R5, R27, R96, RZ, P1, !PT ;  /* 0x000000601b057210 */ /* 0x000fe20000ffe4ff */
[----:B------:R-:W-:Y:S01]  /*4220*/  @!P0 FFMA.FTZ R4, R16, R17, R4 ;  /* 0x0000001110048223 */ /* 0x000fe20000010004 */
[----:B------:R-:W-:Y:S01]  /*4230*/  LEA R6, P1, R18, c[0x0][0x1c8], 0x1 ;  /* 0x0000720012067a11 */ /* 0x000fe200078208ff */
[----:B------:R-:W-:Y:S01]  /*4240*/  @!P0 IMAD.MOV.U32 R9, RZ, RZ, R2 ;  /* 0x000000ffff098224 */ /* 0x000fe200078e0002 */
[----:B------:R-:W-:Y:S02]  /*4250*/  @!P0 F2FP.PACK_AB R3, R3, R20 ;  /* 0x000000140303823e */ /* 0x000fe400000000ff */
[----:B------:R-:W-:Y:S02]  /*4260*/  @!P0 F2FP.PACK_AB R4, R4, R19 ;  /* 0x000000130404823e */ /* 0x000fe400000000ff */
[----:B------:R-:W-:Y:S02]  /*4270*/  LEA.HI.X R7, R18, c[0x0][0x1cc], R5, 0x1, P1 ;  /* 0x0000730012077a11 */ /* 0x000fe400008f0c05 */
[----:B------:R-:W-:Y:S02]  /*4280*/  @!P0 MOV R10, R3 ;  /* 0x00000003000a8202 */ /* 0x000fe40000000f00 */
[----:B------:R-:W-:Y:S05]  /*4290*/  @!P0 MOV R11, R4 ;  /* 0x00000004000b8202 */ /* 0x000fea0000000f00 */
[----:B------:R1:W-:Y:S02]  /*42a0*/  STG.E.128 [R6.64], R8 ;  /* 0x0000000806007986 */ /* 0x0003e4000c101d08 */
.L_x_81:
[----:B------:R-:W-:Y:S05]  /*42b0*/  BSYNC B0 ;  /* 0x0000000000007941 */ /* 0x000fea0003800000 */
.L_x_80:
[----:B------:R-:W-:Y:S11]  /*42c0*/  ISETP.GE.AND P0, PT, R93, c[0x0][0x1d4], PT ;  /* 0x000075005d007a0c */ /* 0x000ff60003f06270 */
[----:B------:R-:W-:Y:S02]  /*42d0*/  @!UPT UIADD3 URZ, URZ, URZ, URZ ;  /* 0x0000003f3f3ff290 */ /* 0x000fe4000fffe03f */
[----:B------:R-:W-:-:S05]  /*42e0*/  @P0 BRA `(.L_x_79) ;  /* 0x00002c3000000947 */ /* 0x000fca0003800000 */
[----:B------:R-:W-:Y:S01]  /*42f0*/  ISETP.GE.AND P0, PT, R31, c[0x0][0x27c], PT ;  /* 0x00009f001f007a0c */ /* 0x000fe20003f06270 */
[----:B-1----:R-:W1:Y:S01]  /*4300*/  LDS.128 R8, [R75+0xf100] ;  /* 0x00f100004b087984 */ /* 0x002e620000000c00 */
        /* <DEDUP_REMOVED lines=25> */
[----:B------:R-:W-:Y:S01]  /*44a0*/  @!P0 HADD2.F32 R6, -RZ, R5.H0_H0 ;  /* 0x20000005ff068230 */ /* 0x000fe20000004100 */
        /* <DEDUP_REMOVED lines=16> */
[----:B------:R-:W-:Y:S01]  /*45b0*/  @!P0 FFMA.FTZ R19, R5, R17, -R19 ;  /* 0x0000001105138223 */ /* 0x000fe20000010813 */
        /* <DEDUP_REMOVED lines=9> */
[----:B------:R1:W-:Y:S01]  /*4650*/  STG.E.128 [R6.64], R8 ;  /* 0x0000000806007986 */ /* 0x0003e2000c101d08 */
[----:B------:R-:W-:-:S05]  /*4660*/  BRA `(.L_x_79) ;  /* 0x000028b000007947 */ /* 0x000fca0003800000 */
.L_x_58:
[----:B------:R-:W-:Y:S01]  /*4670*/  ISETP.GE.AND P0, PT, R169, R76, PT ;  /* 0x0000004ca900720c */ /* 0x000fe20003f06270 */
[----:B------:R-:W-:Y:S01]  /*4680*/  CS2R R18, SRZ ;  /* 0x0000000000127805 */ /* 0x000fe2000001ff00 */
[----:B------:R-:W-:Y:S01]  /*4690*/  CS2R R16, SRZ ;  /* 0x0000000000107805 */ /* 0x000fe2000001ff00 */
[----:B------:R-:W-:Y:S01]  /*46a0*/  CS2R R62, SRZ ;  /* 0x00000000003e7805 */ /* 0x000fe2000001ff00 */
[----:B------:R-:W-:Y:S01]  /*46b0*/  ISETP.GE.OR P4, PT, R32, c[0x0][0x27c], P0 ;  /* 0x00009f0020007a0c */ /* 0x000fe20000786670 */
        /* <DEDUP_REMOVED lines=9> */
[----:B------:R-:W-:Y:S03]  /*4750*/  BSSY B0, `(.L_x_82) ;  /* 0x00000d2000007945 */ /* 0x000fe60003800000 */
[----:B------:R-:W-:Y:S04]  /*4760*/  @!P4 IADD3 R0, P1, P0, R106, R36, R206 ;  /* 0x000000246a00c210 */ /* 0x000fe8000783e0ce */
[C---:B------:R-:W-:Y:S02]  /*4770*/  @!P4 IADD3.X R2, R123.reuse, R41, R177, P1, P0 ;  /* 0x000000297b02c210 */ /* 0x040fe40000fe04b1 */
[----:B------:R-:W-:Y:S04]  /*4780*/  @!P4 IADD3 R3, P1, P0, R104, R72, R202 ;  /* 0x000000486803c210 */ /* 0x000fe8000783e0ca */
[----:B------:R-:W-:Y:S02]  /*4790*/  @!P4 IADD3.X R4, R120, R43, R178, P1, P0 ;  /* 0x0000002b7804c210 */ /* 0x000fe40000fe04b2 */
[----:B------:R-:W-:Y:S04]  /*47a0*/  ISETP.GE.AND P0, PT, R168, R76, PT ;  /* 0x0000004ca800720c */ /* 0x000fe80003f06270 */
[----:B------:R-:W-:Y:S11]  /*47b0*/  ISETP.GE.OR P3, PT, R32, c[0x0][0x27c], P0 ;  /* 0x00009f0020007a0c */ /* 0x000ff60000766670 */
[----:B------:R-:W-:Y:S02]  /*47c0*/  @!UPT UIADD3 URZ, URZ, URZ, URZ ;  /* 0x0000003f3f3ff290 */ /* 0x000fe4000fffe03f */
[----:B------:R-:W-:Y:S04]  /*47d0*/  @!P3 IADD3 R5, P1, P0, R106, R203, R36 ;  /* 0x000000cb6a05b210 */ /* 0x000fe8000783e024 */
[----:B------:R-:W-:Y:S02]  /*47e0*/  @!P3 IADD3.X R8, R123, R175, R41, P1, P0 ;  /* 0x000000af7b08b210 */ /* 0x000fe40000fe0429 */
        /* <DEDUP_REMOVED lines=9> */
[C---:B------:R-:W-:Y:S04]  /*4880*/  @!P4 LEA R6, P0, R0.reuse, c[0x0][0x270], 0x1 ;  /* 0x00009c000006ca11 */ /* 0x040fe800078008ff */
[----:B------:R-:W-:Y:S02]  /*4890*/  @!P4 LEA.HI.X R7, R0, c[0x0][0x274], R2, 0x1, P0 ;  /* 0x00009d000007ca11 */ /* 0x000fe400000f0c02 */
[C---:B------:R-:W-:Y:S03]  /*48a0*/  @!P4 LEA R2, P0, R3.reuse, c[0x0][0x288], 0x1 ;  /* 0x0000a2000302ca11 */ /* 0x040fe600078008ff */
[----:B------:R1:W2:Y:S01]  /*48b0*/  @!P4 LDG.E.128 R60, [R6.64] ;  /* 0x00000008063cc981 */ /* 0x0002a2000c1e1d00 */
[----:B------:R-:W-:Y:S02]  /*48c0*/  @!P4 LEA.HI.X R3, R3, c[0x0][0x28c], R4, 0x1, P0 ;  /* 0x0000a3000303ca11 */ /* 0x000fe400000f0c04 */
[C---:B------:R-:W-:Y:S04]  /*48d0*/  @!P3 LEA R4, P0, R5.reuse, c[0x0][0x270], 0x1 ;  /* 0x00009c000504ba11 */ /* 0x040fe800078008ff */
[----:B------:R-:W-:Y:S01]  /*48e0*/  @!P3 LEA.HI.X R5, R5, c[0x0][0x274], R8, 0x1, P0 ;  /* 0x00009d000505ba11 */ /* 0x000fe200000f0c08 */
[----:B------:R3:W4:Y:S01]  /*48f0*/  @!P4 LDG.E.128 R16, [R2.64] ;  /* 0x000000080210c981 */ /* 0x000722000c1e1d00 */
[C---:B------:R-:W-:Y:S04]  /*4900*/  @!P3 LEA R8, P0, R9.reuse, c[0x0][0x288], 0x1 ;  /* 0x0000a2000908ba11 */ /* 0x040fe800078008ff */
[----:B------:R-:W-:Y:S02]  /*4910*/  @!P3 LEA.HI.X R9, R9, c[0x0][0x28c], R10, 0x1, P0 ;  /* 0x0000a3000909ba11 */ /* 0x000fe400000f0c0a */
[C---:B------:R-:W-:Y:S01]  /*4920*/  @!P2 LEA R10, P0, R11.reuse, c[0x0][0x270], 0x1 ;  /* 0x00009c000b0aaa11 */ /* 0x040fe200078008ff */
[----:B------:R3:W4:Y:S03]  /*4930*/  @!P3 LDG.E.128 R64, [R4.64] ;  /* 0x000000080440b981 */ /* 0x000726000c1e1d00 */
[----:B------:R-:W-:Y:S02]  /*4940*/  @!P2 LEA.HI.X R11, R11, c[0x0][0x274], R12, 0x1, P0 ;  /* 0x00009d000b0baa11 */ /* 0x000fe400000f0c0c */
[C---:B------:R-:W-:Y:S03]  /*4950*/  @!P2 LEA R12, P0, R13.reuse, c[0x0][0x288], 0x1 ;  /* 0x0000a2000d0caa11 */ /* 0x040fe600078008ff */
[----:B------:R2:W4:Y:S01]  /*4960*/  @!P3 LDG.E.128 R20, [R8.64] ;  /* 0x000000080814b981 */ /* 0x000522000c1e1d00 */
[----:B------:R-:W-:Y:S01]  /*4970*/  @!P2 LEA.HI.X R13, R13, c[0x0][0x28c], R14, 0x1, P0 ;  /* 0x0000a3000d0daa11 */ /* 0x000fe200000f0c0e */
[----:B-1----:R-:W-:Y:S01]  /*4980*/  CS2R R6, SRZ ;  /* 0x0000000000067805 */ /* 0x002fe2000001ff00 */
[----:B------:R-:W-:Y:S04]  /*4990*/  ISETP.GE.AND P0, PT, R97, R76, PT ;  /* 0x0000004c6100720c */ /* 0x000fe80003f06270 */
[----:B------:R-:W-:Y:S01]  /*49a0*/  ISETP.GE.OR P0, PT, R32, c[0x0][0x27c], P0 ;  /* 0x00009f0020007a0c */ /* 0x000fe20000706670 */
[----:B------:R-:W4:Y:S08]  /*49b0*/  @!P2 LDG.E.128 R68, [R10.64] ;  /* 0x000000080a44a981 */ /* 0x000f30000c1e1d00 */
[----:B------:R-:W4:Y:S01]  /*49c0*/  @!P2 LDG.E.128 R24, [R12.64] ;  /* 0x000000080c18a981 */ /* 0x000f22000c1e1d00 */
[----:B---3--:R-:W-:Y:S03]  /*49d0*/  CS2R R4, SRZ ;  /* 0x0000000000047805 */ /* 0x008fe6000001ff00 */
[----:B------:R-:W-:Y:S05]  /*49e0*/  @!P0 IADD3 R0, P1, R106, R36, RZ ;  /* 0x000000246a008210 */ /* 0x000fea0007f3e0ff */
[----:B------:R-:W-:Y:S01]  /*49f0*/  @!P0 IMAD.X R2, R41, 0x1, R123, P1 ;  /* 0x0000000129028824 */ /* 0x000fe200008e067b */
[C---:B------:R-:W-:Y:S01]  /*4a00*/  @!P0 LEA R14, P1, R0.reuse, c[0x0][0x270], 0x1 ;  /* 0x00009c00000e8a11 */ /* 0x040fe200078208ff */
[----:B------:R-:W-:Y:S03]  /*4a10*/  CS2R R40, SRZ ;  /* 0x0000000000287805 */ /* 0x000fe6000001ff00 */
[----:B------:R-:W-:Y:S02]  /*4a20*/  @!P0 LEA.HI.X R15, R0, c[0x0][0x274], R2, 0x1, P1 ;  /* 0x00009d00000f8a11 */ /* 0x000fe400008f0c02 */
[----:B------:R-:W-:Y:S05]  /*4a30*/  @!P0 IADD3 R0, P1, R104, R72, RZ ;  /* 0x0000004868008210 */ /* 0x000fea0007f3e0ff */
[----:B------:R-:W-:Y:S01]  /*4a40*/  @!P0 IMAD.X R3, R43, 0x1, R120, P1 ;  /* 0x000000012b038824 */ /* 0x000fe200008e0678 */
[C---:B------:R-:W-:Y:S01]  /*4a50*/  @!P0 LEA R2, P1, R0.reuse, c[0x0][0x288], 0x1 ;  /* 0x0000a20000028a11 */ /* 0x040fe200078208ff */
[----:B------:R-:W-:Y:S03]  /*4a60*/  CS2R R42, SRZ ;  /* 0x00000000002a7805 */ /* 0x000fe6000001ff00 */
[----:B------:R-:W-:Y:S02]  /*4a70*/  @!P0 LEA.HI.X R3, R0, c[0x0][0x28c], R3, 0x1, P1 ;  /* 0x0000a30000038a11 */ /* 0x000fe400008f0c03 */
[----:B------:R-:W-:Y:S01]  /*4a80*/  ISETP.GE.OR P1, PT, R97, R76, P5 ;  /* 0x0000004c6100720c */ /* 0x000fe20002f26670 */
[----:B------:R1:W5:Y:S08]  /*4a90*/  @!P0 LDG.E.128 R40, [R14.64] ;  /* 0x000000080e288981 */ /* 0x000370000c1e1d00 */
[----:B------:R3:W5:Y:S01]  /*4aa0*/  @!P0 LDG.E.128 R4, [R2.64] ;  /* 0x0000000802048981 */ /* 0x000762000c1e1d00 */
[----:B------:R-:W-:Y:S01]  /*4ab0*/  ISETP.GE.AND P0, PT, R32, c[0x0][0x27c], PT ;  /* 0x00009f0020007a0c */ /* 0x000fe20003f06270 */
[----:B--2---:R-:W-:Y:S02]  /*4ac0*/  IMAD.MOV.U32 R8, RZ, RZ, R62 ;  /* 0x000000ffff087224 */ /* 0x004fe400078e003e */
[----:B---3--:R-:W-:Y:S02]  /*4ad0*/  IMAD.MOV.U32 R3, RZ, RZ, R63 ;  /* 0x000000ffff037224 */ /* 0x008fe400078e003f */
[----:B------:R-:W-:Y:S02]  /*4ae0*/  IMAD.MOV.U32 R2, RZ, RZ, R60 ;  /* 0x000000ffff027224 */ /* 0x000fe400078e003c */
[----:B------:R-:W-:Y:S01]  /*4af0*/  IMAD.MOV.U32 R0, RZ, RZ, R61 ;  /* 0x000000ffff007224 */ /* 0x000fe200078e003d */
[----:B------:R-:W-:Y:S01]  /*4b00*/  PRMT R54, R3, 0x5410, R8 ;  /* 0x0000541003367816 */ /* 0x000fe20000000008 */
[----:B----4-:R-:W-:Y:S02]  /*4b10*/  IMAD.MOV.U32 R8, RZ, RZ, R18 ;  /* 0x000000ffff087224 */ /* 0x010fe400078e0012 */
[----:B------:R-:W-:Y:S01]  /*4b20*/  IMAD.MOV.U32 R3, RZ, RZ, R19 ;  /* 0x000000ffff037224 */ /* 0x000fe200078e0013 */
[----:B------:R-:W-:Y:S01]  /*4b30*/  PRMT R53, R2, 0x5410, R0 ;  /* 0x0000541002357816 */ /* 0x000fe20000000000 */
[----:B------:R-:W-:Y:S02]  /*4b40*/  IMAD.MOV.U32 R2, RZ, RZ, R16 ;  /* 0x000000ffff027224 */ /* 0x000fe400078e0010 */
        /* <DEDUP_REMOVED lines=25> */
[----:B------:R-:W-:Y:S04]  /*4ce0*/  PRMT R39, R3, 0x5410, R8 ;  /* 0x0000541003277816 */ /* 0x000fe80000000008 */
[----:B------:R-:W-:Y:S01]  /*4cf0*/  PRMT R38, R0, 0x5410, R2 ;  /* 0x0000541000267816 */ /* 0x000fe20000000002 */
[----:B------:R-:W-:-:S05]  /*4d00*/  @P1 BRA `(.L_x_83) ;  /* 0x0000076000001947 */ /* 0x000fca0003800000 */
[----:B-1---5:R-:W-:Y:S01]  /*4d10*/  IMAD.MOV.U32 R11, RZ, RZ, R7 ;  /* 0x000000ffff0b7224 */ /* 0x022fe200078e0007 */
[----:B------:R-:W-:Y:S01]  /*4d20*/  IADD3 R0, P1, R180, R86, RZ ;  /* 0x00000056b4007210 */ /* 0x000fe20007f3e0ff */
[----:B------:R-:W-:Y:S01]  /*4d30*/  LDS.128 R56, [R149+0x8100] ;  /* 0x0081000095387984 */ /* 0x000fe20000000c00 */
[----:B------:R-:W-:Y:S01]  /*4d40*/  @!P0 SHF.R.U32.HI R9, RZ, 0x10, R5 ;  /* 0x00000010ff098819 */ /* 0x000fe20000011605 */
[----:B------:R-:W-:Y:S01]  /*4d50*/  IMAD.MOV.U32 R51, RZ, RZ, R43 ;  /* 0x000000ffff337224 */ /* 0x000fe200078e002b */
[----:B------:R-:W-:Y:S02]  /*4d60*/  IADD3.X R2, R90, R142, RZ, P1, !PT ;  /* 0x0000008e5a027210 */ /* 0x000fe40000ffe4ff */
[----:B------:R-:W-:Y:S02]  /*4d70*/  IADD3 R3, P2, P1, R94, R0, R116 ;  /* 0x000000005e037210 */ /* 0x000fe4000795e074 */
[----:B------:R-:W-:Y:S01]  /*4d80*/  @!P0 SHF.R.U64 R48, R40, 0x10, R41 ;  /* 0x0000001028308819 */ /* 0x000fe20000001229 */
[----:B------:R-:W1:Y:S01]  /*4d90*/  LDS.128 R12, [R153+0x8100] ;  /* 0x00810000990c7984 */ /* 0x000e620000000c00 */
[----:B------:R-:W-:Y:S02]  /*4da0*/  IADD3.X R8, R96, R2, R122, P2, P1 ;  /* 0x0000000260087210 */ /* 0x000fe400017e247a */
[----:B------:R-:W-:Y:S02]  /*4db0*/  ISETP.GE.AND P1, PT, R98, c[0x0][0x1d4], PT ;  /* 0x0000750062007a0c */ /* 0x000fe40003f26270 */
[--C-:B------:R-:W-:Y:S02]  /*4dc0*/  @!P0 SHF.R.U64 R10, R6, 0x10, R7.reuse ;  /* 0x00000010060a8819 */ /* 0x100fe40000001207 */
[----:B------:R-:W-:Y:S02]  /*4dd0*/  @!P0 SHF.R.U32.HI R30, RZ, 0x10, R7 ;  /* 0x00000010ff1e8819 */ /* 0x000fe40000011607 */
[----:B------:R-:W-:Y:S02]  /*4de0*/  MOV R45, R41 ;  /* 0x00000029002d7202 */ /* 0x000fe40000000f00 */
[----:B------:R-:W-:Y:S02]  /*4df0*/  @!P0 SHF.R.U32.HI R47, RZ, 0x10, R41 ;  /* 0x00000010ff2f8819 */ /* 0x000fe40000011629 */
[----:B------:R-:W-:Y:S02]  /*4e00*/  MOV R50, R42 ;  /* 0x0000002a00327202 */ /* 0x000fe40000000f00 */
[--C-:B------:R-:W-:Y:S02]  /*4e10*/  @!P0 SHF.R.U64 R49, R42, 0x10, R43.reuse ;  /* 0x000000102a318819 */ /* 0x100fe4000000122b */
[----:B------:R-:W-:Y:S02]  /*4e20*/  @!P1 IADD3 R0, P3, P2, R94, R0, R98 ;  /* 0x000000005e009210 */ /* 0x000fe40007a7e062 */
[----:B------:R-:W-:Y:S01]  /*4e30*/  @!P0 SHF.R.U32.HI R52, RZ, 0x10, R43 ;  /* 0x00000010ff348819 */ /* 0x000fe2000001162b */
[----:B------:R-:W-:Y:S01]  /*4e40*/  @!P0 HADD2.F32 R43, -RZ, R45.H0_H0 ;  /* 0x2000002dff2b8230 */ /* 0x000fe20000004100 */
[----:B------:R-:W-:Y:S01]  /*4e50*/  @!P1 IADD3.X R2, R96, R2, R121, P3, P2 ;  /* 0x0000000260029210 */ /* 0x000fe20001fe4479 */
[----:B------:R-:W-:Y:S01]  /*4e60*/  @!P0 HADD2.F32 R49, -RZ, R49.H0_H0 ;  /* 0x20000031ff318230 */ /* 0x000fe20000004100 */
[C---:B------:R-:W-:Y:S01]  /*4e70*/  LEA R80, P2, R3.reuse, c[0x0][0x1c8], 0x1 ;  /* 0x0000720003507a11 */ /* 0x040fe200078408ff */
[----:B------:R-:W-:Y:S03]  /*4e80*/  @!P0 HADD2.F32 R52, -RZ, R52.H0_H0 ;  /* 0x20000034ff348230 */ /* 0x000fe60000004100 */
[----:B------:R-:W-:Y:S02]  /*4e90*/  LEA.HI.X R81, R3, c[0x0][0x1cc], R8, 0x1, P2 ;  /* 0x0000730003517a11 */ /* 0x000fe400010f0c08 */
[C---:B------:R-:W-:Y:S02]  /*4ea0*/  @!P1 LEA R78, P2, R0.reuse, c[0x0][0x1c8], 0x1 ;  /* 0x00007200004e9a11 */ /* 0x040fe400078408ff */
[----:B------:R-:W-:Y:S02]  /*4eb0*/  MOV R3, R5 ;  /* 0x0000000500037202 */ /* 0x000fe40000000f00 */
[----:B------:R-:W-:Y:S01]  /*4ec0*/  @!P1 LEA.HI.X R79, R0, c[0x0][0x1cc], R2, 0x1, P2 ;  /* 0x00007300004f9a11 */ /* 0x000fe200010f0c02 */
[----:B------:R-:W-:Y:S01]  /*4ed0*/  IMAD.MOV.U32 R0, RZ, RZ, R4 ;  /* 0x000000ffff007224 */ /* 0x000fe200078e0004 */
[----:B------:R-:W-:Y:S01]  /*4ee0*/  @!P0 SHF.R.U64 R5, R4, 0x10, R5 ;  /* 0x0000001004058819 */ /* 0x000fe20000001205 */
[----:B------:R-:W-:Y:S01]  /*4ef0*/  IMAD.MOV.U32 R4, RZ, RZ, R40 ;  /* 0x000000ffff047224 */ /* 0x000fe200078e0028 */
[----:B------:R-:W-:Y:S02]  /*4f00*/  @!P0 HADD2.F32 R3, -RZ, R3.H0_H0 ;  /* 0x20000003ff038230 */ /* 0x000fe40000004100 */
[----:B------:R-:W-:Y:S01]  /*4f10*/  @!P0 HADD2.F32 R0, -RZ, R0.H0_H0 ;  /* 0x20000000ff008230 */ /* 0x000fe20000004100 */
[----:B-1----:R-:W-:Y:S01]  /*4f20*/  @!P0 IMAD.MOV.U32 R8, RZ, RZ, R12 ;  /* 0x000000ffff088224 */ /* 0x002fe200078e000c */
[----:B------:R-:W-:Y:S01]  /*4f30*/  @!P0 MOV R46, R56 ;  /* 0x00000038002e8202 */ /* 0x000fe20000000f00 */
[----:B------:R-:W-:Y:S01]  /*4f40*/  @!P0 HADD2.F32 R41, -RZ, R4.H0_H0 ;  /* 0x20000004ff298230 */ /* 0x000fe20000004100 */
[----:B------:R-:W-:Y:S01]  /*4f50*/  @!P0 MOV R44, R57 ;  /* 0x00000039002c8202 */ /* 0x000fe20000000f00 */
[----:B------:R-:W-:Y:S01]  /*4f60*/  @!P0 HADD2.F32 R5, -RZ, R5.H0_H0 ;  /* 0x20000005ff058230 */ /* 0x000fe20000004100 */
[----:B------:R-:W-:Y:S01]  /*4f70*/  @!P0 MOV R7, R13 ;  /* 0x0000000d00078202 */ /* 0x000fe20000000f00 */
[----:B------:R-:W-:Y:S02]  /*4f80*/  @!P0 HADD2.F32 R40, -RZ, R46.H0_H0 ;  /* 0x2000002eff288230 */ /* 0x000fe40000004100 */
[----:B------:R-:W-:Y:S02]  /*4f90*/  @!P0 HADD2.F32 R2, -RZ, R8.H0_H0 ;  /* 0x20000008ff028230 */ /* 0x000fe40000004100 */
[--C-:B------:R-:W-:Y:S01]  /*4fa0*/  @!P0 HADD2.F32 R42, -RZ, R44.reuse.H0_H0 ;  /* 0x2000002cff2a8230 */ /* 0x100fe20000004100 */
[-C--:B------:R-:W-:Y:S01]  /*4fb0*/  @!P0 FMUL.FTZ R77, R40, R0.reuse ;  /* 0x00000000284d8220 */ /* 0x080fe20000410000 */
[--C-:B------:R-:W-:Y:S01]  /*4fc0*/  @!P0 HADD2.F32 R4, -RZ, R7.reuse.H0_H0 ;  /* 0x20000007ff048230 */ /* 0x100fe20000004100 */
[----:B------:R-:W-:Y:S01]  /*4fd0*/  @!P0 FMUL.FTZ R0, R2, R0 ;  /* 0x0000000002008220 */ /* 0x000fe20000410000 */
[----:B------:R-:W-:Y:S01]  /*4fe0*/  @!P0 HADD2.F32 R7, -RZ, R7.H1_H1 ;  /* 0x30000007ff078230 */ /* 0x000fe20000004100 */
[----:B------:R-:W-:Y:S01]  /*4ff0*/  @!P0 FMUL.FTZ R45, R42, R3 ;  /* 0x000000032a2d8220 */ /* 0x000fe20000410000 */
[----:B------:R-:W-:Y:S01]  /*5000*/  @!P0 HADD2.F32 R44, -RZ, R44.H1_H1 ;  /* 0x3000002cff2c8230 */ /* 0x000fe20000004100 */
[----:B------:R-:W-:Y:S01]  /*5010*/  @!P0 FFMA.FTZ R91, R2, R41, -R77 ;  /* 0x00000029025b8223 */ /* 0x000fe2000001084d */
[----:B------:R-:W-:Y:S01]  /*5020*/  @!P0 HADD2.F32 R2, -RZ, R9.H0_H0 ;  /* 0x20000009ff028230 */ /* 0x000fe20000004100 */
[----:B------:R-:W-:Y:S01]  /*5030*/  @!P0 FFMA.FTZ R89, R4, R43, -R45 ;  /* 0x0000002b04598223 */ /* 0x000fe2000001082d */
[----:B------:R-:W-:Y:S01]  /*5040*/  @!P0 HADD2.F32 R45, -RZ, R47.H0_H0 ;  /* 0x2000002fff2d8230 */ /* 0x000fe20000004100 */
[----:B------:R-:W-:Y:S01]  /*5050*/  @!P0 FFMA.FTZ R0, R40, R41, R0 ;  /* 0x0000002928008223 */ /* 0x000fe20000010000 */
[----:B------:R-:W-:Y:S01]  /*5060*/  @!P0 HADD2.F32 R40, -RZ, R46.H1_H1 ;  /* 0x3000002eff288230 */ /* 0x000fe20000004100 */
[-C--:B------:R-:W-:Y:S01]  /*5070*/  @!P0 FMUL.FTZ R9, R44, R2.reuse ;  /* 0x000000022c098220 */ /* 0x080fe20000410000 */
[----:B------:R-:W-:Y:S01]  /*5080*/  @!P0 HADD2.F32 R8, -RZ, R8.H1_H1 ;  /* 0x30000008ff088230 */ /* 0x000fe20000004100 */
[----:B------:R-:W-:Y:S01]  /*5090*/  @!P0 IMAD.MOV.U32 R46, RZ, RZ, R58 ;  /* 0x000000ffff2e8224 */ /* 0x000fe200078e003a */
[----:B------:R-:W-:Y:S01]  /*50a0*/  @!P0 HADD2.F32 R41, -RZ, R48.H0_H0 ;  /* 0x20000030ff298230 */ /* 0x000fe20000004100 */
[----:B------:R-:W-:Y:S02]  /*50b0*/  @!P0 FMUL.FTZ R3, R4, R3 ;  /* 0x0000000304038220 */ /* 0x000fe40000410000 */
[C---:B------:R-:W-:Y:S01]  /*50c0*/  @!P0 FMUL.FTZ R4, R7.reuse, R2 ;  /* 0x0000000207048220 */ /* 0x040fe20000410000 */
[--C-:B------:R-:W-:Y:S01]  /*50d0*/  @!P0 HADD2.F32 R48, -RZ, R46.reuse.H1_H1 ;  /* 0x3000002eff308230 */ /* 0x100fe20000004100 */
[----:B------:R-:W-:Y:S01]  /*50e0*/  @!P0 FFMA.FTZ R88, R7, R45, -R9 ;  /* 0x0000002d07588223 */ /* 0x000fe20000010809 */
[----:B------:R-:W-:Y:S01]  /*50f0*/  @!P0 MOV R7, R14 ;  /* 0x0000000e00078202 */ /* 0x000fe20000000f00 */
[-C--:B------:R-:W-:Y:S01]  /*5100*/  @!P0 FMUL.FTZ R47, R40, R5.reuse ;  /* 0x00000005282f8220 */ /* 0x080fe20000410000 */
[----:B------:R-:W-:Y:S01]  /*5110*/  @!P0 HADD2.F32 R46, -RZ, R46.H0_H0 ;  /* 0x2000002eff2e8230 */ /* 0x000fe20000004100 */
[C---:B------:R-:W-:Y:S01]  /*5120*/  @!P0 FMUL.FTZ R2, R8.reuse, R5 ;  /* 0x0000000508028220 */ /* 0x040fe20000410000 */
[----:B------:R-:W-:Y:S01]  /*5130*/  @!P0 HADD2.F32 R5, -RZ, R10.H0_H0 ;  /* 0x2000000aff058230 */ /* 0x000fe20000004100 */
[-C--:B------:R-:W-:Y:S01]  /*5140*/  @!P0 FFMA.FTZ R85, R8, R41.reuse, -R47 ;  /* 0x0000002908558223 */ /* 0x080fe2000001082f */
[--C-:B------:R-:W-:Y:S01]  /*5150*/  @!P0 HADD2.F32 R9, -RZ, R7.reuse.H1_H1 ;  /* 0x30000007ff098230 */ /* 0x100fe20000004100 */
[----:B------:R-:W-:Y:S01]  /*5160*/  @!P0 FFMA.FTZ R2, R40, R41, R2 ;  /* 0x0000002928028223 */ /* 0x000fe20000010002 */
[----:B------:R-:W-:Y:S01]  /*5170*/  @!P0 HADD2.F32 R8, -RZ, R6.H0_H0 ;  /* 0x20000006ff088230 */ /* 0x000fe20000004100 */
[-C--:B------:R-:W-:Y:S01]  /*5180*/  @!P0 FMUL.FTZ R10, R48, R5.reuse ;  /* 0x00000005300a8220 */ /* 0x080fe20000410000 */
[----:B------:R-:W-:Y:S01]  /*5190*/  @!P0 HADD2.F32 R7, -RZ, R7.H0_H0 ;  /* 0x20000007ff078230 */ /* 0x000fe20000004100 */
[C---:B------:R-:W-:Y:S01]  /*51a0*/  @!P0 FMUL.FTZ R6, R9.reuse, R5 ;  /* 0x0000000509068220 */ /* 0x040fe20000410000 */
[----:B------:R-:W-:Y:S01]  /*51b0*/  @!P0 F2FP.PACK_AB R0, R2, R0 ;  /* 0x000000000200823e */ /* 0x000fe200000000ff */
[----:B------:R-:W-:Y:S01]  /*51c0*/  @!P0 FFMA.FTZ R84, R9, R49, -R10 ;  /* 0x0000003109548223 */ /* 0x000fe2000001080a */
[----:B------:R-:W-:Y:S01]  /*51d0*/  @!P0 MOV R10, R59 ;  /* 0x0000003b000a8202 */ /* 0x000fe20000000f00 */
[CC--:B------:R-:W-:Y:S01]  /*51e0*/  @!P0 FMUL.FTZ R5, R7.reuse, R8.reuse ;  /* 0x0000000807058220 */ /* 0x0c0fe20000410000 */
[----:B------:R-:W-:Y:S01]  /*51f0*/  @!P0 HADD2.F32 R47, -RZ, R50.H0_H0 ;  /* 0x20000032ff2f8230 */ /* 0x000fe20000004100 */
[----:B------:R-:W-:Y:S01]  /*5200*/  @!P0 FMUL.FTZ R50, R46, R8 ;  /* 0x000000082e328220 */ /* 0x000fe20000410000 */
[----:B------:R-:W-:Y:S01]  /*5210*/  @!P0 MOV R56, R0 ;  /* 0x0000000000388202 */ /* 0x000fe20000000f00 */
[----:B------:R-:W-:Y:S01]  /*5220*/  @!P0 IMAD.MOV.U32 R8, RZ, RZ, R15 ;  /* 0x000000ffff088224 */ /* 0x000fe200078e000f */
[----:B------:R-:W-:Y:S01]  /*5230*/  @!P0 HADD2.F32 R9, -RZ, R30.H0_H0 ;  /* 0x2000001eff098230 */ /* 0x000fe20000004100 */
[----:B------:R-:W-:Y:S01]  /*5240*/  @!P0 FFMA.FTZ R83, R7, R47, -R50 ;  /* 0x0000002f07538223 */ /* 0x000fe20000010832 */
[----:B------:R-:W-:Y:S01]  /*5250*/  @!P0 HADD2.F32 R7, -RZ, R11.H0_H0 ;  /* 0x2000000bff078230 */ /* 0x000fe20000004100 */
[----:B------:R-:W-:Y:S01]  /*5260*/  @!P0 FFMA.FTZ R3, R42, R43, R3 ;  /* 0x0000002b2a038223 */ /* 0x000fe20000010003 */
[--C-:B------:R-:W-:Y:S01]  /*5270*/  @!P0 HADD2.F32 R30, -RZ, R10.reuse.H0_H0 ;  /* 0x2000000aff1e8230 */ /* 0x100fe20000004100 */
[----:B------:R-:W-:Y:S01]  /*5280*/  @!P0 FFMA.FTZ R4, R44, R45, R4 ;  /* 0x0000002d2c048223 */ /* 0x000fe20000010004 */
[----:B------:R-:W-:Y:S01]  /*5290*/  @!P0 HADD2.F32 R50, -RZ, R51.H0_H0 ;  /* 0x20000033ff328230 */ /* 0x000fe20000004100 */
[----:B------:R-:W-:Y:S01]  /*52a0*/  @!P0 FFMA.FTZ R5, R46, R47, R5 ;  /* 0x0000002f2e058223 */ /* 0x000fe20000010005 */
[----:B------:R-:W-:Y:S01]  /*52b0*/  @!P0 HADD2.F32 R51, -RZ, R10.H1_H1 ;  /* 0x3000000aff338230 */ /* 0x000fe20000004100 */
[----:B------:R-:W-:Y:S01]  /*52c0*/  @!P0 FFMA.FTZ R6, R48, R49, R6 ;  /* 0x0000003130068223 */ /* 0x000fe20000010006 */
[----:B------:R-:W-:Y:S01]  /*52d0*/  @!P0 F2FP.PACK_AB R3, R4, R3 ;  /* 0x000000030403823e */ /* 0x000fe200000000ff */
[--C-:B------:R-:W-:Y:S02]  /*52e0*/  @!P0 HADD2.F32 R11, -RZ, R8.reuse.H0_H0 ;  /* 0x20000008ff0b8230 */ /* 0x100fe40000004100 */
[----:B------:R-:W-:Y:S01]  /*52f0*/  @!P0 HADD2.F32 R10, -RZ, R8.H1_H1 ;  /* 0x30000008ff0a8230 */ /* 0x000fe20000004100 */
[----:B------:R-:W-:Y:S01]  /*5300*/  @!P0 F2FP.PACK_AB R5, R6, R5 ;  /* 0x000000050605823e */ /* 0x000fe200000000ff */
[----:B------:R-:W-:Y:S02]  /*5310*/  @!P0 FMUL.FTZ R77, R51, R9 ;  /* 0x00000009334d8220 */ /* 0x000fe40000410000 */
[----:B------:R-:W-:Y:S01]  /*5320*/  @!P0 FMUL.FTZ R8, R30, R7 ;  /* 0x000000071e088220 */ /* 0x000fe20000410000 */
[----:B------:R-:W-:Y:S01]  /*5330*/  @!P0 MOV R58, R5 ;  /* 0x00000005003a8202 */ /* 0x000fe20000000f00 */
[----:B------:R-:W-:Y:S02]  /*5340*/  @!P0 FFMA.FTZ R77, R10, R52, -R77 ;  /* 0x000000340a4d8223 */ /* 0x000fe4000001084d */
[CC--:B------:R-:W-:Y:S02]  /*5350*/  @!P0 FFMA.FTZ R82, R11.reuse, R50.reuse, -R8 ;  /* 0x000000320b528223 */ /* 0x0c0fe40000010808 */
[----:B------:R-:W-:Y:S01]  /*5360*/  @!P0 FMUL.FTZ R7, R11, R7 ;  /* 0x000000070b078220 */ /* 0x000fe20000410000 */
[----:B------:R-:W-:Y:S01]  /*5370*/  @!P0 F2FP.PACK_AB R11, R84, R83 ;  /* 0x00000053540b823e */ /* 0x000fe200000000ff */
[----:B------:R-:W-:Y:S01]  /*5380*/  @!P0 FMUL.FTZ R8, R10, R9 ;  /* 0x000000090a088220 */ /* 0x000fe20000410000 */
[----:B------:R-:W-:Y:S01]  /*5390*/  @!P0 F2FP.PACK_AB R10, R88, R89 ;  /* 0x00000059580a823e */ /* 0x000fe200000000ff */
[----:B------:R-:W-:Y:S01]  /*53a0*/  @!P0 FFMA.FTZ R7, R30, R50, R7 ;  /* 0x000000321e078223 */ /* 0x000fe20000010007 */
[----:B------:R-:W-:Y:S01]  /*53b0*/  @!P0 F2FP.PACK_AB R9, R85, R91 ;  /* 0x0000005b5509823e */ /* 0x000fe200000000ff */
[----:B------:R-:W-:Y:S01]  /*53c0*/  @!P0 FFMA.FTZ R8, R51, R52, R8 ;  /* 0x0000003433088223 */ /* 0x000fe20000010008 */
[----:B------:R-:W-:Y:S01]  /*53d0*/  @!P0 F2FP.PACK_AB R40, R77, R82 ;  /* 0x000000524d28823e */ /* 0x000fe200000000ff */
[----:B------:R-:W-:Y:S01]  /*53e0*/  @!P0 IMAD.MOV.U32 R14, RZ, RZ, R11 ;  /* 0x000000ffff0e8224 */ /* 0x000fe200078e000b */
[----:B------:R-:W-:Y:S01]  /*53f0*/  @!P0 MOV R12, R9 ;  /* 0x00000009000c8202 */ /* 0x000fe20000000f00 */
[----:B------:R-:W-:Y:S01]  /*5400*/  @!P0 IMAD.MOV.U32 R57, RZ, RZ, R3 ;  /* 0x000000ffff398224 */ /* 0x000fe200078e0003 */
[----:B------:R-:W-:Y:S02]  /*5410*/  @!P0 MOV R13, R10 ;  /* 0x0000000a000d8202 */ /* 0x000fe40000000f00 */
[----:B------:R-:W-:Y:S02]  /*5420*/  @!P0 MOV R15, R40 ;  /* 0x00000028000f8202 */ /* 0x000fe40000000f00 */
[----:B------:R-:W-:Y:S03]  /*5430*/  @!P0 F2FP.PACK_AB R7, R8, R7 ;  /* 0x000000070807823e */ /* 0x000fe600000000ff */
[----:B------:R1:W-:Y:S01]  /*5440*/  STG.E.128 [R80.64], R12 ;  /* 0x0000000c50007986 */ /* 0x0003e2000c101d08 */
[----:B------:R-:W-:Y:S07]  /*5450*/  @!P0 MOV R59, R7 ;  /* 0x00000007003b8202 */ /* 0x000fee0000000f00 */
[----:B------:R1:W-:Y:S02]  /*5460*/  @!P1 STG.E.128 [R78.64], R56 ;  /* 0x000000384e009986 */ /* 0x0003e4000c101d08 */
.L_x_83:
[----:B-1----:R-:W-:Y:S05]  /*5470*/  BSYNC B0 ;  /* 0x0000000000007941 */ /* 0x002fea0003800000 */
.L_x_82:
[----:B------:R-:W-:Y:S01]  /*5480*/  ISETP.GE.OR P1, PT, R169, R76, P5 ;  /* 0x0000004ca900720c */ /* 0x000fe20002f26670 */
[----:B------:R-:W-:Y:S01]  /*5490*/  @!UPT UIADD3 URZ, URZ, URZ, URZ ;  /* 0x0000003f3f3ff290 */ /* 0x000fe2000fffe03f */
[----:B------:R-:W-:Y:S11]  /*54a0*/  BSSY B0, `(.L_x_84) ;  /* 0x0000071000007945 */ /* 0x000ff60003800000 */
[----:B------:R-:W-:-:S05]  /*54b0*/  @P1 BRA `(.L_x_85) ;  /* 0x000006f000001947 */ /* 0x000fca0003800000 */
[----:B------:R-:W-:Y:S01]  /*54c0*/  IADD3 R0, P1, R188, R86, RZ ;  /* 0x00000056bc007210 */ /* 0x000fe20007f3e0ff */
[----:B------:R-:W-:Y:S01]  /*54d0*/  LDS.128 R48, [R147+0x8100] ;  /* 0x0081000093307984 */ /* 0x000fe20000000c00 */
[--C-:B------:R-:W-:Y:S01]  /*54e0*/  @!P0 SHF.R.U32.HI R8, RZ, 0x10, R17.reuse ;  /* 0x00000010ff088819 */ /* 0x100fe20000011611 */
[----:B------:R-:W-:Y:S01]  /*54f0*/  @!P0 HADD2.F32 R44, -RZ, R54.H0_H0 ;  /* 0x20000036ff2c8230 */ /* 0x000fe20000004100 */
[----:B------:R-:W-:Y:S02]  /*5500*/  IADD3.X R2, R90, R159, RZ, P1, !PT ;  /* 0x0000009f5a027210 */ /* 0x000fe40000ffe4ff */
[----:B------:R-:W-:Y:S02]  /*5510*/  IADD3 R3, P2, P1, R94, R0, R116 ;  /* 0x000000005e037210 */ /* 0x000fe4000795e074 */
[----:B-----5:R-:W-:Y:S01]  /*5520*/  @!P0 SHF.R.U64 R5, R16, 0x10, R17 ;  /* 0x0000001010058819 */ /* 0x020fe20000001211 */
[----:B------:R-:W1:Y:S01]  /*5530*/  LDS.128 R12, [R152+0x8100] ;  /* 0x00810000980c7984 */ /* 0x000e620000000c00 */
[----:B------:R-:W-:Y:S01]  /*5540*/  IADD3.X R4, R96, R2, R122, P2, P1 ;  /* 0x0000000260047210 */ /* 0x000fe200017e247a */
[----:B------:R-:W-:Y:S01]  /*5550*/  @!P0 HADD2.F32 R16, -RZ, R53.H0_H0 ;  /* 0x20000035ff108230 */ /* 0x000fe20000004100 */
[----:B------:R-:W-:Y:S01]  /*5560*/  ISETP.GE.AND P1, PT, R98, c[0x0][0x1d4], PT ;  /* 0x0000750062007a0c */ /* 0x000fe20003f26270 */
[----:B------:R-:W-:Y:S01]  /*5570*/  @!P0 HADD2.F32 R5, -RZ, R5.H0_H0 ;  /* 0x20000005ff058230 */ /* 0x000fe20000004100 */
[--C-:B------:R-:W-:Y:S02]  /*5580*/  @!P0 SHF.R.U64 R10, R18, 0x10, R19.reuse ;  /* 0x00000010120a8819 */ /* 0x100fe40000001213 */
[----:B------:R-:W-:Y:S01]  /*5590*/  @!P0 SHF.R.U32.HI R9, RZ, 0x10, R19 ;  /* 0x00000010ff098819 */ /* 0x000fe20000011613 */
[----:B------:R-:W-:Y:S01]  /*55a0*/  @!P0 HADD2.F32 R19, -RZ, R53.H1_H1 ;  /* 0x30000035ff138230 */ /* 0x000fe20000004100 */
[--C-:B------:R-:W-:Y:S02]  /*55b0*/  @!P0 SHF.R.U64 R42, R60, 0x10, R61.reuse ;  /* 0x000000103c2a8819 */ /* 0x100fe4000000123d */
[----:B------:R-:W-:Y:S02]  /*55c0*/  @!P0 SHF.R.U32.HI R41, RZ, 0x10, R61 ;  /* 0x00000010ff298819 */ /* 0x000fe4000001163d */
[--C-:B------:R-:W-:Y:S02]  /*55d0*/  @!P0 SHF.R.U32.HI R46, RZ, 0x10, R63.reuse ;  /* 0x00000010ff2e8819 */ /* 0x100fe4000001163f */
[----:B------:R-:W-:Y:S02]  /*55e0*/  @!P0 SHF.R.U64 R62, R62, 0x10, R63 ;  /* 0x000000103e3e8819 */ /* 0x000fe4000000123f */
[----:B------:R-:W-:Y:S01]  /*55f0*/  @!P1 IADD3 R0, P3, P2, R94, R0, R98 ;  /* 0x000000005e009210 */ /* 0x000fe20007a7e062 */
[----:B------:R-:W-:Y:S03]  /*5600*/  @!P0 HADD2.F32 R46, -RZ, R46.H0_H0 ;  /* 0x2000002eff2e8230 */ /* 0x000fe60000004100 */
[----:B------:R-:W-:Y:S02]  /*5610*/  @!P1 IADD3.X R2, R96, R2, R121, P3, P2 ;  /* 0x0000000260029210 */ /* 0x000fe40001fe4479 */
[C---:B------:R-:W-:Y:S04]  /*5620*/  LEA R58, P2, R3.reuse, c[0x0][0x1c8], 0x1 ;  /* 0x00007200033a7a11 */ /* 0x040fe800078408ff */
[----:B------:R-:W-:Y:S01]  /*5630*/  LEA.HI.X R59, R3, c[0x0][0x1cc], R4, 0x1, P2 ;  /* 0x00007300033b7a11 */ /* 0x000fe200010f0c04 */
[--C-:B------:R-:W-:Y:S01]  /*5640*/  @!P0 HADD2.F32 R3, -RZ, R34.reuse.H1_H1 ;  /* 0x30000022ff038230 */ /* 0x100fe20000004100 */
[C---:B------:R-:W-:Y:S04]  /*5650*/  @!P1 LEA R56, P2, R0.reuse, c[0x0][0x1c8], 0x1 ;  /* 0x0000720000389a11 */ /* 0x040fe800078408ff */
[----:B------:R-:W-:Y:S01]  /*5660*/  @!P1 LEA.HI.X R57, R0, c[0x0][0x1cc], R2, 0x1, P2 ;  /* 0x0000730000399a11 */ /* 0x000fe200010f0c02 */
[----:B------:R-:W-:Y:S01]  /*5670*/  @!P0 HADD2.F32 R0, -RZ, R34.H0_H0 ;  /* 0x20000022ff008230 */ /* 0x000fe20000004100 */
[----:B-1----:R-:W-:Y:S01]  /*5680*/  @!P0 IMAD.MOV.U32 R7, RZ, RZ, R12 ;  /* 0x000000ffff078224 */ /* 0x002fe200078e000c */
[----:B------:R-:W-:Y:S02]  /*5690*/  @!P0 MOV R40, R48 ;  /* 0x0000003000288202 */ /* 0x000fe40000000f00 */
[----:B------:R-:W-:Y:S02]  /*56a0*/  @!P0 MOV R17, R49 ;  /* 0x0000003100118202 */ /* 0x000fe40000000f00 */
[----:B------:R-:W-:Y:S01]  /*56b0*/  @!P0 HADD2.F32 R2, -RZ, R7.H0_H0 ;  /* 0x20000007ff028230 */ /* 0x000fe20000004100 */
[----:B------:R-:W-:Y:S01]  /*56c0*/  @!P0 MOV R6, R13 ;  /* 0x0000000d00068202 */ /* 0x000fe20000000f00 */
[----:B------:R-:W-:Y:S02]  /*56d0*/  @!P0 HADD2.F32 R11, -RZ, R40.H0_H0 ;  /* 0x20000028ff0b8230 */ /* 0x000fe40000004100 */
[----:B------:R-:W-:Y:S02]  /*56e0*/  @!P0 HADD2.F32 R18, -RZ, R17.H0_H0 ;  /* 0x20000011ff128230 */ /* 0x000fe40000004100 */
[--C-:B------:R-:W-:Y:S01]  /*56f0*/  @!P0 HADD2.F32 R4, -RZ, R6.reuse.H0_H0 ;  /* 0x20000006ff048230 */ /* 0x100fe20000004100 */
[CC--:B------:R-:W-:Y:S01]  /*5700*/  @!P0 FMUL.FTZ R34, R11.reuse, R0.reuse ;  /* 0x000000000b228220 */ /* 0x0c0fe20000410000 */
[----:B------:R-:W-:Y:S01]  /*5710*/  @!P0 HADD2.F32 R6, -RZ, R6.H1_H1 ;  /* 0x30000006ff068230 */ /* 0x000fe20000004100 */
[----:B------:R-:W-:Y:S01]  /*5720*/  @!P0 FMUL.FTZ R0, R2, R0 ;  /* 0x0000000002008220 */ /* 0x000fe20000410000 */
[----:B------:R-:W-:Y:S01]  /*5730*/  @!P0 HADD2.F32 R7, -RZ, R7.H1_H1 ;  /* 0x30000007ff078230 */ /* 0x000fe20000004100 */
[----:B------:R-:W-:Y:S02]  /*5740*/  @!P0 FMUL.FTZ R30, R18, R3 ;  /* 0x00000003121e8220 */ /* 0x000fe40000410000 */
[-C--:B------:R-:W-:Y:S01]  /*5750*/  @!P0 FFMA.FTZ R78, R2, R16.reuse, -R34 ;  /* 0x00000010024e8223 */ /* 0x080fe20000010822 */
[----:B------:R-:W-:Y:S01]  /*5760*/  @!P0 HADD2.F32 R2, -RZ, R8.H0_H0 ;  /* 0x20000008ff028230 */ /* 0x000fe20000004100 */
[----:B------:R-:W-:Y:S01]  /*5770*/  @!P0 FFMA.FTZ R0, R11, R16, R0 ;  /* 0x000000100b008223 */ /* 0x000fe20000010000 */
[----:B------:R-:W-:Y:S01]  /*5780*/  @!P0 HADD2.F32 R16, -RZ, R40.H1_H1 ;  /* 0x30000028ff108230 */ /* 0x000fe20000004100 */
[----:B------:R-:W-:Y:S01]  /*5790*/  @!P0 FFMA.FTZ R77, R4, R19, -R30 ;  /* 0x00000013044d8223 */ /* 0x000fe2000001081e */
[----:B------:R-:W-:Y:S01]  /*57a0*/  @!P0 HADD2.F32 R30, -RZ, R17.H1_H1 ;  /* 0x30000011ff1e8230 */ /* 0x000fe20000004100 */
[----:B------:R-:W-:Y:S01]  /*57b0*/  @!P0 IMAD.MOV.U32 R11, RZ, RZ, R51 ;  /* 0x000000ffff0b8224 */ /* 0x000fe200078e0033 */
[----:B------:R-:W-:Y:S01]  /*57c0*/  @!P0 HADD2.F32 R17, -RZ, R42.H0_H0 ;  /* 0x2000002aff118230 */ /* 0x000fe20000004100 */
[----:B------:R-:W-:Y:S01]  /*57d0*/  @!P0 FMUL.FTZ R40, R16, R5 ;  /* 0x0000000510288220 */ /* 0x000fe20000410000 */
[----:B------:R-:W-:Y:S01]  /*57e0*/  @!P0 HADD2.F32 R34, -RZ, R41.H0_H0 ;  /* 0x20000029ff228230 */ /* 0x000fe20000004100 */
[----:B------:R-:W-:Y:S01]  /*57f0*/  @!P0 FMUL.FTZ R3, R4, R3 ;  /* 0x0000000304038220 */ /* 0x000fe20000410000 */
[--C-:B------:R-:W-:Y:S01]  /*5800*/  @!P0 HADD2.F32 R43, -RZ, R11.reuse.H0_H0 ;  /* 0x2000000bff2b8230 */ /* 0x100fe20000004100 */
[-C--:B------:R-:W-:Y:S01]  /*5810*/  @!P0 FMUL.FTZ R8, R30, R2.reuse ;  /* 0x000000021e088220 */ /* 0x080fe20000410000 */
[----:B------:R-:W-:Y:S01]  /*5820*/  @!P0 HADD2.F32 R45, -RZ, R11.H1_H1 ;  /* 0x3000000bff2d8230 */ /* 0x000fe20000004100 */
[C---:B------:R-:W-:Y:S01]  /*5830*/  @!P0 FMUL.FTZ R4, R6.reuse, R2 ;  /* 0x0000000206048220 */ /* 0x040fe20000410000 */
[----:B------:R-:W-:Y:S01]  /*5840*/  @!P0 HADD2.F32 R42, -RZ, R62.H0_H0 ;  /* 0x2000003eff2a8230 */ /* 0x000fe20000004100 */
[C---:B------:R-:W-:Y:S01]  /*5850*/  @!P0 FMUL.FTZ R2, R7.reuse, R5 ;  /* 0x0000000507028220 */ /* 0x040fe20000410000 */
[----:B------:R-:W-:Y:S01]  /*5860*/  @!P0 MOV R5, R15 ;  /* 0x0000000f00058202 */ /* 0x000fe20000000f00 */
[-C--:B------:R-:W-:Y:S01]  /*5870*/  @!P0 FFMA.FTZ R61, R7, R17.reuse, -R40 ;  /* 0x00000011073d8223 */ /* 0x080fe20000010828 */
[----:B------:R-:W-:Y:S01]  /*5880*/  @!P0 HADD2.F32 R7, -RZ, R35.H0_H0 ;  /* 0x20000023ff078230 */ /* 0x000fe20000004100 */
[----:B------:R-:W-:Y:S01]  /*5890*/  @!P0 FFMA.FTZ R63, R6, R34, -R8 ;  /* 0x00000022063f8223 */ /* 0x000fe20000010808 */
[----:B------:R-:W-:Y:S01]  /*58a0*/  @!P0 HADD2.F32 R6, -RZ, R9.H0_H0 ;  /* 0x20000009ff068230 */ /* 0x000fe20000004100 */
[----:B------:R-:W-:Y:S01]  /*58b0*/  @!P0 FFMA.FTZ R2, R16, R17, R2 ;  /* 0x0000001110028223 */ /* 0x000fe20000010002 */
[--C-:B------:R-:W-:Y:S01]  /*58c0*/  @!P0 HADD2.F32 R8, -RZ, R5.reuse.H0_H0 ;  /* 0x20000005ff088230 */ /* 0x100fe20000004100 */
[-C--:B------:R-:W-:Y:S01]  /*58d0*/  @!P0 FMUL.FTZ R11, R43, R7.reuse ;  /* 0x000000072b0b8220 */ /* 0x080fe20000410000 */
[----:B------:R-:W-:Y:S01]  /*58e0*/  @!P0 HADD2.F32 R5, -RZ, R5.H1_H1 ;  /* 0x30000005ff058230 */ /* 0x000fe20000004100 */
[----:B------:R-:W-:Y:S01]  /*58f0*/  @!P0 FMUL.FTZ R9, R45, R6 ;  /* 0x000000062d098220 */ /* 0x000fe20000410000 */
[----:B------:R-:W-:Y:S01]  /*5900*/  @!P0 F2FP.PACK_AB R0, R2, R0 ;  /* 0x000000000200823e */ /* 0x000fe200000000ff */
[C---:B------:R-:W-:Y:S01]  /*5910*/  @!P0 FFMA.FTZ R60, R8.reuse, R44, -R11 ;  /* 0x0000002c083c8223 */ /* 0x040fe2000001080b */
[----:B------:R-:W-:Y:S01]  /*5920*/  @!P0 MOV R11, R50 ;  /* 0x00000032000b8202 */ /* 0x000fe20000000f00 */
[----:B------:R-:W-:Y:S01]  /*5930*/  @!P0 FMUL.FTZ R7, R8, R7 ;  /* 0x0000000708078220 */ /* 0x000fe20000410000 */
[----:B------:R-:W-:Y:S01]  /*5940*/  @!P0 MOV R48, R0 ;  /* 0x0000000000308202 */ /* 0x000fe20000000f00 */
[C---:B------:R-:W-:Y:S01]  /*5950*/  @!P0 FMUL.FTZ R8, R5.reuse, R6 ;  /* 0x0000000605088220 */ /* 0x040fe20000410000 */
[----:B------:R-:W-:Y:S01]  /*5960*/  @!P0 HADD2.F32 R40, -RZ, R54.H1_H1 ;  /* 0x30000036ff288230 */ /* 0x000fe20000004100 */
[----:B------:R-:W-:Y:S01]  /*5970*/  @!P0 IMAD.MOV.U32 R6, RZ, RZ, R14 ;  /* 0x000000ffff068224 */ /* 0x000fe200078e000e */
[----:B------:R-:W-:Y:S01]  /*5980*/  @!P0 HADD2.F32 R41, -RZ, R11.H1_H1 ;  /* 0x3000000bff298230 */ /* 0x000fe20000004100 */
[----:B------:R-:W-:Y:S01]  /*5990*/  @!P0 FFMA.FTZ R53, R5, R46, -R9 ;  /* 0x0000002e05358223 */ /* 0x000fe20000010809 */
[----:B------:R-:W-:Y:S01]  /*59a0*/  @!P0 HADD2.F32 R9, -RZ, R10.H0_H0 ;  /* 0x2000000aff098230 */ /* 0x000fe20000004100 */
[----:B------:R-:W-:Y:S01]  /*59b0*/  @!P0 FFMA.FTZ R3, R18, R19, R3 ;  /* 0x0000001312038223 */ /* 0x000fe20000010003 */
[----:B------:R-:W-:Y:S01]  /*59c0*/  @!P0 HADD2.F32 R5, -RZ, R35.H1_H1 ;  /* 0x30000023ff058230 */ /* 0x000fe20000004100 */
[----:B------:R-:W-:Y:S01]  /*59d0*/  @!P0 FFMA.FTZ R4, R30, R34, R4 ;  /* 0x000000221e048223 */ /* 0x000fe20000010004 */
[----:B------:R-:W-:Y:S01]  /*59e0*/  @!P0 F2FP.PACK_AB R16, R53, R60 ;  /* 0x0000003c3510823e */ /* 0x000fe200000000ff */
[----:B------:R-:W-:Y:S01]  /*59f0*/  @!P0 FMUL.FTZ R47, R41, R9 ;  /* 0x00000009292f8220 */ /* 0x000fe20000410000 */
[----:B------:R-:W-:Y:S02]  /*5a00*/  @!P0 HADD2.F32 R35, -RZ, R11.H0_H0 ;  /* 0x2000000bff238230 */ /* 0x000fe40000004100 */
[----:B------:R-:W-:Y:S01]  /*5a10*/  @!P0 MOV R15, R16 ;  /* 0x00000010000f8202 */ /* 0x000fe20000000f00 */
[--C-:B------:R-:W-:Y:S01]  /*5a20*/  @!P0 HADD2.F32 R11, -RZ, R6.reuse.H0_H0 ;  /* 0x20000006ff0b8230 */ /* 0x100fe20000004100 */
[----:B------:R-:W-:Y:S01]  /*5a30*/  @!P0 F2FP.PACK_AB R3, R4, R3 ;  /* 0x000000030403823e */ /* 0x000fe200000000ff */
[----:B------:R-:W-:Y:S01]  /*5a40*/  @!P0 HADD2.F32 R10, -RZ, R6.H1_H1 ;  /* 0x30000006ff0a8230 */ /* 0x000fe20000004100 */
[-C--:B------:R-:W-:Y:S02]  /*5a50*/  @!P0 FMUL.FTZ R6, R35, R5.reuse ;  /* 0x0000000523068220 */ /* 0x080fe40000410000 */
[C---:B------:R-:W-:Y:S02]  /*5a60*/  @!P0 FMUL.FTZ R5, R11.reuse, R5 ;  /* 0x000000050b058220 */ /* 0x040fe40000410000 */
[----:B------:R-:W-:Y:S02]  /*5a70*/  @!P0 FFMA.FTZ R52, R11, R40, -R6 ;  /* 0x000000280b348223 */ /* 0x000fe40000010806 */
[C---:B------:R-:W-:Y:S02]  /*5a80*/  @!P0 FFMA.FTZ R11, R10.reuse, R42, -R47 ;  /* 0x0000002a0a0b8223 */ /* 0x040fe4000001082f */
[----:B------:R-:W-:Y:S01]  /*5a90*/  @!P0 FMUL.FTZ R6, R10, R9 ;  /* 0x000000090a068220 */ /* 0x000fe20000410000 */
[----:B------:R-:W-:Y:S01]  /*5aa0*/  @!P0 F2FP.PACK_AB R10, R63, R77 ;  /* 0x0000004d3f0a823e */ /* 0x000fe200000000ff */
[----:B------:R-:W-:Y:S01]  /*5ab0*/  @!P0 FFMA.FTZ R5, R35, R40, R5 ;  /* 0x0000002823058223 */ /* 0x000fe20000010005 */
[----:B------:R-:W-:Y:S01]  /*5ac0*/  @!P0 F2FP.PACK_AB R11, R11, R52 ;  /* 0x000000340b0b823e */ /* 0x000fe200000000ff */
[----:B------:R-:W-:Y:S01]  /*5ad0*/  @!P0 FFMA.FTZ R6, R41, R42, R6 ;  /* 0x0000002a29068223 */ /* 0x000fe20000010006 */
[----:B------:R-:W-:Y:S01]  /*5ae0*/  @!P0 F2FP.PACK_AB R9, R61, R78 ;  /* 0x0000004e3d09823e */ /* 0x000fe200000000ff */
[----:B------:R-:W-:Y:S01]  /*5af0*/  @!P0 FFMA.FTZ R7, R43, R44, R7 ;  /* 0x0000002c2b078223 */ /* 0x000fe20000010007 */
[----:B------:R-:W-:Y:S01]  /*5b00*/  @!P0 MOV R13, R10 ;  /* 0x0000000a000d8202 */ /* 0x000fe20000000f00 */
[----:B------:R-:W-:Y:S01]  /*5b10*/  @!P0 FFMA.FTZ R8, R45, R46, R8 ;  /* 0x0000002e2d088223 */ /* 0x000fe20000010008 */
[----:B------:R-:W-:Y:S01]  /*5b20*/  @!P0 MOV R12, R9 ;  /* 0x00000009000c8202 */ /* 0x000fe20000000f00 */
[----:B------:R-:W-:Y:S01]  /*5b30*/  @!P0 IMAD.MOV.U32 R14, RZ, RZ, R11 ;  /* 0x000000ffff0e8224 */ /* 0x000fe200078e000b */
[----:B------:R-:W-:Y:S01]  /*5b40*/  @!P0 F2FP.PACK_AB R5, R6, R5 ;  /* 0x000000050605823e */ /* 0x000fe200000000ff */
[----:B------:R-:W-:Y:S01]  /*5b50*/  @!P0 IMAD.MOV.U32 R49, RZ, RZ, R3 ;  /* 0x000000ffff318224 */ /* 0x000fe200078e0003 */
[----:B------:R-:W-:Y:S02]  /*5b60*/  @!P0 F2FP.PACK_AB R7, R8, R7 ;  /* 0x000000070807823e */ /* 0x000fe400000000ff */
[----:B------:R1:W-:Y:S01]  /*5b70*/  STG.E.128 [R58.64], R12 ;  /* 0x0000000c3a007986 */ /* 0x0003e2000c101d08 */
[----:B------:R-:W-:Y:S02]  /*5b80*/  @!P0 MOV R50, R5 ;  /* 0x0000000500328202 */ /* 0x000fe40000000f00 */
[----:B------:R-:W-:Y:S05]  /*5b90*/  @!P0 MOV R51, R7 ;  /* 0x0000000700338202 */ /* 0x000fea0000000f00 */
[----:B------:R1:W-:Y:S02]  /*5ba0*/  @!P1 STG.E.128 [R56.64], R48 ;  /* 0x0000003038009986 */ /* 0x0003e4000c101d08 */
.L_x_85:
[----:B------:R-:W-:Y:S05]  /*5bb0*/  BSYNC B0 ;  /* 0x0000000000007941 */ /* 0x000fea0003800000 */
.L_x_84:
[----:B------:R-:W-:Y:S01]  /*5bc0*/  ISETP.GE.OR P1, PT, R168, R76, P5 ;  /* 0x0000004ca800720c */ /* 0x000fe20002f26670 */
[----:B------:R-:W-:Y:S01]  /*5bd0*/  @!UPT UIADD3 URZ, URZ, URZ, URZ ;  /* 0x0000003f3f3ff290 */ /* 0x000fe2000fffe03f */
[----:B------:R-:W-:Y:S11]  /*5be0*/  BSSY B0, `(.L_x_86) ;  /* 0x0000071000007945 */ /* 0x000ff60003800000 */
[----:B------:R-:W-:-:S05]  /*5bf0*/  @P1 BRA `(.L_x_87) ;  /* 0x000006f000001947 */ /* 0x000fca0003800000 */
[----:B------:R-:W-:Y:S01]  /*5c00*/  IADD3 R0, P1, R186, R86, RZ ;  /* 0x00000056ba007210 */ /* 0x000fe20007f3e0ff */
[----:B------:R-:W-:Y:S01]  /*5c10*/  LDS.128 R44, [R146+0x8100] ;  /* 0x00810000922c7984 */ /* 0x000fe20000000c00 */
[----:B------:R-:W-:Y:S01]  /*5c20*/  @!P0 SHF.R.U64 R10, R22, 0x10, R23 ;  /* 0x00000010160a8819 */ /* 0x000fe20000001217 */
[--C-:B------:R-:W-:Y:S01]  /*5c30*/  @!P0 HADD2.F32 R16, -RZ, R55.reuse.H0_H0 ;  /* 0x20000037ff108230 */ /* 0x100fe20000004100 */
[----:B------:R-:W-:Y:S01]  /*5c40*/  IADD3.X R2, R90, R157, RZ, P1, !PT ;  /* 0x0000009d5a027210 */ /* 0x000fe20000ffe4ff */
[----:B------:R-:W-:Y:S01]  /*5c50*/  @!P0 HADD2.F32 R19, -RZ, R55.H1_H1 ;  /* 0x30000037ff138230 */ /* 0x000fe20000004100 */
[----:B------:R-:W-:Y:S02]  /*5c60*/  IADD3 R3, P2, P1, R94, R0, R116 ;  /* 0x000000005e037210 */ /* 0x000fe4000795e074 */
[--C-:B-----5:R-:W-:Y:S01]  /*5c70*/  @!P0 SHF.R.U32.HI R5, RZ, 0x10, R21.reuse ;  /* 0x00000010ff058819 */ /* 0x120fe20000011615 */
[----:B-1----:R-:W1:Y:S01]  /*5c80*/  LDS.128 R12, [R151+0x8100] ;  /* 0x00810000970c7984 */ /* 0x002e620000000c00 */
[----:B------:R-:W-:Y:S02]  /*5c90*/  IADD3.X R4, R96, R2, R122, P2, P1 ;  /* 0x0000000260047210 */ /* 0x000fe400017e247a */
[----:B------:R-:W-:Y:S02]  /*5ca0*/  ISETP.GE.AND P1, PT, R98, c[0x0][0x1d4], PT ;  /* 0x0000750062007a0c */ /* 0x000fe40003f26270 */
[----:B------:R-:W-:Y:S02]  /*5cb0*/  @!P0 SHF.R.U64 R8, R20, 0x10, R21 ;  /* 0x0000001014088819 */ /* 0x000fe40000001215 */
[----:B------:R-:W-:Y:S02]  /*5cc0*/  @!P0 SHF.R.U32.HI R9, RZ, 0x10, R23 ;  /* 0x00000010ff098819 */ /* 0x000fe40000011617 */
[--C-:B------:R-:W-:Y:S02]  /*5cd0*/  @!P0 SHF.R.U64 R30, R64, 0x10, R65.reuse ;  /* 0x00000010401e8819 */ /* 0x100fe40000001241 */
[----:B------:R-:W-:Y:S02]  /*5ce0*/  @!P0 SHF.R.U32.HI R21, RZ, 0x10, R65 ;  /* 0x00000010ff158819 */ /* 0x000fe40000011641 */
[--C-:B------:R-:W-:Y:S02]  /*5cf0*/  @!P0 SHF.R.U32.HI R23, RZ, 0x10, R67.reuse ;  /* 0x00000010ff178819 */ /* 0x100fe40000011643 */
[----:B------:R-:W-:Y:S01]  /*5d00*/  @!P0 SHF.R.U64 R34, R66, 0x10, R67 ;  /* 0x0000001042228819 */ /* 0x000fe20000001243 */
[----:B------:R-:W-:Y:S01]  /*5d10*/  @!P0 HADD2.F32 R21, -RZ, R21.H0_H0 ;  /* 0x20000015ff158230 */ /* 0x000fe20000004100 */
[----:B------:R-:W-:Y:S01]  /*5d20*/  @!P1 IADD3 R0, P3, P2, R94, R0, R98 ;  /* 0x000000005e009210 */ /* 0x000fe20007a7e062 */
[----:B------:R-:W-:Y:S02]  /*5d30*/  @!P0 HADD2.F32 R41, -RZ, R23.H0_H0 ;  /* 0x20000017ff298230 */ /* 0x000fe40000004100 */
[----:B------:R-:W-:Y:S01]  /*5d40*/  @!P0 HADD2.F32 R23, -RZ, R72.H1_H1 ;  /* 0x30000048ff178230 */ /* 0x000fe20000004100 */
[----:B------:R-:W-:Y:S01]  /*5d50*/  @!P1 IADD3.X R2, R96, R2, R121, P3, P2 ;  /* 0x0000000260029210 */ /* 0x000fe20001fe4479 */
[----:B------:R-:W-:Y:S01]  /*5d60*/  @!P0 HADD2.F32 R34, -RZ, R34.H0_H0 ;  /* 0x20000022ff228230 */ /* 0x000fe20000004100 */
[C---:B------:R-:W-:Y:S04]  /*5d70*/  LEA R52, P2, R3.reuse, c[0x0][0x1c8], 0x1 ;  /* 0x0000720003347a11 */ /* 0x040fe800078408ff */
[----:B------:R-:W-:Y:S01]  /*5d80*/  LEA.HI.X R53, R3, c[0x0][0x1cc], R4, 0x1, P2 ;  /* 0x0000730003357a11 */ /* 0x000fe200010f0c04 */
[--C-:B------:R-:W-:Y:S01]  /*5d90*/  @!P0 HADD2.F32 R3, -RZ, R36.reuse.H1_H1 ;  /* 0x30000024ff038230 */ /* 0x100fe20000004100 */
[C---:B------:R-:W-:Y:S04]  /*5da0*/  @!P1 LEA R50, P2, R0.reuse, c[0x0][0x1c8], 0x1 ;  /* 0x0000720000329a11 */ /* 0x040fe800078408ff */
[----:B------:R-:W-:Y:S01]  /*5db0*/  @!P1 LEA.HI.X R51, R0, c[0x0][0x1cc], R2, 0x1, P2 ;  /* 0x0000730000339a11 */ /* 0x000fe200010f0c02 */
[----:B------:R-:W-:Y:S02]  /*5dc0*/  @!P0 HADD2.F32 R0, -RZ, R36.H0_H0 ;  /* 0x20000024ff008230 */ /* 0x000fe40000004100 */
        /* <DEDUP_REMOVED lines=17> */
[----:B------:R-:W-:Y:S01]  /*5ee0*/  @!P0 HADD2.F32 R5, -RZ, R8.H0_H0 ;  /* 0x20000008ff058230 */ /* 0x000fe20000004100 */
[C---:B------:R-:W-:Y:S01]  /*5ef0*/  @!P0 FFMA.FTZ R55, R4.reuse, R19, -R20 ;  /* 0x0000001304378223 */ /* 0x040fe20000010814 */
[----:B------:R-:W-:Y:S01]  /*5f00*/  @!P0 HADD2.F32 R16, -RZ, R22.H1_H1 ;  /* 0x30000016ff108230 */ /* 0x000fe20000004100 */
[----:B------:R-:W-:Y:S01]  /*5f10*/  @!P0 IMAD.MOV.U32 R11, RZ, RZ, R47 ;  /* 0x000000ffff0b8224 */ /* 0x000fe200078e002f */
[----:B------:R-:W-:Y:S01]  /*5f20*/  @!P0 HADD2.F32 R20, -RZ, R17.H1_H1 ;  /* 0x30000011ff148230 */ /* 0x000fe20000004100 */
[----:B------:R-:W-:Y:S01]  /*5f30*/  @!P0 FMUL.FTZ R3, R4, R3 ;  /* 0x0000000304038220 */ /* 0x000fe20000410000 */
[----:B------:R-:W-:Y:S01]  /*5f40*/  @!P0 HADD2.F32 R17, -RZ, R30.H0_H0 ;  /* 0x2000001eff118230 */ /* 0x000fe20000004100 */
[-C--:B------:R-:W-:Y:S01]  /*5f50*/  @!P0 FMUL.FTZ R22, R16, R5.reuse ;  /* 0x0000000510168220 */ /* 0x080fe20000410000 */
[--C-:B------:R-:W-:Y:S01]  /*5f60*/  @!P0 HADD2.F32 R35, -RZ, R11.reuse.H0_H0 ;  /* 0x2000000bff238230 */ /* 0x100fe20000004100 */
[-C--:B------:R-:W-:Y:S01]  /*5f70*/  @!P0 FMUL.FTZ R8, R20, R2.reuse ;  /* 0x0000000214088220 */ /* 0x080fe20000410000 */
[----:B------:R-:W-:Y:S01]  /*5f80*/  @!P0 HADD2.F32 R40, -RZ, R11.H1_H1 ;  /* 0x3000000bff288230 */ /* 0x000fe20000004100 */
[C---:B------:R-:W-:Y:S02]  /*5f90*/  @!P0 FMUL.FTZ R4, R6.reuse, R2 ;  /* 0x0000000206048220 */ /* 0x040fe40000410000 */
[C---:B------:R-:W-:Y:S01]  /*5fa0*/  @!P0 FMUL.FTZ R2, R7.reuse, R5 ;  /* 0x0000000507028220 */ /* 0x040fe20000410000 */
[----:B------:R-:W-:Y:S01]  /*5fb0*/  @!P0 MOV R5, R15 ;  /* 0x0000000f00058202 */ /* 0x000fe20000000f00 */
[----:B------:R-:W-:Y:S01]  /*5fc0*/  @!P0 FFMA.FTZ R49, R7, R17, -R22 ;  /* 0x0000001107318223 */ /* 0x000fe20000010816 */
        /* <DEDUP_REMOVED lines=13> */
[C---:B------:R-:W-:Y:S02]  /*60a0*/  @!P0 FMUL.FTZ R8, R5.reuse, R6 ;  /* 0x0000000605088220 */ /* 0x040fe40000410000 */
[----:B------:R-:W-:Y:S01]  /*60b0*/  @!P0 IMAD.MOV.U32 R6, RZ, RZ, R14 ;  /* 0x000000ffff068224 */ /* 0x000fe200078e000e */
[----:B------:R-:W-:Y:S01]  /*60c0*/  @!P0 HADD2.F32 R22, -RZ, R11.H0_H0 ;  /* 0x2000000bff168230 */ /* 0x000fe20000004100 */
[----:B------:R-:W-:Y:S01]  /*60d0*/  @!P0 FFMA.FTZ R43, R5, R41, -R9 ;  /* 0x00000029052b8223 */ /* 0x000fe20000010809 */
[----:B------:R-:W-:Y:S01]  /*60e0*/  @!P0 HADD2.F32 R9, -RZ, R10.H0_H0 ;  /* 0x2000000aff098230 */ /* 0x000fe20000004100 */
[----:B------:R-:W-:Y:S01]  /*60f0*/  @!P0 FFMA.FTZ R3, R18, R19, R3 ;  /* 0x0000001312038223 */ /* 0x000fe20000010003 */
[----:B------:R-:W-:Y:S01]  /*6100*/  @!P0 HADD2.F32 R5, -RZ, R37.H1_H1 ;  /* 0x30000025ff058230 */ /* 0x000fe20000004100 */
[----:B------:R-:W-:Y:S01]  /*6110*/  @!P0 FFMA.FTZ R4, R20, R21, R4 ;  /* 0x0000001514048223 */ /* 0x000fe20000010004 */
[----:B------:R-:W-:Y:S01]  /*6120*/  @!P0 F2FP.PACK_AB R16, R43, R48 ;  /* 0x000000302b10823e */ /* 0x000fe200000000ff */
[----:B------:R-:W-:Y:S02]  /*6130*/  @!P0 HADD2.F32 R30, -RZ, R11.H1_H1 ;  /* 0x3000000bff1e8230 */ /* 0x000fe40000004100 */
[--C-:B------:R-:W-:Y:S01]  /*6140*/  @!P0 HADD2.F32 R11, -RZ, R6.reuse.H0_H0 ;  /* 0x20000006ff0b8230 */ /* 0x100fe20000004100 */
[----:B------:R-:W-:Y:S01]  /*6150*/  @!P0 MOV R15, R16 ;  /* 0x00000010000f8202 */ /* 0x000fe20000000f00 */
[----:B------:R-:W-:Y:S01]  /*6160*/  @!P0 HADD2.F32 R10, -RZ, R6.H1_H1 ;  /* 0x30000006ff0a8230 */ /* 0x000fe20000004100 */
[----:B------:R-:W-:Y:S01]  /*6170*/  @!P0 FMUL.FTZ R6, R22, R5 ;  /* 0x0000000516068220 */ /* 0x000fe20000410000 */
[----:B------:R-:W-:Y:S01]  /*6180*/  @!P0 F2FP.PACK_AB R3, R4, R3 ;  /* 0x000000030403823e */ /* 0x000fe200000000ff */
[----:B------:R-:W-:Y:S02]  /*6190*/  @!P0 FMUL.FTZ R37, R30, R9 ;  /* 0x000000091e258220 */ /* 0x000fe40000410000 */
        /* <DEDUP_REMOVED lines=21> */
.L_x_87:
[----:B------:R-:W-:Y:S05]  /*62f0*/  BSYNC B0 ;  /* 0x0000000000007941 */ /* 0x000fea0003800000 */
.L_x_86:
[----:B------:R-:W-:Y:S05]  /*6300*/  IADD3 R54, P1, R184, R86, RZ ;  /* 0x00000056b8367210 */ /* 0x000fea0007f3e0ff */
[----:B------:R-:W-:Y:S01]  /*6310*/  IMAD.X R55, R90, 0x1, R155, P1 ;  /* 0x000000015a377824 */ /* 0x000fe200008e069b */
[----:B------:R-:W-:Y:S11]  /*6320*/  ISETP.GE.OR P1, PT, R167, R76, P5 ;  /* 0x0000004ca700720c */ /* 0x000ff60002f26670 */
[----:B------:R-:W-:Y:S02]  /*6330*/  @!UPT UIADD3 URZ, URZ, URZ, URZ ;  /* 0x0000003f3f3ff290 */ /* 0x000fe4000fffe03f */
[----:B------:R-:W-:-:S05]  /*6340*/  @P1 BRA `(.L_x_79) ;  /* 0x00000bd000001947 */ /* 0x000fca0003800000 */
[----:B-----5:R-:W-:Y:S01]  /*6350*/  @!P0 SHF.R.U64 R4, R24, 0x10, R25 ;  /* 0x0000001018048819 */ /* 0x020fe20000001219 */
[----:B------:R-:W2:Y:S01]  /*6360*/  LDS.128 R40, [R145+0x8100] ;  /* 0x0081000091287984 */ /* 0x000ea20000000c00 */
[----:B------:R-:W-:Y:S01]  /*6370*/  IADD3 R2, P2, P1, R94, R54, R116 ;  /* 0x000000365e027210 */ /* 0x000fe2000795e074 */
[----:B------:R-:W-:Y:S01]  /*6380*/  @!P0 HADD2.F32 R3, -RZ, R38.H0_H0 ;  /* 0x20000026ff038230 */ /* 0x000fe20000004100 */
[----:B-1----:R-:W-:Y:S01]  /*6390*/  @!P0 SHF.R.U64 R12, R68, 0x10, R69 ;  /* 0x00000010440c8819 */ /* 0x002fe20000001245 */
[--C-:B------:R-:W-:Y:S01]  /*63a0*/  @!P0 HADD2.F32 R23, -RZ, R73.reuse.H0_H0 ;  /* 0x20000049ff178230 */ /* 0x100fe20000004100 */
[----:B------:R-:W-:Y:S01]  /*63b0*/  IADD3.X R5, R96, R55, R122, P2, P1 ;  /* 0x0000003760057210 */ /* 0x000fe200017e247a */
[----:B------:R-:W-:Y:S01]  /*63c0*/  @!P0 HADD2.F32 R4, -RZ, R4.H0_H0 ;  /* 0x20000004ff048230 */ /* 0x000fe20000004100 */
[----:B------:R-:W-:Y:S01]  /*63d0*/  LEA R50, P1, R2, c[0x0][0x1c8], 0x1 ;  /* 0x0000720002327a11 */ /* 0x000fe200078208ff */
[----:B------:R-:W1:Y:S01]  /*63e0*/  LDS.128 R8, [R150+0x8100] ;  /* 0x0081000096087984 */ /* 0x000e620000000c00 */
[----:B------:R-:W-:Y:S01]  /*63f0*/  @!P0 SHF.R.U64 R16, R26, 0x10, R27 ;  /* 0x000000101a108819 */ /* 0x000fe2000000121b */
[----:B------:R-:W-:Y:S01]  /*6400*/  @!P0 HADD2.F32 R19, -RZ, R73.H1_H1 ;  /* 0x30000049ff138230 */ /* 0x000fe20000004100 */
[----:B------:R-:W-:Y:S01]  /*6410*/  LEA.HI.X R51, R2, c[0x0][0x1cc], R5, 0x1, P1 ;  /* 0x0000730002337a11 */ /* 0x000fe200008f0c05 */
[----:B------:R-:W-:Y:S01]  /*6420*/  @!P0 HADD2.F32 R21, -RZ, R12.H0_H0 ;  /* 0x2000000cff158230 */ /* 0x000fe20000004100 */
[----:B------:R-:W-:Y:S01]  /*6430*/  @!P0 SHF.R.U32.HI R26, RZ, 0x10, R71 ;  /* 0x00000010ff1a8819 */ /* 0x000fe20000011647 */
[--C-:B------:R-:W-:Y:S01]  /*6440*/  @!P0 HADD2.F32 R36, -RZ, R74.reuse.H0_H0 ;  /* 0x2000004aff248230 */ /* 0x100fe20000004100 */
[----:B------:R-:W-:Y:S01]  /*6450*/  @!P0 SHF.R.U32.HI R15, RZ, 0x10, R27 ;  /* 0x00000010ff0f8819 */ /* 0x000fe2000001161b */
[----:B------:R-:W-:Y:S01]  /*6460*/  @!P0 HADD2.F32 R27, -RZ, R74.H1_H1 ;  /* 0x3000004aff1b8230 */ /* 0x000fe20000004100 */
[----:B------:R-:W-:Y:S01]  /*6470*/  @!P0 SHF.R.U32.HI R13, RZ, 0x10, R25 ;  /* 0x00000010ff0d8819 */ /* 0x000fe20000011619 */
[----:B------:R-:W-:Y:S01]  /*6480*/  @!P0 HADD2.F32 R14, -RZ, R39.H0_H0 ;  /* 0x20000027ff0e8230 */ /* 0x000fe20000004100 */
[----:B------:R-:W-:Y:S01]  /*6490*/  @!P0 SHF.R.U32.HI R25, RZ, 0x10, R69 ;  /* 0x00000010ff198819 */ /* 0x000fe20000011645 */
[----:B------:R-:W-:Y:S01]  /*64a0*/  @!P0 HADD2.F32 R17, -RZ, R15.H0_H0 ;  /* 0x2000000fff118230 */ /* 0x000fe20000004100 */
[----:B------:R-:W-:Y:S02]  /*64b0*/  @!P0 SHF.R.U64 R34, R70, 0x10, R71 ;  /* 0x0000001046228819 */ /* 0x000fe40000001247 */
[----:B------:R-:W-:Y:S01]  /*64c0*/  ISETP.GE.AND P1, PT, R98, c[0x0][0x1d4], PT ;  /* 0x0000750062007a0c */ /* 0x000fe20003f26270 */
[----:B------:R-:W-:Y:S02]  /*64d0*/  @!P0 HADD2.F32 R25, -RZ, R25.H0_H0 ;  /* 0x20000019ff198230 */ /* 0x000fe40000004100 */
[----:B------:R-:W-:Y:S01]  /*64e0*/  @!P0 HADD2.F32 R34, -RZ, R34.H0_H0 ;  /* 0x20000022ff228230 */ /* 0x000fe20000004100 */
[----:B--2---:R-:W-:Y:S01]  /*64f0*/  @!P0 IMAD.MOV.U32 R30, RZ, RZ, R42 ;  /* 0x000000ffff1e8224 */ /* 0x004fe200078e002a */
[----:B------:R-:W-:Y:S02]  /*6500*/  @!P0 MOV R24, R41 ;  /* 0x0000002900188202 */ /* 0x000fe40000000f00 */
[----:B------:R-:W-:Y:S03]  /*6510*/  @!P0 MOV R5, R40 ;  /* 0x0000002800058202 */ /* 0x000fe60000000f00 */
[----:B------:R-:W-:Y:S01]  /*6520*/  @!P0 HADD2.F32 R22, -RZ, R24.H0_H0 ;  /* 0x20000018ff168230 */ /* 0x000fe20000004100 */
[----:B-1----:R-:W-:Y:S01]  /*6530*/  @!P0 MOV R7, R9 ;  /* 0x0000000900078202 */ /* 0x002fe20000000f00 */
[--C-:B------:R-:W-:Y:S01]  /*6540*/  @!P0 HADD2.F32 R18, -RZ, R5.reuse.H0_H0 ;  /* 0x20000005ff128230 */ /* 0x100fe20000004100 */
[----:B------:R-:W-:Y:S02]  /*6550*/  @!P0 MOV R2, R8 ;  /* 0x0000000800028202 */ /* 0x000fe40000000f00 */
[-C--:B------:R-:W-:Y:S01]  /*6560*/  @!P0 FMUL.FTZ R6, R22, R3.reuse ;  /* 0x0000000316068220 */ /* 0x080fe20000410000 */
[----:B------:R-:W-:Y:S02]  /*6570*/  @!P0 HADD2.F32 R20, -RZ, R5.H1_H1 ;  /* 0x30000005ff148230 */ /* 0x000fe40000004100 */
[--C-:B------:R-:W-:Y:S02]  /*6580*/  @!P0 HADD2.F32 R0, -RZ, R7.reuse.H0_H0 ;  /* 0x20000007ff008230 */ /* 0x100fe40000004100 */
[----:B------:R-:W-:Y:S01]  /*6590*/  @!P0 HADD2.F32 R5, -RZ, R2.H1_H1 ;  /* 0x30000002ff058230 */ /* 0x000fe20000004100 */
[----:B------:R-:W-:Y:S01]  /*65a0*/  @!P0 FMUL.FTZ R12, R20, R4 ;  /* 0x00000004140c8220 */ /* 0x000fe20000410000 */
[----:B------:R-:W-:Y:S01]  /*65b0*/  @!P0 HADD2.F32 R7, -RZ, R7.H1_H1 ;  /* 0x30000007ff078230 */ /* 0x000fe20000004100 */
[C---:B------:R-:W-:Y:S01]  /*65c0*/  @!P0 FMUL.FTZ R3, R0.reuse, R3 ;  /* 0x0000000300038220 */ /* 0x040fe20000410000 */
[----:B------:R-:W-:Y:S01]  /*65d0*/  @!P0 HADD2.F32 R24, -RZ, R24.H1_H1 ;  /* 0x30000018ff188230 */ /* 0x000fe20000004100 */
[----:B------:R-:W-:Y:S01]  /*65e0*/  @!P0 FFMA.FTZ R56, R0, R23, -R6 ;  /* 0x0000001700388223 */ /* 0x000fe20000010806 */
[----:B------:R-:W-:Y:S01]  /*65f0*/  @!P0 HADD2.F32 R0, -RZ, R38.H1_H1 ;  /* 0x30000026ff008230 */ /* 0x000fe20000004100 */
[C---:B------:R-:W-:Y:S01]  /*6600*/  @!P0 FFMA.FTZ R52, R5.reuse, R21, -R12 ;  /* 0x0000001505348223 */ /* 0x040fe2000001080c */
[----:B------:R-:W-:Y:S02]  /*6610*/  @!P0 HADD2.F32 R6, -RZ, R2.H0_H0 ;  /* 0x20000002ff068230 */ /* 0x000fe40000004100 */
[----:B------:R-:W-:Y:S01]  /*6620*/  @!P0 HADD2.F32 R38, -RZ, R26.H0_H0 ;  /* 0x2000001aff268230 */ /* 0x000fe20000004100 */
[-C--:B------:R-:W-:Y:S01]  /*6630*/  @!P0 FMUL.FTZ R2, R18, R0.reuse ;  /* 0x0000000012028220 */ /* 0x080fe20000410000 */
[----:B------:R-:W-:Y:S01]  /*6640*/  @!P0 MOV R26, R43 ;  /* 0x0000002b001a8202 */ /* 0x000fe20000000f00 */
[C---:B------:R-:W-:Y:S01]  /*6650*/  @!P0 FMUL.FTZ R0, R6.reuse, R0 ;  /* 0x0000000006008220 */ /* 0x040fe20000410000 */
[----:B------:R-:W-:Y:S01]  /*6660*/  @!P0 HADD2.F32 R12, -RZ, R39.H1_H1 ;  /* 0x30000027ff0c8230 */ /* 0x000fe20000004100 */
[----:B------:R-:W-:Y:S01]  /*6670*/  @!P0 FFMA.FTZ R53, R6, R19, -R2 ;  /* 0x0000001306358223 */ /* 0x000fe20000010802 */
[----:B------:R-:W-:Y:S01]  /*6680*/  @!P0 MOV R6, R10 ;  /* 0x0000000a00068202 */ /* 0x000fe20000000f00 */
[----:B------:R-:W-:Y:S01]  /*6690*/  @!P0 FMUL.FTZ R2, R5, R4 ;  /* 0x0000000405028220 */ /* 0x000fe20000410000 */
[----:B------:R-:W-:Y:S01]  /*66a0*/  @!P0 MOV R5, R11 ;  /* 0x0000000b00058202 */ /* 0x000fe20000000f00 */
[----:B------:R-:W-:Y:S01]  /*66b0*/  @!P0 FFMA.FTZ R0, R18, R19, R0 ;  /* 0x0000001312008223 */ /* 0x000fe20000010000 */
[--C-:B------:R-:W-:Y:S01]  /*66c0*/  @!P0 HADD2.F32 R35, -RZ, R26.reuse.H0_H0 ;  /* 0x2000001aff238230 */ /* 0x100fe20000004100 */
[----:B------:R-:W-:Y:S01]  /*66d0*/  @!P0 FFMA.FTZ R2, R20, R21, R2 ;  /* 0x0000001514028223 */ /* 0x000fe20000010002 */
[----:B------:R-:W-:Y:S01]  /*66e0*/  @!P0 HADD2.F32 R37, -RZ, R26.H1_H1 ;  /* 0x3000001aff258230 */ /* 0x000fe20000004100 */
[----:B------:R-:W-:Y:S01]  /*66f0*/  @!P0 FFMA.FTZ R3, R22, R23, R3 ;  /* 0x0000001716038223 */ /* 0x000fe20000010003 */
[--C-:B------:R-:W-:Y:S01]  /*6700*/  @!P0 HADD2.F32 R26, -RZ, R30.reuse.H0_H0 ;  /* 0x2000001eff1a8230 */ /* 0x100fe20000004100 */
[----:B------:R-:W-:Y:S01]  /*6710*/  @!P0 FMUL.FTZ R44, R35, R14 ;  /* 0x0000000e232c8220 */ /* 0x000fe20000410000 */
[----:B------:R-:W-:Y:S01]  /*6720*/  @!P0 HADD2.F32 R30, -RZ, R30.H1_H1 ;  /* 0x3000001eff1e8230 */ /* 0x000fe20000004100 */
[----:B------:R-:W-:Y:S01]  /*6730*/  @!P0 FMUL.FTZ R39, R37, R17 ;  /* 0x0000001125278220 */ /* 0x000fe20000410000 */
[----:B------:R-:W-:Y:S01]  /*6740*/  @!P0 HADD2.F32 R4, -RZ, R13.H0_H0 ;  /* 0x2000000dff048230 */ /* 0x000fe20000004100 */
[----:B------:R-:W-:Y:S01]  /*6750*/  @!P0 FMUL.FTZ R46, R26, R12 ;  /* 0x0000000c1a2e8220 */ /* 0x000fe20000410000 */
[----:B------:R-:W-:Y:S01]  /*6760*/  @!P0 HADD2.F32 R13, -RZ, R16.H0_H0 ;  /* 0x20000010ff0d8230 */ /* 0x000fe20000004100 */
[----:B------:R-:W-:Y:S01]  /*6770*/  @!P0 F2FP.PACK_AB R0, R2, R0 ;  /* 0x000000000200823e */ /* 0x000fe200000000ff */
[--C-:B------:R-:W-:Y:S01]  /*6780*/  @!P0 HADD2.F32 R16, -RZ, R5.reuse.H0_H0 ;  /* 0x20000005ff108230 */ /* 0x100fe20000004100 */
[----:B------:R-:W-:Y:S01]  /*6790*/  @!P0 FMUL.FTZ R47, R24, R4 ;  /* 0x00000004182f8220 */ /* 0x000fe20000410000 */
[----:B------:R-:W-:Y:S01]  /*67a0*/  @!P0 HADD2.F32 R15, -RZ, R5.H1_H1 ;  /* 0x30000005ff0f8230 */ /* 0x000fe20000004100 */
[----:B------:R-:W-:Y:S01]  /*67b0*/  @!P0 FMUL.FTZ R45, R30, R13 ;  /* 0x0000000d1e2d8220 */ /* 0x000fe20000410000 */
[--C-:B------:R-:W-:Y:S01]  /*67c0*/  @!P0 HADD2.F32 R5, -RZ, R6.reuse.H0_H0 ;  /* 0x20000006ff058230 */ /* 0x100fe20000004100 */
[----:B------:R-:W-:Y:S01]  /*67d0*/  @!P0 FFMA.FTZ R44, R16, R36, -R44 ;  /* 0x00000024102c8223 */ /* 0x000fe2000001082c */
[----:B------:R-:W-:Y:S01]  /*67e0*/  @!P0 HADD2.F32 R6, -RZ, R6.H1_H1 ;  /* 0x30000006ff068230 */ /* 0x000fe20000004100 */
[----:B------:R-:W-:Y:S01]  /*67f0*/  @!P0 FFMA.FTZ R39, R15, R38, -R39 ;  /* 0x000000260f278223 */ /* 0x000fe20000010827 */
[----:B------:R-:W-:Y:S01]  /*6800*/  @!P0 MOV R40, R0 ;  /* 0x0000000000288202 */ /* 0x000fe20000000f00 */
[----:B------:R-:W-:Y:S02]  /*6810*/  @!P0 FFMA.FTZ R49, R7, R25, -R47 ;  /* 0x0000001907318223 */ /* 0x000fe4000001082f */
[----:B------:R-:W-:Y:S01]  /*6820*/  @!P0 FFMA.FTZ R48, R5, R27, -R46 ;  /* 0x0000001b05308223 */ /* 0x000fe2000001082e */
[----:B------:R-:W-:Y:S01]  /*6830*/  @!P0 F2FP.PACK_AB R44, R39, R44 ;  /* 0x0000002c272c823e */ /* 0x000fe200000000ff */
[----:B------:R-:W-:Y:S01]  /*6840*/  @!P0 FFMA.FTZ R47, R6, R34, -R45 ;  /* 0x00000022062f8223 */ /* 0x000fe2000001082d */
[----:B------:R-:W-:Y:S01]  /*6850*/  @!P0 F2FP.PACK_AB R46, R49, R56 ;  /* 0x00000038312e823e */ /* 0x000fe200000000ff */
[----:B------:R-:W-:Y:S01]  /*6860*/  @!P0 FMUL.FTZ R4, R7, R4 ;  /* 0x0000000407048220 */ /* 0x000fe20000410000 */
[----:B------:R-:W-:Y:S01]  /*6870*/  @!P0 F2FP.PACK_AB R45, R52, R53 ;  /* 0x00000035342d823e */ /* 0x000fe200000000ff */
[----:B------:R-:W-:Y:S01]  /*6880*/  @!P0 IMAD.MOV.U32 R11, RZ, RZ, R44 ;  /* 0x000000ffff0b8224 */ /* 0x000fe200078e002c */
[----:B------:R-:W-:Y:S01]  /*6890*/  @!P0 F2FP.PACK_AB R39, R47, R48 ;  /* 0x000000302f27823e */ /* 0x000fe200000000ff */
[----:B------:R-:W-:Y:S01]  /*68a0*/  @!P0 FMUL.FTZ R5, R5, R12 ;  /* 0x0000000c05058220 */ /* 0x000fe20000410000 */
[----:B------:R-:W-:Y:S01]  /*68b0*/  @!P0 MOV R8, R45 ;  /* 0x0000002d00088202 */ /* 0x000fe20000000f00 */
[----:B------:R-:W-:Y:S01]  /*68c0*/  @!P0 FMUL.FTZ R6, R6, R13 ;  /* 0x0000000d06068220 */ /* 0x000fe20000410000 */
[----:B------:R-:W-:Y:S01]  /*68d0*/  @!P0 MOV R9, R46 ;  /* 0x0000002e00098202 */ /* 0x000fe20000000f00 */
[----:B------:R-:W-:Y:S01]  /*68e0*/  @!P0 FFMA.FTZ R4, R24, R25, R4 ;  /* 0x0000001918048223 */ /* 0x000fe20000010004 */
[----:B------:R-:W-:Y:S01]  /*68f0*/  @!P0 MOV R10, R39 ;  /* 0x00000027000a8202 */ /* 0x000fe20000000f00 */
[----:B------:R-:W-:Y:S02]  /*6900*/  @!P0 FMUL.FTZ R7, R16, R14 ;  /* 0x0000000e10078220 */ /* 0x000fe40000410000 */
[----:B------:R-:W-:Y:S01]  /*6910*/  @!P0 FFMA.FTZ R5, R26, R27, R5 ;  /* 0x0000001b1a058223 */ /* 0x000fe20000010005 */
[----:B------:R-:W-:Y:S01]  /*6920*/  @!P0 F2FP.PACK_AB R3, R4, R3 ;  /* 0x000000030403823e */ /* 0x000fe200000000ff */
[----:B------:R1:W-:Y:S01]  /*6930*/  STG.E.128 [R50.64], R8 ;  /* 0x0000000832007986 */ /* 0x0003e2000c101d08 */
[----:B------:R-:W-:Y:S02]  /*6940*/  @!P0 FFMA.FTZ R6, R30, R34, R6 ;  /* 0x000000221e068223 */ /* 0x000fe40000010006 */
[----:B------:R-:W-:Y:S01]  /*6950*/  @!P0 MOV R41, R3 ;  /* 0x0000000300298202 */ /* 0x000fe20000000f00 */
[----:B------:R-:W-:Y:S02]  /*6960*/  @!P0 FFMA.FTZ R7, R35, R36, R7 ;  /* 0x0000002423078223 */ /* 0x000fe40000010007 */
[----:B------:R-:W-:Y:S04]  /*6970*/  @!P0 F2FP.PACK_AB R5, R6, R5 ;  /* 0x000000050605823e */ /* 0x000fe800000000ff */
[----:B------:R-:W-:Y:S01]  /*6980*/  @!P0 MOV R42, R5 ;  /* 0x00000005002a8202 */ /* 0x000fe20000000f00 */
[----:B-1----:R-:W-:Y:S04]  /*6990*/  @!P0 FMUL.FTZ R8, R15, R17 ;  /* 0x000000110f088220 */ /* 0x002fe80000410000 */
[----:B------:R-:W-:Y:S05]  /*69a0*/  @!P0 FFMA.FTZ R8, R37, R38, R8 ;  /* 0x0000002625088223 */ /* 0x000fea0000010008 */
[----:B------:R-:W-:Y:S04]  /*69b0*/  @!P0 F2FP.PACK_AB R7, R8, R7 ;  /* 0x000000070807823e */ /* 0x000fe800000000ff */
[----:B------:R-:W-:Y:S01]  /*69c0*/  @!P0 MOV R43, R7 ;  /* 0x00000007002b8202 */ /* 0x000fe20000000f00 */
[----:B------:R-:W-:-:S05]  /*69d0*/  @P1 BRA `(.L_x_79) ;  /* 0x0000054000001947 */ /* 0x000fca0003800000 */
[----:B------:R-:W-:Y:S04]  /*69e0*/  IADD3 R0, P1, P0, R94, R54, R98 ;  /* 0x000000365e007210 */ /* 0x000fe8000783e062 */
[----:B------:R-:W-:Y:S02]  /*69f0*/  IADD3.X R3, R96, R55, R121, P1, P0 ;  /* 0x0000003760037210 */ /* 0x000fe40000fe0479 */
[C---:B------:R-:W-:Y:S04]  /*6a00*/  LEA R2, P0, R0.reuse, c[0x0][0x1c8], 0x1 ;  /* 0x0000720000027a11 */ /* 0x040fe800078008ff */
[----:B------:R-:W-:Y:S05]  /*6a10*/  LEA.HI.X R3, R0, c[0x0][0x1cc], R3, 0x1, P0 ;  /* 0x0000730000037a11 */ /* 0x000fea00000f0c03 */
[----:B------:R1:W-:Y:S01]  /*6a20*/  STG.E.128 [R2.64], R40 ;  /* 0x0000002802007986 */ /* 0x0003e2000c101d08 */
[----:B------:R-:W-:-:S05]  /*6a30*/  BRA `(.L_x_79) ;  /* 0x000004e000007947 */ /* 0x000fca0003800000 */
.L_x_57:
[----:B------:R-:W-:Y:S01]  /*6a40*/  IMAD R0, R92, -0x80, R127 ;  /* 0xffffff805c007824 */ /* 0x000fe200078e027f */
[----:B------:R-:W-:Y:S04]  /*6a50*/  BSSY B0, `(.L_x_88) ;  /* 0x0000012000007945 */ /* 0x000fe80003800000 */
[----:B------:R-:W-:Y:S04]  /*6a60*/  IMNMX R6, R0, 0x80, PT ;  /* 0x0000008000067817 */ /* 0x000fe80003800200 */
[----:B------:R-:W-:Y:S11]  /*6a70*/  ISETP.GE.AND P0, PT, R97, R6, PT ;  /* 0x000000066100720c */ /* 0x000ff60003f06270 */
[----:B------:R-:W-:Y:S02]  /*6a80*/  @!UPT UIADD3 URZ, URZ, URZ, URZ ;  /* 0x0000003f3f3ff290 */ /* 0x000fe4000fffe03f */
[----:B------:R-:W-:-:S05]  /*6a90*/  @P0 BRA `(.L_x_89) ;  /* 0x000000d000000947 */ /* 0x000fca0003800000 */
[----:B------:R-:W1:Y:S01]  /*6aa0*/  @!P5 LDS.128 R12, [R75+0x8100] ;  /* 0x008100004b0cd984 */ /* 0x000e620000000c00 */
[----:B------:R-:W-:Y:S02]  /*6ab0*/  ISETP.GE.AND P1, PT, R93, c[0x0][0x1d4], PT ;  /* 0x000075005d007a0c */ /* 0x000fe40003f26270 */
[-C--:B------:R-:W-:Y:S05]  /*6ac0*/  @!P5 IADD3 R0, P0, R115, R86.reuse, RZ ;  /* 0x000000567300d210 */ /* 0x080fea0007f1e0ff */
[----:B------:R-:W-:Y:S01]  /*6ad0*/  @!P5 IMAD.X R2, R114, 0x1, R90, P0 ;  /* 0x000000017202d824 */ /* 0x000fe200000e065a */
[C---:B------:R-:W-:Y:S04]  /*6ae0*/  @!P5 LEA R4, P0, R0.reuse, c[0x0][0x1c8], 0x1 ;  /* 0x000072000004da11 */ /* 0x040fe800078008ff */
[----:B------:R-:W-:Y:S01]  /*6af0*/  @!P5 LEA.HI.X R5, R0, c[0x0][0x1cc], R2, 0x1, P0 ;  /* 0x000073000005da11 */ /* 0x000fe200000f0c02 */
[----:B------:R-:W2:Y:S01]  /*6b00*/  @!P1 LDS.128 R8, [R75+0xc100] ;  /* 0x00c100004b089984 */ /* 0x000ea20000000c00 */
[----:B------:R-:W-:Y:S05]  /*6b10*/  @!P1 IADD3 R0, P0, R119, R86, RZ ;  /* 0x0000005677009210 */ /* 0x000fea0007f1e0ff */
[----:B------:R-:W-:Y:S01]  /*6b20*/  @!P1 IMAD.X R3, R90, 0x1, R118, P0 ;  /* 0x000000015a039824 */ /* 0x000fe200000e0676 */
[C---:B------:R-:W-:Y:S04]  /*6b30*/  @!P1 LEA R2, P0, R0.reuse, c[0x0][0x1c8], 0x1 ;  /* 0x0000720000029a11 */ /* 0x040fe800078008ff */
[----:B------:R-:W-:Y:S01]  /*6b40*/  @!P1 LEA.HI.X R3, R0, c[0x0][0x1cc], R3, 0x1, P0 ;  /* 0x0000730000039a11 */ /* 0x000fe200000f0c03 */
[----:B-1----:R1:W-:Y:S04]  /*6b50*/  @!P5 STG.E.128 [R4.64], R12 ;  /* 0x0000000c0400d986 */ /* 0x0023e8000c101d08 */
[----:B--2---:R1:W-:Y:S04]  /*6b60*/  @!P1 STG.E.128 [R2.64], R8 ;  /* 0x0000000802009986 */ /* 0x0043e8000c101d08 */
.L_x_89:
[----:B------:R-:W-:Y:S05]  /*6b70*/  BSYNC B0 ;  /* 0x0000000000007941 */ /* 0x000fea0003800000 */
.L_x_88:
[----:B------:R-:W-:Y:S01]  /*6b80*/  ISETP.GE.AND P0, PT, R169, R6, PT ;  /* 0x00000006a900720c */ /* 0x000fe20003f06270 */
[----:B------:R-:W-:Y:S01]  /*6b90*/  @!UPT UIADD3 URZ, URZ, URZ, URZ ;  /* 0x0000003f3f3ff290 */ /* 0x000fe2000fffe03f */
[----:B------:R-:W-:Y:S11]  /*6ba0*/  BSSY B0, `(.L_x_90) ;  /* 0x0000011000007945 */ /* 0x000ff60003800000 */
[----:B------:R-:W-:-:S05]  /*6bb0*/  @P0 BRA `(.L_x_91) ;  /* 0x000000f000000947 */ /* 0x000fca0003800000 */
[----:B-1----:R-:W1:Y:S01]  /*6bc0*/  @!P5 LDS.128 R12, [R75+0x9100] ;  /* 0x009100004b0cd984 */ /* 0x002e620000000c00 */
[----:B------:R-:W-:Y:S02]  /*6bd0*/  ISETP.GE.AND P1, PT, R93, c[0x0][0x1d4], PT ;  /* 0x000075005d007a0c */ /* 0x000fe40003f26270 */
[----:B------:R-:W-:Y:S05]  /*6be0*/  IADD3 R2, P0, R210, R86, RZ ;  /* 0x00000056d2027210 */ /* 0x000fea0007f1e0ff */
[----:B------:R-:W-:Y:S01]  /*6bf0*/  IMAD.X R0, R190, 0x1, R90, P0 ;  /* 0x00000001be007824 */ /* 0x000fe200000e065a */
[----:B------:R-:W-:Y:S05]  /*6c00*/  @!P5 IADD3 R3, P0, R115, R2, RZ ;  /* 0x000000027303d210 */ /* 0x000fea0007f1e0ff */
[----:B------:R-:W2:Y:S01]  /*6c10*/  @!P1 LDS.128 R8, [R75+0xd100] ;  /* 0x00d100004b089984 */ /* 0x000ea20000000c00 */
[----:B------:R-:W-:Y:S01]  /*6c20*/  @!P5 IMAD.X R5, R114, 0x1, R0, P0 ;  /* 0x000000017205d824 */ /* 0x000fe200000e0600 */
[C---:B------:R-:W-:Y:S04]  /*6c30*/  @!P5 LEA R4, P0, R3.reuse, c[0x0][0x1c8], 0x1 ;  /* 0x000072000304da11 */ /* 0x040fe800078008ff */
[----:B------:R-:W-:Y:S02]  /*6c40*/  @!P5 LEA.HI.X R5, R3, c[0x0][0x1cc], R5, 0x1, P0 ;  /* 0x000073000305da11 */ /* 0x000fe400000f0c05 */
[----:B------:R-:W-:Y:S05]  /*6c50*/  @!P1 IADD3 R3, P0, R2, R119, RZ ;  /* 0x0000007702039210 */ /* 0x000fea0007f1e0ff */
[----:B------:R-:W-:Y:S01]  /*6c60*/  @!P1 IMAD.X R0, R0, 0x1, R118, P0 ;  /* 0x0000000100009824 */ /* 0x000fe200000e0676 */
[C---:B------:R-:W-:Y:S04]  /*6c70*/  @!P1 LEA R2, P0, R3.reuse, c[0x0][0x1c8], 0x1 ;  /* 0x0000720003029a11 */ /* 0x040fe800078008ff */
[----:B------:R-:W-:Y:S01]  /*6c80*/  @!P1 LEA.HI.X R3, R3, c[0x0][0x1cc], R0, 0x1, P0 ;  /* 0x0000730003039a11 */ /* 0x000fe200000f0c00 */
[----:B-1----:R1:W-:Y:S04]  /*6c90*/  @!P5 STG.E.128 [R4.64], R12 ;  /* 0x0000000c0400d986 */ /* 0x0023e8000c101d08 */
[----:B--2---:R1:W-:Y:S04]  /*6ca0*/  @!P1 STG.E.128 [R2.64], R8 ;  /* 0x0000000802009986 */ /* 0x0043e8000c101d08 */
.L_x_91:
[----:B------:R-:W-:Y:S05]  /*6cb0*/  BSYNC B0 ;  /* 0x0000000000007941 */ /* 0x000fea0003800000 */
.L_x_90:
        /* <DEDUP_REMOVED lines=19> */
.L_x_93:
[----:B------:R-:W-:Y:S05]  /*6df0*/  BSYNC B0 ;  /* 0x0000000000007941 */ /* 0x000fea0003800000 */
.L_x_92:
[----:B------:R-:W-:Y:S11]  /*6e00*/  ISETP.GE.AND P0, PT, R167, R6, PT ;  /* 0x00000006a700720c */ /* 0x000ff60003f06270 */
[----:B------:R-:W-:Y:S02]  /*6e10*/  @!UPT UIADD3 URZ, URZ, URZ, URZ ;  /* 0x0000003f3f3ff290 */ /* 0x000fe4000fffe03f */
        /* <DEDUP_REMOVED lines=16> */
.L_x_79:
[----:B------:R-:W-:Y:S05]  /*6f20*/  BSYNC B2 ;  /* 0x0000000000027941 */ /* 0x000fea0003800000 */
.L_x_56:
[C---:B-1----:R-:W-:Y:S01]  /*6f30*/  IMAD.SHL.U32 R14, R92.reuse, 0x80, RZ ;  /* 0x000000805c0e7824 */ /* 0x042fe200078e00ff */
[----:B------:R-:W-:Y:S01]  /*6f40*/  ISETP.NE.AND P6, PT, R165, RZ, PT ;  /* 0x000000ffa500720c */ /* 0x000fe20003fc5270 */
[----:B------:R-:W-:Y:S01]  /*6f50*/  BSSY B0, `(.L_x_94) ;  /* 0x0000051000007945 */ /* 0x000fe20003800000 */
[----:B------:R-:W-:Y:S01]  /*6f60*/  SHF.L.U64.HI R16, R92, 0x7, R99 ;  /* 0x000000075c107819 */ /* 0x000fe20000010263 */
[----:B-----5:R-:W-:Y:S01]  /*6f70*/  IMAD.IADD R5, R138, 0x1, -R14 ;  /* 0x000000018a057824 */ /* 0x020fe200078e0a0e */
[----:B------:R-:W-:Y:S04]  /*6f80*/  IADD3 R0, P0, R14, R154, RZ ;  /* 0x0000009a0e007210 */ /* 0x000fe80007f1e0ff */
[C---:B------:R-:W-:Y:S01]  /*6f90*/  ISETP.GE.AND P3, PT, R5.reuse, 0x1, PT ;  /* 0x000000010500780c */ /* 0x040fe20003f66270 */
[----:B------:R-:W-:Y:S01]  /*6fa0*/  IMAD.X R4, R16, 0x1, R164, P0 ;  /* 0x0000000110047824 */ /* 0x000fe200000e06a4 */
[C---:B------:R-:W-:Y:S02]  /*6fb0*/  ISETP.GE.AND P2, PT, R5.reuse, 0x21, PT ;  /* 0x000000210500780c */ /* 0x040fe40003f46270 */
[----:B------:R-:W-:Y:S09]  /*6fc0*/  ISETP.GE.AND P1, PT, R5, 0x41, PT ;  /* 0x000000410500780c */ /* 0x000ff20003f26270 */
[----:B------:R-:W-:Y:S01]  /*6fd0*/  @P3 IMAD R6, R4, c[0x0][0x258], RZ ;  /* 0x0000960004063a24 */ /* 0x000fe200078e02ff */
[-C--:B------:R-:W-:Y:S01]  /*6fe0*/  @P3 MOV R3, R113.reuse ;  /* 0x0000007100033202 */ /* 0x080fe20000000f00 */
[----:B------:R-:W-:Y:S01]  /*6ff0*/  @P3 IMAD.MOV.U32 R2, RZ, RZ, R102 ;  /* 0x000000ffff023224 */ /* 0x000fe200078e0066 */
[C---:B------:R-:W-:Y:S01]  /*7000*/  @P2 IADD3 R7, P0, R0.reuse, 0x20, RZ ;  /* 0x0000002000072810 */ /* 0x040fe20007f1e0ff */
[C---:B------:R-:W-:Y:S02]  /*7010*/  @P3 IMAD R6, R0.reuse, c[0x0][0x25c], R6 ;  /* 0x0000970000063a24 */ /* 0x040fe400078e0206 */
[C---:B------:R-:W-:Y:S01]  /*7020*/  @P3 IMAD.WIDE.U32 R2, R0.reuse, c[0x0][0x258], R2 ;  /* 0x0000960000023a25 */ /* 0x040fe200078e0002 */
[----:B------:R-:W-:Y:S02]  /*7030*/  @P2 IADD3.X R8, RZ, R4, RZ, P0, !PT ;  /* 0x00000004ff082210 */ /* 0x000fe400007fe4ff */
[----:B------:R-:W-:Y:S01]  /*7040*/  @P1 IADD3 R12, P0, R0, 0x40, RZ ;  /* 0x00000040000c1810 */ /* 0x000fe20007f1e0ff */
[----:B------:R-:W-:Y:S01]  /*7050*/  @P3 IMAD.IADD R6, R3, 0x1, R6 ;  /* 0x0000000103063824 */ /* 0x000fe200078e0206 */
[----:B------:R-:W-:Y:S03]  /*7060*/  @P2 MOV R3, R113 ;  /* 0x0000007100032202 */ /* 0x000fe60000000f00 */
[----:B------:R-:W-:Y:S01]  /*7070*/  @P1 IMAD.X R13, RZ, RZ, R4, P0 ;  /* 0x000000ffff0d1224 */ /* 0x000fe200000e0604 */
[C---:B------:R-:W-:Y:S04]  /*7080*/  @P3 LEA R10, P0, R2.reuse, c[0x0][0x250], 0x1 ;  /* 0x00009400020a3a11 */ /* 0x040fe800078008ff */
[----:B------:R-:W-:Y:S01]  /*7090*/  @P3 LEA.HI.X R11, R2, c[0x0][0x254], R6, 0x1, P0 ;  /* 0x00009500020b3a11 */ /* 0x000fe200000f0c06 */
[----:B------:R-:W-:Y:S02]  /*70a0*/  @P2 IMAD R6, R8, c[0x0][0x258], RZ ;  /* 0x0000960008062a24 */ /* 0x000fe400078e02ff */
[----:B------:R-:W-:Y:S02]  /*70b0*/  @P2 IMAD.MOV.U32 R2, RZ, RZ, R102 ;  /* 0x000000ffff022224 */ /* 0x000fe400078e0066 */
[C---:B------:R-:W-:Y:S02]  /*70c0*/  @P2 IMAD R6, R7.reuse, c[0x0][0x25c], R6 ;  /* 0x0000970007062a24 */ /* 0x040fe400078e0206 */
[----:B------:R-:W-:Y:S04]  /*70d0*/  @P2 IMAD.WIDE.U32 R2, R7, c[0x0][0x258], R2 ;  /* 0x0000960007022a25 */ /* 0x000fe800078e0002 */
[----:B------:R-:W-:Y:S01]  /*70e0*/  @P2 IMAD.IADD R6, R3, 0x1, R6 ;  /* 0x0000000103062824 */ /* 0x000fe200078e0206 */
[C---:B------:R-:W-:Y:S01]  /*70f0*/  @P2 LEA R8, P0, R2.reuse, c[0x0][0x250], 0x1 ;  /* 0x0000940002082a11 */ /* 0x040fe200078008ff */
[----:B------:R-:W-:Y:S03]  /*7100*/  @P1 IMAD.MOV.U32 R3, RZ, RZ, R113 ;  /* 0x000000ffff031224 */ /* 0x000fe600078e0071 */
[----:B------:R-:W-:Y:S02]  /*7110*/  @P2 LEA.HI.X R9, R2, c[0x0][0x254], R6, 0x1, P0 ;  /* 0x0000950002092a11 */ /* 0x000fe400000f0c06 */
[----:B------:R-:W-:Y:S02]  /*7120*/  ISETP.GE.AND P0, PT, R5, 0x61, PT ;  /* 0x000000610500780c */ /* 0x000fe40003f06270 */
[-C--:B------:R-:W-:Y:S05]  /*7130*/  @P1 MOV R2, R102.reuse ;  /* 0x0000006600021202 */ /* 0x080fea0000000f00 */
[----:B------:R-:W-:Y:S06]  /*7140*/  @P1 IMAD.WIDE.U32 R2, R12, c[0x0][0x258], R2 ;  /* 0x000096000c021a25 */ /* 0x000fec00078e0002 */
[----:B------:R-:W-:Y:S01]  /*7150*/  @P0 IADD3 R5, P4, R0, 0x60, RZ ;  /* 0x0000006000050810 */ /* 0x000fe20007f9e0ff */
[----:B------:R-:W-:Y:S04]  /*7160*/  @P1 IMAD R0, R13, c[0x0][0x258], RZ ;  /* 0x000096000d001a24 */ /* 0x000fe800078e02ff */
[----:B------:R-:W-:Y:S02]  /*7170*/  @P1 IMAD R0, R12, c[0x0][0x25c], R0 ;  /* 0x000097000c001a24 */ /* 0x000fe400078e0200 */
[----:B------:R-:W-:Y:S01]  /*7180*/  @P0 IMAD.X R4, RZ, RZ, R4, P4 ;  /* 0x000000ffff040224 */ /* 0x000fe200020e0604 */
[C---:B------:R-:W-:Y:S01]  /*7190*/  @P1 LEA R6, P4, R2.reuse, c[0x0][0x250], 0x1 ;  /* 0x0000940002061a11 */ /* 0x040fe200078808ff */
[----:B------:R-:W-:Y:S02]  /*71a0*/  @P1 IMAD.IADD R0, R3, 0x1, R0 ;  /* 0x0000000103001824 */ /* 0x000fe400078e0200 */
[----:B------:R-:W-:Y:S03]  /*71b0*/  @P0 IMAD.MOV.U32 R3, RZ, RZ, R113 ;  /* 0x000000ffff030224 */ /* 0x000fe600078e0071 */
[----:B------:R-:W-:Y:S01]  /*71c0*/  @P1 LEA.HI.X R7, R2, c[0x0][0x254], R0, 0x1, P4 ;  /* 0x0000950002071a11 */ /* 0x000fe200020f0c00 */
[----:B------:R-:W-:Y:S01]  /*71d0*/  @P0 IMAD R0, R4, c[0x0][0x258], RZ ;  /* 0x0000960004000a24 */ /* 0x000fe200078e02ff */
[----:B------:R-:W-:Y:S03]  /*71e0*/  @P0 MOV R2, R102 ;  /* 0x0000006600020202 */ /* 0x000fe60000000f00 */
[C---:B------:R-:W-:Y:S02]  /*71f0*/  @P0 IMAD R0, R5.reuse, c[0x0][0x25c], R0 ;  /* 0x0000970005000a24 */ /* 0x040fe400078e0200 */
[----:B------:R-:W-:Y:S04]  /*7200*/  @P0 IMAD.WIDE.U32 R2, R5, c[0x0][0x258], R2 ;  /* 0x0000960005020a25 */ /* 0x000fe800078e0002 */
[----:B------:R-:W-:Y:S01]  /*7210*/  @P0 IMAD.IADD R0, R3, 0x1, R0 ;  /* 0x0000000103000824 */ /* 0x000fe200078e0200 */
[C---:B------:R-:W-:Y:S04]  /*7220*/  @P0 LEA R4, P4, R2.reuse, c[0x0][0x250], 0x1 ;  /* 0x0000940002040a11 */ /* 0x040fe800078808ff */
[----:B------:R-:W-:Y:S02]  /*7230*/  @P0 LEA.HI.X R5, R2, c[0x0][0x254], R0, 0x1, P4 ;  /* 0x0000950002050a11 */ /* 0x000fe400020f0c00 */
[----:B------:R-:W-:Y:S02]  /*7240*/  ISETP.NE.AND P4, PT, R148, RZ, PT ;  /* 0x000000ff9400720c */ /* 0x000fe40003f85270 */
[----:B------:R-:W-:Y:S11]  /*7250*/  IADD3 R0, -R14, R127, RZ ;  /* 0x0000007f0e007210 */ /* 0x000ff60007ffe1ff */
[----:B------:R-:W-:Y:S01]  /*7260*/  @!PT LDS RZ, [RZ] ;  /* 0x00000000fffff984 */ /* 0x000fe20000000800 */
[----:B------:R-:W-:Y:S01]  /*7270*/  @!PT LDS RZ, [RZ] ;  /* 0x00000000fffff984 */ /* 0x000fe20000000800 */
[----:B------:R-:W-:Y:S01]  /*7280*/  @!PT LDS RZ, [RZ] ;  /* 0x00000000fffff984 */ /* 0x000fe20000000800 */
[----:B------:R1:W-:Y:S05]  /*7290*/  @P3 LDGSTS.E.BYPASS.LTC128B.128 [R75+0x100], [R10.64], !P4 ;  /* 0x001000000a4b3fae */ /* 0x0003ea000e101d48 */
[----:B------:R1:W-:Y:S05]  /*72a0*/  @P3 LDGSTS.E.BYPASS.LTC128B.128 [R75+0x4100], [R10.64+0x80], !P6 ;  /* 0x041000800a4b3fae */ /* 0x0003ea000f101d48 */
[----:B------:R1:W-:Y:S05]  /*72b0*/  @P2 LDGSTS.E.BYPASS.LTC128B.128 [R75+0x1100], [R8.64], !P4 ;  /* 0x01100000084b2fae */ /* 0x0003ea000e101d48 */
[----:B------:R1:W-:Y:S05]  /*72c0*/  @P2 LDGSTS.E.BYPASS.LTC128B.128 [R75+0x5100], [R8.64+0x80], !P6 ;  /* 0x05100080084b2fae */ /* 0x0003ea000f101d48 */
[----:B------:R2:W-:Y:S05]  /*72d0*/  @P1 LDGSTS.E.BYPASS.LTC128B.128 [R75+0x2100], [R6.64], !P4 ;  /* 0x02100000064b1fae */ /* 0x0005ea000e101d48 */
[----:B------:R2:W-:Y:S05]  /*72e0*/  @P1 LDGSTS.E.BYPASS.LTC128B.128 [R75+0x6100], [R6.64+0x80], !P6 ;  /* 0x06100080064b1fae */ /* 0x0005ea000f101d48 */
[----:B------:R1:W-:Y:S05]  /*72f0*/  @P0 LDGSTS.E.BYPASS.LTC128B.128 [R75+0x3100], [R4.64], !P4 ;  /* 0x03100000044b0fae */ /* 0x0003ea000e101d48 */
[----:B------:R1:W-:Y:S05]  /*7300*/  @P0 LDGSTS.E.BYPASS.LTC128B.128 [R75+0x7100], [R4.64+0x80], !P6 ;  /* 0x07100080044b0fae */ /* 0x0003ea000f101d48 */
[----:B------:R-:W0:Y:S01]  /*7310*/  LDGDEPBAR ;  /* 0x00000000000079af */ /* 0x000e220000000000 */
[----:B--2---:R-:W-:Y:S02]  /*7320*/  IMNMX R7, R0, 0x80, PT ;  /* 0x0000008000077817 */ /* 0x004fe40003800200 */
[----:B------:R-:W-:Y:S02]  /*7330*/  IADD3 R6, P0, R14, R162, RZ ;  /* 0x000000a20e067210 */ /* 0x000fe40007f1e0ff */
[----:B------:R-:W-:Y:S03]  /*7340*/  ISETP.GE.AND P1, PT, R97, R7, PT ;  /* 0x000000076100720c */ /* 0x000fe60003f26270 */
[----:B------:R-:W-:Y:S01]  /*7350*/  IMAD.X R16, R16, 0x1, R161, P0 ;  /* 0x0000000110107824 */ /* 0x000fe200000e06a1 */
[----:B------:R-:W-:Y:S04]  /*7360*/  DEPBAR.LE SB0, 0x0 ;  /* 0x000080000000791a */ /* 0x000fe80000000000 */
[----:B------:R-:W-:Y:S06]  /*7370*/  BAR.SYNC.DEFER_BLOCKING 0x0 ;  /* 0x0000000000007b1d */ /* 0x000fec0000010000 */
[----:B------:R-:W-:-:S05]  /*7380*/  @P1 BRA `(.L_x_95) ;  /* 0x000000d000001947 */ /* 0x000fca0003800000 */
[----:B-1----:R-:W1:Y:S01]  /*7390*/  @!P5 LDS.128 R12, [R75+0x100] ;  /* 0x000100004b0cd984 */ /* 0x002e620000000c00 */
[----:B------:R-:W-:Y:S01]  /*73a0*/  ISETP.GE.AND P0, PT, R93, c[0x0][0x1d4], PT ;  /* 0x000075005d007a0c */ /* 0x000fe20003f06270 */
[----:B------:R-:W-:Y:S01]  /*73b0*/  IMAD R0, R16, c[0x0][0x208], RZ ;  /* 0x0000820010007a24 */ /* 0x000fe200078e02ff */
[----:B------:R-:W-:Y:S02]  /*73c0*/  MOV R4, R100 ;  /* 0x0000006400047202 */ /* 0x000fe40000000f00 */
[----:B------:R-:W-:Y:S01]  /*73d0*/  MOV R5, R112 ;  /* 0x0000007000057202 */ /* 0x000fe20000000f00 */
[C---:B------:R-:W-:Y:S04]  /*73e0*/  IMAD R0, R6.reuse, c[0x0][0x20c], R0 ;  /* 0x0000830006007a24 */ /* 0x040fe800078e0200 */
[----:B------:R-:W-:Y:S04]  /*73f0*/  IMAD.WIDE.U32 R4, R6, c[0x0][0x208], R4 ;  /* 0x0000820006047a25 */ /* 0x000fe800078e0004 */
[----:B------:R-:W2:Y:S01]  /*7400*/  @!P0 LDS.128 R8, [R75+0x4100] ;  /* 0x004100004b088984 */ /* 0x000ea20000000c00 */
[C---:B------:R-:W-:Y:S02]  /*7410*/  LEA R2, P1, R4.reuse, c[0x0][0x1f8], 0x1 ;  /* 0x00007e0004027a11 */ /* 0x040fe400078208ff */
[----:B------:R-:W-:Y:S04]  /*7420*/  IADD3 R0, R5, R0, RZ ;  /* 0x0000000005007210 */ /* 0x000fe80007ffe0ff */
[----:B------:R-:W-:Y:S05]  /*7430*/  LEA.HI.X R3, R4, c[0x0][0x1fc], R0, 0x1, P1 ;  /* 0x00007f0004037a11 */ /* 0x000fea00008f0c00 */
[----:B-1----:R1:W-:Y:S04]  /*7440*/  @!P5 STG.E.128 [R2.64], R12 ;  /* 0x0000000c0200d986 */ /* 0x0023e8000c101d08 */
[----:B--2---:R1:W-:Y:S02]  /*7450*/  @!P0 STG.E.128 [R2.64+0x80], R8 ;  /* 0x0000800802008986 */ /* 0x0043e4000c101d08 */
.L_x_95:
[----:B-1----:R-:W-:Y:S05]  /*7460*/  BSYNC B0 ;  /* 0x0000000000007941 */ /* 0x002fea0003800000 */
.L_x_94:
[----:B------:R-:W-:Y:S01]  /*7470*/  ISETP.GE.AND P0, PT, R169, R7, PT ;  /* 0x00000007a900720c */ /* 0x000fe20003f06270 */
[----:B------:R-:W-:Y:S01]  /*7480*/  @!UPT UIADD3 URZ, URZ, URZ, URZ ;  /* 0x0000003f3f3ff290 */ /* 0x000fe2000fffe03f */
[----:B------:R-:W-:Y:S11]  /*7490*/  BSSY B0, `(.L_x_96) ;  /* 0x0000011000007945 */ /* 0x000ff60003800000 */
[----:B------:R-:W-:-:S05]  /*74a0*/  @P0 BRA `(.L_x_97) ;  /* 0x000000f000000947 */ /* 0x000fca0003800000 */
[----:B------:R-:W1:Y:S01]  /*74b0*/  @!P5 LDS.128 R12, [R75+0x1100] ;  /* 0x001100004b0cd984 */ /* 0x000e620000000c00 */
[----:B------:R-:W-:Y:S01]  /*74c0*/  ISETP.GE.AND P1, PT, R93, c[0x0][0x1d4], PT ;  /* 0x000075005d007a0c */ /* 0x000fe20003f26270 */
[----:B------:R-:W-:Y:S01]  /*74d0*/  IMAD.MOV.U32 R4, RZ, RZ, R100 ;  /* 0x000000ffff047224 */ /* 0x000fe200078e0064 */
[----:B------:R-:W-:Y:S02]  /*74e0*/  IADD3 R0, P0, R6, 0x20, RZ ;  /* 0x0000002006007810 */ /* 0x000fe40007f1e0ff */
[----:B------:R-:W-:Y:S03]  /*74f0*/  MOV R5, R112 ;  /* 0x0000007000057202 */ /* 0x000fe60000000f00 */
[----:B------:R-:W-:Y:S02]  /*7500*/  IMAD.X R2, RZ, RZ, R16, P0 ;  /* 0x000000ffff027224 */ /* 0x000fe400000e0610 */
[----:B------:R-:W-:Y:S04]  /*7510*/  IMAD.WIDE.U32 R4, R0, c[0x0][0x208], R4 ;  /* 0x0000820000047a25 */ /* 0x000fe800078e0004 */
[----:B------:R-:W2:Y:S01]  /*7520*/  @!P1 LDS.128 R8, [R75+0x5100] ;  /* 0x005100004b089984 */ /* 0x000ea20000000c00 */
[----:B------:R-:W-:Y:S04]  /*7530*/  IMAD R2, R2, c[0x0][0x208], RZ ;  /* 0x0000820002027a24 */ /* 0x000fe800078e02ff */
[----:B------:R-:W-:Y:S01]  /*7540*/  IMAD R0, R0, c[0x0][0x20c], R2 ;  /* 0x0000830000007a24 */ /* 0x000fe200078e0202 */
[C---:B------:R-:W-:Y:S04]  /*7550*/  LEA R2, P0, R4.reuse, c[0x0][0x1f8], 0x1 ;  /* 0x00007e0004027a11 */ /* 0x040fe800078008ff */
[----:B------:R-:W-:Y:S04]  /*7560*/  IADD3 R0, R5, R0, RZ ;  /* 0x0000000005007210 */ /* 0x000fe80007ffe0ff */
[----:B------:R-:W-:Y:S05]  /*7570*/  LEA.HI.X R3, R4, c[0x0][0x1fc], R0, 0x1, P0 ;  /* 0x00007f0004037a11 */ /* 0x000fea00000f0c00 */
[----:B-1----:R1:W-:Y:S04]  /*7580*/  @!P5 STG.E.128 [R2.64], R12 ;  /* 0x0000000c0200d986 */ /* 0x0023e8000c101d08 */
[----:B--2---:R1:W-:Y:S02]  /*7590*/  @!P1 STG.E.128 [R2.64+0x80], R8 ;  /* 0x0000800802009986 */ /* 0x0043e4000c101d08 */
.L_x_97:
[----:B------:R-:W-:Y:S05]  /*75a0*/  BSYNC B0 ;  /* 0x0000000000007941 */ /* 0x000fea0003800000 */
.L_x_96:
[----:B------:R-:W-:Y:S01]  /*75b0*/  ISETP.GE.AND P0, PT, R168, R7, PT ;  /* 0x00000007a800720c */ /* 0x000fe20003f06270 */
[----:B------:R-:W-:Y:S01]  /*75c0*/  @!UPT UIADD3 URZ, URZ, URZ, URZ ;  /* 0x0000003f3f3ff290 */ /* 0x000fe2000fffe03f */
[----:B------:R-:W-:Y:S11]  /*75d0*/  BSSY B0, `(.L_x_98) ;  /* 0x0000011000007945 */ /* 0x000ff60003800000 */
[----:B------:R-:W-:-:S05]  /*75e0*/  @P0 BRA `(.L_x_99) ;  /* 0x000000f000000947 */ /* 0x000fca0003800000 */
[----:B-1----:R-:W1:Y:S01]  /*75f0*/  @!P5 LDS.128 R12, [R75+0x2100] ;  /* 0x002100004b0cd984 */ /* 0x002e620000000c00 */
        /* <DEDUP_REMOVED lines=14> */
.L_x_99:
[----:B------:R-:W-:Y:S05]  /*76e0*/  BSYNC B0 ;  /* 0x0000000000007941 */ /* 0x000fea0003800000 */
.L_x_98:
        /* <DEDUP_REMOVED lines=19> */
.L_x_101:
[----:B------:R-:W-:Y:S05]  /*7820*/  BSYNC B0 ;  /* 0x0000000000007941 */ /* 0x000fea0003800000 */
.L_x_100:
[C---:B------:R-:W-:Y:S02]  /*7830*/  ISETP.GT.AND P0, PT, R92.reuse, R158, PT ;  /* 0x0000009e5c00720c */ /* 0x040fe40003f04270 */
[----:B------:R-:W-:Y:S11]  /*7840*/  IADD3 R92, R92, -0x1, RZ ;  /* 0xffffffff5c5c7810 */ /* 0x000ff60007ffe0ff */
[----:B-1----:R-:W-:Y:S01]  /*7850*/  @P0 SHF.R.S32.HI R2, RZ, 0x1f, R92 ;  /* 0x0000001fff020819 */ /* 0x002fe2000001145c */
[----:B------:R-:W-:Y:S02]  /*7860*/  @P0 IMAD R0, R200, R92, RZ ;  /* 0x0000005cc8000224 */ /* 0x000fe400078e02ff */
[----:B------:R-:W-:Y:S02]  /*7870*/  @P0 IMAD.MOV.U32 R4, RZ, RZ, R136 ;  /* 0x000000ffff040224 */ /* 0x000fe400078e0088 */
[----:B------:R-:W-:Y:S02]  /*7880*/  @P0 IMAD.MOV.U32 R5, RZ, RZ, R133 ;  /* 0x000000ffff050224 */ /* 0x000fe400078e0085 */
[-C--:B------:R-:W-:Y:S02]  /*7890*/  @P0 IMAD R0, R2, R208.reuse, R0 ;  /* 0x000000d002000224 */ /* 0x080fe400078e0200 */
[----:B------:R-:W-:Y:S04]  /*78a0*/  @P0 IMAD.WIDE.U32 R4, R92, R208, R4 ;  /* 0x000000d05c040225 */ /* 0x000fe800078e0004 */
[----:B------:R-:W-:Y:S01]  /*78b0*/  @P0 IMAD.IADD R0, R5, 0x1, R0 ;  /* 0x0000000105000824 */ /* 0x000fe200078e0200 */
[C---:B------:R-:W-:Y:S04]  /*78c0*/  @P0 LEA R2, P1, R4.reuse, c[0x0][0x220], 0x1 ;  /* 0x0000880004020a11 */ /* 0x040fe800078208ff */
[----:B------:R-:W-:Y:S02]  /*78d0*/  @P0 LEA.HI.X R3, R4, c[0x0][0x224], R0, 0x1, P1 ;  /* 0x0000890004030a11 */ /* 0x000fe400008f0c00 */
[----:B------:R-:W-:Y:S03]  /*78e0*/  @P0 IADD3 R12, P2, P1, R174, 0x80, R2 ;  /* 0x00000080ae0c0810 */ /* 0x000fe6000795e002 */
[----:B------:R-:W-:Y:S01]  /*78f0*/  @!PT LDS RZ, [RZ] ;  /* 0x00000000fffff984 */ /* 0x000fe20000000800 */
[----:B------:R-:W-:Y:S01]  /*7900*/  @!PT LDS RZ, [RZ] ;  /* 0x00000000fffff984 */ /* 0x000fe20000000800 */
[----:B------:R-:W-:Y:S01]  /*7910*/  @!PT LDS RZ, [RZ] ;  /* 0x00000000fffff984 */ /* 0x000fe20000000800 */
[----:B------:R1:W-:Y:S01]  /*7920*/  @P0 LDGSTS.E.BYPASS.LTC128B.128 [R75+0x8100], [R2.64], !P4 ;  /* 0x08100000024b0fae */ /* 0x0003e2000e101d48 */
[----:B------:R-:W-:Y:S02]  /*7930*/  @P0 IADD3.X R13, R170, RZ, R3, P2, P1 ;  /* 0x000000ffaa0d0210 */ /* 0x000fe400017e2403 */
[-C--:B------:R-:W-:Y:S01]  /*7940*/  @P0 IADD3 R6, P1, R2, R174.reuse, RZ ;  /* 0x000000ae02060210 */ /* 0x080fe20007f3e0ff */
[----:B------:R1:W-:Y:S04]  /*7950*/  @P0 LDGSTS.E.BYPASS.LTC128B.128 [R75+0xc100], [R2.64+0x80], !P6 ;  /* 0x0c100080024b0fae */ /* 0x0003e8000f101d48 */
[--C-:B------:R-:W-:Y:S01]  /*7960*/  @P0 IMAD.X R7, R3, 0x1, R170.reuse, P1 ;  /* 0x0000000103070824 */ /* 0x100fe200008e06aa */
[CC--:B------:R-:W-:Y:S04]  /*7970*/  @P0 IADD3 R4, P1, R6.reuse, R174.reuse, RZ ;  /* 0x000000ae06040210 */ /* 0x0c0fe80007f3e0ff */
[----:B------:R2:W-:Y:S01]  /*7980*/  @P0 LDGSTS.E.BYPASS.LTC128B.128 [R75+0x9100], [R6.64], !P4 ;  /* 0x09100000064b0fae */ /* 0x0005e2000e101d48 */
[C---:B------:R-:W-:Y:S01]  /*7990*/  @P0 IMAD.X R5, R7.reuse, 0x1, R170, P1 ;  /* 0x0000000107050824 */ /* 0x040fe200008e06aa */
[-C--:B------:R-:W-:Y:S02]  /*79a0*/  @P0 IADD3 R10, P1, R6, R131.reuse, RZ ;  /* 0x00000083060a0210 */ /* 0x080fe40007f3e0ff */
[----:B------:R2:W-:Y:S03]  /*79b0*/  @P0 LDGSTS.E.BYPASS.LTC128B.128 [R75+0xd100], [R12.64], !P6 ;  /* 0x0d1000000c4b0fae */ /* 0x0005e6000f101d48 */
[----:B------:R-:W-:Y:S01]  /*79c0*/  @P0 IMAD.X R11, R7, 0x1, R128, P1 ;  /* 0x00000001070b0824 */ /* 0x000fe200008e0680 */
[----:B------:R2:W-:Y:S01]  /*79d0*/  @P0 LDGSTS.E.BYPASS.LTC128B.128 [R75+0xa100], [R4.64], !P4 ;  /* 0x0a100000044b0fae */ /* 0x0005e2000e101d48 */
[C---:B------:R-:W-:Y:S03]  /*79e0*/  @P0 IADD3 R8, P1, R4.reuse, R174, RZ ;  /* 0x000000ae04080210 */ /* 0x040fe60007f3e0ff */
[----:B------:R2:W-:Y:S02]  /*79f0*/  @P0 LDGSTS.E.BYPASS.LTC128B.128 [R75+0xe100], [R10.64], !P6 ;  /* 0x0e1000000a4b0fae */ /* 0x0005e4000f101d48 */
[C---:B------:R-:W-:Y:S01]  /*7a00*/  @P0 IMAD.X R9, R5.reuse, 0x1, R170, P1 ;  /* 0x0000000105090824 */ /* 0x040fe200008e06aa */
[----:B-1----:R-:W-:Y:S04]  /*7a10*/  @P0 IADD3 R2, P1, R4, R131, RZ ;  /* 0x0000008304020210 */ /* 0x002fe80007f3e0ff */
[----:B------:R2:W-:Y:S01]  /*7a20*/  @P0 LDGSTS.E.BYPASS.LTC128B.128 [R75+0xb100], [R8.64], !P4 ;  /* 0x0b100000084b0fae */ /* 0x0005e2000e101d48 */
[----:B------:R-:W-:Y:S05]  /*7a30*/  @P0 IMAD.X R3, R5, 0x1, R128, P1 ;  /* 0x0000000105030824 */ /* 0x000fea00008e0680 */
[----:B------:R2:W-:Y:S04]  /*7a40*/  @P0 LDGSTS.E.BYPASS.LTC128B.128 [R75+0xf100], [R2.64], !P6 ;  /* 0x0f100000024b0fae */ /* 0x0005e8000f101d48 */
[----:B------:R-:W0:Y:S01]  /*7a50*/  LDGDEPBAR ;  /* 0x00000000000079af */ /* 0x000e220000000000 */
[----:B------:R-:W-:-:S05]  /*7a60*/  @P0 BRA `(.L_x_102) ;  /* 0xffffa1f000000947 */ /* 0x000fca000383ffff */
[----:B------:R-:W-:Y:S06]  /*7a70*/  BAR.SYNC.DEFER_BLOCKING 0x0 ;  /* 0x0000000000007b1d */ /* 0x000fec0000010000 */
.L_x_55:
[----:B-1----:R-:W-:Y:S01]  /*7a80*/  ISETP.GE.AND P0, PT, R209, 0x1, PT ;  /* 0x00000001d100780c */ /* 0x002fe20003f06270 */
[----:B------:R-:W-:Y:S01]  /*7a90*/  IMAD.IADD R19, R182, 0x1, R179 ;  /* 0x00000001b6137824 */ /* 0x000fe200078e02b3 */
[----:B------:R-:W-:Y:S01]  /*7aa0*/  PLOP3.LUT P2, PT, PT, PT, PT, 0x80, 0x0 ;  /* 0x000000000000781c */ /* 0x000fe20003f4f070 */
[----:B--2---:R-:W-:Y:S01]  /*7ab0*/  CS2R R10, SRZ ;  /* 0x00000000000a7805 */ /* 0x004fe2000001ff00 */
[----:B------:R-:W-:Y:S01]  /*7ac0*/  MOV R134, RZ ;  /* 0x000000ff00867202 */ /* 0x000fe20000000f00 */
[----:B------:R-:W-:Y:S01]  /*7ad0*/  CS2R R14, SRZ ;  /* 0x00000000000e7805 */ /* 0x000fe2000001ff00 */
[----:B------:R-:W-:Y:S01]  /*7ae0*/  IMAD.MOV.U32 R132, RZ, RZ, RZ ;  /* 0x000000ffff847224 */ /* 0x000fe200078e00ff */
        /* <DEDUP_REMOVED lines=10> */
[----:B------:R-:W-:Y:S01]  /*7b90*/  IMAD.MOV.U32 R18, RZ, RZ, RZ ;  /* 0x000000ffff127224 */ /* 0x000fe200078e00ff */
[----:B------:R-:W-:Y:S01]  /*7ba0*/  MOV R116, RZ ;  /* 0x000000ff00747202 */ /* 0x000fe20000000f00 */
[----:B------:R-:W-:Y:S01]  /*7bb0*/  CS2R R114, SRZ ;  /* 0x0000000000727805 */ /* 0x000fe2000001ff00 */
[----:B------:R-:W-:Y:S01]  /*7bc0*/  CS2R R20, SRZ ;  /* 0x0000000000147805 */ /* 0x000fe2000001ff00 */
[----:B------:R-:W-:Y:S01]  /*7bd0*/  IMAD.MOV.U32 R112, RZ, RZ, RZ ;  /* 0x000000ffff707224 */ /* 0x000fe200078e00ff */
[----:B------:R-:W-:Y:S01]  /*7be0*/  CS2R R110, SRZ ;  /* 0x00000000006e7805 */ /* 0x000fe2000001ff00 */
[----:B------:R-:W-:Y:S01]  /*7bf0*/  MOV R108, RZ ;  /* 0x000000ff006c7202 */ /* 0x000fe20000000f00 */
[----:B------:R-:W-:Y:S01]  /*7c00*/  CS2R R106, SRZ ;  /* 0x00000000006a7805 */ /* 0x000fe2000001ff00 */
        /* <DEDUP_REMOVED lines=17> */
[----:B------:R-:W-:Y:S01]  /*7d20*/  MOV R76, RZ ;  /* 0x000000ff004c7202 */ /* 0x000fe20000000f00 */
[----:B------:R-:W-:Y:S01]  /*7d30*/  CS2R R74, SRZ ;  /* 0x00000000004a7805 */ /* 0x000fe2000001ff00 */
[----:B------:R-:W-:Y:S01]  /*7d40*/  IMAD.MOV.U32 R72, RZ, RZ, RZ ;  /* 0x000000ffff487224 */ /* 0x000fe200078e00ff */
[----:B------:R-:W-:Y:S01]  /*7d50*/  CS2R R30, SRZ ;  /* 0x00000000001e7805 */ /* 0x000fe2000001ff00 */
[----:B------:R-:W-:Y:S05]  /*7d60*/  @!P0 BRA `(.L_x_103) ;  /* 0x0000d15000008947 */ /* 0x000fea0003800000 */
[----:B------:R-:W2:Y:S01]  /*7d70*/  LDL R32, [R1+0x40] ;  /* 0x0000400001207983 */ /* 0x000ea20000100800 */
[----:B------:R-:W-:-:S03]  /*7d80*/  ISETP.NE.U32.AND P0, PT, RZ, c[0x0][0x340], PT ;  /* 0x0000d000ff007a0c */ /* 0x000fc60003f05070 */
[----:B------:R-:W3:Y:S01]  /*7d90*/  LDL R157, [R1] ;  /* 0x00000000019d7983 */ /* 0x000ee20000100800 */
[----:B------:R-:W-:-:S13]  /*7da0*/  ISETP.NE.AND.EX P3, PT, RZ, c[0x0][0x344], PT, P0 ;  /* 0x0000d100ff007a0c */ /* 0x000fda0003f65300 */
[----:B------:R-:W-:Y:S01]  /*7db0*/  @P3 IMAD.MOV.U32 R2, RZ, RZ, 0x4 ;  /* 0x00000004ff023424 */ /* 0x000fe200078e00ff */
[----:B------:R-:W-:Y:S01]  /*7dc0*/  SHF.R.S32.HI R0, RZ, 0x1f, R171 ;  /* 0x0000001fff007819 */ /* 0x000fe200000114ab */
[----:B------:R-:W1:Y:S01]  /*7dd0*/  S2R R22, SR_CTAID.Y ;  /* 0x0000000000167919 */ /* 0x000e620000002600 */
[----:B------:R-:W-:-:S03]  /*7de0*/  SHF.R.S32.HI R149, RZ, 0x1f, R213 ;  /* 0x0000001fff957819 */ /* 0x000fc600000114d5 */
[----:B------:R-:W-:Y:S01]  /*7df0*/  IMAD R0, R0, c[0x0][0x178], RZ ;  /* 0x00005e0000007a24 */ /* 0x000fe200078e02ff */
[----:B------:R-:W-:-:S03]  /*7e00*/  LEA.HI R4, R149, R213, RZ, 0x3 ;  /* 0x000000d595047211 */ /* 0x000fc600078f18ff */
[----:B------:R-:W-:Y:S02]  /*7e10*/  IMAD R0, R171, c[0x0][0x17c], R0 ;  /* 0x00005f00ab007a24 */ /* 0x000fe400078e0200 */
[----:B------:R-:W-:Y:S01]  /*7e20*/  IMAD.MOV.U32 R5, RZ, RZ, c[0x0][0x2c4] ;  /* 0x0000b100ff057624 */ /* 0x000fe200078e00ff */
[----:B------:R-:W-:-:S04]  /*7e30*/  SHF.R.S32.HI R45, RZ, 0x3, R4 ;  /* 0x00000003ff2d7819 */ /* 0x000fc80000011404 */
[----:B------:R-:W-:Y:S02]  /*7e40*/  ISETP.NE.AND P1, PT, R5, 0x1, PT ;  /* 0x000000010500780c */ /* 0x000fe40003f25270 */
[----:B------:R-:W-:-:S04]  /*7e50*/  ISETP.NE.U32.AND P0, PT, RZ, c[0x0][0x348], PT ;  /* 0x0000d200ff007a0c */ /* 0x000fc80003f05070 */
[----:B------:R-:W-:Y:S01]  /*7e60*/  ISETP.NE.AND.EX P0, PT, RZ, c[0x0][0x34c], PT, P0 ;  /* 0x0000d300ff007a0c */ /* 0x000fe20003f05300 */
[----:B--2---:R-:W-:-:S05]  /*7e70*/  @P3 IMAD.WIDE R2, R32, R2, c[0x0][0x340] ;  /* 0x0000d00020023625 */ /* 0x004fca00078e0202 */
[----:B------:R2:W4:Y:S01]  /*7e80*/  @P3 LDG.E R12, [R2.64] ;  /* 0x00000008020c3981 */ /* 0x000522000c1e1900 */
[----:B------:R-:W-:Y:S01]  /*7e90*/  SHF.R.S32.HI R11, RZ, 0x1f, R32 ;  /* 0x0000001fff0b7819 */ /* 0x000fe20000011420 */
[----:B------:R-:W-:-:S03]  /*7ea0*/  IMAD R27, R183, c[0x0][0x2c4], RZ ;  /* 0x0000b100b71b7a24 */ /* 0x000fc600078e02ff */
[----:B------:R-:W-:-:S05]  /*7eb0*/  SEL R6, R11, RZ, !P0 ;  /* 0x000000ff0b067207 */ /* 0x000fca0004000000 */
[----:B------:R-:W-:Y:S02]  /*7ec0*/  IMAD R6, R6, c[0x0][0x1c0], RZ ;  /* 0x0000700006067a24 */ /* 0x000fe400078e02ff */
[----:B--2---:R-:W-:-:S04]  /*7ed0*/  IMAD.WIDE.U32 R2, R171, c[0x0][0x178], RZ ;  /* 0x00005e00ab027a25 */ /* 0x004fc800078e00ff */
[----:B------:R-:W-:Y:S01]  /*7ee0*/  IMAD.IADD R3, R3, 0x1, R0 ;  /* 0x0000000103037824 */ /* 0x000fe200078e0200 */
[----:B------:R-:W-:Y:S02]  /*7ef0*/  LOP3.LUT R0, R4, 0xfffffff8, RZ, 0xc0, !PT ;  /* 0xfffffff804007812 */ /* 0x000fe400078ec0ff */
[----:B------:R-:W-:Y:S01]  /*7f00*/  SEL R4, R32, RZ, !P0 ;  /* 0x000000ff20047207 */ /* 0x000fe20004000000 */
[----:B-1----:R-:W-:-:S04]  /*7f10*/  IMAD.WIDE.U32 R2, R22, c[0x0][0x1b8], R2 ;  /* 0x00006e0016027a25 */ /* 0x002fc800078e0002 */
[----:B------:R-:W-:Y:S02]  /*7f20*/  IMAD.IADD R64, R213, 0x1, -R0 ;  /* 0x00000001d5407824 */ /* 0x000fe400078e0a00 */
[----:B------:R-:W-:Y:S02]  /*7f30*/  IMAD R0, R215, c[0x0][0x1b8], RZ ;  /* 0x00006e00d7007a24 */ /* 0x000fe400078e02ff */
[----:B------:R-:W-:Y:S02]  /*7f40*/  IMAD R5, R64, 0x20, R45 ;  /* 0x0000002040057824 */ /* 0x000fe400078e022d */
[----:B------:R-:W-:Y:S02]  /*7f50*/  IMAD R0, R22, c[0x0][0x1bc], R0 ;  /* 0x00006f0016007a24 */ /* 0x000fe400078e0200 */
[----:B------:R-:W-:Y:S02]  /*7f60*/  IMAD R5, R212, 0x80, R5 ;  /* 0x00000080d4057824 */ /* 0x000fe400078e0205 */
[----:B------:R-:W-:-:S02]  /*7f70*/  IMAD.IADD R3, R3, 0x1, R0 ;  /* 0x0000000103037824 */ /* 0x000fc400078e0200 */
[----:B------:R-:W-:-:S04]  /*7f80*/  @P1 IMAD.HI.U32 R7, R5, c[0x0][0x2c8], RZ ;  /* 0x0000b20005071a27 */ /* 0x000fc800078e00ff */
[----:B------:R-:W-:Y:S01]  /*7f90*/  IMAD.MOV.U32 R0, RZ, RZ, R5 ;  /* 0x000000ffff007224 */ /* 0x000fe200078e0005 */
[----:B------:R-:W-:Y:S01]  /*7fa0*/  @P1 SHF.R.U32.HI R0, RZ, c[0x0][0x2cc], R7 ;  /* 0x0000b300ff001a19 */ /* 0x000fe20000011607 */
[C---:B------:R-:W-:Y:S02]  /*7fb0*/  IMAD R6, R4.reuse, c[0x0][0x1c4], R6 ;  /* 0x0000710004067a24 */ /* 0x040fe400078e0206 */
[----:B------:R-:W-:Y:S01]  /*7fc0*/  IMAD.WIDE.U32 R2, R4, c[0x0][0x1c0], R2 ;  /* 0x0000700004027a25 */ /* 0x000fe200078e0002 */
[----:B------:R-:W-:-:S03]  /*7fd0*/  SHF.R.S32.HI R7, RZ, 0x1f, R0 ;  /* 0x0000001fff077819 */ /* 0x000fc60000011400 */
[----:B------:R-:W-:Y:S02]  /*7fe0*/  IMAD.MOV R4, RZ, RZ, -R0 ;  /* 0x000000ffff047224 */ /* 0x000fe400078e0a00 */
[----:B------:R-:W-:Y:S02]  /*7ff0*/  IMAD.IADD R3, R3, 0x1, R6 ;  /* 0x0000000103037824 */ /* 0x000fe400078e0206 */
[----:B------:R-:W-:Y:S02]  /*8000*/  IMAD R4, R4, c[0x0][0x2c4], R5 ;  /* 0x0000b10004047a24 */ /* 0x000fe400078e0205 */
[----:B------:R-:W-:Y:S02]  /*8010*/  IMAD R5, R7, c[0x0][0x1b0], RZ ;  /* 0x00006c0007057a24 */ /* 0x000fe400078e02ff */
[----:B------:R-:W-:-:S04]  /*8020*/  IMAD.WIDE.U32 R2, R0, c[0x0][0x1b0], R2 ;  /* 0x00006c0000027a25 */ /* 0x000fc800078e0002 */
[----:B------:R-:W-:Y:S01]  /*8030*/  IMAD R6, R0, c[0x0][0x1b4], R5 ;  /* 0x00006d0000067a24 */ /* 0x000fe200078e0205 */
[----:B------:R-:W-:Y:S01]  /*8040*/  SHF.R.S32.HI R5, RZ, 0x1f, R4 ;  /* 0x0000001fff057819 */ /* 0x000fe20000011404 */
[----:B------:R-:W-:Y:S02]  /*8050*/  IMAD.SHL.U32 R24, R64, 0x8, RZ ;  /* 0x0000000840187824 */ /* 0x000fe400078e00ff */
[----:B------:R-:W-:Y:S02]  /*8060*/  IMAD.IADD R3, R3, 0x1, R6 ;  /* 0x0000000103037824 */ /* 0x000fe400078e0206 */
[----:B------:R-:W-:Y:S01]  /*8070*/  IMAD R0, R5, c[0x0][0x1a8], RZ ;  /* 0x00006a0005007a24 */ /* 0x000fe200078e02ff */
[----:B------:R-:W-:Y:S01]  /*8080*/  IADD3 R21, R24, 0x40, RZ ;  /* 0x0000004018157810 */ /* 0x000fe20007ffe0ff */
[----:B------:R-:W-:Y:S01]  /*8090*/  IMAD R6, R212, 0x80, R45 ;  /* 0x00000080d4067824 */ /* 0x000fe200078e022d */
[----:B------:R-:W-:Y:S01]  /*80a0*/  SHF.R.S32.HI R25, RZ, 0x1f, R24 ;  /* 0x0000001fff197819 */ /* 0x000fe20000011418 */
[----:B------:R-:W-:-:S02]  /*80b0*/  IMAD R0, R4, c[0x0][0x1ac], R0 ;  /* 0x00006b0004007a24 */ /* 0x000fc400078e0200 */
[----:B------:R-:W-:Y:S01]  /*80c0*/  IMAD.WIDE.U32 R2, R4, c[0x0][0x1a8], R2 ;  /* 0x00006a0004027a25 */ /* 0x000fe200078e0002 */
[C---:B------:R-:W-:Y:S02]  /*80d0*/  ISETP.GE.AND P5, PT, R6.reuse, R27, PT ;  /* 0x0000001b0600720c */ /* 0x040fe40003fa6270 */
[----:B------:R-:W-:Y:S01]  /*80e0*/  IADD3 R9, R6, 0x20, RZ ;  /* 0x0000002006097810 */ /* 0x000fe20007ffe0ff */
[----:B------:R-:W-:Y:S01]  /*80f0*/  IMAD.IADD R0, R3, 0x1, R0 ;  /* 0x0000000103007824 */ /* 0x000fe200078e0200 */
[----:B------:R-:W-:Y:S01]  /*8100*/  BAR.SYNC.DEFER_BLOCKING 0x0 ;  /* 0x0000000000007b1d */ /* 0x000fe20000010000 */
[C---:B------:R-:W-:Y:S02]  /*8110*/  LEA R15, P0, R2.reuse, c[0x0][0x160], 0x1 ;  /* 0x00005800020f7a11 */ /* 0x040fe400078008ff */
[----:B------:R-:W-:Y:S02]  /*8120*/  SHF.R.S32.HI R3, RZ, 0x1f, R19 ;  /* 0x0000001fff037819 */ /* 0x000fe40000011413 */
[----:B------:R-:W-:Y:S01]  /*8130*/  IADD3 R19, P1, R45, R19, RZ ;  /* 0x000000132d137210 */ /* 0x000fe20007f3e0ff */
[----:B------:R-:W-:Y:S01]  /*8140*/  SHFL.IDX PT, R4, R15, RZ, 0x181f ;  /* 0x00181fff0f047589 */ /* 0x000fe200000e0000 */
[----:B------:R-:W-:-:S02]  /*8150*/  LEA.HI.X R18, R2, c[0x0][0x164], R0, 0x1, P0 ;  /* 0x0000590002127a11 */ /* 0x000fc400000f0c00 */
[----:B------:R-:W-:Y:S02]  /*8160*/  LEA.HI.X.SX32 R20, R45, R3, 0x1, P1 ;  /* 0x000000032d147211 */ /* 0x000fe400008f0eff */
[C---:B------:R-:W-:Y:S01]  /*8170*/  IADD3 R8, R6.reuse, 0x40, RZ ;  /* 0x0000004006087810 */ /* 0x040fe20007ffe0ff */
[----:B------:R-:W1:Y:S01]  /*8180*/  SHFL.IDX PT, R5, R18, RZ, 0x181f ;  /* 0x00181fff12057589 */ /* 0x000e6200000e0000 */
[----:B------:R-:W-:Y:S01]  /*8190*/  IADD3 R3, R6, 0x60, RZ ;  /* 0x0000006006037810 */ /* 0x000fe20007ffe0ff */
[----:B------:R-:W-:Y:S01]  /*81a0*/  IMAD R0, R20, c[0x0][0x1e0], RZ ;  /* 0x0000780014007a24 */ /* 0x000fe200078e02ff */
[----:B------:R-:W-:Y:S01]  /*81b0*/  @!P5 SHF.R.S32.HI R2, RZ, 0x1f, R21 ;  /* 0x0000001fff02d819 */ /* 0x000fe20000011415 */
[----:B------:R-:W-:Y:S01]  /*81c0*/  IMAD.WIDE.U32 R6, R19, c[0x0][0x1e0], R24 ;  /* 0x0000780013067a25 */ /* 0x000fe200078e0018 */
[-C--:B------:R-:W-:Y:S02]  /*81d0*/  ISETP.GE.AND P0, PT, R9, R27.reuse, PT ;  /* 0x0000001b0900720c */ /* 0x080fe40003f06270 */
[-C--:B------:R-:W-:Y:S01]  /*81e0*/  ISETP.GE.AND P1, PT, R8, R27.reuse, PT ;  /* 0x0000001b0800720c */ /* 0x080fe20003f26270 */
[----:B------:R-:W-:Y:S01]  /*81f0*/  IMAD R0, R19, c[0x0][0x1e4], R0 ;  /* 0x0000790013007a24 */ /* 0x000fe200078e0200 */
[----:B------:R-:W-:Y:S01]  /*8200*/  ISETP.GE.AND P2, PT, R3, R27, PT ;  /* 0x0000001b0300720c */ /* 0x000fe20003f46270 */
[----:B------:R-:W-:Y:S01]  /*8210*/  IMAD.SHL.U32 R9, R45, 0x40, RZ ;  /* 0x000000402d097824 */ /* 0x000fe200078e00ff */
[----:B------:R-:W-:Y:S01]  /*8220*/  @!P5 LEA.HI R8, R2, R21, RZ, 0x3 ;  /* 0x000000150208d211 */ /* 0x000fe200078f18ff */
[----:B------:R-:W-:Y:S01]  /*8230*/  SHFL.IDX PT, R3, R18, 0x1, 0x181f ;  /* 0x00381f0012037f89 */ /* 0x000fe200000e0000 */
[----:B------:R-:W-:Y:S01]  /*8240*/  IMAD.IADD R7, R7, 0x1, R0 ;  /* 0x0000000107077824 */ /* 0x000fe200078e0200 */
[----:B------:R-:W-:-:S02]  /*8250*/  LEA.HI R0, R149, R213, RZ, 0x6 ;  /* 0x000000d595007211 */ /* 0x000fc400078f30ff */
[----:B------:R-:W2:Y:S01]  /*8260*/  SHFL.IDX PT, R2, R15, 0x1, 0x181f ;  /* 0x00381f000f027f89 */ /* 0x000ea200000e0000 */
[----:B------:R-:W-:Y:S02]  /*8270*/  @!P5 LOP3.LUT R8, R8, 0xfffffff8, RZ, 0xc0, !PT ;  /* 0xfffffff80808d812 */ /* 0x000fe400078ec0ff */
[----:B------:R-:W-:Y:S01]  /*8280*/  IMAD.SHL.U32 R0, R0, 0x8, RZ ;  /* 0x0000000800007824 */ /* 0x000fe200078e00ff */
[----:B------:R-:W-:Y:S02]  /*8290*/  @!P0 SHF.R.S32.HI R10, RZ, 0x1f, R21 ;  /* 0x0000001fff0a8819 */ /* 0x000fe40000011415 */
[----:B------:R-:W-:Y:S02]  /*82a0*/  LOP3.LUT R28, R9, 0x1c0, RZ, 0xc0, !PT ;  /* 0x000001c0091c7812 */ /* 0x000fe400078ec0ff */
[----:B------:R-:W-:Y:S01]  /*82b0*/  LOP3.LUT R29, R0, 0xfffffe00, RZ, 0xc0, !PT ;  /* 0xfffffe00001d7812 */ /* 0x000fe200078ec0ff */
[----:B-1----:R-:W-:Y:S01]  /*82c0*/  @!P5 IMAD.WIDE R16, R8, 0x2, R4 ;  /* 0x000000020810d825 */ /* 0x002fe200078e0204 */
[----:B------:R-:W-:-:S02]  /*82d0*/  LOP3.LUT R0, R28, 0x38, R24, 0xf8, !PT ;  /* 0x000000381c007812 */ /* 0x000fc400078ef818 */
[----:B------:R-:W-:Y:S02]  /*82e0*/  SHF.R.U32.HI R30, RZ, 0x3, R28 ;  /* 0x00000003ff1e7819 */ /* 0x000fe4000001161c */
[----:B------:R-:W-:Y:S02]  /*82f0*/  ISETP.GE.AND P4, PT, R24, c[0x0][0x198], PT ;  /* 0x0000660018007a0c */ /* 0x000fe40003f86270 */
[----:B------:R-:W-:Y:S02]  /*8300*/  LOP3.LUT R55, R29, R0, R30, 0xf6, !PT ;  /* 0x000000001d377212 */ /* 0x000fe400078ef61e */
[----:B------:R-:W-:-:S03]  /*8310*/  ISETP.GE.AND P6, PT, R21, c[0x0][0x198], PT ;  /* 0x0000660015007a0c */ /* 0x000fc60003fc6270 */
[C---:B------:R-:W-:Y:S02]  /*8320*/  @!P5 IMAD.SHL.U32 R14, R55.reuse, 0x2, RZ ;  /* 0x00000002370ed824 */ /* 0x040fe400078e00ff */
[----:B------:R-:W-:Y:S02]  /*8330*/  @!P0 IMAD.SHL.U32 R0, R55, 0x2, RZ ;  /* 0x0000000237008824 */ /* 0x000fe400078e00ff */
[----:B------:R-:W-:Y:S01]  /*8340*/  IMAD.MOV.U32 R152, RZ, RZ, c[0x0][0x1e0] ;  /* 0x00007800ff987624 */ /* 0x000fe200078e00ff */
[----:B---3--:R-:W-:-:S03]  /*8350*/  LEA.HI.SX32 R56, R157, 0xffffffff, 0x19 ;  /* 0xffffffff9d387811 */ /* 0x008fc600078fcaff */
[C---:B------:R-:W-:Y:S01]  /*8360*/  IMAD.SHL.U32 R153, R152.reuse, 0x80, RZ ;  /* 0x0000008098997824 */ /* 0x040fe200078e00ff */
[----:B------:R-:W-:Y:S01]  /*8370*/  SHF.R.S32.HI R58, RZ, 0x1f, R56 ;  /* 0x0000001fff3a7819 */ /* 0x000fe20000011438 */
[----:B------:R-:W-:Y:S01]  /*8380*/  IMAD.WIDE.U32 R154, R152, 0x40, RZ ;  /* 0x00000040989a7825 */ /* 0x000fe200078e00ff */
[----:B----4-:R-:W-:-:S03]  /*8390*/  @P3 SHF.R.S32.HI R9, RZ, 0x1f, R12 ;  /* 0x0000001fff093819 */ /* 0x010fc6000001140c */
[----:B------:R-:W-:Y:S01]  /*83a0*/  @!P3 IMAD.MOV.U32 R9, RZ, RZ, R11 ;  /* 0x000000ffff09b224 */ /* 0x000fe200078e000b */
[----:B------:R-:W-:Y:S01]  /*83b0*/  @!P0 LEA.HI R11, R10, R21, RZ, 0x3 ;  /* 0x000000150a0b8211 */ /* 0x000fe200078f18ff */
[----:B------:R-:W-:Y:S01]  /*83c0*/  @P3 IMAD.MOV.U32 R8, RZ, RZ, R12 ;  /* 0x000000ffff083224 */ /* 0x000fe200078e000c */
[----:B------:R-:W1:Y:S01]  /*83d0*/  SHFL.IDX PT, R10, R15, 0x2, 0x181f ;  /* 0x00581f000f0a7f89 */ /* 0x000e6200000e0000 */
[----:B------:R-:W-:Y:S01]  /*83e0*/  @!P3 IMAD.MOV.U32 R8, RZ, RZ, R32 ;  /* 0x000000ffff08b224 */ /* 0x000fe200078e0020 */
[----:B------:R-:W-:Y:S02]  /*83f0*/  @!P0 LOP3.LUT R12, R11, 0xfffffff8, RZ, 0xc0, !PT ;  /* 0xfffffff80b0c8812 */ /* 0x000fe400078ec0ff */
[----:B------:R-:W-:Y:S01]  /*8400*/  @!P5 LEA R4, P3, R24, R4, 0x1 ;  /* 0x000000041804d211 */ /* 0x000fe200078608ff */
[----:B------:R-:W3:Y:S02]  /*8410*/  SHFL.IDX PT, R11, R18, 0x2, 0x181f ;  /* 0x00581f00120b7f89 */ /* 0x000ee400000e0000 */
[----:B--2---:R-:W-:Y:S01]  /*8420*/  @!P0 IMAD.WIDE R12, R12, 0x2, R2 ;  /* 0x000000020c0c8825 */ /* 0x004fe200078e0202 */
[----:B------:R-:W-:-:S02]  /*8430*/  @!P5 LEA.HI.X R5, R24, R5, R25, 0x1, P3 ;  /* 0x000000051805d211 */ /* 0x000fc400018f0c19 */
[----:B------:R-:W-:-:S03]  /*8440*/  @!P0 LEA R2, P3, R24, R2, 0x1 ;  /* 0x0000000218028211 */ /* 0x000fc600078608ff */
[----:B------:R2:W-:Y:S01]  /*8450*/  @!P5 LDGSTS.E.BYPASS.LTC128B.128 [R14+0x100], [R4.64], !P4 ;  /* 0x00100000040edfae */ /* 0x0005e2000e101d48 */
[----:B------:R-:W-:-:S03]  /*8460*/  @!P0 LEA.HI.X R3, R24, R3, R25, 0x1, P3 ;  /* 0x0000000318038211 */ /* 0x000fc600018f0c19 */
[----:B------:R4:W-:Y:S04]  /*8470*/  @!P5 LDGSTS.E.BYPASS.LTC128B.128 [R14+0x4100], [R16.64], !P6 ;  /* 0x04100000100edfae */ /* 0x0009e8000f101d48 */
[----:B------:R1:W-:Y:S04]  /*8480*/  @!P0 LDGSTS.E.BYPASS.LTC128B.128 [R0+0x1100], [R2.64], !P4 ;  /* 0x0110000002008fae */ /* 0x0003e8000e101d48 */
[----:B------:R3:W-:Y:S01]  /*8490*/  @!P0 LDGSTS.E.BYPASS.LTC128B.128 [R0+0x5100], [R12.64], !P6 ;  /* 0x051000000c008fae */ /* 0x0007e2000f101d48 */
[----:B------:R-:W-:Y:S01]  /*84a0*/  ISETP.NE.U32.AND P6, PT, RZ, c[0x0][0x350], PT ;  /* 0x0000d400ff007a0c */ /* 0x000fe20003fc5070 */
[----:B--2---:R-:W-:-:S04]  /*84b0*/  IMAD R4, R215, c[0x0][0x1e8], RZ ;  /* 0x00007a00d7047a24 */ /* 0x004fc800078e02ff */
[C---:B------:R-:W-:Y:S01]  /*84c0*/  IMAD R4, R22.reuse, c[0x0][0x1ec], R4 ;  /* 0x00007b0016047a24 */ /* 0x040fe200078e0204 */
[----:B------:R-:W-:Y:S01]  /*84d0*/  @!P2 SHF.R.S32.HI R5, RZ, 0x1f, R21 ;  /* 0x0000001fff05a819 */ /* 0x000fe20000011415 */
[----:B-1----:R-:W-:Y:S01]  /*84e0*/  IMAD.WIDE.U32 R2, R22, c[0x0][0x1e8], R6 ;  /* 0x00007a0016027a25 */ /* 0x002fe200078e0006 */
[----:B---3--:R-:W-:-:S03]  /*84f0*/  @!P1 SHF.R.S32.HI R0, RZ, 0x1f, R21 ;  /* 0x0000001fff009819 */ /* 0x008fc60000011415 */
[----:B------:R-:W-:Y:S01]  /*8500*/  IMAD.IADD R3, R4, 0x1, R3 ;  /* 0x0000000104037824 */ /* 0x000fe200078e0203 */
[----:B------:R-:W-:Y:S01]  /*8510*/  @!P1 LEA R6, P0, R24, R10, 0x1 ;  /* 0x0000000a18069211 */ /* 0x000fe200078008ff */
[----:B------:R-:W1:Y:S01]  /*8520*/  SHFL.IDX PT, R4, R15, 0x3, 0x181f ;  /* 0x00781f000f047f89 */ /* 0x000e6200000e0000 */
[-C--:B------:R-:W-:Y:S02]  /*8530*/  @!P1 LEA.HI R0, R0, R21.reuse, RZ, 0x3 ;  /* 0x0000001500009211 */ /* 0x080fe400078f18ff */
[----:B------:R-:W-:Y:S02]  /*8540*/  @!P2 LEA.HI R12, R5, R21, RZ, 0x3 ;  /* 0x00000015050ca211 */ /* 0x000fe400078f18ff */
[----:B------:R-:W-:Y:S01]  /*8550*/  @!P1 LOP3.LUT R0, R0, 0xfffffff8, RZ, 0xc0, !PT ;  /* 0xfffffff800009812 */ /* 0x000fe200078ec0ff */
[----:B------:R-:W2:Y:S01]  /*8560*/  SHFL.IDX PT, R5, R18, 0x3, 0x181f ;  /* 0x00781f0012057f89 */ /* 0x000ea200000e0000 */
[----:B------:R-:W-:Y:S02]  /*8570*/  @!P1 LEA.HI.X R7, R24, R11, R25, 0x1, P0 ;  /* 0x0000000b18079211 */ /* 0x000fe400000f0c19 */
[----:B------:R-:W-:-:S02]  /*8580*/  ISETP.NE.AND.EX P0, PT, RZ, c[0x0][0x354], PT, P6 ;  /* 0x0000d500ff007a0c */ /* 0x000fc40003f05360 */
[----:B------:R-:W-:Y:S01]  /*8590*/  ISETP.GE.AND P6, PT, R21, c[0x0][0x198], PT ;  /* 0x0000660015007a0c */ /* 0x000fe20003fc6270 */
[----:B------:R-:W-:Y:S01]  /*85a0*/  @!P1 IMAD.WIDE R10, R0, 0x2, R10 ;  /* 0x00000002000a9825 */ /* 0x000fe200078e020a */
[----:B----4-:R-:W-:-:S03]  /*85b0*/  SEL R16, R9, RZ, !P0 ;  /* 0x000000ff09107207 */ /* 0x010fc60004000000 */
[----:B------:R-:W-:Y:S01]  /*85c0*/  @!P1 IMAD.SHL.U32 R0, R55, 0x2, RZ ;  /* 0x0000000237009824 */ /* 0x000fe200078e00ff */
[----:B------:R-:W-:Y:S01]  /*85d0*/  SEL R17, R8, RZ, !P0 ;  /* 0x000000ff08117207 */ /* 0x000fe20004000000 */
[----:B------:R-:W-:-:S03]  /*85e0*/  IMAD.MOV.U32 R9, RZ, RZ, 0x7 ;  /* 0x00000007ff097424 */ /* 0x000fc600078e00ff */
[----:B------:R3:W-:Y:S01]  /*85f0*/  @!P1 LDGSTS.E.BYPASS.LTC128B.128 [R0+0x2100], [R6.64], !P4 ;  /* 0x0210000006009fae */ /* 0x0007e2000e101d48 */
[----:B------:R-:W-:Y:S01]  /*8600*/  IMAD.IADD R8, R209, 0x1, -R45 ;  /* 0x00000001d1087824 */ /* 0x000fe200078e0a2d */
[----:B------:R-:W-:Y:S01]  /*8610*/  SHF.L.U64.HI R150, R152, R9, c[0x0][0x1e4] ;  /* 0x0000790098967619 */ /* 0x000fe20000010209 */
[----:B------:R-:W-:Y:S01]  /*8620*/  IMAD.WIDE.U32 R32, R17, c[0x0][0x1f0], R2 ;  /* 0x00007c0011207a25 */ /* 0x000fe200078e0002 */
[----:B------:R4:W-:Y:S01]  /*8630*/  @!P1 LDGSTS.E.BYPASS.LTC128B.128 [R0+0x6100], [R10.64], !P6 ;  /* 0x061000000a009fae */ /* 0x0009e2000f101d48 */
[----:B------:R-:W-:Y:S02]  /*8640*/  ISETP.GE.AND P1, PT, R21, c[0x0][0x198], PT ;  /* 0x0000660015007a0c */ /* 0x000fe40003f26270 */
[----:B------:R-:W-:Y:S02]  /*8650*/  IMAD.MOV.U32 R158, RZ, RZ, R32 ;  /* 0x000000ffff9e7224 */ /* 0x000fe400078e0020 */
[----:B---3--:R-:W-:-:S04]  /*8660*/  IMAD R6, R16, c[0x0][0x1f0], RZ ;  /* 0x00007c0010067a24 */ /* 0x008fc800078e02ff */
[----:B------:R-:W-:Y:S02]  /*8670*/  IMAD R6, R17, c[0x0][0x1f4], R6 ;  /* 0x00007d0011067a24 */ /* 0x000fe400078e0206 */
[----:B----4-:R-:W-:Y:S02]  /*8680*/  IMAD R10, R56, -0x80, R8 ;  /* 0xffffff80380a7824 */ /* 0x010fe400078e0208 */
[----:B------:R-:W-:Y:S02]  /*8690*/  IMAD R0, R150, R56, RZ ;  /* 0x0000003896007224 */ /* 0x000fe400078e02ff */
[----:B------:R-:W-:Y:S01]  /*86a0*/  IMAD.IADD R159, R33, 0x1, R6 ;  /* 0x00000001219f7824 */ /* 0x000fe200078e0206 */
[----:B-1----:R-:W-:Y:S02]  /*86b0*/  @!P2 LEA R6, P0, R24, R4, 0x1 ;  /* 0x000000041806a211 */ /* 0x002fe400078008ff */
[----:B------:R-:W-:Y:S02]  /*86c0*/  ISETP.GE.AND P6, PT, R10, 0x1, PT ;  /* 0x000000010a00780c */ /* 0x000fe40003fc6270 */
[----:B------:R-:W-:Y:S01]  /*86d0*/  @!P2 LOP3.LUT R8, R12, 0xfffffff8, RZ, 0xc0, !PT ;  /* 0xfffffff80c08a812 */ /* 0x000fe200078ec0ff */
[----:B------:R-:W-:Y:S01]  /*86e0*/  IMAD R11, R58, R153, R0 ;  /* 0x000000993a0b7224 */ /* 0x000fe200078e0200 */
[----:B--2---:R-:W-:Y:S01]  /*86f0*/  @!P2 LEA.HI.X R7, R24, R5, R25, 0x1, P0 ;  /* 0x000000051807a211 */ /* 0x004fe200000f0c19 */
[----:B------:R-:W-:-:S02]  /*8700*/  @!P2 IMAD.SHL.U32 R0, R55, 0x2, RZ ;  /* 0x000000023700a824 */ /* 0x000fc400078e00ff */
[----:B------:R-:W-:Y:S01]  /*8710*/  @!P2 IMAD.WIDE R8, R8, 0x2, R4 ;  /* 0x000000020808a825 */ /* 0x000fe200078e0204 */
[----:B------:R-:W-:Y:S02]  /*8720*/  ISETP.GE.AND P3, PT, R21, c[0x0][0x1d4], PT ;  /* 0x0000750015007a0c */ /* 0x000fe40003f66270 */
[----:B------:R1:W-:Y:S01]  /*8730*/  @!P2 LDGSTS.E.BYPASS.LTC128B.128 [R0+0x3100], [R6.64], !P4 ;  /* 0x031000000600afae */ /* 0x0003e2000e101d48 */
[----:B------:R-:W-:Y:S01]  /*8740*/  IMAD.WIDE.U32 R2, R56, R153, R158 ;  /* 0x0000009938027225 */ /* 0x000fe200078e009e */
[----:B------:R-:W-:Y:S02]  /*8750*/  ISETP.GE.AND P4, PT, R24, c[0x0][0x1d4], PT ;  /* 0x0000750018007a0c */ /* 0x000fe40003f86270 */
[----:B------:R1:W-:Y:S01]  /*8760*/  @!P2 LDGSTS.E.BYPASS.LTC128B.128 [R0+0x7100], [R8.64], !P1 ;  /* 0x071000000800afae */ /* 0x0003e2000c901d48 */
[----:B------:R-:W-:Y:S01]  /*8770*/  ISETP.GE.AND P2, PT, R10, 0x21, PT ;  /* 0x000000210a00780c */ /* 0x000fe20003f46270 */
[----:B------:R-:W-:Y:S01]  /*8780*/  IMAD.IADD R3, R3, 0x1, R11 ;  /* 0x0000000103037824 */ /* 0x000fe200078e020b */
[C---:B------:R-:W-:Y:S01]  /*8790*/  @P6 LEA R4, P0, R2.reuse, c[0x0][0x1c8], 0x1 ;  /* 0x0000720002046a11 */ /* 0x040fe200078008ff */
[----:B------:R-:W0:Y:S03]  /*87a0*/  LDGDEPBAR ;  /* 0x00000000000079af */ /* 0x000e260000000000 */
[----:B------:R-:W-:-:S02]  /*87b0*/  @P6 LEA.HI.X R5, R2, c[0x0][0x1cc], R3, 0x1, P0 ;  /* 0x0000730002056a11 */ /* 0x000fc400000f0c03 */
[C---:B------:R-:W-:Y:S01]  /*87c0*/  ISETP.GE.AND P1, PT, R10.reuse, 0x41, PT ;  /* 0x000000410a00780c */ /* 0x040fe20003f26270 */
[----:B------:R-:W-:Y:S01]  /*87d0*/  IMAD.MOV.U32 R13, RZ, RZ, c[0x0][0x1e4] ;  /* 0x00007900ff0d7624 */ /* 0x000fe200078e00ff */
[----:B------:R-:W-:Y:S01]  /*87e0*/  ISETP.GE.AND P0, PT, R10, 0x61, PT ;  /* 0x000000610a00780c */ /* 0x000fe20003f06270 */
[----:B-1----:R-:W-:Y:S01]  /*87f0*/  @P6 IMAD.SHL.U32 R0, R55, 0x2, RZ ;  /* 0x0000000237006824 */ /* 0x002fe200078e00ff */
[----:B------:R-:W-:Y:S01]  /*8800*/  LEA.HI R8, R149, R213, RZ, 0x4 ;  /* 0x000000d595087211 */ /* 0x000fe200078f20ff */
[----:B------:R-:W-:-:S03]  /*8810*/  IMAD R6, R20, c[0x0][0x208], RZ ;  /* 0x0000820014067a24 */ /* 0x000fc600078e02ff */
[----:B------:R1:W-:Y:S04]  /*8820*/  @P6 LDGSTS.E.BYPASS.LTC128B.128 [R0+0x8100], [R4.64], !P4 ;  /* 0x0810000004006fae */ /* 0x0003e8000e101d48 */
[----:B------:R1:W-:Y:S01]  /*8830*/  @P6 LDGSTS.E.BYPASS.LTC128B.128 [R0+0xc100], [R4.64+0x80], !P3 ;  /* 0x0c10008004006fae */ /* 0x0003e2000d901d48 */
[----:B------:R-:W-:Y:S01]  /*8840*/  IMAD R14, R19, c[0x0][0x20c], R6 ;  /* 0x00008300130e7a24 */ /* 0x000fe200078e0206 */
[----:B------:R-:W-:Y:S01]  /*8850*/  LOP3.LUT R7, R8, 0xfffffff0, RZ, 0xc0, !PT ;  /* 0xfffffff008077812 */ /* 0x000fe200078ec0ff */
[----:B------:R-:W-:Y:S01]  /*8860*/  IMAD.SHL.U32 R12, R13, 0x40, RZ ;  /* 0x000000400d0c7824 */ /* 0x000fe200078e00ff */
[----:B------:R-:W-:-:S03]  /*8870*/  SHF.R.S32.HI R9, RZ, 0x4, R8 ;  /* 0x00000004ff097819 */ /* 0x000fc60000011408 */
[----:B------:R-:W-:Y:S02]  /*8880*/  IMAD.IADD R7, R213, 0x1, -R7 ;  /* 0x00000001d5077824 */ /* 0x000fe400078e0a07 */
[----:B------:R-:W-:-:S03]  /*8890*/  IMAD.IADD R156, R155, 0x1, R12 ;  /* 0x000000019b9c7824 */ /* 0x000fc600078e020c */
[----:B------:R-:W-:Y:S02]  /*88a0*/  SHF.R.S32.HI R15, RZ, 0x1f, R7 ;  /* 0x0000001fff0f7819 */ /* 0x000fe40000011407 */
[----:B-1----:R-:W-:-:S04]  /*88b0*/  @P2 LEA R0, P6, R152, R2, 0x5 ;  /* 0x0000000298002211 */ /* 0x002fc800078c28ff */
[----:B------:R-:W-:Y:S02]  /*88c0*/  @P2 LEA.HI.X R6, R152, R3, R13, 0x5, P6 ;  /* 0x0000000398062211 */ /* 0x000fe400030f2c0d */
[----:B------:R-:W-:-:S04]  /*88d0*/  @P2 LEA R10, P6, R0, c[0x0][0x1c8], 0x1 ;  /* 0x00007200000a2a11 */ /* 0x000fc800078c08ff */
[----:B------:R-:W-:Y:S02]  /*88e0*/  @P2 LEA.HI.X R11, R0, c[0x0][0x1cc], R6, 0x1, P6 ;  /* 0x00007300000b2a11 */ /* 0x000fe400030f0c06 */
[----:B------:R-:W-:Y:S02]  /*88f0*/  LEA.HI R6, R8, R9, RZ, 0x1 ;  /* 0x0000000908067211 */ /* 0x000fe400078f08ff */
[----:B------:R-:W-:Y:S02]  /*8900*/  @P1 IADD3 R0, P6, R2, R154, RZ ;  /* 0x0000009a02001210 */ /* 0x000fe40007fde0ff */
[----:B------:R-:W-:-:S03]  /*8910*/  LOP3.LUT R12, R6, 0xfffffffe, RZ, 0xc0, !PT ;  /* 0xfffffffe060c7812 */ /* 0x000fc600078ec0ff */
[--C-:B------:R-:W-:Y:S01]  /*8920*/  @P1 IMAD.X R6, R156, 0x1, R3.reuse, P6 ;  /* 0x000000019c061824 */ /* 0x100fe200030e0603 */
[C---:B------:R-:W-:Y:S02]  /*8930*/  @P1 LEA R8, P6, R0.reuse, c[0x0][0x1c8], 0x1 ;  /* 0x0000720000081a11 */ /* 0x040fe400078c08ff */
[----:B------:R-:W-:Y:S01]  /*8940*/  LEA.HI R15, R15, R7, RZ, 0x3 ;  /* 0x000000070f0f7211 */ /* 0x000fe200078f18ff */
[----:B------:R-:W-:Y:S01]  /*8950*/  IMAD.IADD R57, R9, 0x1, -R12 ;  /* 0x0000000109397824 */ /* 0x000fe200078e0a0c */
[----:B------:R-:W-:Y:S01]  /*8960*/  @P1 LEA.HI.X R9, R0, c[0x0][0x1cc], R6, 0x1, P6 ;  /* 0x0000730000091a11 */ /* 0x000fe200030f0c06 */
[----:B------:R-:W-:Y:S01]  /*8970*/  @P0 IMAD R13, R13, 0x60, RZ ;  /* 0x000000600d0d0824 */ /* 0x000fe200078e02ff */
[----:B------:R-:W-:Y:S01]  /*8980*/  LOP3.LUT R0, R15, 0xfffffff8, RZ, 0xc0, !PT ;  /* 0xfffffff80f007812 */ /* 0x000fe200078ec0ff */
[----:B------:R-:W-:-:S04]  /*8990*/  @P0 IMAD.WIDE.U32 R2, R152, 0x60, R2 ;  /* 0x0000006098020825 */ /* 0x000fc800078e0002 */
[----:B------:R-:W-:Y:S02]  /*89a0*/  @P0 IMAD.IADD R12, R13, 0x1, R3 ;  /* 0x000000010d0c0824 */ /* 0x000fe400078e0203 */
[----:B------:R-:W-:Y:S02]  /*89b0*/  @P2 IMAD.SHL.U32 R3, R55, 0x2, RZ ;  /* 0x0000000237032824 */ /* 0x000fe400078e00ff */
[----:B------:R-:W-:Y:S02]  /*89c0*/  IMAD.IADD R13, R7, 0x1, -R0 ;  /* 0x00000001070d7824 */ /* 0x000fe400078e0a00 */
[----:B------:R-:W-:Y:S01]  /*89d0*/  @P1 IMAD.SHL.U32 R0, R55, 0x2, RZ ;  /* 0x0000000237001824 */ /* 0x000fe200078e00ff */
[C---:B------:R-:W-:Y:S01]  /*89e0*/  @P0 LEA R6, P6, R2.reuse, c[0x0][0x1c8], 0x1 ;  /* 0x0000720002060a11 */ /* 0x040fe200078c08ff */
[----:B------:R-:W-:Y:S01]  /*89f0*/  IMAD.WIDE.U32 R4, R19, c[0x0][0x208], R24 ;  /* 0x0000820013047a25 */ /* 0x000fe200078e0018 */
[----:B------:R1:W-:Y:S04]  /*8a00*/  @P2 LDGSTS.E.BYPASS.LTC128B.128 [R3+0x9100], [R10.64], !P4 ;  /* 0x091000000a032fae */ /* 0x0003e8000e101d48 */
[----:B------:R1:W-:Y:S01]  /*8a10*/  @P2 LDGSTS.E.BYPASS.LTC128B.128 [R3+0xd100], [R10.64+0x80], !P3 ;  /* 0x0d1000800a032fae */ /* 0x0003e2000d901d48 */
[----:B------:R-:W-:Y:S01]  /*8a20*/  IMAD.IADD R5, R5, 0x1, R14 ;  /* 0x0000000105057824 */ /* 0x000fe200078e020e */
[----:B------:R-:W-:-:S02]  /*8a30*/  @P0 LEA.HI.X R7, R2, c[0x0][0x1cc], R12, 0x1, P6 ;  /* 0x0000730002070a11 */ /* 0x000fc400030f0c0c */
[----:B------:R2:W-:Y:S04]  /*8a40*/  @P1 LDGSTS.E.BYPASS.LTC128B.128 [R0+0xa100], [R8.64], !P4 ;  /* 0x0a10000008001fae */ /* 0x0005e8000e101d48 */
[----:B------:R2:W-:Y:S01]  /*8a50*/  @P1 LDGSTS.E.BYPASS.LTC128B.128 [R0+0xe100], [R8.64+0x80], !P3 ;  /* 0x0e10008008001fae */ /* 0x0005e2000d901d48 */
[----:B-1----:R-:W-:Y:S02]  /*8a60*/  IMAD R10, R215, c[0x0][0x210], RZ ;  /* 0x00008400d70a7a24 */ /* 0x002fe400078e02ff */
[----:B------:R-:W-:-:S04]  /*8a70*/  IMAD.WIDE.U32 R2, R22, c[0x0][0x210], R4 ;  /* 0x0000840016027a25 */ /* 0x000fc800078e0004 */
[----:B--2---:R-:W-:Y:S02]  /*8a80*/  @P0 IMAD.SHL.U32 R0, R55, 0x2, RZ ;  /* 0x0000000237000824 */ /* 0x004fe400078e00ff */
[----:B------:R-:W-:-:S03]  /*8a90*/  IMAD R10, R22, c[0x0][0x214], R10 ;  /* 0x00008500160a7a24 */ /* 0x000fc600078e020a */
[----:B------:R1:W-:Y:S01]  /*8aa0*/  @P0 LDGSTS.E.BYPASS.LTC128B.128 [R0+0xb100], [R6.64], !P4 ;  /* 0x0b10000006000fae */ /* 0x0003e2000e101d48 */
[----:B------:R-:W-:-:S03]  /*8ab0*/  IMAD.IADD R3, R10, 0x1, R3 ;  /* 0x000000010a037824 */ /* 0x000fc600078e0203 */
[----:B------:R1:W-:Y:S01]  /*8ac0*/  @P0 LDGSTS.E.BYPASS.LTC128B.128 [R0+0xf100], [R6.64+0x80], !P3 ;  /* 0x0f10008006000fae */ /* 0x0003e2000d901d48 */
[----:B------:R-:W-:-:S03]  /*8ad0*/  IMAD.WIDE.U32 R60, R17, c[0x0][0x218], R2 ;  /* 0x00008600113c7a25 */ /* 0x000fc600078e0002 */
[----:B------:R2:W-:Y:S01]  /*8ae0*/  STL.64 [R1+0x38], R32 ;  /* 0x0000382001007387 */ /* 0x0005e20000100a00 */
[----:B------:R-:W-:-:S03]  /*8af0*/  IMAD.SHL.U32 R8, R13, 0x40, RZ ;  /* 0x000000400d087824 */ /* 0x000fc600078e00ff */
[----:B------:R2:W-:Y:S04]  /*8b00*/  STL.64 [R1+0x28], R158 ;  /* 0x0000289e01007387 */ /* 0x0005e80000100a00 */
[----:B------:R2:W-:Y:S01]  /*8b10*/  STL [R1+0x48], R156 ;  /* 0x0000489c01007387 */ /* 0x0005e20000100800 */
[----:B-1----:R-:W-:Y:S01]  /*8b20*/  IMAD R0, R16, c[0x0][0x218], RZ ;  /* 0x0000860010007a24 */ /* 0x002fe200078e02ff */
[----:B------:R-:W-:Y:S01]  /*8b30*/  R2P PR, R13, 0x6 ;  /* 0x000000060d007804 */ /* 0x000fe20000000000 */
[----:B------:R-:W-:Y:S01]  /*8b40*/  IMAD.SHL.U32 R9, R57, 0x8, RZ ;  /* 0x0000000839097824 */ /* 0x000fe200078e00ff */
[----:B------:R-:W0:Y:S01]  /*8b50*/  LDGDEPBAR ;  /* 0x00000000000079af */ /* 0x000e220000000000 */
[----:B------:R-:W-:-:S04]  /*8b60*/  IMAD R0, R17, c[0x0][0x21c], R0 ;  /* 0x0000870011007a24 */ /* 0x000fc800078e0200 */
[----:B------:R-:W-:Y:S01]  /*8b70*/  IMAD.IADD R59, R61, 0x1, R0 ;  /* 0x000000013d3b7824 */ /* 0x000fe200078e0200 */
[----:B------:R2:W-:Y:S04]  /*8b80*/  STL.64 [R1+0x30], R60 ;  /* 0x0000303c01007387 */ /* 0x0005e80000100a00 */
[----:B------:R2:W-:Y:S01]  /*8b90*/  STL [R1+0x44], R59 ;  /* 0x0000443b01007387 */ /* 0x0005e20000100800 */
[----:B------:R-:W-:Y:S02]  /*8ba0*/  LOP3.LUT R8, R8, 0x1c0, RZ, 0xc0, !PT ;  /* 0x000001c008087812 */ /* 0x000fe400078ec0ff */
[----:B------:R-:W-:Y:S02]  /*8bb0*/  ISETP.LT.AND P0, PT, RZ, c[0x0][0x27c], PT ;  /* 0x00009f00ff007a0c */ /* 0x000fe40003f01270 */
[----:B------:R-:W-:-:S02]  /*8bc0*/  LOP3.LUT R4, R8, 0x8, R9, 0xf8, !PT ;  /* 0x0000000808047812 */ /* 0x000fc400078ef809 */
[----:B------:R-:W-:Y:S01]  /*8bd0*/  SHF.R.U32.HI R8, RZ, 0x3, R8 ;  /* 0x00000003ff087819 */ /* 0x000fe20000011608 */
[----:B------:R-:W-:Y:S02]  /*8be0*/  IMAD.MOV.U32 R5, RZ, RZ, 0x10 ;  /* 0x00000010ff057424 */ /* 0x000fe400078e00ff */
[----:B------:R-:W-:Y:S01]  /*8bf0*/  IMAD.MOV.U32 R2, RZ, RZ, 0x20 ;  /* 0x00000020ff027424 */ /* 0x000fe200078e00ff */
[----:B------:R-:W-:Y:S01]  /*8c00*/  LOP3.LUT R8, R4, R8, RZ, 0x3c, !PT ;  /* 0x0000000804087212 */ /* 0x000fe200078e3cff */
[----:B------:R-:W-:Y:S01]  /*8c10*/  IMAD.SHL.U32 R4, R15, 0x40, RZ ;  /* 0x000000400f047824 */ /* 0x000fe200078e00ff */
[----:B------:R-:W-:Y:S02]  /*8c20*/  SEL R5, R5, 0xfffffff0, !P1 ;  /* 0xfffffff005057807 */ /* 0x000fe40004800000 */
[----:B------:R-:W-:Y:S02]  /*8c30*/  SEL R2, R2, 0xffffffe0, !P2 ;  /* 0xffffffe002027807 */ /* 0x000fe40005000000 */
[----:B------:R-:W-:Y:S01]  /*8c40*/  LOP3.LUT R4, R8, 0xfffffe00, R4, 0xf8, !PT ;  /* 0xfffffe0008047812 */ /* 0x000fe200078ef804 */
[----:B------:R-:W-:Y:S05]  /*8c50*/  @P0 BRA `(.L_x_104) ;  /* 0x0000002000000947 */ /* 0x000fea0003800000 */
[----:B------:R-:W-:-:S04]  /*8c60*/  DEPBAR.LE SB0, 0x1 ;  /* 0x000080400000791a */ /* 0x000fc80000000000 */
[----:B------:R-:W-:Y:S05]  /*8c70*/  BRA `(.L_x_105) ;  /* 0x000035f000007947 */ /* 0x000fea0003800000 */
.L_x_104:
[----:B-----5:R-:W-:Y:S01]  /*8c80*/  SHF.R.S32.HI R0, RZ, 0x1f, R166 ;  /* 0x0000001fff007819 */ /* 0x020fe200000114a6 */
[----:B------:R-:W-:Y:S01]  /*8c90*/  ULDC.U8 UR4, c[0x0][0x298] ;  /* 0x0000a60000047ab9 */ /* 0x000fe20000000000 */
[----:B------:R-:W-:Y:S01]  /*8ca0*/  IMAD.WIDE.U32 R8, R166, c[0x0][0x280], RZ ;  /* 0x0000a000a6087a25 */ /* 0x000fe200078e00ff */
[----:B------:R-:W-:Y:S01]  /*8cb0*/  ISETP.NE.AND P2, PT, RZ, UR4, PT ;  /* 0x00000004ff007c0c */ /* 0x000fe2000bf45270 */
[----:B------:R-:W-:Y:S01]  /*8cc0*/  BSSY B2, `(.L_x_105) ;  /* 0x000035a000027945 */ /* 0x000fe20003800000 */
[----:B------:R-:W-:Y:S01]  /*8cd0*/  SHF.L.U32 R36, R55, 0x1, RZ ;  /* 0x0000000137247819 */ /* 0x000fe200000006ff */
[----:B------:R-:W-:Y:S01]  /*8ce0*/  IMAD R3, R0, c[0x0][0x280], RZ ;  /* 0x0000a00000037a24 */ /* 0x000fe200078e02ff */
[----:B------:R-:W-:Y:S01]  /*8cf0*/  LEA R18, P1, R8, c[0x0][0x270], 0x1 ;  /* 0x00009c0008127a11 */ /* 0x000fe200078208ff */
[----:B------:R-:W-:Y:S02]  /*8d00*/  IMAD R0, R0, c[0x0][0x290], RZ ;  /* 0x0000a40000007a24 */ /* 0x000fe400078e02ff */
[----:B------:R-:W-:-:S04]  /*8d10*/  IMAD.WIDE.U32 R6, R166, c[0x0][0x290], RZ ;  /* 0x0000a400a6067a25 */ /* 0x000fc800078e00ff */
[----:B------:R-:W-:Y:S01]  /*8d20*/  IMAD R3, R166, c[0x0][0x284], R3 ;  /* 0x0000a100a6037a24 */ /* 0x000fe200078e0203 */
[----:B------:R-:W-:Y:S01]  /*8d30*/  LEA R16, P0, R6, c[0x0][0x288], 0x1 ;  /* 0x0000a20006107a11 */ /* 0x000fe200078008ff */
[----:B------:R-:W-:-:S03]  /*8d40*/  IMAD R0, R166, c[0x0][0x294], R0 ;  /* 0x0000a500a6007a24 */ /* 0x000fc600078e0200 */
[----:B------:R-:W-:Y:S02]  /*8d50*/  IADD3 R3, R3, R9, RZ ;  /* 0x0000000903037210 */ /* 0x000fe40007ffe0ff */
[----:B------:R-:W-:Y:S02]  /*8d60*/  IADD3 R0, R0, R7, RZ ;  /* 0x0000000700007210 */ /* 0x000fe40007ffe0ff */
[----:B------:R-:W-:Y:S02]  /*8d70*/  LEA.HI.X R19, R8, c[0x0][0x274], R3, 0x1, P1 ;  /* 0x00009d0008137a11 */ /* 0x000fe400008f0c03 */
[----:B------:R-:W-:Y:S01]  /*8d80*/  LEA.HI.X R17, R6, c[0x0][0x28c], R0, 0x1, P0 ;  /* 0x0000a30006117a11 */ /* 0x000fe200000f0c00 */
[----:B------:R-:W-:Y:S05]  /*8d90*/  @!P2 BRA `(.L_x_106) ;  /* 0x000019200000a947 */ /* 0x000fea0003800000 */
[----:B------:R-:W-:Y:S01]  /*8da0*/  BSSY B0, `(.L_x_107) ;  /* 0x0000017000007945 */ /* 0x000fe20003800000 */
[----:B------:R-:W-:Y:S01]  /*8db0*/  SHF.L.U32 R25, R64, 0x2, RZ ;  /* 0x0000000240197819 */ /* 0x000fe200000006ff */
[----:B------:R-:W-:Y:S01]  /*8dc0*/  CS2R R8, SRZ ;  /* 0x0000000000087805 */ /* 0x000fe2000001ff00 */
[----:B------:R-:W-:Y:S01]  /*8dd0*/  CS2R R12, SRZ ;  /* 0x00000000000c7805 */ /* 0x000fe2000001ff00 */
[----:B------:R-:W-:Y:S01]  /*8de0*/  CS2R R6, SRZ ;  /* 0x0000000000067805 */ /* 0x000fe2000001ff00 */
[----:B------:R-:W-:Y:S01]  /*8df0*/  CS2R R10, SRZ ;  /* 0x00000000000a7805 */ /* 0x000fe2000001ff00 */
[----:B------:R-:W-:Y:S05]  /*8e00*/  @P5 BRA `(.L_x_108) ;  /* 0x0000010000005947 */ /* 0x000fea0003800000 */
[C---:B------:R-:W-:Y:S01]  /*8e10*/  IADD3 R3, R25.reuse, 0x20, RZ ;  /* 0x0000002019037810 */ /* 0x040fe20007ffe0ff */
[----:B------:R-:W-:Y:S01]  /*8e20*/  CS2R R8, SRZ ;  /* 0x0000000000087805 */ /* 0x000fe2000001ff00 */
[----:B------:R-:W-:Y:S01]  /*8e30*/  ISETP.GE.AND P1, PT, R25, c[0x0][0x27c], PT ;  /* 0x00009f0019007a0c */ /* 0x000fe20003f26270 */
[----:B------:R-:W-:Y:S01]  /*8e40*/  CS2R R6, SRZ ;  /* 0x0000000000067805 */ /* 0x000fe2000001ff00 */
[----:B------:R-:W-:-:S11]  /*8e50*/  ISETP.GE.AND P0, PT, R3, c[0x0][0x27c], PT ;  /* 0x00009f0003007a0c */ /* 0x000fd60003f06270 */
[----:B------:R-:W-:Y:S02]  /*8e60*/  @!P1 IMAD.WIDE R20, R25, 0x2, R18 ;  /* 0x0000000219149825 */ /* 0x000fe400078e0212 */
[----:B------:R-:W-:-:S03]  /*8e70*/  @!P0 SHF.R.S32.HI R0, RZ, 0x1f, R3 ;  /* 0x0000001fff008819 */ /* 0x000fc60000011403 */
[----:B------:R1:W5:Y:S01]  /*8e80*/  @!P1 LD.E.64 R12, [R20.64] ;  /* 0x00000008140c9980 */ /* 0x000362000c101b00 */
[----:B------:R-:W-:-:S04]  /*8e90*/  @!P0 LEA.HI R0, R0, R3, RZ, 0x2 ;  /* 0x0000000300008211 */ /* 0x000fc800078f10ff */
[----:B------:R-:W-:-:S05]  /*8ea0*/  @!P0 LOP3.LUT R0, R0, 0xfffffffc, RZ, 0xc0, !PT ;  /* 0xfffffffc00008812 */ /* 0x000fca00078ec0ff */
[----:B------:R-:W-:-:S04]  /*8eb0*/  @!P0 IMAD.WIDE R14, R0, 0x2, R16 ;  /* 0x00000002000e8825 */ /* 0x000fc800078e0210 */
[----:B------:R-:W-:Y:S01]  /*8ec0*/  @!P0 IMAD.WIDE R18, R0, 0x2, R18 ;  /* 0x0000000200128825 */ /* 0x000fe200078e0212 */
[----:B------:R1:W5:Y:S03]  /*8ed0*/  @!P0 LD.E.64 R6, [R14.64] ;  /* 0x000000080e068980 */ /* 0x000366000c101b00 */
[----:B------:R-:W-:Y:S01]  /*8ee0*/  @!P1 IMAD.WIDE R16, R25, 0x2, R16 ;  /* 0x0000000219109825 */ /* 0x000fe200078e0210 */
[----:B------:R1:W5:Y:S04]  /*8ef0*/  @!P0 LD.E.64 R8, [R18.64] ;  /* 0x0000000812088980 */ /* 0x000368000c101b00 */
[----:B------:R1:W5:Y:S02]  /*8f00*/  @!P1 LD.E.64 R10, [R16.64] ;  /* 0x00000008100a9980 */ /* 0x000364000c101b00 */
.L_x_108:
[----:B------:R-:W-:Y:S05]  /*8f10*/  BSYNC B0 ;  /* 0x0000000000007941 */ /* 0x000fea0003800000 */
.L_x_107:
[--C-:B-1---5:R-:W-:Y:S01]  /*8f20*/  IMAD.MOV.U32 R21, RZ, RZ, R13.reuse ;  /* 0x000000ffff157224 */ /* 0x122fe200078e000d */
[----:B------:R-:W-:Y:S01]  /*8f30*/  SHF.R.U32.HI R17, RZ, 0x10, R13 ;  /* 0x00000010ff117819 */ /* 0x000fe2000001160d */
[----:B------:R-:W-:Y:S01]  /*8f40*/  IMAD R3, R212, -0x80, R27 ;  /* 0xffffff80d4037824 */ /* 0x000fe200078e021b */
[----:B------:R-:W-:Y:S01]  /*8f50*/  SHF.R.U64 R20, R12, 0x10, R13 ;  /* 0x000000100c147819 */ /* 0x000fe2000000120d */
[----:B------:R-:W-:Y:S01]  /*8f60*/  IMAD.MOV.U32 R22, RZ, RZ, R12 ;  /* 0x000000ffff167224 */ /* 0x000fe200078e000c */
[----:B------:R-:W-:Y:S01]  /*8f70*/  PRMT R24, R17, 0x5410, R21 ;  /* 0x0000541011187816 */ /* 0x000fe20000000015 */
[--C-:B------:R-:W-:Y:S01]  /*8f80*/  IMAD.MOV.U32 R18, RZ, RZ, R9.reuse ;  /* 0x000000ffff127224 */ /* 0x100fe200078e0009 */
[----:B------:R-:W-:Y:S01]  /*8f90*/  IMNMX R21, R3, 0x80, PT ;  /* 0x0000008003157817 */ /* 0x000fe20003800200 */
[----:B------:R-:W-:Y:S01]  /*8fa0*/  IMAD.MOV.U32 R15, RZ, RZ, R10 ;  /* 0x000000ffff0f7224 */ /* 0x000fe200078e000a */
[----:B------:R-:W-:Y:S01]  /*8fb0*/  SHF.R.U64 R16, R8, 0x10, R9 ;  /* 0x0000001008107819 */ /* 0x000fe20000001209 */
[----:B------:R-:W-:Y:S01]  /*8fc0*/  IMAD.MOV.U32 R19, RZ, RZ, R8 ;  /* 0x000000ffff137224 */ /* 0x000fe200078e0008 */
[----:B------:R-:W-:Y:S01]  /*8fd0*/  ISETP.GE.AND P0, PT, R45, R21, PT ;  /* 0x000000152d00720c */ /* 0x000fe20003f06270 */
[----:B------:R-:W-:Y:S01]  /*8fe0*/  IMAD.MOV.U32 R14, RZ, RZ, R11 ;  /* 0x000000ffff0e7224 */ /* 0x000fe200078e000b */
[----:B------:R-:W-:Y:S01]  /*8ff0*/  SHF.R.U32.HI R13, RZ, 0x10, R9 ;  /* 0x00000010ff0d7819 */ /* 0x000fe20000011609 */
[----:B------:R-:W-:Y:S01]  /*9000*/  IMAD.MOV.U32 R9, RZ, RZ, R7 ;  /* 0x000000ffff097224 */ /* 0x000fe200078e0007 */
[--C-:B------:R-:W-:Y:S01]  /*9010*/  SHF.R.U64 R12, R10, 0x10, R11.reuse ;  /* 0x000000100a0c7819 */ /* 0x100fe2000000120b */
[----:B------:R-:W-:Y:S01]  /*9020*/  IMAD.MOV.U32 R10, RZ, RZ, R6 ;  /* 0x000000ffff0a7224 */ /* 0x000fe200078e0006 */
[----:B------:R-:W-:Y:S01]  /*9030*/  SHF.R.U32.HI R8, RZ, 0x10, R11 ;  /* 0x00000010ff087819 */ /* 0x000fe2000001160b */
[----:B------:R-:W-:-:S04]  /*9040*/  DEPBAR.LE SB0, 0x1 ;  /* 0x000080400000791a */ /* 0x000fc80000000000 */
[--C-:B------:R-:W-:Y:S01]  /*9050*/  SHF.R.U64 R6, R6, 0x10, R7.reuse ;  /* 0x0000001006067819 */ /* 0x100fe20000001207 */
[----:B------:R-:W-:Y:S01]  /*9060*/  BSSY B1, `(.L_x_109) ;  /* 0x000005e000017945 */ /* 0x000fe20003800000 */
[----:B------:R-:W-:Y:S02]  /*9070*/  SHF.R.U32.HI R0, RZ, 0x10, R7 ;  /* 0x00000010ff007819 */ /* 0x000fe40000011607 */
[----:B------:R-:W-:Y:S02]  /*9080*/  PRMT R23, R20, 0x5410, R22 ;  /* 0x0000541014177816 */ /* 0x000fe40000000016 */
[----:B------:R-:W-:Y:S02]  /*9090*/  PRMT R28, R16, 0x5410, R19 ;  /* 0x00005410101c7816 */ /* 0x000fe40000000013 */
[----:B------:R-:W-:Y:S02]  /*90a0*/  PRMT R29, R13, 0x5410, R18 ;  /* 0x000054100d1d7816 */ /* 0x000fe40000000012 */
[----:B------:R-:W-:-:S02]  /*90b0*/  PRMT R20, R15, 0x5410, R12 ;  /* 0x000054100f147816 */ /* 0x000fc4000000000c */
[----:B------:R-:W-:Y:S02]  /*90c0*/  PRMT R22, R8, 0x5410, R14 ;  /* 0x0000541008167816 */ /* 0x000fe4000000000e */
[----:B------:R-:W-:Y:S02]  /*90d0*/  PRMT R26, R10, 0x5410, R6 ;  /* 0x000054100a1a7816 */ /* 0x000fe40000000006 */
[----:B------:R-:W-:Y:S01]  /*90e0*/  PRMT R27, R0, 0x5410, R9 ;  /* 0x00005410001b7816 */ /* 0x000fe20000000009 */
[----:B------:R-:W-:Y:S06]  /*90f0*/  BAR.SYNC.DEFER_BLOCKING 0x0 ;  /* 0x0000000000007b1d */ /* 0x000fec0000010000 */
[----:B------:R-:W-:Y:S05]  /*9100*/  @P0 BRA `(.L_x_110) ;  /* 0x0000053000000947 */ /* 0x000fea0003800000 */
[----:B------:R-:W-:Y:S01]  /*9110*/  ISETP.GE.AND P0, PT, R25, c[0x0][0x27c], PT ;  /* 0x00009f0019007a0c */ /* 0x000fe20003f06270 */
[----:B------:R-:W-:-:S12]  /*9120*/  BSSY B0, `(.L_x_111) ;  /* 0x0000028000007945 */ /* 0x000fd80003800000 */
[----:B------:R-:W-:Y:S05]  /*9130*/  @P0 BRA `(.L_x_112) ;  /* 0x0000026000000947 */ /* 0x000fea0003800000 */
[----:B------:R-:W1:Y:S01]  /*9140*/  LDS.128 R8, [R36+0x100] ;  /* 0x0001000024087984 */ /* 0x000e620000000c00 */
[--C-:B------:R-:W-:Y:S02]  /*9150*/  HADD2.F32 R12, -RZ, R20.reuse.H0_H0 ;  /* 0x20000014ff0c7230 */ /* 0x100fe40000004100 */
[----:B------:R-:W-:Y:S02]  /*9160*/  HADD2.F32 R0, -RZ, R20.H1_H1 ;  /* 0x30000014ff007230 */ /* 0x000fe40000004100 */
[--C-:B------:R-:W-:Y:S02]  /*9170*/  HADD2.F32 R6, -RZ, R23.reuse.H1_H1 ;  /* 0x30000017ff067230 */ /* 0x100fe40000004100 */
[----:B------:R-:W-:Y:S02]  /*9180*/  HADD2.F32 R3, -RZ, R23.H0_H0 ;  /* 0x20000017ff037230 */ /* 0x000fe40000004100 */
[--C-:B-1----:R-:W-:Y:S02]  /*9190*/  HADD2.F32 R13, -RZ, R8.reuse.H0_H0 ;  /* 0x20000008ff0d7230 */ /* 0x102fe40000004100 */
[----:B------:R-:W-:-:S02]  /*91a0*/  HADD2.F32 R8, -RZ, R8.H1_H1 ;  /* 0x30000008ff087230 */ /* 0x000fc40000004100 */
[--C-:B------:R-:W-:Y:S02]  /*91b0*/  HADD2.F32 R7, -RZ, R9.reuse.H0_H0 ;  /* 0x20000009ff077230 */ /* 0x100fe40000004100 */
[----:B------:R-:W-:Y:S02]  /*91c0*/  HADD2.F32 R9, -RZ, R9.H1_H1 ;  /* 0x30000009ff097230 */ /* 0x000fe40000004100 */
[--C-:B------:R-:W-:Y:S02]  /*91d0*/  HADD2.F32 R17, -RZ, R11.reuse.H0_H0 ;  /* 0x2000000bff117230 */ /* 0x100fe40000004100 */
[----:B------:R-:W-:Y:S01]  /*91e0*/  HADD2.F32 R16, -RZ, R11.H1_H1 ;  /* 0x3000000bff107230 */ /* 0x000fe20000004100 */
[-C--:B------:R-:W-:Y:S01]  /*91f0*/  FMUL.FTZ R11, R8, R12.reuse ;  /* 0x0000000c080b7220 */ /* 0x080fe20000410000 */
[--C-:B------:R-:W-:Y:S01]  /*9200*/  HADD2.F32 R15, -RZ, R10.reuse.H0_H0 ;  /* 0x2000000aff0f7230 */ /* 0x100fe20000004100 */
[----:B------:R-:W-:Y:S01]  /*9210*/  FMUL.FTZ R12, R13, R12 ;  /* 0x0000000c0d0c7220 */ /* 0x000fe20000410000 */
[----:B------:R-:W-:Y:S01]  /*9220*/  HADD2.F32 R14, -RZ, R10.H1_H1 ;  /* 0x3000000aff0e7230 */ /* 0x000fe20000004100 */
[----:B------:R-:W-:-:S02]  /*9230*/  FMUL.FTZ R10, R9, R0 ;  /* 0x00000000090a7220 */ /* 0x000fc40000410000 */
[----:B------:R-:W-:Y:S02]  /*9240*/  FMUL.FTZ R0, R7, R0 ;  /* 0x0000000007007220 */ /* 0x000fe40000410000 */
[-C--:B------:R-:W-:Y:S02]  /*9250*/  FFMA.FTZ R19, R13, R6.reuse, -R11 ;  /* 0x000000060d137223 */ /* 0x080fe4000001080b */
[----:B------:R-:W-:Y:S01]  /*9260*/  FFMA.FTZ R18, R8, R6, R12 ;  /* 0x0000000608127223 */ /* 0x000fe2000001000c */
[----:B------:R-:W-:Y:S01]  /*9270*/  HADD2.F32 R6, -RZ, R24.H1_H1 ;  /* 0x30000018ff067230 */ /* 0x000fe20000004100 */
[-C--:B------:R-:W-:Y:S01]  /*9280*/  FFMA.FTZ R13, R7, R3.reuse, -R10 ;  /* 0x00000003070d7223 */ /* 0x080fe2000001080a */
[--C-:B------:R-:W-:Y:S01]  /*9290*/  HADD2.F32 R7, -RZ, R22.reuse.H1_H1 ;  /* 0x30000016ff077230 */ /* 0x100fe20000004100 */
[----:B------:R-:W-:Y:S01]  /*92a0*/  FFMA.FTZ R12, R9, R3, R0 ;  /* 0x00000003090c7223 */ /* 0x000fe20000010000 */
[----:B------:R-:W-:Y:S02]  /*92b0*/  HADD2.F32 R0, -RZ, R22.H0_H0 ;  /* 0x20000016ff007230 */ /* 0x000fe40000004100 */
[----:B------:R-:W-:Y:S01]  /*92c0*/  HADD2.F32 R3, -RZ, R24.H0_H0 ;  /* 0x20000018ff037230 */ /* 0x000fe20000004100 */
[----:B------:R-:W-:-:S02]  /*92d0*/  FMUL.FTZ R9, R14, R7 ;  /* 0x000000070e097220 */ /* 0x000fc40000410000 */
[----:B------:R-:W-:Y:S02]  /*92e0*/  FMUL.FTZ R8, R15, R7 ;  /* 0x000000070f087220 */ /* 0x000fe40000410000 */
[-C--:B------:R-:W-:Y:S02]  /*92f0*/  FMUL.FTZ R7, R16, R0.reuse ;  /* 0x0000000010077220 */ /* 0x080fe40000410000 */
[----:B------:R-:W-:Y:S02]  /*9300*/  FMUL.FTZ R0, R17, R0 ;  /* 0x0000000011007220 */ /* 0x000fe40000410000 */
[-C--:B------:R-:W-:Y:S01]  /*9310*/  FFMA.FTZ R11, R15, R6.reuse, -R9 ;  /* 0x000000060f0b7223 */ /* 0x080fe20000010809 */
[----:B------:R-:W-:Y:S01]  /*9320*/  F2FP.PACK_AB R9, R12, R13 ;  /* 0x0000000d0c09723e */ /* 0x000fe200000000ff */
[----:B------:R-:W-:Y:S01]  /*9330*/  FFMA.FTZ R10, R14, R6, R8 ;  /* 0x000000060e0a7223 */ /* 0x000fe20000010008 */
[----:B------:R-:W-:Y:S01]  /*9340*/  F2FP.PACK_AB R8, R18, R19 ;  /* 0x000000131208723e */ /* 0x000fe200000000ff */
[----:B------:R-:W-:-:S02]  /*9350*/  FFMA.FTZ R7, R17, R3, -R7 ;  /* 0x0000000311077223 */ /* 0x000fc40000010807 */
[----:B------:R-:W-:Y:S01]  /*9360*/  FFMA.FTZ R0, R16, R3, R0 ;  /* 0x0000000310007223 */ /* 0x000fe20000010000 */
[----:B------:R-:W-:-:S04]  /*9370*/  F2FP.PACK_AB R10, R10, R11 ;  /* 0x0000000b0a0a723e */ /* 0x000fc800000000ff */
[----:B------:R-:W-:-:S05]  /*9380*/  F2FP.PACK_AB R11, R0, R7 ;  /* 0x00000007000b723e */ /* 0x000fca00000000ff */
[----:B------:R1:W-:Y:S02]  /*9390*/  STS.128 [R36+0x100], R8 ;  /* 0x0001000824007388 */ /* 0x0003e40000000c00 */
.L_x_112:
[----:B------:R-:W-:Y:S05]  /*93a0*/  BSYNC B0 ;  /* 0x0000000000007941 */ /* 0x000fea0003800000 */
.L_x_111:
[----:B------:R-:W-:-:S04]  /*93b0*/  IADD3 R0, R25, 0x20, RZ ;  /* 0x0000002019007810 */ /* 0x000fc80007ffe0ff */
[----:B------:R-:W-:-:S13]  /*93c0*/  ISETP.GE.AND P0, PT, R0, c[0x0][0x27c], PT ;  /* 0x00009f0000007a0c */ /* 0x000fda0003f06270 */
[----:B------:R-:W-:Y:S05]  /*93d0*/  @P0 BRA `(.L_x_110) ;  /* 0x0000026000000947 */ /* 0x000fea0003800000 */
[----:B-1----:R-:W1:Y:S01]  /*93e0*/  LDS.128 R8, [R36+0x4100] ;  /* 0x0041000024087984 */ /* 0x002e620000000c00 */
        /* <DEDUP_REMOVED lines=37> */
.L_x_110:
[----:B------:R-:W-:Y:S05]  /*9640*/  BSYNC B1 ;  /* 0x0000000000017941 */ /* 0x000fea0003800000 */
.L_x_109:
[----:B------:R-:W-:Y:S01]  /*9650*/  IADD3 R0, R45, 0x20, RZ ;  /* 0x000000202d007810 */ /* 0x000fe20007ffe0ff */
[----:B------:R-:W-:Y:S03]  /*9660*/  BSSY B1, `(.L_x_113) ;  /* 0x0000056000017945 */ /* 0x000fe60003800000 */
[----:B------:R-:W-:-:S13]  /*9670*/  ISETP.GE.AND P0, PT, R0, R21, PT ;  /* 0x000000150000720c */ /* 0x000fda0003f06270 */
[----:B------:R-:W-:Y:S05]  /*9680*/  @P0 BRA `(.L_x_114) ;  /* 0x0000053000000947 */ /* 0x000fea0003800000 */
[----:B------:R-:W-:Y:S01]  /*9690*/  ISETP.GE.AND P0, PT, R25, c[0x0][0x27c], PT ;  /* 0x00009f0019007a0c */ /* 0x000fe20003f06270 */
[----:B------:R-:W-:-:S12]  /*96a0*/  BSSY B0, `(.L_x_115) ;  /* 0x0000028000007945 */ /* 0x000fd80003800000 */
        /* <DEDUP_REMOVED lines=12> */
[C---:B------:R-:W-:Y:S01]  /*9770*/  FMUL.FTZ R11, R12.reuse, R8 ;  /* 0x000000080c0b7220 */ /* 0x040fe20000410000 */
[--C-:B------:R-:W-:Y:S01]  /*9780*/  HADD2.F32 R15, -RZ, R10.reuse.H0_H0 ;  /* 0x2000000aff0f7230 */ /* 0x100fe20000004100 */
[----:B------:R-:W-:Y:S01]  /*9790*/  FMUL.FTZ R12, R12, R13 ;  /* 0x0000000d0c0c7220 */ /* 0x000fe20000410000 */
[----:B------:R-:W-:Y:S01]  /*97a0*/  HADD2.F32 R14, -RZ, R10.H1_H1 ;  /* 0x3000000aff0e7230 */ /* 0x000fe20000004100 */
[----:B------:R-:W-:-:S02]  /*97b0*/  FMUL.FTZ R10, R0, R9 ;  /* 0x00000009000a7220 */ /* 0x000fc40000410000 */
[----:B------:R-:W-:Y:S02]  /*97c0*/  FMUL.FTZ R0, R0, R7 ;  /* 0x0000000700007220 */ /* 0x000fe40000410000 */
[C---:B------:R-:W-:Y:S02]  /*97d0*/  FFMA.FTZ R19, R6.reuse, R13, -R11 ;  /* 0x0000000d06137223 */ /* 0x040fe4000001080b */
[----:B------:R-:W-:Y:S01]  /*97e0*/  FFMA.FTZ R18, R6, R8, R12 ;  /* 0x0000000806127223 */ /* 0x000fe2000001000c */
[----:B------:R-:W-:Y:S01]  /*97f0*/  HADD2.F32 R6, -RZ, R24.H1_H1 ;  /* 0x30000018ff067230 */ /* 0x000fe20000004100 */
[C---:B------:R-:W-:Y:S01]  /*9800*/  FFMA.FTZ R13, R3.reuse, R7, -R10 ;  /* 0x00000007030d7223 */ /* 0x040fe2000001080a */
[--C-:B------:R-:W-:Y:S01]  /*9810*/  HADD2.F32 R7, -RZ, R22.reuse.H1_H1 ;  /* 0x30000016ff077230 */ /* 0x100fe20000004100 */
[----:B------:R-:W-:Y:S01]  /*9820*/  FFMA.FTZ R12, R3, R9, R0 ;  /* 0x00000009030c7223 */ /* 0x000fe20000010000 */
[----:B------:R-:W-:Y:S02]  /*9830*/  HADD2.F32 R0, -RZ, R22.H0_H0 ;  /* 0x20000016ff007230 */ /* 0x000fe40000004100 */
[----:B------:R-:W-:Y:S01]  /*9840*/  HADD2.F32 R3, -RZ, R24.H0_H0 ;  /* 0x20000018ff037230 */ /* 0x000fe20000004100 */
[----:B------:R-:W-:-:S02]  /*9850*/  FMUL.FTZ R9, R7, R14 ;  /* 0x0000000e07097220 */ /* 0x000fc40000410000 */
[----:B------:R-:W-:Y:S02]  /*9860*/  FMUL.FTZ R8, R7, R15 ;  /* 0x0000000f07087220 */ /* 0x000fe40000410000 */
[C---:B------:R-:W-:Y:S02]  /*9870*/  FMUL.FTZ R7, R0.reuse, R16 ;  /* 0x0000001000077220 */ /* 0x040fe40000410000 */
[----:B------:R-:W-:Y:S02]  /*9880*/  FMUL.FTZ R0, R0, R17 ;  /* 0x0000001100007220 */ /* 0x000fe40000410000 */
[----:B------:R-:W-:Y:S01]  /*9890*/  FFMA.FTZ R11, R6, R15, -R9 ;  /* 0x0000000f060b7223 */ /* 0x000fe20000010809 */
        /* <DEDUP_REMOVED lines=8> */
.L_x_116:
[----:B------:R-:W-:Y:S05]  /*9920*/  BSYNC B0 ;  /* 0x0000000000007941 */ /* 0x000fea0003800000 */
.L_x_115:
        /* <DEDUP_REMOVED lines=41> */
.L_x_114:
[----:B------:R-:W-:Y:S05]  /*9bc0*/  BSYNC B1 ;  /* 0x0000000000017941 */ /* 0x000fea0003800000 */
.L_x_113:
        /* <DEDUP_REMOVED lines=45> */
.L_x_120:
[----:B------:R-:W-:Y:S05]  /*9ea0*/  BSYNC B0 ;  /* 0x0000000000007941 */ /* 0x000fea0003800000 */
.L_x_119:
        /* <DEDUP_REMOVED lines=41> */
.L_x_118:
[----:B------:R-:W-:Y:S05]  /*a140*/  BSYNC B1 ;  /* 0x0000000000017941 */ /* 0x000fea0003800000 */
.L_x_117:
[----:B------:R-:W-:-:S04]  /*a150*/  IADD3 R0, R45, 0x60, RZ ;  /* 0x000000602d007810 */ /* 0x000fc80007ffe0ff */
        /* <DEDUP_REMOVED lines=43> */
.L_x_123:
[----:B------:R-:W-:Y:S05]  /*a410*/  BSYNC B0 ;  /* 0x0000000000007941 */ /* 0x000fea0003800000 */
.L_x_122:
        /* <DEDUP_REMOVED lines=40> */
[----:B------:R1:W-:Y:S01]  /*a6a0*/  STS.128 [R36+0x7100], R8 ;  /* 0x0071000824007388 */ /* 0x0003e20000000c00 */
[----:B------:R-:W-:Y:S05]  /*a6b0*/  BRA `(.L_x_121) ;  /* 0x00001ba000007947 */ /* 0x000fea0003800000 */
.L_x_106:
[----:B------:R-:W-:Y:S01]  /*a6c0*/  BSSY B0, `(.L_x_124) ;  /* 0x0000011000007945 */ /* 0x000fe20003800000 */
[----:B------:R-:W-:Y:S01]  /*a6d0*/  CS2R R8, SRZ ;  /* 0x0000000000087805 */ /* 0x000fe2000001ff00 */
[----:B------:R-:W-:Y:S01]  /*a6e0*/  CS2R R14, SRZ ;  /* 0x00000000000e7805 */ /* 0x000fe2000001ff00 */
[----:B------:R-:W-:Y:S01]  /*a6f0*/  CS2R R12, SRZ ;  /* 0x00000000000c7805 */ /* 0x000fe2000001ff00 */
[----:B------:R-:W-:Y:S01]  /*a700*/  CS2R R10, SRZ ;  /* 0x00000000000a7805 */ /* 0x000fe2000001ff00 */
[----:B------:R-:W-:Y:S05]  /*a710*/  @P5 BRA `(.L_x_125) ;  /* 0x000000b000005947 */ /* 0x000fea0003800000 */
[C---:B------:R-:W-:Y:S01]  /*a720*/  ISETP.GE.AND P0, PT, R24.reuse, c[0x0][0x27c], PT ;  /* 0x00009f0018007a0c */ /* 0x040fe20003f06270 */
[C---:B------:R-:W-:Y:S01]  /*a730*/  IMAD.SHL.U32 R6, R24.reuse, 0x2, RZ ;  /* 0x0000000218067824 */ /* 0x040fe200078e00ff */
[----:B------:R-:W-:Y:S01]  /*a740*/  SHF.L.U64.HI R0, R24, 0x1, R25 ;  /* 0x0000000118007819 */ /* 0x000fe20000010219 */
[----:B------:R-:W-:-:S03]  /*a750*/  CS2R R8, SRZ ;  /* 0x0000000000087805 */ /* 0x000fc6000001ff00 */
[C---:B------:R-:W-:Y:S02]  /*a760*/  IADD3 R18, P2, R6.reuse, R18, RZ ;  /* 0x0000001206127210 */ /* 0x040fe40007f5e0ff */
[----:B------:R-:W-:-:S03]  /*a770*/  IADD3 R6, P1, R6, R16, RZ ;  /* 0x0000001006067210 */ /* 0x000fc60007f3e0ff */
[C---:B------:R-:W-:Y:S02]  /*a780*/  IMAD.X R19, R0.reuse, 0x1, R19, P2 ;  /* 0x0000000100137824 */ /* 0x040fe400010e0613 */
[----:B------:R-:W-:Y:S01]  /*a790*/  IMAD.X R7, R0, 0x1, R17, P1 ;  /* 0x0000000100077824 */ /* 0x000fe200008e0611 */
[----:B------:R-:W-:Y:S05]  /*a7a0*/  @P0 BRA `(.L_x_125) ;  /* 0x0000002000000947 */ /* 0x000fea0003800000 */
[----:B------:R1:W5:Y:S04]  /*a7b0*/  LD.E.128 R8, [R18.64] ;  /* 0x0000000812087980 */ /* 0x000368000c101d00 */
[----:B------:R1:W5:Y:S02]  /*a7c0*/  LD.E.128 R12, [R6.64] ;  /* 0x00000008060c7980 */ /* 0x000364000c101d00 */
.L_x_125:
[----:B------:R-:W-:Y:S05]  /*a7d0*/  BSYNC B0 ;  /* 0x0000000000007941 */ /* 0x000fea0003800000 */
.L_x_124:
[----:B------:R-:W-:Y:S01]  /*a7e0*/  IMAD R3, R212, -0x80, R27 ;  /* 0xffffff80d4037824 */ /* 0x000fe200078e021b */
[----:B------:R-:W-:Y:S01]  /*a7f0*/  ISETP.GE.AND P0, PT, R24, c[0x0][0x27c], PT ;  /* 0x00009f0018007a0c */ /* 0x000fe20003f06270 */
[----:B-----5:R-:W-:Y:S01]  /*a800*/  IMAD.MOV.U32 R26, RZ, RZ, R8 ;  /* 0x000000ffff1a7224 */ /* 0x020fe200078e0008 */
[--C-:B------:R-:W-:Y:S01]  /*a810*/  SHF.R.U64 R22, R8, 0x10, R9.reuse ;  /* 0x0000001008167819 */ /* 0x100fe20000001209 */
[--C-:B------:R-:W-:Y:S01]  /*a820*/  IMAD.MOV.U32 R23, RZ, RZ, R9.reuse ;  /* 0x000000ffff177224 */ /* 0x100fe200078e0009 */
[----:B------:R-:W-:Y:S01]  /*a830*/  IMNMX R46, R3, 0x80, PT ;  /* 0x00000080032e7817 */ /* 0x000fe20003800200 */
[----:B------:R-:W-:Y:S01]  /*a840*/  IMAD.MOV.U32 R21, RZ, RZ, R10 ;  /* 0x000000ffff157224 */ /* 0x000fe200078e000a */
[----:B-1----:R-:W-:Y:S01]  /*a850*/  SHF.R.U32.HI R19, RZ, 0x10, R9 ;  /* 0x00000010ff137819 */ /* 0x002fe20000011609 */
[--C-:B------:R-:W-:Y:S01]  /*a860*/  IMAD.MOV.U32 R20, RZ, RZ, R11.reuse ;  /* 0x000000ffff147224 */ /* 0x100fe200078e000b */
[----:B------:R-:W-:Y:S01]  /*a870*/  ISETP.GE.OR P1, PT, R45, R46, P0 ;  /* 0x0000002e2d00720c */ /* 0x000fe20000726670 */
[----:B------:R-:W-:Y:S01]  /*a880*/  IMAD.MOV.U32 R17, RZ, RZ, R12 ;  /* 0x000000ffff117224 */ /* 0x000fe200078e000c */
[----:B------:R-:W-:Y:S01]  /*a890*/  SHF.R.U64 R18, R10, 0x10, R11 ;  /* 0x000000100a127819 */ /* 0x000fe2000000120b */
[----:B------:R-:W-:Y:S01]  /*a8a0*/  IMAD.MOV.U32 R16, RZ, RZ, R13 ;  /* 0x000000ffff107224 */ /* 0x000fe200078e000d */
[----:B------:R-:W-:Y:S01]  /*a8b0*/  SHF.R.U32.HI R11, RZ, 0x10, R11 ;  /* 0x00000010ff0b7819 */ /* 0x000fe2000001160b */
[----:B------:R-:W-:Y:S01]  /*a8c0*/  IMAD.MOV.U32 R9, RZ, RZ, R14 ;  /* 0x000000ffff097224 */ /* 0x000fe200078e000e */
[----:B------:R-:W-:Y:S01]  /*a8d0*/  SHF.R.U64 R10, R12, 0x10, R13 ;  /* 0x000000100c0a7819 */ /* 0x000fe2000000120d */
        /* <DEDUP_REMOVED lines=12> */
[----:B------:R-:W-:Y:S02]  /*a9a0*/  PRMT R47, R17, 0x5410, R10 ;  /* 0x00005410112f7816 */ /* 0x000fe4000000000a */
[----:B------:R-:W-:Y:S01]  /*a9b0*/  PRMT R48, R16, 0x5410, R7 ;  /* 0x0000541010307816 */ /* 0x000fe20000000007 */
[----:B------:R-:W-:Y:S06]  /*a9c0*/  BAR.SYNC.DEFER_BLOCKING 0x0 ;  /* 0x0000000000007b1d */ /* 0x000fec0000010000 */
[----:B------:R-:W-:Y:S05]  /*a9d0*/  @P1 BRA `(.L_x_127) ;  /* 0x0000057000001947 */ /* 0x000fea0003800000 */
[----:B------:R-:W-:Y:S01]  /*a9e0*/  MOV R0, c[0x0][0x27c] ;  /* 0x00009f0000007a02 */ /* 0x000fe20000000f00 */
[----:B------:R-:W1:Y:S01]  /*a9f0*/  LDS.128 R12, [R36+0x100] ;  /* 0x00010000240c7984 */ /* 0x000e620000000c00 */
[----:B------:R-:W-:-:S02]  /*aa00*/  HADD2.F32 R7, -RZ, R47.H0_H0 ;  /* 0x2000002fff077230 */ /* 0x000fc40000004100 */
[----:B------:R-:W-:Y:S01]  /*aa10*/  LEA.HI R0, R0, R64, RZ, 0x1d ;  /* 0x0000004000007211 */ /* 0x000fe200078fe8ff */
[----:B------:R-:W-:Y:S02]  /*aa20*/  HADD2.F32 R19, -RZ, R49.H0_H0 ;  /* 0x20000031ff137230 */ /* 0x000fe40000004100 */
[----:B------:R-:W-:Y:S01]  /*aa30*/  HADD2.F32 R17, -RZ, R50.H1_H1 ;  /* 0x30000032ff117230 */ /* 0x000fe20000004100 */
[----:B------:R-:W-:Y:S01]  /*aa40*/  SHF.R.S32.HI R6, RZ, 0x1f, R0 ;  /* 0x0000001fff067819 */ /* 0x000fe20000011400 */
[----:B------:R-:W-:Y:S01]  /*aa50*/  HADD2.F32 R18, -RZ, R51.H0_H0 ;  /* 0x20000033ff127230 */ /* 0x000fe20000004100 */
[----:B------:R-:W-:Y:S02]  /*aa60*/  SHF.L.U32 R3, R0, 0x3, RZ ;  /* 0x0000000300037819 */ /* 0x000fe400000006ff */
[----:B------:R-:W-:Y:S01]  /*aa70*/  LEA.HI R0, R6, R0, RZ, 0x3 ;  /* 0x0000000006007211 */ /* 0x000fe200078f18ff */
[----:B------:R-:W-:Y:S01]  /*aa80*/  HADD2.F32 R6, -RZ, R48.H0_H0 ;  /* 0x20000030ff067230 */ /* 0x000fe20000004100 */
[----:B------:R-:W-:-:S02]  /*aa90*/  LOP3.LUT R3, R28, 0x38, R3, 0xf8, !PT ;  /* 0x000000381c037812 */ /* 0x000fc400078ef803 */
[----:B------:R-:W-:Y:S02]  /*aaa0*/  SHF.L.U32 R0, R0, 0xa, RZ ;  /* 0x0000000a00007819 */ /* 0x000fe400000006ff */
[----:B------:R-:W-:Y:S02]  /*aab0*/  LOP3.LUT R3, R3, R30, RZ, 0x3c, !PT ;  /* 0x0000001e03037212 */ /* 0x000fe400078e3cff */
[----:B------:R-:W-:-:S04]  /*aac0*/  LOP3.LUT R0, R0, 0x7fffe000, RZ, 0xc0, !PT ;  /* 0x7fffe00000007812 */ /* 0x000fc800078ec0ff */
[----:B------:R-:W-:-:S04]  /*aad0*/  IADD3 R0, R3, R0, R29 ;  /* 0x0000000003007210 */ /* 0x000fc80007ffe01d */
[----:B------:R-:W-:Y:S01]  /*aae0*/  SHF.L.U32 R37, R0, 0x1, RZ ;  /* 0x0000000100257819 */ /* 0x000fe200000006ff */
[----:B------:R-:W-:-:S04]  /*aaf0*/  HADD2.F32 R0, -RZ, R47.H1_H1 ;  /* 0x3000002fff007230 */ /* 0x000fc80000004100 */
[----:B------:R-:W3:Y:S01]  /*ab00*/  LDS.128 R8, [R37+0x100] ;  /* 0x0001000025087984 */ /* 0x000ee20000000c00 */
[--C-:B-1----:R-:W-:Y:S02]  /*ab10*/  HADD2.F32 R23, -RZ, R12.reuse.H0_H0 ;  /* 0x2000000cff177230 */ /* 0x102fe40000004100 */
[----:B------:R-:W-:Y:S02]  /*ab20*/  HADD2.F32 R22, -RZ, R12.H1_H1 ;  /* 0x3000000cff167230 */ /* 0x000fe40000004100 */
[--C-:B------:R-:W-:Y:S01]  /*ab30*/  HADD2.F32 R27, -RZ, R13.reuse.H0_H0 ;  /* 0x2000000dff1b7230 */ /* 0x100fe20000004100 */
[----:B------:R-:W-:Y:S01]  /*ab40*/  FMUL.FTZ R3, R23, R7 ;  /* 0x0000000717037220 */ /* 0x000fe20000410000 */
[----:B------:R-:W-:Y:S02]  /*ab50*/  HADD2.F32 R26, -RZ, R13.H1_H1 ;  /* 0x3000000dff1a7230 */ /* 0x000fe40000004100 */
[--C-:B------:R-:W-:Y:S02]  /*ab60*/  HADD2.F32 R29, -RZ, R14.reuse.H0_H0 ;  /* 0x2000000eff1d7230 */ /* 0x100fe40000004100 */
[----:B------:R-:W-:-:S02]  /*ab70*/  HADD2.F32 R28, -RZ, R14.H1_H1 ;  /* 0x3000000eff1c7230 */ /* 0x000fc40000004100 */
[--C-:B------:R-:W-:Y:S02]  /*ab80*/  HADD2.F32 R31, -RZ, R15.reuse.H0_H0 ;  /* 0x2000000fff1f7230 */ /* 0x100fe40000004100 */
[----:B------:R-:W-:Y:S02]  /*ab90*/  HADD2.F32 R30, -RZ, R15.H1_H1 ;  /* 0x3000000fff1e7230 */ /* 0x000fe40000004100 */
[--C-:B---3--:R-:W-:Y:S02]  /*aba0*/  HADD2.F32 R12, -RZ, R8.reuse.H0_H0 ;  /* 0x20000008ff0c7230 */ /* 0x108fe40000004100 */
[----:B------:R-:W-:Y:S02]  /*abb0*/  HADD2.F32 R8, -RZ, R8.H1_H1 ;  /* 0x30000008ff087230 */ /* 0x000fe40000004100 */
[----:B------:R-:W-:Y:S01]  /*abc0*/  HADD2.F32 R13, -RZ, R9.H0_H0 ;  /* 0x20000009ff0d7230 */ /* 0x000fe20000004100 */
[----:B------:R-:W-:Y:S01]  /*abd0*/  FFMA.FTZ R43, R12, R19, R3 ;  /* 0x000000130c2b7223 */ /* 0x000fe20000010003 */
[--C-:B------:R-:W-:Y:S01]  /*abe0*/  HADD2.F32 R14, -RZ, R10.reuse.H0_H0 ;  /* 0x2000000aff0e7230 */ /* 0x100fe20000004100 */
[-C--:B------:R-:W-:Y:S01]  /*abf0*/  FMUL.FTZ R3, R22, R0.reuse ;  /* 0x0000000016037220 */ /* 0x080fe20000410000 */
[----:B------:R-:W-:Y:S01]  /*ac00*/  HADD2.F32 R16, -RZ, R10.H1_H1 ;  /* 0x3000000aff107230 */ /* 0x000fe20000004100 */
[----:B------:R-:W-:Y:S01]  /*ac10*/  FMUL.FTZ R39, R8, R0 ;  /* 0x0000000008277220 */ /* 0x000fe20000410000 */
[----:B------:R-:W-:Y:S01]  /*ac20*/  HADD2.F32 R0, -RZ, R49.H1_H1 ;  /* 0x30000031ff007230 */ /* 0x000fe20000004100 */
[----:B------:R-:W-:Y:S01]  /*ac30*/  FMUL.FTZ R40, R12, R7 ;  /* 0x000000070c287220 */ /* 0x000fe20000410000 */
[----:B------:R-:W-:Y:S01]  /*ac40*/  HADD2.F32 R15, -RZ, R9.H1_H1 ;  /* 0x30000009ff0f7230 */ /* 0x000fe20000004100 */
[-C--:B------:R-:W-:Y:S01]  /*ac50*/  FMUL.FTZ R7, R27, R6.reuse ;  /* 0x000000061b077220 */ /* 0x080fe20000410000 */
[----:B------:R-:W-:Y:S01]  /*ac60*/  HADD2.F32 R10, -RZ, R52.H1_H1 ;  /* 0x30000034ff0a7230 */ /* 0x000fe20000004100 */
[----:B------:R-:W-:Y:S01]  /*ac70*/  FFMA.FTZ R42, R8, R17, R3 ;  /* 0x00000011082a7223 */ /* 0x000fe20000010003 */
[----:B------:R-:W-:Y:S01]  /*ac80*/  HADD2.F32 R3, -RZ, R48.H1_H1 ;  /* 0x30000030ff037230 */ /* 0x000fe20000004100 */
[----:B------:R-:W-:Y:S01]  /*ac90*/  FMUL.FTZ R35, R13, R6 ;  /* 0x000000060d237220 */ /* 0x000fe20000410000 */
[----:B------:R-:W-:Y:S01]  /*aca0*/  HADD2.F32 R9, -RZ, R50.H0_H0 ;  /* 0x20000032ff097230 */ /* 0x000fe20000004100 */
[----:B------:R-:W-:Y:S01]  /*acb0*/  FMUL.FTZ R6, R29, R0 ;  /* 0x000000001d067220 */ /* 0x000fe20000410000 */
[--C-:B------:R-:W-:Y:S01]  /*acc0*/  HADD2.F32 R21, -RZ, R11.reuse.H0_H0 ;  /* 0x2000000bff157230 */ /* 0x100fe20000004100 */
[----:B------:R-:W-:Y:S01]  /*acd0*/  FFMA.FTZ R41, R13, R18, R7 ;  /* 0x000000120d297223 */ /* 0x000fe20000010007 */
[----:B------:R-:W-:Y:S01]  /*ace0*/  HADD2.F32 R20, -RZ, R11.H1_H1 ;  /* 0x3000000bff147230 */ /* 0x000fe20000004100 */
[----:B------:R-:W-:Y:S01]  /*acf0*/  FFMA.FTZ R34, R14, R10, R6 ;  /* 0x0000000a0e227223 */ /* 0x000fe20000010006 */
[--C-:B------:R-:W-:Y:S01]  /*ad00*/  HADD2.F32 R8, -RZ, R53.reuse.H1_H1 ;  /* 0x30000035ff087230 */ /* 0x100fe20000004100 */
[-C--:B------:R-:W-:Y:S01]  /*ad10*/  FMUL.FTZ R7, R26, R3.reuse ;  /* 0x000000031a077220 */ /* 0x080fe20000410000 */
[----:B------:R-:W-:Y:S01]  /*ad20*/  HADD2.F32 R11, -RZ, R52.H0_H0 ;  /* 0x20000034ff0b7230 */ /* 0x000fe20000004100 */
[----:B------:R-:W-:Y:S01]  /*ad30*/  FMUL.FTZ R13, R15, R3 ;  /* 0x000000030f0d7220 */ /* 0x000fe20000410000 */
[----:B------:R-:W-:Y:S01]  /*ad40*/  HADD2.F32 R3, -RZ, R53.H0_H0 ;  /* 0x20000035ff037230 */ /* 0x000fe20000004100 */
[----:B--2---:R-:W-:Y:S01]  /*ad50*/  FMUL.FTZ R32, R14, R0 ;  /* 0x000000000e207220 */ /* 0x004fe20000410000 */
[----:B------:R-:W-:Y:S01]  /*ad60*/  HADD2.F32 R0, -RZ, R51.H1_H1 ;  /* 0x30000033ff007230 */ /* 0x000fe20000004100 */
[----:B------:R-:W-:-:S02]  /*ad70*/  FMUL.FTZ R6, R28, R9 ;  /* 0x000000091c067220 */ /* 0x000fc40000410000 */
[----:B------:R-:W-:Y:S01]  /*ad80*/  FFMA.FTZ R38, R15, R11, R7 ;  /* 0x0000000b0f267223 */ /* 0x000fe20000010007 */
[--C-:B------:R-:W-:Y:S01]  /*ad90*/  HADD2.F32 R7, -RZ, R54.reuse.H1_H1 ;  /* 0x30000036ff077230 */ /* 0x100fe20000004100 */
[C---:B------:R-:W-:Y:S01]  /*ada0*/  FFMA.FTZ R33, R16.reuse, R8, R6 ;  /* 0x0000000810217223 */ /* 0x040fe20000010006 */
[----:B------:R-:W-:Y:S01]  /*adb0*/  HADD2.F32 R6, -RZ, R54.H0_H0 ;  /* 0x20000036ff067230 */ /* 0x000fe20000004100 */
[----:B------:R-:W-:Y:S02]  /*adc0*/  FMUL.FTZ R14, R16, R9 ;  /* 0x00000009100e7220 */ /* 0x000fe40000410000 */
[-C--:B------:R-:W-:Y:S02]  /*add0*/  FMUL.FTZ R9, R31, R3.reuse ;  /* 0x000000031f097220 */ /* 0x080fe40000410000 */
[----:B------:R-:W-:Y:S02]  /*ade0*/  FMUL.FTZ R12, R30, R0 ;  /* 0x000000001e0c7220 */ /* 0x000fe40000410000 */
[----:B------:R-:W-:-:S02]  /*adf0*/  FMUL.FTZ R3, R21, R3 ;  /* 0x0000000315037220 */ /* 0x000fc40000410000 */
[C---:B------:R-:W-:Y:S02]  /*ae00*/  FMUL.FTZ R0, R20.reuse, R0 ;  /* 0x0000000014007220 */ /* 0x040fe40000410000 */
[----:B------:R-:W-:Y:S02]  /*ae10*/  FFMA.FTZ R20, R20, R6, R12 ;  /* 0x0000000614147223 */ /* 0x000fe4000001000c */
[----:B------:R-:W-:Y:S02]  /*ae20*/  FFMA.FTZ R15, R27, R18, -R35 ;  /* 0x000000121b0f7223 */ /* 0x000fe40000010823 */
[----:B------:R-:W-:Y:S02]  /*ae30*/  FFMA.FTZ R13, R26, R11, -R13 ;  /* 0x0000000b1a0d7223 */ /* 0x000fe4000001080d */
[----:B------:R-:W-:Y:S02]  /*ae40*/  FFMA.FTZ R16, R23, R19, -R40 ;  /* 0x0000001317107223 */ /* 0x000fe40000010828 */
[----:B------:R-:W-:Y:S01]  /*ae50*/  FFMA.FTZ R12, R22, R17, -R39 ;  /* 0x00000011160c7223 */ /* 0x000fe20000010827 */
[----:B------:R-:W-:Y:S01]  /*ae60*/  F2FP.PACK_AB R13, R13, R15 ;  /* 0x0000000f0d0d723e */ /* 0x000fe200000000ff */
        /* <DEDUP_REMOVED lines=8> */
[----:B------:R-:W-:Y:S01]  /*aef0*/  FFMA.FTZ R21, R21, R7, R9 ;  /* 0x0000000715157223 */ /* 0x000fe20000010009 */
[----:B------:R-:W-:-:S02]  /*af00*/  F2FP.PACK_AB R9, R38, R41 ;  /* 0x000000292609723e */ /* 0x000fc400000000ff */
[----:B------:R-:W-:Y:S02]  /*af10*/  F2FP.PACK_AB R15, R0, R3 ;  /* 0x00000003000f723e */ /* 0x000fe400000000ff */
[----:B------:R-:W-:-:S03]  /*af20*/  F2FP.PACK_AB R11, R20, R21 ;  /* 0x00000015140b723e */ /* 0x000fc600000000ff */
[----:B------:R1:W-:Y:S04]  /*af30*/  STS.128 [R36+0x100], R12 ;  /* 0x0001000c24007388 */ /* 0x0003e80000000c00 */
[----:B------:R1:W-:Y:S02]  /*af40*/  STS.128 [R37+0x100], R8 ;  /* 0x0001000825007388 */ /* 0x0003e40000000c00 */
.L_x_127:
[----:B------:R-:W-:Y:S05]  /*af50*/  BSYNC B0 ;  /* 0x0000000000007941 */ /* 0x000fea0003800000 */
.L_x_126:
[----:B------:R-:W-:Y:S01]  /*af60*/  IADD3 R3, R45, 0x20, RZ ;  /* 0x000000202d037810 */ /* 0x000fe20007ffe0ff */
[----:B------:R-:W-:Y:S03]  /*af70*/  BSSY B0, `(.L_x_128) ;  /* 0x0000064000007945 */ /* 0x000fe60003800000 */
[----:B------:R-:W-:-:S13]  /*af80*/  ISETP.GE.OR P1, PT, R3, R46, P0 ;  /* 0x0000002e0300720c */ /* 0x000fda0000726670 */
[----:B------:R-:W-:Y:S05]  /*af90*/  @P1 BRA `(.L_x_129) ;  /* 0x0000061000001947 */ /* 0x000fea0003800000 */
[----:B------:R-:W-:Y:S01]  /*afa0*/  MOV R7, c[0x0][0x27c] ;  /* 0x00009f0000077a02 */ /* 0x000fe20000000f00 */
[----:B------:R-:W-:Y:S01]  /*afb0*/  HADD2.F32 R18, -RZ, R49.H0_H0 ;  /* 0x20000031ff127230 */ /* 0x000fe20000004100 */
[----:B------:R-:W-:Y:S01]  /*afc0*/  SHF.R.S32.HI R0, RZ, 0x1f, R3 ;  /* 0x0000001fff007819 */ /* 0x000fe20000011403 */
[----:B------:R-:W-:Y:S01]  /*afd0*/  HADD2.F32 R17, -RZ, R51.H0_H0 ;  /* 0x20000033ff117230 */ /* 0x000fe20000004100 */
[----:B------:R-:W-:Y:S02]  /*afe0*/  LEA.HI R7, R7, R64, RZ, 0x1d ;  /* 0x0000004007077211 */ /* 0x000fe400078fe8ff */
[----:B------:R-:W-:Y:S02]  /*aff0*/  SHF.L.U32 R6, R3, 0x6, RZ ;  /* 0x0000000603067819 */ /* 0x000fe400000006ff */
[----:B------:R-:W-:Y:S02]  /*b000*/  LEA.HI R3, R0, R3, RZ, 0x3 ;  /* 0x0000000300037211 */ /* 0x000fe400078f18ff */
[----:B-1----:R-:W-:-:S02]  /*b010*/  SHF.R.S32.HI R10, RZ, 0x1f, R7 ;  /* 0x0000001fff0a7819 */ /* 0x002fc40000011407 */
[----:B------:R-:W-:Y:S02]  /*b020*/  LOP3.LUT R0, R6, 0x1c0, RZ, 0xc0, !PT ;  /* 0x000001c006007812 */ /* 0x000fe400078ec0ff */
[----:B------:R-:W-:Y:S02]  /*b030*/  SHF.L.U32 R6, R3, 0x6, RZ ;  /* 0x0000000603067819 */ /* 0x000fe400000006ff */
[----:B------:R-:W-:Y:S02]  /*b040*/  SHF.L.U32 R8, R7, 0x3, RZ ;  /* 0x0000000307087819 */ /* 0x000fe400000006ff */
[----:B------:R-:W-:Y:S02]  /*b050*/  LEA.HI R7, R10, R7, RZ, 0x3 ;  /* 0x000000070a077211 */ /* 0x000fe400078f18ff */
[----:B------:R-:W-:Y:S02]  /*b060*/  LOP3.LUT R9, R0, 0x38, R24, 0xf8, !PT ;  /* 0x0000003800097812 */ /* 0x000fe400078ef818 */
[----:B------:R-:W-:-:S02]  /*b070*/  SHF.R.U32.HI R3, RZ, 0x3, R0 ;  /* 0x00000003ff037819 */ /* 0x000fc40000011600 */
[----:B------:R-:W-:Y:S02]  /*b080*/  LOP3.LUT R6, R6, 0xfffffe00, RZ, 0xc0, !PT ;  /* 0xfffffe0006067812 */ /* 0x000fe400078ec0ff */
[----:B------:R-:W-:Y:S02]  /*b090*/  LOP3.LUT R8, R0, 0x38, R8, 0xf8, !PT ;  /* 0x0000003800087812 */ /* 0x000fe400078ef808 */
[----:B------:R-:W-:Y:S01]  /*b0a0*/  SHF.L.U32 R0, R7, 0xa, RZ ;  /* 0x0000000a07007819 */ /* 0x000fe200000006ff */
[----:B------:R-:W-:Y:S01]  /*b0b0*/  HADD2.F32 R7, -RZ, R48.H0_H0 ;  /* 0x20000030ff077230 */ /* 0x000fe20000004100 */
[----:B------:R-:W-:Y:S02]  /*b0c0*/  LOP3.LUT R9, R6, R9, R3, 0xf6, !PT ;  /* 0x0000000906097212 */ /* 0x000fe400078ef603 */
[----:B------:R-:W-:Y:S02]  /*b0d0*/  LOP3.LUT R3, R8, R3, RZ, 0x3c, !PT ;  /* 0x0000000308037212 */ /* 0x000fe400078e3cff */
[----:B------:R-:W-:-:S02]  /*b0e0*/  LOP3.LUT R0, R0, 0x7fffe000, RZ, 0xc0, !PT ;  /* 0x7fffe00000007812 */ /* 0x000fc400078ec0ff */
[----:B------:R-:W-:Y:S02]  /*b0f0*/  SHF.L.U32 R41, R9, 0x1, RZ ;  /* 0x0000000109297819 */ /* 0x000fe400000006ff */
[----:B------:R-:W-:Y:S01]  /*b100*/  IADD3 R0, R3, R0, R6 ;  /* 0x0000000003007210 */ /* 0x000fe20007ffe006 */
[--C-:B------:R-:W-:Y:S02]  /*b110*/  HADD2.F32 R3, -RZ, R47.reuse.H0_H0 ;  /* 0x2000002fff037230 */ /* 0x100fe40000004100 */
[----:B------:R-:W1:Y:S01]  /*b120*/  LDS.128 R8, [R41+0x100] ;  /* 0x0001000029087984 */ /* 0x000e620000000c00 */
[----:B------:R-:W-:Y:S01]  /*b130*/  SHF.L.U32 R37, R0, 0x1, RZ ;  /* 0x0000000100257819 */ /* 0x000fe200000006ff */
[----:B------:R-:W-:-:S04]  /*b140*/  HADD2.F32 R0, -RZ, R47.H1_H1 ;  /* 0x3000002fff007230 */ /* 0x000fc80000004100 */
[----:B------:R-:W3:Y:S01]  /*b150*/  LDS.128 R12, [R37+0x100] ;  /* 0x00010000250c7984 */ /* 0x000ee20000000c00 */
[--C-:B-1----:R-:W-:Y:S02]  /*b160*/  HADD2.F32 R23, -RZ, R8.reuse.H0_H0 ;  /* 0x20000008ff177230 */ /* 0x102fe40000004100 */
[----:B------:R-:W-:Y:S02]  /*b170*/  HADD2.F32 R22, -RZ, R8.H1_H1 ;  /* 0x30000008ff167230 */ /* 0x000fe40000004100 */
[----:B------:R-:W-:Y:S01]  /*b180*/  HADD2.F32 R27, -RZ, R9.H0_H0 ;  /* 0x20000009ff1b7230 */ /* 0x000fe20000004100 */
[C---:B------:R-:W-:Y:S01]  /*b190*/  FMUL.FTZ R8, R3.reuse, R23 ;  /* 0x0000001703087220 */ /* 0x040fe20000410000 */
[--C-:B---3--:R-:W-:Y:S02]  /*b1a0*/  HADD2.F32 R6, -RZ, R12.reuse.H0_H0 ;  /* 0x2000000cff067230 */ /* 0x108fe40000004100 */
[--C-:B------:R-:W-:Y:S02]  /*b1b0*/  HADD2.F32 R20, -RZ, R15.reuse.H0_H0 ;  /* 0x2000000fff147230 */ /* 0x100fe40000004100 */
[----:B------:R-:W-:Y:S01]  /*b1c0*/  HADD2.F32 R19, -RZ, R15.H1_H1 ;  /* 0x3000000fff137230 */ /* 0x000fe20000004100 */
[----:B------:R-:W-:Y:S01]  /*b1d0*/  FMUL.FTZ R40, R3, R6 ;  /* 0x0000000603287220 */ /* 0x000fe20000410000 */
[----:B------:R-:W-:Y:S01]  /*b1e0*/  HADD2.F32 R12, -RZ, R12.H1_H1 ;  /* 0x3000000cff0c7230 */ /* 0x000fe20000004100 */
[----:B------:R-:W-:Y:S01]  /*b1f0*/  FMUL.FTZ R3, R0, R22 ;  /* 0x0000001600037220 */ /* 0x000fe20000410000 */
[----:B------:R-:W-:Y:S01]  /*b200*/  HADD2.F32 R15, -RZ, R50.H1_H1 ;  /* 0x30000032ff0f7230 */ /* 0x000fe20000004100 */
[----:B------:R-:W-:Y:S01]  /*b210*/  FFMA.FTZ R44, R18, R6, R8 ;  /* 0x00000006122c7223 */ /* 0x000fe20000010008 */
[----:B------:R-:W-:Y:S01]  /*b220*/  HADD2.F32 R26, -RZ, R9.H1_H1 ;  /* 0x30000009ff1a7230 */ /* 0x000fe20000004100 */
[-C--:B------:R-:W-:Y:S01]  /*b230*/  FMUL.FTZ R39, R0, R12.reuse ;  /* 0x0000000c00277220 */ /* 0x080fe20000410000 */
[----:B------:R-:W-:Y:S01]  /*b240*/  HADD2.F32 R9, -RZ, R13.H0_H0 ;  /* 0x2000000dff097230 */ /* 0x000fe20000004100 */
[----:B------:R-:W-:Y:S01]  /*b250*/  FFMA.FTZ R43, R15, R12, R3 ;  /* 0x0000000c0f2b7223 */ /* 0x000fe20000010003 */
[----:B------:R-:W-:Y:S01]  /*b260*/  HADD2.F32 R3, -RZ, R48.H1_H1 ;  /* 0x30000030ff037230 */ /* 0x000fe20000004100 */
[C---:B------:R-:W-:Y:S01]  /*b270*/  FMUL.FTZ R6, R7.reuse, R27 ;  /* 0x0000001b07067220 */ /* 0x040fe20000410000 */
[----:B------:R-:W-:Y:S01]  /*b280*/  HADD2.F32 R29, -RZ, R10.H0_H0 ;  /* 0x2000000aff1d7230 */ /* 0x000fe20000004100 */
[-C--:B------:R-:W-:Y:S01]  /*b290*/  FMUL.FTZ R36, R7, R9.reuse ;  /* 0x0000000907247220 */ /* 0x080fe20000410000 */
[----:B------:R-:W-:Y:S01]  /*b2a0*/  HADD2.F32 R0, -RZ, R49.H1_H1 ;  /* 0x30000031ff007230 */ /* 0x000fe20000004100 */
[----:B------:R-:W-:Y:S01]  /*b2b0*/  FFMA.FTZ R42, R17, R9, R6 ;  /* 0x00000009112a7223 */ /* 0x000fe20000010006 */
[----:B------:R-:W-:Y:S01]  /*b2c0*/  HADD2.F32 R16, -RZ, R13.H1_H1 ;  /* 0x3000000dff107230 */ /* 0x000fe20000004100 */
[C---:B------:R-:W-:Y:S01]  /*b2d0*/  FMUL.FTZ R8, R3.reuse, R26 ;  /* 0x0000001a03087220 */ /* 0x040fe20000410000 */
[--C-:B------:R-:W-:Y:S01]  /*b2e0*/  HADD2.F32 R31, -RZ, R11.reuse.H0_H0 ;  /* 0x2000000bff1f7230 */ /* 0x100fe20000004100 */
[----:B------:R-:W-:Y:S01]  /*b2f0*/  FMUL.FTZ R7, R0, R29 ;  /* 0x0000001d00077220 */ /* 0x000fe20000410000 */
[----:B------:R-:W-:Y:S01]  /*b300*/  HADD2.F32 R30, -RZ, R11.H1_H1 ;  /* 0x3000000bff1e7230 */ /* 0x000fe20000004100 */
[----:B------:R-:W-:Y:S01]  /*b310*/  FMUL.FTZ R34, R3, R16 ;  /* 0x0000001003227220 */ /* 0x000fe20000410000 */
[----:B------:R-:W-:-:S02]  /*b320*/  HADD2.F32 R13, -RZ, R14.H0_H0 ;  /* 0x2000000eff0d7230 */ /* 0x000fc40000004100 */
[----:B------:R-:W-:Y:S02]  /*b330*/  HADD2.F32 R28, -RZ, R10.H1_H1 ;  /* 0x3000000aff1c7230 */ /* 0x000fe40000004100 */
[--C-:B------:R-:W-:Y:S01]  /*b340*/  HADD2.F32 R11, -RZ, R52.reuse.H0_H0 ;  /* 0x20000034ff0b7230 */ /* 0x100fe20000004100 */
[-C--:B--2---:R-:W-:Y:S01]  /*b350*/  FMUL.FTZ R32, R0, R13.reuse ;  /* 0x0000000d00207220 */ /* 0x084fe20000410000 */
[----:B------:R-:W-:Y:S02]  /*b360*/  HADD2.F32 R10, -RZ, R52.H1_H1 ;  /* 0x30000034ff0a7230 */ /* 0x000fe40000004100 */
[----:B------:R-:W-:Y:S01]  /*b370*/  HADD2.F32 R6, -RZ, R50.H0_H0 ;  /* 0x20000032ff067230 */ /* 0x000fe20000004100 */
[----:B------:R-:W-:Y:S01]  /*b380*/  FFMA.FTZ R38, R11, R16, R8 ;  /* 0x000000100b267223 */ /* 0x000fe20000010008 */
[----:B------:R-:W-:Y:S01]  /*b390*/  HADD2.F32 R14, -RZ, R14.H1_H1 ;  /* 0x3000000eff0e7230 */ /* 0x000fe20000004100 */
[----:B------:R-:W-:Y:S01]  /*b3a0*/  FFMA.FTZ R35, R10, R13, R7 ;  /* 0x0000000d0a237223 */ /* 0x000fe20000010007 */
[----:B------:R-:W-:Y:S01]  /*b3b0*/  HADD2.F32 R0, -RZ, R51.H1_H1 ;  /* 0x30000033ff007230 */ /* 0x000fe20000004100 */
[C---:B------:R-:W-:Y:S01]  /*b3c0*/  FMUL.FTZ R7, R6.reuse, R28 ;  /* 0x0000001c06077220 */ /* 0x040fe20000410000 */
[--C-:B------:R-:W-:Y:S01]  /*b3d0*/  HADD2.F32 R8, -RZ, R53.reuse.H1_H1 ;  /* 0x30000035ff087230 */ /* 0x100fe20000004100 */
[----:B------:R-:W-:Y:S01]  /*b3e0*/  FMUL.FTZ R21, R6, R14 ;  /* 0x0000000e06157220 */ /* 0x000fe20000410000 */
[----:B------:R-:W-:Y:S01]  /*b3f0*/  HADD2.F32 R3, -RZ, R53.H0_H0 ;  /* 0x20000035ff037230 */ /* 0x000fe20000004100 */
[----:B------:R-:W-:Y:S01]  /*b400*/  FMUL.FTZ R12, R0, R30 ;  /* 0x0000001e000c7220 */ /* 0x000fe20000410000 */
[--C-:B------:R-:W-:Y:S01]  /*b410*/  HADD2.F32 R6, -RZ, R54.reuse.H0_H0 ;  /* 0x20000036ff067230 */ /* 0x100fe20000004100 */
[----:B------:R-:W-:Y:S01]  /*b420*/  FFMA.FTZ R33, R8, R14, R7 ;  /* 0x0000000e08217223 */ /* 0x000fe20000010007 */
[----:B------:R-:W-:Y:S01]  /*b430*/  HADD2.F32 R7, -RZ, R54.H1_H1 ;  /* 0x30000036ff077230 */ /* 0x000fe20000004100 */
[----:B------:R-:W-:-:S02]  /*b440*/  FMUL.FTZ R9, R3, R31 ;  /* 0x0000001f03097220 */ /* 0x000fc40000410000 */
[----:B------:R-:W-:Y:S02]  /*b450*/  FMUL.FTZ R3, R3, R20 ;  /* 0x0000001403037220 */ /* 0x000fe40000410000 */
[-C--:B------:R-:W-:Y:S02]  /*b460*/  FMUL.FTZ R0, R0, R19.reuse ;  /* 0x0000001300007220 */ /* 0x080fe40000410000 */
[----:B------:R-:W-:Y:S02]  /*b470*/  FFMA.FTZ R19, R6, R19, R12 ;  /* 0x0000001306137223 */ /* 0x000fe4000001000c */
[----:B------:R-:W-:Y:S02]  /*b480*/  FFMA.FTZ R12, R15, R22, -R39 ;  /* 0x000000160f0c7223 */ /* 0x000fe40000010827 */
[----:B------:R-:W-:Y:S02]  /*b490*/  FFMA.FTZ R15, R17, R27, -R36 ;  /* 0x0000001b110f7223 */ /* 0x000fe40000010824 */
[----:B------:R-:W-:-:S02]  /*b4a0*/  FFMA.FTZ R13, R11, R26, -R34 ;  /* 0x0000001a0b0d7223 */ /* 0x000fc40000010822 */
        /* <DEDUP_REMOVED lines=12> */
[----:B------:R-:W-:Y:S02]  /*b570*/  F2FP.PACK_AB R10, R33, R35 ;  /* 0x00000023210a723e */ /* 0x000fe400000000ff */
[----:B------:R-:W-:Y:S01]  /*b580*/  F2FP.PACK_AB R11, R19, R20 ;  /* 0x00000014130b723e */ /* 0x000fe200000000ff */
[----:B------:R1:W-:Y:S04]  /*b590*/  STS.128 [R41+0x100], R12 ;  /* 0x0001000c29007388 */ /* 0x0003e80000000c00 */
[----:B------:R1:W-:Y:S02]  /*b5a0*/  STS.128 [R37+0x100], R8 ;  /* 0x0001000825007388 */ /* 0x0003e40000000c00 */
.L_x_129:
[----:B------:R-:W-:Y:S05]  /*b5b0*/  BSYNC B0 ;  /* 0x0000000000007941 */ /* 0x000fea0003800000 */
.L_x_128:
        /* <DEDUP_REMOVED lines=101> */
.L_x_131:
[----:B------:R-:W-:Y:S05]  /*bc10*/  BSYNC B0 ;  /* 0x0000000000007941 */ /* 0x000fea0003800000 */
.L_x_130:
[----:B------:R-:W-:-:S04]  /*bc20*/  IADD3 R3, R45, 0x60, RZ ;  /* 0x000000602d037810 */ /* 0x000fc80007ffe0ff */
        /* <DEDUP_REMOVED lines=37> */
[-C--:B------:R-:W-:Y:S01]  /*be80*/  FMUL.FTZ R38, R3, R6.reuse ;  /* 0x0000000603267220 */ /* 0x080fe20000410000 */
        /* <DEDUP_REMOVED lines=19> */
[----:B--2---:R-:W-:Y:S01]  /*bfc0*/  FMUL.FTZ R32, R3, R16 ;  /* 0x0000001003207220 */ /* 0x004fe20000410000 */
[----:B------:R-:W-:-:S02]  /*bfd0*/  HADD2.F32 R13, -RZ, R14.H0_H0 ;  /* 0x2000000eff0d7230 */ /* 0x000fc40000004100 */
[----:B------:R-:W-:Y:S02]  /*bfe0*/  HADD2.F32 R27, -RZ, R10.H1_H1 ;  /* 0x3000000aff1b7230 */ /* 0x000fe40000004100 */
[--C-:B------:R-:W-:Y:S01]  /*bff0*/  HADD2.F32 R11, -RZ, R52.reuse.H0_H0 ;  /* 0x20000034ff0b7230 */ /* 0x100fe20000004100 */
[-C--:B------:R-:W-:Y:S01]  /*c000*/  FMUL.FTZ R22, R0, R13.reuse ;  /* 0x0000000d00167220 */ /* 0x080fe20000410000 */
        /* <DEDUP_REMOVED lines=8> */
[-C--:B------:R-:W-:Y:S01]  /*c090*/  FMUL.FTZ R21, R6, R14.reuse ;  /* 0x0000000e06157220 */ /* 0x080fe20000410000 */
        /* <DEDUP_REMOVED lines=28> */
.L_x_121:
[----:B------:R-:W-:Y:S05]  /*c260*/  BSYNC B2 ;  /* 0x0000000000027941 */ /* 0x000fea0003800000 */
.L_x_105:
[----:B------:R-:W-:Y:S01]  /*c270*/  LEA.HI R149, R149, R213, RZ, 0x5 ;  /* 0x000000d595957211 */ /* 0x000fe200078f28ff */
[----:B------:R-:W-:Y:S01]  /*c280*/  BAR.SYNC.DEFER_BLOCKING 0x0 ;  /* 0x0000000000007b1d */ /* 0x000fe20000010000 */
[----:B------:R-:W-:Y:S01]  /*c290*/  SHF.L.U32 R0, R64, 0x6, RZ ;  /* 0x0000000640007819 */ /* 0x000fe200000006ff */
[----:B------:R-:W-:Y:S01]  /*c2a0*/  IMAD.WIDE.U32 R6, R56, c[0x0][0x208], RZ ;  /* 0x0000820038067a25 */ /* 0x000fe200078e00ff */
[----:B------:R-:W-:-:S02]  /*c2b0*/  SHF.L.U32 R184, R149, 0x5, RZ ;  /* 0x0000000595b87819 */ /* 0x000fc400000006ff */
[----:B------:R-:W-:Y:S01]  /*c2c0*/  SHF.L.U32 R3, R45, 0x3, RZ ;  /* 0x000000032d037819 */ /* 0x000fe200000006ff */
[----:B------:R-:W-:Y:S01]  /*c2d0*/  IMAD R148, R56, -0x80, R209 ;  /* 0xffffff8038947824 */ /* 0x000fe200078e02d1 */
[----:B------:R-:W-:Y:S01]  /*c2e0*/  LOP3.LUT R184, R184, 0x7ffffc00, RZ, 0xc0, !PT ;  /* 0x7ffffc00b8b87812 */ /* 0x000fe200078ec0ff */
[----:B------:R-:W-:Y:S01]  /*c2f0*/  IMAD.SHL.U32 R231, R55, 0x2, RZ ;  /* 0x0000000237e77824 */ /* 0x000fe200078e00ff */
[----:B------:R-:W-:Y:S02]  /*c300*/  LOP3.LUT R0, R0, 0x1c0, RZ, 0xc0, !PT ;  /* 0x000001c000007812 */ /* 0x000fe400078ec0ff */
[----:B------:R-:W-:Y:S02]  /*c310*/  IADD3 R184, R4, R184, RZ ;  /* 0x000000b804b87210 */ /* 0x000fe40007ffe0ff */
[----:B------:R-:W-:Y:S02]  /*c320*/  LOP3.LUT R3, R0, 0x8, R3, 0xf8, !PT ;  /* 0x0000000800037812 */ /* 0x000fe400078ef803 */
[C---:B------:R-:W-:Y:S01]  /*c330*/  LEA R200, R184.reuse, 0x100, 0x1 ;  /* 0x00000100b8c87811 */ /* 0x040fe200078e08ff */
[----:B------:R-:W-:Y:S01]  /*c340*/  IMAD.SHL.U32 R184, R184, 0x2, RZ ;  /* 0x00000002b8b87824 */ /* 0x000fe200078e00ff */
[----:B------:R-:W-:-:S02]  /*c350*/  SHF.R.U32.HI R0, RZ, 0x3, R0 ;  /* 0x00000003ff007819 */ /* 0x000fc40000011600 */
[-C--:B------:R-:W-:Y:S02]  /*c360*/  LEA R196, R5, R200.reuse, 0x1 ;  /* 0x000000c805c47211 */ /* 0x080fe400078e08ff */
[C---:B------:R-:W-:Y:S02]  /*c370*/  LEA R200, R2.reuse, R200, 0x1 ;  /* 0x000000c802c87211 */ /* 0x040fe400078e08ff */
[----:B------:R-:W-:Y:S01]  /*c380*/  LEA R204, R2, R196, 0x1 ;  /* 0x000000c402cc7211 */ /* 0x000fe200078e08ff */
[----:B------:R-:W-:Y:S01]  /*c390*/  LDSM.16.M88.4 R140, [R184+0x100] ;  /* 0x00010000b88c783b */ /* 0x000fe20000000200 */
[----:B------:R-:W-:Y:S02]  /*c3a0*/  LOP3.LUT R0, R3, R0, RZ, 0x3c, !PT ;  /* 0x0000000003007212 */ /* 0x000fe400078e3cff */
[----:B------:R-:W-:Y:S01]  /*c3b0*/  LOP3.LUT P0, RZ, R64, 0x2, RZ, 0xc0, !PT ;  /* 0x0000000240ff7812 */ /* 0x000fe2000780c0ff */
[----:B------:R-:W-:Y:S01]  /*c3c0*/  LDSM.16.M88.4 R144, [R196] ;  /* 0x00000000c490783b */ /* 0x000fe20000000200 */
[----:B------:R-:W-:-:S02]  /*c3d0*/  LEA R0, R57, R0, 0x9 ;  /* 0x0000000039007211 */ /* 0x000fc400078e48ff */
[----:B------:R-:W-:Y:S01]  /*c3e0*/  MOV R151, 0x6 ;  /* 0x0000000600977802 */ /* 0x000fe20000000f00 */
[----:B------:R-:W-:Y:S01]  /*c3f0*/  LDSM.16.M88.4 R172, [R200] ;  /* 0x00000000c8ac783b */ /* 0x000fe20000000200 */
[----:B------:R-:W-:-:S03]  /*c400*/  SHF.L.U32 R208, R0, 0x1, RZ ;  /* 0x0000000100d07819 */ /* 0x000fc600000006ff */
[----:B------:R-:W-:Y:S01]  /*c410*/  LDSM.16.M88.4 R180, [R204] ;  /* 0x00000000ccb4783b */ /* 0x000fe20000000200 */
[C---:B------:R-:W-:Y:S02]  /*c420*/  IADD3 R0, R208.reuse, 0x8100, RZ ;  /* 0x00008100d0007810 */ /* 0x040fe40007ffe0ff */
[----:B------:R-:W-:Y:S01]  /*c430*/  IADD3 R215, R208, 0x8120, RZ ;  /* 0x00008120d0d77810 */ /* 0x000fe20007ffe0ff */
[----:B------:R-:W-:Y:S01]  /*c440*/  LDSM.16.M88.4 R184, [R184+0x4100] ;  /* 0x00410000b8b8783b */ /* 0x000fe20000000200 */
[----:B------:R-:W-:Y:S01]  /*c450*/  @P0 IADD3 R215, R0, -0x20, RZ ;  /* 0xffffffe000d70810 */ /* 0x000fe20007ffe0ff */
[----:B------:R-:W-:Y:S02]  /*c460*/  IMAD R0, R58, c[0x0][0x208], RZ ;  /* 0x000082003a007a24 */ /* 0x000fe400078e02ff */
[----:B------:R-:W-:Y:S01]  /*c470*/  LDSM.16.M88.4 R196, [R196+0x4000] ;  /* 0x00400000c4c4783b */ /* 0x000fe20000000200 */
[C---:B------:R-:W-:Y:S01]  /*c480*/  IADD3 R230, R215.reuse, 0x800, RZ ;  /* 0x00000800d7e67810 */ /* 0x040fe20007ffe0ff */
[----:B------:R-:W-:Y:S01]  /*c490*/  IMAD R3, R56, c[0x0][0x20c], R0 ;  /* 0x0000830038037a24 */ /* 0x000fe200078e0200 */
[----:B------:R-:W-:Y:S01]  /*c4a0*/  LEA R0, P0, R6, R60, 0x7 ;  /* 0x0000003c06007211 */ /* 0x000fe200078038ff */
[----:B------:R-:W-:Y:S01]  /*c4b0*/  LDSM.16.M88.4 R200, [R200+0x4000] ;  /* 0x00400000c8c8783b */ /* 0x000fe20000000200 */
[----:B------:R-:W-:Y:S01]  /*c4c0*/  IADD3 R229, R215, 0x1000, RZ ;  /* 0x00001000d7e57810 */ /* 0x000fe20007ffe0ff */
[----:B------:R-:W-:Y:S01]  /*c4d0*/  IMAD.IADD R3, R7, 0x1, R3 ;  /* 0x0000000107037824 */ /* 0x000fe200078e0203 */
[C---:B------:R-:W-:Y:S01]  /*c4e0*/  IADD3 R228, R215.reuse, 0x1800, RZ ;  /* 0x00001800d7e47810 */ /* 0x040fe20007ffe0ff */
[----:B------:R-:W-:Y:S01]  /*c4f0*/  LDSM.16.M88.4 R204, [R204+0x4000] ;  /* 0x00400000cccc783b */ /* 0x000fe20000000200 */
[----:B------:R-:W-:-:S02]  /*c500*/  IADD3 R227, R215, 0x2000, RZ ;  /* 0x00002000d7e37810 */ /* 0x000fc40007ffe0ff */
[----:B------:R-:W-:Y:S01]  /*c510*/  LEA.HI.X R3, R6, R59, R3, 0x7, P0 ;  /* 0x0000003b06037211 */ /* 0x000fe200000f3c03 */
[----:B------:R-:W-:Y:S01]  /*c520*/  BAR.SYNC.DEFER_BLOCKING 0x0 ;  /* 0x0000000000007b1d */ /* 0x000fe20000010000 */
[C---:B------:R-:W-:Y:S02]  /*c530*/  LEA R6, P0, R0.reuse, c[0x0][0x1f8], 0x1 ;  /* 0x00007e0000067a11 */ /* 0x040fe400078008ff */
[----:B------:R-:W-:Y:S02]  /*c540*/  IADD3 R226, R215, 0x2800, RZ ;  /* 0x00002800d7e27810 */ /* 0x000fe40007ffe0ff */
[----:B------:R-:W-:Y:S02]  /*c550*/  LEA.HI.X R7, R0, c[0x0][0x1fc], R3, 0x1, P0 ;  /* 0x00007f0000077a11 */ /* 0x000fe400000f0c03 */
[----:B------:R-:W-:Y:S02]  /*c560*/  IADD3 R0, -R45, R148, RZ ;  /* 0x000000942d007210 */ /* 0x000fe40007ffe1ff */
[----:B------:R-:W-:-:S02]  /*c570*/  IADD3 R225, R215, 0x3000, RZ ;  /* 0x00003000d7e17810 */ /* 0x000fc40007ffe0ff */
[C---:B------:R-:W-:Y:S02]  /*c580*/  ISETP.LT.OR P6, PT, R0.reuse, 0x1, P4 ;  /* 0x000000010000780c */ /* 0x040fe400027c1670 */
[----:B------:R-:W-:Y:S02]  /*c590*/  ISETP.LT.OR P5, PT, R0, 0x1, P3 ;  /* 0x000000010000780c */ /* 0x000fe40001fa1670 */
[C---:B------:R-:W-:Y:S02]  /*c5a0*/  IADD3 R224, R215.reuse, 0x3800, RZ ;  /* 0x00003800d7e07810 */ /* 0x040fe40007ffe0ff */
[C---:B------:R-:W-:Y:S02]  /*c5b0*/  IADD3 R223, R215.reuse, 0x4000, RZ ;  /* 0x00004000d7df7810 */ /* 0x040fe40007ffe0ff */
[C---:B------:R-:W-:Y:S02]  /*c5c0*/  IADD3 R222, R215.reuse, 0x4800, RZ ;  /* 0x00004800d7de7810 */ /* 0x040fe40007ffe0ff */
[----:B------:R-:W-:-:S02]  /*c5d0*/  IADD3 R221, R215, 0x5000, RZ ;  /* 0x00005000d7dd7810 */ /* 0x000fc40007ffe0ff */
[----:B------:R-:W-:Y:S01]  /*c5e0*/  IADD3 R220, R215, 0x5800, RZ ;  /* 0x00005800d7dc7810 */ /* 0x000fe20007ffe0ff */
[----:B------:R-:W-:-:S04]  /*c5f0*/  DEPBAR.LE SB0, 0x0 ;  /* 0x000080000000791a */ /* 0x000fc80000000000 */
[----:B------:R-:W-:Y:S01]  /*c600*/  BAR.SYNC.DEFER_BLOCKING 0x0 ;  /* 0x0000000000007b1d */ /* 0x000fe20000010000 */
[C---:B------:R-:W-:Y:S02]  /*c610*/  IADD3 R219, R215.reuse, 0x6000, RZ ;  /* 0x00006000d7db7810 */ /* 0x040fe40007ffe0ff */
[C---:B------:R-:W-:Y:S02]  /*c620*/  IADD3 R218, R215.reuse, 0x6800, RZ ;  /* 0x00006800d7da7810 */ /* 0x040fe40007ffe0ff */
[C---:B------:R-:W-:Y:S02]  /*c630*/  IADD3 R217, R215.reuse, 0x7000, RZ ;  /* 0x00007000d7d97810 */ /* 0x040fe40007ffe0ff */
[----:B------:R-:W-:Y:S01]  /*c640*/  IADD3 R216, R215, 0x7800, RZ ;  /* 0x00007800d7d87810 */ /* 0x000fe20007ffe0ff */
[----:B-1----:R-:W1:Y:S04]  /*c650*/  LDSM.16.M88.4 R8, [R208+0x8900] ;  /* 0x00890000d008783b */ /* 0x002e680000000200 */
[----:B------:R-:W3:Y:S04]  /*c660*/  LDSM.16.M88.4 R12, [R208+0x8100] ;  /* 0x00810000d00c783b */ /* 0x000ee80000000200 */
[----:B------:R-:W4:Y:S04]  /*c670*/  LDSM.16.M88.4 R36, [R208+0x9100] ;  /* 0x00910000d024783b */ /* 0x000f280000000200 */
[----:B------:R-:W2:Y:S04]  /*c680*/  LDSM.16.M88.4 R28, [R215+0x800] ;  /* 0x00080000d71c783b */ /* 0x000ea80000000200 */
[----:B------:R-:W-:Y:S04]  /*c690*/  LDSM.16.M88.4 R72, [R215+0x1000] ;  /* 0x00100000d748783b */ /* 0x000fe80000000200 */
[----:B--2---:R-:W2:Y:S04]  /*c6a0*/  LDSM.16.M88.4 R32, [R215] ;  /* 0x00000000d720783b */ /* 0x004ea80000000200 */
[----:B------:R-:W-:Y:S04]  /*c6b0*/  LDSM.16.M88.4 R40, [R208+0x9900] ;  /* 0x00990000d028783b */ /* 0x000fe80000000200 */
[----:B------:R-:W-:Y:S04]  /*c6c0*/  LDSM.16.M88.4 R56, [R215+0x1800] ;  /* 0x00180000d738783b */ /* 0x000fe80000000200 */
[----:B------:R-:W-:Y:S04]  /*c6d0*/  LDSM.16.M88.4 R52, [R215+0x2000] ;  /* 0x00200000d734783b */ /* 0x000fe80000000200 */
[----:B------:R-:W-:Y:S01]  /*c6e0*/  LDSM.16.M88.4 R48, [R215+0x2800] ;  /* 0x00280000d730783b */ /* 0x000fe20000000200 */
[C---:B-1----:R-:W-:Y:S03]  /*c6f0*/  HMMA.16816.F32 R16, R140.reuse, R8, RZ ;  /* 0x000000088c10723c */ /* 0x042fe600000018ff */
[----:B------:R-:W-:Y:S04]  /*c700*/  LDSM.16.M88.4 R44, [R215+0x3000] ;  /* 0x00300000d72c783b */ /* 0x000fe80000000200 */
[----:B------:R-:W-:Y:S01]  /*c710*/  LDSM.16.M88.4 R68, [R215+0x3800] ;  /* 0x00380000d744783b */ /* 0x000fe20000000200 */
[C---:B---3--:R-:W-:Y:S08]  /*c720*/  HMMA.16816.F32 R24, R140.reuse, R12, RZ ;  /* 0x0000000c8c18723c */ /* 0x048ff000000018ff */
[C---:B------:R-:W-:Y:S08]  /*c730*/  HMMA.16816.F32 R20, R140.reuse, R14, RZ ;  /* 0x0000000e8c14723c */ /* 0x040ff000000018ff */
[C---:B------:R-:W-:Y:S08]  /*c740*/  HMMA.16816.F32 R12, R140.reuse, R10, RZ ;  /* 0x0000000a8c0c723c */ /* 0x040ff000000018ff */
[----:B----4-:R-:W-:Y:S08]  /*c750*/  HMMA.16816.F32 R8, R140, R36, RZ ;  /* 0x000000248c08723c */ /* 0x010ff000000018ff */
[C---:B------:R-:W-:Y:S01]  /*c760*/  HMMA.16816.F32 R128, R144.reuse, R28, R16 ;  /* 0x0000001c9080723c */ /* 0x040fe20000001810 */
[----:B------:R-:W1:Y:S07]  /*c770*/  LDSM.16.M88.4 R16, [R208+0xa900] ;  /* 0x00a90000d010783b */ /* 0x000e6e0000000200 */
[C---:B--2---:R-:W-:Y:S01]  /*c780*/  HMMA.16816.F32 R124, R144.reuse, R32, R24 ;  /* 0x00000020907c723c */ /* 0x044fe20000001818 */
[----:B------:R-:W2:Y:S07]  /*c790*/  LDSM.16.M88.4 R24, [R208+0xa100] ;  /* 0x00a10000d018783b */ /* 0x000eae0000000200 */
[C---:B------:R-:W-:Y:S07]  /*c7a0*/  HMMA.16816.F32 R136, R144.reuse, R72, R8 ;  /* 0x000000489088723c */ /* 0x040fee0000001808 */
[----:B------:R-:W-:Y:S01]  /*c7b0*/  MOV R8, c[0x0][0x208] ;  /* 0x0000820000087a02 */ /* 0x000fe20000000f00 */
[----:B------:R-:W-:Y:S01]  /*c7c0*/  HMMA.16816.F32 R88, R144, R34, R20 ;  /* 0x000000229058723c */ /* 0x000fe20000001814 */
[----:B------:R-:W3:Y:S02]  /*c7d0*/  LDSM.16.M88.4 R20, [R208+0xb100] ;  /* 0x00b10000d014783b */ /* 0x000ee40000000200 */
[----:B------:R-:W-:-:S02]  /*c7e0*/  SHF.L.U64.HI R65, R8, R151, c[0x0][0x20c] ;  /* 0x0000830008417619 */ /* 0x000fc40000010297 */
[----:B------:R-:W4:Y:S03]  /*c7f0*/  LDSM.16.M88.4 R32, [R208+0xb900] ;  /* 0x00b90000d020783b */ /* 0x000f260000000200 */
[----:B------:R-:W-:Y:S01]  /*c800*/  HMMA.16816.F32 R132, R144, R30, R12 ;  /* 0x0000001e9084723c */ /* 0x000fe2000000180c */
[----:B------:R-:W-:Y:S01]  /*c810*/  @!PT LDS RZ, [RZ] ;  /* 0x00000000fffff984 */ /* 0x000fe20000000800 */
[----:B------:R-:W-:Y:S01]  /*c820*/  @!PT LDS RZ, [RZ] ;  /* 0x00000000fffff984 */ /* 0x000fe20000000800 */
[----:B------:R-:W-:Y:S01]  /*c830*/  @!PT LDS RZ, [RZ] ;  /* 0x00000000fffff984 */ /* 0x000fe20000000800 */
[----:B------:R2:W-:Y:S01]  /*c840*/  LDGSTS.E.BYPASS.LTC128B.128 [R231+0x100], [R6.64], !P6 ;  /* 0x0010000006e77fae */ /* 0x0005e2000f101d48 */
[----:B------:R-:W-:-:S03]  /*c850*/  ISETP.LT.OR P6, PT, R0, 0x21, P3 ;  /* 0x000000210000780c */ /* 0x000fc60001fc1670 */
[----:B------:R2:W-:Y:S01]  /*c860*/  LDGSTS.E.BYPASS.LTC128B.128 [R231+0x4100], [R6.64+0x80], !P5 ;  /* 0x0410008006e77fae */ /* 0x0005e2000e901d48 */
[----:B------:R-:W-:Y:S02]  /*c870*/  ISETP.LT.OR P5, PT, R0, 0x41, P4 ;  /* 0x000000410000780c */ /* 0x000fe400027a1670 */
[----:B------:R-:W-:Y:S01]  /*c880*/  SHF.L.U32 R14, R8, 0x6, RZ ;  /* 0x00000006080e7819 */ /* 0x000fe200000006ff */
[C---:B------:R-:W-:Y:S01]  /*c890*/  HMMA.16816.F32 R84, R140.reuse, R38, RZ ;  /* 0x000000268c54723c */ /* 0x040fe200000018ff */
[----:B------:R-:W-:Y:S02]  /*c8a0*/  STL [R1+0x4c], R65 ;  /* 0x00004c4101007387 */ /* 0x000fe40000100800 */
[C---:B------:R-:W-:Y:S02]  /*c8b0*/  IADD3 R12, P1, P0, R14.reuse, 0x80, R6 ;  /* 0x000000800e0c7810 */ /* 0x040fe4000783e006 */
[C---:B------:R-:W-:Y:S02]  /*c8c0*/  IADD3 R8, P2, R14.reuse, R6, RZ ;  /* 0x000000060e087210 */ /* 0x040fe40007f5e0ff */
[----:B------:R-:W-:Y:S01]  /*c8d0*/  IADD3.X R13, R65, RZ, R7, P1, P0 ;  /* 0x000000ff410d7210 */ /* 0x000fe20000fe0407 */
[----:B-1----:R-:W-:Y:S01]  /*c8e0*/  HMMA.16816.F32 R36, R140, R16, RZ ;  /* 0x000000108c24723c */ /* 0x002fe200000018ff */
[----:B------:R-:W-:-:S02]  /*c8f0*/  IADD3 R3, P0, R14, 0x80, RZ ;  /* 0x000000800e037810 */ /* 0x000fc40007f1e0ff */
[----:B------:R-:W-:Y:S02]  /*c900*/  IADD3.X R9, R65, R7, RZ, P2, !PT ;  /* 0x0000000741097210 */ /* 0x000fe400017fe4ff */
[----:B------:R-:W-:Y:S02]  /*c910*/  ISETP.LT.OR P2, PT, R0, 0x21, P4 ;  /* 0x000000210000780c */ /* 0x000fe40002741670 */
[----:B------:R-:W-:Y:S01]  /*c920*/  IADD3.X R15, RZ, R65, RZ, P0, !PT ;  /* 0x00000041ff0f7210 */ /* 0x000fe200007fe4ff */
[----:B------:R-:W-:Y:S01]  /*c930*/  HMMA.16816.F32 R80, R140, R40, RZ ;  /* 0x000000288c50723c */ /* 0x000fe200000018ff */
[----:B------:R-:W-:Y:S02]  /*c940*/  IADD3 R16, P0, R3, R8, RZ ;  /* 0x0000000803107210 */ /* 0x000fe40007f1e0ff */
[----:B------:R-:W-:Y:S02]  /*c950*/  IADD3 R10, P1, R8, R14, RZ ;  /* 0x0000000e080a7210 */ /* 0x000fe40007f3e0ff */
[----:B------:R-:W-:-:S02]  /*c960*/  IADD3.X R17, R15, R9, RZ, P0, !PT ;  /* 0x000000090f117210 */ /* 0x000fc400007fe4ff */
[-C--:B------:R-:W-:Y:S01]  /*c970*/  IADD3.X R11, R9, R65.reuse, RZ, P1, !PT ;  /* 0x00000041090b7210 */ /* 0x080fe20000ffe4ff */
[C---:B------:R-:W-:Y:S01]  /*c980*/  HMMA.16816.F32 R76, R140.reuse, R42, RZ ;  /* 0x0000002a8c4c723c */ /* 0x040fe200000018ff */
[----:B--2---:R-:W-:Y:S01]  /*c990*/  IADD3 R6, P0, R3, R10, RZ ;  /* 0x0000000a03067210 */ /* 0x004fe20007f1e0ff */
[----:B------:R1:W-:Y:S01]  /*c9a0*/  LDGSTS.E.BYPASS.LTC128B.128 [R231+0x1100], [R8.64], !P2 ;  /* 0x0110000008e77fae */ /* 0x0003e2000d101d48 */
[----:B------:R-:W-:Y:S02]  /*c9b0*/  IADD3 R14, P1, R10, R14, RZ ;  /* 0x0000000e0a0e7210 */ /* 0x000fe40007f3e0ff */
[C---:B------:R-:W-:Y:S01]  /*c9c0*/  ISETP.LT.OR P2, PT, R0.reuse, 0x41, P3 ;  /* 0x000000410000780c */ /* 0x040fe20001f41670 */
[----:B------:R-:W-:Y:S01]  /*c9d0*/  IMAD.X R7, R15, 0x1, R11, P0 ;  /* 0x000000010f077824 */ /* 0x000fe200000e060b */
[----:B------:R-:W-:Y:S01]  /*c9e0*/  IADD3.X R15, R11, R65, RZ, P1, !PT ;  /* 0x000000410b0f7210 */ /* 0x000fe20000ffe4ff */
[----:B------:R4:W-:Y:S01]  /*c9f0*/  LDGSTS.E.BYPASS.LTC128B.128 [R231+0x5100], [R12.64], !P6 ;  /* 0x051000000ce77fae */ /* 0x0009e2000f101d48 */
[C---:B------:R-:W-:Y:S01]  /*ca00*/  ISETP.LT.OR P1, PT, R0.reuse, 0x61, P4 ;  /* 0x000000610000780c */ /* 0x040fe20002721670 */
[----:B------:R-:W-:Y:S01]  /*ca10*/  HMMA.16816.F32 R60, R140, R24, RZ ;  /* 0x000000188c3c723c */ /* 0x000fe200000018ff */
[----:B------:R-:W-:Y:S01]  /*ca20*/  ISETP.LT.OR P0, PT, R0, 0x61, P3 ;  /* 0x000000610000780c */ /* 0x000fe20001f01670 */
[----:B------:R1:W-:Y:S01]  /*ca30*/  LDGSTS.E.BYPASS.LTC128B.128 [R231+0x2100], [R10.64], !P5 ;  /* 0x021000000ae77fae */ /* 0x0003e2000e901d48 */
[----:B------:R-:W-:-:S02]  /*ca40*/  MOV R3, 0x40 ;  /* 0x0000004000037802 */ /* 0x000fc40000000f00 */
[----:B------:R-:W-:-:S03]  /*ca50*/  LOP3.LUT P6, RZ, R64, 0x4, RZ, 0xc0, !PT ;  /* 0x0000000440ff7812 */ /* 0x000fc600078cc0ff */
[----:B------:R2:W-:Y:S01]  /*ca60*/  LDGSTS.E.BYPASS.LTC128B.128 [R231+0x6100], [R16.64], !P2 ;  /* 0x0610000010e77fae */ /* 0x0005e2000d101d48 */
[----:B------:R-:W-:Y:S01]  /*ca70*/  SEL R0, R3, 0xffffffc0, !P6 ;  /* 0xffffffc003007807 */ /* 0x000fe20007000000 */
[C---:B------:R-:W-:Y:S01]  /*ca80*/  HMMA.16816.F32 R40, R140.reuse, R26, RZ ;  /* 0x0000001a8c28723c */ /* 0x040fe200000018ff */
[----:B------:R-:W-:Y:S01]  /*ca90*/  ISETP.GE.AND P6, PT, R209, 0x81, PT ;  /* 0x00000081d100780c */ /* 0x000fe20003fc6270 */
[----:B------:R4:W-:Y:S01]  /*caa0*/  LDGSTS.E.BYPASS.LTC128B.128 [R231+0x3100], [R14.64], !P1 ;  /* 0x031000000ee77fae */ /* 0x0009e2000c901d48 */
[----:B------:R-:W-:Y:S02]  /*cab0*/  IADD3 R214, R208, R0, RZ ;  /* 0x00000000d0d67210 */ /* 0x000fe40007ffe0ff */
[----:B------:R-:W-:Y:S01]  /*cac0*/  IADD3 R211, R0, R215, RZ ;  /* 0x000000d700d37210 */ /* 0x000fe20007ffe0ff */
[----:B------:R2:W-:Y:S02]  /*cad0*/  LDGSTS.E.BYPASS.LTC128B.128 [R231+0x7100], [R6.64], !P0 ;  /* 0x0710000006e77fae */ /* 0x0005e4000c101d48 */
[C---:B------:R-:W-:Y:S02]  /*cae0*/  HMMA.16816.F32 R28, R140.reuse, R18, RZ ;  /* 0x000000128c1c723c */ /* 0x040fe400000018ff */
[----:B------:R-:W-:Y:S04]  /*caf0*/  LDSM.16.M88.4 R64, [R214+0x8900] ;  /* 0x00890000d640783b */ /* 0x000fe80000000200 */
[----:B------:R-:W0:Y:S02]  /*cb00*/  LDGDEPBAR ;  /* 0x00000000000079af */ /* 0x000e240000000000 */
[C---:B---3--:R-:W-:Y:S02]  /*cb10*/  HMMA.16816.F32 R24, R140.reuse, R20, RZ ;  /* 0x000000148c18723c */ /* 0x048fe400000018ff */
[----:B-1----:R-:W1:Y:S06]  /*cb20*/  LDSM.16.M88.4 R8, [R214+0x8100] ;  /* 0x00810000d608783b */ /* 0x002e6c0000000200 */
[C---:B------:R-:W-:Y:S08]  /*cb30*/  HMMA.16816.F32 R20, R140.reuse, R22, RZ ;  /* 0x000000168c14723c */ /* 0x040ff000000018ff */
[C---:B----4-:R-:W-:Y:S08]  /*cb40*/  HMMA.16816.F32 R12, R140.reuse, R34, RZ ;  /* 0x000000228c0c723c */ /* 0x050ff000000018ff */
[----:B--2---:R-:W-:Y:S01]  /*cb50*/  HMMA.16816.F32 R16, R140, R32, RZ ;  /* 0x000000208c10723c */ /* 0x004fe200000018ff */
[----:B------:R-:W-:Y:S07]  /*cb60*/  LDSM.16.M88.4 R32, [R214+0x9100] ;  /* 0x00910000d620783b */ /* 0x000fee0000000200 */
[C---:B------:R-:W-:Y:S01]  /*cb70*/  HMMA.16816.F32 R104, R144.reuse, R50, R28 ;  /* 0x000000329068723c */ /* 0x040fe2000000181c */
[----:B------:R-:W2:Y:S07]  /*cb80*/  LDSM.16.M88.4 R28, [R214+0x9900] ;  /* 0x00990000d61c783b */ /* 0x000eae0000000200 */
[C---:B------:R-:W-:Y:S08]  /*cb90*/  HMMA.16816.F32 R96, R144.reuse, R44, R24 ;  /* 0x0000002c9060723c */ /* 0x040ff00000001818 */
[C---:B------:R-:W-:Y:S01]  /*cba0*/  HMMA.16816.F32 R92, R144.reuse, R46, R20 ;  /* 0x0000002e905c723c */ /* 0x040fe20000001814 */
[----:B------:R-:W3:Y:S04]  /*cbb0*/  LDSM.16.M88.4 R20, [R214+0xa100] ;  /* 0x00a10000d614783b */ /* 0x000ee80000000200 */
[----:B------:R-:W-:Y:S03]  /*cbc0*/  LDSM.16.M88.4 R44, [R211] ;  /* 0x00000000d32c783b */ /* 0x000fe60000000200 */
[C---:B------:R-:W-:Y:S01]  /*cbd0*/  HMMA.16816.F32 R24, R144.reuse, R70, R12 ;  /* 0x000000469018723c */ /* 0x040fe2000000180c */
[----:B------:R-:W4:Y:S07]  /*cbe0*/  LDSM.16.M88.4 R12, [R214+0xb100] ;  /* 0x00b10000d60c783b */ /* 0x000f2e0000000200 */
[C---:B------:R-:W-:Y:S08]  /*cbf0*/  HMMA.16816.F32 R120, R144.reuse, R58, R76 ;  /* 0x0000003a9078723c */ /* 0x040ff0000000184c */
[C---:B------:R-:W-:Y:S08]  /*cc00*/  HMMA.16816.F32 R100, R144.reuse, R48, R36 ;  /* 0x000000309064723c */ /* 0x040ff00000001824 */
[----:B------:R-:W-:Y:S08]  /*cc10*/  HMMA.16816.F32 R116, R144, R56, R80 ;  /* 0x000000389074723c */ /* 0x000ff00000001850 */
[C---:B-1----:R-:W-:Y:S08]  /*cc20*/  HMMA.16816.F32 R36, R172.reuse, R8, R124 ;  /* 0x00000008ac24723c */ /* 0x042ff0000000187c */
[----:B------:R-:W-:Y:S01]  /*cc30*/  HMMA.16816.F32 R76, R172, R10, R88 ;  /* 0x0000000aac4c723c */ /* 0x000fe20000001858 */
[----:B------:R-:W1:Y:S07]  /*cc40*/  LDSM.16.M88.4 R8, [R214+0xb900] ;  /* 0x00b90000d608783b */ /* 0x000e6e0000000200 */
[C---:B------:R-:W-:Y:S01]  /*cc50*/  HMMA.16816.F32 R112, R144.reuse, R52, R60 ;  /* 0x000000349070723c */ /* 0x040fe2000000183c */
[----:B------:R-:W-:Y:S07]  /*cc60*/  LDSM.16.M88.4 R60, [R211+0x2000] ;  /* 0x00200000d33c783b */ /* 0x000fee0000000200 */
[C---:B------:R-:W-:Y:S01]  /*cc70*/  HMMA.16816.F32 R48, R144.reuse, R68, R16 ;  /* 0x000000449030723c */ /* 0x040fe20000001810 */
[----:B------:R-:W1:Y:S04]  /*cc80*/  LDSM.16.M88.4 R16, [R214+0xa900] ;  /* 0x00a90000d610783b */ /* 0x000e680000000200 */
[----:B------:R-:W-:Y:S03]  /*cc90*/  LDSM.16.M88.4 R68, [R211+0x1000] ;  /* 0x00100000d344783b */ /* 0x000fe60000000200 */
[C---:B------:R-:W-:Y:S08]  /*cca0*/  HMMA.16816.F32 R72, R144.reuse, R74, R84 ;  /* 0x0000004a9048723c */ /* 0x040ff00000001854 */
[----:B------:R-:W-:Y:S08]  /*ccb0*/  HMMA.16816.F32 R108, R144, R54, R40 ;  /* 0x00000036906c723c */ /* 0x000ff00000001828 */
[C---:B--2---:R-:W-:Y:S08]  /*ccc0*/  HMMA.16816.F32 R52, R172.reuse, R28, R116 ;  /* 0x0000001cac34723c */ /* 0x044ff00000001874 */
[C---:B------:R-:W-:Y:S08]  /*ccd0*/  HMMA.16816.F32 R40, R172.reuse, R30, R120 ;  /* 0x0000001eac28723c */ /* 0x040ff00000001878 */
[C---:B---3--:R-:W-:Y:S08]  /*cce0*/  HMMA.16816.F32 R28, R172.reuse, R20, R112 ;  /* 0x00000014ac1c723c */ /* 0x048ff00000001870 */
[C---:B----4-:R-:W-:Y:S08]  /*ccf0*/  HMMA.16816.F32 R96, R172.reuse, R12, R96 ;  /* 0x0000000cac60723c */ /* 0x050ff00000001860 */
[C---:B------:R-:W-:Y:S01]  /*cd00*/  HMMA.16816.F32 R92, R172.reuse, R14, R92 ;  /* 0x0000000eac5c723c */ /* 0x040fe2000000185c */
[----:B------:R-:W2:Y:S07]  /*cd10*/  LDSM.16.M88.4 R12, [R208+0xc100] ;  /* 0x00c10000d00c783b */ /* 0x000eae0000000200 */
[C---:B------:R-:W-:Y:S01]  /*cd20*/  HMMA.16816.F32 R56, R172.reuse, R34, R72 ;  /* 0x00000022ac38723c */ /* 0x040fe20000001848 */
[----:B------:R-:W3:Y:S07]  /*cd30*/  LDSM.16.M88.4 R72, [R211+0x800] ;  /* 0x00080000d348783b */ /* 0x000eee0000000200 */
[C---:B------:R-:W-:Y:S08]  /*cd40*/  HMMA.16816.F32 R80, R172.reuse, R64, R128 ;  /* 0x00000040ac50723c */ /* 0x040ff00000001880 */
[C---:B------:R-:W-:Y:S01]  /*cd50*/  HMMA.16816.F32 R88, R172.reuse, R66, R132 ;  /* 0x00000042ac58723c */ /* 0x040fe20000001884 */
[----:B------:R-:W4:Y:S07]  /*cd60*/  LDSM.16.M88.4 R64, [R211+0x1800] ;  /* 0x00180000d340783b */ /* 0x000f2e0000000200 */
[C---:B------:R-:W-:Y:S08]  /*cd70*/  HMMA.16816.F32 R84, R172.reuse, R32, R136 ;  /* 0x00000020ac54723c */ /* 0x040ff00000001888 */
[C---:B------:R-:W-:Y:S01]  /*cd80*/  HMMA.16816.F32 R32, R172.reuse, R22, R108 ;  /* 0x00000016ac20723c */ /* 0x040fe2000000186c */
[----:B------:R-:W2:Y:S07]  /*cd90*/  LDSM.16.M88.4 R20, [R211+0x2800] ;  /* 0x00280000d314783b */ /* 0x000eae0000000200 */
[C---:B-1----:R-:W-:Y:S01]  /*cda0*/  HMMA.16816.F32 R112, R172.reuse, R8, R48 ;  /* 0x00000008ac70723c */ /* 0x042fe20000001830 */
[----:B------:R-:W-:Y:S07]  /*cdb0*/  LDSM.16.M88.4 R48, [R215+0x4800] ;  /* 0x00480000d730783b */ /* 0x000fee0000000200 */
[----:B------:R-:W-:Y:S01]  /*cdc0*/  HMMA.16816.F32 R108, R172, R10, R24 ;  /* 0x0000000aac6c723c */ /* 0x000fe20000001818 */
[----:B------:R-:W-:Y:S07]  /*cdd0*/  LDSM.16.M88.4 R24, [R211+0x3000] ;  /* 0x00300000d318783b */ /* 0x000fee0000000200 */
[----:B------:R-:W-:Y:S01]  /*cde0*/  HMMA.16816.F32 R8, R180, R44, R36 ;  /* 0x0000002cb408723c */ /* 0x000fe20000001824 */
[----:B------:R-:W-:Y:S07]  /*cdf0*/  LDSM.16.M88.4 R36, [R208+0xc900] ;  /* 0x00c90000d024783b */ /* 0x000fee0000000200 */
[C---:B------:R-:W-:Y:S08]  /*ce00*/  HMMA.16816.F32 R100, R172.reuse, R16, R100 ;  /* 0x00000010ac64723c */ /* 0x040ff00000001864 */
[----:B------:R-:W-:Y:S08]  /*ce10*/  HMMA.16816.F32 R104, R172, R18, R104 ;  /* 0x00000012ac68723c */ /* 0x000ff00000001868 */
[C---:B------:R-:W-:Y:S08]  /*ce20*/  HMMA.16816.F32 R16, R180.reuse, R46, R76 ;  /* 0x0000002eb410723c */ /* 0x040ff0000000184c */
[----:B------:R-:W-:Y:S01]  /*ce30*/  HMMA.16816.F32 R76, R180, R60, R28 ;  /* 0x0000003cb44c723c */ /* 0x000fe2000000181c */
[----:B------:R-:W1:Y:S07]  /*ce40*/  LDSM.16.M88.4 R28, [R215+0x4000] ;  /* 0x00400000d71c783b */ /* 0x000e6e0000000200 */
[----:B--2---:R-:W-:Y:S08]  /*ce50*/  HMMA.16816.F32 R8, R184, R12, R8 ;  /* 0x0000000cb808723c */ /* 0x004ff00000001808 */
[C---:B---3--:R-:W-:Y:S08]  /*ce60*/  HMMA.16816.F32 R44, R180.reuse, R72, R80 ;  /* 0x00000048b42c723c */ /* 0x048ff00000001850 */
[----:B----4-:R-:W-:Y:S01]  /*ce70*/  HMMA.16816.F32 R80, R180, R66, R40 ;  /* 0x00000042b450723c */ /* 0x010fe20000001828 */
[----:B------:R-:W2:Y:S07]  /*ce80*/  LDSM.16.M88.4 R40, [R214+0xc100] ;  /* 0x00c10000d628783b */ /* 0x000eae0000000200 */
[----:B------:R-:W-:Y:S08]  /*ce90*/  HMMA.16816.F32 R16, R184, R14, R16 ;  /* 0x0000000eb810723c */ /* 0x000ff00000001810 */
[C---:B------:R-:W-:Y:S08]  /*cea0*/  HMMA.16816.F32 R100, R180.reuse, R20, R100 ;  /* 0x00000014b464723c */ /* 0x040ff00000001864 */
[----:B------:R-:W-:Y:S01]  /*ceb0*/  HMMA.16816.F32 R104, R180, R22, R104 ;  /* 0x00000016b468723c */ /* 0x000fe20000001868 */
[----:B------:R-:W3:Y:S07]  /*cec0*/  LDSM.16.M88.4 R20, [R211+0x3800] ;  /* 0x00380000d314783b */ /* 0x000eee0000000200 */
[----:B-1----:R-:W-:Y:S08]  /*ced0*/  HMMA.16816.F32 R8, R196, R28, R8 ;  /* 0x0000001cc408723c */ /* 0x002ff00000001808 */
[C---:B------:R-:W-:Y:S08]  /*cee0*/  HMMA.16816.F32 R84, R180.reuse, R68, R84 ;  /* 0x00000044b454723c */ /* 0x040ff00000001854 */
[C---:B------:R-:W-:Y:S01]  /*cef0*/  HMMA.16816.F32 R68, R180.reuse, R70, R56 ;  /* 0x00000046b444723c */ /* 0x040fe20000001838 */
[----:B------:R-:W1:Y:S07]  /*cf00*/  LDSM.16.M88.4 R56, [R211+0x4000] ;  /* 0x00400000d338783b */ /* 0x000e6e0000000200 */
[C---:B------:R-:W-:Y:S08]  /*cf10*/  HMMA.16816.F32 R88, R180.reuse, R74, R88 ;  /* 0x0000004ab458723c */ /* 0x040ff00000001858 */
[C---:B------:R-:W-:Y:S01]  /*cf20*/  HMMA.16816.F32 R116, R180.reuse, R62, R32 ;  /* 0x0000003eb474723c */ /* 0x040fe20000001820 */
[----:B------:R-:W4:Y:S04]  /*cf30*/  LDSM.16.M88.4 R32, [R208+0xd100] ;  /* 0x00d10000d020783b */ /* 0x000f280000000200 */
[----:B------:R-:W-:Y:S03]  /*cf40*/  LDSM.16.M88.4 R60, [R211+0x4800] ;  /* 0x00480000d33c783b */ /* 0x000fe60000000200 */
[C---:B------:R-:W-:Y:S08]  /*cf50*/  HMMA.16816.F32 R96, R180.reuse, R24, R96 ;  /* 0x00000018b460723c */ /* 0x040ff00000001860 */
[----:B------:R-:W-:Y:S08]  /*cf60*/  HMMA.16816.F32 R92, R180, R26, R92 ;  /* 0x0000001ab45c723c */ /* 0x000ff0000000185c */
[----:B------:R-:W-:Y:S08]  /*cf70*/  HMMA.16816.F32 R16, R196, R30, R16 ;  /* 0x0000001ec410723c */ /* 0x000ff00000001810 */
[----:B------:R-:W-:Y:S08]  /*cf80*/  HMMA.16816.F32 R24, R184, R36, R44 ;  /* 0x00000024b818723c */ /* 0x000ff0000000182c */
[----:B------:R-:W-:Y:S01]  /*cf90*/  HMMA.16816.F32 R72, R180, R64, R52 ;  /* 0x00000040b448723c */ /* 0x000fe20000001834 */
[----:B------:R-:W1:Y:S04]  /*cfa0*/  LDSM.16.M88.4 R52, [R214+0xc900] ;  /* 0x00c90000d634783b */ /* 0x000e680000000200 */
[----:B------:R-:W-:Y:S03]  /*cfb0*/  LDSM.16.M88.4 R64, [R208+0xd900] ;  /* 0x00d90000d040783b */ /* 0x000fe60000000200 */
[----:B--2---:R-:W-:Y:S08]  /*cfc0*/  HMMA.16816.F32 R12, R200, R40, R8 ;  /* 0x00000028c80c723c */ /* 0x004ff00000001808 */
[C---:B---3--:R-:W-:Y:S08]  /*cfd0*/  HMMA.16816.F32 R112, R180.reuse, R20, R112 ;  /* 0x00000014b470723c */ /* 0x048ff00000001870 */
[----:B------:R-:W-:Y:S08]  /*cfe0*/  HMMA.16816.F32 R120, R180, R22, R108 ;  /* 0x00000016b478723c */ /* 0x000ff0000000186c */
[----:B------:R-:W-:Y:S08]  /*cff0*/  HMMA.16816.F32 R20, R184, R38, R88 ;  /* 0x00000026b814723c */ /* 0x000ff00000001858 */
[----:B------:R-:W-:Y:S01]  /*d000*/  HMMA.16816.F32 R8, R200, R42, R16 ;  /* 0x0000002ac808723c */ /* 0x000fe20000001810 */
[----:B------:R-:W2:Y:S07]  /*d010*/  LDSM.16.M88.4 R40, [R215+0x5000] ;  /* 0x00500000d728783b */ /* 0x000eae0000000200 */
[----:B------:R-:W-:Y:S08]  /*d020*/  HMMA.16816.F32 R24, R196, R48, R24 ;  /* 0x00000030c418723c */ /* 0x000ff00000001818 */
[----:B-1----:R-:W-:Y:S08]  /*d030*/  HMMA.16816.F32 R28, R204, R56, R12 ;  /* 0x00000038cc1c723c */ /* 0x002ff0000000180c */
[----:B----4-:R-:W-:Y:S08]  /*d040*/  HMMA.16816.F32 R44, R184, R32, R84 ;  /* 0x00000020b82c723c */ /* 0x010ff00000001854 */
[----:B------:R-:W-:Y:S01]  /*d050*/  HMMA.16816.F32 R12, R196, R50, R20 ;  /* 0x00000032c40c723c */ /* 0x000fe20000001814 */
[----:B------:R-:W-:Y:S07]  /*d060*/  LDSM.16.M88.4 R48, [R215+0x5800] ;  /* 0x00580000d730783b */ /* 0x000fee0000000200 */
[----:B------:R-:W-:Y:S01]  /*d070*/  HMMA.16816.F32 R36, R184, R34, R68 ;  /* 0x00000022b824723c */ /* 0x000fe20000001844 */
[----:B------:R-:W1:Y:S01]  /*d080*/  LDSM.16.M88.4 R32, [R214+0xd100] ;  /* 0x00d10000d620783b */ /* 0x000e620000000200 */
[----:B------:R-:W-:-:S03]  /*d090*/  FMUL.FTZ R0, R28, c[0x0][0x320] ;  /* 0x0000c8001c007a20 */ /* 0x000fc60000410000 */
[----:B------:R-:W3:Y:S01]  /*d0a0*/  LDSM.16.M88.4 R68, [R208+0xe100] ;  /* 0x00e10000d044783b */ /* 0x000ee20000000200 */
[----:B------:R4:W1:Y:S02]  /*d0b0*/  MUFU.TANH R132, R0 ;  /* 0x0000000000847308 */ /* 0x0008640000002400 */
[----:B------:R-:W-:Y:S08]  /*d0c0*/  HMMA.16816.F32 R20, R200, R52, R24 ;  /* 0x00000034c814723c */ /* 0x000ff00000001818 */
[----:B------:R-:W-:Y:S01]  /*d0d0*/  HMMA.16816.F32 R8, R204, R58, R8 ;  /* 0x0000003acc08723c */ /* 0x000fe20000001808 */
[----:B------:R-:W-:Y:S01]  /*d0e0*/  LDSM.16.M88.4 R56, [R211+0x5000] ;  /* 0x00500000d338783b */ /* 0x000fe20000000200 */
[----:B----4-:R-:W-:-:S06]  /*d0f0*/  FMUL.FTZ R0, R29, c[0x0][0x320] ;  /* 0x0000c8001d007a20 */ /* 0x010fcc0000410000 */
[----:B--2---:R-:W-:Y:S01]  /*d100*/  HMMA.16816.F32 R16, R196, R40, R44 ;  /* 0x00000028c410723c */ /* 0x004fe2000000182c */
[----:B------:R-:W-:Y:S01]  /*d110*/  LDSM.16.M88.4 R44, [R211+0x5800] ;  /* 0x00580000d32c783b */ /* 0x000fe20000000200 */
[----:B------:R2:W4:Y:S06]  /*d120*/  MUFU.TANH R131, R0 ;  /* 0x0000000000837308 */ /* 0x00052c0000002400 */
[----:B------:R-:W-:Y:S01]  /*d130*/  HMMA.16816.F32 R12, R200, R54, R12 ;  /* 0x00000036c80c723c */ /* 0x000fe2000000180c */
[----:B------:R-:W3:Y:S07]  /*d140*/  LDSM.16.M88.4 R52, [R208+0xe900] ;  /* 0x00e90000d034783b */ /* 0x000eee0000000200 */
[----:B------:R-:W-:Y:S01]  /*d150*/  HMMA.16816.F32 R24, R196, R42, R36 ;  /* 0x0000002ac418723c */ /* 0x000fe20000001824 */
[----:B------:R-:W3:Y:S01]  /*d160*/  LDSM.16.M88.4 R40, [R214+0xd900] ;  /* 0x00d90000d628783b */ /* 0x000ee20000000200 */
[----:B--2---:R-:W-:-:S03]  /*d170*/  FMUL.FTZ R0, R30, c[0x0][0x320] ;  /* 0x0000c8001e007a20 */ /* 0x004fc60000410000 */
[----:B------:R-:W-:Y:S01]  /*d180*/  LDSM.16.M88.4 R36, [R214+0xe100] ;  /* 0x00e10000d624783b */ /* 0x000fe20000000200 */
[----:B------:R2:W1:Y:S02]  /*d190*/  MUFU.TANH R130, R0 ;  /* 0x0000000000827308 */ /* 0x0004640000002400 */
[C---:B------:R-:W-:Y:S08]  /*d1a0*/  HMMA.16816.F32 R72, R184.reuse, R64, R72 ;  /* 0x00000040b848723c */ /* 0x040ff00000001848 */
[----:B------:R-:W-:Y:S01]  /*d1b0*/  HMMA.16816.F32 R80, R184, R66, R80 ;  /* 0x00000042b850723c */ /* 0x000fe20000001850 */
[----:B--2---:R-:W-:-:S07]  /*d1c0*/  FMUL.FTZ R0, R31, c[0x0][0x320] ;  /* 0x0000c8001f007a20 */ /* 0x004fce0000410000 */
[----:B------:R-:W-:Y:S01]  /*d1d0*/  HMMA.16816.F32 R28, R204, R60, R20 ;  /* 0x0000003ccc1c723c */ /* 0x000fe20000001814 */
[----:B------:R2:W2:Y:S07]  /*d1e0*/  MUFU.TANH R129, R0 ;  /* 0x0000000000817308 */ /* 0x0004ae0000002400 */
[----:B-1----:R-:W-:Y:S08]  /*d1f0*/  HMMA.16816.F32 R20, R200, R32, R16 ;  /* 0x00000020c814723c */ /* 0x002ff00000001810 */
[----:B------:R-:W-:Y:S01]  /*d200*/  HMMA.16816.F32 R16, R196, R48, R72 ;  /* 0x00000030c410723c */ /* 0x000fe20000001848 */
[----:B--2---:R-:W-:-:S04]  /*d210*/  FMUL.FTZ R0, R8, c[0x0][0x320] ;  /* 0x0000c80008007a20 */ /* 0x004fc80000410000 */
[----:B------:R1:W2:Y:S03]  /*d220*/  MUFU.TANH R128, R0 ;  /* 0x0000000000807308 */ /* 0x0002a60000002400 */
[C---:B---3--:R-:W-:Y:S08]  /*d230*/  HMMA.16816.F32 R64, R184.reuse, R68, R76 ;  /* 0x00000044b840723c */ /* 0x048ff0000000184c */
[----:B------:R-:W-:Y:S01]  /*d240*/  HMMA.16816.F32 R76, R184, R70, R116 ;  /* 0x00000046b84c723c */ /* 0x000fe20000001874 */
[----:B-1----:R-:W-:-:S07]  /*d250*/  FMUL.FTZ R0, R9, c[0x0][0x320] ;  /* 0x0000c80009007a20 */ /* 0x002fce0000410000 */
[C---:B------:R-:W-:Y:S01]  /*d260*/  HMMA.16816.F32 R68, R184.reuse, R52, R100 ;  /* 0x00000034b844723c */ /* 0x040fe20000001864 */
[----:B------:R1:W3:Y:S07]  /*d270*/  MUFU.TANH R127, R0 ;  /* 0x00000000007f7308 */ /* 0x0002ee0000002400 */
[----:B------:R-:W-:Y:S01]  /*d280*/  HMMA.16816.F32 R72, R184, R54, R104 ;  /* 0x00000036b848723c */ /* 0x000fe20000001868 */
[----:B------:R-:W-:Y:S01]  /*d290*/  LDSM.16.M88.4 R52, [R215+0x6800] ;  /* 0x00680000d734783b */ /* 0x000fe20000000200 */
[----:B-1----:R-:W-:-:S04]  /*d2a0*/  FMUL.FTZ R0, R10, c[0x0][0x320] ;  /* 0x0000c8000a007a20 */ /* 0x002fc80000410000 */
[----:B------:R1:W1:Y:S02]  /*d2b0*/  MUFU.TANH R126, R0 ;  /* 0x00000000007e7308 */ /* 0x0002640000002400 */
[----:B-1----:R-:W-:Y:S02]  /*d2c0*/  FMUL.FTZ R0, R11, c[0x0][0x320] ;  /* 0x0000c8000b007a20 */ /* 0x002fe40000410000 */
[----:B------:R-:W-:Y:S01]  /*d2d0*/  HMMA.16816.F32 R8, R204, R62, R12 ;  /* 0x0000003ecc08723c */ /* 0x000fe2000000180c */
[----:B------:R-:W-:Y:S03]  /*d2e0*/  LDSM.16.M88.4 R60, [R208+0xf100] ;  /* 0x00f10000d03c783b */ /* 0x000fe60000000200 */
[----:B------:R1:W1:Y:S04]  /*d2f0*/  MUFU.TANH R125, R0 ;  /* 0x00000000007d7308 */ /* 0x0002680000002400 */
[----:B------:R-:W-:Y:S01]  /*d300*/  HMMA.16816.F32 R12, R200, R34, R24 ;  /* 0x00000022c80c723c */ /* 0x000fe20000001818 */
[----:B------:R-:W2:Y:S07]  /*d310*/  LDSM.16.M88.4 R32, [R215+0x6000] ;  /* 0x00600000d720783b */ /* 0x000eae0000000200 */
[----:B------:R-:W-:Y:S01]  /*d320*/  HMMA.16816.F32 R24, R196, R50, R80 ;  /* 0x00000032c418723c */ /* 0x000fe20000001850 */
[----:B------:R-:W2:Y:S01]  /*d330*/  LDSM.16.M88.4 R48, [R211+0x6000] ;  /* 0x00600000d330783b */ /* 0x000ea20000000200 */
[----:B-1----:R-:W-:-:S04]  /*d340*/  FMUL.FTZ R0, R28, c[0x0][0x320] ;  /* 0x0000c8001c007a20 */ /* 0x002fc80000410000 */
[----:B------:R1:W1:Y:S02]  /*d350*/  MUFU.TANH R124, R0 ;  /* 0x00000000007c7308 */ /* 0x0002640000002400 */
[----:B-1----:R-:W-:-:S06]  /*d360*/  FMUL.FTZ R0, R29, c[0x0][0x320] ;  /* 0x0000c8001d007a20 */ /* 0x002fcc0000410000 */
[----:B------:R1:W1:Y:S02]  /*d370*/  MUFU.TANH R111, R0 ;  /* 0x00000000006f7308 */ /* 0x0002640000002400 */
[----:B-1----:R-:W-:-:S06]  /*d380*/  FMUL.FTZ R0, R30, c[0x0][0x320] ;  /* 0x0000c8001e007a20 */ /* 0x002fcc0000410000 */
[----:B------:R1:W1:Y:S02]  /*d390*/  MUFU.TANH R110, R0 ;  /* 0x00000000006e7308 */ /* 0x0002640000002400 */
[----:B-1----:R-:W-:Y:S02]  /*d3a0*/  FMUL.FTZ R0, R31, c[0x0][0x320] ;  /* 0x0000c8001f007a20 */ /* 0x002fe40000410000 */
[----:B------:R-:W-:Y:S04]  /*d3b0*/  HMMA.16816.F32 R28, R204, R56, R20 ;  /* 0x00000038cc1c723c */ /* 0x000fe80000001814 */
[----:B------:R1:W1:Y:S04]  /*d3c0*/  MUFU.TANH R109, R0 ;  /* 0x00000000006d7308 */ /* 0x0002680000002400 */
[----:B------:R-:W-:Y:S08]  /*d3d0*/  HMMA.16816.F32 R20, R200, R40, R16 ;  /* 0x00000028c814723c */ /* 0x000ff00000001810 */
[----:B--2---:R-:W-:Y:S01]  /*d3e0*/  HMMA.16816.F32 R16, R196, R32, R64 ;  /* 0x00000020c410723c */ /* 0x004fe20000001840 */
[----:B-1----:R-:W-:-:S04]  /*d3f0*/  FMUL.FTZ R0, R8, c[0x0][0x320] ;  /* 0x0000c80008007a20 */ /* 0x002fc80000410000 */
[----:B------:R1:W2:Y:S03]  /*d400*/  MUFU.TANH R108, R0 ;  /* 0x00000000006c7308 */ /* 0x0002a60000002400 */
[----:B------:R-:W-:Y:S01]  /*d410*/  HMMA.16816.F32 R64, R184, R60, R96 ;  /* 0x0000003cb840723c */ /* 0x000fe20000001860 */
[----:B-1----:R-:W-:-:S04]  /*d420*/  FMUL.FTZ R0, R9, c[0x0][0x320] ;  /* 0x0000c80009007a20 */ /* 0x002fc80000410000 */
[----:B------:R1:W1:Y:S02]  /*d430*/  MUFU.TANH R100, R0 ;  /* 0x0000000000647308 */ /* 0x0002640000002400 */
[----:B-1----:R-:W-:-:S06]  /*d440*/  FMUL.FTZ R0, R10, c[0x0][0x320] ;  /* 0x0000c8000a007a20 */ /* 0x002fcc0000410000 */
[----:B------:R1:W1:Y:S02]  /*d450*/  MUFU.TANH R91, R0 ;  /* 0x00000000005b7308 */ /* 0x0002640000002400 */
[----:B-1----:R-:W-:Y:S02]  /*d460*/  FMUL.FTZ R0, R11, c[0x0][0x320] ;  /* 0x0000c8000b007a20 */ /* 0x002fe40000410000 */
[----:B------:R-:W-:Y:S04]  /*d470*/  HMMA.16816.F32 R8, R204, R58, R12 ;  /* 0x0000003acc08723c */ /* 0x000fe8000000180c */
[----:B------:R1:W1:Y:S04]  /*d480*/  MUFU.TANH R90, R0 ;  /* 0x00000000005a7308 */ /* 0x0002680000002400 */
[----:B------:R-:W-:Y:S01]  /*d490*/  HMMA.16816.F32 R12, R200, R42, R24 ;  /* 0x0000002ac80c723c */ /* 0x000fe20000001818 */
[----:B------:R-:W-:Y:S07]  /*d4a0*/  LDSM.16.M88.4 R40, [R211+0x6800] ;  /* 0x00680000d328783b */ /* 0x000fee0000000200 */
[----:B------:R-:W-:Y:S01]  /*d4b0*/  HMMA.16816.F32 R24, R196, R34, R76 ;  /* 0x00000022c418723c */ /* 0x000fe2000000184c */
[----:B------:R-:W2:Y:S01]  /*d4c0*/  LDSM.16.M88.4 R32, [R214+0xe900] ;  /* 0x00e90000d620783b */ /* 0x000ea20000000200 */
        /* <DEDUP_REMOVED lines=25> */
[----:B------:R-:W-:Y:S01]  /*d660*/  LDSM.16.M88.4 R52, [R208+0xf900] ;  /* 0x00f90000d034783b */ /* 0x000fe20000000200 */
        /* <DEDUP_REMOVED lines=9> */
[----:B--2---:R-:W-:Y:S08]  /*d700*/  HMMA.16816.F32 R20, R200, R32, R16 ;  /* 0x00000020c814723c */ /* 0x004ff00000001810 */
[----:B------:R-:W-:Y:S01]  /*d710*/  HMMA.16816.F32 R16, R196, R36, R64 ;  /* 0x00000024c410723c */ /* 0x000fe20000001840 */
[----:B-1----:R-:W-:-:S04]  /*d720*/  FMUL.FTZ R0, R8, c[0x0][0x320] ;  /* 0x0000c80008007a20 */ /* 0x002fc80000410000 */
[----:B------:R1:W2:Y:S02]  /*d730*/  MUFU.TANH R77, R0 ;  /* 0x00000000004d7308 */ /* 0x0002a40000002400 */
        /* <DEDUP_REMOVED lines=8> */
[----:B------:R-:W-:Y:S08]  /*d7c0*/  HMMA.16816.F32 R12, R200, R34, R24 ;  /* 0x00000022c80c723c */ /* 0x000ff00000001818 */
[----:B------:R-:W-:Y:S01]  /*d7d0*/  HMMA.16816.F32 R32, R196, R38, R56 ;  /* 0x00000026c420723c */ /* 0x000fe20000001838 */
[----:B------:R-:W-:Y:S01]  /*d7e0*/  LDSM.16.M88.4 R36, [R214+0xf900] ;  /* 0x00f90000d624783b */ /* 0x000fe20000000200 */
[----:B--2---:R-:W-:-:S03]  /*d7f0*/  FMUL.FTZ R0, R28, c[0x0][0x320] ;  /* 0x0000c8001c007a20 */ /* 0x004fc60000410000 */
[----:B------:R-:W2:Y:S01]  /*d800*/  LDSM.16.M88.4 R56, [R211+0x7000] ;  /* 0x00700000d338783b */ /* 0x000ea20000000200 */
[----:B------:R3:W1:Y:S10]  /*d810*/  MUFU.TANH R72, R0 ;  /* 0x0000000000487308 */ /* 0x0006740000002400 */
[----:B------:R-:W-:Y:S01]  /*d820*/  HMMA.16816.F32 R12, R204, R42, R12 ;  /* 0x0000002acc0c723c */ /* 0x000fe2000000180c */
[----:B---3--:R-:W-:-:S07]  /*d830*/  FMUL.FTZ R0, R29, c[0x0][0x320] ;  /* 0x0000c8001d007a20 */ /* 0x008fce0000410000 */
[----:B-1----:R-:W-:Y:S01]  /*d840*/  HMMA.16816.F32 R24, R200, R48, R16 ;  /* 0x00000030c818723c */ /* 0x002fe20000001810 */
[----:B------:R1:W3:Y:S11]  /*d850*/  MUFU.TANH R65, R0 ;  /* 0x0000000000417308 */ /* 0x0002f60000002400 */
[----:B------:R-:W-:Y:S04]  /*d860*/  @!UPT UIADD3 URZ, URZ, URZ, URZ ;  /* 0x0000003f3f3ff290 */ /* 0x000fe8000fffe03f */
[----:B------:R-:W-:Y:S02]  /*d870*/  FMUL.FTZ R12, R12, c[0x0][0x320] ;  /* 0x0000c8000c0c7a20 */ /* 0x000fe40000410000 */
[----:B-1----:R-:W-:Y:S02]  /*d880*/  FMUL.FTZ R0, R30, c[0x0][0x320] ;  /* 0x0000c8001e007a20 */ /* 0x002fe40000410000 */
[----:B------:R-:W-:Y:S02]  /*d890*/  FMUL.FTZ R13, R13, c[0x0][0x320] ;  /* 0x0000c8000d0d7a20 */ /* 0x000fe40000410000 */
[----:B------:R1:W1:Y:S01]  /*d8a0*/  MUFU.TANH R64, R0 ;  /* 0x0000000000407308 */ /* 0x0002620000002400 */
[----:B------:R-:W-:Y:S02]  /*d8b0*/  FMUL.FTZ R14, R14, c[0x0][0x320] ;  /* 0x0000c8000e0e7a20 */ /* 0x000fe40000410000 */
[----:B------:R-:W-:Y:S01]  /*d8c0*/  FMUL.FTZ R15, R15, c[0x0][0x320] ;  /* 0x0000c8000f0f7a20 */ /* 0x000fe20000410000 */
[----:B--2---:R-:W-:Y:S04]  /*d8d0*/  HMMA.16816.F32 R24, R204, R56, R24 ;  /* 0x00000038cc18723c */ /* 0x004fe80000001818 */
[----:B------:R-:W2:Y:S01]  /*d8e0*/  MUFU.TANH R43, R13 ;  /* 0x0000000d002b7308 */ /* 0x000ea20000002400 */
[----:B-1----:R-:W-:-:S07]  /*d8f0*/  FMUL.FTZ R0, R31, c[0x0][0x320] ;  /* 0x0000c8001f007a20 */ /* 0x002fce0000410000 */
[----:B------:R-:W1:Y:S01]  /*d900*/  MUFU.TANH R42, R14 ;  /* 0x0000000e002a7308 */ /* 0x000e620000002400 */
[----:B------:R-:W-:Y:S07]  /*d910*/  HMMA.16816.F32 R28, R204, R40, R20 ;  /* 0x00000028cc1c723c */ /* 0x000fee0000001814 */
[----:B------:R1:W1:Y:S01]  /*d920*/  MUFU.TANH R62, R0 ;  /* 0x00000000003e7308 */ /* 0x0002620000002400 */
[----:B------:R-:W-:Y:S03]  /*d930*/  HMMA.16816.F32 R20, R184, R52, R112 ;  /* 0x00000034b814723c */ /* 0x000fe60000001870 */
[----:B------:R-:W-:-:S02]  /*d940*/  FMUL.FTZ R24, R24, c[0x0][0x320] ;  /* 0x0000c80018187a20 */ /* 0x000fc40000410000 */
[----:B------:R-:W-:Y:S02]  /*d950*/  FMUL.FTZ R27, R27, c[0x0][0x320] ;  /* 0x0000c8001b1b7a20 */ /* 0x000fe40000410000 */
[----:B------:R-:W-:Y:S01]  /*d960*/  FMUL.FTZ R25, R25, c[0x0][0x320] ;  /* 0x0000c80019197a20 */ /* 0x000fe20000410000 */
[----:B------:R-:W2:Y:S01]  /*d970*/  MUFU.TANH R41, R15 ;  /* 0x0000000f00297308 */ /* 0x000ea20000002400 */
[----:B------:R-:W-:Y:S02]  /*d980*/  FMUL.FTZ R26, R26, c[0x0][0x320] ;  /* 0x0000c8001a1a7a20 */ /* 0x000fe40000410000 */
[----:B-1----:R-:W-:-:S05]  /*d990*/  FMUL.FTZ R0, R8, c[0x0][0x320] ;  /* 0x0000c80008007a20 */ /* 0x002fca0000410000 */
[----:B------:R-:W1:Y:S01]  /*d9a0*/  MUFU.TANH R40, R24 ;  /* 0x0000001800287308 */ /* 0x000e620000002400 */
[----:B------:R-:W-:Y:S02]  /*d9b0*/  FMUL.FTZ R29, R29, c[0x0][0x320] ;  /* 0x0000c8001d1d7a20 */ /* 0x000fe40000410000 */
[----:B------:R-:W-:Y:S02]  /*d9c0*/  FMUL.FTZ R30, R30, c[0x0][0x320] ;  /* 0x0000c8001e1e7a20 */ /* 0x000fe40000410000 */
[----:B------:R-:W-:-:S03]  /*d9d0*/  FMUL.FTZ R31, R31, c[0x0][0x320] ;  /* 0x0000c8001f1f7a20 */ /* 0x000fc60000410000 */
[----:B------:R1:W1:Y:S01]  /*d9e0*/  MUFU.TANH R63, R0 ;  /* 0x00000000003f7308 */ /* 0x0002620000002400 */
[----:B------:R-:W-:Y:S07]  /*d9f0*/  HMMA.16816.F32 R16, R196, R44, R20 ;  /* 0x0000002cc410723c */ /* 0x000fee0000001814 */
[----:B------:R-:W2:Y:S01]  /*da00*/  MUFU.TANH R49, R29 ;  /* 0x0000001d00317308 */ /* 0x000ea20000002400 */
[----:B------:R-:W-:Y:S01]  /*da10*/  HMMA.16816.F32 R20, R200, R50, R32 ;  /* 0x00000032c814723c */ /* 0x000fe20000001820 */
[----:B-1----:R-:W-:-:S06]  /*da20*/  FMUL.FTZ R0, R9, c[0x0][0x320] ;  /* 0x0000c80009007a20 */ /* 0x002fcc0000410000 */
[----:B------:R-:W1:Y:S08]  /*da30*/  MUFU.TANH R48, R30 ;  /* 0x0000001e00307308 */ /* 0x000e700000002400 */
[----:B------:R1:W1:Y:S01]  /*da40*/  MUFU.TANH R61, R0 ;  /* 0x00000000003d7308 */ /* 0x0002620000002400 */
[----:B------:R-:W-:Y:S07]  /*da50*/  HMMA.16816.F32 R16, R200, R36, R16 ;  /* 0x00000024c810723c */ /* 0x000fee0000001810 */
[----:B------:R-:W2:Y:S01]  /*da60*/  MUFU.TANH R45, R31 ;  /* 0x0000001f002d7308 */ /* 0x000ea20000002400 */
[----:B------:R-:W-:Y:S01]  /*da70*/  HMMA.16816.F32 R20, R204, R58, R20 ;  /* 0x0000003acc14723c */ /* 0x000fe20000001814 */
[----:B-1----:R-:W-:-:S06]  /*da80*/  FMUL.FTZ R0, R10, c[0x0][0x320] ;  /* 0x0000c8000a007a20 */ /* 0x002fcc0000410000 */
[----:B------:R-:W1:Y:S08]  /*da90*/  MUFU.TANH R44, R12 ;  /* 0x0000000c002c7308 */ /* 0x000e700000002400 */
[----:B------:R1:W1:Y:S09]  /*daa0*/  MUFU.TANH R60, R0 ;  /* 0x00000000003c7308 */ /* 0x0002720000002400 */
[----:B------:R-:W-:Y:S01]  /*dab0*/  FMUL.FTZ R20, R20, c[0x0][0x320] ;  /* 0x0000c80014147a20 */ /* 0x000fe20000410000 */
[----:B------:R-:W2:Y:S01]  /*dac0*/  MUFU.TANH R35, R27 ;  /* 0x0000001b00237308 */ /* 0x000ea20000002400 */
[----:B------:R-:W-:-:S02]  /*dad0*/  FMUL.FTZ R21, R21, c[0x0][0x320] ;  /* 0x0000c80015157a20 */ /* 0x000fc40000410000 */
[----:B------:R-:W-:Y:S02]  /*dae0*/  FMUL.FTZ R22, R22, c[0x0][0x320] ;  /* 0x0000c80016167a20 */ /* 0x000fe40000410000 */
[----:B------:R-:W-:Y:S02]  /*daf0*/  FMUL.FTZ R23, R23, c[0x0][0x320] ;  /* 0x0000c80017177a20 */ /* 0x000fe40000410000 */
[----:B-1----:R-:W-:Y:S01]  /*db00*/  FMUL.FTZ R0, R11, c[0x0][0x320] ;  /* 0x0000c8000b007a20 */ /* 0x002fe20000410000 */
[----:B------:R-:W1:Y:S01]  /*db10*/  MUFU.TANH R37, R25 ;  /* 0x0000001900257308 */ /* 0x000e620000002400 */
[----:B------:R-:W-:Y:S07]  /*db20*/  HMMA.16816.F32 R8, R184, R54, R120 ;  /* 0x00000036b808723c */ /* 0x000fee0000001878 */
[----:B------:R1:W1:Y:S08]  /*db30*/  MUFU.TANH R53, R0 ;  /* 0x0000000000357308 */ /* 0x0002700000002400 */
[----:B------:R2:W2:Y:S01]  /*db40*/  MUFU.TANH R36, R26 ;  /* 0x0000001a00247308 */ /* 0x0004a20000002400 */
[----:B-1----:R-:W-:-:S08]  /*db50*/  FMUL.FTZ R0, R28, c[0x0][0x320] ;  /* 0x0000c8001c007a20 */ /* 0x002fd00000410000 */
[----:B------:R-:W-:Y:S01]  /*db60*/  HMMA.16816.F32 R8, R196, R46, R8 ;  /* 0x0000002ec408723c */ /* 0x000fe20000001808 */
[----:B------:R-:W1:Y:S01]  /*db70*/  LDSM.16.M88.4 R28, [R211+0x7800] ;  /* 0x00780000d31c783b */ /* 0x000e620000000200 */
[----:B------:R1:W1:Y:S01]  /*db80*/  MUFU.TANH R34, R20 ;  /* 0x0000001400227308 */ /* 0x0002620000002400 */
[----:B------:R-:W-:-:S07]  /*db90*/  DEPBAR.LE SB0, 0x0 ;  /* 0x000080000000791a */ /* 0x000fce0000000000 */
[----:B------:R1:W1:Y:S08]  /*dba0*/  MUFU.TANH R27, R21 ;  /* 0x00000015001b7308 */ /* 0x0002700000002400 */
[----:B------:R1:W1:Y:S06]  /*dbb0*/  MUFU.TANH R24, R22 ;  /* 0x0000001600187308 */ /* 0x00026c0000002400 */
[----:B------:R-:W-:Y:S02]  /*dbc0*/  HMMA.16816.F32 R8, R200, R38, R8 ;  /* 0x00000026c808723c */ /* 0x000fe40000001808 */
[----:B------:R2:W2:Y:S08]  /*dbd0*/  MUFU.TANH R52, R0 ;  /* 0x0000000000347308 */ /* 0x0004b00000002400 */
[----:B------:R-:W2:Y:S01]  /*dbe0*/  MUFU.TANH R23, R23 ;  /* 0x0000001700177308 */ /* 0x000ea20000002400 */
[----:B-1----:R-:W-:Y:S07]  /*dbf0*/  HMMA.16816.F32 R12, R204, R28, R16 ;  /* 0x0000001ccc0c723c */ /* 0x002fee0000001810 */
[----:B------:R-:W-:-:S06]  /*dc00*/  P2R R16, PR, RZ, 0x40 ;  /* 0x00000040ff107803 */ /* 0x000fcc0000000000 */
[----:B------:R-:W-:Y:S11]  /*dc10*/  HMMA.16816.F32 R8, R204, R30, R8 ;  /* 0x0000001ecc08723c */ /* 0x000ff60000001808 */
[----:B------:R-:W-:-:S02]  /*dc20*/  FMUL.FTZ R12, R12, c[0x0][0x320] ;  /* 0x0000c8000c0c7a20 */ /* 0x000fc40000410000 */
[----:B------:R-:W-:Y:S02]  /*dc30*/  FMUL.FTZ R13, R13, c[0x0][0x320] ;  /* 0x0000c8000d0d7a20 */ /* 0x000fe40000410000 */
[----:B------:R-:W-:Y:S01]  /*dc40*/  FMUL.FTZ R14, R14, c[0x0][0x320] ;  /* 0x0000c8000e0e7a20 */ /* 0x000fe20000410000 */
[----:B------:R1:W1:Y:S01]  /*dc50*/  MUFU.TANH R20, R12 ;  /* 0x0000000c00147308 */ /* 0x0002620000002400 */
[----:B------:R-:W-:-:S07]  /*dc60*/  FMUL.FTZ R15, R15, c[0x0][0x320] ;  /* 0x0000c8000f0f7a20 */ /* 0x000fce0000410000 */
[----:B------:R-:W-:Y:S02]  /*dc70*/  FMUL.FTZ R8, R8, c[0x0][0x320] ;  /* 0x0000c80008087a20 */ /* 0x000fe40000410000 */
[----:B------:R-:W-:Y:S02]  /*dc80*/  FMUL.FTZ R9, R9, c[0x0][0x320] ;  /* 0x0000c80009097a20 */ /* 0x000fe40000410000 */
        /* <DEDUP_REMOVED lines=11> */
[----:B-1234-:R-:W-:Y:S01]  /*dd40*/  LEA.HI.SX32 R10, R157, 0xfffffffe, 0x19 ;  /* 0xfffffffe9d0a7811 */ /* 0x01efe200078fcaff */
[----:B------:R-:W-:-:S03]  /*dd50*/  IMAD.SHL.U32 R13, R152, 0x40, RZ ;  /* 0x00000040980d7824 */ /* 0x000fc600078e00ff */
[----:B------:R-:W-:Y:S01]  /*dd60*/  SHF.R.S32.HI R3, RZ, 0x1f, R10 ;  /* 0x0000001fff037819 */ /* 0x000fe2000001140a */
[----:B------:R-:W-:Y:S02]  /*dd70*/  IMAD R0, R150, R10, RZ ;  /* 0x0000000a96007224 */ /* 0x000fe400078e02ff */
[----:B------:R-:W-:-:S04]  /*dd80*/  IMAD.WIDE.U32 R10, R10, R153, R158 ;  /* 0x000000990a0a7225 */ /* 0x000fc800078e009e */
[----:B------:R-:W-:Y:S01]  /*dd90*/  IMAD R0, R3, R153, R0 ;  /* 0x0000009903007224 */ /* 0x000fe200078e0200 */
[----:B------:R-:W-:-:S03]  /*dda0*/  LEA R6, P1, R10, c[0x0][0x1c8], 0x1 ;  /* 0x000072000a067a11 */ /* 0x000fc600078208ff */
[----:B------:R-:W-:Y:S01]  /*ddb0*/  IMAD.IADD R0, R11, 0x1, R0 ;  /* 0x000000010b007824 */ /* 0x000fe200078e0200 */
[----:B------:R-:W-:Y:S02]  /*ddc0*/  SHF.L.U64.HI R11, R152, R151, c[0x0][0x1e4] ;  /* 0x00007900980b7619 */ /* 0x000fe40000010297 */
[----:B------:R-:W-:Y:S02]  /*ddd0*/  IADD3 R8, P0, R6, R13, RZ ;  /* 0x0000000d06087210 */ /* 0x000fe40007f1e0ff */
[----:B------:R-:W-:Y:S02]  /*dde0*/  LEA.HI.X R7, R10, c[0x0][0x1cc], R0, 0x1, P1 ;  /* 0x000073000a077a11 */ /* 0x000fe400008f0c00 */
[----:B------:R-:W-:-:S03]  /*ddf0*/  IADD3 R0, P2, R154, 0x80, RZ ;  /* 0x000000809a007810 */ /* 0x000fc60007f5e0ff */
[----:B------:R-:W-:Y:S01]  /*de00*/  IMAD.X R9, R7, 0x1, R11, P0 ;  /* 0x0000000107097824 */ /* 0x000fe200000e060b */
[----:B------:R-:W-:Y:S01]  /*de10*/  @!PT LDS RZ, [RZ] ;  /* 0x00000000fffff984 */ /* 0x000fe20000000800 */
[----:B------:R-:W-:Y:S01]  /*de20*/  @!PT LDS RZ, [RZ] ;  /* 0x00000000fffff984 */ /* 0x000fe20000000800 */
[----:B------:R-:W-:Y:S01]  /*de30*/  @!PT LDS RZ, [RZ] ;  /* 0x00000000fffff984 */ /* 0x000fe20000000800 */
[----:B------:R1:W-:Y:S01]  /*de40*/  LDGSTS.E.BYPASS.LTC128B.128 [R231+0x8100], [R6.64], !P4 ;  /* 0x0810000006e77fae */ /* 0x0003e2000e101d48 */
[----:B------:R-:W-:Y:S01]  /*de50*/  IADD3 R14, P1, P0, R13, 0x80, R6 ;  /* 0x000000800d0e7810 */ /* 0x000fe2000783e006 */
[----:B------:R-:W-:Y:S01]  /*de60*/  IMAD.X R3, RZ, RZ, R156, P2 ;  /* 0x000000ffff037224 */ /* 0x000fe200010e069c */
[----:B------:R-:W-:Y:S01]  /*de70*/  IADD3 R12, P2, R0, R8, RZ ;  /* 0x00000008000c7210 */ /* 0x000fe20007f5e0ff */
[----:B------:R1:W-:Y:S01]  /*de80*/  LDGSTS.E.BYPASS.LTC128B.128 [R231+0xc100], [R6.64+0x80], !P3 ;  /* 0x0c10008006e77fae */ /* 0x0003e2000d901d48 */
[----:B------:R-:W-:-:S03]  /*de90*/  IADD3.X R15, R11, RZ, R7, P1, P0 ;  /* 0x000000ff0b0f7210 */ /* 0x000fc60000fe0407 */
[----:B------:R2:W-:Y:S04]  /*dea0*/  LDGSTS.E.BYPASS.LTC128B.128 [R231+0x9100], [R8.64], !P4 ;  /* 0x0910000008e77fae */ /* 0x0005e8000e101d48 */
[----:B------:R3:W-:Y:S01]  /*deb0*/  LDGSTS.E.BYPASS.LTC128B.128 [R231+0xd100], [R14.64], !P3 ;  /* 0x0d1000000ee77fae */ /* 0x0007e2000d901d48 */
[----:B-1----:R-:W-:-:S04]  /*dec0*/  IADD3 R6, P5, R8, R13, RZ ;  /* 0x0000000d08067210 */ /* 0x002fc80007fbe0ff */
[----:B------:R-:W-:Y:S01]  /*ded0*/  IADD3 R10, P1, R6, R13, RZ ;  /* 0x0000000d060a7210 */ /* 0x000fe20007f3e0ff */
[----:B------:R-:W-:Y:S01]  /*dee0*/  IMAD.X R7, R9, 0x1, R11, P5 ;  /* 0x0000000109077824 */ /* 0x000fe200028e060b */
[----:B--2---:R-:W-:Y:S01]  /*def0*/  IADD3 R8, P0, R0, R6, RZ ;  /* 0x0000000600087210 */ /* 0x004fe20007f1e0ff */
[----:B------:R-:W-:Y:S02]  /*df00*/  IMAD.X R13, R3, 0x1, R9, P2 ;  /* 0x00000001030d7824 */ /* 0x000fe400010e0609 */
[----:B------:R-:W-:Y:S01]  /*df10*/  IMAD.X R11, R7, 0x1, R11, P1 ;  /* 0x00000001070b7824 */ /* 0x000fe200008e060b */
[----:B------:R3:W-:Y:S01]  /*df20*/  LDGSTS.E.BYPASS.LTC128B.128 [R231+0xa100], [R6.64], !P4 ;  /* 0x0a10000006e77fae */ /* 0x0007e2000e101d48 */
[----:B------:R-:W-:-:S03]  /*df30*/  IMAD.X R9, R3, 0x1, R7, P0 ;  /* 0x0000000103097824 */ /* 0x000fc600000e0607 */
[----:B------:R3:W-:Y:S04]  /*df40*/  LDGSTS.E.BYPASS.LTC128B.128 [R231+0xe100], [R12.64], !P3 ;  /* 0x0e1000000ce77fae */ /* 0x0007e8000d901d48 */
[----:B------:R3:W-:Y:S04]  /*df50*/  LDGSTS.E.BYPASS.LTC128B.128 [R231+0xb100], [R10.64], !P4 ;  /* 0x0b1000000ae77fae */ /* 0x0007e8000e101d48 */
[----:B------:R3:W-:Y:S02]  /*df60*/  LDGSTS.E.BYPASS.LTC128B.128 [R231+0xf100], [R8.64], !P3 ;  /* 0x0f10000008e77fae */ /* 0x0007e4000d901d48 */
.L_x_132:
[----:B--234-:R-:W-:Y:S01]  /*df70*/  LOP3.LUT R0, R149, 0xffffffe0, RZ, 0xc0, !PT ;  /* 0xffffffe095007812 */ /* 0x01cfe200078ec0ff */
[----:B------:R-:W-:Y:S01]  /*df80*/  IMAD.SHL.U32 R209, R4, 0x2, RZ ;  /* 0x0000000204d17824 */ /* 0x000fe200078e00ff */
[----:B------:R-:W0:Y:S03]  /*df90*/  LDGDEPBAR ;  /* 0x00000000000079af */ /* 0x000e260000000000 */
[----:B------:R-:W-:-:S02]  /*dfa0*/  IMAD.IADD R0, R213, 0x1, -R0 ;  /* 0x00000001d5007824 */ /* 0x000fc400078e0a00 */
[--C-:B------:R-:W-:Y:S02]  /*dfb0*/  IMAD R210, R5, 0x2, R209.reuse ;  /* 0x0000000205d27824 */ /* 0x100fe400078e02d1 */
[C---:B------:R-:W-:Y:S01]  /*dfc0*/  IMAD R213, R2.reuse, 0x2, R209 ;  /* 0x0000000202d57824 */ /* 0x040fe200078e02d1 */
[----:B------:R-:W-:Y:S01]  /*dfd0*/  SHF.R.S32.HI R3, RZ, 0x1f, R0 ;  /* 0x0000001fff037819 */ /* 0x000fe20000011400 */
[----:B------:R-:W-:-:S03]  /*dfe0*/  IMAD R212, R2, 0x2, R210 ;  /* 0x0000000202d47824 */ /* 0x000fc600078e02d2 */
[----:B------:R-:W-:-:S04]  /*dff0*/  LEA.HI R3, R3, R0, RZ, 0x2 ;  /* 0x0000000003037211 */ /* 0x000fc800078f10ff */
[----:B------:R-:W-:-:S05]  /*e000*/  LOP3.LUT R3, R3, 0x7ffffffc, RZ, 0xc0, !PT ;  /* 0x7ffffffc03037812 */ /* 0x000fca00078ec0ff */
[----:B------:R-:W-:-:S04]  /*e010*/  IMAD.IADD R0, R0, 0x1, -R3 ;  /* 0x0000000100007824 */ /* 0x000fc800078e0a03 */
[----:B------:R-:W-:-:S05]  /*e020*/  IMAD R0, R0, -0x2, R148 ;  /* 0xfffffffe00007824 */ /* 0x000fca00078e0294 */
[C---:B------:R-:W-:Y:S02]  /*e030*/  ISETP.GT.AND P0, PT, R0.reuse, RZ, PT ;  /* 0x000000ff0000720c */ /* 0x040fe40003f04270 */
[C---:B------:R-:W-:Y:S02]  /*e040*/  ISETP.GT.AND P1, PT, R0.reuse, 0x1, PT ;  /* 0x000000010000780c */ /* 0x040fe40003f24270 */
[----:B------:R-:W-:Y:S02]  /*e050*/  ISETP.GT.AND P2, PT, R0, 0x8, PT ;  /* 0x000000080000780c */ /* 0x000fe40003f44270 */
[----:B-1----:R-:W-:Y:S02]  /*e060*/  FSEL R8, R132, -INF , P0 ;  /* 0xff80000084087808 */ /* 0x002fe40000000000 */
        /* <DEDUP_REMOVED lines=85> */
[----:B-----5:R-:W-:-:S02]  /*e5c0*/  FSEL R166, R52, -INF , P1 ;  /* 0xff80000034a67808 */ /* 0x020fc40000800000 */
        /* <DEDUP_REMOVED lines=64> */
[----:B------:R-:W-:Y:S01]  /*e9d0*/  FMNMX.FTZ R0, R249, R0, !PT ;  /* 0x00000000f9007209 */ /* 0x000fe20007810000 */
[----:B------:R-:W-:Y:S01]  /*e9e0*/  LDSM.16.MT88.4 R24, [R212+0x100] ;  /* 0x00010000d418783b */ /* 0x000fe20000004200 */
[----:B------:R-:W-:Y:S02]  /*e9f0*/  FSEL R250, R22, -INF , P1 ;  /* 0xff80000016fa7808 */ /* 0x000fe40000800000 */
[----:B------:R-:W-:Y:S02]  /*ea00*/  FMNMX.FTZ R0, R251, R0, !PT ;  /* 0x00000000fb007209 */ /* 0x000fe40007810000 */
[----:B------:R-:W-:-:S02]  /*ea10*/  FSEL R164, R21, -INF , P0 ;  /* 0xff80000015a47808 */ /* 0x000fc40000000000 */
[----:B------:R-:W-:Y:S01]  /*ea20*/  FMNMX.FTZ R0, R250, R0, !PT ;  /* 0x00000000fa007209 */ /* 0x000fe20007810000 */
[----:B------:R-:W-:Y:S01]  /*ea30*/  LDSM.16.MT88.4 R20, [R209+0x100] ;  /* 0x00010000d114783b */ /* 0x000fe20000004200 */
[----:B------:R-:W-:Y:S02]  /*ea40*/  ISETP.NE.AND P6, PT, R16, RZ, PT ;  /* 0x000000ff1000720c */ /* 0x000fe40003fc5270 */
[----:B------:R-:W-:Y:S01]  /*ea50*/  FMNMX.FTZ R0, R164, R0, !PT ;  /* 0x00000000a4007209 */ /* 0x000fe20007810000 */
[----:B------:R-:W-:Y:S01]  /*ea60*/  LDSM.16.MT88.4 R16, [R210+0x100] ;  /* 0x00010000d210783b */ /* 0x000fe20000004200 */
        /* <DEDUP_REMOVED lines=18> */
[--C-:B------:R-:W-:Y:S02]  /*eb90*/  FFMA.FTZ R0, R10, c[0x0][0x2d0], -R6.reuse ;  /* 0x0000b4000a007a23 */ /* 0x100fe40000010806 */
[----:B------:R-:W-:Y:S01]  /*eba0*/  FFMA.FTZ R7, R11, c[0x0][0x2d0], -R6 ;  /* 0x0000b4000b077a23 */ /* 0x000fe20000010806 */
[----:B------:R-:W-:-:S03]  /*ebb0*/  FSETP.NEU.FTZ.AND P0, PT, R3, -INF , PT ;  /* 0xff8000000300780b */ /* 0x000fc60003f1d000 */
[----:B------:R1:W-:Y:S01]  /*ebc0*/  MUFU.EX2 R189, R0 ;  /* 0x0000000000bd7308 */ /* 0x0003e20000000800 */
[----:B---3--:R-:W-:-:S07]  /*ebd0*/  FFMA.FTZ R2, R30, c[0x0][0x2d0], -R6 ;  /* 0x0000b4001e027a23 */ /* 0x008fce0000010806 */
[----:B------:R2:W3:Y:S01]  /*ebe0*/  MUFU.EX2 R114, R7 ;  /* 0x0000000700727308 */ /* 0x0004e20000000800 */
[----:B-1----:R-:W-:-:S07]  /*ebf0*/  FMUL.FTZ R0, R3, c[0x0][0x2d0] ;  /* 0x0000b40003007a20 */ /* 0x002fce0000410000 */
[----:B------:R1:W-:Y:S01]  /*ec00*/  MUFU.EX2 R179, R2 ;  /* 0x0000000200b37308 */ /* 0x0003e20000000800 */
[----:B------:R-:W-:Y:S01]  /*ec10*/  FSEL R0, R0, RZ, P0 ;  /* 0x000000ff00007208 */ /* 0x000fe20000000000 */
[----:B--2---:R-:W-:Y:S01]  /*ec20*/  IMAD.MOV.U32 R7, RZ, RZ, R38 ;  /* 0x000000ffff077224 */ /* 0x004fe200078e0026 */
[----:B---3--:R-:W-:-:S03]  /*ec30*/  F2FP.PACK_AB R10, R114, R189 ;  /* 0x000000bd720a723e */ /* 0x008fc600000000ff */
[----:B------:R-:W-:Y:S01]  /*ec40*/  FFMA.FTZ R4, R12, c[0x0][0x2d0], -R0 ;  /* 0x0000b4000c047a23 */ /* 0x000fe20000010800 */
[----:B------:R-:W-:Y:S03]  /*ec50*/  LDSM.16.MT88.4 R36, [R209+0x900] ;  /* 0x00090000d124783b */ /* 0x000fe60000004200 */
[----:B------:R2:W3:Y:S01]  /*ec60*/  MUFU.EX2 R8, R4 ;  /* 0x0000000400087308 */ /* 0x0004e20000000800 */
[----:B-1----:R-:W-:Y:S02]  /*ec70*/  FFMA.FTZ R2, R31, c[0x0][0x2d0], -R6 ;  /* 0x0000b4001f027a23 */ /* 0x002fe40000010806 */
[----:B------:R-:W-:Y:S05]  /*ec80*/  LDSM.16.MT88.4 R28, [R213+0x900] ;  /* 0x00090000d51c783b */ /* 0x000fea0000004200 */
[----:B------:R1:W-:Y:S01]  /*ec90*/  MUFU.EX2 R5, R2 ;  /* 0x0000000200057308 */ /* 0x0003e20000000800 */
[----:B--2---:R-:W-:-:S07]  /*eca0*/  FFMA.FTZ R4, R13, c[0x0][0x2d0], -R0 ;  /* 0x0000b4000d047a23 */ /* 0x004fce0000010800 */
[----:B------:R2:W-:Y:S01]  /*ecb0*/  MUFU.EX2 R178, R4 ;  /* 0x0000000400b27308 */ /* 0x0005e20000000800 */
[----:B-1----:R-:W-:-:S07]  /*ecc0*/  FFMA.FTZ R2, R32, c[0x0][0x2d0], -R0 ;  /* 0x0000b40020027a23 */ /* 0x002fce0000010800 */
[----:B------:R1:W-:Y:S01]  /*ecd0*/  MUFU.EX2 R163, R2 ;  /* 0x0000000200a37308 */ /* 0x0003e20000000800 */
[----:B--2---:R-:W-:-:S07]  /*ece0*/  FFMA.FTZ R4, R14, c[0x0][0x2d0], -R0 ;  /* 0x0000b4000e047a23 */ /* 0x004fce0000010800 */
[----:B------:R2:W-:Y:S01]  /*ecf0*/  MUFU.EX2 R188, R4 ;  /* 0x0000000400bc7308 */ /* 0x0005e20000000800 */
[--C-:B-1----:R-:W-:Y:S02]  /*ed00*/  FFMA.FTZ R2, R33, c[0x0][0x2d0], -R0.reuse ;  /* 0x0000b40021027a23 */ /* 0x102fe40000010800 */
[----:B------:R-:W-:Y:S05]  /*ed10*/  LDSM.16.MT88.4 R32, [R210+0x900] ;  /* 0x00090000d220783b */ /* 0x000fea0000004200 */
[----:B------:R1:W-:Y:S01]  /*ed20*/  MUFU.EX2 R252, R2 ;  /* 0x0000000200fc7308 */ /* 0x0003e20000000800 */
[--C-:B--2---:R-:W-:Y:S02]  /*ed30*/  FFMA.FTZ R4, R15, c[0x0][0x2d0], -R0.reuse ;  /* 0x0000b4000f047a23 */ /* 0x104fe40000010800 */
[----:B------:R-:W2:Y:S05]  /*ed40*/  LDSM.16.MT88.4 R12, [R213+0x100] ;  /* 0x00010000d50c783b */ /* 0x000eaa0000004200 */
[----:B------:R3:W4:Y:S01]  /*ed50*/  MUFU.EX2 R165, R4 ;  /* 0x0000000400a57308 */ /* 0x0007220000000800 */
[----:B-1----:R-:W-:-:S07]  /*ed60*/  FFMA.FTZ R2, R69, c[0x0][0x2d0], -R0 ;  /* 0x0000b40045027a23 */ /* 0x002fce0000010800 */
[----:B------:R1:W-:Y:S01]  /*ed70*/  MUFU.EX2 R69, R2 ;  /* 0x0000000200457308 */ /* 0x0003e20000000800 */
[----:B---3--:R-:W-:Y:S01]  /*ed80*/  IMAD.MOV.U32 R4, RZ, RZ, R8 ;  /* 0x000000ffff047224 */ /* 0x008fe200078e0008 */
[----:B------:R-:W-:Y:S02]  /*ed90*/  F2FP.PACK_AB R8, R7, R162 ;  /* 0x000000a20708723e */ /* 0x000fe400000000ff */
[----:B----4-:R-:W-:Y:S02]  /*eda0*/  F2FP.PACK_AB R11, R165, R188 ;  /* 0x000000bca50b723e */ /* 0x010fe400000000ff */
[----:B------:R-:W-:Y:S01]  /*edb0*/  F2FP.PACK_AB R9, R178, R4 ;  /* 0x00000004b209723e */ /* 0x000fe200000000ff */
[----:B-1----:R-:W-:-:S06]  /*edc0*/  FFMA.FTZ R2, R70, c[0x0][0x2d0], -R0 ;  /* 0x0000b40046027a23 */ /* 0x002fcc0000010800 */
        /* <DEDUP_REMOVED lines=9> */
[----:B------:R-:W3:Y:S07]  /*ee60*/  LDSM.16.MT88.4 R16, [R213+0x4100] ;  /* 0x00410000d510783b */ /* 0x000eee0000004200 */
        /* <DEDUP_REMOVED lines=17> */
[----:B------:R-:W4:Y:S07]  /*ef80*/  LDSM.16.MT88.4 R40, [R210+0x4900] ;  /* 0x00490000d228783b */ /* 0x000f2e0000004200 */
[----:B---3--:R-:W-:Y:S01]  /*ef90*/  HMMA.16816.F32 R96, R8, R16, RZ ;  /* 0x000000100860723c */ /* 0x008fe200000018ff */
[----:B--2---:R-:W-:-:S04]  /*efa0*/  FFMA.FTZ R2, R112, c[0x0][0x2d0], -R0 ;  /* 0x0000b40070027a23 */ /* 0x004fc80000010800 */
[----:B------:R2:W-:Y:S03]  /*efb0*/  MUFU.EX2 R240, R2 ;  /* 0x0000000200f07308 */ /* 0x0005e60000000800 */
[C---:B------:R-:W-:Y:S01]  /*efc0*/  HMMA.16816.F32 R92, R8.reuse, R18, RZ ;  /* 0x00000012085c723c */ /* 0x040fe200000018ff */
[----:B------:R-:W3:Y:S07]  /*efd0*/  LDSM.16.MT88.4 R16, [R213+0x4900] ;  /* 0x00490000d510783b */ /* 0x000eee0000004200 */
        /* <DEDUP_REMOVED lines=8> */
[----:B------:R-:W-:Y:S01]  /*f060*/  F2FP.PACK_AB R11, R70, R69 ;  /* 0x00000045460b723e */ /* 0x000fe200000000ff */
[----:B--2---:R-:W-:-:S06]  /*f070*/  FFMA.FTZ R2, R124, c[0x0][0x2d0], -R0 ;  /* 0x0000b4007c027a23 */ /* 0x004fcc0000010800 */
[C---:B------:R-:W-:Y:S01]  /*f080*/  HMMA.16816.F32 R128, R8.reuse, R36, R76 ;  /* 0x000000240880723c */ /* 0x040fe2000000184c */
[----:B------:R2:W-:Y:S07]  /*f090*/  MUFU.EX2 R238, R2 ;  /* 0x0000000200ee7308 */ /* 0x0005ee0000000800 */
[C---:B------:R-:W-:Y:S01]  /*f0a0*/  HMMA.16816.F32 R120, R8.reuse, R38, R64 ;  /* 0x000000260878723c */ /* 0x040fe20000001840 */
[----:B------:R-:W1:Y:S07]  /*f0b0*/  LDSM.16.MT88.4 R36, [R209+0x1100] ;  /* 0x00110000d124783b */ /* 0x000e6e0000004200 */
        /* <DEDUP_REMOVED lines=17> */
[----:B------:R-:W4:Y:S01]  /*f1d0*/  LDSM.16.MT88.4 R20, [R209+0x5100] ;  /* 0x00510000d114783b */ /* 0x000f220000004200 */
[----:B--2---:R-:W-:-:S06]  /*f1e0*/  FFMA.FTZ R2, R137, c[0x0][0x2d0], -R6 ;  /* 0x0000b40089027a23 */ /* 0x004fcc0000010806 */
[C---:B------:R-:W-:Y:S08]  /*f1f0*/  HMMA.16816.F32 R124, R8.reuse, R40, R100 ;  /* 0x00000028087c723c */ /* 0x040ff00000001864 */
[C---:B------:R-:W-:Y:S08]  /*f200*/  HMMA.16816.F32 R132, R8.reuse, R42, R104 ;  /* 0x0000002a0884723c */ /* 0x040ff00000001868 */
[C---:B---3--:R-:W-:Y:S08]  /*f210*/  HMMA.16816.F32 R100, R8.reuse, R16, R96 ;  /* 0x000000100864723c */ /* 0x048ff00000001860 */
[C---:B------:R-:W-:Y:S01]  /*f220*/  HMMA.16816.F32 R92, R8.reuse, R18, R92 ;  /* 0x00000012085c723c */ /* 0x040fe2000000185c */
[----:B------:R-:W-:Y:S07]  /*f230*/  LDSM.16.MT88.4 R16, [R213+0x5100] ;  /* 0x00510000d510783b */ /* 0x000fee0000004200 */
[C---:B-1----:R-:W-:Y:S07]  /*f240*/  HMMA.16816.F32 R88, R8.reuse, R12, R116 ;  /* 0x0000000c0858723c */ /* 0x042fee0000001874 */
[----:B------:R-:W-:Y:S01]  /*f250*/  IMAD.MOV.U32 R118, RZ, RZ, R189 ;  /* 0x000000ffff767224 */ /* 0x000fe200078e00bd */
[----:B------:R-:W-:Y:S01]  /*f260*/  HMMA.16816.F32 R72, R8, R14, R80 ;  /* 0x0000000e0848723c */ /* 0x000fe20000001850 */
[----:B------:R1:W-:Y:S01]  /*f270*/  MUFU.EX2 R189, R2 ;  /* 0x0000000200bd7308 */ /* 0x0003e20000000800 */
[----:B------:R-:W-:Y:S01]  /*f280*/  LDSM.16.MT88.4 R12, [R212+0x5100] ;  /* 0x00510000d40c783b */ /* 0x000fe20000004200 */
[----:B------:R-:W-:-:S02]  /*f290*/  IMAD.MOV.U32 R119, RZ, RZ, R188 ;  /* 0x000000ffff777224 */ /* 0x000fc400078e00bc */
[----:B------:R-:W-:Y:S02]  /*f2a0*/  IMAD.MOV.U32 R117, RZ, RZ, R179 ;  /* 0x000000ffff757224 */ /* 0x000fe400078e00b3 */
[----:B------:R-:W-:Y:S01]  /*f2b0*/  F2FP.PACK_AB R8, R242, R244 ;  /* 0x000000f4f208723e */ /* 0x000fe200000000ff */
[----:B------:R-:W-:Y:S01]  /*f2c0*/  IMAD.MOV.U32 R116, RZ, RZ, R4 ;  /* 0x000000ffff747224 */ /* 0x000fe200078e0004 */
[----:B------:R-:W-:Y:S02]  /*f2d0*/  F2FP.PACK_AB R10, R243, R241 ;  /* 0x000000f1f30a723e */ /* 0x000fe400000000ff */
[----:B------:R-:W-:Y:S02]  /*f2e0*/  F2FP.PACK_AB R9, R239, R240 ;  /* 0x000000f0ef09723e */ /* 0x000fe400000000ff */
[----:B------:R-:W-:Y:S01]  /*f2f0*/  F2FP.PACK_AB R11, R237, R238 ;  /* 0x000000eeed0b723e */ /* 0x000fe200000000ff */
[----:B-1----:R-:W-:-:S06]  /*f300*/  FFMA.FTZ R2, R139, c[0x0][0x2d0], -R6 ;  /* 0x0000b4008b027a23 */ /* 0x002fcc0000010806 */
[C---:B------:R-:W-:Y:S01]  /*f310*/  HMMA.16816.F32 R84, R8.reuse, R36, R128 ;  /* 0x000000240854723c */ /* 0x040fe20000001880 */
[----:B------:R1:W2:Y:S06]  /*f320*/  MUFU.EX2 R191, R2 ;  /* 0x0000000200bf7308 */ /* 0x0002ac0000000800 */
[----:B------:R-:W-:Y:S01]  /*f330*/  IMAD.MOV.U32 R130, RZ, RZ, R178 ;  /* 0x000000ffff827224 */ /* 0x000fe200078e00b2 */
[----:B------:R-:W-:Y:S01]  /*f340*/  HMMA.16816.F32 R80, R8, R38, R120 ;  /* 0x000000260850723c */ /* 0x000fe20000001878 */
[----:B------:R-:W3:Y:S01]  /*f350*/  LDSM.16.MT88.4 R36, [R210+0x5100] ;  /* 0x00510000d224783b */ /* 0x000ee20000004200 */
[----:B------:R-:W-:-:S02]  /*f360*/  IMAD.MOV.U32 R129, RZ, RZ, R165 ;  /* 0x000000ffff817224 */ /* 0x000fc400078e00a5 */
[----:B------:R-:W-:Y:S02]  /*f370*/  IMAD.MOV.U32 R131, RZ, RZ, R162 ;  /* 0x000000ffff837224 */ /* 0x000fe400078e00a2 */
[----:B------:R-:W-:Y:S02]  /*f380*/  IMAD.MOV.U32 R128, RZ, RZ, R163 ;  /* 0x000000ffff807224 */ /* 0x000fe400078e00a3 */
[----:B------:R-:W-:Y:S01]  /*f390*/  HMMA.16816.F32 R52, R8, R26, R44 ;  /* 0x0000001a0834723c */ /* 0x000fe2000000182c */
[----:B-1----:R-:W-:Y:S02]  /*f3a0*/  FFMA.FTZ R2, R149, c[0x0][0x2d0], -R0 ;  /* 0x0000b40095027a23 */ /* 0x002fe40000010800 */
[----:B------:R-:W-:Y:S02]  /*f3b0*/  IMAD.MOV.U32 R123, RZ, RZ, R161 ;  /* 0x000000ffff7b7224 */ /* 0x000fe400078e00a1 */
[----:B------:R1:W-:Y:S01]  /*f3c0*/  MUFU.EX2 R188, R2 ;  /* 0x0000000200bc7308 */ /* 0x0003e20000000800 */
[----:B------:R-:W-:-:S02]  /*f3d0*/  IMAD.MOV.U32 R122, RZ, RZ, R160 ;  /* 0x000000ffff7a7224 */ /* 0x000fc400078e00a0 */
[C---:B------:R-:W-:Y:S01]  /*f3e0*/  HMMA.16816.F32 R44, R8.reuse, R28, R48 ;  /* 0x0000001c082c723c */ /* 0x040fe20000001830 */
[----:B------:R-:W-:Y:S02]  /*f3f0*/  IMAD.MOV.U32 R120, RZ, RZ, R123 ;  /* 0x000000ffff787224 */ /* 0x000fe400078e007b */
[----:B------:R-:W-:Y:S02]  /*f400*/  IMAD.MOV.U32 R121, RZ, RZ, R129 ;  /* 0x000000ffff797224 */ /* 0x000fe400078e0081 */
[----:B------:R-:W-:Y:S02]  /*f410*/  IMAD.MOV.U32 R129, RZ, RZ, R116 ;  /* 0x000000ffff817224 */ /* 0x000fe400078e0074 */
[----:B------:R-:W-:Y:S01]  /*f420*/  IMAD.MOV.U32 R123, RZ, RZ, R119 ;  /* 0x000000ffff7b7224 */ /* 0x000fe200078e0077 */
[----:B------:R-:W-:Y:S01]  /*f430*/  HMMA.16816.F32 R40, R8, R30, R56 ;  /* 0x0000001e0828723c */ /* 0x000fe20000001838 */
[----:B------:R-:W2:Y:S01]  /*f440*/  LDSM.16.MT88.4 R28, [R209+0x1900] ;  /* 0x00190000d11c783b */ /* 0x000ea20000004200 */
[----:B-1----:R-:W-:-:S06]  /*f450*/  FFMA.FTZ R2, R148, c[0x0][0x2d0], -R0 ;  /* 0x0000b40094027a23 */ /* 0x002fcc0000010800 */
[C---:B------:R-:W-:Y:S01]  /*f460*/  HMMA.16816.F32 R60, R8.reuse, R24, R60 ;  /* 0x00000018083c723c */ /* 0x040fe2000000183c */
[----:B------:R-:W1:Y:S01]  /*f470*/  LDSM.16.MT88.4 R24, [R210+0x1900] ;  /* 0x00190000d218783b */ /* 0x000e620000004200 */
[----:B------:R3:W1:Y:S06]  /*f480*/  MUFU.EX2 R179, R2 ;  /* 0x0000000200b37308 */ /* 0x00066c0000000800 */
[C---:B------:R-:W-:Y:S08]  /*f490*/  HMMA.16816.F32 R76, R8.reuse, R32, R76 ;  /* 0x00000020084c723c */ /* 0x040ff0000000184c */
[----:B------:R-:W-:Y:S01]  /*f4a0*/  HMMA.16816.F32 R64, R8, R34, R64 ;  /* 0x000000220840723c */ /* 0x000fe20000001840 */
[----:B------:R-:W-:Y:S01]  /*f4b0*/  LDSM.16.MT88.4 R32, [R212+0x1900] ;  /* 0x00190000d420783b */ /* 0x000fe20000004200 */
[----:B---3--:R-:W-:-:S04]  /*f4c0*/  FFMA.FTZ R2, R150, c[0x0][0x2d0], -R0 ;  /* 0x0000b40096027a23 */ /* 0x008fc80000010800 */
[----:B------:R3:W-:Y:S02]  /*f4d0*/  MUFU.EX2 R4, R2 ;  /* 0x0000000200047308 */ /* 0x0007e40000000800 */
[C---:B----4-:R-:W-:Y:S08]  /*f4e0*/  HMMA.16816.F32 R96, R8.reuse, R20, R108 ;  /* 0x000000140860723c */ /* 0x050ff0000000186c */
[----:B------:R-:W-:Y:S01]  /*f4f0*/  HMMA.16816.F32 R104, R8, R22, R112 ;  /* 0x000000160868723c */ /* 0x000fe20000001870 */
[----:B------:R-:W4:Y:S01]  /*f500*/  LDSM.16.MT88.4 R20, [R213+0x1900] ;  /* 0x00190000d514783b */ /* 0x000f220000004200 */
[----:B---3--:R-:W-:-:S06]  /*f510*/  FFMA.FTZ R2, R151, c[0x0][0x2d0], -R0 ;  /* 0x0000b40097027a23 */ /* 0x008fcc0000010800 */
[C---:B------:R-:W-:Y:S01]  /*f520*/  HMMA.16816.F32 R108, R8.reuse, R36, R124 ;  /* 0x00000024086c723c */ /* 0x040fe2000000187c */
[----:B------:R3:W1:Y:S06]  /*f530*/  MUFU.EX2 R178, R2 ;  /* 0x0000000200b27308 */ /* 0x00066c0000000800 */
[----:B------:R-:W-:Y:S01]  /*f540*/  IMAD.MOV.U32 R124, RZ, RZ, R117 ;  /* 0x000000ffff7c7224 */ /* 0x000fe200078e0075 */
[----:B------:R-:W-:Y:S01]  /*f550*/  HMMA.16816.F32 R112, R8, R38, R132 ;  /* 0x000000260870723c */ /* 0x000fe20000001884 */
[----:B------:R-:W-:Y:S02]  /*f560*/  IMAD.MOV.U32 R117, RZ, RZ, R71 ;  /* 0x000000ffff757224 */ /* 0x000fe400078e0047 */
[----:B------:R-:W-:-:S02]  /*f570*/  IMAD.MOV.U32 R71, RZ, RZ, R7 ;  /* 0x000000ffff477224 */ /* 0x000fc400078e0007 */
[----:B------:R-:W-:Y:S02]  /*f580*/  IMAD.MOV.U32 R7, RZ, RZ, R164 ;  /* 0x000000ffff077224 */ /* 0x000fe400078e00a4 */
[----:B------:R-:W-:Y:S01]  /*f590*/  IMAD.MOV.U32 R127, RZ, RZ, R70 ;  /* 0x000000ffff7f7224 */ /* 0x000fe200078e0046 */
[C---:B------:R-:W-:Y:S01]  /*f5a0*/  HMMA.16816.F32 R100, R8.reuse, R16, R100 ;  /* 0x000000100864723c */ /* 0x040fe20000001864 */
[----:B------:R-:W-:Y:S02]  /*f5b0*/  IMAD.MOV.U32 R126, RZ, RZ, R69 ;  /* 0x000000ffff7e7224 */ /* 0x000fe400078e0045 */
[--C-:B---3--:R-:W-:Y:S02]  /*f5c0*/  FFMA.FTZ R2, R153, c[0x0][0x2d0], -R6.reuse ;  /* 0x0000b40099027a23 */ /* 0x108fe40000010806 */
[----:B------:R-:W-:Y:S02]  /*f5d0*/  IMAD.MOV.U32 R125, RZ, RZ, R7 ;  /* 0x000000ffff7d7224 */ /* 0x000fe400078e0007 */
[----:B------:R3:W-:Y:S01]  /*f5e0*/  MUFU.EX2 R165, R2 ;  /* 0x0000000200a57308 */ /* 0x0007e20000000800 */
[C---:B------:R-:W-:Y:S01]  /*f5f0*/  HMMA.16816.F32 R92, R8.reuse, R18, R92 ;  /* 0x00000012085c723c */ /* 0x040fe2000000185c */
[----:B------:R-:W-:Y:S07]  /*f600*/  LDSM.16.MT88.4 R16, [R209+0x2100] ;  /* 0x00210000d110783b */ /* 0x000fee0000004200 */
[----:B------:R-:W-:Y:S01]  /*f610*/  HMMA.16816.F32 R88, R8, R12, R88 ;  /* 0x0000000c0858723c */ /* 0x000fe20000001858 */
[----:B---3--:R-:W-:-:S07]  /*f620*/  FFMA.FTZ R2, R154, c[0x0][0x2d0], -R6 ;  /* 0x0000b4009a027a23 */ /* 0x008fce0000010806 */
[----:B------:R-:W-:Y:S01]  /*f630*/  HMMA.16816.F32 R72, R8, R14, R72 ;  /* 0x0000000e0848723c */ /* 0x000fe20000001848 */
[----:B------:R-:W3:Y:S01]  /*f640*/  LDSM.16.MT88.4 R12, [R209+0x5900] ;  /* 0x00590000d10c783b */ /* 0x000ee20000004200 */
[----:B------:R4:W3:Y:S05]  /*f650*/  MUFU.EX2 R164, R2 ;  /* 0x0000000200a47308 */ /* 0x0008ea0000000800 */
[----:B------:R-:W-:Y:S02]  /*f660*/  F2FP.PACK_AB R8, R190, R192 ;  /* 0x000000c0be08723e */ /* 0x000fe400000000ff */
[----:B--2---:R-:W-:Y:S02]  /*f670*/  F2FP.PACK_AB R10, R191, R189 ;  /* 0x000000bdbf0a723e */ /* 0x004fe400000000ff */
[----:B-1----:R-:W-:-:S02]  /*f680*/  F2FP.PACK_AB R9, R179, R188 ;  /* 0x000000bcb309723e */ /* 0x002fc400000000ff */
[----:B------:R-:W-:Y:S01]  /*f690*/  F2FP.PACK_AB R11, R178, R4 ;  /* 0x00000004b20b723e */ /* 0x000fe200000000ff */
[----:B----4-:R-:W-:-:S06]  /*f6a0*/  FFMA.FTZ R2, R152, c[0x0][0x2d0], -R6 ;  /* 0x0000b40098027a23 */ /* 0x010fcc0000010806 */
[C---:B------:R-:W-:Y:S01]  /*f6b0*/  HMMA.16816.F32 R84, R8.reuse, R28, R84 ;  /* 0x0000001c0854723c */ /* 0x040fe20000001854 */
[----:B------:R1:W-:Y:S07]  /*f6c0*/  MUFU.EX2 R162, R2 ;  /* 0x0000000200a27308 */ /* 0x0003ee0000000800 */
[C---:B------:R-:W-:Y:S01]  /*f6d0*/  HMMA.16816.F32 R56, R8.reuse, R30, R80 ;  /* 0x0000001e0838723c */ /* 0x040fe20000001850 */
[----:B------:R-:W2:Y:S07]  /*f6e0*/  LDSM.16.MT88.4 R28, [R210+0x5900] ;  /* 0x00590000d21c783b */ /* 0x000eae0000004200 */
[----:B------:R-:W-:Y:S01]  /*f6f0*/  HMMA.16816.F32 R76, R8, R24, R76 ;  /* 0x00000018084c723c */ /* 0x000fe2000000184c */
[----:B-1----:R-:W-:-:S04]  /*f700*/  FFMA.FTZ R2, R155, c[0x0][0x2d0], -R6 ;  /* 0x0000b4009b027a23 */ /* 0x002fc80000010806 */
[----:B------:R1:W4:Y:S03]  /*f710*/  MUFU.EX2 R163, R2 ;  /* 0x0000000200a37308 */ /* 0x0003260000000800 */
[C---:B------:R-:W-:Y:S01]  /*f720*/  HMMA.16816.F32 R64, R8.reuse, R26, R64 ;  /* 0x0000001a0840723c */ /* 0x040fe20000001840 */
[----:B------:R-:W2:Y:S07]  /*f730*/  LDSM.16.MT88.4 R24, [R213+0x5900] ;  /* 0x00590000d518783b */ /* 0x000eae0000004200 */
[----:B------:R-:W-:Y:S01]  /*f740*/  HMMA.16816.F32 R60, R8, R20, R60 ;  /* 0x00000014083c723c */ /* 0x000fe2000000183c */
[----:B-1----:R-:W-:-:S07]  /*f750*/  FFMA.FTZ R2, R156, c[0x0][0x2d0], -R0 ;  /* 0x0000b4009c027a23 */ /* 0x002fce0000010800 */
[C---:B------:R-:W-:Y:S01]  /*f760*/  HMMA.16816.F32 R52, R8.reuse, R22, R52 ;  /* 0x000000160834723c */ /* 0x040fe20000001834 */
[----:B------:R-:W1:Y:S01]  /*f770*/  LDSM.16.MT88.4 R20, [R212+0x5900] ;  /* 0x00590000d414783b */ /* 0x000e620000004200 */
[----:B------:R3:W-:Y:S06]  /*f780*/  MUFU.EX2 R161, R2 ;  /* 0x0000000200a17308 */ /* 0x0007ec0000000800 */
[C---:B------:R-:W-:Y:S08]  /*f790*/  HMMA.16816.F32 R48, R8.reuse, R32, R44 ;  /* 0x000000200830723c */ /* 0x040ff0000000182c */
[----:B------:R-:W-:Y:S01]  /*f7a0*/  HMMA.16816.F32 R36, R8, R34, R40 ;  /* 0x000000220824723c */ /* 0x000fe20000001828 */
[----:B------:R-:W-:Y:S01]  /*f7b0*/  LDSM.16.MT88.4 R32, [R213+0x2100] ;  /* 0x00210000d520783b */ /* 0x000fe20000004200 */
[----:B---3--:R-:W-:-:S04]  /*f7c0*/  FFMA.FTZ R2, R158, c[0x0][0x2d0], -R0 ;  /* 0x0000b4009e027a23 */ /* 0x008fc80000010800 */
[----:B------:R3:W1:Y:S02]  /*f7d0*/  MUFU.EX2 R160, R2 ;  /* 0x0000000200a07308 */ /* 0x0006640000000800 */
[C---:B------:R-:W-:Y:S08]  /*f7e0*/  HMMA.16816.F32 R44, R8.reuse, R12, R96 ;  /* 0x0000000c082c723c */ /* 0x040ff00000001860 */
[----:B------:R-:W-:Y:S01]  /*f7f0*/  HMMA.16816.F32 R40, R8, R14, R104 ;  /* 0x0000000e0828723c */ /* 0x000fe20000001868 */
[----:B------:R-:W1:Y:S01]  /*f800*/  LDSM.16.MT88.4 R12, [R210+0x2100] ;  /* 0x00210000d20c783b */ /* 0x000e620000004200 */
[----:B---3--:R-:W-:-:S06]  /*f810*/  FFMA.FTZ R2, R159, c[0x0][0x2d0], -R0 ;  /* 0x0000b4009f027a23 */ /* 0x008fcc0000010800 */
[----:B--2---:R-:W-:Y:S01]  /*f820*/  HMMA.16816.F32 R80, R8, R28, R108 ;  /* 0x0000001c0850723c */ /* 0x004fe2000000186c */
[----:B------:R-:W-:Y:S01]  /*f830*/  IMAD.MOV.U32 R159, RZ, RZ, R122 ;  /* 0x000000ffff9f7224 */ /* 0x000fe200078e007a */
[----:B------:R2:W-:Y:S01]  /*f840*/  MUFU.EX2 R158, R2 ;  /* 0x00000002009e7308 */ /* 0x0005e20000000800 */
[----:B------:R-:W-:-:S05]  /*f850*/  IMAD.MOV.U32 R122, RZ, RZ, R117 ;  /* 0x000000ffff7a7224 */ /* 0x000fca00078e0075 */
[C---:B------:R-:W-:Y:S01]  /*f860*/  HMMA.16816.F32 R104, R8.reuse, R30, R112 ;  /* 0x0000001e0868723c */ /* 0x040fe20000001870 */
[----:B------:R-:W3:Y:S07]  /*f870*/  LDSM.16.MT88.4 R28, [R212+0x2100] ;  /* 0x00210000d41c783b */ /* 0x000eee0000004200 */
[----:B------:R-:W-:Y:S01]  /*f880*/  HMMA.16816.F32 R112, R8, R26, R92 ;  /* 0x0000001a0870723c */ /* 0x000fe2000000185c */
[----:B--2---:R-:W-:Y:S02]  /*f890*/  FFMA.FTZ R2, R157, c[0x0][0x2d0], -R0 ;  /* 0x0000b4009d027a23 */ /* 0x004fe40000010800 */
[----:B------:R-:W-:-:S02]  /*f8a0*/  IMAD.MOV.U32 R157, RZ, RZ, R128 ;  /* 0x000000ffff9d7224 */ /* 0x000fc400078e0080 */
[----:B------:R-:W-:Y:S01]  /*f8b0*/  IMAD.MOV.U32 R128, RZ, RZ, R118 ;  /* 0x000000ffff807224 */ /* 0x000fe200078e0076 */
[----:B------:R2:W2:Y:S02]  /*f8c0*/  MUFU.EX2 R156, R2 ;  /* 0x00000002009c7308 */ /* 0x0004a40000000800 */
[C---:B------:R-:W-:Y:S01]  /*f8d0*/  HMMA.16816.F32 R116, R8.reuse, R24, R100 ;  /* 0x000000180874723c */ /* 0x040fe20000001864 */
[----:B------:R-:W3:Y:S07]  /*f8e0*/  LDSM.16.MT88.4 R24, [R209+0x6100] ;  /* 0x00610000d118783b */ /* 0x000eee0000004200 */
[----:B-1----:R-:W-:Y:S01]  /*f8f0*/  HMMA.16816.F32 R108, R8, R20, R88 ;  /* 0x00000014086c723c */ /* 0x002fe20000001858 */
[----:B--2---:R-:W-:-:S07]  /*f900*/  FFMA.FTZ R2, R166, c[0x0][0x2d0], -R6 ;  /* 0x0000b400a6027a23 */ /* 0x004fce0000010806 */
[----:B------:R-:W-:Y:S01]  /*f910*/  HMMA.16816.F32 R96, R8, R22, R72 ;  /* 0x000000160860723c */ /* 0x000fe20000001848 */
[----:B------:R-:W1:Y:S01]  /*f920*/  LDSM.16.MT88.4 R20, [R210+0x6100] ;  /* 0x00610000d214783b */ /* 0x000e620000004200 */
[----:B------:R-:W-:Y:S01]  /*f930*/  IMAD.MOV.U32 R166, RZ, RZ, R120 ;  /* 0x000000ffffa67224 */ /* 0x000fe200078e0078 */
[----:B------:R2:W-:Y:S04]  /*f940*/  MUFU.EX2 R155, R2 ;  /* 0x00000002009b7308 */ /* 0x0005e80000000800 */
[----:B------:R-:W-:Y:S02]  /*f950*/  F2FP.PACK_AB R8, R164, R165 ;  /* 0x000000a5a408723e */ /* 0x000fe400000000ff */
[----:B----4-:R-:W-:Y:S02]  /*f960*/  F2FP.PACK_AB R10, R163, R162 ;  /* 0x000000a2a30a723e */ /* 0x010fe400000000ff */
[----:B------:R-:W-:-:S02]  /*f970*/  F2FP.PACK_AB R9, R160, R161 ;  /* 0x000000a1a009723e */ /* 0x000fc400000000ff */
[----:B------:R-:W-:Y:S01]  /*f980*/  F2FP.PACK_AB R11, R156, R158 ;  /* 0x0000009e9c0b723e */ /* 0x000fe200000000ff */
[----:B--2---:R-:W-:-:S06]  /*f990*/  FFMA.FTZ R2, R168, c[0x0][0x2d0], -R6 ;  /* 0x0000b400a8027a23 */ /* 0x004fcc0000010806 */
[C---:B------:R-:W-:Y:S01]  /*f9a0*/  HMMA.16816.F32 R100, R8.reuse, R16, R84 ;  /* 0x000000100864723c */ /* 0x040fe20000001854 */
[----:B------:R-:W-:Y:S01]  /*f9b0*/  IMAD.MOV.U32 R168, RZ, RZ, R121 ;  /* 0x000000ffffa87224 */ /* 0x000fe200078e0079 */
[----:B------:R2:W4:Y:S06]  /*f9c0*/  MUFU.EX2 R154, R2 ;  /* 0x00000002009a7308 */ /* 0x00052c0000000800 */
[C---:B------:R-:W-:Y:S01]  /*f9d0*/  HMMA.16816.F32 R92, R8.reuse, R18, R56 ;  /* 0x00000012085c723c */ /* 0x040fe20000001838 */
[----:B------:R-:W1:Y:S07]  /*f9e0*/  LDSM.16.MT88.4 R16, [R213+0x6100] ;  /* 0x00610000d510783b */ /* 0x000e6e0000004200 */
[----:B------:R-:W-:Y:S01]  /*f9f0*/  HMMA.16816.F32 R88, R8, R12, R76 ;  /* 0x0000000c0858723c */ /* 0x000fe2000000184c */
[----:B--2---:R-:W-:-:S02]  /*fa00*/  FFMA.FTZ R2, R167, c[0x0][0x2d0], -R6 ;  /* 0x0000b400a7027a23 */ /* 0x004fc40000010806 */
[----:B------:R-:W-:Y:S02]  /*fa10*/  IMAD.MOV.U32 R167, RZ, RZ, R122 ;  /* 0x000000ffffa77224 */ /* 0x000fe400078e007a */
[----:B------:R2:W-:Y:S03]  /*fa20*/  MUFU.EX2 R153, R2 ;  /* 0x0000000200997308 */ /* 0x0005e60000000800 */
[C---:B------:R-:W-:Y:S01]  /*fa30*/  HMMA.16816.F32 R84, R8.reuse, R14, R64 ;  /* 0x0000000e0854723c */ /* 0x040fe20000001840 */
[----:B------:R-:W1:Y:S07]  /*fa40*/  LDSM.16.MT88.4 R12, [R212+0x6100] ;  /* 0x00610000d40c783b */ /* 0x000e6e0000004200 */
[----:B------:R-:W-:Y:S01]  /*fa50*/  HMMA.16816.F32 R76, R8, R32, R60 ;  /* 0x00000020084c723c */ /* 0x000fe2000000183c */
[----:B--2---:R-:W-:-:S07]  /*fa60*/  FFMA.FTZ R2, R169, c[0x0][0x2d0], -R6 ;  /* 0x0000b400a9027a23 */ /* 0x004fce0000010806 */
[C---:B------:R-:W-:Y:S01]  /*fa70*/  HMMA.16816.F32 R72, R8.reuse, R34, R52 ;  /* 0x000000220848723c */ /* 0x040fe20000001834 */
[----:B------:R-:W2:Y:S01]  /*fa80*/  LDSM.16.MT88.4 R32, [R209+0x2900] ;  /* 0x00290000d120783b */ /* 0x000ea20000004200 */
[----:B------:R-:W-:Y:S01]  /*fa90*/  IMAD.MOV.U32 R169, RZ, RZ, R123 ;  /* 0x000000ffffa97224 */ /* 0x000fe200078e007b */
[----:B------:R4:W1:Y:S05]  /*faa0*/  MUFU.EX2 R152, R2 ;  /* 0x0000000200987308 */ /* 0x00086a0000000800 */
[C---:B---3--:R-:W-:Y:S08]  /*fab0*/  HMMA.16816.F32 R64, R8.reuse, R28, R48 ;  /* 0x0000001c0840723c */ /* 0x048ff00000001830 */
[----:B------:R-:W-:Y:S01]  /*fac0*/  HMMA.16816.F32 R44, R8, R24, R44 ;  /* 0x00000018082c723c */ /* 0x000fe2000000182c */
[----:B----4-:R-:W-:-:S02]  /*fad0*/  FFMA.FTZ R2, R170, c[0x0][0x2d0], -R0 ;  /* 0x0000b400aa027a23 */ /* 0x010fc40000010800 */
[----:B------:R-:W-:Y:S02]  /*fae0*/  IMAD.MOV.U32 R170, RZ, RZ, R128 ;  /* 0x000000ffffaa7224 */ /* 0x000fe400078e0080 */
[----:B------:R3:W-:Y:S03]  /*faf0*/  MUFU.EX2 R151, R2 ;  /* 0x0000000200977308 */ /* 0x0007e60000000800 */
[C---:B------:R-:W-:Y:S01]  /*fb00*/  HMMA.16816.F32 R48, R8.reuse, R26, R40 ;  /* 0x0000001a0830723c */ /* 0x040fe20000001828 */
[----:B------:R-:W4:Y:S07]  /*fb10*/  LDSM.16.MT88.4 R24, [R213+0x2900] ;  /* 0x00290000d518783b */ /* 0x000f2e0000004200 */
[----:B------:R-:W-:Y:S01]  /*fb20*/  HMMA.16816.F32 R56, R8, R30, R36 ;  /* 0x0000001e0838723c */ /* 0x000fe20000001824 */
[----:B------:R-:W2:Y:S01]  /*fb30*/  LDSM.16.MT88.4 R28, [R210+0x2900] ;  /* 0x00290000d21c783b */ /* 0x000ea20000004200 */
[----:B---3--:R-:W-:-:S06]  /*fb40*/  FFMA.FTZ R2, R176, c[0x0][0x2d0], -R0 ;  /* 0x0000b400b0027a23 */ /* 0x008fcc0000010800 */
[C---:B-1----:R-:W-:Y:S01]  /*fb50*/  HMMA.16816.F32 R40, R8.reuse, R20, R80 ;  /* 0x000000140828723c */ /* 0x042fe20000001850 */
[----:B------:R-:W-:Y:S01]  /*fb60*/  IMAD.MOV.U32 R176, RZ, RZ, R129 ;  /* 0x000000ffffb07224 */ /* 0x000fe200078e0081 */
[----:B------:R1:W3:Y:S06]  /*fb70*/  MUFU.EX2 R150, R2 ;  /* 0x0000000200967308 */ /* 0x0002ec0000000800 */
[C---:B------:R-:W-:Y:S08]  /*fb80*/  HMMA.16816.F32 R60, R8.reuse, R18, R112 ;  /* 0x00000012083c723c */ /* 0x040ff00000001870 */
[----:B------:R-:W-:Y:S01]  /*fb90*/  HMMA.16816.F32 R36, R8, R22, R104 ;  /* 0x000000160824723c */ /* 0x000fe20000001868 */
[----:B------:R-:W2:Y:S01]  /*fba0*/  LDSM.16.MT88.4 R20, [R212+0x2900] ;  /* 0x00290000d414783b */ /* 0x000ea20000004200 */
[----:B-1----:R-:W-:-:S02]  /*fbb0*/  FFMA.FTZ R2, R171, c[0x0][0x2d0], -R0 ;  /* 0x0000b400ab027a23 */ /* 0x002fc40000010800 */
[----:B------:R-:W-:Y:S02]  /*fbc0*/  IMAD.MOV.U32 R171, RZ, RZ, R130 ;  /* 0x000000ffffab7224 */ /* 0x000fe400078e0082 */
[----:B------:R1:W-:Y:S02]  /*fbd0*/  MUFU.EX2 R149, R2 ;  /* 0x0000000200957308 */ /* 0x0003e40000000800 */
[C---:B------:R-:W-:Y:S01]  /*fbe0*/  HMMA.16816.F32 R52, R8.reuse, R16, R116 ;  /* 0x000000100834723c */ /* 0x040fe20000001874 */
[----:B------:R-:W-:Y:S07]  /*fbf0*/  LDSM.16.MT88.4 R16, [R210+0x6900] ;  /* 0x00690000d210783b */ /* 0x000fee0000004200 */
[----:B------:R-:W-:Y:S01]  /*fc00*/  HMMA.16816.F32 R112, R8, R12, R108 ;  /* 0x0000000c0870723c */ /* 0x000fe2000000186c */
[----:B-1----:R-:W-:-:S07]  /*fc10*/  FFMA.FTZ R2, R177, c[0x0][0x2d0], -R0 ;  /* 0x0000b400b1027a23 */ /* 0x002fce0000010800 */
[----:B------:R-:W-:Y:S01]  /*fc20*/  HMMA.16816.F32 R80, R8, R14, R96 ;  /* 0x0000000e0850723c */ /* 0x000fe20000001860 */
[----:B------:R-:W1:Y:S01]  /*fc30*/  LDSM.16.MT88.4 R12, [R209+0x6900] ;  /* 0x00690000d10c783b */ /* 0x000e620000004200 */
[----:B------:R-:W-:Y:S01]  /*fc40*/  IMAD.MOV.U32 R177, RZ, RZ, R131 ;  /* 0x000000ffffb17224 */ /* 0x000fe200078e0083 */
[----:B------:R-:W2:Y:S04]  /*fc50*/  MUFU.EX2 R148, R2 ;  /* 0x0000000200947308 */ /* 0x000ea80000000800 */
[----:B------:R-:W-:Y:S02]  /*fc60*/  F2FP.PACK_AB R8, R154, R155 ;  /* 0x0000009b9a08723e */ /* 0x000fe400000000ff */
[----:B------:R-:W-:Y:S02]  /*fc70*/  F2FP.PACK_AB R10, R152, R153 ;  /* 0x00000099980a723e */ /* 0x000fe400000000ff */
[----:B---3--:R-:W-:-:S02]  /*fc80*/  F2FP.PACK_AB R9, R150, R151 ;  /* 0x000000979609723e */ /* 0x008fc400000000ff */
[----:B--2---:R-:W-:Y:S01]  /*fc90*/  F2FP.PACK_AB R11, R148, R149 ;  /* 0x00000095940b723e */ /* 0x004fe200000000ff */
[--C-:B------:R-:W-:Y:S02]  /*fca0*/  FFMA.FTZ R2, R193, c[0x0][0x2d0], -R6.reuse ;  /* 0x0000b400c1027a23 */ /* 0x100fe40000010806 */
[----:B------:R-:W-:Y:S02]  /*fcb0*/  IMAD.MOV.U32 R193, RZ, RZ, R71 ;  /* 0x000000ffffc17224 */ /* 0x000fe400078e0047 */
[----:B------:R2:W-:Y:S02]  /*fcc0*/  MUFU.EX2 R139, R2 ;  /* 0x00000002008b7308 */ /* 0x0005e40000000800 */
[C---:B------:R-:W-:Y:S08]  /*fcd0*/  HMMA.16816.F32 R116, R8.reuse, R34, R92 ;  /* 0x000000220874723c */ /* 0x040ff0000000185c */
[----:B----4-:R-:W-:Y:S01]  /*fce0*/  HMMA.16816.F32 R96, R8, R24, R76 ;  /* 0x000000180860723c */ /* 0x010fe2000000184c */
[----:B--2---:R-:W-:-:S07]  /*fcf0*/  FFMA.FTZ R2, R194, c[0x0][0x2d0], -R6 ;  /* 0x0000b400c2027a23 */ /* 0x004fce0000010806 */
[C---:B------:R-:W-:Y:S01]  /*fd00*/  HMMA.16816.F32 R92, R8.reuse, R26, R72 ;  /* 0x0000001a085c723c */ /* 0x040fe20000001848 */
[----:B------:R-:W2:Y:S01]  /*fd10*/  LDSM.16.MT88.4 R24, [R213+0x6900] ;  /* 0x00690000d518783b */ /* 0x000ea20000004200 */
[----:B------:R3:W4:Y:S06]  /*fd20*/  MUFU.EX2 R138, R2 ;  /* 0x00000002008a7308 */ /* 0x00072c0000000800 */
[C---:B------:R-:W-:Y:S01]  /*fd30*/  HMMA.16816.F32 R108, R8.reuse, R32, R100 ;  /* 0x00000020086c723c */ /* 0x040fe20000001864 */
[----:B------:R-:W4:Y:S07]  /*fd40*/  LDSM.16.MT88.4 R32, [R212+0x6900] ;  /* 0x00690000d420783b */ /* 0x000f2e0000004200 */
[----:B------:R-:W-:Y:S01]  /*fd50*/  HMMA.16816.F32 R104, R8, R28, R88 ;  /* 0x0000001c0868723c */ /* 0x000fe20000001858 */
[----:B---3--:R-:W-:-:S04]  /*fd60*/  FFMA.FTZ R2, R195, c[0x0][0x2d0], -R6 ;  /* 0x0000b400c3027a23 */ /* 0x008fc80000010806 */
[----:B------:R3:W-:Y:S03]  /*fd70*/  MUFU.EX2 R137, R2 ;  /* 0x0000000200897308 */ /* 0x0007e60000000800 */
[C---:B------:R-:W-:Y:S08]  /*fd80*/  HMMA.16816.F32 R88, R8.reuse, R20, R64 ;  /* 0x000000140858723c */ /* 0x040ff00000001840 */
[----:B-1----:R-:W-:Y:S01]  /*fd90*/  HMMA.16816.F32 R64, R8, R14, R48 ;  /* 0x0000000e0840723c */ /* 0x002fe20000001830 */
[----:B---3--:R-:W-:-:S07]  /*fda0*/  FFMA.FTZ R2, R232, c[0x0][0x2d0], -R6 ;  /* 0x0000b400e8027a23 */ /* 0x008fce0000010806 */
[C---:B------:R-:W-:Y:S01]  /*fdb0*/  HMMA.16816.F32 R76, R8.reuse, R12, R44 ;  /* 0x0000000c084c723c */ /* 0x040fe2000000182c */
[----:B------:R-:W-:Y:S01]  /*fdc0*/  LDSM.16.MT88.4 R12, [R212+0x3100] ;  /* 0x00310000d40c783b */ /* 0x000fe20000004200 */
[----:B------:R1:W3:Y:S06]  /*fdd0*/  MUFU.EX2 R136, R2 ;  /* 0x0000000200887308 */ /* 0x0002ec0000000800 */
[C---:B--2---:R-:W-:Y:S08]  /*fde0*/  HMMA.16816.F32 R48, R8.reuse, R24, R52 ;  /* 0x000000180830723c */ /* 0x044ff00000001834 */
[----:B------:R-:W-:Y:S01]  /*fdf0*/  HMMA.16816.F32 R52, R8, R26, R60 ;  /* 0x0000001a0834723c */ /* 0x000fe2000000183c */
[----:B------:R-:W2:Y:S01]  /*fe00*/  LDSM.16.MT88.4 R24, [R209+0x7100] ;  /* 0x00710000d118783b */ /* 0x000ea20000004200 */
[----:B-1----:R-:W-:-:S04]  /*fe10*/  FFMA.FTZ R2, R234, c[0x0][0x2d0], -R0 ;  /* 0x0000b400ea027a23 */ /* 0x002fc80000010800 */
[----:B------:R1:W-:Y:S02]  /*fe20*/  MUFU.EX2 R71, R2 ;  /* 0x0000000200477308 */ /* 0x0003e40000000800 */
[C---:B------:R-:W-:Y:S01]  /*fe30*/  HMMA.16816.F32 R100, R8.reuse, R30, R84 ;  /* 0x0000001e0864723c */ /* 0x040fe20000001854 */
[----:B------:R-:W-:Y:S07]  /*fe40*/  LDSM.16.MT88.4 R28, [R209+0x3100] ;  /* 0x00310000d11c783b */ /* 0x000fee0000004200 */
[----:B------:R-:W-:Y:S01]  /*fe50*/  HMMA.16816.F32 R84, R8, R22, R56 ;  /* 0x000000160854723c */ /* 0x000fe20000001838 */
[----:B------:R-:W2:Y:S01]  /*fe60*/  LDSM.16.MT88.4 R20, [R210+0x3100] ;  /* 0x00310000d214783b */ /* 0x000ea20000004200 */
[----:B-1----:R-:W-:-:S06]  /*fe70*/  FFMA.FTZ R2, R233, c[0x0][0x2d0], -R0 ;  /* 0x0000b400e9027a23 */ /* 0x002fcc0000010800 */
[C---:B------:R-:W-:Y:S01]  /*fe80*/  HMMA.16816.F32 R56, R8.reuse, R16, R40 ;  /* 0x000000100838723c */ /* 0x040fe20000001828 */
[----:B------:R1:W1:Y:S07]  /*fe90*/  MUFU.EX2 R70, R2 ;  /* 0x0000000200467308 */ /* 0x00026e0000000800 */
[C---:B------:R-:W-:Y:S01]  /*fea0*/  HMMA.16816.F32 R40, R8.reuse, R18, R36 ;  /* 0x000000120828723c */ /* 0x040fe20000001824 */
[----:B------:R-:W2:Y:S07]  /*feb0*/  LDSM.16.MT88.4 R16, [R213+0x3100] ;  /* 0x00310000d510783b */ /* 0x000eae0000004200 */
[----:B----4-:R-:W-:Y:S01]  /*fec0*/  HMMA.16816.F32 R44, R8, R32, R112 ;  /* 0x00000020082c723c */ /* 0x010fe20000001870 */
[----:B-1----:R-:W-:-:S04]  /*fed0*/  FFMA.FTZ R2, R235, c[0x0][0x2d0], -R0 ;  /* 0x0000b400eb027a23 */ /* 0x002fc80000010800 */
[----:B------:R1:W-:Y:S03]  /*fee0*/  MUFU.EX2 R69, R2 ;  /* 0x0000000200457308 */ /* 0x0003e60000000800 */
[----:B------:R-:W-:Y:S01]  /*fef0*/  HMMA.16816.F32 R36, R8, R34, R80 ;  /* 0x000000220824723c */ /* 0x000fe20000001850 */
[----:B------:R-:W4:Y:S06]  /*ff00*/  LDSM.16.MT88.4 R32, [R210+0x7100] ;  /* 0x00710000d220783b */ /* 0x000f2c0000004200 */
[----:B------:R-:W-:-:S02]  /*ff10*/  F2FP.PACK_AB R8, R138, R139 ;  /* 0x0000008b8a08723e */ /* 0x000fc400000000ff */
[----:B---3--:R-:W-:Y:S02]  /*ff20*/  F2FP.PACK_AB R10, R136, R137 ;  /* 0x00000089880a723e */ /* 0x008fe400000000ff */
[----:B------:R-:W-:Y:S01]  /*ff30*/  F2FP.PACK_AB R9, R70, R71 ;  /* 0x000000474609723e */ /* 0x000fe200000000ff */
[----:B-1----:R-:W-:-:S04]  /*ff40*/  FFMA.FTZ R2, R236, c[0x0][0x2d0], -R0 ;  /* 0x0000b400ec027a23 */ /* 0x002fc80000010800 */
[----:B------:R1:W3:Y:S02]  /*ff50*/  MUFU.EX2 R62, R2 ;  /* 0x00000002003e7308 */ /* 0x0002e40000000800 */
[----:B-1----:R-:W-:Y:S01]  /*ff60*/  FFMA.FTZ R2, R246, c[0x0][0x2d0], -R6 ;  /* 0x0000b400f6027a23 */ /* 0x002fe20000010806 */
[----:B---3--:R-:W-:-:S05]  /*ff70*/  F2FP.PACK_AB R11, R62, R69 ;  /* 0x000000453e0b723e */ /* 0x008fca00000000ff */
[----:B------:R1:W-:Y:S02]  /*ff80*/  MUFU.EX2 R61, R2 ;  /* 0x00000002003d7308 */ /* 0x0003e40000000800 */
[C---:B--2---:R-:W-:Y:S08]  /*ff90*/  HMMA.16816.F32 R64, R8.reuse, R26, R64 ;  /* 0x0000001a0840723c */ /* 0x044ff00000001840 */
        /* <DEDUP_REMOVED lines=17> */
[----:B------:R2:W1:Y:S02]  /*100b0*/  MUFU.EX2 R25, R2 ;  /* 0x0000000200197308 */ /* 0x0004640000000800 */
[C---:B------:R-:W-:Y:S01]  /*100c0*/  HMMA.16816.F32 R20, R8.reuse, R22, R100 ;  /* 0x000000160814723c */ /* 0x040fe20000001864 */
[----:B------:R-:W3:Y:S07]  /*100d0*/  LDSM.16.MT88.4 R100, [R212+0x3900] ;  /* 0x00390000d464783b */ /* 0x000eee0000004200 */
[----:B------:R-:W-:Y:S01]  /*100e0*/  HMMA.16816.F32 R72, R8, R28, R108 ;  /* 0x0000001c0848723c */ /* 0x000fe2000000186c */
[----:B------:R-:W3:Y:S01]  /*100f0*/  LDSM.16.MT88.4 R108, [R209+0x7900] ;  /* 0x00790000d16c783b */ /* 0x000ee20000004200 */
[----:B--2---:R-:W-:-:S06]  /*10100*/  FFMA.FTZ R2, R249, c[0x0][0x2d0], -R0 ;  /* 0x0000b400f9027a23 */ /* 0x004fcc0000010800 */
[C---:B------:R-:W-:Y:S01]  /*10110*/  HMMA.16816.F32 R28, R8.reuse, R30, R116 ;  /* 0x0000001e081c723c */ /* 0x040fe20000001874 */
[----:B------:R-:W2:Y:S01]  /*10120*/  LDSM.16.MT88.4 R116, [R210+0x7900] ;  /* 0x00790000d274783b */ /* 0x000ea20000004200 */
[----:B-1----:R-:W-:Y:S01]  /*10130*/  F2FP.PACK_AB R134, R25, R26 ;  /* 0x0000001a1986723e */ /* 0x002fe200000000ff */
[----:B------:R1:W-:Y:S05]  /*10140*/  MUFU.EX2 R24, R2 ;  /* 0x0000000200187308 */ /* 0x0003ea0000000800 */
[C---:B----4-:R-:W-:Y:S08]  /*10150*/  HMMA.16816.F32 R56, R8.reuse, R32, R56 ;  /* 0x000000200838723c */ /* 0x050ff00000001838 */
[----:B------:R-:W-:Y:S01]  /*10160*/  HMMA.16816.F32 R40, R8, R34, R40 ;  /* 0x000000220828723c */ /* 0x000fe20000001828 */
[----:B-1----:R-:W-:-:S04]  /*10170*/  FFMA.FTZ R2, R251, c[0x0][0x2d0], -R0 ;  /* 0x0000b400fb027a23 */ /* 0x002fc80000010800 */
[----:B------:R1:W4:Y:S03]  /*10180*/  MUFU.EX2 R7, R2 ;  /* 0x0000000200077308 */ /* 0x0003260000000800 */
[C---:B------:R-:W-:Y:S08]  /*10190*/  HMMA.16816.F32 R48, R8.reuse, R16, R48 ;  /* 0x000000100830723c */ /* 0x040ff00000001830 */
[----:B------:R-:W-:Y:S01]  /*101a0*/  HMMA.16816.F32 R52, R8, R18, R52 ;  /* 0x000000120834723c */ /* 0x000fe20000001834 */
[----:B-1----:R-:W-:-:S07]  /*101b0*/  FFMA.FTZ R2, R250, c[0x0][0x2d0], -R0 ;  /* 0x0000b400fa027a23 */ /* 0x002fce0000010800 */
[----:B---3--:R-:W-:Y:S01]  /*101c0*/  HMMA.16816.F32 R44, R8, R12, R44 ;  /* 0x0000000c082c723c */ /* 0x008fe2000000182c */
[----:B------:R-:W-:Y:S01]  /*101d0*/  FFMA.FTZ R0, R125, c[0x0][0x2d0], -R0 ;  /* 0x0000b4007d007a23 */ /* 0x000fe20000010800 */
[----:B----4-:R-:W-:Y:S01]  /*101e0*/  F2FP.PACK_AB R133, R7, R24 ;  /* 0x000000180785723e */ /* 0x010fe200000000ff */
[----:B------:R-:W-:Y:S01]  /*101f0*/  IMAD.MOV.U32 R125, RZ, RZ, R126 ;  /* 0x000000ffff7d7224 */ /* 0x000fe200078e007e */
[----:B------:R1:W-:Y:S01]  /*10200*/  MUFU.EX2 R6, R2 ;  /* 0x0000000200067308 */ /* 0x0003e20000000800 */
[----:B------:R-:W-:-:S03]  /*10210*/  IMAD.MOV.U32 R126, RZ, RZ, R5 ;  /* 0x000000ffff7e7224 */ /* 0x000fc600078e0005 */
[----:B------:R-:W-:Y:S01]  /*10220*/  HMMA.16816.F32 R36, R8, R14, R36 ;  /* 0x0000000e0824723c */ /* 0x000fe20000001824 */
[----:B------:R-:W-:Y:S03]  /*10230*/  LDSM.16.MT88.4 R8, [R212+0x7900] ;  /* 0x00790000d408783b */ /* 0x000fe60000004200 */
        /* <DEDUP_REMOVED lines=35> */
[----:B------:R-:W-:Y:S03]  /*10470*/  HMMA.16816.F32 R80, R132, R84, R80 ;  /* 0x000000548450723c */ /* 0x000fe60000001850 */
[----:B------:R-:W-:-:S04]  /*10480*/  FADD.FTZ R0, R189, R0 ;  /* 0x00000000bd007221 */ /* 0x000fc80000010000 */
[----:B------:R-:W-:Y:S01]  /*10490*/  FADD.FTZ R2, R191, R0 ;  /* 0x00000000bf027221 */ /* 0x000fe20000010000 */
[C---:B------:R-:W-:Y:S01]  /*104a0*/  HMMA.16816.F32 R104, R132.reuse, R108, R128 ;  /* 0x0000006c8468723c */ /* 0x040fe20000001880 */
[----:B------:R-:W-:Y:S02]  /*104b0*/  FADD.FTZ R0, R178, R4 ;  /* 0x00000004b2007221 */ /* 0x000fe40000010000 */
[----:B------:R-:W-:Y:S02]  /*104c0*/  FADD.FTZ R2, R165, R2 ;  /* 0x00000002a5027221 */ /* 0x000fe40000010000 */
[----:B------:R-:W-:Y:S02]  /*104d0*/  FADD.FTZ R0, R161, R0 ;  /* 0x00000000a1007221 */ /* 0x000fe40000010000 */
[----:B------:R-:W-:Y:S01]  /*104e0*/  FADD.FTZ R2, R164, R2 ;  /* 0x00000002a4027221 */ /* 0x000fe20000010000 */
[----:B--2---:R-:W-:Y:S01]  /*104f0*/  HMMA.16816.F32 R112, R132, R116, R56 ;  /* 0x000000748470723c */ /* 0x004fe20000001838 */
[----:B------:R-:W-:-:S02]  /*10500*/  FADD.FTZ R0, R160, R0 ;  /* 0x00000000a0007221 */ /* 0x000fc40000010000 */
[----:B------:R-:W-:Y:S02]  /*10510*/  FADD.FTZ R2, R162, R2 ;  /* 0x00000002a2027221 */ /* 0x000fe40000010000 */
[----:B------:R-:W-:Y:S02]  /*10520*/  FADD.FTZ R0, R158, R0 ;  /* 0x000000009e007221 */ /* 0x000fe40000010000 */
[----:B------:R-:W-:Y:S01]  /*10530*/  FADD.FTZ R2, R163, R2 ;  /* 0x00000002a3027221 */ /* 0x000fe20000010000 */
[----:B-1----:R-:W-:Y:S01]  /*10540*/  HMMA.16816.F32 R120, R132, R124, R48 ;  /* 0x0000007c8478723c */ /* 0x002fe20000001830 */
        /* <DEDUP_REMOVED lines=30> */
[----:B------:R-:W-:-:S05]  /*10730*/  FADD.FTZ R0, R5, R2 ;  /* 0x0000000205007221 */ /* 0x000fca0000010000 */
[----:B------:R1:W-:Y:S02]  /*10740*/  STL [R1+0x8], R0 ;  /* 0x0000080001007387 */ /* 0x0003e40000100800 */
[----:B------:R-:W-:Y:S02]  /*10750*/  HMMA.16816.F32 R132, R132, R10, R36 ;  /* 0x0000000a8484723c */ /* 0x000fe40000001824 */
[----:B------:R1:W-:Y:S01]  /*10760*/  STL [R1+0x4], R4 ;  /* 0x0000040401007387 */ /* 0x0003e20000100800 */
[----:B------:R-:W-:Y:S05]  /*10770*/  @!P6 BRA `(.L_x_133) ;  /* 0x000041700000e947 */ /* 0x000fea0003800000 */
[----:B------:R-:W2:Y:S04]  /*10780*/  LDL.64 R170, [R1+0x30] ;  /* 0x0000300001aa7983 */ /* 0x000ea80000100a00 */
[----:B------:R-:W3:Y:S04]  /*10790*/  LDL.64 R168, [R1+0x38] ;  /* 0x0000380001a87983 */ /* 0x000ee80000100a00 */
[----:B------:R-:W4:Y:S04]  /*107a0*/  LDL R157, [R1+0x44] ;  /* 0x00004400019d7983 */ /* 0x000f280000100800 */
[----:B------:R-:W5:Y:S04]  /*107b0*/  LDL R159, [R1+0x4c] ;  /* 0x00004c00019f7983 */ /* 0x000f680000100800 */
[----:B------:R-:W4:Y:S04]  /*107c0*/  LDL.64 R166, [R1+0x28] ;  /* 0x0000280001a67983 */ /* 0x000f280000100a00 */
[----:B------:R-:W5:Y:S01]  /*107d0*/  LDL.LU R176, [R1] ;  /* 0x0000000001b07983 */ /* 0x000f620000300800 */
[----:B-1----:R-:W-:Y:S01]  /*107e0*/  MOV R0, c[0x0][0x208] ;  /* 0x0000820000007a02 */ /* 0x002fe20000000f00 */
[----:B------:R-:W-:-:S04]  /*107f0*/  IMAD.MOV.U32 R70, RZ, RZ, R3 ;  /* 0x000000ffff467224 */ /* 0x000fc800078e0003 */
[----:B------:R-:W-:-:S05]  /*10800*/  IMAD.SHL.U32 R2, R0, 0x40, RZ ;  /* 0x0000004000027824 */ /* 0x000fca00078e00ff */
[----:B------:R-:W-:Y:S01]  /*10810*/  IADD3 R0, P2, R2, 0x80, RZ ;  /* 0x0000008002007810 */ /* 0x000fe20007f5e0ff */
[----:B------:R-:W-:Y:S01]  /*10820*/  IMAD.MOV.U32 R69, RZ, RZ, R68 ;  /* 0x000000ffff457224 */ /* 0x000fe200078e0044 */
[----:B------:R-:W-:Y:S01]  /*10830*/  ULDC.64 UR4, c[0x0][0x118] ;  /* 0x0000460000047ab9 */ /* 0x000fe20000000a00 */
[----:B--2---:R-:W-:Y:S02]  /*10840*/  IADD3 R3, P1, R170, 0x40, RZ ;  /* 0x00000040aa037810 */ /* 0x004fe40007f3e0ff */
[----:B---3--:R-:W-:-:S03]  /*10850*/  IADD3 R4, P0, R168, 0x40, RZ ;  /* 0x00000040a8047810 */ /* 0x008fc60007f1e0ff */
[----:B------:R1:W-:Y:S04]  /*10860*/  STL [R1+0x20], R3 ;  /* 0x0000200301007387 */ /* 0x0003e80000100800 */
[----:B------:R-:W-:Y:S04]  /*10870*/  STL [R1+0x18], R4 ;  /* 0x0000180401007387 */ /* 0x000fe80000100800 */
[----:B------:R5:W-:Y:S01]  /*10880*/  STL [R1+0x10], R0 ;  /* 0x0000100001007387 */ /* 0x000be20000100800 */
[----:B----4-:R-:W-:Y:S01]  /*10890*/  IMAD.X R2, RZ, RZ, R167, P0 ;  /* 0x000000ffff027224 */ /* 0x010fe200000e06a7 */
[----:B-1----:R-:W-:-:S02]  /*108a0*/  IADD3.X R3, RZ, R157, RZ, P1, !PT ;  /* 0x0000009dff037210 */ /* 0x002fc40000ffe4ff */
[----:B-----5:R-:W-:-:S03]  /*108b0*/  IADD3.X R0, RZ, R159, RZ, P2, !PT ;  /* 0x0000009fff007210 */ /* 0x020fc600017fe4ff */
[----:B------:R1:W-:Y:S04]  /*108c0*/  STL [R1+0x1c], R3 ;  /* 0x00001c0301007387 */ /* 0x0003e80000100800 */
[----:B------:R1:W-:Y:S04]  /*108d0*/  STL [R1+0xc], R0 ;  /* 0x00000c0001007387 */ /* 0x0003e80000100800 */
[----:B------:R1:W-:Y:S01]  /*108e0*/  STL [R1+0x14], R2 ;  /* 0x0000140201007387 */ /* 0x0003e20000100800 */
[----:B------:R-:W-:-:S03]  /*108f0*/  LEA.HI.SX32 R232, R176, 0xfffffffe, 0x19 ;  /* 0xfffffffeb0e87811 */ /* 0x000fc600078fcaff */
.L_x_134:
[----:B------:R-:W2:Y:S01]  /*10900*/  LDL.64 R160, [R1+0x30] ;  /* 0x0000300001a07983 */ /* 0x000ea20000100a00 */
[----:B------:R-:W-:Y:S04]  /*10910*/  DEPBAR.LE SB0, 0x0 ;  /* 0x000080000000791a */ /* 0x000fe80000000000 */
[----:B-1----:R-:W-:Y:S01]  /*10920*/  SHF.R.S32.HI R0, RZ, 0x1f, R232 ;  /* 0x0000001fff007819 */ /* 0x002fe200000114e8 */
[----:B------:R-:W3:Y:S01]  /*10930*/  LDL R159, [R1+0x20] ;  /* 0x00002000019f7983 */ /* 0x000ee20000100800 */
[----:B------:R-:W-:Y:S01]  /*10940*/  IMAD.WIDE.U32 R156, R232, c[0x0][0x208], RZ ;  /* 0x00008200e89c7a25 */ /* 0x000fe200078e00ff */
[----:B------:R-:W-:Y:S02]  /*10950*/  MOV R191, c[0x0][0x208] ;  /* 0x0000820000bf7a02 */ /* 0x000fe40000000f00 */
[----:B------:R-:W4:Y:S01]  /*10960*/  LDL R68, [R1+0x44] ;  /* 0x0000440001447983 */ /* 0x000f220000100800 */
[----:B------:R-:W-:Y:S01]  /*10970*/  IMAD R0, R0, c[0x0][0x208], RZ ;  /* 0x0000820000007a24 */ /* 0x000fe200078e02ff */
[----:B------:R-:W-:Y:S02]  /*10980*/  SHF.L.U32 R3, R156, 0x7, RZ ;  /* 0x000000079c037819 */ /* 0x000fe400000006ff */
[----:B------:R-:W5:Y:S01]  /*10990*/  LDL R158, [R1+0x1c] ;  /* 0x00001c00019e7983 */ /* 0x000f620000100800 */
[----:B------:R-:W-:Y:S01]  /*109a0*/  IMAD R0, R232, c[0x0][0x20c], R0 ;  /* 0x00008300e8007a24 */ /* 0x000fe200078e0200 */
[----:B------:R-:W-:Y:S02]  /*109b0*/  SHF.L.U32 R191, R191, 0x6, RZ ;  /* 0x00000006bfbf7819 */ /* 0x000fe400000006ff */
[----:B------:R-:W5:Y:S01]  /*109c0*/  LDL R190, [R1+0x10] ;  /* 0x0000100001be7983 */ /* 0x000f620000100800 */
[----:B------:R-:W-:Y:S02]  /*109d0*/  MOV R189, 0x6 ;  /* 0x0000000600bd7802 */ /* 0x000fe40000000f00 */
[----:B------:R-:W-:Y:S01]  /*109e0*/  IADD3 R0, R157, R0, RZ ;  /* 0x000000009d007210 */ /* 0x000fe20007ffe0ff */
[----:B------:R-:W5:Y:S01]  /*109f0*/  LDL R71, [R1+0xc] ;  /* 0x00000c0001477983 */ /* 0x000f620000100800 */
[----:B------:R-:W-:Y:S02]  /*10a00*/  MOV R188, c[0x0][0x208] ;  /* 0x0000820000bc7a02 */ /* 0x000fe40000000f00 */
[----:B------:R-:W-:Y:S01]  /*10a10*/  SHF.L.U64.HI R0, R156, 0x7, R0 ;  /* 0x000000079c007819 */ /* 0x000fe20000010200 */
[----:B------:R-:W-:Y:S01]  /*10a20*/  BAR.SYNC.DEFER_BLOCKING 0x0 ;  /* 0x0000000000007b1d */ /* 0x000fe20000010000 */
[----:B------:R-:W-:Y:S07]  /*10a30*/  SHF.L.U64.HI R188, R188, R189, c[0x0][0x20c] ;  /* 0x00008300bcbc7619 */ /* 0x000fee00000102bd */
        /* <DEDUP_REMOVED lines=19> */
[C---:B------:R-:W-:Y:S06]  /*10b70*/  HMMA.16816.F32 R32, R140.reuse, R34, RZ ;  /* 0x000000228c20723c */ /* 0x040fec00000018ff */
[----:B------:R-:W-:Y:S02]  /*10b80*/  LDSM.16.M88.4 R168, [R224] ;  /* 0x00000000e0a8783b */ /* 0x000fe40000000200 */
        /* <DEDUP_REMOVED lines=12> */
[C---:B------:R-:W-:Y:S08]  /*10c50*/  HMMA.16816.F32 R16, R144.reuse, R150, R16 ;  /* 0x000000969010723c */ /* 0x040ff00000001810 */
[C---:B------:R-:W-:Y:S08]  /*10c60*/  HMMA.16816.F32 R20, R144.reuse, R152, R20 ;  /* 0x000000989014723c */ /* 0x040ff00000001814 */
[C---:B------:R-:W-:Y:S08]  /*10c70*/  HMMA.16816.F32 R24, R144.reuse, R154, R24 ;  /* 0x0000009a9018723c */ /* 0x040ff00000001818 */
[C---:B-1----:R-:W-:Y:S08]  /*10c80*/  HMMA.16816.F32 R28, R144.reuse, R136, R28 ;  /* 0x00000088901c723c */ /* 0x042ff0000000181c */
[C---:B------:R-:W-:Y:S04]  /*10c90*/  HMMA.16816.F32 R32, R144.reuse, R138, R32 ;  /* 0x0000008a9020723c */ /* 0x040fe80000001820 */
[C---:B--2---:R-:W-:Y:S02]  /*10ca0*/  IADD3 R2, P5, R3.reuse, R160, RZ ;  /* 0x000000a003027210 */ /* 0x044fe40007fbe0ff */
[----:B------:R-:W-:Y:S02]  /*10cb0*/  LDSM.16.M88.4 R160, [R226] ;  /* 0x00000000e2a0783b */ /* 0x000fe40000000200 */
[----:B------:R-:W-:Y:S04]  /*10cc0*/  LEA R176, P2, R2, c[0x0][0x1f8], 0x1 ;  /* 0x00007e0002b07a11 */ /* 0x000fe800078408ff */
[----:B---3--:R-:W-:Y:S02]  /*10cd0*/  IADD3 R3, P1, R3, R159, RZ ;  /* 0x0000009f03037210 */ /* 0x008fe40007f3e0ff */
[C---:B----4-:R-:W-:Y:S02]  /*10ce0*/  IADD3.X R68, R0.reuse, R68, RZ, P5, !PT ;  /* 0x0000004400447210 */ /* 0x050fe40002ffe4ff */
[C---:B------:R-:W-:Y:S02]  /*10cf0*/  LEA R178, P0, R3.reuse, c[0x0][0x1f8], 0x1 ;  /* 0x00007e0003b27a11 */ /* 0x040fe400078008ff */
[----:B-----5:R-:W-:Y:S02]  /*10d00*/  IADD3.X R0, R0, R158, RZ, P1, !PT ;  /* 0x0000009e00007210 */ /* 0x020fe40000ffe4ff */
[----:B------:R-:W1:Y:S01]  /*10d10*/  LDSM.16.M88.4 R156, [R227] ;  /* 0x00000000e39c783b */ /* 0x000e620000000200 */
[----:B------:R-:W-:Y:S02]  /*10d20*/  LEA.HI.X R177, R2, c[0x0][0x1fc], R68, 0x1, P2 ;  /* 0x00007f0002b17a11 */ /* 0x000fe400010f0c44 */
[----:B------:R-:W-:Y:S02]  /*10d30*/  LEA.HI.X R179, R3, c[0x0][0x1fc], R0, 0x1, P0 ;  /* 0x00007f0003b37a11 */ /* 0x000fe400000f0c00 */
[-C--:B------:R-:W-:Y:S03]  /*10d40*/  IADD3 R2, P0, R176, R191.reuse, RZ ;  /* 0x000000bfb0027210 */ /* 0x080fe60007f1e0ff */
[----:B------:R-:W-:Y:S01]  /*10d50*/  @!PT LDS RZ, [RZ] ;  /* 0x00000000fffff984 */ /* 0x000fe20000000800 */
[----:B------:R-:W-:Y:S01]  /*10d60*/  @!PT LDS RZ, [RZ] ;  /* 0x00000000fffff984 */ /* 0x000fe20000000800 */
[----:B------:R-:W-:Y:S01]  /*10d70*/  @!PT LDS RZ, [RZ] ;  /* 0x00000000fffff984 */ /* 0x000fe20000000800 */
[----:B------:R2:W-:Y:S01]  /*10d80*/  LDGSTS.E.BYPASS.LTC128B.128 [R231+0x100], [R176.64], !P4 ;  /* 0x00100000b0e77fae */ /* 0x0005e2000e101d44 */
[-C--:B------:R-:W-:Y:S02]  /*10d90*/  IADD3.X R3, R177, R188.reuse, RZ, P0, !PT ;  /* 0x000000bcb1037210 */ /* 0x080fe400007fe4ff */
[-C--:B------:R-:W-:Y:S04]  /*10da0*/  IADD3 R148, P0, R2, R191.reuse, RZ ;  /* 0x000000bf02947210 */ /* 0x080fe80007f1e0ff */
[-C--:B------:R-:W-:Y:S01]  /*10db0*/  IADD3.X R149, R3, R188.reuse, RZ, P0, !PT ;  /* 0x000000bc03957210 */ /* 0x080fe200007fe4ff */
[----:B------:R3:W-:Y:S01]  /*10dc0*/  LDGSTS.E.BYPASS.LTC128B.128 [R231+0x4100], [R178.64], !P3 ;  /* 0x04100000b2e77fae */ /* 0x0007e2000d901d44 */
[----:B------:R-:W-:Y:S04]  /*10dd0*/  IADD3 R150, P1, R148, R191, RZ ;  /* 0x000000bf94967210 */ /* 0x000fe80007f3e0ff */
[----:B------:R-:W-:Y:S03]  /*10de0*/  IADD3.X R151, R149, R188, RZ, P1, !PT ;  /* 0x000000bc95977210 */ /* 0x000fe60000ffe4ff */
[----:B------:R4:W-:Y:S08]  /*10df0*/  LDGSTS.E.BYPASS.LTC128B.128 [R231+0x1100], [R2.64], !P4 ;  /* 0x0110000002e77fae */ /* 0x0009f0000e101d44 */
[----:B------:R4:W-:Y:S01]  /*10e00*/  LDGSTS.E.BYPASS.LTC128B.128 [R231+0x5100], [R2.64+0x80], !P3 ;  /* 0x0510008002e77fae */ /* 0x0009e2000d901d44 */
[-C--:B--2---:R-:W-:Y:S04]  /*10e10*/  IADD3 R176, P2, R2, R190.reuse, RZ ;  /* 0x000000be02b07210 */ /* 0x084fe80007f5e0ff */
[-C--:B------:R-:W-:Y:S01]  /*10e20*/  IADD3.X R177, R3, R71.reuse, RZ, P2, !PT ;  /* 0x0000004703b17210 */ /* 0x080fe200017fe4ff */
[C---:B-1----:R-:W-:Y:S02]  /*10e30*/  HMMA.16816.F32 R36, R144.reuse, R156, R36 ;  /* 0x0000009c9024723c */ /* 0x042fe40000001824 */
[----:B------:R1:W-:Y:S06]  /*10e40*/  LDGSTS.E.BYPASS.LTC128B.128 [R231+0x2100], [R148.64], !P4 ;  /* 0x0210000094e77fae */ /* 0x0003ec000e101d44 */
[C---:B------:R-:W-:Y:S02]  /*10e50*/  HMMA.16816.F32 R40, R144.reuse, R158, R40 ;  /* 0x0000009e9028723c */ /* 0x040fe40000001828 */
[----:B------:R3:W-:Y:S06]  /*10e60*/  LDGSTS.E.BYPASS.LTC128B.128 [R231+0x6100], [R176.64], !P3 ;  /* 0x06100000b0e77fae */ /* 0x0007ec000d901d44 */
[C---:B------:R-:W-:Y:S02]  /*10e70*/  HMMA.16816.F32 R44, R144.reuse, R160, R44 ;  /* 0x000000a0902c723c */ /* 0x040fe4000000182c */
[----:B------:R1:W-:Y:S02]  /*10e80*/  LDGSTS.E.BYPASS.LTC128B.128 [R231+0x3100], [R150.64], !P4 ;  /* 0x0310000096e77fae */ /* 0x0003e4000e101d44 */
[----:B----4-:R-:W-:Y:S04]  /*10e90*/  IADD3 R2, P0, R148, R190, RZ ;  /* 0x000000be94027210 */ /* 0x010fe80007f1e0ff */
[C---:B------:R-:W-:Y:S04]  /*10ea0*/  HMMA.16816.F32 R48, R144.reuse, R162, R48 ;  /* 0x000000a29030723c */ /* 0x040fe80000001830 */
[----:B------:R-:W-:Y:S02]  /*10eb0*/  IADD3.X R3, R149, R71, RZ, P0, !PT ;  /* 0x0000004795037210 */ /* 0x000fe400007fe4ff */
[C---:B------:R-:W-:Y:S02]  /*10ec0*/  ISETP.GT.AND P0, PT, R232.reuse, RZ, PT ;  /* 0x000000ffe800720c */ /* 0x040fe40003f04270 */
[C---:B------:R-:W-:Y:S01]  /*10ed0*/  HMMA.16816.F32 R52, R144.reuse, R164, R52 ;  /* 0x000000a49034723c */ /* 0x040fe20000001834 */
[----:B------:R2:W-:Y:S03]  /*10ee0*/  LDGSTS.E.BYPASS.LTC128B.128 [R231+0x7100], [R2.64], !P3 ;  /* 0x0710000002e77fae */ /* 0x0005e6000d901d44 */
[----:B------:R-:W-:Y:S04]  /*10ef0*/  IADD3 R232, R232, -0x1, RZ ;  /* 0xffffffffe8e87810 */ /* 0x000fe80007ffe0ff */
[C---:B------:R-:W-:Y:S01]  /*10f00*/  HMMA.16816.F32 R56, R144.reuse, R166, R56 ;  /* 0x000000a69038723c */ /* 0x040fe20000001838 */
[----:B------:R-:W-:Y:S07]  /*10f10*/  LDSM.16.M88.4 R136, [R214+0x8900] ;  /* 0x00890000d688783b */ /* 0x000fee0000000200 */
[C---:B------:R-:W-:Y:S01]  /*10f20*/  HMMA.16816.F32 R60, R144.reuse, R168, R60 ;  /* 0x000000a8903c723c */ /* 0x040fe2000000183c */
[----:B-1----:R-:W1:Y:S07]  /*10f30*/  LDSM.16.M88.4 R148, [R214+0x8100] ;  /* 0x00810000d694783b */ /* 0x002e6e0000000200 */
[----:B------:R-:W-:Y:S01]  /*10f40*/  HMMA.16816.F32 R64, R144, R170, R64 ;  /* 0x000000aa9040723c */ /* 0x000fe20000001840 */
[----:B------:R-:W4:Y:S08]  /*10f50*/  LDSM.16.M88.4 R152, [R214+0x9100] ;  /* 0x00910000d698783b */ /* 0x000f300000000200 */
[----:B------:R-:W0:Y:S08]  /*10f60*/  LDGDEPBAR ;  /* 0x00000000000079af */ /* 0x000e300000000000 */
[----:B------:R-:W5:Y:S08]  /*10f70*/  LDSM.16.M88.4 R156, [R214+0x9900] ;  /* 0x00990000d69c783b */ /* 0x000f700000000200 */
[----:B------:R-:W2:Y:S01]  /*10f80*/  LDSM.16.M88.4 R160, [R214+0xa100] ;  /* 0x00a10000d6a0783b */ /* 0x000ea20000000200 */
[C---:B-1----:R-:W-:Y:S07]  /*10f90*/  HMMA.16816.F32 R4, R172.reuse, R148, R4 ;  /* 0x00000094ac04723c */ /* 0x042fee0000001804 */
[----:B------:R-:W1:Y:S01]  /*10fa0*/  LDSM.16.M88.4 R164, [R214+0xa900] ;  /* 0x00a90000d6a4783b */ /* 0x000e620000000200 */
[C---:B------:R-:W-:Y:S07]  /*10fb0*/  HMMA.16816.F32 R8, R172.reuse, R150, R8 ;  /* 0x00000096ac08723c */ /* 0x040fee0000001808 */
[----:B---3--:R-:W3:Y:S01]  /*10fc0*/  LDSM.16.M88.4 R176, [R214+0xb100] ;  /* 0x00b10000d6b0783b */ /* 0x008ee20000000200 */
[C---:B------:R-:W-:Y:S07]  /*10fd0*/  HMMA.16816.F32 R12, R172.reuse, R136, R12 ;  /* 0x00000088ac0c723c */ /* 0x040fee000000180c */
[----:B------:R-:W1:Y:S01]  /*10fe0*/  LDSM.16.M88.4 R168, [R214+0xb900] ;  /* 0x00b90000d6a8783b */ /* 0x000e620000000200 */
[C---:B------:R-:W-:Y:S07]  /*10ff0*/  HMMA.16816.F32 R16, R172.reuse, R138, R16 ;  /* 0x0000008aac10723c */ /* 0x040fee0000001810 */
[----:B------:R-:W1:Y:S01]  /*11000*/  LDSM.16.M88.4 R148, [R211] ;  /* 0x00000000d394783b */ /* 0x000e620000000200 */
[C---:B----4-:R-:W-:Y:S07]  /*11010*/  HMMA.16816.F32 R20, R172.reuse, R152, R20 ;  /* 0x00000098ac14723c */ /* 0x050fee0000001814 */
[----:B------:R-:W4:Y:S01]  /*11020*/  LDSM.16.M88.4 R136, [R211+0x800] ;  /* 0x00080000d388783b */ /* 0x000f220000000200 */
[C---:B------:R-:W-:Y:S07]  /*11030*/  HMMA.16816.F32 R24, R172.reuse, R154, R24 ;  /* 0x0000009aac18723c */ /* 0x040fee0000001818 */
[----:B------:R-:W3:Y:S01]  /*11040*/  LDSM.16.M88.4 R152, [R211+0x1000] ;  /* 0x00100000d398783b */ /* 0x000ee20000000200 */
[C---:B-----5:R-:W-:Y:S07]  /*11050*/  HMMA.16816.F32 R28, R172.reuse, R156, R28 ;  /* 0x0000009cac1c723c */ /* 0x060fee000000181c */
[----:B------:R-:W-:Y:S01]  /*11060*/  LDSM.16.M88.4 R188, [R208+0xc100] ;  /* 0x00c10000d0bc783b */ /* 0x000fe20000000200 */
[C---:B------:R-:W-:Y:S07]  /*11070*/  HMMA.16816.F32 R32, R172.reuse, R158, R32 ;  /* 0x0000009eac20723c */ /* 0x040fee0000001820 */
[----:B------:R-:W5:Y:S01]  /*11080*/  LDSM.16.M88.4 R156, [R211+0x1800] ;  /* 0x00180000d39c783b */ /* 0x000f620000000200 */
[C---:B--2---:R-:W-:Y:S07]  /*11090*/  HMMA.16816.F32 R36, R172.reuse, R160, R36 ;  /* 0x000000a0ac24723c */ /* 0x044fee0000001824 */
[----:B------:R-:W-:Y:S01]  /*110a0*/  LDSM.16.M88.4 R192, [R208+0xc900] ;  /* 0x00c90000d0c0783b */ /* 0x000fe20000000200 */
[C---:B------:R-:W-:Y:S07]  /*110b0*/  HMMA.16816.F32 R40, R172.reuse, R162, R40 ;  /* 0x000000a2ac28723c */ /* 0x040fee0000001828 */
[----:B------:R-:W2:Y:S01]  /*110c0*/  LDSM.16.M88.4 R160, [R211+0x2000] ;  /* 0x00200000d3a0783b */ /* 0x000ea20000000200 */
[C---:B-1----:R-:W-:Y:S08]  /*110d0*/  HMMA.16816.F32 R44, R172.reuse, R164, R44 ;  /* 0x000000a4ac2c723c */ /* 0x042ff0000000182c */
[C---:B------:R-:W-:Y:S01]  /*110e0*/  HMMA.16816.F32 R48, R172.reuse, R166, R48 ;  /* 0x000000a6ac30723c */ /* 0x040fe20000001830 */
[----:B------:R-:W1:Y:S07]  /*110f0*/  LDSM.16.M88.4 R164, [R211+0x2800] ;  /* 0x00280000d3a4783b */ /* 0x000e6e0000000200 */
[C---:B---3--:R-:W-:Y:S08]  /*11100*/  HMMA.16816.F32 R52, R172.reuse, R176, R52 ;  /* 0x000000b0ac34723c */ /* 0x048ff00000001834 */
[C---:B------:R-:W-:Y:S01]  /*11110*/  HMMA.16816.F32 R56, R172.reuse, R178, R56 ;  /* 0x000000b2ac38723c */ /* 0x040fe20000001838 */
[----:B------:R-:W-:Y:S07]  /*11120*/  LDSM.16.M88.4 R176, [R211+0x3800] ;  /* 0x00380000d3b0783b */ /* 0x000fee0000000200 */
[C---:B------:R-:W-:Y:S08]  /*11130*/  HMMA.16816.F32 R60, R172.reuse, R168, R60 ;  /* 0x000000a8ac3c723c */ /* 0x040ff0000000183c */
[----:B------:R-:W-:Y:S01]  /*11140*/  HMMA.16816.F32 R64, R172, R170, R64 ;  /* 0x000000aaac40723c */ /* 0x000fe20000001840 */
[----:B------:R-:W3:Y:S07]  /*11150*/  LDSM.16.M88.4 R168, [R211+0x3000] ;  /* 0x00300000d3a8783b */ /* 0x000eee0000000200 */
[C---:B------:R-:W-:Y:S08]  /*11160*/  HMMA.16816.F32 R4, R180.reuse, R148, R4 ;  /* 0x00000094b404723c */ /* 0x040ff00000001804 */
[C---:B------:R-:W-:Y:S01]  /*11170*/  HMMA.16816.F32 R8, R180.reuse, R150, R8 ;  /* 0x00000096b408723c */ /* 0x040fe20000001808 */
[----:B------:R-:W1:Y:S07]  /*11180*/  LDSM.16.M88.4 R148, [R208+0xd100] ;  /* 0x00d10000d094783b */ /* 0x000e6e0000000200 */
[C---:B----4-:R-:W-:Y:S08]  /*11190*/  HMMA.16816.F32 R12, R180.reuse, R136, R12 ;  /* 0x00000088b40c723c */ /* 0x050ff0000000180c */
[C---:B------:R-:W-:Y:S01]  /*111a0*/  HMMA.16816.F32 R16, R180.reuse, R138, R16 ;  /* 0x0000008ab410723c */ /* 0x040fe20000001810 */
[----:B------:R-:W4:Y:S07]  /*111b0*/  LDSM.16.M88.4 R136, [R208+0xd900] ;  /* 0x00d90000d088783b */ /* 0x000f2e0000000200 */
[C---:B------:R-:W-:Y:S08]  /*111c0*/  HMMA.16816.F32 R20, R180.reuse, R152, R20 ;  /* 0x00000098b414723c */ /* 0x040ff00000001814 */
[C---:B------:R-:W-:Y:S01]  /*111d0*/  HMMA.16816.F32 R24, R180.reuse, R154, R24 ;  /* 0x0000009ab418723c */ /* 0x040fe20000001818 */
[----:B------:R-:W3:Y:S07]  /*111e0*/  LDSM.16.M88.4 R152, [R208+0xe100] ;  /* 0x00e10000d098783b */ /* 0x000eee0000000200 */
[C---:B-----5:R-:W-:Y:S08]  /*111f0*/  HMMA.16816.F32 R28, R180.reuse, R156, R28 ;  /* 0x0000009cb41c723c */ /* 0x060ff0000000181c */
[C---:B------:R-:W-:Y:S01]  /*11200*/  HMMA.16816.F32 R32, R180.reuse, R158, R32 ;  /* 0x0000009eb420723c */ /* 0x040fe20000001820 */
[----:B------:R-:W5:Y:S07]  /*11210*/  LDSM.16.M88.4 R156, [R208+0xe900] ;  /* 0x00e90000d09c783b */ /* 0x000f6e0000000200 */
[C---:B--2---:R-:W-:Y:S08]  /*11220*/  HMMA.16816.F32 R36, R180.reuse, R160, R36 ;  /* 0x000000a0b424723c */ /* 0x044ff00000001824 */
[C---:B------:R-:W-:Y:S01]  /*11230*/  HMMA.16816.F32 R40, R180.reuse, R162, R40 ;  /* 0x000000a2b428723c */ /* 0x040fe20000001828 */
[----:B------:R-:W2:Y:S07]  /*11240*/  LDSM.16.M88.4 R160, [R208+0xf100] ;  /* 0x00f10000d0a0783b */ /* 0x000eae0000000200 */
[C---:B-1----:R-:W-:Y:S08]  /*11250*/  HMMA.16816.F32 R44, R180.reuse, R164, R44 ;  /* 0x000000a4b42c723c */ /* 0x042ff0000000182c */
[C---:B------:R-:W-:Y:S01]  /*11260*/  HMMA.16816.F32 R48, R180.reuse, R166, R48 ;  /* 0x000000a6b430723c */ /* 0x040fe20000001830 */
[----:B------:R-:W1:Y:S07]  /*11270*/  LDSM.16.M88.4 R164, [R208+0xf900] ;  /* 0x00f90000d0a4783b */ /* 0x000e6e0000000200 */
[C---:B---3--:R-:W-:Y:S08]  /*11280*/  HMMA.16816.F32 R52, R180.reuse, R168, R52 ;  /* 0x000000a8b434723c */ /* 0x048ff00000001834 */
[C---:B------:R-:W-:Y:S01]  /*11290*/  HMMA.16816.F32 R56, R180.reuse, R170, R56 ;  /* 0x000000aab438723c */ /* 0x040fe20000001838 */
[----:B------:R-:W3:Y:S07]  /*112a0*/  LDSM.16.M88.4 R168, [R223] ;  /* 0x00000000dfa8783b */ /* 0x000eee0000000200 */
[C---:B------:R-:W-:Y:S08]  /*112b0*/  HMMA.16816.F32 R60, R180.reuse, R176, R60 ;  /* 0x000000b0b43c723c */ /* 0x040ff0000000183c */
[----:B------:R-:W-:Y:S01]  /*112c0*/  HMMA.16816.F32 R64, R180, R178, R64 ;  /* 0x000000b2b440723c */ /* 0x000fe20000001840 */
[----:B------:R-:W1:Y:S07]  /*112d0*/  LDSM.16.M88.4 R176, [R222] ;  /* 0x00000000deb0783b */ /* 0x000e6e0000000200 */
        /* <DEDUP_REMOVED lines=8> */
[----:B------:R-:W1:Y:S07]  /*11360*/  LDSM.16.M88.4 R148, [R219] ;  /* 0x00000000db94783b */ /* 0x000e6e0000000200 */
[C---:B----4-:R-:W-:Y:S08]  /*11370*/  HMMA.16816.F32 R28, R184.reuse, R136, R28 ;  /* 0x00000088b81c723c */ /* 0x050ff0000000181c */
[C---:B------:R-:W-:Y:S01]  /*11380*/  HMMA.16816.F32 R32, R184.reuse, R138, R32 ;  /* 0x0000008ab820723c */ /* 0x040fe20000001820 */
[----:B------:R-:W4:Y:S07]  /*11390*/  LDSM.16.M88.4 R136, [R218] ;  /* 0x00000000da88783b */ /* 0x000f2e0000000200 */
[C---:B------:R-:W-:Y:S08]  /*113a0*/  HMMA.16816.F32 R36, R184.reuse, R152, R36 ;  /* 0x00000098b824723c */ /* 0x040ff00000001824 */
[C---:B------:R-:W-:Y:S01]  /*113b0*/  HMMA.16816.F32 R40, R184.reuse, R154, R40 ;  /* 0x0000009ab828723c */ /* 0x040fe20000001828 */
[----:B------:R-:W3:Y:S07]  /*113c0*/  LDSM.16.M88.4 R152, [R217] ;  /* 0x00000000d998783b */ /* 0x000eee0000000200 */
[C---:B-----5:R-:W-:Y:S08]  /*113d0*/  HMMA.16816.F32 R44, R184.reuse, R156, R44 ;  /* 0x0000009cb82c723c */ /* 0x060ff0000000182c */
[C---:B------:R-:W-:Y:S01]  /*113e0*/  HMMA.16816.F32 R48, R184.reuse, R158, R48 ;  /* 0x0000009eb830723c */ /* 0x040fe20000001830 */
[----:B------:R-:W5:Y:S07]  /*113f0*/  LDSM.16.M88.4 R156, [R216] ;  /* 0x00000000d89c783b */ /* 0x000f6e0000000200 */
[C---:B--2---:R-:W-:Y:S08]  /*11400*/  HMMA.16816.F32 R52, R184.reuse, R160, R52 ;  /* 0x000000a0b834723c */ /* 0x044ff00000001834 */
[C---:B------:R-:W-:Y:S01]  /*11410*/  HMMA.16816.F32 R56, R184.reuse, R162, R56 ;  /* 0x000000a2b838723c */ /* 0x040fe20000001838 */
[----:B------:R-:W-:Y:S07]  /*11420*/  LDSM.16.M88.4 R160, [R214+0xd100] ;  /* 0x00d10000d6a0783b */ /* 0x000fee0000000200 */
[C---:B-1----:R-:W-:Y:S08]  /*11430*/  HMMA.16816.F32 R60, R184.reuse, R164, R60 ;  /* 0x000000a4b83c723c */ /* 0x042ff0000000183c */
[----:B------:R-:W-:Y:S01]  /*11440*/  HMMA.16816.F32 R64, R184, R166, R64 ;  /* 0x000000a6b840723c */ /* 0x000fe20000001840 */
[----:B------:R-:W-:Y:S07]  /*11450*/  LDSM.16.M88.4 R164, [R214+0xd900] ;  /* 0x00d90000d6a4783b */ /* 0x000fee0000000200 */
[C---:B---3--:R-:W-:Y:S08]  /*11460*/  HMMA.16816.F32 R4, R196.reuse, R168, R4 ;  /* 0x000000a8c404723c */ /* 0x048ff00000001804 */
[C---:B------:R-:W-:Y:S01]  /*11470*/  HMMA.16816.F32 R8, R196.reuse, R170, R8 ;  /* 0x000000aac408723c */ /* 0x040fe20000001808 */
[----:B------:R-:W-:Y:S07]  /*11480*/  LDSM.16.M88.4 R168, [R214+0xe100] ;  /* 0x00e10000d6a8783b */ /* 0x000fee0000000200 */
[C---:B------:R-:W-:Y:S08]  /*11490*/  HMMA.16816.F32 R12, R196.reuse, R176, R12 ;  /* 0x000000b0c40c723c */ /* 0x040ff0000000180c */
        /* <DEDUP_REMOVED lines=10> */
[----:B------:R-:W1:Y:S07]  /*11540*/  LDSM.16.M88.4 R148, [R214+0xc100] ;  /* 0x00c10000d694783b */ /* 0x000e6e0000000200 */
[C---:B----4-:R-:W-:Y:S08]  /*11550*/  HMMA.16816.F32 R44, R196.reuse, R136, R44 ;  /* 0x00000088c42c723c */ /* 0x050ff0000000182c */
[C---:B------:R-:W-:Y:S01]  /*11560*/  HMMA.16816.F32 R48, R196.reuse, R138, R48 ;  /* 0x0000008ac430723c */ /* 0x040fe20000001830 */
[----:B------:R-:W2:Y:S07]  /*11570*/  LDSM.16.M88.4 R136, [R214+0xc900] ;  /* 0x00c90000d688783b */ /* 0x000eae0000000200 */
[C---:B------:R-:W-:Y:S08]  /*11580*/  HMMA.16816.F32 R52, R196.reuse, R152, R52 ;  /* 0x00000098c434723c */ /* 0x040ff00000001834 */
[C---:B------:R-:W-:Y:S01]  /*11590*/  HMMA.16816.F32 R56, R196.reuse, R154, R56 ;  /* 0x0000009ac438723c */ /* 0x040fe20000001838 */
[----:B------:R-:W3:Y:S07]  /*115a0*/  LDSM.16.M88.4 R152, [R211+0x4000] ;  /* 0x00400000d398783b */ /* 0x000eee0000000200 */
[C---:B-----5:R-:W-:Y:S08]  /*115b0*/  HMMA.16816.F32 R60, R196.reuse, R156, R60 ;  /* 0x0000009cc43c723c */ /* 0x060ff0000000183c */
[----:B------:R-:W-:Y:S08]  /*115c0*/  HMMA.16816.F32 R64, R196, R158, R64 ;  /* 0x0000009ec440723c */ /* 0x000ff00000001840 */
[C---:B-1----:R-:W-:Y:S08]  /*115d0*/  HMMA.16816.F32 R4, R200.reuse, R148, R4 ;  /* 0x00000094c804723c */ /* 0x042ff00000001804 */
[C---:B------:R-:W-:Y:S08]  /*115e0*/  HMMA.16816.F32 R8, R200.reuse, R150, R8 ;  /* 0x00000096c808723c */ /* 0x040ff00000001808 */
[C---:B--2---:R-:W-:Y:S08]  /*115f0*/  HMMA.16816.F32 R12, R200.reuse, R136, R12 ;  /* 0x00000088c80c723c */ /* 0x044ff0000000180c */
        /* <DEDUP_REMOVED lines=19> */
[----:B------:R-:W1:Y:S01]  /*11730*/  MUFU.TANH R148, R4 ;  /* 0x0000000400947308 */ /* 0x000e620000002400 */
[----:B------:R-:W-:Y:S02]  /*11740*/  FMUL.FTZ R5, R5, c[0x0][0x320] ;  /* 0x0000c80005057a20 */ /* 0x000fe40000410000 */
[----:B------:R-:W-:Y:S02]  /*11750*/  FMUL.FTZ R6, R6, c[0x0][0x320] ;  /* 0x0000c80006067a20 */ /* 0x000fe40000410000 */
[----:B------:R-:W-:Y:S04]  /*11760*/  FMUL.FTZ R7, R7, c[0x0][0x320] ;  /* 0x0000c80007077a20 */ /* 0x000fe80000410000 */
[----:B------:R-:W-:Y:S01]  /*11770*/  FMUL.FTZ R8, R8, c[0x0][0x320] ;  /* 0x0000c80008087a20 */ /* 0x000fe20000410000 */
[----:B------:R-:W2:Y:S01]  /*11780*/  MUFU.TANH R150, R5 ;  /* 0x0000000500967308 */ /* 0x000ea20000002400 */
[----:B------:R-:W-:Y:S02]  /*11790*/  FMUL.FTZ R9, R9, c[0x0][0x320] ;  /* 0x0000c80009097a20 */ /* 0x000fe40000410000 */
[----:B------:R-:W-:Y:S02]  /*117a0*/  FMUL.FTZ R10, R10, c[0x0][0x320] ;  /* 0x0000c8000a0a7a20 */ /* 0x000fe40000410000 */
[----:B------:R-:W-:Y:S02]  /*117b0*/  FMUL.FTZ R11, R11, c[0x0][0x320] ;  /* 0x0000c8000b0b7a20 */ /* 0x000fe40000410000 */
[----:B------:R-:W-:Y:S02]  /*117c0*/  FMUL.FTZ R12, R12, c[0x0][0x320] ;  /* 0x0000c8000c0c7a20 */ /* 0x000fe40000410000 */
[----:B------:R-:W-:Y:S01]  /*117d0*/  FMUL.FTZ R15, R15, c[0x0][0x320] ;  /* 0x0000c8000f0f7a20 */ /* 0x000fe20000410000 */
[----:B------:R-:W3:Y:S01]  /*117e0*/  MUFU.TANH R154, R6 ;  /* 0x00000006009a7308 */ /* 0x000ee20000002400 */
[----:B------:R-:W-:Y:S02]  /*117f0*/  FMUL.FTZ R18, R18, c[0x0][0x320] ;  /* 0x0000c80012127a20 */ /* 0x000fe40000410000 */
[----:B------:R-:W-:Y:S01]  /*11800*/  FMUL.FTZ R19, R19, c[0x0][0x320] ;  /* 0x0000c80013137a20 */ /* 0x000fe20000410000 */
[----:B-1----:R-:W-:Y:S01]  /*11810*/  FMNMX.FTZ R0, R148, R69, !PT ;  /* 0x0000004594007209 */ /* 0x002fe20007810000 */
[----:B------:R-:W-:Y:S02]  /*11820*/  FMUL.FTZ R16, R16, c[0x0][0x320] ;  /* 0x0000c80010107a20 */ /* 0x000fe40000410000 */
[----:B------:R-:W-:Y:S02]  /*11830*/  FMUL.FTZ R17, R17, c[0x0][0x320] ;  /* 0x0000c80011117a20 */ /* 0x000fe40000410000 */
[----:B------:R-:W-:Y:S01]  /*11840*/  FMUL.FTZ R13, R13, c[0x0][0x320] ;  /* 0x0000c8000d0d7a20 */ /* 0x000fe20000410000 */
[----:B------:R1:W4:Y:S01]  /*11850*/  MUFU.TANH R155, R7 ;  /* 0x00000007009b7308 */ /* 0x0003220000002400 */
[----:B------:R-:W-:Y:S01]  /*11860*/  FMUL.FTZ R14, R14, c[0x0][0x320] ;  /* 0x0000c8000e0e7a20 */ /* 0x000fe20000410000 */
[----:B--2---:R-:W-:Y:S08]  /*11870*/  FMNMX.FTZ R0, R150, R0, !PT ;  /* 0x0000000096007209 */ /* 0x004ff00007810000 */
[----:B------:R-:W2:Y:S01]  /*11880*/  MUFU.TANH R151, R8 ;  /* 0x0000000800977308 */ /* 0x000ea20000002400 */
[----:B---3--:R-:W-:Y:S09]  /*11890*/  FMNMX.FTZ R3, R154, R70, !PT ;  /* 0x000000469a037209 */ /* 0x008ff20007810000 */
[----:B------:R-:W3:Y:S01]  /*118a0*/  MUFU.TANH R149, R9 ;  /* 0x0000000900957308 */ /* 0x000ee20000002400 */
[----:B-1----:R-:W1:Y:S01]  /*118b0*/  LDSM.16.M88.4 R4, [R211+0x5000] ;  /* 0x00500000d304783b */ /* 0x002e620000000200 */
[----:B----4-:R-:W-:Y:S08]  /*118c0*/  FMNMX.FTZ R3, R155, R3, !PT ;  /* 0x000000039b037209 */ /* 0x010ff00007810000 */
[----:B------:R-:W4:Y:S01]  /*118d0*/  MUFU.TANH R152, R10 ;  /* 0x0000000a00987308 */ /* 0x000f220000002400 */
[----:B--2---:R-:W-:Y:S09]  /*118e0*/  FMNMX.FTZ R0, R151, R0, !PT ;  /* 0x0000000097007209 */ /* 0x004ff20007810000 */
[----:B------:R2:W5:Y:S01]  /*118f0*/  MUFU.TANH R153, R11 ;  /* 0x0000000b00997308 */ /* 0x0005620000002400 */
[----:B---3--:R-:W-:Y:S09]  /*11900*/  FMNMX.FTZ R0, R149, R0, !PT ;  /* 0x0000000095007209 */ /* 0x008ff20007810000 */
[----:B------:R-:W-:Y:S01]  /*11910*/  MUFU.TANH R159, R18 ;  /* 0x00000012009f7308 */ /* 0x000fe20000002400 */
[----:B----4-:R-:W-:Y:S09]  /*11920*/  FMNMX.FTZ R3, R152, R3, !PT ;  /* 0x0000000398037209 */ /* 0x010ff20007810000 */
[----:B------:R3:W-:Y:S01]  /*11930*/  MUFU.TANH R161, R19 ;  /* 0x0000001300a17308 */ /* 0x0007e20000002400 */
[----:B--2---:R-:W2:Y:S01]  /*11940*/  LDSM.16.M88.4 R8, [R211+0x5800] ;  /* 0x00580000d308783b */ /* 0x004ea20000000200 */
[C---:B-1----:R-:W-:Y:S03]  /*11950*/  HMMA.16816.F32 R20, R204.reuse, R4, R20 ;  /* 0x00000004cc14723c */ /* 0x042fe60000001814 */
[----:B-----5:R-:W-:Y:S05]  /*11960*/  FMNMX.FTZ R3, R153, R3, !PT ;  /* 0x0000000399037209 */ /* 0x020fea0007810000 */
[----:B------:R-:W-:Y:S01]  /*11970*/  MUFU.TANH R156, R16 ;  /* 0x00000010009c7308 */ /* 0x000fe20000002400 */
[C---:B------:R-:W-:Y:S01]  /*11980*/  HMMA.16816.F32 R24, R204.reuse, R6, R24 ;  /* 0x00000006cc18723c */ /* 0x040fe20000001818 */
[----:B------:R-:W1:Y:S08]  /*11990*/  LDSM.16.M88.4 R4, [R211+0x6000] ;  /* 0x00600000d304783b */ /* 0x000e700000000200 */
[----:B------:R4:W-:Y:S01]  /*119a0*/  MUFU.TANH R157, R17 ;  /* 0x00000011009d7308 */ /* 0x0009e20000002400 */
[----:B---3--:R-:W3:Y:S05]  /*119b0*/  LDL.64 R18, [R1+0x38] ;  /* 0x0000380001127983 */ /* 0x008eea0000100a00 */
[----:B------:R-:W-:Y:S04]  /*119c0*/  FMUL.FTZ R20, R20, c[0x0][0x320] ;  /* 0x0000c80014147a20 */ /* 0x000fe80000410000 */
[----:B------:R-:W5:Y:S01]  /*119d0*/  MUFU.TANH R138, R12 ;  /* 0x0000000c008a7308 */ /* 0x000f620000002400 */
[----:B------:R-:W-:Y:S02]  /*119e0*/  FMUL.FTZ R21, R21, c[0x0][0x320] ;  /* 0x0000c80015157a20 */ /* 0x000fe40000410000 */
[----:B------:R-:W-:Y:S02]  /*119f0*/  FMUL.FTZ R22, R22, c[0x0][0x320] ;  /* 0x0000c80016167a20 */ /* 0x000fe40000410000 */
[----:B------:R-:W-:Y:S02]  /*11a00*/  FMUL.FTZ R23, R23, c[0x0][0x320] ;  /* 0x0000c80017177a20 */ /* 0x000fe40000410000 */
[----:B------:R-:W-:Y:S02]  /*11a10*/  FMUL.FTZ R24, R24, c[0x0][0x320] ;  /* 0x0000c80018187a20 */ /* 0x000fe40000410000 */
[----:B------:R-:W-:Y:S01]  /*11a20*/  FMUL.FTZ R25, R25, c[0x0][0x320] ;  /* 0x0000c80019197a20 */ /* 0x000fe20000410000 */
[----:B------:R1:W1:Y:S01]  /*11a30*/  MUFU.TANH R139, R13 ;  /* 0x0000000d008b7308 */ /* 0x0002620000002400 */
[----:B------:R-:W-:Y:S02]  /*11a40*/  FMUL.FTZ R26, R26, c[0x0][0x320] ;  /* 0x0000c8001a1a7a20 */ /* 0x000fe40000410000 */
[----:B------:R-:W-:Y:S01]  /*11a50*/  FMUL.FTZ R27, R27, c[0x0][0x320] ;  /* 0x0000c8001b1b7a20 */ /* 0x000fe20000410000 */
[C---:B--2---:R-:W-:Y:S01]  /*11a60*/  HMMA.16816.F32 R28, R204.reuse, R8, R28 ;  /* 0x00000008cc1c723c */ /* 0x044fe2000000181c */
[----:B----4-:R-:W2:Y:S05]  /*11a70*/  LDL.64 R16, [R1+0x28] ;  /* 0x0000280001107983 */ /* 0x010eaa0000100a00 */
[----:B------:R-:W4:Y:S02]  /*11a80*/  MUFU.TANH R158, R14 ;  /* 0x0000000e009e7308 */ /* 0x000f240000002400 */
[C---:B------:R-:W-:Y:S01]  /*11a90*/  HMMA.16816.F32 R32, R204.reuse, R10, R32 ;  /* 0x0000000acc20723c */ /* 0x040fe20000001820 */
[----:B------:R-:W4:Y:S03]  /*11aa0*/  LDSM.16.M88.4 R8, [R211+0x6800] ;  /* 0x00680000d308783b */ /* 0x000f260000000200 */
[----:B-----5:R-:W-:Y:S04]  /*11ab0*/  FMNMX.FTZ R0, R138, R0, !PT ;  /* 0x000000008a007209 */ /* 0x020fe80007810000 */
[----:B------:R-:W5:Y:S01]  /*11ac0*/  MUFU.TANH R160, R15 ;  /* 0x0000000f00a07308 */ /* 0x000f620000002400 */
[C---:B-1----:R-:W-:Y:S01]  /*11ad0*/  HMMA.16816.F32 R36, R204.reuse, R4, R36 ;  /* 0x00000004cc24723c */ /* 0x042fe20000001824 */
[----:B------:R-:W3:Y:S02]  /*11ae0*/  LDL R12, [R1+0x48] ;  /* 0x00004800010c7983 */ /* 0x000ee40000100800 */
[----:B------:R-:W-:Y:S02]  /*11af0*/  MOV R13, 0x6 ;  /* 0x00000006000d7802 */ /* 0x000fe40000000f00 */
[----:B------:R-:W-:Y:S02]  /*11b00*/  FMNMX.FTZ R0, R139, R0, !PT ;  /* 0x000000008b007209 */ /* 0x000fe40007810000 */
[----:B------:R-:W-:Y:S01]  /*11b10*/  FMUL.FTZ R28, R28, c[0x0][0x320] ;  /* 0x0000c8001c1c7a20 */ /* 0x000fe20000410000 */
[C---:B------:R-:W-:Y:S01]  /*11b20*/  HMMA.16816.F32 R40, R204.reuse, R6, R40 ;  /* 0x00000006cc28723c */ /* 0x040fe20000001828 */
[----:B------:R-:W1:Y:S01]  /*11b30*/  MUFU.TANH R162, R20 ;  /* 0x0000001400a27308 */ /* 0x000e620000002400 */
[----:B------:R-:W1:Y:S02]  /*11b40*/  LDSM.16.M88.4 R4, [R211+0x7000] ;  /* 0x00700000d304783b */ /* 0x000e640000000200 */
[----:B------:R-:W-:Y:S01]  /*11b50*/  FMUL.FTZ R29, R29, c[0x0][0x320] ;  /* 0x0000c8001d1d7a20 */ /* 0x000fe20000410000 */
[----:B----4-:R-:W-:Y:S01]  /*11b60*/  FMNMX.FTZ R3, R158, R3, !PT ;  /* 0x000000039e037209 */ /* 0x010fe20007810000 */
[----:B------:R-:W-:Y:S01]  /*11b70*/  FMUL.FTZ R30, R30, c[0x0][0x320] ;  /* 0x0000c8001e1e7a20 */ /* 0x000fe20000410000 */
[----:B------:R-:W-:Y:S01]  /*11b80*/  FMNMX.FTZ R0, R156, R0, !PT ;  /* 0x000000009c007209 */ /* 0x000fe20007810000 */
[----:B------:R-:W-:Y:S03]  /*11b90*/  FMUL.FTZ R31, R31, c[0x0][0x320] ;  /* 0x0000c8001f1f7a20 */ /* 0x000fe60000410000 */
[----:B------:R-:W4:Y:S01]  /*11ba0*/  MUFU.TANH R167, R21 ;  /* 0x0000001500a77308 */ /* 0x000f220000002400 */
[----:B------:R-:W-:Y:S01]  /*11bb0*/  FMUL.FTZ R33, R33, c[0x0][0x320] ;  /* 0x0000c80021217a20 */ /* 0x000fe20000410000 */
[----:B------:R-:W-:Y:S01]  /*11bc0*/  FMNMX.FTZ R0, R157, R0, !PT ;  /* 0x000000009d007209 */ /* 0x000fe20007810000 */
[----:B------:R-:W-:Y:S01]  /*11bd0*/  FMUL.FTZ R34, R34, c[0x0][0x320] ;  /* 0x0000c80022227a20 */ /* 0x000fe20000410000 */
[----:B-----5:R-:W-:Y:S01]  /*11be0*/  FMNMX.FTZ R3, R160, R3, !PT ;  /* 0x00000003a0037209 */ /* 0x020fe20007810000 */
[----:B------:R-:W-:Y:S02]  /*11bf0*/  FMUL.FTZ R36, R36, c[0x0][0x320] ;  /* 0x0000c80024247a20 */ /* 0x000fe40000410000 */
[----:B------:R-:W-:Y:S01]  /*11c00*/  FMUL.FTZ R37, R37, c[0x0][0x320] ;  /* 0x0000c80025257a20 */ /* 0x000fe20000410000 */
[----:B------:R-:W-:Y:S01]  /*11c10*/  FMNMX.FTZ R3, R159, R3, !PT ;  /* 0x000000039f037209 */ /* 0x000fe20007810000 */
[----:B------:R-:W-:Y:S01]  /*11c20*/  FMUL.FTZ R38, R38, c[0x0][0x320] ;  /* 0x0000c80026267a20 */ /* 0x000fe20000410000 */
[----:B------:R-:W5:Y:S01]  /*11c30*/  MUFU.TANH R169, R24 ;  /* 0x0000001800a97308 */ /* 0x000f620000002400 */
[----:B------:R-:W-:Y:S01]  /*11c40*/  FMUL.FTZ R39, R39, c[0x0][0x320] ;  /* 0x0000c80027277a20 */ /* 0x000fe20000410000 */
[----:B------:R-:W-:Y:S01]  /*11c50*/  FMNMX.FTZ R3, R161, R3, !PT ;  /* 0x00000003a1037209 */ /* 0x000fe20007810000 */
[C---:B------:R-:W-:Y:S01]  /*11c60*/  HMMA.16816.F32 R44, R204.reuse, R8, R44 ;  /* 0x00000008cc2c723c */ /* 0x040fe2000000182c */
[----:B------:R-:W3:Y:S02]  /*11c70*/  LDL R9, [R1+0x18] ;  /* 0x0000180001097983 */ /* 0x000ee40000100800 */
[----:B------:R-:W-:Y:S01]  /*11c80*/  FMUL.FTZ R35, R35, c[0x0][0x320] ;  /* 0x0000c80023237a20 */ /* 0x000fe20000410000 */
[----:B-1----:R-:W-:Y:S01]  /*11c90*/  FMNMX.FTZ R0, R162, R0, !PT ;  /* 0x00000000a2007209 */ /* 0x002fe20007810000 */
[----:B------:R-:W-:Y:S02]  /*11ca0*/  FMUL.FTZ R32, R32, c[0x0][0x320] ;  /* 0x0000c80020207a20 */ /* 0x000fe40000410000 */
[----:B------:R-:W1:Y:S01]  /*11cb0*/  MUFU.TANH R171, R22 ;  /* 0x0000001600ab7308 */ /* 0x000e620000002400 */
[C---:B------:R-:W-:Y:S01]  /*11cc0*/  HMMA.16816.F32 R48, R204.reuse, R10, R48 ;  /* 0x0000000acc30723c */ /* 0x040fe20000001830 */
[----:B------:R-:W3:Y:S03]  /*11cd0*/  LDL R10, [R1+0x14] ;  /* 0x00001400010a7983 */ /* 0x000ee60000100800 */
[----:B------:R-:W-:Y:S01]  /*11ce0*/  FMUL.FTZ R41, R41, c[0x0][0x320] ;  /* 0x0000c80029297a20 */ /* 0x000fe20000410000 */
[----:B----4-:R-:W-:Y:S01]  /*11cf0*/  FMNMX.FTZ R0, R167, R0, !PT ;  /* 0x00000000a7007209 */ /* 0x010fe20007810000 */
[----:B------:R-:W-:Y:S02]  /*11d00*/  FMUL.FTZ R42, R42, c[0x0][0x320] ;  /* 0x0000c8002a2a7a20 */ /* 0x000fe40000410000 */
[----:B------:R-:W-:Y:S01]  /*11d10*/  FMUL.FTZ R43, R43, c[0x0][0x320] ;  /* 0x0000c8002b2b7a20 */ /* 0x000fe20000410000 */
[----:B------:R-:W-:Y:S01]  /*11d20*/  MUFU.TANH R168, R25 ;  /* 0x0000001900a87308 */ /* 0x000fe20000002400 */
[C---:B------:R-:W-:Y:S03]  /*11d30*/  HMMA.16816.F32 R52, R204.reuse, R4, R52 ;  /* 0x00000004cc34723c */ /* 0x040fe60000001834 */
[----:B-----5:R-:W-:Y:S01]  /*11d40*/  FMNMX.FTZ R0, R169, R0, !PT ;  /* 0x00000000a9007209 */ /* 0x020fe20007810000 */
[----:B------:R-:W-:Y:S02]  /*11d50*/  FMUL.FTZ R40, R40, c[0x0][0x320] ;  /* 0x0000c80028287a20 */ /* 0x000fe40000410000 */
[----:B------:R-:W-:Y:S02]  /*11d60*/  FMUL.FTZ R44, R44, c[0x0][0x320] ;  /* 0x0000c8002c2c7a20 */ /* 0x000fe40000410000 */
[C---:B------:R-:W-:Y:S01]  /*11d70*/  HMMA.16816.F32 R56, R204.reuse, R6, R56 ;  /* 0x00000006cc38723c */ /* 0x040fe20000001838 */
[----:B------:R-:W-:Y:S01]  /*11d80*/  MUFU.TANH R176, R23 ;  /* 0x0000001700b07308 */ /* 0x000fe20000002400 */
[----:B------:R-:W4:Y:S01]  /*11d90*/  LDSM.16.M88.4 R4, [R211+0x7800] ;  /* 0x00780000d304783b */ /* 0x000f220000000200 */
[----:B------:R-:W-:Y:S04]  /*11da0*/  DEPBAR.LE SB0, 0x0 ;  /* 0x000080000000791a */ /* 0x000fe80000000000 */
[----:B------:R-:W-:Y:S01]  /*11db0*/  FMUL.FTZ R45, R45, c[0x0][0x320] ;  /* 0x0000c8002d2d7a20 */ /* 0x000fe20000410000 */
[----:B-1----:R-:W-:Y:S01]  /*11dc0*/  FMNMX.FTZ R3, R171, R3, !PT ;  /* 0x00000003ab037209 */ /* 0x002fe20007810000 */
[----:B------:R-:W-:Y:S02]  /*11dd0*/  FMUL.FTZ R46, R46, c[0x0][0x320] ;  /* 0x0000c8002e2e7a20 */ /* 0x000fe40000410000 */
[----:B------:R-:W-:Y:S01]  /*11de0*/  MUFU.TANH R178, R28 ;  /* 0x0000001c00b27308 */ /* 0x000fe20000002400 */
[----:B------:R-:W-:Y:S01]  /*11df0*/  BAR.SYNC.DEFER_BLOCKING 0x0 ;  /* 0x0000000000007b1d */ /* 0x000fe20000010000 */
[----:B------:R-:W-:Y:S02]  /*11e00*/  FMUL.FTZ R47, R47, c[0x0][0x320] ;  /* 0x0000c8002f2f7a20 */ /* 0x000fe40000410000 */
[----:B------:R-:W-:Y:S02]  /*11e10*/  FMUL.FTZ R49, R49, c[0x0][0x320] ;  /* 0x0000c80031317a20 */ /* 0x000fe40000410000 */
[----:B------:R-:W-:Y:S02]  /*11e20*/  FMUL.FTZ R52, R52, c[0x0][0x320] ;  /* 0x0000c80034347a20 */ /* 0x000fe40000410000 */
[----:B------:R-:W-:Y:S02]  /*11e30*/  FMUL.FTZ R53, R53, c[0x0][0x320] ;  /* 0x0000c80035357a20 */ /* 0x000fe40000410000 */
        /* <DEDUP_REMOVED lines=10> */
[----:B------:R-:W-:Y:S03]  /*11ee0*/  FMUL.FTZ R48, R48, c[0x0][0x320] ;  /* 0x0000c80030307a20 */ /* 0x000fe60000410000 */
[----:B------:R1:W-:Y:S01]  /*11ef0*/  MUFU.TANH R15, R59 ;  /* 0x0000003b000f7308 */ /* 0x0003e20000002400 */
[C---:B----4-:R-:W-:Y:S08]  /*11f00*/  HMMA.16816.F32 R60, R204.reuse, R4, R60 ;  /* 0x00000004cc3c723c */ /* 0x050ff0000000183c */
[----:B------:R-:W-:Y:S01]  /*11f10*/  HMMA.16816.F32 R64, R204, R6, R64 ;  /* 0x00000006cc40723c */ /* 0x000fe20000001840 */
[----:B------:R-:W4:Y:S06]  /*11f20*/  MUFU.TANH R191, R29 ;  /* 0x0000001d00bf7308 */ /* 0x000f2c0000002400 */
[----:B------:R-:W-:Y:S04]  /*11f30*/  @P0 SHF.R.S32.HI R6, RZ, 0x1f, R232 ;  /* 0x0000001fff060819 */ /* 0x000fe800000114e8 */
[----:B------:R-:W5:Y:S01]  /*11f40*/  MUFU.TANH R192, R32 ;  /* 0x0000002000c07308 */ /* 0x000f620000002400 */
[----:B------:R-:W-:Y:S01]  /*11f50*/  @P0 IMAD R6, R6, c[0x0][0x1e0], RZ ;  /* 0x0000780006060a24 */ /* 0x000fe200078e02ff */
[----:B-1----:R-:W-:Y:S03]  /*11f60*/  MOV R59, R2 ;  /* 0x00000002003b7202 */ /* 0x002fe60000000f00 */
[----:B------:R-:W-:Y:S01]  /*11f70*/  FMUL.FTZ R60, R60, c[0x0][0x320] ;  /* 0x0000c8003c3c7a20 */ /* 0x000fe20000410000 */
[----:B------:R-:W-:Y:S01]  /*11f80*/  FMNMX.FTZ R2, R168, R0, !PT ;  /* 0x00000000a8027209 */ /* 0x000fe20007810000 */
[----:B------:R-:W-:Y:S01]  /*11f90*/  FMUL.FTZ R61, R61, c[0x0][0x320] ;  /* 0x0000c8003d3d7a20 */ /* 0x000fe20000410000 */
[----:B------:R-:W-:Y:S01]  /*11fa0*/  FMNMX.FTZ R0, R176, R3, !PT ;  /* 0x00000003b0007209 */ /* 0x000fe20007810000 */
[----:B------:R-:W-:Y:S01]  /*11fb0*/  FMUL.FTZ R63, R63, c[0x0][0x320] ;  /* 0x0000c8003f3f7a20 */ /* 0x000fe20000410000 */
[----:B------:R-:W1:Y:S01]  /*11fc0*/  MUFU.TANH R194, R33 ;  /* 0x0000002100c27308 */ /* 0x000e620000002400 */
[----:B------:R-:W-:Y:S01]  /*11fd0*/  FMNMX.FTZ R2, R178, R2, !PT ;  /* 0x00000002b2027209 */ /* 0x000fe20007810000 */
[----:B------:R-:W-:Y:S01]  /*11fe0*/  FMUL.FTZ R62, R62, c[0x0][0x320] ;  /* 0x0000c8003e3e7a20 */ /* 0x000fe20000410000 */
[----:B------:R-:W-:Y:S01]  /*11ff0*/  FMNMX.FTZ R3, R170, R0, !PT ;  /* 0x00000000aa037209 */ /* 0x000fe20007810000 */
[----:B------:R-:W-:Y:S01]  /*12000*/  FMUL.FTZ R64, R64, c[0x0][0x320] ;  /* 0x0000c80040407a20 */ /* 0x000fe20000410000 */
[----:B----4-:R-:W-:Y:S01]  /*12010*/  FMNMX.FTZ R0, R191, R2, !PT ;  /* 0x00000002bf007209 */ /* 0x010fe20007810000 */
[----:B------:R-:W-:Y:S02]  /*12020*/  FMUL.FTZ R65, R65, c[0x0][0x320] ;  /* 0x0000c80041417a20 */ /* 0x000fe40000410000 */
[----:B------:R-:W-:Y:S02]  /*12030*/  FMUL.FTZ R66, R66, c[0x0][0x320] ;  /* 0x0000c80042427a20 */ /* 0x000fe40000410000 */
[----:B------:R-:W4:Y:S01]  /*12040*/  MUFU.TANH R243, R36 ;  /* 0x0000002400f37308 */ /* 0x000f220000002400 */
[----:B------:R-:W-:Y:S01]  /*12050*/  @P0 IMAD R7, R232, c[0x0][0x1e4], R6 ;  /* 0x00007900e8070a24 */ /* 0x000fe200078e0206 */
[----:B-----5:R-:W-:Y:S08]  /*12060*/  FMNMX.FTZ R0, R192, R0, !PT ;  /* 0x00000000c0007209 */ /* 0x020ff00007810000 */
[----:B------:R-:W5:Y:S01]  /*12070*/  MUFU.TANH R245, R37 ;  /* 0x0000002500f57308 */ /* 0x000f620000002400 */
[----:B-1----:R-:W-:Y:S09]  /*12080*/  FMNMX.FTZ R0, R194, R0, !PT ;  /* 0x00000000c2007209 */ /* 0x002ff20007810000 */
[----:B------:R-:W1:Y:S01]  /*12090*/  MUFU.TANH R244, R40 ;  /* 0x0000002800f47308 */ /* 0x000e620000002400 */
[----:B----4-:R-:W-:Y:S09]  /*120a0*/  FMNMX.FTZ R0, R243, R0, !PT ;  /* 0x00000000f3007209 */ /* 0x010ff20007810000 */
[----:B------:R-:W4:Y:S01]  /*120b0*/  MUFU.TANH R246, R41 ;  /* 0x0000002900f67308 */ /* 0x000f220000002400 */
[----:B-----5:R-:W-:Y:S09]  /*120c0*/  FMNMX.FTZ R0, R245, R0, !PT ;  /* 0x00000000f5007209 */ /* 0x020ff20007810000 */
        /* <DEDUP_REMOVED lines=16> */
[----:B------:R5:W-:Y:S10]  /*121d0*/  MUFU.TANH R14, R64 ;  /* 0x00000040000e7308 */ /* 0x000bf40000002400 */
[----:B------:R-:W4:Y:S10]  /*121e0*/  MUFU.TANH R177, R27 ;  /* 0x0000001b00b17308 */ /* 0x000f340000002400 */
[----:B------:R-:W4:Y:S01]  /*121f0*/  MUFU.TANH R164, R57 ;  /* 0x0000003900a47308 */ /* 0x000f220000002400 */
[----:B-----5:R-:W-:Y:S02]  /*12200*/  MOV R64, R68 ;  /* 0x0000004400407202 */ /* 0x020fe40000000f00 */
[----:B-1----:R-:W-:Y:S01]  /*12210*/  FMNMX.FTZ R68, R165, R0, !PT ;  /* 0x00000000a5447209 */ /* 0x002fe20007810000 */
[----:B------:R-:W-:Y:S01]  /*12220*/  FMUL.FTZ R0, R67, c[0x0][0x320] ;  /* 0x0000c80043007a20 */ /* 0x000fe20000410000 */
[----:B--2---:R-:W-:Y:S05]  /*12230*/  MOV R16, c[0x0][0x1e0] ;  /* 0x0000780000107a02 */ /* 0x004fea0000000f00 */
[----:B------:R-:W1:Y:S01]  /*12240*/  MUFU.TANH R234, R30 ;  /* 0x0000001e00ea7308 */ /* 0x000e620000002400 */
[C---:B------:R-:W-:Y:S02]  /*12250*/  @P0 SHF.L.U32 R11, R16.reuse, 0x6, RZ ;  /* 0x00000006100b0819 */ /* 0x040fe400000006ff */
[----:B----4-:R-:W-:Y:S02]  /*12260*/  FMNMX.FTZ R2, R177, R3, !PT ;  /* 0x00000003b1027209 */ /* 0x010fe40007810000 */
[C---:B------:R-:W-:Y:S02]  /*12270*/  @P0 SHF.L.U64.HI R13, R16.reuse, R13, c[0x0][0x1e4] ;  /* 0x00007900100d0619 */ /* 0x040fe4000001020d */
[----:B------:R-:W-:Y:S03]  /*12280*/  SHF.L.U32 R16, R16, 0x6, RZ ;  /* 0x0000000610107819 */ /* 0x000fe600000006ff */
[----:B------:R-:W2:Y:S01]  /*12290*/  MUFU.TANH R190, R60 ;  /* 0x0000003c00be7308 */ /* 0x000ea20000002400 */
[----:B------:R-:W-:Y:S09]  /*122a0*/  FMNMX.FTZ R68, R164, R68, !PT ;  /* 0x00000044a4447209 */ /* 0x000ff20007810000 */
[----:B------:R-:W4:Y:S01]  /*122b0*/  MUFU.TANH R237, R31 ;  /* 0x0000001f00ed7308 */ /* 0x000f220000002400 */
[----:B-1----:R-:W-:Y:S09]  /*122c0*/  FMNMX.FTZ R2, R234, R2, !PT ;  /* 0x00000002ea027209 */ /* 0x002ff20007810000 */
[----:B------:R-:W1:Y:S01]  /*122d0*/  MUFU.TANH R56, R61 ;  /* 0x0000003d00387308 */ /* 0x000e620000002400 */
[----:B--2---:R-:W-:Y:S09]  /*122e0*/  FMNMX.FTZ R68, R190, R68, !PT ;  /* 0x00000044be447209 */ /* 0x004ff20007810000 */
[----:B------:R-:W2:Y:S01]  /*122f0*/  MUFU.TANH R236, R34 ;  /* 0x0000002200ec7308 */ /* 0x000ea20000002400 */
[----:B----4-:R-:W-:Y:S09]  /*12300*/  FMNMX.FTZ R2, R237, R2, !PT ;  /* 0x00000002ed027209 */ /* 0x010ff20007810000 */
[----:B------:R-:W4:Y:S01]  /*12310*/  MUFU.TANH R238, R35 ;  /* 0x0000002300ee7308 */ /* 0x000f220000002400 */
[----:B-1----:R-:W-:Y:S04]  /*12320*/  FMNMX.FTZ R68, R56, R68, !PT ;  /* 0x0000004438447209 */ /* 0x002fe80007810000 */
[----:B------:R-:W-:Y:S05]  /*12330*/  FMNMX.FTZ R68, R14, R68, !PT ;  /* 0x000000440e447209 */ /* 0x000fea0007810000 */
[----:B------:R-:W1:Y:S01]  /*12340*/  MUFU.TANH R65, R65 ;  /* 0x0000004100417308 */ /* 0x000e620000002400 */
[----:B--2---:R-:W-:Y:S09]  /*12350*/  FMNMX.FTZ R2, R236, R2, !PT ;  /* 0x00000002ec027209 */ /* 0x004ff20007810000 */
[----:B------:R-:W2:Y:S01]  /*12360*/  MUFU.TANH R248, R38 ;  /* 0x0000002600f87308 */ /* 0x000ea20000002400 */
[----:B----4-:R-:W-:Y:S09]  /*12370*/  FMNMX.FTZ R2, R238, R2, !PT ;  /* 0x00000002ee027209 */ /* 0x010ff20007810000 */
[----:B------:R-:W4:Y:S01]  /*12380*/  MUFU.TANH R249, R39 ;  /* 0x0000002700f97308 */ /* 0x000f220000002400 */
[----:B-1----:R-:W-:Y:S05]  /*12390*/  FMNMX.FTZ R68, R65, R68, !PT ;  /* 0x0000004441447209 */ /* 0x002fea0007810000 */
[----:B------:R-:W1:Y:S04]  /*123a0*/  SHFL.BFLY PT, R3, R68, 0x2, 0x1f ;  /* 0x0c401f0044037f89 */ /* 0x000e6800000e0000 */
[----:B------:R-:W5:Y:S01]  /*123b0*/  MUFU.TANH R247, R42 ;  /* 0x0000002a00f77308 */ /* 0x000f620000002400 */
[----:B--2---:R-:W-:Y:S09]  /*123c0*/  FMNMX.FTZ R2, R248, R2, !PT ;  /* 0x00000002f8027209 */ /* 0x004ff20007810000 */
[----:B------:R-:W2:Y:S01]  /*123d0*/  MUFU.TANH R250, R43 ;  /* 0x0000002b00fa7308 */ /* 0x000ea20000002400 */
[----:B----4-:R-:W-:Y:S09]  /*123e0*/  FMNMX.FTZ R2, R249, R2, !PT ;  /* 0x00000002f9027209 */ /* 0x010ff20007810000 */
[----:B------:R-:W4:Y:S01]  /*123f0*/  MUFU.TANH R235, R46 ;  /* 0x0000002e00eb7308 */ /* 0x000f220000002400 */
[----:B-1----:R-:W-:Y:S02]  /*12400*/  FMNMX.FTZ R68, R68, R3, !PT ;  /* 0x0000000344447209 */ /* 0x002fe40007810000 */
[----:B-----5:R-:W-:Y:S07]  /*12410*/  FMNMX.FTZ R2, R247, R2, !PT ;  /* 0x00000002f7027209 */ /* 0x020fee0007810000 */
[----:B------:R-:W1:Y:S01]  /*12420*/  MUFU.TANH R233, R47 ;  /* 0x0000002f00e97308 */ /* 0x000e620000002400 */
[----:B--2---:R-:W-:Y:S09]  /*12430*/  FMNMX.FTZ R2, R250, R2, !PT ;  /* 0x00000002fa027209 */ /* 0x004ff20007810000 */
[----:B------:R-:W2:Y:S01]  /*12440*/  MUFU.TANH R189, R50 ;  /* 0x0000003200bd7308 */ /* 0x000ea20000002400 */
[----:B----4-:R-:W-:Y:S09]  /*12450*/  FMNMX.FTZ R2, R235, R2, !PT ;  /* 0x00000002eb027209 */ /* 0x010ff20007810000 */
[----:B------:R-:W4:Y:S01]  /*12460*/  MUFU.TANH R71, R51 ;  /* 0x0000003300477308 */ /* 0x000f220000002400 */
[----:B-1----:R-:W-:Y:S09]  /*12470*/  FMNMX.FTZ R2, R233, R2, !PT ;  /* 0x00000002e9027209 */ /* 0x002ff20007810000 */
[----:B------:R-:W1:Y:S01]  /*12480*/  MUFU.TANH R4, R63 ;  /* 0x0000003f00047308 */ /* 0x000e620000002400 */
[----:B--2---:R-:W-:Y:S09]  /*12490*/  FMNMX.FTZ R2, R189, R2, !PT ;  /* 0x00000002bd027209 */ /* 0x004ff20007810000 */
[----:B------:R-:W2:Y:S01]  /*124a0*/  MUFU.TANH R193, R54 ;  /* 0x0000003600c17308 */ /* 0x000ea20000002400 */
[----:B----4-:R-:W-:Y:S04]  /*124b0*/  MOV R57, R71 ;  /* 0x0000004700397202 */ /* 0x010fe80000000f00 */
[----:B------:R-:W-:Y:S05]  /*124c0*/  FMNMX.FTZ R2, R57, R2, !PT ;  /* 0x0000000239027209 */ /* 0x000fea0007810000 */
[----:B------:R4:W-:Y:S01]  /*124d0*/  MUFU.TANH R136, R0 ;  /* 0x0000000000887308 */ /* 0x0009e20000002400 */
[----:B-1----:R-:W-:Y:S02]  /*124e0*/  MOV R67, R4 ;  /* 0x0000000400437202 */ /* 0x002fe40000000f00 */
[----:B------:R-:W1:Y:S07]  /*124f0*/  SHFL.BFLY PT, R4, R68, 0x1, 0x1f ;  /* 0x0c201f0044047f89 */ /* 0x000e6e00000e0000 */
[----:B------:R-:W5:Y:S01]  /*12500*/  MUFU.TANH R58, R62 ;  /* 0x0000003e003a7308 */ /* 0x000f620000002400 */
[----:B--2---:R-:W-:Y:S09]  /*12510*/  FMNMX.FTZ R2, R193, R2, !PT ;  /* 0x00000002c1027209 */ /* 0x004ff20007810000 */
[----:B------:R-:W2:Y:S01]  /*12520*/  MUFU.TANH R71, R66 ;  /* 0x0000004200477308 */ /* 0x000ea20000002400 */
[----:B----4-:R-:W-:Y:S04]  /*12530*/  FMNMX.FTZ R0, R64, R2, !PT ;  /* 0x0000000240007209 */ /* 0x010fe80007810000 */
[----:B------:R-:W-:Y:S02]  /*12540*/  FMNMX.FTZ R0, R59, R0, !PT ;  /* 0x000000003b007209 */ /* 0x000fe40007810000 */
[----:B-1----:R-:W-:Y:S01]  /*12550*/  FMNMX.FTZ R68, R68, R4, !PT ;  /* 0x0000000444447209 */ /* 0x002fe20007810000 */
[----:B------:R-:W-:Y:S01]  /*12560*/  @P0 IMAD.WIDE.U32 R4, R232, c[0x0][0x1e0], RZ ;  /* 0x00007800e8040a25 */ /* 0x000fe200078e00ff */
[----:B------:R-:W-:Y:S03]  /*12570*/  FMNMX.FTZ R0, R15, R0, !PT ;  /* 0x000000000f007209 */ /* 0x000fe60007810000 */
[----:B------:R-:W-:Y:S01]  /*12580*/  FMUL.FTZ R137, R68, c[0x0][0x2d0] ;  /* 0x0000b40044897a20 */ /* 0x000fe20000410000 */
[----:B-----5:R-:W-:Y:S02]  /*12590*/  FMNMX.FTZ R0, R58, R0, !PT ;  /* 0x000000003a007209 */ /* 0x020fe40007810000 */
[----:B------:R-:W-:Y:S01]  /*125a0*/  @P0 SHF.L.U32 R6, R4, 0x7, RZ ;  /* 0x0000000704060819 */ /* 0x000fe200000006ff */
[--C-:B------:R-:W-:Y:S01]  /*125b0*/  FFMA.FTZ R8, R148, c[0x0][0x2d0], -R137.reuse ;  /* 0x0000b40094087a23 */ /* 0x100fe20000010889 */
[----:B------:R-:W-:Y:S01]  /*125c0*/  FMNMX.FTZ R0, R67, R0, !PT ;  /* 0x0000000043007209 */ /* 0x000fe20007810000 */
[--C-:B------:R-:W-:Y:S01]  /*125d0*/  FFMA.FTZ R32, R138, c[0x0][0x2d0], -R137.reuse ;  /* 0x0000b4008a207a23 */ /* 0x100fe20000010889 */
[----:B------:R-:W-:Y:S01]  /*125e0*/  @P0 IADD3 R5, R5, R7, RZ ;  /* 0x0000000705050210 */ /* 0x000fe20007ffe0ff */
[----:B------:R1:W-:Y:S01]  /*125f0*/  MUFU.EX2 R240, R8 ;  /* 0x0000000800f07308 */ /* 0x0003e20000000800 */
[----:B--2---:R-:W-:Y:S01]  /*12600*/  FMNMX.FTZ R0, R71, R0, !PT ;  /* 0x0000000047007209 */ /* 0x004fe20007810000 */
[----:B------:R-:W-:Y:S01]  /*12610*/  FFMA.FTZ R40, R156, c[0x0][0x2d0], -R137 ;  /* 0x0000b4009c287a23 */ /* 0x000fe20000010889 */
[----:B---3--:R-:W-:Y:S02]  /*12620*/  @P0 IADD3 R7, P1, R6, R18, RZ ;  /* 0x0000001206070210 */ /* 0x008fe40007f3e0ff */
[----:B------:R-:W-:Y:S02]  /*12630*/  FMNMX.FTZ R0, R136, R0, !PT ;  /* 0x0000000088007209 */ /* 0x000fe40007810000 */
[----:B------:R-:W-:Y:S02]  /*12640*/  @P0 SHF.L.U64.HI R5, R4, 0x7, R5 ;  /* 0x0000000704050819 */ /* 0x000fe40000010205 */
[----:B------:R-:W-:Y:S01]  /*12650*/  @P0 IADD3 R4, P2, R6, R9, RZ ;  /* 0x0000000906040210 */ /* 0x000fe20007f5e0ff */
[----:B------:R-:W2:Y:S01]  /*12660*/  SHFL.BFLY PT, R2, R0, 0x2, 0x1f ;  /* 0x0c401f0000027f89 */ /* 0x000ea200000e0000 */
[----:B------:R-:W-:Y:S02]  /*12670*/  @P0 LEA R6, P5, R7, c[0x0][0x1c8], 0x1 ;  /* 0x0000720007060a11 */ /* 0x000fe400078a08ff */
[C---:B------:R-:W-:Y:S02]  /*12680*/  @P0 IADD3.X R9, R5.reuse, R17, RZ, P1, !PT ;  /* 0x0000001105090210 */ /* 0x040fe40000ffe4ff */
[----:B------:R-:W-:Y:S01]  /*12690*/  @P0 IADD3.X R5, R5, R10, RZ, P2, !PT ;  /* 0x0000000a05050210 */ /* 0x000fe200017fe4ff */
[----:B------:R-:W-:Y:S01]  /*126a0*/  FFMA.FTZ R10, R151, c[0x0][0x2d0], -R137 ;  /* 0x0000b400970a7a23 */ /* 0x000fe20000010889 */
[----:B------:R-:W-:Y:S02]  /*126b0*/  @P0 LEA.HI.X R7, R7, c[0x0][0x1cc], R9, 0x1, P5 ;  /* 0x0000730007070a11 */ /* 0x000fe400028f0c09 */
[----:B------:R-:W-:Y:S01]  /*126c0*/  MOV R151, R164 ;  /* 0x000000a400977202 */ /* 0x000fe20000000f00 */
[----:B------:R3:W-:Y:S01]  /*126d0*/  MUFU.EX2 R241, R10 ;  /* 0x0000000a00f17308 */ /* 0x0007e20000000800 */
[----:B------:R-:W-:Y:S01]  /*126e0*/  MOV R66, R195 ;  /* 0x000000c300427202 */ /* 0x000fe20000000f00 */
[----:B------:R4:W-:Y:S01]  /*126f0*/  @P0 LDGSTS.E.BYPASS.LTC128B.128 [R231+0x8100], [R6.64], !P4 ;  /* 0x0810000006e70fae */ /* 0x0009e2000e101d44 */
[----:B------:R-:W-:Y:S01]  /*12700*/  MOV R148, R193 ;  /* 0x000000c100947202 */ /* 0x000fe20000000f00 */
[----:B-1----:R-:W-:Y:S01]  /*12710*/  FFMA.FTZ R8, R150, c[0x0][0x2d0], -R137 ;  /* 0x0000b40096087a23 */ /* 0x002fe20000010889 */
[----:B------:R-:W-:Y:S02]  /*12720*/  MOV R150, R14 ;  /* 0x0000000e00967202 */ /* 0x000fe40000000f00 */
[----:B------:R-:W-:Y:S03]  /*12730*/  MOV R138, R67 ;  /* 0x00000043008a7202 */ /* 0x000fe60000000f00 */
[----:B------:R1:W-:Y:S01]  /*12740*/  MUFU.EX2 R242, R8 ;  /* 0x0000000800f27308 */ /* 0x0003e20000000800 */
[----:B--2---:R-:W-:Y:S01]  /*12750*/  FMNMX.FTZ R0, R0, R2, !PT ;  /* 0x0000000200007209 */ /* 0x004fe20007810000 */
[----:B------:R-:W-:Y:S04]  /*12760*/  FADD.FTZ R2, -R68, R69 ;  /* 0x0000004544027221 */ /* 0x000fe80000010100 */
[----:B------:R-:W2:Y:S01]  /*12770*/  SHFL.BFLY PT, R3, R0, 0x1, 0x1f ;  /* 0x0c201f0000037f89 */ /* 0x000ea200000e0000 */
[----:B------:R-:W-:Y:S03]  /*12780*/  FMUL.FTZ R2, R2, c[0x0][0x2d0] ;  /* 0x0000b40002027a20 */ /* 0x000fe60000410000 */
[----:B------:R-:W-:Y:S01]  /*12790*/  MUFU.EX2 R195, R40 ;  /* 0x0000002800c37308 */ /* 0x000fe20000000800 */
[----:B---3--:R-:W-:Y:S01]  /*127a0*/  FFMA.FTZ R10, R149, c[0x0][0x2d0], -R137 ;  /* 0x0000b400950a7a23 */ /* 0x008fe20000010889 */
[----:B------:R-:W-:Y:S08]  /*127b0*/  MOV R149, R165 ;  /* 0x000000a500957202 */ /* 0x000ff00000000f00 */
[----:B------:R-:W-:Y:S01]  /*127c0*/  MUFU.EX2 R239, R10 ;  /* 0x0000000a00ef7308 */ /* 0x000fe20000000800 */
[C---:B-1----:R-:W-:Y:S04]  /*127d0*/  @P0 LEA R8, P1, R4.reuse, c[0x0][0x1c8], 0x1 ;  /* 0x0000720004080a11 */ /* 0x042fe800078208ff */
[----:B------:R-:W-:Y:S02]  /*127e0*/  @P0 LEA.HI.X R9, R4, c[0x0][0x1cc], R5, 0x1, P1 ;  /* 0x0000730004090a11 */ /* 0x000fe400008f0c05 */
[----:B------:R-:W-:Y:S03]  /*127f0*/  @P0 IADD3 R4, P1, R6, R11, RZ ;  /* 0x0000000b06040210 */ /* 0x000fe60007f3e0ff */
[----:B------:R-:W1:Y:S01]  /*12800*/  MUFU.EX2 R2, R2 ;  /* 0x0000000200027308 */ /* 0x000e620000000800 */
[----:B--2---:R-:W-:Y:S01]  /*12810*/  FMNMX.FTZ R3, R0, R3, !PT ;  /* 0x0000000300037209 */ /* 0x004fe20007810000 */
[----:B------:R2:W-:Y:S01]  /*12820*/  @P0 LDGSTS.E.BYPASS.LTC128B.128 [R231+0xc100], [R8.64], !P3 ;  /* 0x0c10000008e70fae */ /* 0x0005e2000d901d44 */
[----:B------:R-:W-:Y:S02]  /*12830*/  @P0 IADD3.X R5, R7, R13, RZ, P1, !PT ;  /* 0x0000000d07050210 */ /* 0x000fe40000ffe4ff */
[----:B----4-:R-:W-:Y:S01]  /*12840*/  @P0 IADD3 R6, P6, R4, R11, RZ ;  /* 0x0000000b04060210 */ /* 0x010fe20007fde0ff */
[C---:B------:R-:W-:Y:S02]  /*12850*/  FMUL.FTZ R69, R3.reuse, c[0x0][0x2d0] ;  /* 0x0000b40003457a20 */ /* 0x040fe40000410000 */
[----:B------:R-:W-:Y:S01]  /*12860*/  FADD.FTZ R0, -R3, R70 ;  /* 0x0000004603007221 */ /* 0x000fe20000010100 */
[----:B------:R-:W-:Y:S01]  /*12870*/  MOV R70, R15 ;  /* 0x0000000f00467202 */ /* 0x000fe20000000f00 */
[--C-:B------:R-:W-:Y:S01]  /*12880*/  FFMA.FTZ R7, R154, c[0x0][0x2d0], -R69.reuse ;  /* 0x0000b4009a077a23 */ /* 0x100fe20000010845 */
[----:B------:R3:W-:Y:S01]  /*12890*/  @P0 LDGSTS.E.BYPASS.LTC128B.128 [R231+0x9100], [R4.64], !P4 ;  /* 0x0910000004e70fae */ /* 0x0007e2000e101d44 */
[--C-:B------:R-:W-:Y:S01]  /*128a0*/  FFMA.FTZ R14, R155, c[0x0][0x2d0], -R69.reuse ;  /* 0x0000b4009b0e7a23 */ /* 0x100fe20000010845 */
[----:B------:R-:W-:Y:S01]  /*128b0*/  MOV R154, R163 ;  /* 0x000000a3009a7202 */ /* 0x000fe20000000f00 */
[----:B------:R4:W-:Y:S01]  /*128c0*/  MUFU.EX2 R166, R7 ;  /* 0x0000000700a67308 */ /* 0x0009e20000000800 */
[----:B------:R-:W-:Y:S01]  /*128d0*/  FMUL.FTZ R0, R0, c[0x0][0x2d0] ;  /* 0x0000b40000007a20 */ /* 0x000fe20000410000 */
[----:B------:R-:W-:Y:S01]  /*128e0*/  MOV R155, R235 ;  /* 0x000000eb009b7202 */ /* 0x000fe20000000f00 */
[--C-:B------:R-:W-:Y:S02]  /*128f0*/  FFMA.FTZ R48, R158, c[0x0][0x2d0], -R69.reuse ;  /* 0x0000b4009e307a23 */ /* 0x100fe40000010845 */
[----:B------:R3:W-:Y:S01]  /*12900*/  @P0 LDGSTS.E.BYPASS.LTC128B.128 [R231+0xd100], [R4.64+0x80], !P3 ;  /* 0x0d10008004e70fae */ /* 0x0007e2000d901d44 */
[--C-:B------:R-:W-:Y:S02]  /*12910*/  FFMA.FTZ R71, R71, c[0x0][0x2d0], -R69.reuse ;  /* 0x0000b40047477a23 */ /* 0x100fe40000010845 */
[C---:B-1----:R-:W-:Y:S02]  /*12920*/  FMUL.FTZ R17, R2.reuse, R85 ;  /* 0x0000005502117220 */ /* 0x042fe40000410000 */
[----:B------:R-:W-:Y:S01]  /*12930*/  MUFU.EX2 R165, R14 ;  /* 0x0000000e00a57308 */ /* 0x000fe20000000800 */
[C---:B------:R-:W-:Y:S02]  /*12940*/  FMUL.FTZ R24, R2.reuse, R92 ;  /* 0x0000005c02187220 */ /* 0x040fe40000410000 */
[----:B------:R-:W-:Y:S01]  /*12950*/  FMUL.FTZ R25, R2, R93 ;  /* 0x0000005d02197220 */ /* 0x000fe20000410000 */
[----:B--2---:R-:W-:Y:S01]  /*12960*/  @P0 IADD3 R9, P1, R16, 0x80, RZ ;  /* 0x0000008010090810 */ /* 0x004fe20007f3e0ff */
[----:B------:R-:W-:Y:S01]  /*12970*/  FMUL.FTZ R16, R2, R84 ;  /* 0x0000005402107220 */ /* 0x000fe20000410000 */
[----:B------:R-:W-:Y:S01]  /*12980*/  @P0 IADD3 R8, P2, R6, R11, RZ ;  /* 0x0000000b06080210 */ /* 0x000fe20007f5e0ff */
[----:B------:R-:W-:Y:S01]  /*12990*/  FMUL.FTZ R33, R2, R101 ;  /* 0x0000006502217220 */ /* 0x000fe20000410000 */
[----:B------:R-:W-:Y:S02]  /*129a0*/  @P0 IADD3.X R12, RZ, R12, RZ, P1, !PT ;  /* 0x0000000cff0c0210 */ /* 0x000fe40000ffe4ff */
[----:B------:R-:W1:Y:S01]  /*129b0*/  MUFU.EX2 R0, R0 ;  /* 0x0000000000007308 */ /* 0x000e620000000800 */
[----:B------:R-:W-:Y:S01]  /*129c0*/  @P0 IADD3 R10, P5, R4, R9, RZ ;  /* 0x00000009040a0210 */ /* 0x000fe20007fbe0ff */
[C---:B------:R-:W-:Y:S01]  /*129d0*/  FMUL.FTZ R40, R2.reuse, R108 ;  /* 0x0000006c02287220 */ /* 0x040fe20000410000 */
[----:B------:R-:W-:Y:S01]  /*129e0*/  MOV R108, R59 ;  /* 0x0000003b006c7202 */ /* 0x000fe20000000f00 */
[C---:B------:R-:W-:Y:S01]  /*129f0*/  FMUL.FTZ R41, R2.reuse, R109 ;  /* 0x0000006d02297220 */ /* 0x040fe20000410000 */
[C---:B----4-:R-:W-:Y:S01]  /*12a00*/  @P0 IADD3.X R7, R5.reuse, R13, RZ, P6, !PT ;  /* 0x0000000d05070210 */ /* 0x050fe200037fe4ff */
[----:B------:R-:W-:Y:S01]  /*12a10*/  FMUL.FTZ R49, R2, R117 ;  /* 0x0000007502317220 */ /* 0x000fe20000410000 */
[----:B------:R-:W-:Y:S02]  /*12a20*/  @P0 IADD3.X R11, R5, R12, RZ, P5, !PT ;  /* 0x0000000c050b0210 */ /* 0x000fe40002ffe4ff */
[----:B------:R-:W-:Y:S01]  /*12a30*/  MOV R109, R66 ;  /* 0x00000042006d7202 */ /* 0x000fe20000000f00 */
[----:B------:R2:W-:Y:S01]  /*12a40*/  @P0 LDGSTS.E.BYPASS.LTC128B.128 [R231+0xa100], [R6.64], !P4 ;  /* 0x0a10000006e70fae */ /* 0x0005e2000e101d44 */
[----:B------:R4:W-:Y:S01]  /*12a50*/  MUFU.EX2 R235, R32 ;  /* 0x0000002000eb7308 */ /* 0x0009e20000000800 */
[----:B---3--:R-:W-:Y:S02]  /*12a60*/  @P0 IADD3 R4, P1, R6, R9, RZ ;  /* 0x0000000906040210 */ /* 0x008fe40007f3e0ff */
[C---:B------:R-:W-:Y:S02]  /*12a70*/  @P0 IADD3.X R9, R7.reuse, R13, RZ, P2, !PT ;  /* 0x0000000d07090210 */ /* 0x040fe400017fe4ff */
[----:B------:R-:W-:Y:S02]  /*12a80*/  @P0 IADD3.X R5, R7, R12, RZ, P1, !PT ;  /* 0x0000000c07050210 */ /* 0x000fe40000ffe4ff */
[----:B------:R3:W-:Y:S03]  /*12a90*/  @P0 LDGSTS.E.BYPASS.LTC128B.128 [R231+0xe100], [R10.64], !P3 ;  /* 0x0e1000000ae70fae */ /* 0x0007e6000d901d44 */
[----:B------:R5:W-:Y:S01]  /*12aa0*/  MUFU.EX2 R158, R48 ;  /* 0x00000030009e7308 */ /* 0x000be20000000800 */
[C---:B-1----:R-:W-:Y:S04]  /*12ab0*/  FMUL.FTZ R18, R0.reuse, R86 ;  /* 0x0000005600127220 */ /* 0x042fe80000410000 */
[----:B------:R1:W-:Y:S01]  /*12ac0*/  @P0 LDGSTS.E.BYPASS.LTC128B.128 [R231+0xb100], [R8.64], !P4 ;  /* 0x0b10000008e70fae */ /* 0x0003e2000e101d44 */
[C---:B------:R-:W-:Y:S02]  /*12ad0*/  FMUL.FTZ R19, R0.reuse, R87 ;  /* 0x0000005700137220 */ /* 0x040fe40000410000 */
[C---:B------:R-:W-:Y:S02]  /*12ae0*/  FMUL.FTZ R26, R0.reuse, R94 ;  /* 0x0000005e001a7220 */ /* 0x040fe40000410000 */
[C---:B------:R-:W-:Y:S01]  /*12af0*/  FMUL.FTZ R27, R0.reuse, R95 ;  /* 0x0000005f001b7220 */ /* 0x040fe20000410000 */
[----:B------:R-:W-:Y:S01]  /*12b00*/  MUFU.EX2 R71, R71 ;  /* 0x0000004700477308 */ /* 0x000fe20000000800 */
[----:B------:R-:W-:Y:S01]  /*12b10*/  FMUL.FTZ R34, R0, R102 ;  /* 0x0000006600227220 */ /* 0x000fe20000410000 */
[----:B------:R5:W-:Y:S01]  /*12b20*/  @P0 LDGSTS.E.BYPASS.LTC128B.128 [R231+0xf100], [R4.64], !P3 ;  /* 0x0f10000004e70fae */ /* 0x000be2000d901d44 */
[----:B----4-:R-:W-:Y:S02]  /*12b30*/  FMUL.FTZ R32, R2, R100 ;  /* 0x0000006402207220 */ /* 0x010fe40000410000 */
[--C-:B--2---:R-:W-:Y:S01]  /*12b40*/  FFMA.FTZ R6, R152, c[0x0][0x2d0], -R69.reuse ;  /* 0x0000b40098067a23 */ /* 0x104fe20000010845 */
[----:B------:R-:W-:Y:S01]  /*12b50*/  MOV R152, R233 ;  /* 0x000000e900987202 */ /* 0x000fe20000000f00 */
[C---:B------:R-:W-:Y:S02]  /*12b60*/  FMUL.FTZ R7, R0.reuse, R75 ;  /* 0x0000004b00077220 */ /* 0x040fe40000410000 */
[C---:B------:R-:W-:Y:S01]  /*12b70*/  FMUL.FTZ R35, R0.reuse, R103 ;  /* 0x0000006700237220 */ /* 0x040fe20000410000 */
[----:B------:R-:W2:Y:S01]  /*12b80*/  LDSM.16.MT88.4 R12, [R209+0x100] ;  /* 0x00010000d10c783b */ /* 0x000ea20000004200 */
[----:B------:R4:W-:Y:S01]  /*12b90*/  MUFU.EX2 R164, R6 ;  /* 0x0000000600a47308 */ /* 0x0009e20000000800 */
[C---:B------:R-:W-:Y:S01]  /*12ba0*/  FMUL.FTZ R42, R0.reuse, R110 ;  /* 0x0000006e002a7220 */ /* 0x040fe20000410000 */
[----:B------:R-:W-:Y:S01]  /*12bb0*/  MOV R110, R64 ;  /* 0x00000040006e7202 */ /* 0x000fe20000000f00 */
[C---:B---3--:R-:W-:Y:S02]  /*12bc0*/  FMUL.FTZ R10, R0.reuse, R78 ;  /* 0x0000004e000a7220 */ /* 0x048fe40000410000 */
[C---:B------:R-:W-:Y:S02]  /*12bd0*/  FMUL.FTZ R11, R0.reuse, R79 ;  /* 0x0000004f000b7220 */ /* 0x040fe40000410000 */
[----:B------:R-:W3:Y:S01]  /*12be0*/  LDSM.16.MT88.4 R20, [R210+0x100] ;  /* 0x00010000d214783b */ /* 0x000ee20000004200 */
[----:B------:R-:W-:Y:S01]  /*12bf0*/  FMUL.FTZ R43, R0, R111 ;  /* 0x0000006f002b7220 */ /* 0x000fe20000410000 */
[----:B------:R-:W-:Y:S01]  /*12c00*/  MOV R111, R148 ;  /* 0x00000094006f7202 */ /* 0x000fe20000000f00 */
[C---:B-1----:R-:W-:Y:S01]  /*12c10*/  FMUL.FTZ R8, R2.reuse, R76 ;  /* 0x0000004c02087220 */ /* 0x042fe20000410000 */
[----:B------:R-:W-:Y:S01]  /*12c20*/  MOV R148, R65 ;  /* 0x0000004100947202 */ /* 0x000fe20000000f00 */
[----:B------:R-:W-:Y:S02]  /*12c30*/  FMUL.FTZ R9, R2, R77 ;  /* 0x0000004d02097220 */ /* 0x000fe40000410000 */
[----:B------:R-:W-:Y:S01]  /*12c40*/  FMUL.FTZ R50, R0, R118 ;  /* 0x0000007600327220 */ /* 0x000fe20000410000 */
[----:B------:R-:W1:Y:S01]  /*12c50*/  LDSM.16.MT88.4 R28, [R213+0x100] ;  /* 0x00010000d51c783b */ /* 0x000e620000004200 */
[C---:B-----5:R-:W-:Y:S02]  /*12c60*/  FMUL.FTZ R48, R2.reuse, R116 ;  /* 0x0000007402307220 */ /* 0x060fe40000410000 */
[--C-:B------:R-:W-:Y:S01]  /*12c70*/  FFMA.FTZ R4, R153, c[0x0][0x2d0], -R69.reuse ;  /* 0x0000b40099047a23 */ /* 0x100fe20000010845 */
[----:B------:R-:W-:Y:S01]  /*12c80*/  MOV R153, R149 ;  /* 0x0000009500997202 */ /* 0x000fe20000000f00 */
[----:B------:R-:W-:Y:S01]  /*12c90*/  FMUL.FTZ R5, R2, R73 ;  /* 0x0000004902057220 */ /* 0x000fe20000410000 */
[----:B------:R-:W-:Y:S01]  /*12ca0*/  F2FP.PACK_AB R73, R165, R166 ;  /* 0x000000a6a549723e */ /* 0x000fe200000000ff */
[----:B------:R5:W2:Y:S01]  /*12cb0*/  MUFU.EX2 R163, R4 ;  /* 0x0000000400a37308 */ /* 0x000aa20000000800 */
[----:B------:R-:W1:Y:S01]  /*12cc0*/  LDSM.16.MT88.4 R36, [R212+0x100] ;  /* 0x00010000d424783b */ /* 0x000e620000004200 */
[C---:B----4-:R-:W-:Y:S01]  /*12cd0*/  FMUL.FTZ R6, R0.reuse, R74 ;  /* 0x0000004a00067220 */ /* 0x050fe20000410000 */
[----:B------:R-:W-:Y:S01]  /*12ce0*/  F2FP.PACK_AB R74, R239, R241 ;  /* 0x000000f1ef4a723e */ /* 0x000fe200000000ff */
[C---:B------:R-:W-:Y:S01]  /*12cf0*/  FMUL.FTZ R51, R0.reuse, R119 ;  /* 0x0000007700337220 */ /* 0x040fe20000410000 */
[----:B------:R-:W-:Y:S01]  /*12d00*/  MOV R149, R150 ;  /* 0x0000009600957202 */ /* 0x000fe20000000f00 */
[----:B------:R-:W-:Y:S01]  /*12d10*/  FMUL.FTZ R59, R0, R127 ;  /* 0x0000007f003b7220 */ /* 0x000fe20000410000 */
[----:B------:R-:W-:Y:S01]  /*12d20*/  MOV R150, R56 ;  /* 0x0000003800967202 */ /* 0x000fe20000000f00 */
[----:B------:R-:W-:Y:S01]  /*12d30*/  FFMA.FTZ R56, R159, c[0x0][0x2d0], -R69 ;  /* 0x0000b4009f387a23 */ /* 0x000fe20000010845 */
[----:B------:R-:W4:Y:S01]  /*12d40*/  LDSM.16.MT88.4 R44, [R209+0x4100] ;  /* 0x00410000d12c783b */ /* 0x000f220000004200 */
[----:B------:R-:W-:Y:S01]  /*12d50*/  MOV R159, R188 ;  /* 0x000000bc009f7202 */ /* 0x000fe20000000f00 */
[C---:B------:R-:W-:Y:S01]  /*12d60*/  FMUL.FTZ R64, R2.reuse, R132 ;  /* 0x0000008402407220 */ /* 0x040fe20000410000 */
[----:B------:R-:W-:Y:S01]  /*12d70*/  MOV R119, R57 ;  /* 0x0000003900777202 */ /* 0x000fe20000000f00 */
[C---:B------:R-:W-:Y:S01]  /*12d80*/  FMUL.FTZ R57, R2.reuse, R125 ;  /* 0x0000007d02397220 */ /* 0x040fe20000410000 */
[----:B------:R3:W-:Y:S01]  /*12d90*/  MUFU.EX2 R117, R56 ;  /* 0x0000003800757308 */ /* 0x0007e20000000800 */
[----:B------:R-:W-:Y:S02]  /*12da0*/  FMUL.FTZ R65, R2, R133 ;  /* 0x0000008502417220 */ /* 0x000fe40000410000 */
[----:B------:R-:W1:Y:S01]  /*12db0*/  LDSM.16.MT88.4 R52, [R210+0x4100] ;  /* 0x00410000d234783b */ /* 0x000e620000004200 */
[C---:B------:R-:W-:Y:S02]  /*12dc0*/  FMUL.FTZ R66, R0.reuse, R134 ;  /* 0x0000008600427220 */ /* 0x040fe40000410000 */
[----:B------:R-:W-:Y:S02]  /*12dd0*/  FMUL.FTZ R67, R0, R135 ;  /* 0x0000008700437220 */ /* 0x000fe40000410000 */
[----:B-----5:R-:W-:Y:S01]  /*12de0*/  FMUL.FTZ R4, R2, R72 ;  /* 0x0000004802047220 */ /* 0x020fe20000410000 */
[----:B------:R-:W-:Y:S02]  /*12df0*/  F2FP.PACK_AB R72, R242, R240 ;  /* 0x000000f0f248723e */ /* 0x000fe400000000ff */
[----:B------:R-:W5:Y:S01]  /*12e00*/  LDSM.16.MT88.4 R60, [R213+0x4100] ;  /* 0x00410000d53c783b */ /* 0x000f620000004200 */
[----:B--2---:R-:W-:Y:S07]  /*12e10*/  F2FP.PACK_AB R75, R163, R164 ;  /* 0x000000a4a34b723e */ /* 0x004fee00000000ff */
[C---:B------:R-:W-:Y:S01]  /*12e20*/  HMMA.16816.F32 R4, R72.reuse, R12, R4 ;  /* 0x0000000c4804723c */ /* 0x040fe20000001804 */
[----:B------:R-:W2:Y:S04]  /*12e30*/  LDSM.16.MT88.4 R76, [R212+0x4100] ;  /* 0x00410000d44c783b */ /* 0x000ea80000004200 */
[C---:B---3--:R-:W-:Y:S02]  /*12e40*/  FMUL.FTZ R56, R2.reuse, R124 ;  /* 0x0000007c02387220 */ /* 0x048fe40000410000 */
[C---:B------:R-:W-:Y:S01]  /*12e50*/  FMUL.FTZ R12, R2.reuse, R80 ;  /* 0x00000050020c7220 */ /* 0x040fe20000410000 */
[C---:B------:R-:W-:Y:S01]  /*12e60*/  HMMA.16816.F32 R8, R72.reuse, R14, R8 ;  /* 0x0000000e4808723c */ /* 0x040fe20000001808 */
[----:B------:R-:W-:Y:S03]  /*12e70*/  LDSM.16.MT88.4 R84, [R210+0x900] ;  /* 0x00090000d254783b */ /* 0x000fe60000004200 */
[----:B------:R-:W-:Y:S03]  /*12e80*/  FMUL.FTZ R13, R2, R81 ;  /* 0x00000051020d7220 */ /* 0x000fe60000410000 */
[C---:B------:R-:W-:Y:S02]  /*12e90*/  FMUL.FTZ R14, R0.reuse, R82 ;  /* 0x00000052000e7220 */ /* 0x040fe40000410000 */
[----:B------:R-:W-:Y:S01]  /*12ea0*/  FMUL.FTZ R15, R0, R83 ;  /* 0x00000053000f7220 */ /* 0x000fe20000410000 */
[----:B------:R-:W-:Y:S06]  /*12eb0*/  LDSM.16.MT88.4 R92, [R212+0x900] ;  /* 0x00090000d45c783b */ /* 0x000fec0000004200 */
[C---:B------:R-:W-:Y:S02]  /*12ec0*/  HMMA.16816.F32 R12, R72.reuse, R20, R12 ;  /* 0x00000014480c723c */ /* 0x040fe4000000180c */
[----:B------:R-:W3:Y:S05]  /*12ed0*/  LDSM.16.MT88.4 R80, [R209+0x900] ;  /* 0x00090000d150783b */ /* 0x000eea0000004200 */
[C---:B------:R-:W-:Y:S01]  /*12ee0*/  FMUL.FTZ R20, R2.reuse, R88 ;  /* 0x0000005802147220 */ /* 0x040fe20000410000 */
[C---:B------:R-:W-:Y:S02]  /*12ef0*/  HMMA.16816.F32 R16, R72.reuse, R22, R16 ;  /* 0x000000164810723c */ /* 0x040fe40000001810 */
[----:B------:R-:W-:Y:S02]  /*12f00*/  LDSM.16.MT88.4 R100, [R212+0x5100] ;  /* 0x00510000d464783b */ /* 0x000fe40000004200 */
[----:B------:R-:W-:Y:S03]  /*12f10*/  FMUL.FTZ R21, R2, R89 ;  /* 0x0000005902157220 */ /* 0x000fe60000410000 */
[C---:B------:R-:W-:Y:S02]  /*12f20*/  FMUL.FTZ R22, R0.reuse, R90 ;  /* 0x0000005a00167220 */ /* 0x040fe40000410000 */
[----:B------:R-:W-:Y:S01]  /*12f30*/  FMUL.FTZ R23, R0, R91 ;  /* 0x0000005b00177220 */ /* 0x000fe20000410000 */
[----:B------:R-:W0:Y:S06]  /*12f40*/  LDGDEPBAR ;  /* 0x00000000000079af */ /* 0x000e2c0000000000 */
[C---:B-1----:R-:W-:Y:S02]  /*12f50*/  HMMA.16816.F32 R20, R72.reuse, R28, R20 ;  /* 0x0000001c4814723c */ /* 0x042fe40000001814 */
[----:B------:R-:W1:Y:S05]  /*12f60*/  LDSM.16.MT88.4 R88, [R213+0x900] ;  /* 0x00090000d558783b */ /* 0x000e6a0000004200 */
        /* <DEDUP_REMOVED lines=10> */
[----:B------:R-:W-:Y:S01]  /*13010*/  FMUL.FTZ R37, R2, R105 ;  /* 0x0000006902257220 */ /* 0x000fe20000410000 */
[----:B------:R-:W-:Y:S01]  /*13020*/  MOV R139, R58 ;  /* 0x0000003a008b7202 */ /* 0x000fe20000000f00 */
[C---:B------:R-:W-:Y:S02]  /*13030*/  FMUL.FTZ R58, R0.reuse, R126 ;  /* 0x0000007e003a7220 */ /* 0x040fe40000410000 */
[C---:B------:R-:W-:Y:S04]  /*13040*/  FMUL.FTZ R38, R0.reuse, R106 ;  /* 0x0000006a00267220 */ /* 0x040fe80000410000 */
[----:B------:R-:W-:Y:S02]  /*13050*/  FMUL.FTZ R39, R0, R107 ;  /* 0x0000006b00277220 */ /* 0x000fe40000410000 */
[C---:B-1----:R-:W-:Y:S02]  /*13060*/  FMUL.FTZ R36, R2.reuse, R104 ;  /* 0x0000006802247220 */ /* 0x042fe40000410000 */
[----:B------:R-:W-:Y:S05]  /*13070*/  LDSM.16.MT88.4 R104, [R210+0x1900] ;  /* 0x00190000d268783b */ /* 0x000fea0000004200 */
[C---:B----4-:R-:W-:Y:S07]  /*13080*/  HMMA.16816.F32 R36, R72.reuse, R44, R36 ;  /* 0x0000002c4824723c */ /* 0x050fee0000001824 */
[----:B------:R-:W-:Y:S01]  /*13090*/  FFMA.FTZ R44, R157, c[0x0][0x2d0], -R137 ;  /* 0x0000b4009d2c7a23 */ /* 0x000fe20000010889 */
[C---:B------:R-:W-:Y:S03]  /*130a0*/  HMMA.16816.F32 R40, R72.reuse, R46, R40 ;  /* 0x0000002e4828723c */ /* 0x040fe60000001828 */
[----:B------:R1:W-:Y:S01]  /*130b0*/  MUFU.EX2 R193, R44 ;  /* 0x0000002c00c17308 */ /* 0x0003e20000000800 */
[----:B------:R-:W-:Y:S03]  /*130c0*/  FMUL.FTZ R45, R2, R113 ;  /* 0x00000071022d7220 */ /* 0x000fe60000410000 */
[C---:B------:R-:W-:Y:S02]  /*130d0*/  FMUL.FTZ R46, R0.reuse, R114 ;  /* 0x00000072002e7220 */ /* 0x040fe40000410000 */
[----:B------:R-:W-:Y:S03]  /*130e0*/  FMUL.FTZ R47, R0, R115 ;  /* 0x00000073002f7220 */ /* 0x000fe60000410000 */
[----:B-1----:R-:W-:Y:S07]  /*130f0*/  FMUL.FTZ R44, R2, R112 ;  /* 0x00000070022c7220 */ /* 0x002fee0000410000 */
[C---:B------:R-:W-:Y:S07]  /*13100*/  HMMA.16816.F32 R44, R72.reuse, R52, R44 ;  /* 0x00000034482c723c */ /* 0x040fee000000182c */
[----:B------:R-:W-:Y:S01]  /*13110*/  FFMA.FTZ R52, R160, c[0x0][0x2d0], -R69 ;  /* 0x0000b400a0347a23 */ /* 0x000fe20000010845 */
[C---:B------:R-:W-:Y:S03]  /*13120*/  HMMA.16816.F32 R48, R72.reuse, R54, R48 ;  /* 0x000000364830723c */ /* 0x040fe60000001830 */
[----:B------:R1:W4:Y:S01]  /*13130*/  MUFU.EX2 R118, R52 ;  /* 0x0000003400767308 */ /* 0x0003220000000800 */
[----:B------:R-:W-:Y:S01]  /*13140*/  FMUL.FTZ R53, R2, R121 ;  /* 0x0000007902357220 */ /* 0x000fe20000410000 */
[----:B------:R-:W-:Y:S02]  /*13150*/  MOV R121, R155 ;  /* 0x0000009b00797202 */ /* 0x000fe40000000f00 */
[----:B------:R-:W-:Y:S01]  /*13160*/  MOV R155, R70 ;  /* 0x00000046009b7202 */ /* 0x000fe20000000f00 */
[----:B------:R-:W-:Y:S01]  /*13170*/  FFMA.FTZ R70, R162, c[0x0][0x2d0], -R137 ;  /* 0x0000b400a2467a23 */ /* 0x000fe20000010889 */
[----:B------:R-:W-:Y:S03]  /*13180*/  MOV R160, R189 ;  /* 0x000000bd00a07202 */ /* 0x000fe60000000f00 */
[C---:B------:R-:W-:Y:S02]  /*13190*/  FMUL.FTZ R54, R0.reuse, R122 ;  /* 0x0000007a00367220 */ /* 0x040fe40000410000 */
[----:B------:R-:W-:Y:S02]  /*131a0*/  FMUL.FTZ R55, R0, R123 ;  /* 0x0000007b00377220 */ /* 0x000fe40000410000 */
[C---:B-1----:R-:W-:Y:S01]  /*131b0*/  FMUL.FTZ R52, R2.reuse, R120 ;  /* 0x0000007802347220 */ /* 0x042fe20000410000 */
[----:B------:R-:W-:Y:S02]  /*131c0*/  MOV R120, R152 ;  /* 0x0000009800787202 */ /* 0x000fe40000000f00 */
[----:B------:R-:W-:Y:S02]  /*131d0*/  MOV R152, R151 ;  /* 0x0000009700987202 */ /* 0x000fe40000000f00 */
[----:B------:R-:W-:Y:S02]  /*131e0*/  MOV R151, R190 ;  /* 0x000000be00977202 */ /* 0x000fe40000000f00 */
[C---:B-----5:R-:W-:Y:S01]  /*131f0*/  HMMA.16816.F32 R52, R72.reuse, R60, R52 ;  /* 0x0000003c4834723c */ /* 0x060fe20000001834 */
[----:B------:R1:W-:Y:S06]  /*13200*/  MUFU.EX2 R190, R70 ;  /* 0x0000004600be7308 */ /* 0x0003ec0000000800 */
[----:B------:R-:W-:Y:S01]  /*13210*/  FFMA.FTZ R60, R161, c[0x0][0x2d0], -R69 ;  /* 0x0000b400a13c7a23 */ /* 0x000fe20000010845 */
[C---:B------:R-:W-:Y:S03]  /*13220*/  HMMA.16816.F32 R56, R72.reuse, R62, R56 ;  /* 0x0000003e4838723c */ /* 0x040fe60000001838 */
[----:B------:R5:W2:Y:S01]  /*13230*/  MUFU.EX2 R116, R60 ;  /* 0x0000003c00747308 */ /* 0x000aa20000000800 */
[----:B------:R-:W-:Y:S03]  /*13240*/  FMUL.FTZ R61, R2, R129 ;  /* 0x00000081023d7220 */ /* 0x000fe60000410000 */
[C---:B------:R-:W-:Y:S02]  /*13250*/  FMUL.FTZ R62, R0.reuse, R130 ;  /* 0x00000082003e7220 */ /* 0x040fe40000410000 */
[----:B------:R-:W-:Y:S03]  /*13260*/  FMUL.FTZ R63, R0, R131 ;  /* 0x00000083003f7220 */ /* 0x000fe60000410000 */
[--C-:B-1----:R-:W-:Y:S04]  /*13270*/  FFMA.FTZ R70, R167, c[0x0][0x2d0], -R137.reuse ;  /* 0x0000b400a7467a23 */ /* 0x102fe80000010889 */
[----:B------:R1:W-:Y:S01]  /*13280*/  MUFU.EX2 R189, R70 ;  /* 0x0000004600bd7308 */ /* 0x0003e20000000800 */
[----:B-----5:R-:W-:Y:S01]  /*13290*/  FMUL.FTZ R60, R2, R128 ;  /* 0x00000080023c7220 */ /* 0x020fe20000410000 */
[----:B------:R-:W-:Y:S06]  /*132a0*/  MOV R128, R179 ;  /* 0x000000b300807202 */ /* 0x000fec0000000f00 */
[C---:B--2---:R-:W-:Y:S08]  /*132b0*/  HMMA.16816.F32 R60, R72.reuse, R76, R60 ;  /* 0x0000004c483c723c */ /* 0x044ff0000000183c */
[----:B------:R-:W-:Y:S01]  /*132c0*/  HMMA.16816.F32 R64, R72, R78, R64 ;  /* 0x0000004e4840723c */ /* 0x000fe20000001840 */
[----:B------:R-:W2:Y:S03]  /*132d0*/  LDSM.16.MT88.4 R76, [R209+0x4900] ;  /* 0x00490000d14c783b */ /* 0x000ea60000004200 */
[--C-:B-1----:R-:W-:Y:S03]  /*132e0*/  FFMA.FTZ R70, R169, c[0x0][0x2d0], -R137.reuse ;  /* 0x0000b400a9467a23 */ /* 0x102fe60000010889 */
[----:B----4-:R-:W-:Y:S01]  /*132f0*/  F2FP.PACK_AB R73, R118, R158 ;  /* 0x0000009e7649723e */ /* 0x010fe200000000ff */
[----:B------:R1:W-:Y:S01]  /*13300*/  MUFU.EX2 R188, R70 ;  /* 0x0000004600bc7308 */ /* 0x0003e20000000800 */
[----:B------:R-:W-:Y:S03]  /*13310*/  F2FP.PACK_AB R75, R116, R117 ;  /* 0x00000075744b723e */ /* 0x000fe600000000ff */
[----:B------:R-:W-:Y:S02]  /*13320*/  F2FP.PACK_AB R72, R233, R235 ;  /* 0x000000ebe948723e */ /* 0x000fe400000000ff */
[----:B------:R-:W-:Y:S07]  /*13330*/  F2FP.PACK_AB R74, R193, R195 ;  /* 0x000000c3c14a723e */ /* 0x000fee00000000ff */
[C---:B---3--:R-:W-:Y:S08]  /*13340*/  HMMA.16816.F32 R4, R72.reuse, R80, R4 ;  /* 0x000000504804723c */ /* 0x048ff00000001804 */
[C---:B------:R-:W-:Y:S01]  /*13350*/  HMMA.16816.F32 R8, R72.reuse, R82, R8 ;  /* 0x000000524808723c */ /* 0x040fe20000001808 */
[----:B------:R-:W3:Y:S03]  /*13360*/  LDSM.16.MT88.4 R80, [R210+0x4900] ;  /* 0x00490000d250783b */ /* 0x000ee60000004200 */
[----:B-1----:R-:W-:Y:S04]  /*13370*/  FFMA.FTZ R70, R168, c[0x0][0x2d0], -R137 ;  /* 0x0000b400a8467a23 */ /* 0x002fe80000010889 */
[C---:B------:R-:W-:Y:S01]  /*13380*/  HMMA.16816.F32 R12, R72.reuse, R84, R12 ;  /* 0x00000054480c723c */ /* 0x040fe2000000180c */
[----:B------:R1:W-:Y:S07]  /*13390*/  MUFU.EX2 R179, R70 ;  /* 0x0000004600b37308 */ /* 0x0003ee0000000800 */
[C---:B------:R-:W-:Y:S01]  /*133a0*/  HMMA.16816.F32 R16, R72.reuse, R86, R16 ;  /* 0x000000564810723c */ /* 0x040fe20000001810 */
[----:B------:R-:W4:Y:S07]  /*133b0*/  LDSM.16.MT88.4 R84, [R213+0x4900] ;  /* 0x00490000d554783b */ /* 0x000f2e0000004200 */
[C---:B------:R-:W-:Y:S08]  /*133c0*/  HMMA.16816.F32 R20, R72.reuse, R88, R20 ;  /* 0x000000584814723c */ /* 0x040ff00000001814 */
[C---:B------:R-:W-:Y:S01]  /*133d0*/  HMMA.16816.F32 R24, R72.reuse, R90, R24 ;  /* 0x0000005a4818723c */ /* 0x040fe20000001818 */
[----:B------:R-:W5:Y:S03]  /*133e0*/  LDSM.16.MT88.4 R88, [R212+0x4900] ;  /* 0x00490000d458783b */ /* 0x000f660000004200 */
        /* <DEDUP_REMOVED lines=8> */
[--C-:B-1----:R-:W-:Y:S04]  /*13470*/  FFMA.FTZ R70, R176, c[0x0][0x2d0], -R69.reuse ;  /* 0x0000b400b0467a23 */ /* 0x102fe80000010845 */
[C---:B---3--:R-:W-:Y:S01]  /*13480*/  HMMA.16816.F32 R44, R72.reuse, R80, R44 ;  /* 0x00000050482c723c */ /* 0x048fe2000000182c */
[----:B------:R1:W3:Y:S07]  /*13490*/  MUFU.EX2 R126, R70 ;  /* 0x00000046007e7308 */ /* 0x0002ee0000000800 */
[C---:B------:R-:W-:Y:S01]  /*134a0*/  HMMA.16816.F32 R48, R72.reuse, R82, R48 ;  /* 0x000000524830723c */ /* 0x040fe20000001830 */
[----:B------:R-:W2:Y:S07]  /*134b0*/  LDSM.16.MT88.4 R80, [R210+0x1100] ;  /* 0x00110000d250783b */ /* 0x000eae0000004200 */
[C---:B----4-:R-:W-:Y:S08]  /*134c0*/  HMMA.16816.F32 R52, R72.reuse, R84, R52 ;  /* 0x000000544834723c */ /* 0x050ff00000001834 */
[C---:B------:R-:W-:Y:S01]  /*134d0*/  HMMA.16816.F32 R56, R72.reuse, R86, R56 ;  /* 0x000000564838723c */ /* 0x040fe20000001838 */
[----:B------:R-:W4:Y:S03]  /*134e0*/  LDSM.16.MT88.4 R84, [R213+0x1100] ;  /* 0x00110000d554783b */ /* 0x000f260000004200 */
[--C-:B-1----:R-:W-:Y:S04]  /*134f0*/  FFMA.FTZ R70, R170, c[0x0][0x2d0], -R69.reuse ;  /* 0x0000b400aa467a23 */ /* 0x102fe80000010845 */
[C---:B-----5:R-:W-:Y:S01]  /*13500*/  HMMA.16816.F32 R60, R72.reuse, R88, R60 ;  /* 0x00000058483c723c */ /* 0x060fe2000000183c */
[----:B------:R1:W-:Y:S07]  /*13510*/  MUFU.EX2 R125, R70 ;  /* 0x00000046007d7308 */ /* 0x0003ee0000000800 */
[----:B------:R-:W-:Y:S01]  /*13520*/  HMMA.16816.F32 R64, R72, R90, R64 ;  /* 0x0000005a4840723c */ /* 0x000fe20000001840 */
[----:B------:R-:W5:Y:S06]  /*13530*/  LDSM.16.MT88.4 R88, [R212+0x1100] ;  /* 0x00110000d458783b */ /* 0x000f6c0000004200 */
[----:B---3--:R-:W-:Y:S02]  /*13540*/  F2FP.PACK_AB R73, R126, R127 ;  /* 0x0000007f7e49723e */ /* 0x008fe400000000ff */
[----:B------:R-:W-:Y:S03]  /*13550*/  F2FP.PACK_AB R72, R189, R190 ;  /* 0x000000bebd48723e */ /* 0x000fe600000000ff */
[----:B------:R-:W-:Y:S01]  /*13560*/  F2FP.PACK_AB R74, R179, R188 ;  /* 0x000000bcb34a723e */ /* 0x000fe200000000ff */
[----:B-1----:R-:W-:Y:S04]  /*13570*/  FFMA.FTZ R70, R177, c[0x0][0x2d0], -R69 ;  /* 0x0000b400b1467a23 */ /* 0x002fe80000010845 */
        /* <DEDUP_REMOVED lines=12> */
[C---:B----4-:R-:W-:Y:S08]  /*13640*/  HMMA.16816.F32 R20, R72.reuse, R84, R20 ;  /* 0x000000544814723c */ /* 0x050ff00000001814 */
[C---:B------:R-:W-:Y:S01]  /*13650*/  HMMA.16816.F32 R24, R72.reuse, R86, R24 ;  /* 0x000000564818723c */ /* 0x040fe20000001818 */
[----:B------:R-:W4:Y:S07]  /*13660*/  LDSM.16.MT88.4 R84, [R213+0x1900] ;  /* 0x00190000d554783b */ /* 0x000f2e0000004200 */
[C---:B-----5:R-:W-:Y:S04]  /*13670*/  HMMA.16816.F32 R28, R72.reuse, R88, R28 ;  /* 0x00000058481c723c */ /* 0x060fe8000000181c */
[--C-:B-1----:R-:W-:Y:S04]  /*13680*/  FFMA.FTZ R70, R192, c[0x0][0x2d0], -R137.reuse ;  /* 0x0000b400c0467a23 */ /* 0x102fe80000010889 */
[C---:B------:R-:W-:Y:S01]  /*13690*/  HMMA.16816.F32 R32, R72.reuse, R90, R32 ;  /* 0x0000005a4820723c */ /* 0x040fe20000001820 */
[----:B------:R1:W-:Y:S01]  /*136a0*/  MUFU.EX2 R177, R70 ;  /* 0x0000004600b17308 */ /* 0x0003e20000000800 */
[----:B------:R-:W-:Y:S06]  /*136b0*/  LDSM.16.MT88.4 R88, [R210+0x5900] ;  /* 0x00590000d258783b */ /* 0x000fec0000004200 */
[C---:B--2---:R-:W-:Y:S08]  /*136c0*/  HMMA.16816.F32 R36, R72.reuse, R76, R36 ;  /* 0x0000004c4824723c */ /* 0x044ff00000001824 */
[C---:B------:R-:W-:Y:S01]  /*136d0*/  HMMA.16816.F32 R40, R72.reuse, R78, R40 ;  /* 0x0000004e4828723c */ /* 0x040fe20000001828 */
[----:B------:R-:W2:Y:S07]  /*136e0*/  LDSM.16.MT88.4 R76, [R212+0x1900] ;  /* 0x00190000d44c783b */ /* 0x000eae0000004200 */
[C---:B------:R-:W-:Y:S04]  /*136f0*/  HMMA.16816.F32 R44, R72.reuse, R92, R44 ;  /* 0x0000005c482c723c */ /* 0x040fe8000000182c */
[----:B-1----:R-:W-:Y:S04]  /*13700*/  FFMA.FTZ R70, R194, c[0x0][0x2d0], -R137 ;  /* 0x0000b400c2467a23 */ /* 0x002fe80000010889 */
[C---:B------:R-:W-:Y:S01]  /*13710*/  HMMA.16816.F32 R48, R72.reuse, R94, R48 ;  /* 0x0000005e4830723c */ /* 0x040fe20000001830 */
[----:B------:R1:W5:Y:S01]  /*13720*/  MUFU.EX2 R171, R70 ;  /* 0x0000004600ab7308 */ /* 0x0003620000000800 */
[----:B------:R-:W-:Y:S06]  /*13730*/  LDSM.16.MT88.4 R92, [R210+0x6100] ;  /* 0x00610000d25c783b */ /* 0x000fec0000004200 */
[C---:B------:R-:W-:Y:S08]  /*13740*/  HMMA.16816.F32 R52, R72.reuse, R96, R52 ;  /* 0x000000604834723c */ /* 0x040ff00000001834 */
[C---:B------:R-:W-:Y:S01]  /*13750*/  HMMA.16816.F32 R56, R72.reuse, R98, R56 ;  /* 0x000000624838723c */ /* 0x040fe20000001838 */
[----:B------:R-:W-:Y:S07]  /*13760*/  LDSM.16.MT88.4 R96, [R213+0x6100] ;  /* 0x00610000d560783b */ /* 0x000fee0000004200 */
[C---:B------:R-:W-:Y:S04]  /*13770*/  HMMA.16816.F32 R60, R72.reuse, R100, R60 ;  /* 0x00000064483c723c */ /* 0x040fe8000000183c */
[--C-:B-1----:R-:W-:Y:S04]  /*13780*/  FFMA.FTZ R70, R234, c[0x0][0x2d0], -R69.reuse ;  /* 0x0000b400ea467a23 */ /* 0x102fe80000010845 */
[----:B------:R-:W-:Y:S01]  /*13790*/  HMMA.16816.F32 R64, R72, R102, R64 ;  /* 0x000000664840723c */ /* 0x000fe20000001840 */
[----:B------:R1:W-:Y:S01]  /*137a0*/  MUFU.EX2 R157, R70 ;  /* 0x00000046009d7308 */ /* 0x0003e20000000800 */
[----:B------:R-:W-:Y:S05]  /*137b0*/  LDSM.16.MT88.4 R100, [R210+0x2900] ;  /* 0x00290000d264783b */ /* 0x000fea0000004200 */
[----:B---3--:R-:W-:Y:S02]  /*137c0*/  F2FP.PACK_AB R72, R176, R178 ;  /* 0x000000b2b048723e */ /* 0x008fe400000000ff */
[----:B-----5:R-:W-:Y:S03]  /*137d0*/  F2FP.PACK_AB R74, R171, R177 ;  /* 0x000000b1ab4a723e */ /* 0x020fe600000000ff */
        /* <DEDUP_REMOVED lines=10> */
[C---:B------:R-:W-:Y:S08]  /*13880*/  HMMA.16816.F32 R4, R72.reuse, R80, R4 ;  /* 0x000000504804723c */ /* 0x040ff00000001804 */
        /* <DEDUP_REMOVED lines=22> */
[----:B------:R-:W3:Y:S06]  /*139f0*/  LDSM.16.MT88.4 R88, [R210+0x2100] ;  /* 0x00210000d258783b */ /* 0x000eec0000004200 */
        /* <DEDUP_REMOVED lines=10> */
[--C-:B-1----:R-:W-:Y:S04]  /*13aa0*/  FFMA.FTZ R70, R249, c[0x0][0x2d0], -R69.reuse ;  /* 0x0000b400f9467a23 */ /* 0x102fe80000010845 */
[----:B------:R1:W5:Y:S02]  /*13ab0*/  MUFU.EX2 R112, R70 ;  /* 0x0000004600707308 */ /* 0x0003640000000800 */
[--C-:B-1----:R-:W-:Y:S01]  /*13ac0*/  FFMA.FTZ R70, R247, c[0x0][0x2d0], -R69.reuse ;  /* 0x0000b400f7467a23 */ /* 0x102fe20000010845 */
[----:B-----5:R-:W-:Y:S07]  /*13ad0*/  F2FP.PACK_AB R73, R112, R113 ;  /* 0x000000717049723e */ /* 0x020fee00000000ff */
[----:B------:R1:W-:Y:S02]  /*13ae0*/  MUFU.EX2 R123, R70 ;  /* 0x00000046007b7308 */ /* 0x0003e40000000800 */
[----:B-1----:R-:W-:Y:S08]  /*13af0*/  FFMA.FTZ R70, R250, c[0x0][0x2d0], -R69 ;  /* 0x0000b400fa467a23 */ /* 0x002ff00000010845 */
[----:B------:R1:W5:Y:S02]  /*13b00*/  MUFU.EX2 R122, R70 ;  /* 0x00000046007a7308 */ /* 0x0003640000000800 */
[--C-:B-1----:R-:W-:Y:S01]  /*13b10*/  FFMA.FTZ R70, R251, c[0x0][0x2d0], -R137.reuse ;  /* 0x0000b400fb467a23 */ /* 0x102fe20000010889 */
[----:B-----5:R-:W-:Y:S07]  /*13b20*/  F2FP.PACK_AB R75, R122, R123 ;  /* 0x0000007b7a4b723e */ /* 0x020fee00000000ff */
[----:B------:R1:W-:Y:S01]  /*13b30*/  MUFU.EX2 R162, R70 ;  /* 0x0000004600a27308 */ /* 0x0003e20000000800 */
[C---:B---3--:R-:W-:Y:S08]  /*13b40*/  HMMA.16816.F32 R4, R72.reuse, R80, R4 ;  /* 0x000000504804723c */ /* 0x048ff00000001804 */
[C---:B------:R-:W-:Y:S01]  /*13b50*/  HMMA.16816.F32 R8, R72.reuse, R82, R8 ;  /* 0x000000524808723c */ /* 0x040fe20000001808 */
[----:B------:R-:W3:Y:S07]  /*13b60*/  LDSM.16.MT88.4 R80, [R209+0x6100] ;  /* 0x00610000d150783b */ /* 0x000eee0000004200 */
[C---:B------:R-:W-:Y:S04]  /*13b70*/  HMMA.16816.F32 R12, R72.reuse, R88, R12 ;  /* 0x00000058480c723c */ /* 0x040fe8000000180c */
[--C-:B-1----:R-:W-:Y:S04]  /*13b80*/  FFMA.FTZ R70, R252, c[0x0][0x2d0], -R137.reuse ;  /* 0x0000b400fc467a23 */ /* 0x102fe80000010889 */
[C---:B------:R-:W-:Y:S01]  /*13b90*/  HMMA.16816.F32 R16, R72.reuse, R90, R16 ;  /* 0x0000005a4810723c */ /* 0x040fe20000001810 */
[----:B------:R1:W5:Y:S01]  /*13ba0*/  MUFU.EX2 R161, R70 ;  /* 0x0000004600a17308 */ /* 0x0003620000000800 */
[----:B------:R-:W5:Y:S06]  /*13bb0*/  LDSM.16.MT88.4 R88, [R212+0x6100] ;  /* 0x00610000d458783b */ /* 0x000f6c0000004200 */
[C---:B----4-:R-:W-:Y:S08]  /*13bc0*/  HMMA.16816.F32 R20, R72.reuse, R84, R20 ;  /* 0x000000544814723c */ /* 0x050ff00000001814 */
[C---:B------:R-:W-:Y:S01]  /*13bd0*/  HMMA.16816.F32 R24, R72.reuse, R86, R24 ;  /* 0x000000564818723c */ /* 0x040fe20000001818 */
[----:B------:R-:W4:Y:S07]  /*13be0*/  LDSM.16.MT88.4 R84, [R209+0x2900] ;  /* 0x00290000d154783b */ /* 0x000f2e0000004200 */
[C---:B--2---:R-:W-:Y:S04]  /*13bf0*/  HMMA.16816.F32 R28, R72.reuse, R76, R28 ;  /* 0x0000004c481c723c */ /* 0x044fe8000000181c */
[--C-:B-1----:R-:W-:Y:S01]  /*13c00*/  FFMA.FTZ R70, R128, c[0x0][0x2d0], -R137.reuse ;  /* 0x0000b40080467a23 */ /* 0x102fe20000010889 */
[----:B------:R-:W-:Y:S03]  /*13c10*/  MOV R128, R160 ;  /* 0x000000a000807202 */ /* 0x000fe60000000f00 */
        /* <DEDUP_REMOVED lines=14> */
[C---:B-----5:R-:W-:Y:S04]  /*13d00*/  HMMA.16816.F32 R60, R72.reuse, R88, R60 ;  /* 0x00000058483c723c */ /* 0x060fe8000000183c */
[--C-:B-1----:R-:W-:Y:S04]  /*13d10*/  FFMA.FTZ R70, R121, c[0x0][0x2d0], -R69.reuse ;  /* 0x0000b40079467a23 */ /* 0x102fe80000010845 */
[----:B------:R-:W-:Y:S01]  /*13d20*/  HMMA.16816.F32 R64, R72, R90, R64 ;  /* 0x0000005a4840723c */ /* 0x000fe20000001840 */
[----:B------:R1:W-:Y:S01]  /*13d30*/  MUFU.EX2 R121, R70 ;  /* 0x0000004600797308 */ /* 0x0003e20000000800 */
[----:B------:R-:W-:Y:S05]  /*13d40*/  LDSM.16.MT88.4 R88, [R210+0x6900] ;  /* 0x00690000d258783b */ /* 0x000fea0000004200 */
[----:B------:R-:W-:Y:S02]  /*13d50*/  F2FP.PACK_AB R72, R161, R162 ;  /* 0x000000a2a148723e */ /* 0x000fe400000000ff */
        /* <DEDUP_REMOVED lines=9> */
[----:B------:R-:W-:Y:S02]  /*13df0*/  MOV R109, R155 ;  /* 0x0000009b006d7202 */ /* 0x000fe40000000f00 */
[----:B-----5:R-:W-:Y:S05]  /*13e00*/  F2FP.PACK_AB R75, R130, R131 ;  /* 0x00000083824b723e */ /* 0x020fea00000000ff */
[----:B------:R1:W-:Y:S02]  /*13e10*/  MUFU.EX2 R155, R70 ;  /* 0x00000046009b7308 */ /* 0x0003e40000000800 */
[C---:B----4-:R-:W-:Y:S08]  /*13e20*/  HMMA.16816.F32 R4, R72.reuse, R84, R4 ;  /* 0x000000544804723c */ /* 0x050ff00000001804 */
[C---:B------:R-:W-:Y:S01]  /*13e30*/  HMMA.16816.F32 R8, R72.reuse, R86, R8 ;  /* 0x000000564808723c */ /* 0x040fe20000001808 */
[----:B------:R-:W4:Y:S07]  /*13e40*/  LDSM.16.MT88.4 R84, [R209+0x6900] ;  /* 0x00690000d154783b */ /* 0x000f2e0000004200 */
[C---:B------:R-:W-:Y:S04]  /*13e50*/  HMMA.16816.F32 R12, R72.reuse, R100, R12 ;  /* 0x00000064480c723c */ /* 0x040fe8000000180c */
[--C-:B-1----:R-:W-:Y:S04]  /*13e60*/  FFMA.FTZ R70, R154, c[0x0][0x2d0], -R137.reuse ;  /* 0x0000b4009a467a23 */ /* 0x102fe80000010889 */
[C---:B------:R-:W-:Y:S01]  /*13e70*/  HMMA.16816.F32 R16, R72.reuse, R102, R16 ;  /* 0x000000664810723c */ /* 0x040fe20000001810 */
[----:B------:R1:W5:Y:S01]  /*13e80*/  MUFU.EX2 R154, R70 ;  /* 0x00000046009a7308 */ /* 0x0003620000000800 */
[----:B------:R-:W-:Y:S06]  /*13e90*/  LDSM.16.MT88.4 R100, [R212+0x7100] ;  /* 0x00710000d464783b */ /* 0x000fec0000004200 */
[C---:B--2---:R-:W-:Y:S08]  /*13ea0*/  HMMA.16816.F32 R20, R72.reuse, R76, R20 ;  /* 0x0000004c4814723c */ /* 0x044ff00000001814 */
[C---:B------:R-:W-:Y:S01]  /*13eb0*/  HMMA.16816.F32 R24, R72.reuse, R78, R24 ;  /* 0x0000004e4818723c */ /* 0x040fe20000001818 */
[----:B------:R-:W2:Y:S07]  /*13ec0*/  LDSM.16.MT88.4 R76, [R213+0x6900] ;  /* 0x00690000d54c783b */ /* 0x000eae0000004200 */
[C---:B---3--:R-:W-:Y:S04]  /*13ed0*/  HMMA.16816.F32 R28, R72.reuse, R80, R28 ;  /* 0x00000050481c723c */ /* 0x048fe8000000181c */
[--C-:B-1----:R-:W-:Y:S04]  /*13ee0*/  FFMA.FTZ R70, R153, c[0x0][0x2d0], -R137.reuse ;  /* 0x0000b40099467a23 */ /* 0x102fe80000010889 */
[C---:B------:R-:W-:Y:S01]  /*13ef0*/  HMMA.16816.F32 R32, R72.reuse, R82, R32 ;  /* 0x000000524820723c */ /* 0x040fe20000001820 */
[----:B------:R1:W-:Y:S01]  /*13f00*/  MUFU.EX2 R153, R70 ;  /* 0x0000004600997308 */ /* 0x0003e20000000800 */
[----:B------:R-:W3:Y:S06]  /*13f10*/  LDSM.16.MT88.4 R80, [R212+0x6900] ;  /* 0x00690000d450783b */ /* 0x000eec0000004200 */
[C---:B----4-:R-:W-:Y:S08]  /*13f20*/  HMMA.16816.F32 R36, R72.reuse, R84, R36 ;  /* 0x000000544824723c */ /* 0x050ff00000001824 */
[C---:B------:R-:W-:Y:S01]  /*13f30*/  HMMA.16816.F32 R40, R72.reuse, R86, R40 ;  /* 0x000000564828723c */ /* 0x040fe20000001828 */
[----:B------:R-:W4:Y:S07]  /*13f40*/  LDSM.16.MT88.4 R84, [R209+0x3100] ;  /* 0x00310000d154783b */ /* 0x000f2e0000004200 */
[C---:B------:R-:W-:Y:S04]  /*13f50*/  HMMA.16816.F32 R44, R72.reuse, R88, R44 ;  /* 0x00000058482c723c */ /* 0x040fe8000000182c */
[----:B-1----:R-:W-:Y:S04]  /*13f60*/  FFMA.FTZ R70, R152, c[0x0][0x2d0], -R137 ;  /* 0x0000b40098467a23 */ /* 0x002fe80000010889 */
[C---:B------:R-:W-:Y:S01]  /*13f70*/  HMMA.16816.F32 R48, R72.reuse, R90, R48 ;  /* 0x0000005a4830723c */ /* 0x040fe20000001830 */
[----:B------:R1:W1:Y:S01]  /*13f80*/  MUFU.EX2 R152, R70 ;  /* 0x0000004600987308 */ /* 0x0002620000000800 */
[----:B------:R-:W-:Y:S06]  /*13f90*/  LDSM.16.MT88.4 R88, [R212+0x3100] ;  /* 0x00310000d458783b */ /* 0x000fec0000004200 */
[C---:B--2---:R-:W-:Y:S08]  /*13fa0*/  HMMA.16816.F32 R52, R72.reuse, R76, R52 ;  /* 0x0000004c4834723c */ /* 0x044ff00000001834 */
[C---:B------:R-:W-:Y:S01]  /*13fb0*/  HMMA.16816.F32 R56, R72.reuse, R78, R56 ;  /* 0x0000004e4838723c */ /* 0x040fe20000001838 */
[----:B------:R-:W2:Y:S07]  /*13fc0*/  LDSM.16.MT88.4 R76, [R210+0x3100] ;  /* 0x00310000d24c783b */ /* 0x000eae0000004200 */
[C---:B---3--:R-:W-:Y:S04]  /*13fd0*/  HMMA.16816.F32 R60, R72.reuse, R80, R60 ;  /* 0x00000050483c723c */ /* 0x048fe8000000183c */
[--C-:B-1----:R-:W-:Y:S04]  /*13fe0*/  FFMA.FTZ R70, R111, c[0x0][0x2d0], -R69.reuse ;  /* 0x0000b4006f467a23 */ /* 0x102fe80000010845 */
[----:B------:R-:W-:Y:S01]  /*13ff0*/  HMMA.16816.F32 R64, R72, R82, R64 ;  /* 0x000000524840723c */ /* 0x000fe20000001840 */
[----:B------:R1:W-:Y:S01]  /*14000*/  MUFU.EX2 R129, R70 ;  /* 0x0000004600817308 */ /* 0x0003e20000000800 */
[----:B------:R-:W3:Y:S05]  /*14010*/  LDSM.16.MT88.4 R80, [R213+0x3100] ;  /* 0x00310000d550783b */ /* 0x000eea0000004200 */
[----:B-----5:R-:W-:Y:S02]  /*14020*/  F2FP.PACK_AB R72, R154, R155 ;  /* 0x0000009b9a48723e */ /* 0x020fe400000000ff */
[----:B------:R-:W-:Y:S03]  /*14030*/  F2FP.PACK_AB R74, R152, R153 ;  /* 0x00000099984a723e */ /* 0x000fe600000000ff */
[--C-:B-1----:R-:W-:Y:S01]  /*14040*/  FFMA.FTZ R70, R110, c[0x0][0x2d0], -R69.reuse ;  /* 0x0000b4006e467a23 */ /* 0x102fe20000010845 */
[----:B------:R-:W-:Y:S03]  /*14050*/  MOV R110, R138 ;  /* 0x0000008a006e7202 */ /* 0x000fe60000000f00 */
[----:B------:R1:W5:Y:S02]  /*14060*/  MUFU.EX2 R128, R70 ;  /* 0x0000004600807308 */ /* 0x0003640000000800 */
[--C-:B-1----:R-:W-:Y:S01]  /*14070*/  FFMA.FTZ R70, R108, c[0x0][0x2d0], -R69.reuse ;  /* 0x0000b4006c467a23 */ /* 0x102fe20000010845 */
[----:B------:R-:W-:Y:S02]  /*14080*/  MOV R108, R139 ;  /* 0x0000008b006c7202 */ /* 0x000fe40000000f00 */
[----:B-----5:R-:W-:Y:S05]  /*14090*/  F2FP.PACK_AB R73, R128, R129 ;  /* 0x000000818049723e */ /* 0x020fea00000000ff */
[----:B------:R1:W-:Y:S02]  /*140a0*/  MUFU.EX2 R139, R70 ;  /* 0x00000046008b7308 */ /* 0x0003e40000000800 */
[----:B-1----:R-:W-:Y:S02]  /*140b0*/  FFMA.FTZ R70, R109, c[0x0][0x2d0], -R69 ;  /* 0x0000b4006d467a23 */ /* 0x002fe40000010845 */
[----:B------:R-:W5:Y:S06]  /*140c0*/  LDL.LU R109, [R1+0x4] ;  /* 0x00000400016d7983 */ /* 0x000f6c0000300800 */
[----:B------:R1:W1:Y:S02]  /*140d0*/  MUFU.EX2 R138, R70 ;  /* 0x00000046008a7308 */ /* 0x0002640000000800 */
[--C-:B-1----:R-:W-:Y:S01]  /*140e0*/  FFMA.FTZ R70, R151, c[0x0][0x2d0], -R137.reuse ;  /* 0x0000b40097467a23 */ /* 0x102fe20000010889 */
[----:B------:R-:W-:Y:S07]  /*140f0*/  F2FP.PACK_AB R75, R138, R139 ;  /* 0x0000008b8a4b723e */ /* 0x000fee00000000ff */
[----:B------:R1:W-:Y:S01]  /*14100*/  MUFU.EX2 R151, R70 ;  /* 0x0000004600977308 */ /* 0x0003e20000000800 */
[C---:B----4-:R-:W-:Y:S08]  /*14110*/  HMMA.16816.F32 R4, R72.reuse, R84, R4 ;  /* 0x000000544804723c */ /* 0x050ff00000001804 */
[C---:B------:R-:W-:Y:S01]  /*14120*/  HMMA.16816.F32 R8, R72.reuse, R86, R8 ;  /* 0x000000564808723c */ /* 0x040fe20000001808 */
[----:B------:R-:W4:Y:S07]  /*14130*/  LDSM.16.MT88.4 R84, [R209+0x7100] ;  /* 0x00710000d154783b */ /* 0x000f2e0000004200 */
[C---:B--2---:R-:W-:Y:S04]  /*14140*/  HMMA.16816.F32 R12, R72.reuse, R76, R12 ;  /* 0x0000004c480c723c */ /* 0x044fe8000000180c */
[--C-:B-1----:R-:W-:Y:S04]  /*14150*/  FFMA.FTZ R70, R150, c[0x0][0x2d0], -R137.reuse ;  /* 0x0000b40096467a23 */ /* 0x102fe80000010889 */
[C---:B------:R-:W-:Y:S01]  /*14160*/  HMMA.16816.F32 R16, R72.reuse, R78, R16 ;  /* 0x0000004e4810723c */ /* 0x040fe20000001810 */
[----:B------:R1:W2:Y:S01]  /*14170*/  MUFU.EX2 R150, R70 ;  /* 0x0000004600967308 */ /* 0x0002a20000000800 */
[----:B------:R-:W4:Y:S06]  /*14180*/  LDSM.16.MT88.4 R76, [R209+0x3900] ;  /* 0x00390000d14c783b */ /* 0x000f2c0000004200 */
[C---:B---3--:R-:W-:Y:S08]  /*14190*/  HMMA.16816.F32 R20, R72.reuse, R80, R20 ;  /* 0x000000504814723c */ /* 0x048ff00000001814 */
[C---:B------:R-:W-:Y:S08]  /*141a0*/  HMMA.16816.F32 R24, R72.reuse, R82, R24 ;  /* 0x000000524818723c */ /* 0x040ff00000001818 */
[C---:B------:R-:W-:Y:S04]  /*141b0*/  HMMA.16816.F32 R28, R72.reuse, R88, R28 ;  /* 0x00000058481c723c */ /* 0x040fe8000000181c */
[--C-:B-1----:R-:W-:Y:S01]  /*141c0*/  FFMA.FTZ R70, R149, c[0x0][0x2d0], -R137.reuse ;  /* 0x0000b40095467a23 */ /* 0x102fe20000010889 */
[----:B--2---:R-:W-:Y:S03]  /*141d0*/  F2FP.PACK_AB R132, R150, R151 ;  /* 0x000000979684723e */ /* 0x004fe600000000ff */
[C---:B------:R-:W-:Y:S01]  /*141e0*/  HMMA.16816.F32 R32, R72.reuse, R90, R32 ;  /* 0x0000005a4820723c */ /* 0x040fe20000001820 */
[----:B------:R1:W-:Y:S07]  /*141f0*/  MUFU.EX2 R149, R70 ;  /* 0x0000004600957308 */ /* 0x0003ee0000000800 */
[C---:B----4-:R-:W-:Y:S08]  /*14200*/  HMMA.16816.F32 R36, R72.reuse, R84, R36 ;  /* 0x000000544824723c */ /* 0x050ff00000001824 */
        /* <DEDUP_REMOVED lines=107> */
[----:B------:R1:W-:Y:S04]  /*148c0*/  STL [R1+0x4], R2 ;  /* 0x0000040201007387 */ /* 0x0003e80000100800 */
[----:B------:R1:W-:Y:S01]  /*148d0*/  STL [R1+0x8], R0 ;  /* 0x0000080001007387 */ /* 0x0003e20000100800 */
[----:B------:R-:W-:-:S05]  /*148e0*/  @P0 BRA `(.L_x_134) ;  /* 0xffffc01000000947 */ /* 0x000fca000383ffff */
.L_x_133:
[----:B-1----:R-:W2:Y:S04]  /*148f0*/  LDL.LU R0, [R1+0x4] ;  /* 0x0000040001007983 */ /* 0x002ea80000300800 */
[----:B------:R-:W3:Y:S01]  /*14900*/  LDL.LU R2, [R1+0x8] ;  /* 0x0000080001027983 */ /* 0x000ee20000300800 */
[----:B------:R-:W-:-:S02]  /*14910*/  MOV R30, 0xff800000 ;  /* 0xff800000001e7802 */ /* 0x000fc40000000f00 */
[----:B------:R-:W-:Y:S02]  /*14920*/  MOV R31, 0xff800000 ;  /* 0xff800000001f7802 */ /* 0x000fe40000000f00 */
[----:B------:R-:W-:Y:S01]  /*14930*/  PLOP3.LUT P2, PT, PT, PT, PT, 0x8, 0x0 ;  /* 0x000000000000781c */ /* 0x000fe20003f4e170 */
[----:B--2---:R-:W1:Y:S04]  /*14940*/  SHFL.BFLY PT, R4, R0, 0x2, 0x1f ;  /* 0x0c401f0000047f89 */ /* 0x004e6800000e0000 */
[----:B---3--:R-:W2:Y:S01]  /*14950*/  SHFL.BFLY PT, R7, R2, 0x2, 0x1f ;  /* 0x0c401f0002077f89 */ /* 0x008ea200000e0000 */
[----:B-1----:R-:W-:Y:S02]  /*14960*/  FADD.FTZ R4, R4, R0 ;  /* 0x0000000004047221 */ /* 0x002fe40000010000 */
[----:B--2---:R-:W-:-:S03]  /*14970*/  FADD.FTZ R7, R7, R2 ;  /* 0x0000000207077221 */ /* 0x004fc60000010000 */
[----:B------:R-:W1:Y:S01]  /*14980*/  SHFL.BFLY PT, R0, R4, 0x1, 0x1f ;  /* 0x0c201f0004007f89 */ /* 0x000e6200000e0000 */
[----:B------:R-:W-:-:S03]  /*14990*/  MOV R2, RZ ;  /* 0x000000ff00027202 */ /* 0x000fc60000000f00 */
[----:B------:R-:W2:Y:S01]  /*149a0*/  SHFL.BFLY PT, R5, R7, 0x1, 0x1f ;  /* 0x0c201f0007057f89 */ /* 0x000ea200000e0000 */
[----:B-1----:R-:W-:Y:S01]  /*149b0*/  FADD.FTZ R4, R4, R0 ;  /* 0x0000000004047221 */ /* 0x002fe20000010000 */
[----:B------:R-:W-:Y:S01]  /*149c0*/  MOV R0, RZ ;  /* 0x000000ff00007202 */ /* 0x000fe20000000f00 */
[----:B--2---:R-:W-:-:S03]  /*149d0*/  FADD.FTZ R7, R5, R7 ;  /* 0x0000000705077221 */ /* 0x004fc60000010000 */
[----:B------:R-:W-:Y:S02]  /*149e0*/  FSETP.NE.FTZ.AND P1, PT, R4, RZ, PT ;  /* 0x000000ff0400720b */ /* 0x000fe40003f35000 */
[----:B------:R-:W-:-:S11]  /*149f0*/  FSETP.NE.FTZ.AND P0, PT, R7, RZ, PT ;  /* 0x000000ff0700720b */ /* 0x000fd60003f15000 */
[----:B------:R-:W1:Y:S08]  /*14a00*/  @P1 MUFU.RCP R2, R4 ;  /* 0x0000000400021308 */ /* 0x000e700000001000 */
[----:B------:R-:W-:Y:S08]  /*14a10*/  @P0 MUFU.RCP R0, R7 ;  /* 0x0000000700000308 */ /* 0x000ff00000001000 */
[----:B------:R2:W3:Y:S01]  /*14a20*/  @P1 MUFU.LG2 R6, R4 ;  /* 0x0000000400061308 */ /* 0x0004e20000000c00 */
[----:B-1----:R-:W-:-:S02]  /*14a30*/  FMUL.FTZ R72, R2, R72 ;  /* 0x0000004802487220 */ /* 0x002fc40000410000 */
[C---:B------:R-:W-:Y:S02]  /*14a40*/  FMUL.FTZ R27, R2.reuse, R73 ;  /* 0x00000049021b7220 */ /* 0x040fe40000410000 */
[C---:B------:R-:W-:Y:S02]  /*14a50*/  FMUL.FTZ R76, R2.reuse, R76 ;  /* 0x0000004c024c7220 */ /* 0x040fe40000410000 */
[C---:B------:R-:W-:Y:S01]  /*14a60*/  FMUL.FTZ R8, R2.reuse, R77 ;  /* 0x0000004d02087220 */ /* 0x040fe20000410000 */
[----:B------:R-:W1:Y:S01]  /*14a70*/  @P0 MUFU.LG2 R7, R7 ;  /* 0x0000000700070308 */ /* 0x000e620000000c00 */
[C---:B------:R-:W-:Y:S02]  /*14a80*/  FMUL.FTZ R80, R2.reuse, R80 ;  /* 0x0000005002507220 */ /* 0x040fe40000410000 */
[C---:B------:R-:W-:Y:S02]  /*14a90*/  FMUL.FTZ R81, R2.reuse, R81 ;  /* 0x0000005102517220 */ /* 0x040fe40000410000 */
[----:B------:R-:W-:-:S02]  /*14aa0*/  FMUL.FTZ R84, R2, R84 ;  /* 0x0000005402547220 */ /* 0x000fc40000410000 */
[C---:B------:R-:W-:Y:S01]  /*14ab0*/  FMUL.FTZ R85, R2.reuse, R85 ;  /* 0x0000005502557220 */ /* 0x040fe20000410000 */
[----:B--2---:R-:W-:Y:S01]  /*14ac0*/  @P1 MOV R4, 0x3f317218 ;  /* 0x3f31721800041802 */ /* 0x004fe20000000f00 */
        /* <DEDUP_REMOVED lines=25> */
[----:B------:R-:W-:Y:S02]  /*14c60*/  @P1 FMUL.FTZ R5, R4, c[0x0][0x2d0] ;  /* 0x0000b40004051a20 */ /* 0x000fe40000410000 */
[----:B---3--:R-:W-:Y:S02]  /*14c70*/  @P1 FMUL.FTZ R6, R6, 0.69314718246459960938 ;  /* 0x3f31721806061820 */ /* 0x008fe40000410000 */
[----:B-1----:R-:W-:Y:S02]  /*14c80*/  @P0 FMUL.FTZ R4, R7, 0.69314718246459960938 ;  /* 0x3f31721807040820 */ /* 0x002fe40000410000 */
[----:B------:R-:W-:Y:S02]  /*14c90*/  @P0 FMUL.FTZ R2, R2, c[0x0][0x2d0] ;  /* 0x0000b40002020a20 */ /* 0x000fe40000410000 */
        /* <DEDUP_REMOVED lines=31> */
[----:B------:R-:W-:Y:S02]  /*14e90*/  FMUL.FTZ R10, R0, R135 ;  /* 0x00000087000a7220 */ /* 0x000fe40000410000 */
[----:B------:R-:W-:Y:S02]  /*14ea0*/  @P1 FFMA.FTZ R30, R5, R68, R6 ;  /* 0x00000044051e1223 */ /* 0x000fe40000010006 */
[----:B------:R-:W-:Y:S02]  /*14eb0*/  @P0 FFMA.FTZ R31, R2, R3, R4 ;  /* 0x00000003021f0223 */ /* 0x000fe40000010004 */
.L_x_103:
[----:B------:R-:W1:Y:S01]  /*14ec0*/  S2R R44, SR_CTAID.Y ;  /* 0x00000000002c7919 */ /* 0x000e620000002600 */
[----:B------:R-:W-:Y:S01]  /*14ed0*/  ULDC.64 UR4, c[0x0][0x118] ;  /* 0x0000460000047ab9 */ /* 0x000fe20000000a00 */
[----:B-1----:R-:W-:Y:S01]  /*14ee0*/  SHF.R.S32.HI R34, RZ, 0x1f, R44 ;  /* 0x0000001fff227819 */ /* 0x002fe2000001142c */
[----:B------:R-:W-:Y:S05]  /*14ef0*/  @P2 BRA `(.L_x_135) ;  /* 0x0000129000002947 */ /* 0x000fea0003800000 */
[----:B------:R-:W2:Y:S01]  /*14f00*/  LDL R35, [R1+0x40] ;  /* 0x0000400001237983 */ /* 0x000ea20000100800 */
[----:B------:R-:W-:Y:S02]  /*14f10*/  F2FP.PACK_AB R27, R27, R72 ;  /* 0x000000481b1b723e */ /* 0x000fe400000000ff */
[----:B------:R-:W-:Y:S01]  /*14f20*/  F2FP.PACK_AB R74, R75, R74 ;  /* 0x0000004a4b4a723e */ /* 0x000fe200000000ff */
[----:B------:R-:W1:Y:S01]  /*14f30*/  S2R R32, SR_TID.X ;  /* 0x0000000000207919 */ /* 0x000e620000002100 */
        /* <DEDUP_REMOVED lines=12> */
[----:B-1----:R-:W-:-:S02]  /*15000*/  SHF.R.S32.HI R33, RZ, 0x1f, R32 ;  /* 0x0000001fff217819 */ /* 0x002fc40000011420 */
[----:B------:R-:W-:Y:S02]  /*15010*/  F2FP.PACK_AB R24, R24, R100 ;  /* 0x000000641818723e */ /* 0x000fe400000000ff */
[CC--:B------:R-:W-:Y:S02]  /*15020*/  LEA.HI R2, R33.reuse, R32.reuse, RZ, 0x2 ;  /* 0x0000002021027211 */ /* 0x0c0fe400078f10ff */
[----:B------:R-:W-:Y:S02]  /*15030*/  LEA.HI R29, R33, R32, RZ, 0x5 ;  /* 0x00000020211d7211 */ /* 0x000fe400078f28ff */
[--C-:B------:R-:W-:Y:S02]  /*15040*/  SHF.R.S32.HI R4, RZ, 0x2, R2.reuse ;  /* 0x00000002ff047819 */ /* 0x100fe40000011402 */
[----:B------:R-:W-:Y:S02]  /*15050*/  SHF.R.S32.HI R0, RZ, 0x1f, R2 ;  /* 0x0000001fff007819 */ /* 0x000fe40000011402 */
[----:B------:R-:W-:-:S02]  /*15060*/  SHF.R.S32.HI R28, RZ, 0x5, R29 ;  /* 0x00000005ff1c7819 */ /* 0x000fc4000001141d */
[----:B------:R-:W-:Y:S02]  /*15070*/  LEA.HI R0, R0, R4, RZ, 0x3 ;  /* 0x0000000400007211 */ /* 0x000fe400078f18ff */
[----:B------:R-:W-:Y:S02]  /*15080*/  F2FP.PACK_AB R102, R103, R102 ;  /* 0x000000666766723e */ /* 0x000fe400000000ff */
[----:B------:R-:W-:Y:S02]  /*15090*/  LOP3.LUT R0, R0, 0xfffffff8, RZ, 0xc0, !PT ;  /* 0xfffffff800007812 */ /* 0x000fe400078ec0ff */
[----:B------:R-:W-:Y:S02]  /*150a0*/  F2FP.PACK_AB R23, R23, R104 ;  /* 0x000000681717723e */ /* 0x000fe400000000ff */
[----:B------:R-:W-:Y:S01]  /*150b0*/  F2FP.PACK_AB R106, R107, R106 ;  /* 0x0000006a6b6a723e */ /* 0x000fe200000000ff */
[----:B------:R-:W-:Y:S01]  /*150c0*/  IMAD.IADD R4, R4, 0x1, -R0 ;  /* 0x0000000104047824 */ /* 0x000fe200078e0a00 */
[----:B------:R-:W-:-:S02]  /*150d0*/  LOP3.LUT R0, R2, 0xfffffffc, RZ, 0xc0, !PT ;  /* 0xfffffffc02007812 */ /* 0x000fc400078ec0ff */
[----:B------:R-:W-:Y:S01]  /*150e0*/  F2FP.PACK_AB R21, R21, R108 ;  /* 0x0000006c1515723e */ /* 0x000fe200000000ff */
[C---:B------:R-:W-:Y:S01]  /*150f0*/  IMAD.SHL.U32 R2, R4.reuse, 0x40, RZ ;  /* 0x0000004004027824 */ /* 0x040fe200078e00ff */
[----:B------:R-:W-:Y:S01]  /*15100*/  LOP3.LUT R3, R4, 0x1, RZ, 0xc0, !PT ;  /* 0x0000000104037812 */ /* 0x000fe200078ec0ff */
[----:B------:R-:W-:Y:S01]  /*15110*/  IMAD.IADD R22, R32, 0x1, -R0 ;  /* 0x0000000120167824 */ /* 0x000fe200078e0a00 */
[----:B------:R-:W-:Y:S02]  /*15120*/  F2FP.PACK_AB R110, R111, R110 ;  /* 0x0000006e6f6e723e */ /* 0x000fe400000000ff */
[----:B------:R-:W-:Y:S01]  /*15130*/  LOP3.LUT R0, R2, 0x1c0, RZ, 0xc0, !PT ;  /* 0x000001c002007812 */ /* 0x000fe200078ec0ff */
[----:B------:R-:W-:Y:S01]  /*15140*/  IMAD R2, R28, 0x200, R22 ;  /* 0x000002001c027824 */ /* 0x000fe200078e0216 */
[----:B------:R-:W-:Y:S02]  /*15150*/  ISETP.NE.U32.AND P0, PT, R3, 0x1, PT ;  /* 0x000000010300780c */ /* 0x000fe40003f05070 */
[----:B------:R-:W-:-:S02]  /*15160*/  LEA.HI R0, R0, R0, RZ, 0x1d ;  /* 0x0000000000007211 */ /* 0x000fc400078fe8ff */
[----:B------:R-:W-:Y:S01]  /*15170*/  R2P PR, R4, 0x6 ;  /* 0x0000000604007804 */ /* 0x000fe20000000000 */
[----:B------:R-:W-:Y:S01]  /*15180*/  IMAD.MOV.U32 R4, RZ, RZ, 0x20 ;  /* 0x00000020ff047424 */ /* 0x000fe200078e00ff */
[----:B------:R-:W-:Y:S01]  /*15190*/  F2FP.PACK_AB R20, R20, R112 ;  /* 0x000000701414723e */ /* 0x000fe200000000ff */
[----:B------:R-:W-:Y:S01]  /*151a0*/  IMAD.U32 R0, R2, 0x2, R0 ;  /* 0x0000000202007824 */ /* 0x000fe200078e0000 */
[----:B------:R-:W-:Y:S02]  /*151b0*/  F2FP.PACK_AB R19, R115, R114 ;  /* 0x000000727313723e */ /* 0x000fe400000000ff */
[----:B------:R-:W-:Y:S01]  /*151c0*/  SEL R4, R4, 0xffffffe0, !P1 ;  /* 0xffffffe004047807 */ /* 0x000fe20004800000 */
[----:B------:R-:W-:Y:S01]  /*151d0*/  IMAD.SHL.U32 R0, R0, 0x2, RZ ;  /* 0x0000000200007824 */ /* 0x000fe200078e00ff */
[----:B------:R-:W-:Y:S01]  /*151e0*/  BAR.SYNC.DEFER_BLOCKING 0x1, 0x100 ;  /* 0x0044000000007b1d */ /* 0x000fe20000010000 */
[----:B------:R-:W-:Y:S02]  /*151f0*/  F2FP.PACK_AB R18, R18, R116 ;  /* 0x000000741212723e */ /* 0x000fe400000000ff */
[----:B------:R-:W-:-:S02]  /*15200*/  F2FP.PACK_AB R17, R17, R118 ;  /* 0x000000761111723e */ /* 0x000fc400000000ff */
[C---:B------:R-:W-:Y:S02]  /*15210*/  IADD3 R3, R0.reuse, 0x80, RZ ;  /* 0x0000008000037810 */ /* 0x040fe40007ffe0ff */
[C---:B------:R-:W-:Y:S02]  /*15220*/  IADD3 R2, R0.reuse, 0x70, RZ ;  /* 0x0000007000027810 */ /* 0x040fe40007ffe0ff */
[----:B------:R-:W-:Y:S01]  /*15230*/  @P0 IADD3 R2, R3, 0x10, RZ ;  /* 0x0000001003020810 */ /* 0x000fe20007ffe0ff */
[----:B------:R-:W-:Y:S01]  /*15240*/  IMAD.IADD R3, R0, 0x1, R4 ;  /* 0x0000000100037824 */ /* 0x000fe200078e0204 */
[----:B------:R-:W-:Y:S02]  /*15250*/  F2FP.PACK_AB R16, R16, R120 ;  /* 0x000000781010723e */ /* 0x000fe400000000ff */
[----:B------:R-:W-:Y:S01]  /*15260*/  F2FP.PACK_AB R13, R13, R122 ;  /* 0x0000007a0d0d723e */ /* 0x000fe200000000ff */
[----:B------:R-:W-:Y:S01]  /*15270*/  IMAD.IADD R4, R4, 0x1, R2 ;  /* 0x0000000104047824 */ /* 0x000fe200078e0202 */
[----:B------:R-:W-:-:S02]  /*15280*/  F2FP.PACK_AB R12, R12, R124 ;  /* 0x0000007c0c0c723e */ /* 0x000fc400000000ff */
[----:B------:R-:W-:Y:S02]  /*15290*/  F2FP.PACK_AB R11, R11, R126 ;  /* 0x0000007e0b0b723e */ /* 0x000fe400000000ff */
[----:B------:R-:W-:Y:S02]  /*152a0*/  F2FP.PACK_AB R9, R9, R128 ;  /* 0x000000800909723e */ /* 0x000fe400000000ff */
[----:B------:R-:W-:Y:S02]  /*152b0*/  F2FP.PACK_AB R15, R15, R130 ;  /* 0x000000820f0f723e */ /* 0x000fe400000000ff */
[----:B------:R-:W-:Y:S01]  /*152c0*/  F2FP.PACK_AB R14, R14, R132 ;  /* 0x000000840e0e723e */ /* 0x000fe200000000ff */
[----:B------:R1:W-:Y:S01]  /*152d0*/  STS [R0+0x80], R27 ;  /* 0x0000801b00007388 */ /* 0x0003e20000000800 */
[----:B------:R-:W-:Y:S02]  /*152e0*/  F2FP.PACK_AB R10, R10, R134 ;  /* 0x000000860a0a723e */ /* 0x000fe400000000ff */
[----:B------:R-:W-:Y:S01]  /*152f0*/  ISETP.NE.U32.AND P0, PT, RZ, c[0x0][0x500], PT ;  /* 0x00014000ff007a0c */ /* 0x000fe20003f05070 */
[----:B------:R-:W-:Y:S01]  /*15300*/  STS [R0+0x480], R74 ;  /* 0x0004804a00007388 */ /* 0x000fe20000000800 */
[----:B------:R-:W-:-:S02]  /*15310*/  ISETP.NE.U32.AND P1, PT, RZ, c[0x0][0x508], PT ;  /* 0x00014200ff007a0c */ /* 0x000fc40003f25070 */
[----:B------:R-:W-:Y:S01]  /*15320*/  ISETP.NE.AND.EX P0, PT, RZ, c[0x0][0x504], PT, P0 ;  /* 0x00014100ff007a0c */ /* 0x000fe20003f05300 */
[----:B------:R3:W-:Y:S01]  /*15330*/  STS [R2], R8 ;  /* 0x0000000802007388 */ /* 0x0007e20000000800 */
[----:B------:R-:W-:-:S03]  /*15340*/  ISETP.NE.AND.EX P1, PT, RZ, c[0x0][0x50c], PT, P1 ;  /* 0x00014300ff007a0c */ /* 0x000fc60003f25310 */
[----:B------:R-:W-:Y:S04]  /*15350*/  STS [R2+0x400], R78 ;  /* 0x0004004e02007388 */ /* 0x000fe80000000800 */
[----:B------:R4:W-:Y:S04]  /*15360*/  STS [R3+0x80], R5 ;  /* 0x0000800503007388 */ /* 0x0009e80000000800 */
[----:B------:R-:W-:Y:S04]  /*15370*/  STS [R3+0x480], R82 ;  /* 0x0004805203007388 */ /* 0x000fe80000000800 */
[----:B------:R4:W-:Y:S01]  /*15380*/  STS [R4], R6 ;  /* 0x0000000604007388 */ /* 0x0009e20000000800 */
[----:B-1----:R-:W-:-:S03]  /*15390*/  IMAD.MOV.U32 R27, RZ, RZ, 0x40 ;  /* 0x00000040ff1b7424 */ /* 0x002fc600078e00ff */
[----:B------:R-:W-:Y:S02]  /*153a0*/  STS [R4+0x400], R86 ;  /* 0x0004005604007388 */ /* 0x000fe40000000800 */
[----:B---3--:R-:W-:-:S05]  /*153b0*/  SEL R8, R27, 0xffffffc0, !P2 ;  /* 0xffffffc01b087807 */ /* 0x008fca0005000000 */
[----:B----4-:R-:W-:-:S05]  /*153c0*/  IMAD.IADD R5, R0, 0x1, R8 ;  /* 0x0000000100057824 */ /* 0x010fca00078e0208 */
[----:B------:R1:W-:Y:S01]  /*153d0*/  STS [R5+0x80], R7 ;  /* 0x0000800705007388 */ /* 0x0003e20000000800 */
[----:B------:R-:W-:-:S03]  /*153e0*/  IMAD.IADD R6, R8, 0x1, R2 ;  /* 0x0000000108067824 */ /* 0x000fc600078e0202 */
[----:B------:R-:W-:Y:S04]  /*153f0*/  STS [R5+0x480], R90 ;  /* 0x0004805a05007388 */ /* 0x000fe80000000800 */
[----:B------:R-:W-:Y:S04]  /*15400*/  STS [R6], R26 ;  /* 0x0000001a06007388 */ /* 0x000fe80000000800 */
[----:B------:R-:W-:Y:S01]  /*15410*/  STS [R6+0x400], R94 ;  /* 0x0004005e06007388 */ /* 0x000fe20000000800 */
[----:B-1----:R-:W-:Y:S02]  /*15420*/  IMAD.IADD R7, R8, 0x1, R3 ;  /* 0x0000000108077824 */ /* 0x002fe400078e0203 */
[----:B------:R-:W-:-:S03]  /*15430*/  IMAD.IADD R8, R4, 0x1, R8 ;  /* 0x0000000104087824 */ /* 0x000fc600078e0208 */
[----:B------:R-:W-:Y:S04]  /*15440*/  STS [R7+0x80], R25 ;  /* 0x0000801907007388 */ /* 0x000fe80000000800 */
[----:B------:R-:W-:Y:S04]  /*15450*/  STS [R7+0x480], R98 ;  /* 0x0004806207007388 */ /* 0x000fe80000000800 */
[----:B------:R-:W-:Y:S04]  /*15460*/  STS [R8], R24 ;  /* 0x0000001808007388 */ /* 0x000fe80000000800 */
[----:B------:R-:W-:Y:S04]  /*15470*/  STS [R8+0x400], R102 ;  /* 0x0004006608007388 */ /* 0x000fe80000000800 */
        /* <DEDUP_REMOVED lines=9> */
[----:B------:R2:W-:Y:S01]  /*15510*/  STS [R5+0x4480], R13 ;  /* 0x0044800d05007388 */ /* 0x0005e20000000800 */
[----:B-1----:R-:W-:-:S03]  /*15520*/  IMAD.MOV.U32 R2, RZ, RZ, 0x4 ;  /* 0x00000004ff027424 */ /* 0x002fc600078e00ff */
[----:B------:R-:W-:Y:S04]  /*15530*/  STS [R6+0x4000], R12 ;  /* 0x0040000c06007388 */ /* 0x000fe80000000800 */
[----:B------:R-:W-:Y:S04]  /*15540*/  STS [R6+0x4400], R11 ;  /* 0x0044000b06007388 */ /* 0x000fe80000000800 */
[----:B------:R-:W-:Y:S04]  /*15550*/  STS [R7+0x4080], R9 ;  /* 0x0040800907007388 */ /* 0x000fe80000000800 */
[----:B------:R1:W-:Y:S04]  /*15560*/  STS [R7+0x4480], R15 ;  /* 0x0044800f07007388 */ /* 0x0003e80000000800 */
[----:B------:R3:W-:Y:S04]  /*15570*/  STS [R8+0x4000], R14 ;  /* 0x0040000e08007388 */ /* 0x0007e80000000800 */
[----:B------:R3:W-:Y:S01]  /*15580*/  STS [R8+0x4400], R10 ;  /* 0x0044000a08007388 */ /* 0x0007e20000000800 */
[----:B--2---:R-:W-:-:S03]  /*15590*/  IMAD.WIDE R4, R35, R2, c[0x0][0x500] ;  /* 0x0001400023047625 */ /* 0x004fc600078e0202 */
[----:B------:R-:W-:Y:S06]  /*155a0*/  BAR.SYNC.DEFER_BLOCKING 0x1, 0x100 ;  /* 0x0044000000007b1d */ /* 0x000fec0000010000 */
[----:B------:R-:W2:Y:S01]  /*155b0*/  @P0 LDG.E R0, [R4.64] ;  /* 0x0000000404000981 */ /* 0x000ea2000c1e1900 */
[----:B-1----:R-:W-:Y:S02]  /*155c0*/  IMAD.MOV.U32 R15, RZ, RZ, c[0x0][0x388] ;  /* 0x0000e200ff0f7624 */ /* 0x002fe400078e00ff */
[----:B------:R-:W-:-:S05]  /*155d0*/  @P1 IMAD.WIDE R2, R35, R2, c[0x0][0x508] ;  /* 0x0001420023021625 */ /* 0x000fca00078e0202 */
[----:B------:R1:W5:Y:S02]  /*155e0*/  @P1 LDG.E R15, [R2.64] ;  /* 0x00000004020f1981 */ /* 0x000364000c1e1900 */
[----:B-1----:R-:W-:Y:S02]  /*155f0*/  CS2R R2, SRZ ;  /* 0x0000000000027805 */ /* 0x002fe4000001ff00 */
[--C-:B--2---:R-:W-:Y:S01]  /*15600*/  @P0 SHF.R.S32.HI R3, RZ, 0x1f, R0.reuse ;  /* 0x0000001fff030819 */ /* 0x104fe20000011400 */
[----:B------:R-:W-:Y:S01]  /*15610*/  @P0 IMAD.MOV.U32 R2, RZ, RZ, R0 ;  /* 0x000000ffff020224 */ /* 0x000fe200078e0000 */
[----:B------:R-:W-:Y:S05]  /*15620*/  @P1 BRA `(.L_x_136) ;  /* 0x0000004000001947 */ /* 0x000fea0003800000 */
[----:B---3--:R-:W-:Y:S05]  /*15630*/  @!P0 BRA `(.L_x_136) ;  /* 0x0000003000008947 */ /* 0x008fea0003800000 */
[----:B------:R1:W2:Y:S04]  /*15640*/  LDG.E R0, [R4.64] ;  /* 0x0000000404007981 */ /* 0x0002a8000c1e1900 */
[----:B-1----:R-:W2:Y:S02]  /*15650*/  LDG.E R4, [R4.64+0x4] ;  /* 0x0000040404047981 */ /* 0x002ea4000c1e1900 */
[----:B--2--5:R-:W-:-:S02]  /*15660*/  IADD3 R15, -R0, R4, RZ ;  /* 0x00000004000f7210 */ /* 0x024fc40007ffe1ff */
.L_x_136:
[----:B---3--:R-:W-:Y:S01]  /*15670*/  LOP3.LUT R0, R29, 0xffffffe0, RZ, 0xc0, !PT ;  /* 0xffffffe01d007812 */ /* 0x008fe200078ec0ff */
[----:B------:R-:W1:Y:S01]  /*15680*/  S2R R19, SR_CTAID.X ;  /* 0x0000000000137919 */ /* 0x000e620000002500 */
[----:B------:R-:W-:Y:S01]  /*15690*/  SHF.R.S32.HI R4, RZ, 0x1f, R28 ;  /* 0x0000001fff047819 */ /* 0x000fe2000001141c */
[----:B------:R-:W-:Y:S01]  /*156a0*/  IMAD.MOV.U32 R8, RZ, RZ, c[0x0][0x4e8] ;  /* 0x00013a00ff087624 */ /* 0x000fe200078e00ff */
[----:B------:R-:W-:Y:S01]  /*156b0*/  LEA.HI R5, R22, R22, RZ, 0x1 ;  /* 0x0000001616057211 */ /* 0x000fe200078f08ff */
[----:B------:R-:W-:Y:S01]  /*156c0*/  IMAD.IADD R0, R32, 0x1, -R0 ;  /* 0x0000000120007824 */ /* 0x000fe200078e0a00 */
[----:B------:R-:W-:Y:S01]  /*156d0*/  LEA.HI R4, R4, R28, RZ, 0x3 ;  /* 0x0000001c04047211 */ /* 0x000fe200078f18ff */
[----:B------:R-:W-:Y:S01]  /*156e0*/  IMAD R9, R34, c[0x0][0x3e8], RZ ;  /* 0x0000fa0022097a24 */ /* 0x000fe200078e02ff */
[----:B------:R-:W-:Y:S01]  /*156f0*/  LOP3.LUT R5, R5, 0x1ffffffe, RZ, 0xc0, !PT ;  /* 0x1ffffffe05057812 */ /* 0x000fe200078ec0ff */
[----:B-----5:R-:W-:Y:S01]  /*15700*/  IMAD R15, R15, c[0x0][0x4e8], RZ ;  /* 0x00013a000f0f7a24 */ /* 0x020fe200078e02ff */
[----:B------:R-:W-:Y:S01]  /*15710*/  SHF.R.S32.HI R7, RZ, 0x1f, R0 ;  /* 0x0000001fff077819 */ /* 0x000fe20000011400 */
[----:B------:R-:W-:Y:S01]  /*15720*/  BSSY B0, `(.L_x_137) ;  /* 0x0000076000007945 */ /* 0x000fe20003800000 */
[----:B------:R-:W-:-:S02]  /*15730*/  LOP3.LUT R6, R4, 0xffffff8, RZ, 0xc0, !PT ;  /* 0x0ffffff804067812 */ /* 0x000fc400078ec0ff */
[----:B------:R-:W-:Y:S01]  /*15740*/  LEA.HI R4, R7, R0, RZ, 0x2 ;  /* 0x0000000007047211 */ /* 0x000fe200078f10ff */
[----:B------:R-:W-:Y:S01]  /*15750*/  IMAD.IADD R7, R22, 0x1, -R5 ;  /* 0x0000000116077824 */ /* 0x000fe200078e0a05 */
[----:B------:R-:W-:Y:S01]  /*15760*/  IADD3 R6, R28, -R6, RZ ;  /* 0x800000061c067210 */ /* 0x000fe20007ffe0ff */
[----:B------:R-:W-:Y:S01]  /*15770*/  IMAD.MOV.U32 R5, RZ, RZ, R3 ;  /* 0x000000ffff057224 */ /* 0x000fe200078e0003 */
[----:B------:R-:W-:Y:S02]  /*15780*/  SHF.R.S32.HI R4, RZ, 0x2, R4 ;  /* 0x00000002ff047819 */ /* 0x000fe40000011404 */
[----:B------:R-:W-:Y:S01]  /*15790*/  LOP3.LUT P2, RZ, R0, 0x3, RZ, 0xc0, !PT ;  /* 0x0000000300ff7812 */ /* 0x000fe2000784c0ff */
[----:B------:R-:W-:Y:S01]  /*157a0*/  IMAD R0, R3, c[0x0][0x3a0], RZ ;  /* 0x0000e80003007a24 */ /* 0x000fe200078e02ff */
[----:B------:R-:W-:Y:S01]  /*157b0*/  ISETP.NE.AND P1, PT, R8, 0x1, PT ;  /* 0x000000010800780c */ /* 0x000fe20003f25270 */
[----:B------:R-:W-:Y:S01]  /*157c0*/  IMAD R17, R6, 0x10, R4 ;  /* 0x0000001006117824 */ /* 0x000fe200078e0204 */
[----:B------:R-:W-:Y:S01]  /*157d0*/  MOV R4, R2 ;  /* 0x0000000200047202 */ /* 0x000fe20000000f00 */
[----:B------:R-:W-:Y:S01]  /*157e0*/  IMAD R6, R2, c[0x0][0x3a4], R0 ;  /* 0x0000e90002067a24 */ /* 0x000fe200078e0200 */
[----:B------:R-:W-:Y:S01]  /*157f0*/  LEA.HI R16, R33, R32, RZ, 0x3 ;  /* 0x0000002021107211 */ /* 0x000fe200078f18ff */
[----:B------:R-:W-:Y:S01]  /*15800*/  IMAD R8, R34, c[0x0][0x490], RZ ;  /* 0x0001240022087a24 */ /* 0x000fe200078e02ff */
[----:B------:R-:W-:Y:S01]  /*15810*/  SEL R14, R35, RZ, !P0 ;  /* 0x000000ff230e7207 */ /* 0x000fe20004000000 */
[----:B------:R-:W-:Y:S01]  /*15820*/  IMAD R0, R7, 0x8, R17 ;  /* 0x0000000807007824 */ /* 0x000fe200078e0211 */
[----:B------:R-:W-:Y:S01]  /*15830*/  LOP3.LUT R12, R16, 0xfffffff8, RZ, 0xc0, !PT ;  /* 0xfffffff8100c7812 */ /* 0x000fe200078ec0ff */
[----:B------:R-:W-:Y:S01]  /*15840*/  IMAD.WIDE.U32 R10, R44, c[0x0][0x490], R4 ;  /* 0x000124002c0a7a25 */ /* 0x000fe200078e0004 */
[----:B------:R-:W-:-:S02]  /*15850*/  SHF.R.S32.HI R16, RZ, 0x3, R16 ;  /* 0x00000003ff107819 */ /* 0x000fc40000011410 */
[----:B------:R-:W-:Y:S01]  /*15860*/  LEA.HI R18, R33, R32, RZ, 0x6 ;  /* 0x0000002021127211 */ /* 0x000fe200078f30ff */
[----:B------:R-:W-:Y:S02]  /*15870*/  IMAD R4, R44, c[0x0][0x494], R8 ;  /* 0x000125002c047a24 */ /* 0x000fe400078e0208 */
[----:B-1----:R-:W-:Y:S02]  /*15880*/  IMAD R8, R19, 0x80, R0 ;  /* 0x0000008013087824 */ /* 0x002fe400078e0200 */
[----:B------:R-:W-:Y:S01]  /*15890*/  IMAD.WIDE.U32 R2, R2, c[0x0][0x3a0], RZ ;  /* 0x0000e80002027a25 */ /* 0x000fe200078e00ff */
[----:B------:R-:W-:-:S03]  /*158a0*/  IADD3 R5, R11, R4, RZ ;  /* 0x000000040b057210 */ /* 0x000fc60007ffe0ff */
[----:B------:R-:W-:Y:S01]  /*158b0*/  IMAD R7, R44, c[0x0][0x3ec], R9 ;  /* 0x0000fb002c077a24 */ /* 0x000fe200078e0209 */
[----:B------:R-:W-:Y:S01]  /*158c0*/  IADD3 R3, R3, R6, RZ ;  /* 0x0000000603037210 */ /* 0x000fe20007ffe0ff */
[----:B------:R-:W-:Y:S01]  /*158d0*/  @P1 IMAD.HI.U32 R9, R8, c[0x0][0x4ec], RZ ;  /* 0x00013b0008091a27 */ /* 0x000fe200078e00ff */
[----:B------:R-:W-:-:S03]  /*158e0*/  SHF.R.S32.HI R6, RZ, 0x1f, R35 ;  /* 0x0000001fff067819 */ /* 0x000fc60000011423 */
[----:B------:R-:W-:Y:S01]  /*158f0*/  IMAD.MOV.U32 R0, RZ, RZ, R8 ;  /* 0x000000ffff007224 */ /* 0x000fe200078e0008 */
[----:B------:R-:W-:Y:S01]  /*15900*/  @P1 SHF.R.U32.HI R0, RZ, c[0x0][0x4f0], R9 ;  /* 0x00013c00ff001a19 */ /* 0x000fe20000011609 */
[----:B------:R-:W-:Y:S01]  /*15910*/  IMAD.WIDE.U32 R2, R44, c[0x0][0x3e8], R2 ;  /* 0x0000fa002c027a25 */ /* 0x000fe200078e0002 */
[----:B------:R-:W-:-:S03]  /*15920*/  SEL R11, R6, RZ, !P0 ;  /* 0x000000ff060b7207 */ /* 0x000fc60004000000 */
[----:B------:R-:W-:Y:S01]  /*15930*/  IMAD.MOV.U32 R4, RZ, RZ, R10 ;  /* 0x000000ffff047224 */ /* 0x000fe200078e000a */
[----:B------:R-:W-:Y:S01]  /*15940*/  IADD3 R7, R3, R7, RZ ;  /* 0x0000000703077210 */ /* 0x000fe20007ffe0ff */
[----:B------:R-:W-:Y:S01]  /*15950*/  IMAD.MOV R10, RZ, RZ, -R0 ;  /* 0x000000ffff0a7224 */ /* 0x000fe200078e0a00 */
[----:B------:R-:W-:Y:S01]  /*15960*/  MOV R6, R2 ;  /* 0x0000000200067202 */ /* 0x000fe20000000f00 */
[----:B------:R-:W-:-:S04]  /*15970*/  IMAD.WIDE.U32 R2, R14, c[0x0][0x498], R4 ;  /* 0x000126000e027a25 */ /* 0x000fc800078e0004 */
[----:B------:R-:W-:Y:S01]  /*15980*/  IMAD.IADD R12, R32, 0x1, -R12 ;  /* 0x00000001200c7824 */ /* 0x000fe200078e0a0c */
[----:B------:R-:W-:Y:S01]  /*15990*/  IADD3 R2, P0, R0, R2, RZ ;  /* 0x0000000200027210 */ /* 0x000fe20007f1e0ff */
[----:B------:R-:W-:Y:S02]  /*159a0*/  IMAD R9, R11, c[0x0][0x498], RZ ;  /* 0x000126000b097a24 */ /* 0x000fe400078e02ff */
[----:B------:R-:W-:Y:S01]  /*159b0*/  IMAD R5, R10, c[0x0][0x4e8], R8 ;  /* 0x00013a000a057a24 */ /* 0x000fe200078e0208 */
[----:B------:R-:W-:Y:S01]  /*159c0*/  SHF.R.S32.HI R8, RZ, 0x1f, R0 ;  /* 0x0000001fff087819 */ /* 0x000fe20000011400 */
[----:B------:R-:W-:Y:S02]  /*159d0*/  IMAD R13, R12, 0x20, R16 ;  /* 0x000000200c0d7824 */ /* 0x000fe400078e0210 */
[----:B------:R-:W-:Y:S01]  /*159e0*/  IMAD R9, R14, c[0x0][0x49c], R9 ;  /* 0x000127000e097a24 */ /* 0x000fe200078e0209 */
[----:B------:R-:W-:Y:S01]  /*159f0*/  SHF.R.S32.HI R10, RZ, 0x1f, R5 ;  /* 0x0000001fff0a7819 */ /* 0x000fe20000011405 */
[----:B------:R-:W-:-:S02]  /*15a00*/  IMAD R13, R19, 0x80, R13 ;  /* 0x00000080130d7824 */ /* 0x000fc400078e020d */
[----:B------:R-:W-:Y:S01]  /*15a10*/  IMAD.SHL.U32 R12, R12, 0x8, RZ ;  /* 0x000000080c0c7824 */ /* 0x000fe200078e00ff */
[----:B------:R-:W-:Y:S01]  /*15a20*/  IADD3.X R3, R8, R3, R9, P0, !PT ;  /* 0x0000000308037210 */ /* 0x000fe200007fe409 */
[----:B------:R-:W-:Y:S01]  /*15a30*/  IMAD R9, R10, c[0x0][0x488], RZ ;  /* 0x000122000a097a24 */ /* 0x000fe200078e02ff */
[----:B------:R-:W-:Y:S01]  /*15a40*/  SHF.L.U32 R8, R16, 0x6, RZ ;  /* 0x0000000610087819 */ /* 0x000fe200000006ff */
[----:B------:R-:W-:-:S04]  /*15a50*/  @P1 IMAD.HI.U32 R4, R13, c[0x0][0x4ec], RZ ;  /* 0x00013b000d041a27 */ /* 0x000fc800078e00ff */
[----:B------:R-:W-:-:S04]  /*15a60*/  IMAD.WIDE.U32 R2, R5, c[0x0][0x488], R2 ;  /* 0x0001220005027a25 */ /* 0x000fc800078e0002 */
[----:B------:R-:W-:Y:S02]  /*15a70*/  IMAD R9, R5, c[0x0][0x48c], R9 ;  /* 0x0001230005097a24 */ /* 0x000fe400078e0209 */
[----:B------:R-:W-:Y:S01]  /*15a80*/  IMAD.MOV.U32 R0, RZ, RZ, R13 ;  /* 0x000000ffff007224 */ /* 0x000fe200078e000d */
[----:B------:R-:W-:Y:S01]  /*15a90*/  @P1 SHF.R.U32.HI R0, RZ, c[0x0][0x4f0], R4 ;  /* 0x00013c00ff001a19 */ /* 0x000fe20000011604 */
[----:B------:R-:W-:Y:S01]  /*15aa0*/  IMAD.IADD R9, R3, 0x1, R9 ;  /* 0x0000000103097824 */ /* 0x000fe200078e0209 */
[----:B------:R-:W-:Y:S01]  /*15ab0*/  LOP3.LUT R4, R8, 0x1c0, RZ, 0xc0, !PT ;  /* 0x000001c008047812 */ /* 0x000fe200078ec0ff */
[----:B------:R-:W-:Y:S01]  /*15ac0*/  IMAD R5, R11, c[0x0][0x3f0], RZ ;  /* 0x0000fc000b057a24 */ /* 0x000fe200078e02ff */
[----:B------:R-:W-:Y:S02]  /*15ad0*/  LEA R8, P0, R2, c[0x0][0x450], 0x2 ;  /* 0x0001140002087a11 */ /* 0x000fe400078010ff */
[----:B------:R-:W-:Y:S01]  /*15ae0*/  LOP3.LUT R11, R4, 0x38, R12, 0xf8, !PT ;  /* 0x00000038040b7812 */ /* 0x000fe200078ef80c */
[C---:B------:R-:W-:Y:S01]  /*15af0*/  IMAD R3, R14.reuse, c[0x0][0x3f4], R5 ;  /* 0x0000fd000e037a24 */ /* 0x040fe200078e0205 */
[----:B------:R-:W-:Y:S01]  /*15b00*/  SHF.R.U32.HI R10, RZ, 0x3, R4 ;  /* 0x00000003ff0a7819 */ /* 0x000fe20000011604 */
[----:B------:R-:W-:Y:S01]  /*15b10*/  IMAD.WIDE.U32 R4, R14, c[0x0][0x3f0], R6 ;  /* 0x0000fc000e047a25 */ /* 0x000fe200078e0006 */
[----:B------:R-:W-:-:S02]  /*15b20*/  LEA.HI.X R2, R2, c[0x0][0x454], R9, 0x2, P0 ;  /* 0x0001150002027a11 */ /* 0x000fc400000f1409 */
[----:B------:R-:W-:Y:S01]  /*15b30*/  LOP3.LUT R14, R11, R10, RZ, 0x3c, !PT ;  /* 0x0000000a0b0e7212 */ /* 0x000fe200078e3cff */
[----:B------:R-:W-:Y:S01]  /*15b40*/  IMAD.IADD R3, R5, 0x1, R3 ;  /* 0x0000000105037824 */ /* 0x000fe200078e0203 */
[----:B------:R-:W-:Y:S01]  /*15b50*/  SHFL.IDX PT, R10, R8, RZ, 0x1c1f ;  /* 0x001c1fff080a7589 */ /* 0x000fe200000e0000 */
[----:B------:R-:W-:Y:S02]  /*15b60*/  IADD3 R6, -R0, RZ, RZ ;  /* 0x000000ff00067210 */ /* 0x000fe40007ffe1ff */
[----:B------:R-:W-:Y:S01]  /*15b70*/  SHF.R.S32.HI R7, RZ, 0x1f, R0 ;  /* 0x0000001fff077819 */ /* 0x000fe20000011400 */
[----:B------:R-:W1:Y:S01]  /*15b80*/  SHFL.IDX PT, R11, R2, RZ, 0x1c1f ;  /* 0x001c1fff020b7589 */ /* 0x000e6200000e0000 */
[----:B------:R-:W-:Y:S01]  /*15b90*/  LEA R5, R19, R17, 0x7 ;  /* 0x0000001113057211 */ /* 0x000fe200078e38ff */
[----:B------:R-:W-:Y:S02]  /*15ba0*/  IMAD R6, R6, c[0x0][0x4e8], R13 ;  /* 0x00013a0006067a24 */ /* 0x000fe400078e020d */
[----:B------:R-:W-:Y:S01]  /*15bb0*/  SHFL.IDX PT, R8, R8, 0x1, 0x1c1f ;  /* 0x003c1f0008087f89 */ /* 0x000fe200000e0000 */
[----:B------:R-:W-:Y:S01]  /*15bc0*/  IMAD R7, R7, c[0x0][0x3e0], RZ ;  /* 0x0000f80007077a24 */ /* 0x000fe200078e02ff */
[----:B------:R-:W-:-:S02]  /*15bd0*/  ISETP.GE.OR P1, PT, R5, R15, P2 ;  /* 0x0000000f0500720c */ /* 0x000fc40001726670 */
[----:B------:R2:W3:Y:S01]  /*15be0*/  SHFL.IDX PT, R9, R2, 0x1, 0x1c1f ;  /* 0x003c1f0002097f89 */ /* 0x0004e200000e0000 */
[----:B------:R-:W-:-:S10]  /*15bf0*/  IMAD R7, R0, c[0x0][0x3e4], R7 ;  /* 0x0000f90000077a24 */ /* 0x000fd400078e0207 */
[----:B-1----:R1:W-:Y:S01]  /*15c00*/  @!P1 ST.E [R10.64], R30 ;  /* 0x0000001e0a009985 */ /* 0x0023e2000c101904 */
[----:B--2---:R-:W-:Y:S01]  /*15c10*/  IMAD.MOV.U32 R2, RZ, RZ, R4 ;  /* 0x000000ffff027224 */ /* 0x004fe200078e0004 */
[----:B------:R-:W-:-:S03]  /*15c20*/  IADD3 R4, R5, 0x8, RZ ;  /* 0x0000000805047810 */ /* 0x000fc60007ffe0ff */
[----:B------:R-:W-:Y:S01]  /*15c30*/  IMAD.WIDE.U32 R2, R0, c[0x0][0x3e0], R2 ;  /* 0x0000f80000027a25 */ /* 0x000fe200078e0002 */
[----:B------:R-:W-:Y:S02]  /*15c40*/  SHF.R.S32.HI R0, RZ, 0x1f, R6 ;  /* 0x0000001fff007819 */ /* 0x000fe40000011406 */
[----:B------:R-:W-:Y:S01]  /*15c50*/  ISETP.GE.OR P0, PT, R4, R15, P2 ;  /* 0x0000000f0400720c */ /* 0x000fe20001706670 */
[----:B------:R-:W-:Y:S01]  /*15c60*/  IMAD.IADD R3, R3, 0x1, R7 ;  /* 0x0000000103037824 */ /* 0x000fe200078e0207 */
[----:B------:R-:W-:Y:S01]  /*15c70*/  SHF.L.U32 R4, R18, 0x3, RZ ;  /* 0x0000000312047819 */ /* 0x000fe200000006ff */
[----:B------:R-:W-:Y:S01]  /*15c80*/  IMAD R0, R0, c[0x0][0x3d8], RZ ;  /* 0x0000f60000007a24 */ /* 0x000fe200078e02ff */
[----:B------:R-:W-:Y:S01]  /*15c90*/  LEA R7, R19, R16, 0x7 ;  /* 0x0000001013077211 */ /* 0x000fe200078e38ff */
[----:B------:R-:W-:Y:S01]  /*15ca0*/  IMAD.WIDE.U32 R2, R6, c[0x0][0x3d8], R2 ;  /* 0x0000f60006027a25 */ /* 0x000fe200078e0002 */
[----:B------:R-:W-:-:S03]  /*15cb0*/  LOP3.LUT R5, R14, 0x7ffffe00, R4, 0xf8, !PT ;  /* 0x7ffffe000e057812 */ /* 0x000fc600078ef804 */
[----:B------:R-:W-:Y:S01]  /*15cc0*/  IMAD R4, R6, c[0x0][0x3dc], R0 ;  /* 0x0000f70006047a24 */ /* 0x000fe200078e0200 */
[----:B------:R-:W-:Y:S02]  /*15cd0*/  SHF.L.U32 R0, R5, 0x1, RZ ;  /* 0x0000000105007819 */ /* 0x000fe400000006ff */
[----:B------:R-:W-:Y:S01]  /*15ce0*/  IADD3 R6, R12, 0x40, RZ ;  /* 0x000000400c067810 */ /* 0x000fe20007ffe0ff */
[----:B---3--:R1:W-:Y:S01]  /*15cf0*/  @!P0 ST.E [R8.64], R31 ;  /* 0x0000001f08008985 */ /* 0x0083e2000c101904 */
[----:B------:R-:W-:Y:S01]  /*15d00*/  IMAD.IADD R3, R3, 0x1, R4 ;  /* 0x0000000103037824 */ /* 0x000fe200078e0204 */
[C---:B------:R-:W-:Y:S02]  /*15d10*/  LEA R14, P0, R2.reuse, c[0x0][0x380], 0x1 ;  /* 0x0000e000020e7a11 */ /* 0x040fe400078008ff */
[----:B------:R1:W2:Y:S02]  /*15d20*/  LDS.128 R24, [R0+0x1080] ;  /* 0x0010800000187984 */ /* 0x0002a40000000c00 */
[----:B------:R-:W-:-:S02]  /*15d30*/  LEA.HI.X R13, R2, c[0x0][0x384], R3, 0x1, P0 ;  /* 0x0000e100020d7a11 */ /* 0x000fc400000f0c03 */
[----:B------:R1:W3:Y:S01]  /*15d40*/  LDS.128 R32, [R0+0x2080] ;  /* 0x0020800000207984 */ /* 0x0002e20000000c00 */
[----:B------:R-:W-:-:S03]  /*15d50*/  ISETP.GE.AND P0, PT, R7, R15, PT ;  /* 0x0000000f0700720c */ /* 0x000fc60003f06270 */
[----:B------:R1:W4:Y:S04]  /*15d60*/  LDS.128 R36, [R0+0x3080] ;  /* 0x0030800000247984 */ /* 0x0003280000000c00 */
[----:B------:R1:W1:Y:S04]  /*15d70*/  LDS.128 R20, [R0+0x5080] ;  /* 0x0050800000147984 */ /* 0x0002680000000c00 */
[----:B------:R1:W1:Y:S04]  /*15d80*/  LDS.128 R28, [R0+0x6080] ;  /* 0x00608000001c7984 */ /* 0x0002680000000c00 */
[----:B------:R1:W1:Y:S04]  /*15d90*/  LDS.128 R40, [R0+0x7080] ;  /* 0x0070800000287984 */ /* 0x0002680000000c00 */
[----:B------:R1:W1:Y:S04]  /*15da0*/  SHFL.IDX PT, R2, R14, RZ, 0x181f ;  /* 0x00181fff0e027589 */ /* 0x00026800000e0000 */
[----:B------:R1:W1:Y:S01]  /*15db0*/  SHFL.IDX PT, R3, R13, RZ, 0x181f ;  /* 0x00181fff0d037589 */ /* 0x00026200000e0000 */
[----:B------:R-:W-:Y:S05]  /*15dc0*/  @P0 BRA `(.L_x_138) ;  /* 0x000000b000000947 */ /* 0x000fea0003800000 */
[----:B------:R-:W5:Y:S01]  /*15dd0*/  LDS.128 R16, [R0+0x80] ;  /* 0x0000800000107984 */ /* 0x000f620000000c00 */
[----:B------:R-:W-:-:S02]  /*15de0*/  ISETP.GE.AND P0, PT, R6, c[0x0][0x3c8], PT ;  /* 0x0000f20006007a0c */ /* 0x000fc40003f06270 */
[----:B------:R-:W-:Y:S01]  /*15df0*/  ISETP.GE.AND P1, PT, R12, c[0x0][0x3c8], PT ;  /* 0x0000f2000c007a0c */ /* 0x000fe20003f26270 */
[----:B-1----:R1:W4:-:S12]  /*15e00*/  LDS.128 R8, [R0+0x4080] ;  /* 0x0040800000087984 */ /* 0x0023180000000c00 */
[----:B------:R-:W-:Y:S01]  /*15e10*/  @!P1 IMAD.WIDE R4, R12, 0x2, R2 ;  /* 0x000000020c049825 */ /* 0x000fe200078e0202 */
[----:B-1----:R-:W-:-:S04]  /*15e20*/  @!P0 SHF.R.S32.HI R0, RZ, 0x1f, R6 ;  /* 0x0000001fff008819 */ /* 0x002fc80000011406 */
[----:B------:R-:W-:-:S04]  /*15e30*/  @!P0 LEA.HI R0, R0, R6, RZ, 0x3 ;  /* 0x0000000600008211 */ /* 0x000fc800078f18ff */
[----:B------:R-:W-:-:S05]  /*15e40*/  @!P0 LOP3.LUT R0, R0, 0xfffffff8, RZ, 0xc0, !PT ;  /* 0xfffffff800008812 */ /* 0x000fca00078ec0ff */
[----:B------:R-:W-:Y:S01]  /*15e50*/  @!P0 IMAD.WIDE R2, R0, 0x2, R2 ;  /* 0x0000000200028825 */ /* 0x000fe200078e0202 */
[----:B-----5:R1:W-:Y:S04]  /*15e60*/  @!P1 ST.E.128 [R4.64], R16 ;  /* 0x0000001004009985 */ /* 0x0203e8000c101d04 */
[----:B----4-:R1:W-:Y:S02]  /*15e70*/  @!P0 ST.E.128 [R2.64], R8 ;  /* 0x0000000802008985 */ /* 0x0103e4000c101d04 */
.L_x_138:
[----:B------:R-:W-:Y:S05]  /*15e80*/  BSYNC B0 ;  /* 0x0000000000007941 */ /* 0x000fea0003800000 */
.L_x_137:
[----:B-1----:R-:W-:Y:S01]  /*15e90*/  IADD3 R0, R7, 0x20, RZ ;  /* 0x0000002007007810 */ /* 0x002fe20007ffe0ff */
[----:B------:R1:W4:Y:S01]  /*15ea0*/  SHFL.IDX PT, R3, R13, 0x1, 0x181f ;  /* 0x00381f000d037f89 */ /* 0x00032200000e0000 */
        /* <DEDUP_REMOVED lines=13> */
.L_x_140:
[----:B------:R-:W-:Y:S05]  /*15f80*/  BSYNC B0 ;  /* 0x0000000000007941 */ /* 0x000fea0003800000 */
.L_x_139:
        /* <DEDUP_REMOVED lines=15> */
.L_x_142:
[----:B------:R-:W-:Y:S05]  /*16080*/  BSYNC B0 ;  /* 0x0000000000007941 */ /* 0x000fea0003800000 */
.L_x_141:
        /* <DEDUP_REMOVED lines=16> */
.L_x_135:
[----:B------:R-:W2:Y:S01]  /*16190*/  LDL R8, [R1+0x40] ;  /* 0x0000400001087983 */ /* 0x000ea20000100800 */
[----:B------:R-:W-:Y:S01]  /*161a0*/  ISETP.NE.U32.AND P1, PT, RZ, c[0x0][0x508], PT ;  /* 0x00014200ff007a0c */ /* 0x000fe20003f25070 */
[----:B------:R-:W-:Y:S01]  /*161b0*/  IMAD.MOV.U32 R2, RZ, RZ, 0x4 ;  /* 0x00000004ff027424 */ /* 0x000fe200078e00ff */
[----:B------:R-:W-:Y:S02]  /*161c0*/  ISETP.NE.U32.AND P0, PT, RZ, c[0x0][0x500], PT ;  /* 0x00014000ff007a0c */ /* 0x000fe40003f05070 */
[----:B------:R-:W-:Y:S02]  /*161d0*/  ISETP.NE.AND.EX P1, PT, RZ, c[0x0][0x50c], PT, P1 ;  /* 0x00014300ff007a0c */ /* 0x000fe40003f25310 */
[----:B------:R-:W-:Y:S01]  /*161e0*/  ISETP.NE.AND.EX P0, PT, RZ, c[0x0][0x504], PT, P0 ;  /* 0x00014100ff007a0c */ /* 0x000fe20003f05300 */
[----:B------:R-:W-:Y:S02]  /*161f0*/  IMAD.MOV.U32 R13, RZ, RZ, c[0x0][0x388] ;  /* 0x0000e200ff0d7624 */ /* 0x000fe400078e00ff */
[----:B--2---:R-:W-:-:S08]  /*16200*/  IMAD.WIDE R6, R8, R2, c[0x0][0x500] ;  /* 0x0001400008067625 */ /* 0x004fd000078e0202 */
        /* <DEDUP_REMOVED lines=8> */
[----:B------:R1:W2:Y:S04]  /*16290*/  LDG.E R0, [R6.64] ;  /* 0x0000000406007981 */ /* 0x0002a8000c1e1900 */
[----:B-1----:R-:W2:Y:S02]  /*162a0*/  LDG.E R6, [R6.64+0x4] ;  /* 0x0000040406067981 */ /* 0x002ea4000c1e1900 */
[----:B--2--5:R-:W-:-:S02]  /*162b0*/  IADD3 R13, -R0, R6, RZ ;  /* 0x00000006000d7210 */ /* 0x024fc40007ffe1ff */
.L_x_143:
        /* <DEDUP_REMOVED lines=12> */
[----:B------:R-:W-:Y:S01]  /*16380*/  MOV R0, c[0x0][0x4e8] ;  /* 0x00013a0000007a02 */ /* 0x000fe20000000f00 */
[----:B------:R-:W-:Y:S01]  /*16390*/  IMAD R6, R34, c[0x0][0x490], RZ ;  /* 0x0001240022067a24 */ /* 0x000fe200078e02ff */
[----:B------:R-:W-:Y:S01]  /*163a0*/  MOV R2, R4 ;  /* 0x0000000400027202 */ /* 0x000fe20000000f00 */
[----:B------:R-:W-:Y:S01]  /*163b0*/  IMAD.MOV.U32 R3, RZ, RZ, R5 ;  /* 0x000000ffff037224 */ /* 0x000fe200078e0005 */
[----:B------:R-:W-:Y:S01]  /*163c0*/  ISETP.NE.AND P0, PT, R0, 0x1, PT ;  /* 0x000000010000780c */ /* 0x000fe20003f05270 */
[C---:B------:R-:W-:Y:S01]  /*163d0*/  IMAD R6, R44.reuse, c[0x0][0x494], R6 ;  /* 0x000125002c067a24 */ /* 0x040fe200078e0206 */
[----:B------:R-:W-:Y:S01]  /*163e0*/  MOV R0, R8 ;  /* 0x0000000800007202 */ /* 0x000fe20000000f00 */
[----:B------:R-:W-:-:S05]  /*163f0*/  IMAD.WIDE.U32 R2, R44, c[0x0][0x490], R2 ;  /* 0x000124002c027a25 */ /* 0x000fca00078e0002 */
[----:B------:R-:W-:-:S05]  /*16400*/  IADD3 R3, R6, R3, RZ ;  /* 0x0000000306037210 */ /* 0x000fca0007ffe0ff */
[----:B------:R-:W-:-:S04]  /*16410*/  @P0 IMAD.HI.U32 R7, R8, c[0x0][0x4ec], RZ ;  /* 0x00013b0008070a27 */ /* 0x000fc800078e00ff */
[----:B------:R-:W-:Y:S01]  /*16420*/  IMAD.WIDE.U32 R2, R9, c[0x0][0x498], R2 ;  /* 0x0001260009027a25 */ /* 0x000fe200078e0002 */
[----:B------:R-:W-:-:S03]  /*16430*/  @P0 SHF.R.U32.HI R0, RZ, c[0x0][0x4f0], R7 ;  /* 0x00013c00ff000a19 */ /* 0x000fc60000011607 */
[----:B------:R-:W-:Y:S01]  /*16440*/  IMAD R7, R10, c[0x0][0x498], RZ ;  /* 0x000126000a077a24 */ /* 0x000fe200078e02ff */
[----:B------:R-:W-:Y:S01]  /*16450*/  IADD3 R2, P0, R0, R2, RZ ;  /* 0x0000000200027210 */ /* 0x000fe20007f1e0ff */
[----:B------:R-:W-:Y:S02]  /*16460*/  IMAD.MOV R6, RZ, RZ, -R0 ;  /* 0x000000ffff067224 */ /* 0x000fe400078e0a00 */
[----:B------:R-:W-:Y:S02]  /*16470*/  IMAD R7, R9, c[0x0][0x49c], R7 ;  /* 0x0001270009077a24 */ /* 0x000fe400078e0207 */
[----:B------:R-:W-:Y:S01]  /*16480*/  IMAD R6, R6, c[0x0][0x4e8], R8 ;  /* 0x00013a0006067a24 */ /* 0x000fe200078e0208 */
[----:B------:R-:W-:-:S04]  /*16490*/  SHF.R.S32.HI R8, RZ, 0x1f, R0 ;  /* 0x0000001fff087819 */ /* 0x000fc80000011400 */
[----:B------:R-:W-:Y:S02]  /*164a0*/  SHF.R.S32.HI R0, RZ, 0x1f, R6 ;  /* 0x0000001fff007819 */ /* 0x000fe40000011406 */
[----:B------:R-:W-:-:S03]  /*164b0*/  IADD3.X R3, R8, R3, R7, P0, !PT ;  /* 0x0000000308037210 */ /* 0x000fc600007fe407 */
[----:B------:R-:W-:Y:S02]  /*164c0*/  IMAD R0, R0, c[0x0][0x488], RZ ;  /* 0x0001220000007a24 */ /* 0x000fe400078e02ff */
[----:B------:R-:W-:-:S04]  /*164d0*/  IMAD.WIDE.U32 R2, R6, c[0x0][0x488], R2 ;  /* 0x0001220006027a25 */ /* 0x000fc800078e0002 */
[----:B------:R-:W-:Y:S01]  /*164e0*/  IMAD R0, R6, c[0x0][0x48c], R0 ;  /* 0x0001230006007a24 */ /* 0x000fe200078e0200 */
[----:B------:R-:W-:-:S04]  /*164f0*/  LEA R6, P0, R2, c[0x0][0x450], 0x2 ;  /* 0x0001140002067a11 */ /* 0x000fc800078010ff */
[----:B------:R-:W-:-:S04]  /*16500*/  IADD3 R0, R3, R0, RZ ;  /* 0x0000000003007210 */ /* 0x000fc80007ffe0ff */
[----:B------:R-:W-:Y:S02]  /*16510*/  LEA.HI.X R7, R2, c[0x0][0x454], R0, 0x2, P0 ;  /* 0x0001150002077a11 */ /* 0x000fe400000f1400 */
[----:B------:R-:W-:-:S05]  /*16520*/  MOV R0, 0xff800000 ;  /* 0xff80000000007802 */ /* 0x000fca0000000f00 */
[----:B------:R1:W-:Y:S02]  /*16530*/  STG.E [R6.64], R0 ;  /* 0x0000000006007986 */ /* 0x0003e4000c101904 */
.L_x_145:
[----:B------:R-:W-:Y:S05]  /*16540*/  BSYNC B0 ;  /* 0x0000000000007941 */ /* 0x000fea0003800000 */
.L_x_144:
[----:B------:R-:W2:Y:S01]  /*16550*/  S2R R14, SR_CTAID.X ;  /* 0x00000000000e7919 */ /* 0x000ea20000002500 */
[----:B-1----:R-:W-:Y:S01]  /*16560*/  IMAD R0, R5, c[0x0][0x3a0], RZ ;  /* 0x0000e80005007a24 */ /* 0x002fe200078e02ff */
[----:B------:R-:W-:Y:S01]  /*16570*/  SHF.R.S32.HI R5, RZ, 0x1f, R12 ;  /* 0x0000001fff057819 */ /* 0x000fe2000001140c */
[C---:B------:R-:W-:Y:S01]  /*16580*/  IMAD.WIDE.U32 R2, R4.reuse, c[0x0][0x3a0], RZ ;  /* 0x0000e80004027a25 */ /* 0x040fe200078e00ff */
[----:B------:R-:W-:Y:S01]  /*16590*/  MOV R6, c[0x0][0x4e8] ;  /* 0x00013a0000067a02 */ /* 0x000fe20000000f00 */
[----:B------:R-:W-:Y:S01]  /*165a0*/  BSSY B0, `(.L_x_146) ;  /* 0x0000034000007945 */ /* 0x000fe20003800000 */
[-C--:B------:R-:W-:Y:S01]  /*165b0*/  LEA.HI R5, R5, R12.reuse, RZ, 0x3 ;  /* 0x0000000c05057211 */ /* 0x080fe200078f18ff */
[----:B------:R-:W-:Y:S01]  /*165c0*/  IMAD R0, R4, c[0x0][0x3a4], R0 ;  /* 0x0000e90004007a24 */ /* 0x000fe200078e0200 */
[----:B------:R-:W-:Y:S01]  /*165d0*/  ISETP.NE.AND P0, PT, R6, 0x1, PT ;  /* 0x000000010600780c */ /* 0x000fe20003f05270 */
[----:B------:R-:W-:Y:S01]  /*165e0*/  IMAD R6, R10, c[0x0][0x3f0], RZ ;  /* 0x0000fc000a067a24 */ /* 0x000fe200078e02ff */
[----:B------:R-:W-:Y:S01]  /*165f0*/  LOP3.LUT R4, R5, 0xfffffff8, RZ, 0xc0, !PT ;  /* 0xfffffff805047812 */ /* 0x000fe200078ec0ff */
[----:B-----5:R-:W-:Y:S01]  /*16600*/  IMAD R10, R13, c[0x0][0x4e8], RZ ;  /* 0x00013a000d0a7a24 */ /* 0x020fe200078e02ff */
[----:B------:R-:W-:Y:S01]  /*16610*/  SHF.R.S32.HI R8, RZ, 0x3, R5 ;  /* 0x00000003ff087819 */ /* 0x000fe20000011405 */
[----:B------:R-:W-:Y:S01]  /*16620*/  IMAD R7, R9, c[0x0][0x3f4], R6 ;  /* 0x0000fd0009077a24 */ /* 0x000fe200078e0206 */
[----:B------:R-:W-:-:S02]  /*16630*/  IADD3 R12, -R4, R12, RZ ;  /* 0x0000000c040c7210 */ /* 0x000fc40007ffe1ff */
[----:B------:R-:W-:Y:S01]  /*16640*/  IADD3 R3, R3, R0, RZ ;  /* 0x0000000003037210 */ /* 0x000fe20007ffe0ff */
[----:B------:R-:W-:Y:S02]  /*16650*/  IMAD R0, R34, c[0x0][0x3e8], RZ ;  /* 0x0000fa0022007a24 */ /* 0x000fe400078e02ff */
[----:B------:R-:W-:Y:S02]  /*16660*/  IMAD R4, R12, 0x20, R8 ;  /* 0x000000200c047824 */ /* 0x000fe400078e0208 */
[C---:B------:R-:W-:Y:S02]  /*16670*/  IMAD R0, R44.reuse, c[0x0][0x3ec], R0 ;  /* 0x0000fb002c007a24 */ /* 0x040fe400078e0200 */
[----:B------:R-:W-:Y:S01]  /*16680*/  IMAD.WIDE.U32 R2, R44, c[0x0][0x3e8], R2 ;  /* 0x0000fa002c027a25 */ /* 0x000fe200078e0002 */
[C---:B--2---:R-:W-:Y:S02]  /*16690*/  LEA R4, R14.reuse, R4, 0x7 ;  /* 0x000000040e047211 */ /* 0x044fe400078e38ff */
[----:B------:R-:W-:-:S02]  /*166a0*/  LEA R8, R14, R8, 0x7 ;  /* 0x000000080e087211 */ /* 0x000fc400078e38ff */
[----:B------:R-:W-:Y:S01]  /*166b0*/  IADD3 R3, R0, R3, RZ ;  /* 0x0000000300037210 */ /* 0x000fe20007ffe0ff */
[----:B------:R-:W-:-:S04]  /*166c0*/  @P0 IMAD.HI.U32 R5, R4, c[0x0][0x4ec], RZ ;  /* 0x00013b0004050a27 */ /* 0x000fc800078e00ff */
[----:B------:R-:W-:Y:S01]  /*166d0*/  IMAD.MOV.U32 R0, RZ, RZ, R4 ;  /* 0x000000ffff007224 */ /* 0x000fe200078e0004 */
[----:B------:R-:W-:Y:S01]  /*166e0*/  @P0 SHF.R.U32.HI R0, RZ, c[0x0][0x4f0], R5 ;  /* 0x00013c00ff000a19 */ /* 0x000fe20000011605 */
[----:B------:R-:W-:-:S03]  /*166f0*/  IMAD.WIDE.U32 R2, R9, c[0x0][0x3f0], R2 ;  /* 0x0000fc0009027a25 */ /* 0x000fc600078e0002 */
[----:B------:R-:W-:Y:S02]  /*16700*/  IADD3 R5, -R0, RZ, RZ ;  /* 0x000000ff00057210 */ /* 0x000fe40007ffe1ff */
[----:B------:R-:W-:Y:S02]  /*16710*/  SHF.R.S32.HI R6, RZ, 0x1f, R0 ;  /* 0x0000001fff067819 */ /* 0x000fe40000011400 */
[----:B------:R-:W-:Y:S01]  /*16720*/  IADD3 R3, R3, R7, RZ ;  /* 0x0000000703037210 */ /* 0x000fe20007ffe0ff */
[----:B------:R-:W-:Y:S02]  /*16730*/  IMAD R5, R5, c[0x0][0x4e8], R4 ;  /* 0x00013a0005057a24 */ /* 0x000fe400078e0204 */
[----:B------:R-:W-:Y:S02]  /*16740*/  IMAD R6, R6, c[0x0][0x3e0], RZ ;  /* 0x0000f80006067a24 */ /* 0x000fe400078e02ff */
[----:B------:R-:W-:Y:S01]  /*16750*/  IMAD.WIDE.U32 R2, R0, c[0x0][0x3e0], R2 ;  /* 0x0000f80000027a25 */ /* 0x000fe200078e0002 */
[----:B------:R-:W-:-:S03]  /*16760*/  SHF.R.S32.HI R4, RZ, 0x1f, R5 ;  /* 0x0000001fff047819 */ /* 0x000fc60000011405 */
[----:B------:R-:W-:-:S04]  /*16770*/  IMAD R0, R0, c[0x0][0x3e4], R6 ;  /* 0x0000f90000007a24 */ /* 0x000fc800078e0206 */
[----:B------:R-:W-:Y:S02]  /*16780*/  IMAD.IADD R3, R3, 0x1, R0 ;  /* 0x0000000103037824 */ /* 0x000fe400078e0200 */
[----:B------:R-:W-:Y:S02]  /*16790*/  IMAD R0, R4, c[0x0][0x3d8], RZ ;  /* 0x0000f60004007a24 */ /* 0x000fe400078e02ff */
[----:B------:R-:W-:-:S04]  /*167a0*/  IMAD.WIDE.U32 R2, R5, c[0x0][0x3d8], R2 ;  /* 0x0000f60005027a25 */ /* 0x000fc800078e0002 */
[----:B------:R-:W-:Y:S01]  /*167b0*/  IMAD R0, R5, c[0x0][0x3dc], R0 ;  /* 0x0000f70005007a24 */ /* 0x000fe200078e0200 */
[----:B------:R-:W-:-:S04]  /*167c0*/  LEA R11, P0, R2, c[0x0][0x380], 0x1 ;  /* 0x0000e000020b7a11 */ /* 0x000fc800078008ff */
[----:B------:R-:W-:-:S04]  /*167d0*/  IADD3 R0, R3, R0, RZ ;  /* 0x0000000003007210 */ /* 0x000fc80007ffe0ff */
[----:B------:R-:W-:Y:S02]  /*167e0*/  LEA.HI.X R9, R2, c[0x0][0x384], R0, 0x1, P0 ;  /* 0x0000e10002097a11 */ /* 0x000fe400000f0c00 */
[----:B------:R-:W-:Y:S01]  /*167f0*/  ISETP.GE.AND P0, PT, R8, R10, PT ;  /* 0x0000000a0800720c */ /* 0x000fe20003f06270 */
[----:B------:R1:W2:Y:S01]  /*16800*/  SHFL.IDX PT, R2, R11, RZ, 0x181f ;  /* 0x00181fff0b027589 */ /* 0x0002a200000e0000 */
[----:B------:R-:W-:-:S03]  /*16810*/  SHF.L.U32 R0, R12, 0x3, RZ ;  /* 0x000000030c007819 */ /* 0x000fc600000006ff */
[----:B------:R1:W3:Y:S01]  /*16820*/  SHFL.IDX PT, R3, R9, RZ, 0x181f ;  /* 0x00181fff09037589 */ /* 0x0002e200000e0000 */
[----:B------:R-:W-:-:S07]  /*16830*/  IADD3 R7, R0, 0x40, RZ ;  /* 0x0000004000077810 */ /* 0x000fce0007ffe0ff */
[----:B------:R-:W-:Y:S05]  /*16840*/  @P0 BRA `(.L_x_147) ;  /* 0x0000009000000947 */ /* 0x000fea0003800000 */
[----:B------:R-:W-:Y:S02]  /*16850*/  ISETP.GE.AND P0, PT, R7, c[0x0][0x3c8], PT ;  /* 0x0000f20007007a0c */ /* 0x000fe40003f06270 */
[----:B------:R-:W-:-:S11]  /*16860*/  ISETP.GE.AND P1, PT, R0, c[0x0][0x3c8], PT ;  /* 0x0000f20000007a0c */ /* 0x000fd60003f26270 */
[----:B------:R-:W-:-:S04]  /*16870*/  @!P0 SHF.R.S32.HI R4, RZ, 0x1f, R7 ;  /* 0x0000001fff048819 */ /* 0x000fc80000011407 */
[----:B------:R-:W-:-:S04]  /*16880*/  @!P0 LEA.HI R4, R4, R7, RZ, 0x3 ;  /* 0x0000000704048211 */ /* 0x000fc800078f18ff */
[----:B------:R-:W-:Y:S01]  /*16890*/  @!P0 LOP3.LUT R6, R4, 0xfffffff8, RZ, 0xc0, !PT ;  /* 0xfffffff804068812 */ /* 0x000fe200078ec0ff */
[----:B--23--:R-:W-:-:S04]  /*168a0*/  @!P1 IMAD.WIDE R4, R0, 0x2, R2 ;  /* 0x0000000200049825 */ /* 0x00cfc800078e0202 */
[----:B------:R-:W-:Y:S01]  /*168b0*/  @!P0 IMAD.WIDE R2, R6, 0x2, R2 ;  /* 0x0000000206028825 */ /* 0x000fe200078e0202 */
[----:B------:R2:W-:Y:S04]  /*168c0*/  @!P1 ST.E.128 [R4.64], RZ ;  /* 0x000000ff04009985 */ /* 0x0005e8000c101d04 */
[----:B------:R2:W-:Y:S02]  /*168d0*/  @!P0 ST.E.128 [R2.64], RZ ;  /* 0x000000ff02008985 */ /* 0x0005e4000c101d04 */
.L_x_147:
[----:B------:R-:W-:Y:S05]  /*168e0*/  BSYNC B0 ;  /* 0x0000000000007941 */ /* 0x000fea0003800000 */
.L_x_146:
[----:B--2---:R-:W-:Y:S01]  /*168f0*/  IADD3 R4, R8, 0x20, RZ ;  /* 0x0000002008047810 */ /* 0x004fe20007ffe0ff */
[----:B---3--:R2:W3:Y:S01]  /*16900*/  SHFL.IDX PT, R3, R9, 0x1, 0x181f ;  /* 0x00381f0009037f89 */ /* 0x0084e200000e0000 */
[----:B------:R-:W-:Y:S02]  /*16910*/  BSSY B0, `(.L_x_148) ;  /* 0x000000d000007945 */ /* 0x000fe40003800000 */
[----:B------:R-:W-:Y:S01]  /*16920*/  ISETP.GE.AND P0, PT, R4, R10, PT ;  /* 0x0000000a0400720c */ /* 0x000fe20003f06270 */
[----:B------:R2:W4:-:S12]  /*16930*/  SHFL.IDX PT, R2, R11, 0x1, 0x181f ;  /* 0x00381f000b027f89 */ /* 0x00051800000e0000 */
[----:B------:R-:W-:Y:S05]  /*16940*/  @P0 BRA `(.L_x_149) ;  /* 0x0000009000000947 */ /* 0x000fea0003800000 */
[----:B------:R-:W-:Y:S02]  /*16950*/  ISETP.GE.AND P0, PT, R7, c[0x0][0x3c8], PT ;  /* 0x0000f20007007a0c */ /* 0x000fe40003f06270 */
[----:B------:R-:W-:-:S11]  /*16960*/  ISETP.GE.AND P1, PT, R0, c[0x0][0x3c8], PT ;  /* 0x0000f20000007a0c */ /* 0x000fd60003f26270 */
[----:B------:R-:W-:-:S04]  /*16970*/  @!P0 SHF.R.S32.HI R4, RZ, 0x1f, R7 ;  /* 0x0000001fff048819 */ /* 0x000fc80000011407 */
[----:B------:R-:W-:-:S04]  /*16980*/  @!P0 LEA.HI R4, R4, R7, RZ, 0x3 ;  /* 0x0000000704048211 */ /* 0x000fc800078f18ff */
[----:B------:R-:W-:Y:S01]  /*16990*/  @!P0 LOP3.LUT R6, R4, 0xfffffff8, RZ, 0xc0, !PT ;  /* 0xfffffff804068812 */ /* 0x000fe200078ec0ff */
[----:B---34-:R-:W-:-:S04]  /*169a0*/  @!P1 IMAD.WIDE R4, R0, 0x2, R2 ;  /* 0x0000000200049825 */ /* 0x018fc800078e0202 */
[----:B------:R-:W-:Y:S01]  /*169b0*/  @!P0 IMAD.WIDE R2, R6, 0x2, R2 ;  /* 0x0000000206028825 */ /* 0x000fe200078e0202 */
[----:B------:R3:W-:Y:S04]  /*169c0*/  @!P1 ST.E.128 [R4.64], RZ ;  /* 0x000000ff04009985 */ /* 0x0007e8000c101d04 */
[----:B------:R3:W-:Y:S02]  /*169d0*/  @!P0 ST.E.128 [R2.64], RZ ;  /* 0x000000ff02008985 */ /* 0x0007e4000c101d04 */
.L_x_149:
[----:B------:R-:W-:Y:S05]  /*169e0*/  BSYNC B0 ;  /* 0x0000000000007941 */ /* 0x000fea0003800000 */
.L_x_148:
        /* <DEDUP_REMOVED lines=8> */
[----:B------:R-:W-:-:S04]  /*16a70*/  @!P0 SHF.R.S32.HI R4, RZ, 0x1f, R7 ;  /* 0x0000001fff048819 */ /* 0x000fc80000011407 */
[----:B------:R-:W-:-:S04]  /*16a80*/  @!P0 LEA.HI R4, R4, R7, RZ, 0x3 ;  /* 0x0000000704048211 */ /* 0x000fc800078f18ff */
[----:B------:R-:W-:Y:S01]  /*16a90*/  @!P0 LOP3.LUT R6, R4, 0xfffffff8, RZ, 0xc0, !PT ;  /* 0xfffffff804068812 */ /* 0x000fe200078ec0ff */
[----:B-1--4-:R-:W-:-:S04]  /*16aa0*/  @!P1 IMAD.WIDE R4, R0, 0x2, R2 ;  /* 0x0000000200049825 */ /* 0x012fc800078e0202 */
[----:B------:R-:W-:Y:S01]  /*16ab0*/  @!P0 IMAD.WIDE R2, R6, 0x2, R2 ;  /* 0x0000000206028825 */ /* 0x000fe200078e0202 */
[----:B------:R1:W-:Y:S04]  /*16ac0*/  @!P1 ST.E.128 [R4.64], RZ ;  /* 0x000000ff04009985 */ /* 0x0003e8000c101d04 */
[----:B------:R1:W-:Y:S02]  /*16ad0*/  @!P0 ST.E.128 [R2.64], RZ ;  /* 0x000000ff02008985 */ /* 0x0003e4000c101d04 */
.L_x_151:
[----:B------:R-:W-:Y:S05]  /*16ae0*/  BSYNC B0 ;  /* 0x0000000000007941 */ /* 0x000fea0003800000 */
.L_x_150:
[----:B-1----:R-:W-:Y:S01]  /*16af0*/  IADD3 R4, R8, 0x60, RZ ;  /* 0x0000006008047810 */ /* 0x002fe20007ffe0ff */
[----:B------:R1:W2:Y:S03]  /*16b00*/  SHFL.IDX PT, R3, R9, 0x3, 0x181f ;  /* 0x00781f0009037f89 */ /* 0x0002a600000e0000 */
[----:B------:R-:W-:Y:S01]  /*16b10*/  ISETP.GE.AND P0, PT, R4, R10, PT ;  /* 0x0000000a0400720c */ /* 0x000fe20003f06270 */
[----:B----4-:R1:W4:-:S12]  /*16b20*/  SHFL.IDX PT, R2, R11, 0x3, 0x181f ;  /* 0x00781f000b027f89 */ /* 0x01031800000e0000 */
[----:B------:R-:W-:Y:S05]  /*16b30*/  @P0 EXIT ;  /* 0x000000000000094d */ /* 0x000fea0003800000 */
[----:B------:R-:W-:-:S13]  /*16b40*/  ISETP.GE.AND P0, PT, R0, c[0x0][0x3c8], PT ;  /* 0x0000f20000007a0c */ /* 0x000fda0003f06270 */
[----:B--2-4-:R-:W-:-:S05]  /*16b50*/  @!P0 IMAD.WIDE R4, R0, 0x2, R2 ;  /* 0x0000000200048825 */ /* 0x014fca00078e0202 */
[----:B------:R2:W-:Y:S01]  /*16b60*/  @!P0 ST.E.128 [R4.64], RZ ;  /* 0x000000ff04008985 */ /* 0x0005e2000c101d04 */
[----:B------:R-:W-:-:S13]  /*16b70*/  ISETP.GE.AND P0, PT, R7, c[0x0][0x3c8], PT ;  /* 0x0000f20007007a0c */ /* 0x000fda0003f06270 */
[----:B------:R-:W-:Y:S05]  /*16b80*/  @P0 EXIT ;  /* 0x000000000000094d */ /* 0x000fea0003800000 */
[----:B------:R-:W-:-:S04]  /*16b90*/  SHF.R.S32.HI R0, RZ, 0x1f, R7 ;  /* 0x0000001fff007819 */ /* 0x000fc80000011407 */
[----:B------:R-:W-:-:S04]  /*16ba0*/  LEA.HI R0, R0, R7, RZ, 0x3 ;  /* 0x0000000700007211 */ /* 0x000fc800078f18ff */
[----:B------:R-:W-:-:S05]  /*16bb0*/  LOP3.LUT R0, R0, 0xfffffff8, RZ, 0xc0, !PT ;  /* 0xfffffff800007812 */ /* 0x000fca00078ec0ff */
[----:B------:R-:W-:-:S05]  /*16bc0*/  IMAD.WIDE R2, R0, 0x2, R2 ;  /* 0x0000000200027825 */ /* 0x000fca00078e0202 */
[----:B------:R-:W-:Y:S01]  /*16bd0*/  ST.E.128 [R2.64], RZ ;  /* 0x000000ff02007985 */ /* 0x000fe2000c101d04 */
[----:B------:R-:W-:Y:S05]  /*16be0*/  EXIT ;  /* 0x000000000000794d */ /* 0x000fea0003800000 */
.L_x_152:
        /* <DEDUP_REMOVED lines=9> */
.L_x_3538:


//--------------------- .text._ZN7cutlass13device_kernelIN5flash19enable_sm80_to_sm89INS1_16FlashAttnFwdSm80INS1_25CollectiveMainloopFwdSm80ILi8ELi1ELb1EN4cute5tupleIJNS5_1CILi128EEENS7_ILi96EEES8_EEELi128ENS_6half_tEfNS_4arch4Sm80ELb0ELb1ELb1ELb0ELb0ELb0ELb1ELb0EEENS1_21CollectiveEpilogueFwdINS6_IJS8_S8_S9_EEENS6_IJNS7_ILi1EEESH_SH_EEESB_SD_Li256ELb0ELb1ELb0ELb0EEENS1_19SingleTileSchedulerILb0ELb0ELb1ELi128EEEEEEEEEvNT_6ParamsE --------------------------
	.section	.text._ZN7cutlass13device_kernelIN5flash19enable_sm80_to_sm89INS1_16FlashAttnFwdSm80INS1_25CollectiveMainloopFwdSm80ILi8ELi1ELb1EN4cute5tupleIJNS5_1CILi128EEENS7_ILi96EEES8_EEELi128ENS_6half_tEfNS_4arch4Sm80ELb0ELb1ELb1ELb0ELb0ELb0ELb1ELb0EEENS1_21CollectiveEpilogueFwdINS6_IJS8_S8_S9_EEENS6_IJNS7_ILi1EEESH_SH_EEESB_SD_Li256ELb0ELb1ELb0ELb0EEENS1_19SingleTileSchedulerILb0ELb0ELb1ELi128EEEEEEEEEvNT_6ParamsE,"ax",@progbits
	.sectioninfo	@"SHI_REGISTERS=255"
	.align	128
.text._ZN7cutlass13device_kernelIN5flash19enable_sm80_to_sm89INS1_16FlashAttnFwdSm80INS1_25CollectiveMainloopFwdSm80ILi8ELi1ELb1EN4cute5tupleIJNS5_1CILi128EEENS7_ILi96EEES8_EEELi128ENS_6half_tEfNS_4arch4Sm80ELb0ELb1ELb1ELb0ELb0ELb0ELb1ELb0EEENS1_21CollectiveEpilogueFwdINS6_IJS8_S8_S9_EEENS6_IJNS7_ILi1EEESH_SH_EEESB_SD_Li256ELb0ELb1ELb0ELb0EEENS1_19SingleTileSchedulerILb0ELb0ELb1ELi128EEEEEEEEEvNT_6ParamsE:
        .type           _ZN7cutlass13device_kernelIN5flash19enable_sm80_to_sm89INS1_16FlashAttnFwdSm80INS1_25CollectiveMainloopFwdSm80ILi8ELi1ELb1EN4cute5tupleIJNS5_1CILi128EEENS7_ILi96EEES8_EEELi128ENS_6half_tEfNS_4arch4Sm80ELb0ELb1ELb1ELb0ELb0ELb0ELb1ELb0EEENS1_21CollectiveEpilogueFwdINS6_IJS8_S8_S9_EEENS6_IJNS7_ILi1EEESH_SH_EEESB_SD_Li256ELb0ELb1ELb0ELb0EEENS1_19SingleTileSchedulerILb0ELb0ELb1ELi128EEEEEEEEEvNT_6ParamsE,@function
        .size           _ZN7cutlass13device_kernelIN5flash19enable_sm80_to_sm89INS1_16FlashAttnFwdSm80INS1_25CollectiveMainloopFwdSm80ILi8ELi1ELb1EN4cute5tupleIJNS5_1CILi128EEENS7_ILi96EEES8_EEELi128ENS_6half_tEfNS_4arch4Sm80ELb0ELb1ELb1ELb0ELb0ELb0ELb1ELb0EEENS1_21CollectiveEpilogueFwdINS6_IJS8_S8_S9_EEENS6_IJNS7_ILi1EEESH_SH_EEESB_SD_Li256ELb0ELb1ELb0ELb0EEENS1_19SingleTileSchedulerILb0ELb0ELb1ELi128EEEEEEEEEvNT_6ParamsE,(.L_x_3539 - _ZN7cutlass13device_kernelIN5flash19enable_sm80_to_sm89INS1_16FlashAttnFwdSm80INS1_25CollectiveMainloopFwdSm80ILi8ELi1ELb1EN4cute5tupleIJNS5_1CILi128EEENS7_ILi96EEES8_EEELi128ENS_6half_tEfNS_4arch4Sm80ELb0ELb1ELb1ELb0ELb0ELb0ELb1ELb0EEENS1_21CollectiveEpilogueFwdINS6_IJS8_S8_S9_EEENS6_IJNS7_ILi1EEESH_SH_EEESB_SD_Li256ELb0ELb1ELb0ELb0EEENS1_19SingleTileSchedulerILb0ELb0ELb1ELi128EEEEEEEEEvNT_6ParamsE)
        .other          _ZN7cutlass13device_kernelIN5flash19enable_sm80_to_sm89INS1_16FlashAttnFwdSm80INS1_25CollectiveMainloopFwdSm80ILi8ELi1ELb1EN4cute5tupleIJNS5_1CILi128EEENS7_ILi96EEES8_EEELi128ENS_6half_tEfNS_4arch4Sm80ELb0ELb1ELb1ELb0ELb0ELb0ELb1ELb0EEENS1_21CollectiveEpilogueFwdINS6_IJS8_S8_S9_EEENS6_IJNS7_ILi1EEESH_SH_EEESB_SD_Li256ELb0ELb1ELb0ELb0EEENS1_19SingleTileSchedulerILb0ELb0ELb1ELi128EEEEEEEEEvNT_6ParamsE,@"STO_CUDA_ENTRY STV_DEFAULT"
_ZN7cutlass13device_kernelIN5flash19enable_sm80_to_sm89INS1_16FlashAttnFwdSm80INS1_25CollectiveMainloopFwdSm80ILi8ELi1ELb1EN4cute5tupleIJNS5_1CILi128EEENS7_ILi96EEES8_EEELi128ENS_6half_tEfNS_4arch4Sm80ELb0ELb1ELb1ELb0ELb0ELb0ELb1ELb0EEENS1_21CollectiveEpilogueFwdINS6_IJS8_S8_S9_EEENS6_IJNS7_ILi1EEESH_SH_EEESB_SD_Li256ELb0ELb1ELb0ELb0EEENS1_19SingleTileSchedulerILb0ELb0ELb1ELi128EEEEEEEEEvNT_6ParamsE:
[----:B------:R-:W-:Y:S02]  /*0000*/  MOV R1, c[0x0][0x28] ;  /* 0x00000a0000017a02 */ /* 0x000fe40000000f00 */
[----:B------:R-:W1:Y:S02]  /*0010*/  S2R R0, SR_CTAID.Z ;  /* 0x0000000000007919 */ /* 0x000e640000002700 */
[----:B-1----:R-:W-:-:S13]  /*0020*/  ISETP.GE.AND P0, PT, R0, RZ, PT ;  /* 0x000000ff0000720c */ /* 0x002fda0003f06270 */
[----:B------:R-:W-:Y:S05]  /*0030*/  @!P0 EXIT ;  /* 0x000000000000894d */ /* 0x000fea0003800000 */
[----:B------:R-:W1:Y:S01]  /*0040*/  S2UR UR4, SR_CTAID.X ;  /* 0x00000000000479c3 */ /* 0x000e620000002500 */
[----:B------:R-:W-:Y:S01]  /*0050*/  IMAD.MOV.U32 R2, RZ, RZ, c[0x0][0x2c4] ;  /* 0x0000b100ff027624 */ /* 0x000fe200078e00ff */
[----:B------:R-:W2:Y:S01]  /*0060*/  S2R R104, SR_TID.X ;  /* 0x0000000000687919 */ /* 0x000ea20000002100 */
[----:B------:R-:W-:-:S03]  /*0070*/  IMAD.MOV.U32 R4, RZ, RZ, 0x1 ;  /* 0x00000001ff047424 */ /* 0x000fc600078e00ff */
[----:B------:R-:W-:Y:S02]  /*0080*/  ISETP.NE.AND P4, PT, R2, 0x1, PT ;  /* 0x000000010200780c */ /* 0x000fe40003f85270 */
[C---:B------:R-:W-:Y:S02]  /*0090*/  ISETP.LE.AND P3, PT, R4.reuse, c[0x0][0x32c], PT ;  /* 0x0000cb0004007a0c */ /* 0x040fe40003f63270 */
[----:B------:R-:W-:Y:S01]  /*00a0*/  IADD3 R3, R4, -c[0x0][0x168], RZ ;  /* 0x80005a0004037a10 */ /* 0x000fe20007ffe0ff */
[----:B-1----:R-:W-:-:S06]  /*00b0*/  USHF.L.U32 UR4, UR4, 0x7, URZ ;  /* 0x0000000704047899 */ /* 0x002fcc000800063f */
[----:B------:R-:W-:Y:S01]  /*00c0*/  IMAD.U32 R37, RZ, RZ, UR4 ;  /* 0x00000004ff257e24 */ /* 0x000fe2000f8e00ff */
[----:B------:R-:W-:-:S04]  /*00d0*/  UIADD3 UR4, UR4, 0x7f, URZ ;  /* 0x0000007f04047890 */ /* 0x000fc8000fffe03f */
[----:B------:R-:W-:Y:S02]  /*00e0*/  @P4 IADD3 R5, R37, 0x7f, RZ ;  /* 0x0000007f25054810 */ /* 0x000fe40007ffe0ff */
[----:B------:R-:W-:-:S03]  /*00f0*/  IMAD.U32 R6, RZ, RZ, UR4 ;  /* 0x00000004ff067e24 */ /* 0x000fc6000f8e00ff */
[----:B------:R-:W-:-:S05]  /*0100*/  @P4 IMAD.HI.U32 R5, R5, c[0x0][0x2c8], RZ ;  /* 0x0000b20005054a27 */ /* 0x000fca00078e00ff */
[----:B------:R-:W-:-:S04]  /*0110*/  @P4 SHF.R.U32.HI R6, RZ, c[0x0][0x2cc], R5 ;  /* 0x0000b300ff064a19 */ /* 0x000fc80000011605 */
[----:B------:R-:W-:-:S04]  /*0120*/  IADD3 R3, R6, c[0x0][0x1d0], R3 ;  /* 0x0000740006037a10 */ /* 0x000fc80007ffe003 */
[----:B------:R-:W-:Y:S01]  /*0130*/  IADD3 R6, R3, c[0x0][0x328], RZ ;  /* 0x0000ca0003067a10 */ /* 0x000fe20007ffe0ff */
[----:B------:R-:W-:Y:S05]  /*0140*/  @!P3 BRA `(.L_x_153) ;  /* 0x000000f00000b947 */ /* 0x000fea0003800000 */
[C---:B--2---:R-:W-:Y:S02]  /*0150*/  ISETP.GT.AND P0, PT, R3.reuse, RZ, PT ;  /* 0x000000ff0300720c */ /* 0x044fe40003f04270 */
[----:B------:R-:W-:-:S11]  /*0160*/  IADD3 R5, R3, -0x1, RZ ;  /* 0xffffffff03057810 */ /* 0x000fd60007ffe0ff */
[----:B------:R-:W-:Y:S05]  /*0170*/  @P0 BRA `(.L_x_154) ;  /* 0x0000006000000947 */ /* 0x000fea0003800000 */
[----:B------:R-:W-:Y:S01]  /*0180*/  ISETP.NE.AND P0, PT, R4, c[0x0][0x32c], PT ;  /* 0x0000cb0004007a0c */ /* 0x000fe20003f05270 */
[----:B------:R-:W-:-:S12]  /*0190*/  IMAD.MOV R5, RZ, RZ, -R3 ;  /* 0x000000ffff057224 */ /* 0x000fd800078e0a03 */
[----:B------:R-:W-:-:S05]  /*01a0*/  @P0 IMAD.HI.U32 R3, R5, c[0x0][0x330], RZ ;  /* 0x0000cc0005030a27 */ /* 0x000fca00078e00ff */
[----:B------:R-:W-:-:S04]  /*01b0*/  @P0 SHF.R.U32.HI R5, RZ, c[0x0][0x334], R3 ;  /* 0x0000cd00ff050a19 */ /* 0x000fc80000011603 */
[----:B------:R-:W-:Y:S01]  /*01c0*/  LOP3.LUT R5, RZ, R5, RZ, 0x33, !PT ;  /* 0x00000005ff057212 */ /* 0x000fe200078e33ff */
[----:B------:R-:W-:Y:S05]  /*01d0*/  BRA `(.L_x_155) ;  /* 0x0000003000007947 */ /* 0x000fea0003800000 */
.L_x_154:
[----:B------:R-:W-:-:S13]  /*01e0*/  ISETP.NE.AND P0, PT, R4, c[0x0][0x32c], PT ;  /* 0x0000cb0004007a0c */ /* 0x000fda0003f05270 */
[----:B------:R-:W-:-:S05]  /*01f0*/  @P0 IMAD.HI.U32 R3, R5, c[0x0][0x330], RZ ;  /* 0x0000cc0005030a27 */ /* 0x000fca00078e00ff */
[----:B------:R-:W-:Y:S02]  /*0200*/  @P0 SHF.R.U32.HI R5, RZ, c[0x0][0x334], R3 ;  /* 0x0000cd00ff050a19 */ /* 0x000fe40000011603 */
.L_x_155:
[----:B------:R-:W-:-:S05]  /*0210*/  MOV R4, c[0x0][0x32c] ;  /* 0x0000cb0000047a02 */ /* 0x000fca0000000f00 */
[----:B------:R-:W-:-:S05]  /*0220*/  IMAD R5, R5, R4, c[0x0][0x32c] ;  /* 0x0000cb0005057624 */ /* 0x000fca00078e0204 */
[----:B------:R-:W-:-:S03]  /*0230*/  IMNMX R6, R6, R5, PT ;  /* 0x0000000506067217 */ /* 0x000fc60003800200 */
.L_x_153:
[----:B--2---:R-:W-:Y:S01]  /*0240*/  UMOV UR4, 0x5f ;  /* 0x0000005f00047882 */ /* 0x004fe20000000000 */
[----:B------:R-:W-:Y:S01]  /*0250*/  IADD3 R4, R6, 0x5f, RZ ;  /* 0x0000005f06047810 */ /* 0x000fe20007ffe0ff */
[----:B------:R-:W-:Y:S01]  /*0260*/  ULDC UR6, c[0x0][0x1d0] ;  /* 0x0000740000067ab9 */ /* 0x000fe20000000800 */
[----:B------:R-:W-:Y:S01]  /*0270*/  @P4 IMAD.HI.U32 R3, R37, c[0x0][0x2c8], RZ ;  /* 0x0000b20025034a27 */ /* 0x000fe200078e00ff */
[----:B------:R-:W-:Y:S02]  /*0280*/  UIADD3 UR4, UR4, UR6, URZ ;  /* 0x0000000604047290 */ /* 0x000fe4000fffe03f */
[----:B------:R-:W-:Y:S01]  /*0290*/  ULDC UR13, c[0x0][0x168] ;  /* 0x00005a00000d7ab9 */ /* 0x000fe20000000800 */
[----:B------:R-:W-:Y:S01]  /*02a0*/  IMAD.HI R4, R4, 0x2aaaaaab, RZ ;  /* 0x2aaaaaab04047827 */ /* 0x000fe200078e02ff */
[----:B------:R-:W-:Y:S02]  /*02b0*/  UIMAD.WIDE UR4, UR4, 0x2aaaaaab, URZ ;  /* 0x2aaaaaab040478a5 */ /* 0x000fe4000f8e023f */
[----:B------:R-:W-:Y:S01]  /*02c0*/  UIADD3 UR13, UR6, -UR13, URZ ;  /* 0x8000000d060d7290 */ /* 0x000fe2000fffe03f */
[----:B------:R-:W-:Y:S01]  /*02d0*/  IMAD.MOV.U32 R5, RZ, RZ, R37 ;  /* 0x000000ffff057224 */ /* 0x000fe200078e0025 */
[----:B------:R-:W-:Y:S01]  /*02e0*/  USHF.R.U32.HI UR4, URZ, 0x1f, UR5 ;  /* 0x0000001f3f047899 */ /* 0x000fe20008011605 */
[----:B------:R-:W-:-:S02]  /*02f0*/  @P4 SHF.R.U32.HI R5, RZ, c[0x0][0x2cc], R3 ;  /* 0x0000b300ff054a19 */ /* 0x000fc40000011603 */
[----:B------:R-:W-:Y:S01]  /*0300*/  SHF.R.U32.HI R3, RZ, 0x1f, R4 ;  /* 0x0000001fff037819 */ /* 0x000fe20000011604 */
[----:B------:R-:W-:Y:S01]  /*0310*/  ULEA.HI.SX32 UR4, UR5, UR4, 0x1c ;  /* 0x0000000405047291 */ /* 0x000fe2000f8fe23f */
[----:B------:R-:W-:Y:S02]  /*0320*/  IADD3 R5, R5, UR13, RZ ;  /* 0x0000000d05057c10 */ /* 0x000fe4000fffe0ff */
[----:B------:R-:W-:Y:S02]  /*0330*/  LEA.HI.SX32 R3, R4, R3, 0x1c ;  /* 0x0000000304037211 */ /* 0x000fe400078fe2ff */
[----:B------:R-:W-:Y:S02]  /*0340*/  IADD3 R4, R5, -c[0x0][0x324], RZ ;  /* 0x8000c90005047a10 */ /* 0x000fe40007ffe0ff */
[----:B------:R-:W-:Y:S01]  /*0350*/  IMNMX R36, R3, UR4, PT ;  /* 0x0000000403247c17 */ /* 0x000fe2000b800200 */
[----:B------:R-:W-:Y:S05]  /*0360*/  @!P3 BRA `(.L_x_156) ;  /* 0x000000f00000b947 */ /* 0x000fea0003800000 */
[----:B------:R-:W-:-:S13]  /*0370*/  ISETP.GT.AND P0, PT, R5, -0x1, PT ;  /* 0xffffffff0500780c */ /* 0x000fda0003f04270 */
[----:B------:R-:W-:Y:S05]  /*0380*/  @P0 BRA `(.L_x_157) ;  /* 0x0000007000000947 */ /* 0x000fea0003800000 */
[----:B------:R-:W-:Y:S01]  /*0390*/  IMAD.MOV.U32 R3, RZ, RZ, c[0x0][0x32c] ;  /* 0x0000cb00ff037624 */ /* 0x000fe200078e00ff */
[----:B------:R-:W-:-:S04]  /*03a0*/  LOP3.LUT R5, RZ, R5, RZ, 0x33, !PT ;  /* 0x00000005ff057212 */ /* 0x000fc800078e33ff */
[----:B------:R-:W-:-:S13]  /*03b0*/  ISETP.NE.AND P0, PT, R3, 0x1, PT ;  /* 0x000000010300780c */ /* 0x000fda0003f05270 */
[----:B------:R-:W-:-:S05]  /*03c0*/  @P0 IMAD.HI.U32 R3, R5, c[0x0][0x330], RZ ;  /* 0x0000cc0005030a27 */ /* 0x000fca00078e00ff */
[----:B------:R-:W-:-:S04]  /*03d0*/  @P0 SHF.R.U32.HI R5, RZ, c[0x0][0x334], R3 ;  /* 0x0000cd00ff050a19 */ /* 0x000fc80000011603 */
[----:B------:R-:W-:Y:S01]  /*03e0*/  LOP3.LUT R5, RZ, R5, RZ, 0x33, !PT ;  /* 0x00000005ff057212 */ /* 0x000fe200078e33ff */
[----:B------:R-:W-:Y:S05]  /*03f0*/  BRA `(.L_x_158) ;  /* 0x0000004000007947 */ /* 0x000fea0003800000 */
.L_x_157:
[----:B------:R-:W-:-:S04]  /*0400*/  MOV R3, c[0x0][0x32c] ;  /* 0x0000cb0000037a02 */ /* 0x000fc80000000f00 */
[----:B------:R-:W-:-:S13]  /*0410*/  ISETP.NE.AND P0, PT, R3, 0x1, PT ;  /* 0x000000010300780c */ /* 0x000fda0003f05270 */
[----:B------:R-:W-:-:S05]  /*0420*/  @P0 IMAD.HI.U32 R3, R5, c[0x0][0x330], RZ ;  /* 0x0000cc0005030a27 */ /* 0x000fca00078e00ff */
[----:B------:R-:W-:-:S05]  /*0430*/  @P0 SHF.R.U32.HI R5, RZ, c[0x0][0x334], R3 ;  /* 0x0000cd00ff050a19 */ /* 0x000fca0000011603 */
.L_x_158:
[----:B------:R-:W-:-:S05]  /*0440*/  IMAD R5, R5, c[0x0][0x32c], RZ ;  /* 0x0000cb0005057a24 */ /* 0x000fca00078e02ff */
[----:B------:R-:W-:-:S05]  /*0450*/  IMNMX R4, R4, R5, !PT ;  /* 0x0000000504047217 */ /* 0x000fca0007800200 */
.L_x_156:
[----:B------:R-:W-:Y:S01]  /*0460*/  IMAD.HI R4, R4, 0x2aaaaaab, RZ ;  /* 0x2aaaaaab04047827 */ /* 0x000fe200078e02ff */
[----:B------:R-:W-:Y:S01]  /*0470*/  ULDC.64 UR10, c[0x0][0x118] ;  /* 0x00004600000a7ab9 */ /* 0x000fe20000000a00 */
[----:B------:R-:W-:Y:S01]  /*0480*/  PLOP3.LUT P1, PT, PT, PT, PT, 0x80, 0x0 ;  /* 0x000000000000781c */ /* 0x000fe20003f2f070 */
[----:B------:R-:W-:Y:S01]  /*0490*/  CS2R R66, SRZ ;  /* 0x0000000000427805 */ /* 0x000fe2000001ff00 */
[----:B------:R-:W-:Y:S01]  /*04a0*/  IMAD.MOV.U32 R5, RZ, RZ, RZ ;  /* 0x000000ffff057224 */ /* 0x000fe200078e00ff */
[----:B------:R-:W-:Y:S01]  /*04b0*/  SHF.R.U32.HI R215, RZ, 0x1f, R4 ;  /* 0x0000001fffd77819 */ /* 0x000fe20000011604 */
[----:B------:R-:W-:Y:S01]  /*04c0*/  IMAD.MOV.U32 R64, RZ, RZ, RZ ;  /* 0x000000ffff407224 */ /* 0x000fe200078e00ff */
[----:B------:R-:W-:Y:S01]  /*04d0*/  CS2R R62, SRZ ;  /* 0x00000000003e7805 */ /* 0x000fe2000001ff00 */
[----:B------:R-:W-:Y:S01]  /*04e0*/  CS2R R60, SRZ ;  /* 0x00000000003c7805 */ /* 0x000fe2000001ff00 */
[----:B------:R-:W-:Y:S01]  /*04f0*/  LEA.HI.SX32 R215, R4, R215, 0x1c ;  /* 0x000000d704d77211 */ /* 0x000fe200078fe2ff */
[----:B------:R-:W-:Y:S01]  /*0500*/  CS2R R58, SRZ ;  /* 0x00000000003a7805 */ /* 0x000fe2000001ff00 */
[----:B------:R-:W-:Y:S01]  /*0510*/  CS2R R56, SRZ ;  /* 0x0000000000387805 */ /* 0x000fe2000001ff00 */
[----:B------:R-:W-:Y:S01]  /*0520*/  CS2R R54, SRZ ;  /* 0x0000000000367805 */ /* 0x000fe2000001ff00 */
[----:B------:R-:W-:Y:S01]  /*0530*/  IMNMX R215, RZ, R215, !PT ;  /* 0x000000d7ffd77217 */ /* 0x000fe20007800200 */
[----:B------:R-:W-:Y:S01]  /*0540*/  CS2R R52, SRZ ;  /* 0x0000000000347805 */ /* 0x000fe2000001ff00 */
[----:B------:R-:W-:Y:S01]  /*0550*/  CS2R R70, SRZ ;  /* 0x0000000000467805 */ /* 0x000fe2000001ff00 */
[----:B------:R-:W-:Y:S01]  /*0560*/  CS2R R68, SRZ ;  /* 0x0000000000447805 */ /* 0x000fe2000001ff00 */
[----:B------:R-:W-:Y:S01]  /*0570*/  ISETP.GT.AND P0, PT, R36, R215, PT ;  /* 0x000000d72400720c */ /* 0x000fe20003f04270 */
        /* <DEDUP_REMOVED lines=27> */
[----:B------:R-:W-:-:S02]  /*0730*/  SHF.R.S32.HI R107, RZ, 0x1f, R104 ;  /* 0x0000001fff6b7819 */ /* 0x000fc40000011468 */
[----:B------:R-:W-:Y:S01]  /*0740*/  SHF.R.S32.HI R7, RZ, 0x1f, R0 ;  /* 0x0000001fff077819 */ /* 0x000fe20000011400 */
[----:B------:R-:W-:Y:S01]  /*0750*/  IMAD.MOV.U32 R39, RZ, RZ, 0x60 ;  /* 0x00000060ff277424 */ /* 0x000fe200078e00ff */
[----:B------:R-:W-:Y:S01]  /*0760*/  ISETP.NE.AND.EX P2, PT, RZ, c[0x0][0x344], PT, P2 ;  /* 0x0000d100ff007a0c */ /* 0x000fe20003f45320 */
[----:B------:R-:W-:Y:S01]  /*0770*/  ULDC.64 UR6, c[0x0][0x1e0] ;  /* 0x0000780000067ab9 */ /* 0x000fe20000000a00 */
[----:B------:R-:W-:Y:S01]  /*0780*/  IADD3 R111, R36, -0x1, RZ ;  /* 0xffffffff246f7810 */ /* 0x000fe20007ffe0ff */
[----:B------:R-:W-:-:S10]  /*0790*/  ULDC.64 UR4, c[0x0][0x208] ;  /* 0x0000820000047ab9 */ /* 0x000fd40000000a00 */
[----:B------:R-:W-:-:S04]  /*07a0*/  @P2 IMAD.MOV.U32 R3, RZ, RZ, 0x4 ;  /* 0x00000004ff032424 */ /* 0x000fc800078e00ff */
[----:B------:R-:W-:-:S06]  /*07b0*/  @P2 IMAD.WIDE R226, R0, R3, c[0x0][0x340] ;  /* 0x0000d00000e22625 */ /* 0x000fcc00078e0203 */
[----:B------:R-:W2:Y:S01]  /*07c0*/  @P2 LDG.E R226, [R226.64] ;  /* 0x0000000ae2e22981 */ /* 0x000ea2000c1e1900 */
[-C--:B------:R-:W-:Y:S01]  /*07d0*/  LEA.HI R30, R107, R104.reuse, RZ, 0x3 ;  /* 0x000000686b1e7211 */ /* 0x080fe200078f18ff */
[----:B-1----:R-:W-:Y:S01]  /*07e0*/  IMAD.WIDE.U32 R10, R26, c[0x0][0x1b8], RZ ;  /* 0x00006e001a0a7a25 */ /* 0x002fe200078e00ff */
[----:B------:R-:W-:Y:S01]  /*07f0*/  SHF.R.S32.HI R28, RZ, 0x1f, R26 ;  /* 0x0000001fff1c7819 */ /* 0x000fe2000001141a */
[----:B------:R-:W-:Y:S01]  /*0800*/  UIMAD.WIDE.U32 UR14, UR6, 0x40, URZ ;  /* 0x00000040060e78a5 */ /* 0x000fe2000f8e003f */
[----:B------:R-:W-:Y:S01]  /*0810*/  LOP3.LUT R25, R30, 0xfffffff8, RZ, 0xc0, !PT ;  /* 0xfffffff81e197812 */ /* 0x000fe200078ec0ff */
[----:B------:R-:W-:Y:S01]  /*0820*/  IMAD.WIDE.U32 R108, R39, c[0x0][0x1e0], RZ ;  /* 0x00007800276c7a25 */ /* 0x000fe200078e00ff */
[----:B------:R-:W-:Y:S01]  /*0830*/  SHF.R.S32.HI R30, RZ, 0x3, R30 ;  /* 0x00000003ff1e7819 */ /* 0x000fe2000001141e */
[----:B------:R-:W-:Y:S01]  /*0840*/  USHF.L.U32 UR8, UR7, 0x6, URZ ;  /* 0x0000000607087899 */ /* 0x000fe2000800063f */
[----:B------:R-:W-:Y:S01]  /*0850*/  SHF.R.S32.HI R27, RZ, 0x1f, R111 ;  /* 0x0000001fff1b7819 */ /* 0x000fe2000001146f */
[----:B------:R-:W-:Y:S01]  /*0860*/  IMAD.IADD R25, R104, 0x1, -R25 ;  /* 0x0000000168197824 */ /* 0x000fe200078e0a19 */
[--C-:B------:R-:W-:Y:S01]  /*0870*/  SHF.R.S32.HI R29, RZ, 0x1f, R30.reuse ;  /* 0x0000001fff1d7819 */ /* 0x100fe2000001141e */
[----:B------:R-:W-:Y:S01]  /*0880*/  IMAD R5, R28, c[0x0][0x1b8], RZ ;  /* 0x00006e001c057a24 */ /* 0x000fe200078e02ff */
[-C--:B------:R-:W-:Y:S01]  /*0890*/  LEA.HI R214, R107, R104.reuse, RZ, 0x4 ;  /* 0x000000686bd67211 */ /* 0x080fe200078f20ff */
[----:B------:R-:W-:Y:S01]  /*08a0*/  IMAD R4, R25, 0x20, R30 ;  /* 0x0000002019047824 */ /* 0x000fe200078e021e */
[----:B------:R-:W-:Y:S01]  /*08b0*/  UIADD3 UR8, UR15, UR8, URZ ;  /* 0x000000080f087290 */ /* 0x000fe2000fffe03f */
[----:B------:R-:W-:Y:S01]  /*08c0*/  IMAD R5, R26, c[0x0][0x1bc], R5 ;  /* 0x00006f001a057a24 */ /* 0x000fe200078e0205 */
[----:B------:R-:W-:Y:S01]  /*08d0*/  LEA.HI R106, R107, R104, RZ, 0x5 ;  /* 0x000000686b6a7211 */ /* 0x000fe200078f28ff */
[----:B------:R-:W-:Y:S01]  /*08e0*/  IMAD.IADD R3, R37, 0x1, R4 ;  /* 0x0000000125037824 */ /* 0x000fe200078e0204 */
[----:B------:R-:W-:Y:S01]  /*08f0*/  USHF.L.U32 UR9, UR4, 0x6, URZ ;  /* 0x0000000604097899 */ /* 0x000fe2000800063f */
[----:B------:R-:W-:Y:S01]  /*0900*/  IMAD.IADD R11, R11, 0x1, R5 ;  /* 0x000000010b0b7824 */ /* 0x000fe200078e0205 */
[----:B------:R-:W-:Y:S01]  /*0910*/  SHF.R.S32.HI R105, RZ, 0x5, R106 ;  /* 0x00000005ff697819 */ /* 0x000fe2000001146a */
[----:B------:R-:W-:Y:S01]  /*0920*/  @P4 IMAD.HI.U32 R4, R3, c[0x0][0x2c8], RZ ;  /* 0x0000b20003044a27 */ /* 0x000fe200078e00ff */
[----:B------:R-:W-:-:S02]  /*0930*/  UMOV UR12, 0x6 ;  /* 0x00000006000c7882 */ /* 0x000fc40000000000 */
[----:B------:R-:W-:Y:S01]  /*0940*/  USHF.L.U64.HI UR12, UR4, UR12, UR5 ;  /* 0x0000000c040c7299 */ /* 0x000fe20008010205 */
[----:B------:R-:W-:Y:S01]  /*0950*/  IMAD.MOV.U32 R8, RZ, RZ, R3 ;  /* 0x000000ffff087224 */ /* 0x000fe200078e0003 */
[----:B------:R-:W-:Y:S01]  /*0960*/  @P4 SHF.R.U32.HI R8, RZ, c[0x0][0x2cc], R4 ;  /* 0x0000b300ff084a19 */ /* 0x000fe20000011604 */
[----:B------:R-:W-:Y:S02]  /*0970*/  IMAD R5, R7, c[0x0][0x1c0], RZ ;  /* 0x0000700007057a24 */ /* 0x000fe400078e02ff */
[----:B------:R-:W-:Y:S01]  /*0980*/  IMAD.WIDE.U32 R10, R0, c[0x0][0x1c0], R10 ;  /* 0x00007000000a7a25 */ /* 0x000fe200078e000a */
[----:B------:R-:W-:-:S03]  /*0990*/  SHF.R.S32.HI R6, RZ, 0x1f, R8 ;  /* 0x0000001fff067819 */ /* 0x000fc60000011408 */
[----:B------:R-:W-:Y:S02]  /*09a0*/  IMAD R5, R0, c[0x0][0x1c4], R5 ;  /* 0x0000710000057a24 */ /* 0x000fe400078e0205 */
[----:B------:R-:W-:Y:S02]  /*09b0*/  IMAD.MOV R4, RZ, RZ, -R8 ;  /* 0x000000ffff047224 */ /* 0x000fe400078e0a08 */
[----:B------:R-:W-:Y:S02]  /*09c0*/  IMAD.IADD R11, R11, 0x1, R5 ;  /* 0x000000010b0b7824 */ /* 0x000fe400078e0205 */
[----:B------:R-:W-:Y:S02]  /*09d0*/  IMAD R5, R6, c[0x0][0x1b0], RZ ;  /* 0x00006c0006057a24 */ /* 0x000fe400078e02ff */
[----:B------:R-:W-:Y:S02]  /*09e0*/  IMAD R4, R4, c[0x0][0x2c4], R3 ;  /* 0x0000b10004047a24 */ /* 0x000fe400078e0203 */
[----:B------:R-:W-:-:S02]  /*09f0*/  IMAD R3, R8, c[0x0][0x1b4], R5 ;  /* 0x00006d0008037a24 */ /* 0x000fc400078e0205 */
[----:B------:R-:W-:Y:S01]  /*0a00*/  IMAD.WIDE.U32 R10, R8, c[0x0][0x1b0], R10 ;  /* 0x00006c00080a7a25 */ /* 0x000fe200078e000a */
[----:B------:R-:W-:-:S03]  /*0a10*/  SHF.R.S32.HI R5, RZ, 0x1f, R4 ;  /* 0x0000001fff057819 */ /* 0x000fc60000011404 */
[----:B------:R-:W-:Y:S02]  /*0a20*/  IMAD.IADD R11, R11, 0x1, R3 ;  /* 0x000000010b0b7824 */ /* 0x000fe400078e0203 */
[----:B------:R-:W-:Y:S02]  /*0a30*/  IMAD R5, R5, c[0x0][0x1a8], RZ ;  /* 0x00006a0005057a24 */ /* 0x000fe400078e02ff */
[----:B------:R-:W-:-:S04]  /*0a40*/  IMAD.WIDE.U32 R8, R4, c[0x0][0x1a8], R10 ;  /* 0x00006a0004087a25 */ /* 0x000fc800078e000a */
[----:B------:R-:W-:Y:S01]  /*0a50*/  IMAD R5, R4, c[0x0][0x1ac], R5 ;  /* 0x00006b0004057a24 */ /* 0x000fe200078e0205 */
[----:B------:R-:W-:Y:S01]  /*0a60*/  BAR.SYNC.DEFER_BLOCKING 0x0 ;  /* 0x0000000000007b1d */ /* 0x000fe20000010000 */
[----:B------:R-:W-:Y:S01]  /*0a70*/  IMAD.SHL.U32 R3, R30, 0x40, RZ ;  /* 0x000000401e037824 */ /* 0x000fe200078e00ff */
[----:B------:R-:W-:Y:S01]  /*0a80*/  LEA R6, P0, R8, c[0x0][0x160], 0x1 ;  /* 0x0000580008067a11 */ /* 0x000fe200078008ff */
[----:B------:R-:W-:Y:S02]  /*0a90*/  IMAD.IADD R4, R9, 0x1, R5 ;  /* 0x0000000109047824 */ /* 0x000fe400078e0205 */
[----:B------:R-:W-:Y:S01]  /*0aa0*/  IMAD.SHL.U32 R32, R25, 0x8, RZ ;  /* 0x0000000819207824 */ /* 0x000fe200078e00ff */
[----:B------:R-:W-:Y:S01]  /*0ab0*/  LOP3.LUT R3, R3, 0x1c0, RZ, 0xc0, !PT ;  /* 0x000001c003037812 */ /* 0x000fe200078ec0ff */
[----:B------:R-:W-:Y:S01]  /*0ac0*/  IMAD R5, R2, c[0x0][0x168], RZ ;  /* 0x00005a0002057a24 */ /* 0x000fe200078e02ff */
[----:B------:R-:W-:Y:S01]  /*0ad0*/  LEA.HI.X R4, R8, c[0x0][0x164], R4, 0x1, P0 ;  /* 0x0000590008047a11 */ /* 0x000fe200000f0c04 */
[----:B------:R-:W1:Y:S01]  /*0ae0*/  SHFL.IDX PT, R12, R6, RZ, 0x181f ;  /* 0x00181fff060c7589 */ /* 0x000e6200000e0000 */
[----:B------:R-:W-:Y:S01]  /*0af0*/  IMAD.IADD R2, R37, 0x1, R30 ;  /* 0x0000000125027824 */ /* 0x000fe200078e021e */
[----:B------:R-:W-:-:S02]  /*0b00*/  LOP3.LUT R9, R3, 0x38, R32, 0xf8, !PT ;  /* 0x0000003803097812 */ /* 0x000fc400078ef820 */
[----:B------:R-:W-:Y:S01]  /*0b10*/  SHF.R.U32.HI R216, RZ, 0x3, R3 ;  /* 0x00000003ffd87819 */ /* 0x000fe20000011603 */
[----:B------:R-:W3:Y:S01]  /*0b20*/  SHFL.IDX PT, R13, R4, RZ, 0x181f ;  /* 0x00181fff040d7589 */ /* 0x000ee200000e0000 */
[----:B------:R-:W-:Y:S02]  /*0b30*/  LEA.HI R3, R107, R104, RZ, 0x6 ;  /* 0x000000686b037211 */ /* 0x000fe400078f30ff */
[C---:B------:R-:W-:Y:S01]  /*0b40*/  ISETP.GE.AND P1, PT, R2.reuse, R5, PT ;  /* 0x000000050200720c */ /* 0x040fe20003f26270 */
[----:B------:R-:W4:Y:S01]  /*0b50*/  SHFL.IDX PT, R10, R6, 0x1, 0x181f ;  /* 0x00381f00060a7f89 */ /* 0x000f2200000e0000 */
[----:B------:R-:W-:Y:S01]  /*0b60*/  LOP3.LUT R216, R9, R216, RZ, 0x3c, !PT ;  /* 0x000000d809d87212 */ /* 0x000fe200078e3cff */
[----:B------:R-:W-:Y:S01]  /*0b70*/  IMAD.SHL.U32 R3, R3, 0x8, RZ ;  /* 0x0000000803037824 */ /* 0x000fe200078e00ff */
[----:B------:R-:W-:Y:S01]  /*0b80*/  IADD3 R8, R2, 0x20, RZ ;  /* 0x0000002002087810 */ /* 0x000fe20007ffe0ff */
[----:B------:R-:W5:Y:S01]  /*0b90*/  SHFL.IDX PT, R11, R4, 0x1, 0x181f ;  /* 0x00381f00040b7f89 */ /* 0x000f6200000e0000 */
[----:B------:R-:W-:-:S02]  /*0ba0*/  SHF.R.S32.HI R33, RZ, 0x1f, R32 ;  /* 0x0000001fff217819 */ /* 0x000fc40000011420 */
[----:B------:R-:W-:Y:S01]  /*0bb0*/  LOP3.LUT R216, R216, 0xfffffe00, R3, 0xf8, !PT ;  /* 0xfffffe00d8d87812 */ /* 0x000fe200078ef803 */
[----:B------:R-:W-:Y:S01]  /*0bc0*/  SHFL.IDX PT, R9, R4, 0x2, 0x181f ;  /* 0x00581f0004097f89 */ /* 0x000fe200000e0000 */
[----:B------:R-:W-:Y:S02]  /*0bd0*/  IADD3 R3, R32, 0x40, RZ ;  /* 0x0000004020037810 */ /* 0x000fe40007ffe0ff */
[----:B------:R-:W-:Y:S01]  /*0be0*/  ISETP.GE.AND P0, PT, R8, R5, PT ;  /* 0x000000050800720c */ /* 0x000fe20003f06270 */
[----:B------:R-:W-:Y:S01]  /*0bf0*/  IMAD.SHL.U32 R216, R216, 0x2, RZ ;  /* 0x00000002d8d87824 */ /* 0x000fe200078e00ff */
[----:B------:R-:W-:Y:S02]  /*0c00*/  IADD3 R8, R2, 0x40, RZ ;  /* 0x0000004002087810 */ /* 0x000fe40007ffe0ff */
[C---:B-1----:R-:W-:Y:S02]  /*0c10*/  @!P1 LEA R16, P5, R32.reuse, R12, 0x1 ;  /* 0x0000000c20109211 */ /* 0x042fe400078a08ff */
[----:B------:R-:W-:-:S02]  /*0c20*/  ISETP.GE.AND P6, PT, R32, c[0x0][0x198], PT ;  /* 0x0000660020007a0c */ /* 0x000fc40003fc6270 */
[----:B------:R-:W-:Y:S02]  /*0c30*/  IADD3 R2, R2, 0x60, RZ ;  /* 0x0000006002027810 */ /* 0x000fe40007ffe0ff */
[----:B---3--:R-:W-:Y:S02]  /*0c40*/  @!P1 LEA.HI.X R17, R32, R13, R33, 0x1, P5 ;  /* 0x0000000d20119211 */ /* 0x008fe400028f0c21 */
[----:B------:R-:W-:Y:S02]  /*0c50*/  ISETP.GE.AND P5, PT, R8, R5, PT ;  /* 0x000000050800720c */ /* 0x000fe40003fa6270 */
[----:B------:R-:W1:Y:S05]  /*0c60*/  SHFL.IDX PT, R8, R6, 0x2, 0x181f ;  /* 0x00581f0006087f89 */ /* 0x000e6a00000e0000 */
[----:B------:R1:W-:Y:S01]  /*0c70*/  @!P1 LDGSTS.E.BYPASS.LTC128B.128 [R216+0x100], [R16.64], !P6 ;  /* 0x0010000010d89fae */ /* 0x0003e2000f101d4a */
[----:B--2---:R-:W-:Y:S01]  /*0c80*/  @P2 SHF.R.S32.HI R227, RZ, 0x1f, R226 ;  /* 0x0000001fffe32819 */ /* 0x004fe200000114e2 */
[----:B------:R-:W-:Y:S01]  /*0c90*/  @!P2 IMAD.MOV.U32 R226, RZ, RZ, R0 ;  /* 0x000000ffffe2a224 */ /* 0x000fe200078e0000 */
[----:B------:R-:W-:Y:S01]  /*0ca0*/  @!P1 SHF.R.S32.HI R0, RZ, 0x1f, R3 ;  /* 0x0000001fff009819 */ /* 0x000fe20000011403 */
[----:B------:R-:W-:Y:S01]  /*0cb0*/  @!P2 IMAD.MOV.U32 R227, RZ, RZ, R7 ;  /* 0x000000ffffe3a224 */ /* 0x000fe200078e0007 */
[----:B------:R-:W-:Y:S01]  /*0cc0*/  ISETP.GE.AND P2, PT, R3, c[0x0][0x198], PT ;  /* 0x0000660003007a0c */ /* 0x000fe20003f46270 */
[----:B------:R-:W-:Y:S01]  /*0cd0*/  IMAD R7, R29, c[0x0][0x1e0], RZ ;  /* 0x000078001d077a24 */ /* 0x000fe200078e02ff */
[----:B------:R-:W-:Y:S01]  /*0ce0*/  @!P1 LEA.HI R0, R0, R3, RZ, 0x3 ;  /* 0x0000000300009211 */ /* 0x000fe200078f18ff */
[----:B------:R-:W-:-:S02]  /*0cf0*/  IMAD R221, R227, c[0x0][0x1f0], RZ ;  /* 0x00007c00e3dd7a24 */ /* 0x000fc400078e02ff */
[----:B------:R-:W-:Y:S01]  /*0d00*/  IMAD R7, R30, c[0x0][0x1e4], R7 ;  /* 0x000079001e077a24 */ /* 0x000fe200078e0207 */
[----:B------:R-:W-:Y:S01]  /*0d10*/  @!P1 LOP3.LUT R0, R0, 0xfffffff8, RZ, 0xc0, !PT ;  /* 0xfffffff800009812 */ /* 0x000fe200078ec0ff */
[----:B------:R-:W-:Y:S02]  /*0d20*/  IMAD R221, R226, c[0x0][0x1f4], R221 ;  /* 0x00007d00e2dd7a24 */ /* 0x000fe400078e02dd */
[----:B------:R-:W-:Y:S02]  /*0d30*/  IMAD R29, R29, c[0x0][0x208], RZ ;  /* 0x000082001d1d7a24 */ /* 0x000fe400078e02ff */
[----:B------:R-:W-:Y:S01]  /*0d40*/  @!P1 IMAD.WIDE R18, R0, 0x2, R12 ;  /* 0x0000000200129825 */ /* 0x000fe200078e020c */
[----:B------:R-:W-:-:S03]  /*0d50*/  @!P0 SHF.R.S32.HI R0, RZ, 0x1f, R3 ;  /* 0x0000001fff008819 */ /* 0x000fc60000011403 */
[----:B------:R-:W-:Y:S01]  /*0d60*/  IMAD.WIDE.U32 R12, R30, c[0x0][0x1e0], R32 ;  /* 0x000078001e0c7a25 */ /* 0x000fe200078e0020 */
[----:B------:R-:W-:Y:S01]  /*0d70*/  @!P0 LEA.HI R0, R0, R3, RZ, 0x3 ;  /* 0x0000000300008211 */ /* 0x000fe200078f18ff */
[----:B------:R2:W-:Y:S01]  /*0d80*/  @!P1 LDGSTS.E.BYPASS.LTC128B.128 [R216+0x4100], [R18.64], !P2 ;  /* 0x0410000012d89fae */ /* 0x0005e2000d101d4a */
[----:B----4-:R-:W-:Y:S01]  /*0d90*/  @!P0 LEA R14, P1, R32, R10, 0x1 ;  /* 0x0000000a200e8211 */ /* 0x010fe200078208ff */
[----:B------:R-:W-:Y:S01]  /*0da0*/  IMAD.IADD R13, R13, 0x1, R7 ;  /* 0x000000010d0d7824 */ /* 0x000fe200078e0207 */
[----:B------:R-:W-:Y:S01]  /*0db0*/  @!P0 LOP3.LUT R0, R0, 0xfffffff8, RZ, 0xc0, !PT ;  /* 0xfffffff800008812 */ /* 0x000fe200078ec0ff */
[----:B------:R-:W-:Y:S01]  /*0dc0*/  IMAD R229, R227, c[0x0][0x218], RZ ;  /* 0x00008600e3e57a24 */ /* 0x000fe200078e02ff */
[----:B-----5:R-:W-:Y:S02]  /*0dd0*/  @!P0 LEA.HI.X R15, R32, R11, R33, 0x1, P1 ;  /* 0x0000000b200f8211 */ /* 0x020fe400008f0c21 */
[----:B------:R-:W-:Y:S01]  /*0de0*/  ISETP.GE.AND P1, PT, R2, R5, PT ;  /* 0x000000050200720c */ /* 0x000fe20003f26270 */
[----:B------:R-:W-:Y:S01]  /*0df0*/  @!P0 IMAD.WIDE R10, R0, 0x2, R10 ;  /* 0x00000002000a8825 */ /* 0x000fe200078e020a */
[----:B------:R-:W-:Y:S01]  /*0e00*/  @!P5 SHF.R.S32.HI R0, RZ, 0x1f, R3 ;  /* 0x0000001fff00d819 */ /* 0x000fe20000011403 */
[----:B------:R3:W-:Y:S01]  /*0e10*/  @!P0 LDGSTS.E.BYPASS.LTC128B.128 [R216+0x1100], [R14.64], !P6 ;  /* 0x011000000ed88fae */ /* 0x0007e2000f101d4a */
[----:B------:R-:W-:Y:S01]  /*0e20*/  LOP3.LUT R7, R214, 0xfffffff0, RZ, 0xc0, !PT ;  /* 0xfffffff0d6077812 */ /* 0x000fe200078ec0ff */
[----:B------:R-:W-:Y:S01]  /*0e30*/  IMAD R5, R28, c[0x0][0x1e8], RZ ;  /* 0x00007a001c057a24 */ /* 0x000fe200078e02ff */
[----:B------:R-:W-:Y:S01]  /*0e40*/  @!P5 LEA.HI R0, R0, R3, RZ, 0x3 ;  /* 0x000000030000d211 */ /* 0x000fe200078f18ff */
[----:B------:R4:W-:Y:S01]  /*0e50*/  @!P0 LDGSTS.E.BYPASS.LTC128B.128 [R216+0x5100], [R10.64], !P2 ;  /* 0x051000000ad88fae */ /* 0x0009e2000d101d4a */
[----:B-1----:R-:W-:Y:S01]  /*0e60*/  @!P5 LEA R16, P0, R32, R8, 0x1 ;  /* 0x000000082010d211 */ /* 0x002fe200078008ff */
[----:B------:R-:W-:Y:S01]  /*0e70*/  IMAD R218, R26, c[0x0][0x1ec], R5 ;  /* 0x00007b001ada7a24 */ /* 0x000fe200078e0205 */
[----:B------:R-:W-:Y:S01]  /*0e80*/  @!P5 LOP3.LUT R5, R0, 0xfffffff8, RZ, 0xc0, !PT ;  /* 0xfffffff80005d812 */ /* 0x000fe200078ec0ff */
[----:B------:R-:W-:Y:S01]  /*0e90*/  IMAD R229, R226, c[0x0][0x21c], R229 ;  /* 0x00008700e2e57a24 */ /* 0x000fe200078e02e5 */
[----:B------:R-:W-:-:S02]  /*0ea0*/  @!P5 LEA.HI.X R17, R32, R9, R33, 0x1, P0 ;  /* 0x000000092011d211 */ /* 0x000fc400000f0c21 */
[----:B------:R-:W-:Y:S01]  /*0eb0*/  @!P1 SHF.R.S32.HI R0, RZ, 0x1f, R3 ;  /* 0x0000001fff009819 */ /* 0x000fe20000011403 */
[----:B------:R-:W-:Y:S02]  /*0ec0*/  @!P5 IMAD.WIDE R8, R5, 0x2, R8 ;  /* 0x000000020508d825 */ /* 0x000fe400078e0208 */
[----:B------:R1:W-:Y:S01]  /*0ed0*/  @!P5 LDGSTS.E.BYPASS.LTC128B.128 [R216+0x2100], [R16.64], !P6 ;  /* 0x0210000010d8dfae */ /* 0x0003e2000f101d4a */
[----:B------:R-:W-:Y:S01]  /*0ee0*/  @!P1 LEA.HI R0, R0, R3, RZ, 0x3 ;  /* 0x0000000300009211 */ /* 0x000fe200078f18ff */
[----:B------:R-:W-:Y:S02]  /*0ef0*/  IMAD R5, R39, c[0x0][0x1e4], RZ ;  /* 0x0000790027057a24 */ /* 0x000fe400078e02ff */
[----:B--2---:R-:W-:Y:S01]  /*0f00*/  IMAD.WIDE.U32 R18, R26, c[0x0][0x1e8], R12 ;  /* 0x00007a001a127a25 */ /* 0x004fe200078e000c */
[----:B------:R2:W-:Y:S01]  /*0f10*/  @!P5 LDGSTS.E.BYPASS.LTC128B.128 [R216+0x6100], [R8.64], !P2 ;  /* 0x0610000008d8dfae */ /* 0x0005e2000d101d4a */
[----:B------:R-:W-:Y:S02]  /*0f20*/  @!P1 LOP3.LUT R0, R0, 0xfffffff8, RZ, 0xc0, !PT ;  /* 0xfffffff800009812 */ /* 0x000fe400078ec0ff */
[----:B------:R-:W-:Y:S01]  /*0f30*/  IMAD R39, R36, -0x60, R39 ;  /* 0xffffffa024277824 */ /* 0x000fe200078e0227 */
[----:B------:R-:W3:Y:S01]  /*0f40*/  SHFL.IDX PT, R12, R6, 0x3, 0x181f ;  /* 0x00781f00060c7f89 */ /* 0x000ee200000e0000 */
[----:B------:R-:W-:-:S02]  /*0f50*/  IMAD.IADD R219, R19, 0x1, R218 ;  /* 0x0000000113db7824 */ /* 0x000fc400078e02da */
[----:B------:R-:W-:Y:S01]  /*0f60*/  IMAD.MOV.U32 R218, RZ, RZ, R18 ;  /* 0x000000ffffda7224 */ /* 0x000fe200078e0012 */
[----:B------:R5:W1:Y:S01]  /*0f70*/  SHFL.IDX PT, R13, R4, 0x3, 0x181f ;  /* 0x00781f00040d7f89 */ /* 0x000a6200000e0000 */
[----:B------:R-:W-:Y:S01]  /*0f80*/  IADD3 R24, R39, c[0x0][0x1d0], -R30 ;  /* 0x0000740027187a10 */ /* 0x000fe20007ffe81e */
[----:B------:R-:W-:Y:S02]  /*0f90*/  IMAD.IADD R38, R109, 0x1, R5 ;  /* 0x000000016d267824 */ /* 0x000fe400078e0205 */
[----:B------:R-:W-:Y:S01]  /*0fa0*/  IMAD.WIDE.U32 R218, R226, c[0x0][0x1f0], R218 ;  /* 0x00007c00e2da7a25 */ /* 0x000fe200078e00da */
[----:B------:R-:W-:-:S03]  /*0fb0*/  ISETP.GE.AND P0, PT, R24, 0x1, PT ;  /* 0x000000011800780c */ /* 0x000fc60003f06270 */
[----:B------:R-:W-:Y:S02]  /*0fc0*/  IMAD R5, R38, R111, RZ ;  /* 0x0000006f26057224 */ /* 0x000fe400078e02ff */
[----:B------:R-:W-:Y:S02]  /*0fd0*/  IMAD.IADD R221, R219, 0x1, R221 ;  /* 0x00000001dbdd7824 */ /* 0x000fe400078e02dd */
[----:B------:R-:W-:Y:S02]  /*0fe0*/  IMAD.MOV.U32 R220, RZ, RZ, R218 ;  /* 0x000000ffffdc7224 */ /* 0x000fe400078e00da */
[-C--:B------:R-:W-:Y:S02]  /*0ff0*/  IMAD R5, R27, R108.reuse, R5 ;  /* 0x0000006c1b057224 */ /* 0x080fe400078e0205 */
[----:B--2---:R-:W-:Y:S01]  /*1000*/  IMAD.WIDE.U32 R8, R111, R108, R220 ;  /* 0x0000006c6f087225 */ /* 0x004fe200078e00dc */
[----:B---3--:R-:W-:-:S03]  /*1010*/  @!P1 LEA R14, P5, R32, R12, 0x1 ;  /* 0x0000000c200e9211 */ /* 0x008fc600078a08ff */
[----:B-----5:R-:W-:Y:S01]  /*1020*/  IMAD.IADD R4, R104, 0x1, -R7 ;  /* 0x0000000168047824 */ /* 0x020fe200078e0a07 */
[----:B-1----:R-:W-:Y:S01]  /*1030*/  @!P1 LEA.HI.X R15, R32, R13, R33, 0x1, P5 ;  /* 0x0000000d200f9211 */ /* 0x002fe200028f0c21 */
[----:B------:R-:W-:Y:S01]  /*1040*/  IMAD.IADD R5, R9, 0x1, R5 ;  /* 0x0000000109057824 */ /* 0x000fe200078e0205 */
[----:B----4-:R-:W-:Y:S01]  /*1050*/  @P0 LEA R10, P5, R8, c[0x0][0x1c8], 0x1 ;  /* 0x00007200080a0a11 */ /* 0x010fe200078a08ff */
[----:B------:R-:W-:Y:S01]  /*1060*/  @!P1 IMAD.WIDE R12, R0, 0x2, R12 ;  /* 0x00000002000c9825 */ /* 0x000fe200078e020c */
[----:B------:R-:W-:Y:S01]  /*1070*/  SHF.R.S32.HI R7, RZ, 0x1f, R4 ;  /* 0x0000001fff077819 */ /* 0x000fe20000011404 */
[----:B------:R1:W-:Y:S01]  /*1080*/  @!P1 LDGSTS.E.BYPASS.LTC128B.128 [R216+0x3100], [R14.64], !P6 ;  /* 0x031000000ed89fae */ /* 0x0003e2000f101d4a */
[----:B------:R-:W-:Y:S01]  /*1090*/  ISETP.GE.AND P6, PT, R32, c[0x0][0x1d4], PT ;  /* 0x0000750020007a0c */ /* 0x000fe20003fc6270 */
[----:B------:R-:W-:Y:S01]  /*10a0*/  IMAD.U32 R6, RZ, RZ, UR6 ;  /* 0x00000006ff067e24 */ /* 0x000fe2000f8e00ff */
[----:B------:R-:W-:Y:S01]  /*10b0*/  @P0 LEA.HI.X R11, R8, c[0x0][0x1cc], R5, 0x1, P5 ;  /* 0x00007300080b0a11 */ /* 0x000fe200028f0c05 */
[----:B------:R2:W-:Y:S01]  /*10c0*/  @!P1 LDGSTS.E.BYPASS.LTC128B.128 [R216+0x7100], [R12.64], !P2 ;  /* 0x071000000cd89fae */ /* 0x0005e2000d101d4a */
[----:B------:R-:W-:-:S02]  /*10d0*/  ISETP.GE.AND P5, PT, R3, c[0x0][0x1d4], PT ;  /* 0x0000750003007a0c */ /* 0x000fc40003fa6270 */
[C---:B------:R-:W-:Y:S01]  /*10e0*/  ISETP.GE.AND P2, PT, R24.reuse, 0x21, PT ;  /* 0x000000211800780c */ /* 0x040fe20003f46270 */
[----:B------:R-:W0:Y:S01]  /*10f0*/  LDGDEPBAR ;  /* 0x00000000000079af */ /* 0x000e220000000000 */
[----:B------:R-:W-:Y:S02]  /*1100*/  LEA.HI R2, R7, R4, RZ, 0x3 ;  /* 0x0000000407027211 */ /* 0x000fe400078f18ff */
[----:B------:R-:W-:Y:S02]  /*1110*/  ISETP.GE.AND P1, PT, R24, 0x41, PT ;  /* 0x000000411800780c */ /* 0x000fe40003f26270 */
[----:B------:R-:W-:Y:S01]  /*1120*/  LOP3.LUT R3, R2, 0xfffffff8, RZ, 0xc0, !PT ;  /* 0xfffffff802037812 */ /* 0x000fe200078ec0ff */
[----:B------:R3:W-:Y:S01]  /*1130*/  @P0 LDGSTS.E.BYPASS.LTC128B.128 [R216+0x8100], [R10.64], !P6 ;  /* 0x081000000ad80fae */ /* 0x0007e2000f101d4a */
[----:B------:R-:W-:-:S03]  /*1140*/  SHF.R.S32.HI R7, RZ, 0x4, R214 ;  /* 0x00000004ff077819 */ /* 0x000fc600000114d6 */
[----:B------:R-:W-:Y:S01]  /*1150*/  IMAD.IADD R0, R4, 0x1, -R3 ;  /* 0x0000000104007824 */ /* 0x000fe200078e0a03 */
[----:B------:R3:W-:Y:S01]  /*1160*/  @P0 LDGSTS.E.BYPASS.LTC128B.128 [R216+0xb100], [R10.64+0x80], !P5 ;  /* 0x0b1000800ad80fae */ /* 0x0007e2000e901d4a */
[----:B------:R-:W-:Y:S01]  /*1170*/  IMAD.U32 R4, RZ, RZ, UR6 ;  /* 0x00000006ff047e24 */ /* 0x000fe2000f8e00ff */
[----:B------:R-:W-:Y:S01]  /*1180*/  @P2 LEA R6, P0, R6, R8, 0x5 ;  /* 0x0000000806062211 */ /* 0x000fe200078028ff */
[----:B------:R-:W-:Y:S01]  /*1190*/  IMAD.U32 R3, RZ, RZ, UR7 ;  /* 0x00000007ff037e24 */ /* 0x000fe2000f8e00ff */
[----:B------:R-:W-:-:S04]  /*11a0*/  LEA.HI R214, R214, R7, RZ, 0x1 ;  /* 0x00000007d6d67211 */ /* 0x000fc800078f08ff */
[----:B------:R-:W-:Y:S02]  /*11b0*/  @P2 LEA.HI.X R3, R4, R5, R3, 0x5, P0 ;  /* 0x0000000504032211 */ /* 0x000fe400000f2c03 */
[----:B------:R-:W-:-:S05]  /*11c0*/  LOP3.LUT R214, R214, 0xfffffffe, RZ, 0xc0, !PT ;  /* 0xfffffffed6d67812 */ /* 0x000fca00078ec0ff */
[----:B------:R-:W-:Y:S02]  /*11d0*/  IMAD.IADD R214, R7, 0x1, -R214 ;  /* 0x0000000107d67824 */ /* 0x000fe400078e0ad6 */
[----:B------:R-:W-:Y:S02]  /*11e0*/  IMAD.SHL.U32 R7, R0, 0x40, RZ ;  /* 0x0000004000077824 */ /* 0x000fe400078e00ff */
[----:B------:R-:W-:-:S03]  /*11f0*/  IMAD.SHL.U32 R4, R214, 0x8, RZ ;  /* 0x00000008d6047824 */ /* 0x000fc600078e00ff */
[----:B------:R-:W-:-:S04]  /*1200*/  LOP3.LUT R7, R7, 0x1c0, RZ, 0xc0, !PT ;  /* 0x000001c007077812 */ /* 0x000fc800078ec0ff */
[----:B------:R-:W-:Y:S02]  /*1210*/  LOP3.LUT R4, R7, 0x8, R4, 0xf8, !PT ;  /* 0x0000000807047812 */ /* 0x000fe400078ef804 */
[C---:B---3--:R-:W-:Y:S02]  /*1220*/  @P2 LEA R10, P0, R6.reuse, c[0x0][0x1c8], 0x1 ;  /* 0x00007200060a2a11 */ /* 0x048fe400078008ff */
[----:B------:R-:W-:Y:S02]  /*1230*/  SHF.R.U32.HI R7, RZ, 0x3, R7 ;  /* 0x00000003ff077819 */ /* 0x000fe40000011607 */
[----:B------:R-:W-:Y:S01]  /*1240*/  @P2 LEA.HI.X R11, R6, c[0x0][0x1cc], R3, 0x1, P0 ;  /* 0x00007300060b2a11 */ /* 0x000fe200000f0c03 */
[----:B------:R-:W-:Y:S01]  /*1250*/  IMAD.SHL.U32 R6, R25, 0x40, RZ ;  /* 0x0000004019067824 */ /* 0x000fe200078e00ff */
[----:B------:R-:W-:Y:S01]  /*1260*/  @P1 IADD3 R8, P0, R8, UR14, RZ ;  /* 0x0000000e08081c10 */ /* 0x000fe2000ff1e0ff */
[----:B------:R-:W-:Y:S01]  /*1270*/  IMAD.SHL.U32 R3, R30, 0x8, RZ ;  /* 0x000000081e037824 */ /* 0x000fe200078e00ff */
[----:B------:R-:W-:Y:S01]  /*1280*/  LOP3.LUT R4, R4, R7, RZ, 0x3c, !PT ;  /* 0x0000000704047212 */ /* 0x000fe200078e3cff */
[----:B------:R3:W-:Y:S01]  /*1290*/  @P2 LDGSTS.E.BYPASS.LTC128B.128 [R216+0x9100], [R10.64], !P6 ;  /* 0x091000000ad82fae */ /* 0x0007e2000f101d4a */
[----:B------:R-:W-:-:S02]  /*12a0*/  @P1 IADD3.X R5, R5, UR8, RZ, P0, !PT ;  /* 0x0000000805051c10 */ /* 0x000fc400087fe4ff */
[----:B--2---:R-:W-:Y:S01]  /*12b0*/  @P1 LEA R12, P0, R8, c[0x0][0x1c8], 0x1 ;  /* 0x00007200080c1a11 */ /* 0x004fe200078008ff */
[----:B------:R3:W-:Y:S01]  /*12c0*/  @P2 LDGSTS.E.BYPASS.LTC128B.128 [R216+0xc100], [R10.64+0x80], !P5 ;  /* 0x0c1000800ad82fae */ /* 0x0007e2000e901d4a */
[----:B------:R-:W-:Y:S02]  /*12d0*/  LOP3.LUT R6, R6, 0x1c0, RZ, 0xc0, !PT ;  /* 0x000001c006067812 */ /* 0x000fe400078ec0ff */
[----:B------:R-:W-:Y:S01]  /*12e0*/  @P1 LEA.HI.X R13, R8, c[0x0][0x1cc], R5, 0x1, P0 ;  /* 0x00007300080d1a11 */ /* 0x000fe200000f0c05 */
[----:B------:R-:W-:Y:S01]  /*12f0*/  IMAD.SHL.U32 R5, R2, 0x40, RZ ;  /* 0x0000004002057824 */ /* 0x000fe200078e00ff */
[----:B------:R-:W-:-:S03]  /*1300*/  SHF.R.U32.HI R9, RZ, 0x3, R6 ;  /* 0x00000003ff097819 */ /* 0x000fc60000011606 */
[----:B------:R1:W-:Y:S01]  /*1310*/  @P1 LDGSTS.E.BYPASS.LTC128B.128 [R216+0xa100], [R12.64], !P6 ;  /* 0x0a1000000cd81fae */ /* 0x0003e2000f101d4a */
[----:B------:R-:W-:Y:S01]  /*1320*/  LOP3.LUT R2, R4, 0xfffffe00, R5, 0xf8, !PT ;  /* 0xfffffe0004027812 */ /* 0x000fe200078ef805 */
[----:B------:R-:W-:Y:S01]  /*1330*/  IMAD.MOV.U32 R5, RZ, RZ, 0x10 ;  /* 0x00000010ff057424 */ /* 0x000fe200078e00ff */
[----:B------:R-:W-:Y:S01]  /*1340*/  LOP3.LUT R4, R6, 0x8, R3, 0xf8, !PT ;  /* 0x0000000806047812 */ /* 0x000fe200078ef803 */
[----:B------:R1:W-:Y:S01]  /*1350*/  @P1 LDGSTS.E.BYPASS.LTC128B.128 [R216+0xd100], [R12.64+0x80], !P5 ;  /* 0x0d1000800cd81fae */ /* 0x0003e2000e901d4a */
[----:B------:R-:W-:Y:S01]  /*1360*/  R2P PR, R0, 0x6 ;  /* 0x0000000600007804 */ /* 0x000fe20000000000 */
[----:B------:R-:W-:Y:S01]  /*1370*/  IMAD R7, R105, 0x400, R2 ;  /* 0x0000040069077824 */ /* 0x000fe200078e0202 */
[----:B------:R-:W-:Y:S01]  /*1380*/  LOP3.LUT R9, R4, R9, RZ, 0x3c, !PT ;  /* 0x0000000904097212 */ /* 0x000fe200078e3cff */
[----:B------:R-:W0:Y:S01]  /*1390*/  LDGDEPBAR ;  /* 0x00000000000079af */ /* 0x000e220000000000 */
[----:B------:R-:W-:Y:S01]  /*13a0*/  IMAD.MOV.U32 R3, RZ, RZ, 0x20 ;  /* 0x00000020ff037424 */ /* 0x000fe200078e00ff */
[----:B------:R-:W-:-:S02]  /*13b0*/  SEL R5, R5, 0xfffffff0, !P1 ;  /* 0xfffffff005057807 */ /* 0x000fc40004800000 */
[C---:B------:R-:W-:Y:S01]  /*13c0*/  LEA R4, R7.reuse, 0x100, 0x1 ;  /* 0x0000010007047811 */ /* 0x040fe200078e08ff */
[----:B------:R-:W-:Y:S01]  /*13d0*/  IMAD.SHL.U32 R7, R7, 0x2, RZ ;  /* 0x0000000207077824 */ /* 0x000fe200078e00ff */
[----:B------:R-:W-:Y:S01]  /*13e0*/  SEL R3, R3, 0xffffffe0, !P2 ;  /* 0xffffffe003037807 */ /* 0x000fe20005000000 */
[----:B------:R-:W-:Y:S01]  /*13f0*/  IMAD R214, R214, 0x200, R9 ;  /* 0x00000200d6d67824 */ /* 0x000fe200078e0209 */
[----:B------:R-:W-:Y:S01]  /*1400*/  LOP3.LUT P0, RZ, R25, 0x2, RZ, 0xc0, !PT ;  /* 0x0000000219ff7812 */ /* 0x000fe2000780c0ff */
[--C-:B------:R-:W-:Y:S01]  /*1410*/  IMAD R6, R5, 0x2, R4.reuse ;  /* 0x0000000205067824 */ /* 0x100fe200078e0204 */
[----:B------:R-:W-:Y:S01]  /*1420*/  ISETP.LT.OR P2, PT, R24, 0x1, P6 ;  /* 0x000000011800780c */ /* 0x000fe20003741670 */
[C---:B------:R-:W-:Y:S02]  /*1430*/  IMAD R4, R3.reuse, 0x2, R4 ;  /* 0x0000000203047824 */ /* 0x040fe400078e0204 */
[----:B------:R-:W-:Y:S02]  /*1440*/  IMAD R0, R3, 0x2, R6 ;  /* 0x0000000203007824 */ /* 0x000fe400078e0206 */
[----:B------:R-:W-:-:S05]  /*1450*/  IMAD.SHL.U32 R214, R214, 0x2, RZ ;  /* 0x00000002d6d67824 */ /* 0x000fca00078e00ff */
[----:B------:R-:W-:Y:S01]  /*1460*/  IADD3 R213, R214, 0x8120, RZ ;  /* 0x00008120d6d57810 */ /* 0x000fe20007ffe0ff */
[----:B------:R-:W-:-:S04]  /*1470*/  DEPBAR.LE SB0, 0x1 ;  /* 0x000080400000791a */ /* 0x000fc80000000000 */
[----:B------:R-:W-:Y:S06]  /*1480*/  BAR.SYNC.DEFER_BLOCKING 0x0 ;  /* 0x0000000000007b1d */ /* 0x000fec0000010000 */
[----:B------:R-:W-:Y:S04]  /*1490*/  LDSM.16.M88.4 R120, [R7+0x100] ;  /* 0x000100000778783b */ /* 0x000fe80000000200 */
[----:B------:R2:W-:Y:S04]  /*14a0*/  LDSM.16.M88.4 R172, [R7+0x4100] ;  /* 0x0041000007ac783b */ /* 0x0005e80000000200 */
[----:B------:R-:W-:Y:S04]  /*14b0*/  LDSM.16.M88.4 R140, [R6] ;  /* 0x00000000068c783b */ /* 0x000fe80000000200 */
[----:B------:R-:W-:Y:S04]  /*14c0*/  LDSM.16.M88.4 R176, [R6+0x4000] ;  /* 0x0040000006b0783b */ /* 0x000fe80000000200 */
[----:B------:R-:W-:Y:S04]  /*14d0*/  LDSM.16.M88.4 R152, [R4] ;  /* 0x000000000498783b */ /* 0x000fe80000000200 */
[----:B------:R-:W-:Y:S04]  /*14e0*/  LDSM.16.M88.4 R180, [R4+0x4000] ;  /* 0x0040000004b4783b */ /* 0x000fe80000000200 */
[----:B------:R-:W-:Y:S01]  /*14f0*/  LDSM.16.M88.4 R168, [R0] ;  /* 0x0000000000a8783b */ /* 0x000fe20000000200 */
[----:B--2---:R-:W-:-:S03]  /*1500*/  IADD3 R7, R214, 0x8100, RZ ;  /* 0x00008100d6077810 */ /* 0x004fc60007ffe0ff */
[----:B------:R2:W-:Y:S01]  /*1510*/  LDSM.16.M88.4 R188, [R0+0x4000] ;  /* 0x0040000000bc783b */ /* 0x0005e20000000200 */
[----:B------:R-:W-:-:S03]  /*1520*/  @P0 IADD3 R213, R7, -0x20, RZ ;  /* 0xffffffe007d50810 */ /* 0x000fc60007ffe0ff */
[----:B------:R-:W-:Y:S01]  /*1530*/  BAR.SYNC.DEFER_BLOCKING 0x0 ;  /* 0x0000000000007b1d */ /* 0x000fe20000010000 */
[----:B------:R-:W-:Y:S01]  /*1540*/  IMAD R7, R28, c[0x0][0x210], RZ ;  /* 0x000084001c077a24 */ /* 0x000fe200078e02ff */
[C---:B------:R-:W-:Y:S02]  /*1550*/  IADD3 R207, R213.reuse, 0x800, RZ ;  /* 0x00000800d5cf7810 */ /* 0x040fe40007ffe0ff */
[C---:B------:R-:W-:Y:S02]  /*1560*/  IADD3 R206, R213.reuse, 0x1000, RZ ;  /* 0x00001000d5ce7810 */ /* 0x040fe40007ffe0ff */
[C---:B------:R-:W-:Y:S02]  /*1570*/  IADD3 R205, R213.reuse, 0x1800, RZ ;  /* 0x00001800d5cd7810 */ /* 0x040fe40007ffe0ff */
[C---:B------:R-:W-:Y:S02]  /*1580*/  IADD3 R204, R213.reuse, 0x2000, RZ ;  /* 0x00002000d5cc7810 */ /* 0x040fe40007ffe0ff */
[----:B------:R-:W-:-:S02]  /*1590*/  IADD3 R203, R213, 0x2800, RZ ;  /* 0x00002800d5cb7810 */ /* 0x000fc40007ffe0ff */
[C---:B------:R-:W-:Y:S02]  /*15a0*/  IADD3 R201, R213.reuse, 0x3000, RZ ;  /* 0x00003000d5c97810 */ /* 0x040fe40007ffe0ff */
[C---:B------:R-:W-:Y:S02]  /*15b0*/  IADD3 R200, R213.reuse, 0x3800, RZ ;  /* 0x00003800d5c87810 */ /* 0x040fe40007ffe0ff */
[C---:B------:R-:W-:Y:S01]  /*15c0*/  IADD3 R199, R213.reuse, 0x4000, RZ ;  /* 0x00004000d5c77810 */ /* 0x040fe20007ffe0ff */
[C---:B--2---:R-:W-:Y:S01]  /*15d0*/  IMAD R0, R30.reuse, c[0x0][0x20c], R29 ;  /* 0x000083001e007a24 */ /* 0x044fe200078e021d */
[C---:B------:R-:W-:Y:S01]  /*15e0*/  IADD3 R198, R213.reuse, 0x4800, RZ ;  /* 0x00004800d5c67810 */ /* 0x040fe20007ffe0ff */
[----:B------:R-:W-:Y:S01]  /*15f0*/  IMAD.WIDE.U32 R30, R30, c[0x0][0x208], R32 ;  /* 0x000082001e1e7a25 */ /* 0x000fe200078e0020 */
[----:B------:R-:W-:Y:S01]  /*1600*/  IADD3 R197, R213, 0x5000, RZ ;  /* 0x00005000d5c57810 */ /* 0x000fe20007ffe0ff */
[----:B------:R-:W-:-:S04]  /*1610*/  DEPBAR.LE SB0, 0x0 ;  /* 0x000080000000791a */ /* 0x000fc80000000000 */
[----:B------:R-:W-:Y:S01]  /*1620*/  BAR.SYNC.DEFER_BLOCKING 0x0 ;  /* 0x0000000000007b1d */ /* 0x000fe20000010000 */
[----:B------:R-:W-:Y:S01]  /*1630*/  IMAD.IADD R31, R31, 0x1, R0 ;  /* 0x000000011f1f7824 */ /* 0x000fe200078e0200 */
[----:B------:R-:W-:Y:S01]  /*1640*/  IADD3 R196, R213, 0x5800, RZ ;  /* 0x00005800d5c47810 */ /* 0x000fe20007ffe0ff */
[----:B------:R-:W-:Y:S02]  /*1650*/  IMAD R0, R27, c[0x0][0x208], RZ ;  /* 0x000082001b007a24 */ /* 0x000fe400078e02ff */
[----:B------:R-:W-:Y:S01]  /*1660*/  IMAD.U32 R27, RZ, RZ, UR9 ;  /* 0x00000009ff1b7e24 */ /* 0x000fe2000f8e00ff */
[----:B---3--:R-:W1:Y:S04]  /*1670*/  LDSM.16.M88.4 R8, [R214+0x8100] ;  /* 0x00810000d608783b */ /* 0x008e680000000200 */
[----:B------:R-:W-:Y:S04]  /*1680*/  LDSM.16.M88.4 R16, [R213] ;  /* 0x00000000d510783b */ /* 0x000fe80000000200 */
[----:B------:R-:W2:Y:S04]  /*1690*/  LDSM.16.M88.4 R76, [R214+0x8900] ;  /* 0x00890000d64c783b */ /* 0x000ea80000000200 */
[----:B------:R-:W3:Y:S04]  /*16a0*/  LDSM.16.M88.4 R68, [R214+0x9100] ;  /* 0x00910000d644783b */ /* 0x000ee80000000200 */
[----:B------:R-:W4:Y:S04]  /*16b0*/  LDSM.16.M88.4 R20, [R213+0x800] ;  /* 0x00080000d514783b */ /* 0x000f280000000200 */
[----:B------:R-:W5:Y:S04]  /*16c0*/  LDSM.16.M88.4 R60, [R214+0x9900] ;  /* 0x00990000d63c783b */ /* 0x000f680000000200 */
[----:B------:R-:W-:Y:S04]  /*16d0*/  LDSM.16.M88.4 R52, [R214+0xa100] ;  /* 0x00a10000d634783b */ /* 0x000fe80000000200 */
[----:B------:R-:W-:Y:S04]  /*16e0*/  LDSM.16.M88.4 R44, [R214+0xa900] ;  /* 0x00a90000d62c783b */ /* 0x000fe80000000200 */
[----:B------:R-:W-:Y:S01]  /*16f0*/  LDSM.16.M88.4 R40, [R213+0x2800] ;  /* 0x00280000d528783b */ /* 0x000fe20000000200 */
[C---:B-1----:R-:W-:Y:S08]  /*1700*/  HMMA.16816.F32 R12, R120.reuse, R8, RZ ;  /* 0x00000008780c723c */ /* 0x042ff000000018ff */
[C---:B------:R-:W-:Y:S08]  /*1710*/  HMMA.16816.F32 R8, R120.reuse, R10, RZ ;  /* 0x0000000a7808723c */ /* 0x040ff000000018ff */
[----:B--2---:R-:W-:Y:S08]  /*1720*/  HMMA.16816.F32 R80, R120, R76, RZ ;  /* 0x0000004c7850723c */ /* 0x004ff000000018ff */
[C---:B------:R-:W-:Y:S08]  /*1730*/  HMMA.16816.F32 R12, R140.reuse, R16, R12 ;  /* 0x000000108c0c723c */ /* 0x040ff0000000180c */
[----:B------:R-:W-:Y:S01]  /*1740*/  HMMA.16816.F32 R8, R140, R18, R8 ;  /* 0x000000128c08723c */ /* 0x000fe20000001808 */
[----:B------:R-:W1:Y:S07]  /*1750*/  LDSM.16.M88.4 R16, [R213+0x1000] ;  /* 0x00100000d510783b */ /* 0x000e6e0000000200 */
[----:B---3--:R-:W-:Y:S08]  /*1760*/  HMMA.16816.F32 R72, R120, R68, RZ ;  /* 0x000000447848723c */ /* 0x008ff000000018ff */
[----:B----4-:R-:W-:Y:S07]  /*1770*/  HMMA.16816.F32 R80, R140, R20, R80 ;  /* 0x000000148c50723c */ /* 0x010fee0000001850 */
[C---:B------:R-:W-:Y:S01]  /*1780*/  IMAD R21, R26.reuse, c[0x0][0x214], R7 ;  /* 0x000085001a157a24 */ /* 0x040fe200078e0207 */
[----:B------:R-:W-:Y:S01]  /*1790*/  HMMA.16816.F32 R76, R120, R78, RZ ;  /* 0x0000004e784c723c */ /* 0x000fe200000018ff */
[----:B------:R-:W-:-:S04]  /*17a0*/  IMAD.WIDE.U32 R6, R26, c[0x0][0x210], R30 ;  /* 0x000084001a067a25 */ /* 0x000fc800078e001e */
[----:B------:R-:W-:-:S03]  /*17b0*/  IMAD.IADD R7, R7, 0x1, R21 ;  /* 0x0000000107077824 */ /* 0x000fc600078e0215 */
[----:B------:R-:W-:Y:S01]  /*17c0*/  HMMA.16816.F32 R68, R120, R70, RZ ;  /* 0x000000467844723c */ /* 0x000fe200000018ff */
[----:B------:R-:W-:-:S04]  /*17d0*/  IMAD.WIDE.U32 R226, R226, c[0x0][0x218], R6 ;  /* 0x00008600e2e27a25 */ /* 0x000fc800078e0006 */
[----:B------:R-:W-:Y:S02]  /*17e0*/  IMAD R7, R111, c[0x0][0x20c], R0 ;  /* 0x000083006f077a24 */ /* 0x000fe400078e0200 */
[----:B------:R-:W-:Y:S01]  /*17f0*/  IMAD.IADD R229, R227, 0x1, R229 ;  /* 0x00000001e3e57824 */ /* 0x000fe200078e02e5 */
[----:B-----5:R-:W-:Y:S01]  /*1800*/  HMMA.16816.F32 R64, R120, R60, RZ ;  /* 0x0000003c7840723c */ /* 0x020fe200000018ff */
[----:B------:R-:W-:-:S07]  /*1810*/  IMAD.MOV.U32 R228, RZ, RZ, R226 ;  /* 0x000000ffffe47224 */ /* 0x000fce00078e00e2 */
[C---:B-1----:R-:W-:Y:S07]  /*1820*/  HMMA.16816.F32 R72, R140.reuse, R16, R72 ;  /* 0x000000108c48723c */ /* 0x042fee0000001848 */
[----:B------:R-:W-:Y:S01]  /*1830*/  IMAD.WIDE.U32 R16, R111, c[0x0][0x208], RZ ;  /* 0x000082006f107a25 */ /* 0x000fe200078e00ff */
[----:B------:R-:W-:Y:S01]  /*1840*/  HMMA.16816.F32 R76, R140, R22, R76 ;  /* 0x000000168c4c723c */ /* 0x000fe2000000184c */
[----:B------:R-:W1:Y:S02]  /*1850*/  LDSM.16.M88.4 R20, [R213+0x1800] ;  /* 0x00180000d514783b */ /* 0x000e640000000200 */
[----:B------:R-:W-:-:S02]  /*1860*/  IMAD.IADD R0, R17, 0x1, R7 ;  /* 0x0000000111007824 */ /* 0x000fc400078e0207 */
[----:B------:R-:W-:-:S03]  /*1870*/  IMAD.WIDE.U32 R16, R16, 0x60, R228 ;  /* 0x0000006010107825 */ /* 0x000fc600078e00e4 */
[----:B------:R-:W-:Y:S01]  /*1880*/  HMMA.16816.F32 R68, R140, R18, R68 ;  /* 0x000000128c44723c */ /* 0x000fe20000001844 */
[----:B------:R-:W-:Y:S01]  /*1890*/  IMAD R0, R0, 0x60, RZ ;  /* 0x0000006000007824 */ /* 0x000fe200078e02ff */
[----:B------:R-:W-:-:S03]  /*18a0*/  LEA R6, P0, R16, c[0x0][0x1f8], 0x1 ;  /* 0x00007e0010067a11 */ /* 0x000fc600078008ff */
[----:B------:R-:W-:-:S03]  /*18b0*/  IMAD.IADD R0, R17, 0x1, R0 ;  /* 0x0000000111007824 */ /* 0x000fc600078e0200 */
[C---:B------:R-:W-:Y:S02]  /*18c0*/  HMMA.16816.F32 R60, R120.reuse, R62, RZ ;  /* 0x0000003e783c723c */ /* 0x040fe400000018ff */
[----:B------:R-:W-:Y:S01]  /*18d0*/  LEA.HI.X R7, R16, c[0x0][0x1fc], R0, 0x1, P0 ;  /* 0x00007f0010077a11 */ /* 0x000fe200000f0c00 */
[----:B------:R-:W-:Y:S01]  /*18e0*/  IMAD.MOV.U32 R0, RZ, RZ, 0x40 ;  /* 0x00000040ff007424 */ /* 0x000fe200078e00ff */
[----:B------:R-:W-:Y:S01]  /*18f0*/  IADD3 R26, P1, P0, R27, 0x80, R6 ;  /* 0x000000801b1a7810 */ /* 0x000fe2000783e006 */
[----:B------:R-:W2:Y:S03]  /*1900*/  LDSM.16.M88.4 R16, [R213+0x2000] ;  /* 0x00200000d510783b */ /* 0x000ea60000000200 */
[----:B------:R-:W-:Y:S01]  /*1910*/  IADD3.X R27, RZ, UR12, R7, P1, P0 ;  /* 0x0000000cff1b7c10 */ /* 0x000fe20008fe0407 */
[----:B------:R-:W-:Y:S01]  /*1920*/  @!PT LDS RZ, [RZ] ;  /* 0x00000000fffff984 */ /* 0x000fe20000000800 */
[----:B------:R-:W-:Y:S01]  /*1930*/  @!PT LDS RZ, [RZ] ;  /* 0x00000000fffff984 */ /* 0x000fe20000000800 */
[----:B------:R-:W-:Y:S01]  /*1940*/  @!PT LDS RZ, [RZ] ;  /* 0x00000000fffff984 */ /* 0x000fe20000000800 */
[----:B------:R3:W-:Y:S01]  /*1950*/  LDGSTS.E.BYPASS.LTC128B.128 [R216+0x100], [R6.64], !P2 ;  /* 0x0010000006d87fae */ /* 0x0007e2000d101d4a */
[----:B------:R-:W-:Y:S01]  /*1960*/  IADD3 R28, P0, R6, UR9, RZ ;  /* 0x00000009061c7c10 */ /* 0x000fe2000ff1e0ff */
[----:B------:R-:W-:Y:S01]  /*1970*/  HMMA.16816.F32 R56, R120, R52, RZ ;  /* 0x000000347838723c */ /* 0x000fe200000018ff */
[----:B------:R-:W-:-:S02]  /*1980*/  ISETP.LT.OR P1, PT, R24, 0x1, P5 ;  /* 0x000000011800780c */ /* 0x000fc40002f21670 */
[----:B------:R-:W-:Y:S02]  /*1990*/  IADD3.X R29, R7, UR12, RZ, P0, !PT ;  /* 0x0000000c071d7c10 */ /* 0x000fe400087fe4ff */
[C---:B------:R-:W-:Y:S02]  /*19a0*/  ISETP.LT.OR P0, PT, R24.reuse, 0x21, P6 ;  /* 0x000000211800780c */ /* 0x040fe40003701670 */
[----:B------:R-:W-:Y:S01]  /*19b0*/  ISETP.LT.OR P2, PT, R24, 0x21, P5 ;  /* 0x000000211800780c */ /* 0x000fe20002f41670 */
[C---:B------:R-:W-:Y:S06]  /*19c0*/  HMMA.16816.F32 R52, R120.reuse, R54, RZ ;  /* 0x000000367834723c */ /* 0x040fec00000018ff */
[----:B------:R3:W-:Y:S01]  /*19d0*/  LDGSTS.E.BYPASS.LTC128B.128 [R216+0x3100], [R6.64+0x80], !P1 ;  /* 0x0310008006d87fae */ /* 0x0007e2000c901d4a */
[----:B------:R-:W-:Y:S01]  /*19e0*/  LOP3.LUT P1, RZ, R25, 0x4, RZ, 0xc0, !PT ;  /* 0x0000000419ff7812 */ /* 0x000fe2000782c0ff */
[----:B------:R-:W-:Y:S02]  /*19f0*/  HMMA.16816.F32 R48, R120, R44, RZ ;  /* 0x0000002c7830723c */ /* 0x000fe400000018ff */
[----:B------:R4:W-:Y:S01]  /*1a00*/  LDGSTS.E.BYPASS.LTC128B.128 [R216+0x1100], [R28.64], !P0 ;  /* 0x011000001cd87fae */ /* 0x0009e2000c101d4a */
[----:B------:R-:W-:-:S02]  /*1a10*/  IADD3 R84, P0, R28, UR9, RZ ;  /* 0x000000091c547c10 */ /* 0x000fc4000ff1e0ff */
[----:B------:R-:W-:Y:S01]  /*1a20*/  SEL R0, R0, 0xffffffc0, !P1 ;  /* 0xffffffc000007807 */ /* 0x000fe20004800000 */
[----:B------:R5:W-:Y:S01]  /*1a30*/  LDGSTS.E.BYPASS.LTC128B.128 [R216+0x4100], [R26.64], !P2 ;  /* 0x041000001ad87fae */ /* 0x000be2000d101d4a */
[----:B------:R-:W-:Y:S01]  /*1a40*/  IADD3.X R85, R29, UR12, RZ, P0, !PT ;  /* 0x0000000c1d557c10 */ /* 0x000fe200087fe4ff */
[----:B-1----:R-:W-:Y:S01]  /*1a50*/  HMMA.16816.F32 R64, R140, R20, R64 ;  /* 0x000000148c40723c */ /* 0x002fe20000001840 */
[----:B------:R-:W-:Y:S01]  /*1a60*/  ISETP.LT.OR P2, PT, R24, 0x41, P6 ;  /* 0x000000411800780c */ /* 0x000fe20003741670 */
[----:B------:R-:W-:Y:S01]  /*1a70*/  IMAD.IADD R211, R214, 0x1, R0 ;  /* 0x00000001d6d37824 */ /* 0x000fe200078e0200 */
[----:B------:R-:W-:Y:S01]  /*1a80*/  ISETP.LT.OR P0, PT, R24, 0x41, P5 ;  /* 0x000000411800780c */ /* 0x000fe20002f01670 */
[----:B------:R-:W-:-:S04]  /*1a90*/  IMAD.IADD R202, R0, 0x1, R213 ;  /* 0x0000000100ca7824 */ /* 0x000fc800078e02d5 */
[----:B------:R-:W-:Y:S06]  /*1aa0*/  HMMA.16816.F32 R60, R140, R22, R60 ;  /* 0x000000168c3c723c */ /* 0x000fec000000183c */
[----:B------:R1:W-:Y:S02]  /*1ab0*/  LDGSTS.E.BYPASS.LTC128B.128 [R216+0x2100], [R84.64], !P2 ;  /* 0x0210000054d87fae */ /* 0x0003e4000d101d4a */
[----:B------:R-:W-:Y:S02]  /*1ac0*/  HMMA.16816.F32 R44, R120, R46, RZ ;  /* 0x0000002e782c723c */ /* 0x000fe400000018ff */
[----:B------:R1:W-:Y:S01]  /*1ad0*/  LDGSTS.E.BYPASS.LTC128B.128 [R216+0x5100], [R84.64+0x80], !P0 ;  /* 0x0510008054d87fae */ /* 0x0003e2000c101d4a */
[----:B------:R-:W-:-:S03]  /*1ae0*/  ISETP.GT.AND P0, PT, R111, R215, PT ;  /* 0x000000d76f00720c */ /* 0x000fc60003f04270 */
[----:B------:R-:W3:Y:S02]  /*1af0*/  LDSM.16.M88.4 R32, [R211+0x8100] ;  /* 0x00810000d320783b */ /* 0x000ee40000000200 */
[C---:B--2---:R-:W-:Y:S02]  /*1b00*/  HMMA.16816.F32 R56, R140.reuse, R16, R56 ;  /* 0x000000108c38723c */ /* 0x044fe40000001838 */
[----:B------:R-:W2:Y:S04]  /*1b10*/  LDSM.16.M88.4 R96, [R211+0x8900] ;  /* 0x00890000d360783b */ /* 0x000ea80000000200 */
[----:B----4-:R-:W4:Y:S02]  /*1b20*/  LDSM.16.M88.4 R28, [R211+0x9100] ;  /* 0x00910000d31c783b */ /* 0x010f240000000200 */
[C---:B------:R-:W-:Y:S02]  /*1b30*/  HMMA.16816.F32 R52, R140.reuse, R18, R52 ;  /* 0x000000128c34723c */ /* 0x040fe40000001834 */
[----:B-----5:R-:W5:Y:S04]  /*1b40*/  LDSM.16.M88.4 R24, [R211+0x9900] ;  /* 0x00990000d318783b */ /* 0x020f680000000200 */
[----:B------:R-:W2:Y:S02]  /*1b50*/  LDSM.16.M88.4 R20, [R211+0xa100] ;  /* 0x00a10000d314783b */ /* 0x000ea40000000200 */
[C---:B------:R-:W-:Y:S02]  /*1b60*/  HMMA.16816.F32 R48, R140.reuse, R40, R48 ;  /* 0x000000288c30723c */ /* 0x040fe40000001830 */
[----:B------:R-:W4:Y:S04]  /*1b70*/  LDSM.16.M88.4 R16, [R211+0xa900] ;  /* 0x00a90000d310783b */ /* 0x000f280000000200 */
[----:B------:R-:W4:Y:S02]  /*1b80*/  LDSM.16.M88.4 R92, [R202] ;  /* 0x00000000ca5c783b */ /* 0x000f240000000200 */
[----:B------:R-:W-:Y:S02]  /*1b90*/  HMMA.16816.F32 R44, R140, R42, R44 ;  /* 0x0000002a8c2c723c */ /* 0x000fe4000000182c */
[----:B------:R-:W4:Y:S04]  /*1ba0*/  LDSM.16.M88.4 R88, [R202+0x800] ;  /* 0x00080000ca58783b */ /* 0x000f280000000200 */
[----:B-1----:R-:W1:Y:S04]  /*1bb0*/  LDSM.16.M88.4 R84, [R202+0x1000] ;  /* 0x00100000ca54783b */ /* 0x002e680000000200 */
[----:B------:R-:W1:Y:S01]  /*1bc0*/  LDSM.16.M88.4 R40, [R202+0x1800] ;  /* 0x00180000ca28783b */ /* 0x000e620000000200 */
[C---:B---3--:R-:W-:Y:S03]  /*1bd0*/  HMMA.16816.F32 R12, R152.reuse, R32, R12 ;  /* 0x00000020980c723c */ /* 0x048fe6000000180c */
[----:B------:R-:W-:Y:S04]  /*1be0*/  LDSM.16.M88.4 R100, [R211+0xb900] ;  /* 0x00b90000d364783b */ /* 0x000fe80000000200 */
[----:B------:R-:W0:Y:S01]  /*1bf0*/  LDGDEPBAR ;  /* 0x00000000000079af */ /* 0x000e220000000000 */
[C---:B------:R-:W-:Y:S03]  /*1c00*/  HMMA.16816.F32 R8, R152.reuse, R34, R8 ;  /* 0x000000229808723c */ /* 0x040fe60000001808 */
[----:B------:R-:W3:Y:S05]  /*1c10*/  LDSM.16.M88.4 R32, [R202+0x2000] ;  /* 0x00200000ca20783b */ /* 0x000eea0000000200 */
[C---:B--2---:R-:W-:Y:S08]  /*1c20*/  HMMA.16816.F32 R80, R152.reuse, R96, R80 ;  /* 0x000000609850723c */ /* 0x044ff00000001850 */
[C---:B------:R-:W-:Y:S01]  /*1c30*/  HMMA.16816.F32 R76, R152.reuse, R98, R76 ;  /* 0x00000062984c723c */ /* 0x040fe2000000184c */
[----:B------:R-:W2:Y:S07]  /*1c40*/  LDSM.16.M88.4 R96, [R202+0x2800] ;  /* 0x00280000ca60783b */ /* 0x000eae0000000200 */
[C---:B----4-:R-:W-:Y:S08]  /*1c50*/  HMMA.16816.F32 R72, R152.reuse, R28, R72 ;  /* 0x0000001c9848723c */ /* 0x050ff00000001848 */
[C---:B------:R-:W-:Y:S01]  /*1c60*/  HMMA.16816.F32 R68, R152.reuse, R30, R68 ;  /* 0x0000001e9844723c */ /* 0x040fe20000001844 */
[----:B------:R-:W4:Y:S07]  /*1c70*/  LDSM.16.M88.4 R28, [R214+0xb100] ;  /* 0x00b10000d61c783b */ /* 0x000f2e0000000200 */
[C---:B-----5:R-:W-:Y:S08]  /*1c80*/  HMMA.16816.F32 R64, R152.reuse, R24, R64 ;  /* 0x000000189840723c */ /* 0x060ff00000001840 */
[C---:B------:R-:W-:Y:S01]  /*1c90*/  HMMA.16816.F32 R60, R152.reuse, R26, R60 ;  /* 0x0000001a983c723c */ /* 0x040fe2000000183c */
[----:B------:R-:W5:Y:S07]  /*1ca0*/  LDSM.16.M88.4 R24, [R214+0xb900] ;  /* 0x00b90000d618783b */ /* 0x000f6e0000000200 */
[C---:B------:R-:W-:Y:S08]  /*1cb0*/  HMMA.16816.F32 R56, R152.reuse, R20, R56 ;  /* 0x000000149838723c */ /* 0x040ff00000001838 */
[C---:B------:R-:W-:Y:S01]  /*1cc0*/  HMMA.16816.F32 R52, R152.reuse, R22, R52 ;  /* 0x000000169834723c */ /* 0x040fe20000001834 */
[----:B------:R-:W1:Y:S07]  /*1cd0*/  LDSM.16.M88.4 R20, [R214+0xc100] ;  /* 0x00c10000d614783b */ /* 0x000e6e0000000200 */
[C---:B------:R-:W-:Y:S08]  /*1ce0*/  HMMA.16816.F32 R48, R152.reuse, R16, R48 ;  /* 0x000000109830723c */ /* 0x040ff00000001830 */
[----:B------:R-:W-:Y:S01]  /*1cf0*/  HMMA.16816.F32 R44, R152, R18, R44 ;  /* 0x00000012982c723c */ /* 0x000fe2000000182c */
[----:B------:R-:W2:Y:S07]  /*1d00*/  LDSM.16.M88.4 R16, [R214+0xc900] ;  /* 0x00c90000d610783b */ /* 0x000eae0000000200 */
[C---:B------:R-:W-:Y:S08]  /*1d10*/  HMMA.16816.F32 R12, R168.reuse, R92, R12 ;  /* 0x0000005ca80c723c */ /* 0x040ff0000000180c */
[C---:B------:R-:W-:Y:S01]  /*1d20*/  HMMA.16816.F32 R8, R168.reuse, R94, R8 ;  /* 0x0000005ea808723c */ /* 0x040fe20000001808 */
[----:B------:R-:W2:Y:S07]  /*1d30*/  LDSM.16.M88.4 R92, [R214+0xd100] ;  /* 0x00d10000d65c783b */ /* 0x000eae0000000200 */
[C---:B------:R-:W-:Y:S08]  /*1d40*/  HMMA.16816.F32 R80, R168.reuse, R88, R80 ;  /* 0x00000058a850723c */ /* 0x040ff00000001850 */
[C---:B------:R-:W-:Y:S01]  /*1d50*/  HMMA.16816.F32 R76, R168.reuse, R90, R76 ;  /* 0x0000005aa84c723c */ /* 0x040fe2000000184c */
[----:B------:R-:W2:Y:S07]  /*1d60*/  LDSM.16.M88.4 R88, [R214+0xd900] ;  /* 0x00d90000d658783b */ /* 0x000eae0000000200 */
[C---:B-1----:R-:W-:Y:S08]  /*1d70*/  HMMA.16816.F32 R72, R168.reuse, R84, R72 ;  /* 0x00000054a848723c */ /* 0x042ff00000001848 */
[C---:B------:R-:W-:Y:S01]  /*1d80*/  HMMA.16816.F32 R68, R168.reuse, R86, R68 ;  /* 0x00000056a844723c */ /* 0x040fe20000001844 */
[----:B------:R-:W1:Y:S07]  /*1d90*/  LDSM.16.M88.4 R84, [R213+0x3000] ;  /* 0x00300000d554783b */ /* 0x000e6e0000000200 */
[C---:B------:R-:W-:Y:S08]  /*1da0*/  HMMA.16816.F32 R64, R168.reuse, R40, R64 ;  /* 0x00000028a840723c */ /* 0x040ff00000001840 */
[C---:B------:R-:W-:Y:S01]  /*1db0*/  HMMA.16816.F32 R60, R168.reuse, R42, R60 ;  /* 0x0000002aa83c723c */ /* 0x040fe2000000183c */
[----:B------:R-:W1:Y:S07]  /*1dc0*/  LDSM.16.M88.4 R40, [R213+0x3800] ;  /* 0x00380000d528783b */ /* 0x000e6e0000000200 */
[C---:B---3--:R-:W-:Y:S08]  /*1dd0*/  HMMA.16816.F32 R56, R168.reuse, R32, R56 ;  /* 0x00000020a838723c */ /* 0x048ff00000001838 */
[C---:B------:R-:W-:Y:S01]  /*1de0*/  HMMA.16816.F32 R52, R168.reuse, R34, R52 ;  /* 0x00000022a834723c */ /* 0x040fe20000001834 */
[----:B------:R-:W3:Y:S07]  /*1df0*/  LDSM.16.M88.4 R32, [R213+0x4000] ;  /* 0x00400000d520783b */ /* 0x000eee0000000200 */
[C---:B--2---:R-:W-:Y:S08]  /*1e00*/  HMMA.16816.F32 R48, R168.reuse, R96, R48 ;  /* 0x00000060a830723c */ /* 0x044ff00000001830 */
[----:B------:R-:W-:Y:S01]  /*1e10*/  HMMA.16816.F32 R44, R168, R98, R44 ;  /* 0x00000062a82c723c */ /* 0x000fe2000000182c */
[----:B------:R-:W-:Y:S07]  /*1e20*/  LDSM.16.M88.4 R96, [R211+0xc100] ;  /* 0x00c10000d360783b */ /* 0x000fee0000000200 */
[C---:B----4-:R-:W-:Y:S08]  /*1e30*/  HMMA.16816.F32 R12, R172.reuse, R28, R12 ;  /* 0x0000001cac0c723c */ /* 0x050ff0000000180c */
[C---:B------:R-:W-:Y:S01]  /*1e40*/  HMMA.16816.F32 R8, R172.reuse, R30, R8 ;  /* 0x0000001eac08723c */ /* 0x040fe20000001808 */
[----:B------:R-:W2:Y:S07]  /*1e50*/  LDSM.16.M88.4 R28, [R213+0x4800] ;  /* 0x00480000d51c783b */ /* 0x000eae0000000200 */
[C---:B-----5:R-:W-:Y:S08]  /*1e60*/  HMMA.16816.F32 R80, R172.reuse, R24, R80 ;  /* 0x00000018ac50723c */ /* 0x060ff00000001850 */
[C---:B------:R-:W-:Y:S01]  /*1e70*/  HMMA.16816.F32 R76, R172.reuse, R26, R76 ;  /* 0x0000001aac4c723c */ /* 0x040fe2000000184c */
[----:B------:R-:W4:Y:S07]  /*1e80*/  LDSM.16.M88.4 R24, [R213+0x5000] ;  /* 0x00500000d518783b */ /* 0x000f2e0000000200 */
[C---:B------:R-:W-:Y:S08]  /*1e90*/  HMMA.16816.F32 R72, R172.reuse, R20, R72 ;  /* 0x00000014ac48723c */ /* 0x040ff00000001848 */
[C---:B------:R-:W-:Y:S01]  /*1ea0*/  HMMA.16816.F32 R68, R172.reuse, R22, R68 ;  /* 0x00000016ac44723c */ /* 0x040fe20000001844 */
[----:B------:R-:W5:Y:S07]  /*1eb0*/  LDSM.16.M88.4 R20, [R213+0x5800] ;  /* 0x00580000d514783b */ /* 0x000f6e0000000200 */
[C---:B------:R-:W-:Y:S08]  /*1ec0*/  HMMA.16816.F32 R64, R172.reuse, R16, R64 ;  /* 0x00000010ac40723c */ /* 0x040ff00000001840 */
[C---:B------:R-:W-:Y:S01]  /*1ed0*/  HMMA.16816.F32 R60, R172.reuse, R18, R60 ;  /* 0x00000012ac3c723c */ /* 0x040fe2000000183c */
[----:B------:R-:W2:Y:S07]  /*1ee0*/  LDSM.16.M88.4 R16, [R211+0xb100] ;  /* 0x00b10000d310783b */ /* 0x000eae0000000200 */
[C---:B------:R-:W-:Y:S08]  /*1ef0*/  HMMA.16816.F32 R56, R172.reuse, R92, R56 ;  /* 0x0000005cac38723c */ /* 0x040ff00000001838 */
[C---:B------:R-:W-:Y:S01]  /*1f00*/  HMMA.16816.F32 R52, R172.reuse, R94, R52 ;  /* 0x0000005eac34723c */ /* 0x040fe20000001834 */
[----:B------:R-:W2:Y:S07]  /*1f10*/  LDSM.16.M88.4 R92, [R211+0xc900] ;  /* 0x00c90000d35c783b */ /* 0x000eae0000000200 */
[C---:B------:R-:W-:Y:S08]  /*1f20*/  HMMA.16816.F32 R48, R172.reuse, R88, R48 ;  /* 0x00000058ac30723c */ /* 0x040ff00000001830 */
[----:B------:R-:W-:Y:S01]  /*1f30*/  HMMA.16816.F32 R44, R172, R90, R44 ;  /* 0x0000005aac2c723c */ /* 0x000fe2000000182c */
        /* <DEDUP_REMOVED lines=11> */
[C---:B------:R-:W-:Y:S01]  /*1ff0*/  HMMA.16816.F32 R60, R176.reuse, R30, R60 ;  /* 0x0000001eb03c723c */ /* 0x040fe2000000183c */
[----:B------:R-:W2:Y:S07]  /*2000*/  LDSM.16.M88.4 R28, [R202+0x4000] ;  /* 0x00400000ca1c783b */ /* 0x000eae0000000200 */
[C---:B----4-:R-:W-:Y:S08]  /*2010*/  HMMA.16816.F32 R56, R176.reuse, R24, R56 ;  /* 0x00000018b038723c */ /* 0x050ff00000001838 */
[C---:B------:R-:W-:Y:S01]  /*2020*/  HMMA.16816.F32 R52, R176.reuse, R26, R52 ;  /* 0x0000001ab034723c */ /* 0x040fe20000001834 */
[----:B------:R-:W4:Y:S07]  /*2030*/  LDSM.16.M88.4 R24, [R202+0x4800] ;  /* 0x00480000ca18783b */ /* 0x000f2e0000000200 */
[C---:B-----5:R-:W-:Y:S08]  /*2040*/  HMMA.16816.F32 R48, R176.reuse, R20, R48 ;  /* 0x00000014b030723c */ /* 0x060ff00000001830 */
[----:B------:R-:W-:Y:S01]  /*2050*/  HMMA.16816.F32 R44, R176, R22, R44 ;  /* 0x00000016b02c723c */ /* 0x000fe2000000182c */
[----:B------:R-:W5:Y:S07]  /*2060*/  LDSM.16.M88.4 R20, [R202+0x5000] ;  /* 0x00500000ca14783b */ /* 0x000f6e0000000200 */
[C---:B------:R-:W-:Y:S08]  /*2070*/  HMMA.16816.F32 R12, R180.reuse, R16, R12 ;  /* 0x00000010b40c723c */ /* 0x040ff0000000180c */
[----:B------:R-:W-:Y:S01]  /*2080*/  HMMA.16816.F32 R8, R180, R18, R8 ;  /* 0x00000012b408723c */ /* 0x000fe20000001808 */
[----:B------:R-:W1:Y:S01]  /*2090*/  LDSM.16.M88.4 R16, [R202+0x5800] ;  /* 0x00580000ca10783b */ /* 0x000e620000000200 */
[----:B------:R-:W-:-:S06]  /*20a0*/  DEPBAR.LE SB0, 0x0 ;  /* 0x000080000000791a */ /* 0x000fcc0000000000 */
        /* <DEDUP_REMOVED lines=8> */
[C---:B-1----:R-:W-:Y:S08]  /*2130*/  HMMA.16816.F32 R48, R180.reuse, R84, R48 ;  /* 0x00000054b430723c */ /* 0x042ff00000001830 */
[----:B------:R-:W-:Y:S08]  /*2140*/  HMMA.16816.F32 R44, R180, R86, R44 ;  /* 0x00000056b42c723c */ /* 0x000ff0000000182c */
[C---:B------:R-:W-:Y:S08]  /*2150*/  HMMA.16816.F32 R12, R188.reuse, R40, R12 ;  /* 0x00000028bc0c723c */ /* 0x040ff0000000180c */
[C---:B------:R-:W-:Y:S08]  /*2160*/  HMMA.16816.F32 R8, R188.reuse, R42, R8 ;  /* 0x0000002abc08723c */ /* 0x040ff00000001808 */
[C---:B---3--:R-:W-:Y:S08]  /*2170*/  HMMA.16816.F32 R80, R188.reuse, R32, R80 ;  /* 0x00000020bc50723c */ /* 0x048ff00000001850 */
[C---:B------:R-:W-:Y:S08]  /*2180*/  HMMA.16816.F32 R76, R188.reuse, R34, R76 ;  /* 0x00000022bc4c723c */ /* 0x040ff0000000184c */
[C---:B--2---:R-:W-:Y:S08]  /*2190*/  HMMA.16816.F32 R72, R188.reuse, R28, R72 ;  /* 0x0000001cbc48723c */ /* 0x044ff00000001848 */
[C---:B------:R-:W-:Y:S08]  /*21a0*/  HMMA.16816.F32 R68, R188.reuse, R30, R68 ;  /* 0x0000001ebc44723c */ /* 0x040ff00000001844 */
[C---:B----4-:R-:W-:Y:S08]  /*21b0*/  HMMA.16816.F32 R64, R188.reuse, R24, R64 ;  /* 0x00000018bc40723c */ /* 0x050ff00000001840 */
[C---:B------:R-:W-:Y:S08]  /*21c0*/  HMMA.16816.F32 R60, R188.reuse, R26, R60 ;  /* 0x0000001abc3c723c */ /* 0x040ff0000000183c */
[C---:B-----5:R-:W-:Y:S08]  /*21d0*/  HMMA.16816.F32 R56, R188.reuse, R20, R56 ;  /* 0x00000014bc38723c */ /* 0x060ff00000001838 */
[C---:B------:R-:W-:Y:S08]  /*21e0*/  HMMA.16816.F32 R52, R188.reuse, R22, R52 ;  /* 0x00000016bc34723c */ /* 0x040ff00000001834 */
[C---:B------:R-:W-:Y:S08]  /*21f0*/  HMMA.16816.F32 R48, R188.reuse, R16, R48 ;  /* 0x00000010bc30723c */ /* 0x040ff00000001830 */
[----:B------:R-:W-:Y:S01]  /*2200*/  HMMA.16816.F32 R44, R188, R18, R44 ;  /* 0x00000012bc2c723c */ /* 0x000fe2000000182c */
[----:B------:R-:W-:Y:S06]  /*2210*/  BAR.SYNC.DEFER_BLOCKING 0x0 ;  /* 0x0000000000007b1d */ /* 0x000fec0000010000 */
[----:B------:R-:W-:Y:S05]  /*2220*/  @!P0 BRA `(.L_x_160) ;  /* 0x000001a000008947 */ /* 0x000fea0003800000 */
[----:B------:R-:W-:Y:S01]  /*2230*/  IADD3 R17, R36, -0x2, RZ ;  /* 0xfffffffe24117810 */ /* 0x000fe20007ffe0ff */
[----:B------:R-:W-:-:S02]  /*2240*/  USHF.L.U32 UR4, UR6, 0x6, URZ ;  /* 0x0000000606047899 */ /* 0x000fc4000800063f */
[----:B------:R-:W-:Y:S01]  /*2250*/  USHF.L.U64.HI UR6, UR6, 0x6, UR7 ;  /* 0x0000000606067899 */ /* 0x000fe20008010207 */
[----:B------:R-:W-:Y:S01]  /*2260*/  SHF.R.S32.HI R7, RZ, 0x1f, R17 ;  /* 0x0000001fff077819 */ /* 0x000fe20000011411 */
[----:B------:R-:W-:Y:S02]  /*2270*/  IMAD R38, R38, R17, RZ ;  /* 0x0000001126267224 */ /* 0x000fe400078e02ff */
[----:B------:R-:W-:-:S04]  /*2280*/  IMAD.WIDE.U32 R16, R17, R108, R220 ;  /* 0x0000006c11107225 */ /* 0x000fc800078e00dc */
[----:B------:R-:W-:Y:S01]  /*2290*/  IMAD R4, R7, R108, R38 ;  /* 0x0000006c07047224 */ /* 0x000fe200078e0226 */
[----:B------:R-:W-:Y:S01]  /*22a0*/  LEA R6, P0, R16, c[0x0][0x1c8], 0x1 ;  /* 0x0000720010067a11 */ /* 0x000fe200078008ff */
[----:B------:R-:W-:Y:S02]  /*22b0*/  IMAD.U32 R0, RZ, RZ, UR4 ;  /* 0x00000004ff007e24 */ /* 0x000fe4000f8e00ff */
[----:B------:R-:W-:-:S03]  /*22c0*/  IMAD.IADD R4, R17, 0x1, R4 ;  /* 0x0000000111047824 */ /* 0x000fc600078e0204 */
[----:B------:R-:W-:Y:S02]  /*22d0*/  IADD3 R18, P2, P1, R0, 0x80, R6 ;  /* 0x0000008000127810 */ /* 0x000fe4000795e006 */
[----:B------:R-:W-:Y:S02]  /*22e0*/  LEA.HI.X R7, R16, c[0x0][0x1cc], R4, 0x1, P0 ;  /* 0x0000730010077a11 */ /* 0x000fe400000f0c04 */
[----:B------:R-:W-:Y:S02]  /*22f0*/  IADD3 R16, P0, R6, UR4, RZ ;  /* 0x0000000406107c10 */ /* 0x000fe4000ff1e0ff */
[----:B------:R-:W-:Y:S01]  /*2300*/  IADD3.X R19, RZ, UR6, R7, P2, P1 ;  /* 0x00000006ff137c10 */ /* 0x000fe200097e2407 */
[----:B------:R-:W-:Y:S01]  /*2310*/  @!PT LDS RZ, [RZ] ;  /* 0x00000000fffff984 */ /* 0x000fe20000000800 */
[----:B------:R-:W-:Y:S01]  /*2320*/  @!PT LDS RZ, [RZ] ;  /* 0x00000000fffff984 */ /* 0x000fe20000000800 */
[----:B------:R-:W-:Y:S01]  /*2330*/  @!PT LDS RZ, [RZ] ;  /* 0x00000000fffff984 */ /* 0x000fe20000000800 */
[----:B------:R1:W-:Y:S01]  /*2340*/  LDGSTS.E.BYPASS.LTC128B.128 [R216+0x8100], [R6.64], !P6 ;  /* 0x0810000006d87fae */ /* 0x0003e2000f101d4a */
[----:B------:R-:W-:Y:S02]  /*2350*/  IADD3.X R17, R7, UR6, RZ, P0, !PT ;  /* 0x0000000607117c10 */ /* 0x000fe400087fe4ff */
[----:B------:R-:W-:Y:S01]  /*2360*/  IADD3 R20, P0, R16, UR4, RZ ;  /* 0x0000000410147c10 */ /* 0x000fe2000ff1e0ff */
[----:B------:R1:W-:Y:S03]  /*2370*/  LDGSTS.E.BYPASS.LTC128B.128 [R216+0xb100], [R6.64+0x80], !P5 ;  /* 0x0b10008006d87fae */ /* 0x0003e6000e901d4a */
[----:B------:R-:W-:Y:S01]  /*2380*/  IADD3.X R21, R17, UR6, RZ, P0, !PT ;  /* 0x0000000611157c10 */ /* 0x000fe200087fe4ff */
[----:B------:R1:W-:Y:S04]  /*2390*/  LDGSTS.E.BYPASS.LTC128B.128 [R216+0x9100], [R16.64], !P6 ;  /* 0x0910000010d87fae */ /* 0x0003e8000f101d4a */
[----:B------:R1:W-:Y:S04]  /*23a0*/  LDGSTS.E.BYPASS.LTC128B.128 [R216+0xc100], [R18.64], !P5 ;  /* 0x0c10000012d87fae */ /* 0x0003e8000e901d4a */
[----:B------:R1:W-:Y:S04]  /*23b0*/  LDGSTS.E.BYPASS.LTC128B.128 [R216+0xa100], [R20.64], !P6 ;  /* 0x0a10000014d87fae */ /* 0x0003e8000f101d4a */
[----:B------:R1:W-:Y:S02]  /*23c0*/  LDGSTS.E.BYPASS.LTC128B.128 [R216+0xd100], [R20.64+0x80], !P5 ;  /* 0x0d10008014d87fae */ /* 0x0003e4000e901d4a */
.L_x_160:
[----:B------:R-:W-:Y:S01]  /*23d0*/  LOP3.LUT R25, R106, 0xffffffe0, RZ, 0xc0, !PT ;  /* 0xffffffe06a197812 */ /* 0x000fe200078ec0ff */
[----:B------:R-:W-:Y:S01]  /*23e0*/  FMUL.FTZ R0, R12, c[0x0][0x320] ;  /* 0x0000c8000c007a20 */ /* 0x000fe20000410000 */
[-C--:B------:R-:W-:Y:S01]  /*23f0*/  LEA.HI R27, R107, R104.reuse, RZ, 0x2 ;  /* 0x000000686b1b7211 */ /* 0x080fe200078f10ff */
[----:B------:R-:W-:Y:S01]  /*2400*/  FMUL.FTZ R8, R8, c[0x0][0x320] ;  /* 0x0000c80008087a20 */ /* 0x000fe20000410000 */
[----:B------:R-:W-:Y:S01]  /*2410*/  SHF.R.S32.HI R12, RZ, 0x1f, R105 ;  /* 0x0000001fff0c7819 */ /* 0x000fe20000011469 */
[----:B------:R-:W-:Y:S01]  /*2420*/  FMUL.FTZ R23, R13, c[0x0][0x320] ;  /* 0x0000c8000d177a20 */ /* 0x000fe20000410000 */
[-C--:B-1----:R-:W-:Y:S01]  /*2430*/  IADD3 R6, -R25, R104.reuse, RZ ;  /* 0x0000006819067210 */ /* 0x082fe20007ffe1ff */
[----:B------:R1:W2:Y:S01]  /*2440*/  MUFU.TANH R21, R8 ;  /* 0x0000000800157308 */ /* 0x0002a20000002400 */
[----:B------:R-:W-:Y:S01]  /*2450*/  LOP3.LUT R27, R27, 0xfffffffc, RZ, 0xc0, !PT ;  /* 0xfffffffc1b1b7812 */ /* 0x000fe200078ec0ff */
[----:B------:R-:W-:Y:S01]  /*2460*/  FMUL.FTZ R19, R9, c[0x0][0x320] ;  /* 0x0000c80009137a20 */ /* 0x000fe20000410000 */
[----:B------:R-:W-:Y:S01]  /*2470*/  LEA.HI R12, R12, R105, RZ, 0x3 ;  /* 0x000000690c0c7211 */ /* 0x000fe200078f18ff */
[----:B------:R-:W-:Y:S01]  /*2480*/  FMUL.FTZ R135, R49, c[0x0][0x320] ;  /* 0x0000c80031877a20 */ /* 0x000fe20000410000 */
[----:B------:R-:W-:Y:S01]  /*2490*/  SHF.R.S32.HI R25, RZ, 0x1f, R6 ;  /* 0x0000001fff197819 */ /* 0x000fe20000011406 */
[----:B------:R-:W-:Y:S01]  /*24a0*/  FMUL.FTZ R17, R80, c[0x0][0x320] ;  /* 0x0000c80050117a20 */ /* 0x000fe20000410000 */
[----:B------:R-:W-:Y:S01]  /*24b0*/  IADD3 R104, -R27, R104, RZ ;  /* 0x000000681b687210 */ /* 0x000fe20007ffe1ff */
[----:B------:R-:W-:Y:S01]  /*24c0*/  FMUL.FTZ R13, R81, c[0x0][0x320] ;  /* 0x0000c800510d7a20 */ /* 0x000fe20000410000 */
[----:B------:R-:W-:Y:S01]  /*24d0*/  LOP3.LUT R12, R12, 0xffffff8, RZ, 0xc0, !PT ;  /* 0x0ffffff80c0c7812 */ /* 0x000fe200078ec0ff */
[----:B------:R-:W-:Y:S01]  /*24e0*/  FMUL.FTZ R7, R76, c[0x0][0x320] ;  /* 0x0000c8004c077a20 */ /* 0x000fe20000410000 */
[----:B------:R-:W-:Y:S01]  /*24f0*/  LEA.HI R4, R104, R104, RZ, 0x1 ;  /* 0x0000006868047211 */ /* 0x000fe200078f08ff */
[----:B------:R-:W-:Y:S01]  /*2500*/  FMUL.FTZ R9, R77, c[0x0][0x320] ;  /* 0x0000c8004d097a20 */ /* 0x000fe20000410000 */
[----:B------:R-:W-:Y:S01]  /*2510*/  IADD3 R105, R105, -R12, RZ ;  /* 0x8000000c69697210 */ /* 0x000fe20007ffe0ff */
[----:B------:R-:W-:Y:S01]  /*2520*/  FMUL.FTZ R33, R72, c[0x0][0x320] ;  /* 0x0000c80048217a20 */ /* 0x000fe20000410000 */
[----:B------:R-:W-:Y:S01]  /*2530*/  IADD3.X R49, R39, c[0x0][0x1d0], RZ, PT, !PT ;  /* 0x0000740027317a10 */ /* 0x000fe20003ffe4ff */
[----:B------:R-:W-:Y:S01]  /*2540*/  FMUL.FTZ R31, R73, c[0x0][0x320] ;  /* 0x0000c800491f7a20 */ /* 0x000fe20000410000 */
[----:B-1----:R-:W-:Y:S01]  /*2550*/  LEA.HI R8, R25, R6, RZ, 0x2 ;  /* 0x0000000619087211 */ /* 0x002fe200078f10ff */
[----:B------:R-:W-:Y:S01]  /*2560*/  FMUL.FTZ R29, R68, c[0x0][0x320] ;  /* 0x0000c800441d7a20 */ /* 0x000fe20000410000 */
[----:B------:R-:W-:Y:S01]  /*2570*/  LOP3.LUT R25, R4, 0x1ffffffe, RZ, 0xc0, !PT ;  /* 0x1ffffffe04197812 */ /* 0x000fe200078ec0ff */
[----:B------:R-:W-:Y:S01]  /*2580*/  FMUL.FTZ R69, R69, c[0x0][0x320] ;  /* 0x0000c80045457a20 */ /* 0x000fe20000410000 */
[----:B------:R-:W-:Y:S01]  /*2590*/  LEA.HI.SX32 R12, R8, R37, 0x1e ;  /* 0x00000025080c7211 */ /* 0x000fe200078ff2ff */
[----:B------:R-:W-:Y:S01]  /*25a0*/  FMUL.FTZ R64, R64, c[0x0][0x320] ;  /* 0x0000c80040407a20 */ /* 0x000fe20000410000 */
[----:B------:R-:W-:Y:S01]  /*25b0*/  IADD3 R25, R104, -R25, RZ ;  /* 0x8000001968197210 */ /* 0x000fe20007ffe0ff */
[----:B------:R-:W-:Y:S01]  /*25c0*/  FMUL.FTZ R60, R60, c[0x0][0x320] ;  /* 0x0000c8003c3c7a20 */ /* 0x000fe20000410000 */
[----:B------:R-:W1:Y:S01]  /*25d0*/  MUFU.TANH R0, R0 ;  /* 0x0000000000007308 */ /* 0x000e620000002400 */
[----:B------:R-:W-:Y:S01]  /*25e0*/  IMAD R12, R105, 0x10, R12 ;  /* 0x00000010690c7824 */ /* 0x000fe200078e020c */
[----:B------:R-:W-:Y:S01]  /*25f0*/  ULDC UR7, c[0x0][0x324] ;  /* 0x0000c90000077ab9 */ /* 0x000fe20000000800 */
[----:B------:R-:W-:Y:S01]  /*2600*/  FMUL.FTZ R61, R61, c[0x0][0x320] ;  /* 0x0000c8003d3d7a20 */ /* 0x000fe20000410000 */
[----:B------:R-:W-:Y:S01]  /*2610*/  ULOP3.LUT UR7, URZ, UR7, URZ, 0x33, !UPT ;  /* 0x000000073f077292 */ /* 0x000fe2000f8e333f */
[----:B------:R-:W-:Y:S01]  /*2620*/  FMUL.FTZ R53, R53, c[0x0][0x320] ;  /* 0x0000c80035357a20 */ /* 0x000fe20000410000 */
[----:B------:R-:W-:Y:S01]  /*2630*/  LEA R217, R25, R12, 0x3 ;  /* 0x0000000c19d97211 */ /* 0x000fe200078e18ff */
[----:B------:R-:W-:Y:S01]  /*2640*/  FMUL.FTZ R44, R44, c[0x0][0x320] ;  /* 0x0000c8002c2c7a20 */ /* 0x000fe20000410000 */
[----:B------:R-:W-:Y:S01]  /*2650*/  LOP3.LUT R25, R8, 0x7ffffffc, RZ, 0xc0, !PT ;  /* 0x7ffffffc08197812 */ /* 0x000fe200078ec0ff */
[----:B------:R-:W-:Y:S01]  /*2660*/  FMUL.FTZ R45, R45, c[0x0][0x320] ;  /* 0x0000c8002d2d7a20 */ /* 0x000fe20000410000 */
[----:B------:R-:W3:Y:S01]  /*2670*/  MUFU.TANH R23, R23 ;  /* 0x0000001700177308 */ /* 0x000ee20000002400 */
[----:B------:R-:W-:Y:S01]  /*2680*/  @P4 IMAD.HI.U32 R4, R217, c[0x0][0x2c8], RZ ;  /* 0x0000b200d9044a27 */ /* 0x000fe200078e00ff */
[----:B------:R-:W-:Y:S01]  /*2690*/  IADD3 R222, R6, -R25, RZ ;  /* 0x8000001906de7210 */ /* 0x000fe20007ffe0ff */
[----:B------:R-:W0:Y:S02]  /*26a0*/  LDGDEPBAR ;  /* 0x00000000000079af */ /* 0x000e240000000000 */
[----:B------:R-:W-:Y:S01]  /*26b0*/  IMAD.MOV.U32 R12, RZ, RZ, R217 ;  /* 0x000000ffff0c7224 */ /* 0x000fe200078e00d9 */
[----:B------:R-:W-:Y:S01]  /*26c0*/  @P4 SHF.R.U32.HI R12, RZ, c[0x0][0x2cc], R4 ;  /* 0x0000b300ff0c4a19 */ /* 0x000fe20000011604 */
[----:B------:R-:W-:Y:S01]  /*26d0*/  FMUL.FTZ R65, R65, c[0x0][0x320] ;  /* 0x0000c80041417a20 */ /* 0x000fe20000410000 */
[----:B------:R-:W-:Y:S01]  /*26e0*/  SHF.L.U32 R222, R222, 0x1, RZ ;  /* 0x00000001dede7819 */ /* 0x000fe200000006ff */
[----:B------:R-:W-:Y:S01]  /*26f0*/  FMUL.FTZ R52, R52, c[0x0][0x320] ;  /* 0x0000c80034347a20 */ /* 0x000fe20000410000 */
[----:B------:R-:W4:Y:S01]  /*2700*/  MUFU.TANH R19, R19 ;  /* 0x0000001300137308 */ /* 0x000f220000002400 */
[----:B------:R-:W5:Y:S01]  /*2710*/  SHFL.IDX PT, R4, R12, RZ, 0x1c1f ;  /* 0x001c1fff0c047589 */ /* 0x000f6200000e0000 */
[----:B------:R-:W-:Y:S01]  /*2720*/  IADD3 R49, R49, -c[0x0][0x168], -R222 ;  /* 0x80005a0031317a10 */ /* 0x000fe20007ffe8de */
[----:B------:R-:W-:Y:S01]  /*2730*/  FMUL.FTZ R57, R57, c[0x0][0x320] ;  /* 0x0000c80039397a20 */ /* 0x000fe20000410000 */
[----:B------:R-:W-:Y:S01]  /*2740*/  IADD3 R40, R39, -R222, RZ ;  /* 0x800000de27287210 */ /* 0x000fe20007ffe0ff */
[----:B------:R-:W-:-:S02]  /*2750*/  FMUL.FTZ R48, R48, c[0x0][0x320] ;  /* 0x0000c80030307a20 */ /* 0x000fc40000410000 */
[----:B------:R-:W-:Y:S01]  /*2760*/  FMUL.FTZ R56, R56, c[0x0][0x320] ;  /* 0x0000c80038387a20 */ /* 0x000fe20000410000 */
[----:B------:R-:W1:Y:S08]  /*2770*/  MUFU.TANH R17, R17 ;  /* 0x0000001100117308 */ /* 0x000e700000002400 */
        /* <DEDUP_REMOVED lines=15> */
[----:B------:R1:W1:Y:S08]  /*2870*/  MUFU.TANH R157, R52 ;  /* 0x00000034009d7308 */ /* 0x0002700000002400 */
[----:B------:R5:W2:Y:S01]  /*2880*/  MUFU.TANH R159, R57 ;  /* 0x00000039009f7308 */ /* 0x000aa20000002400 */
[----:B-1----:R-:W-:-:S07]  /*2890*/  IADD3 R52, R49, c[0x0][0x328], RZ ;  /* 0x0000ca0031347a10 */ /* 0x002fce0007ffe0ff */
[----:B------:R1:W1:Y:S01]  /*28a0*/  MUFU.TANH R137, R48 ;  /* 0x0000003000897308 */ /* 0x0002620000002400 */
[----:B------:R-:W-:Y:S01]  /*28b0*/  IADD3 R49, R49, UR7, RZ ;  /* 0x0000000731317c10 */ /* 0x000fe2000fffe0ff */
[----:B-----5:R-:W-:-:S06]  /*28c0*/  IMAD.IADD R57, R52, 0x1, R4 ;  /* 0x0000000134397824 */ /* 0x020fcc00078e0204 */
[----:B------:R5:W2:Y:S01]  /*28d0*/  MUFU.TANH R161, R56 ;  /* 0x0000003800a17308 */ /* 0x000aa20000002400 */
[----:B-1----:R-:W-:-:S04]  /*28e0*/  IADD3 R48, -R222, c[0x0][0x1d0], R39 ;  /* 0x00007400de307a10 */ /* 0x002fc80007ffe127 */
[----:B------:R-:W-:Y:S02]  /*28f0*/  IMNMX R57, R57, R48, PT ;  /* 0x0000003039397217 */ /* 0x000fe40003800200 */
[----:B-----5:R-:W-:Y:S01]  /*2900*/  IADD3 R56, R49, R4, RZ ;  /* 0x0000000431387210 */ /* 0x020fe20007ffe0ff */
[----:B------:R-:W-:Y:S05]  /*2910*/  @!P3 BRA `(.L_x_161) ;  /* 0x000001500000b947 */ /* 0x000fea0003800000 */
[----:B--234-:R-:W-:Y:S01]  /*2920*/  IADD3 R4, R4, c[0x0][0x1d0], RZ ;  /* 0x0000740004047a10 */ /* 0x01cfe20007ffe0ff */
[----:B------:R-:W-:Y:S03]  /*2930*/  BSSY B0, `(.L_x_162) ;  /* 0x000000f000007945 */ /* 0x000fe60003800000 */
[----:B------:R-:W-:-:S04]  /*2940*/  IADD3 R25, R4, -c[0x0][0x168], RZ ;  /* 0x80005a0004197a10 */ /* 0x000fc80007ffe0ff */
        /* <DEDUP_REMOVED lines=9> */
.L_x_163:
[----:B------:R-:W-:-:S04]  /*29e0*/  MOV R4, c[0x0][0x32c] ;  /* 0x0000cb0000047a02 */ /* 0x000fc80000000f00 */
[----:B------:R-:W-:-:S13]  /*29f0*/  ISETP.NE.AND P0, PT, R4, 0x1, PT ;  /* 0x000000010400780c */ /* 0x000fda0003f05270 */
[----:B------:R-:W-:-:S05]  /*2a00*/  @P0 IMAD.HI.U32 R4, R25, c[0x0][0x330], RZ ;  /* 0x0000cc0019040a27 */ /* 0x000fca00078e00ff */
[----:B------:R-:W-:Y:S02]  /*2a10*/  @P0 SHF.R.U32.HI R25, RZ, c[0x0][0x334], R4 ;  /* 0x0000cd00ff190a19 */ /* 0x000fe40000011604 */
.L_x_164:
[----:B------:R-:W-:Y:S05]  /*2a20*/  BSYNC B0 ;  /* 0x0000000000007941 */ /* 0x000fea0003800000 */
.L_x_162:
[----:B------:R-:W-:-:S05]  /*2a30*/  IMAD R25, R25, c[0x0][0x32c], R40 ;  /* 0x0000cb0019197a24 */ /* 0x000fca00078e0228 */
[----:B------:R-:W-:Y:S02]  /*2a40*/  IADD3 R4, R25, c[0x0][0x32c], RZ ;  /* 0x0000cb0019047a10 */ /* 0x000fe40007ffe0ff */
[----:B------:R-:W-:Y:S02]  /*2a50*/  IMNMX R56, R56, R25, !PT ;  /* 0x0000001938387217 */ /* 0x000fe40007800200 */
[----:B------:R-:W-:Y:S02]  /*2a60*/  IMNMX R57, R57, R4, PT ;  /* 0x0000000439397217 */ /* 0x000fe40003800200 */
.L_x_161:
[C---:B--234-:R-:W-:Y:S01]  /*2a70*/  ISETP.GE.AND P0, PT, R39.reuse, 0x2, PT ;  /* 0x000000022700780c */ /* 0x05cfe20003f06270 */
[----:B------:R-:W1:Y:S01]  /*2a80*/  SHFL.IDX PT, R12, R12, 0x1, 0x1c1f ;  /* 0x003c1f000c0c7f89 */ /* 0x000e6200000e0000 */
[----:B------:R-:W-:Y:S01]  /*2a90*/  ISETP.GE.AND P1, PT, R39, 0x9, PT ;  /* 0x000000092700780c */ /* 0x000fe20003f26270 */
[----:B------:R-:W-:Y:S01]  /*2aa0*/  FMUL.FTZ R136, R50, c[0x0][0x320] ;  /* 0x0000c80032887a20 */ /* 0x000fe20000410000 */
[----:B------:R-:W-:Y:S01]  /*2ab0*/  P2R R53, PR, RZ, 0x1 ;  /* 0x00000001ff357803 */ /* 0x000fe20000000000 */
[----:B------:R-:W-:Y:S01]  /*2ac0*/  FMUL.FTZ R50, R83, c[0x0][0x320] ;  /* 0x0000c80053327a20 */ /* 0x000fe20000410000 */
[----:B------:R-:W-:Y:S01]  /*2ad0*/  ISETP.GT.AND P0, PT, R56, 0x1, !P0 ;  /* 0x000000013800780c */ /* 0x000fe20004704270 */
[----:B------:R-:W-:Y:S01]  /*2ae0*/  FMUL.FTZ R10, R10, c[0x0][0x320] ;  /* 0x0000c8000a0a7a20 */ /* 0x000fe20000410000 */
[----:B------:R-:W-:Y:S01]  /*2af0*/  P2R R24, PR, RZ, 0x2 ;  /* 0x00000002ff187803 */ /* 0x000fe20000000000 */
[----:B------:R-:W-:Y:S01]  /*2b00*/  FMUL.FTZ R66, R66, c[0x0][0x320] ;  /* 0x0000c80042427a20 */ /* 0x000fe20000410000 */
[----:B------:R-:W-:Y:S01]  /*2b10*/  ISETP.LT.OR P0, PT, R57, 0x2, P0 ;  /* 0x000000023900780c */ /* 0x000fe20000701670 */
[----:B------:R-:W-:Y:S01]  /*2b20*/  FMUL.FTZ R67, R67, c[0x0][0x320] ;  /* 0x0000c80043437a20 */ /* 0x000fe20000410000 */
[----:B------:R-:W-:Y:S01]  /*2b30*/  ISETP.GE.AND P2, PT, R39, 0x59, PT ;  /* 0x000000592700780c */ /* 0x000fe20003f46270 */
[----:B------:R-:W-:Y:S01]  /*2b40*/  FMUL.FTZ R62, R62, c[0x0][0x320] ;  /* 0x0000c8003e3e7a20 */ /* 0x000fe20000410000 */
[----:B------:R-:W-:Y:S01]  /*2b50*/  FSEL R23, R23, -INF , !P0 ;  /* 0xff80000017177808 */ /* 0x000fe20004000000 */
[----:B------:R-:W-:Y:S01]  /*2b60*/  FMUL.FTZ R63, R63, c[0x0][0x320] ;  /* 0x0000c8003f3f7a20 */ /* 0x000fe20000410000 */
[----:B------:R-:W-:Y:S01]  /*2b70*/  ISETP.GT.AND P0, PT, R56, 0x8, !P1 ;  /* 0x000000083800780c */ /* 0x000fe20004f04270 */
[----:B------:R-:W-:Y:S01]  /*2b80*/  FMUL.FTZ R58, R58, c[0x0][0x320] ;  /* 0x0000c8003a3a7a20 */ /* 0x000fe20000410000 */
[----:B------:R-:W-:Y:S01]  /*2b90*/  ISETP.GE.AND P1, PT, R39, 0xa, PT ;  /* 0x0000000a2700780c */ /* 0x000fe20003f26270 */
[----:B------:R-:W-:Y:S01]  /*2ba0*/  FMUL.FTZ R59, R59, c[0x0][0x320] ;  /* 0x0000c8003b3b7a20 */ /* 0x000fe20000410000 */
[----:B------:R-:W-:Y:S01]  /*2bb0*/  ISETP.LT.OR P0, PT, R57, 0x9, P0 ;  /* 0x000000093900780c */ /* 0x000fe20000701670 */
[----:B------:R-:W-:Y:S01]  /*2bc0*/  FMUL.FTZ R74, R74, c[0x0][0x320] ;  /* 0x0000c8004a4a7a20 */ /* 0x000fe20000410000 */
[----:B------:R-:W-:Y:S01]  /*2bd0*/  P2R R18, PR, RZ, 0x2 ;  /* 0x00000002ff127803 */ /* 0x000fe20000000000 */
        /* <DEDUP_REMOVED lines=14> */
[----:B------:R-:W2:Y:S01]  /*2cc0*/  MUFU.TANH R166, R66 ;  /* 0x0000004200a67308 */ /* 0x000ea20000002400 */
[----:B------:R-:W-:Y:S01]  /*2cd0*/  ISETP.GE.AND P1, PT, R39, 0x12, PT ;  /* 0x000000122700780c */ /* 0x000fe20003f26270 */
[----:B------:R-:W-:Y:S01]  /*2ce0*/  FMUL.FTZ R51, R51, c[0x0][0x320] ;  /* 0x0000c80033337a20 */ /* 0x000fe20000410000 */
[----:B------:R-:W-:Y:S01]  /*2cf0*/  ISETP.LT.OR P0, PT, R57, 0x11, P0 ;  /* 0x000000113900780c */ /* 0x000fe20000701670 */
[----:B-1----:R-:W-:Y:S01]  /*2d00*/  IMAD.IADD R49, R49, 0x1, R12 ;  /* 0x0000000131317824 */ /* 0x002fe200078e020c */
[----:B------:R-:W-:-:S02]  /*2d10*/  P2R R44, PR, RZ, 0x2 ;  /* 0x00000002ff2c7803 */ /* 0x000fc40000000000 */
[----:B------:R-:W-:Y:S01]  /*2d20*/  FSEL R17, R17, -INF , !P0 ;  /* 0xff80000011117808 */ /* 0x000fe20004000000 */
[----:B------:R-:W1:Y:S01]  /*2d30*/  MUFU.TANH R150, R67 ;  /* 0x0000004300967308 */ /* 0x000e620000002400 */
[----:B------:R-:W-:Y:S02]  /*2d40*/  ISETP.GT.AND P0, PT, R56, 0x11, !P1 ;  /* 0x000000113800780c */ /* 0x000fe40004f04270 */
[----:B------:R-:W-:Y:S02]  /*2d50*/  ISETP.GE.AND P1, PT, R39, 0x19, PT ;  /* 0x000000192700780c */ /* 0x000fe40003f26270 */
[----:B------:R-:W-:Y:S02]  /*2d60*/  ISETP.LT.OR P0, PT, R57, 0x12, P0 ;  /* 0x000000123900780c */ /* 0x000fe40000701670 */
[----:B------:R-:W-:Y:S01]  /*2d70*/  P2R R43, PR, RZ, 0x2 ;  /* 0x00000002ff2b7803 */ /* 0x000fe20000000000 */
[----:B------:R-:W3:Y:S01]  /*2d80*/  MUFU.TANH R164, R62 ;  /* 0x0000003e00a47308 */ /* 0x000ee20000002400 */
[----:B------:R-:W-:-:S02]  /*2d90*/  FSEL R13, R13, -INF , !P0 ;  /* 0xff8000000d0d7808 */ /* 0x000fc40004000000 */
[C---:B------:R-:W-:Y:S02]  /*2da0*/  ISETP.GT.AND P0, PT, R56.reuse, 0x18, !P1 ;  /* 0x000000183800780c */ /* 0x040fe40004f04270 */
[----:B------:R-:W-:Y:S02]  /*2db0*/  ISETP.GE.AND P1, PT, R39, 0x1a, PT ;  /* 0x0000001a2700780c */ /* 0x000fe40003f26270 */
[----:B------:R-:W-:Y:S01]  /*2dc0*/  ISETP.LT.OR P0, PT, R57, 0x19, P0 ;  /* 0x000000193900780c */ /* 0x000fe20000701670 */
[----:B------:R-:W4:Y:S01]  /*2dd0*/  MUFU.TANH R158, R63 ;  /* 0x0000003f009e7308 */ /* 0x000f220000002400 */
[----:B------:R-:W-:Y:S02]  /*2de0*/  P2R R8, PR, RZ, 0x2 ;  /* 0x00000002ff087803 */ /* 0x000fe40000000000 */
[----:B------:R-:W-:Y:S02]  /*2df0*/  FSEL R7, R7, -INF , !P0 ;  /* 0xff80000007077808 */ /* 0x000fe40004000000 */
[----:B------:R-:W-:-:S02]  /*2e00*/  ISETP.GT.AND P0, PT, R56, 0x19, !P1 ;  /* 0x000000193800780c */ /* 0x000fc40004f04270 */
[----:B------:R-:W-:Y:S01]  /*2e10*/  ISETP.GE.AND P1, PT, R39, 0x21, PT ;  /* 0x000000212700780c */ /* 0x000fe20003f26270 */
[----:B------:R-:W1:Y:S01]  /*2e20*/  MUFU.TANH R162, R58 ;  /* 0x0000003a00a27308 */ /* 0x000e620000002400 */
[----:B------:R-:W-:Y:S02]  /*2e30*/  ISETP.LT.OR P0, PT, R57, 0x1a, P0 ;  /* 0x0000001a3900780c */ /* 0x000fe40000701670 */
[----:B------:R-:W-:Y:S02]  /*2e40*/  P2R R42, PR, RZ, 0x2 ;  /* 0x00000002ff2a7803 */ /* 0x000fe40000000000 */
[----:B------:R-:W-:Y:S02]  /*2e50*/  FSEL R9, R9, -INF , !P0 ;  /* 0xff80000009097808 */ /* 0x000fe40004000000 */
[----:B------:R-:W-:Y:S01]  /*2e60*/  ISETP.GT.AND P0, PT, R56, 0x20, !P1 ;  /* 0x000000203800780c */ /* 0x000fe20004f04270 */
[----:B------:R-:W1:Y:S01]  /*2e70*/  MUFU.TANH R160, R59 ;  /* 0x0000003b00a07308 */ /* 0x000e620000002400 */
[----:B------:R-:W-:-:S02]  /*2e80*/  ISETP.GE.AND P1, PT, R39, 0x22, PT ;  /* 0x000000222700780c */ /* 0x000fc40003f26270 */
[----:B------:R-:W-:Y:S02]  /*2e90*/  ISETP.LT.OR P0, PT, R57, 0x21, P0 ;  /* 0x000000213900780c */ /* 0x000fe40000701670 */
[----:B------:R-:W-:Y:S02]  /*2ea0*/  P2R R41, PR, RZ, 0x2 ;  /* 0x00000002ff297803 */ /* 0x000fe40000000000 */
[----:B------:R-:W-:Y:S01]  /*2eb0*/  FSEL R33, R33, -INF , !P0 ;  /* 0xff80000021217808 */ /* 0x000fe20004000000 */
[----:B------:R-:W1:Y:S01]  /*2ec0*/  MUFU.TANH R146, R74 ;  /* 0x0000004a00927308 */ /* 0x000e620000002400 */
[----:B------:R-:W-:Y:S02]  /*2ed0*/  ISETP.GT.AND P0, PT, R56, 0x21, !P1 ;  /* 0x000000213800780c */ /* 0x000fe40004f04270 */
[----:B------:R-:W-:Y:S02]  /*2ee0*/  ISETP.GE.AND P1, PT, R39, 0x29, PT ;  /* 0x000000292700780c */ /* 0x000fe40003f26270 */
[----:B------:R-:W-:-:S02]  /*2ef0*/  ISETP.LT.OR P0, PT, R57, 0x22, P0 ;  /* 0x000000223900780c */ /* 0x000fc40000701670 */
[----:B------:R-:W-:Y:S01]  /*2f00*/  P2R R38, PR, RZ, 0x2 ;  /* 0x00000002ff267803 */ /* 0x000fe20000000000 */
[----:B------:R-:W1:Y:S01]  /*2f10*/  MUFU.TANH R156, R54 ;  /* 0x00000036009c7308 */ /* 0x000e620000002400 */
[----:B------:R-:W-:Y:S02]  /*2f20*/  FSEL R31, R31, -INF , !P0 ;  /* 0xff8000001f1f7808 */ /* 0x000fe40004000000 */
[----:B------:R-:W-:Y:S02]  /*2f30*/  ISETP.GT.AND P0, PT, R56, 0x28, !P1 ;  /* 0x000000283800780c */ /* 0x000fe40004f04270 */
[----:B------:R-:W-:Y:S02]  /*2f40*/  ISETP.GE.AND P1, PT, R39, 0x2a, PT ;  /* 0x0000002a2700780c */ /* 0x000fe40003f26270 */
[----:B------:R-:W-:Y:S01]  /*2f50*/  ISETP.LT.OR P0, PT, R57, 0x29, P0 ;  /* 0x000000293900780c */ /* 0x000fe20000701670 */
[----:B------:R-:W1:Y:S01]  /*2f60*/  MUFU.TANH R148, R55 ;  /* 0x0000003700947308 */ /* 0x000e620000002400 */
[----:B------:R-:W-:-:S02]  /*2f70*/  P2R R35, PR, RZ, 0x2 ;  /* 0x00000002ff237803 */ /* 0x000fc40000000000 */
[----:B------:R-:W-:Y:S02]  /*2f80*/  FSEL R29, R29, -INF , !P0 ;  /* 0xff8000001d1d7808 */ /* 0x000fe40004000000 */
[----:B------:R-:W-:Y:S02]  /*2f90*/  ISETP.GT.AND P0, PT, R56, 0x29, !P1 ;  /* 0x000000293800780c */ /* 0x000fe40004f04270 */
[----:B------:R-:W-:Y:S01]  /*2fa0*/  ISETP.GE.AND P1, PT, R39, 0x31, PT ;  /* 0x000000312700780c */ /* 0x000fe20003f26270 */
[----:B------:R-:W1:Y:S01]  /*2fb0*/  MUFU.TANH R126, R75 ;  /* 0x0000004b007e7308 */ /* 0x000e620000002400 */
[----:B------:R-:W-:Y:S02]  /*2fc0*/  ISETP.LT.OR P0, PT, R57, 0x2a, P0 ;  /* 0x0000002a3900780c */ /* 0x000fe40000701670 */
[----:B------:R-:W-:Y:S02]  /*2fd0*/  P2R R34, PR, RZ, 0x2 ;  /* 0x00000002ff227803 */ /* 0x000fe40000000000 */
[----:B------:R-:W-:-:S02]  /*2fe0*/  FSEL R119, R119, -INF , !P0 ;  /* 0xff80000077777808 */ /* 0x000fc40004000000 */
[C---:B------:R-:W-:Y:S01]  /*2ff0*/  ISETP.GT.AND P0, PT, R56.reuse, 0x30, !P1 ;  /* 0x000000303800780c */ /* 0x040fe20004f04270 */
[----:B------:R-:W1:Y:S01]  /*3000*/  MUFU.TANH R136, R136 ;  /* 0x0000008800887308 */ /* 0x000e620000002400 */
[----:B------:R-:W-:Y:S02]  /*3010*/  ISETP.GE.AND P1, PT, R39, 0x32, PT ;  /* 0x000000322700780c */ /* 0x000fe40003f26270 */
[----:B------:R-:W-:Y:S02]  /*3020*/  ISETP.LT.OR P0, PT, R57, 0x31, P0 ;  /* 0x000000313900780c */ /* 0x000fe40000701670 */
[----:B------:R-:W-:Y:S02]  /*3030*/  P2R R32, PR, RZ, 0x2 ;  /* 0x00000002ff207803 */ /* 0x000fe40000000000 */
[----:B------:R-:W-:Y:S01]  /*3040*/  FSEL R139, R139, -INF , !P0 ;  /* 0xff8000008b8b7808 */ /* 0x000fe20004000000 */
[----:B------:R-:W1:Y:S01]  /*3050*/  MUFU.TANH R50, R50 ;  /* 0x0000003200327308 */ /* 0x000e620000002400 */
[----:B------:R-:W-:-:S02]  /*3060*/  ISETP.GT.AND P0, PT, R56, 0x31, !P1 ;  /* 0x000000313800780c */ /* 0x000fc40004f04270 */
[----:B------:R-:W-:Y:S02]  /*3070*/  ISETP.GE.AND P1, PT, R39, 0x39, PT ;  /* 0x000000392700780c */ /* 0x000fe40003f26270 */
[----:B------:R-:W-:Y:S02]  /*3080*/  ISETP.LT.OR P0, PT, R57, 0x32, P0 ;  /* 0x000000323900780c */ /* 0x000fe40000701670 */
[----:B------:R-:W-:Y:S01]  /*3090*/  P2R R30, PR, RZ, 0x2 ;  /* 0x00000002ff1e7803 */ /* 0x000fe20000000000 */
[----:B------:R-:W1:Y:S01]  /*30a0*/  MUFU.TANH R144, R70 ;  /* 0x0000004600907308 */ /* 0x000e620000002400 */
[----:B------:R-:W-:Y:S02]  /*30b0*/  FSEL R151, R151, -INF , !P0 ;  /* 0xff80000097977808 */ /* 0x000fe40004000000 */
[----:B------:R-:W-:Y:S02]  /*30c0*/  ISETP.GT.AND P0, PT, R56, 0x38, !P1 ;  /* 0x000000383800780c */ /* 0x000fe40004f04270 */
[----:B------:R-:W-:-:S02]  /*30d0*/  ISETP.GE.AND P1, PT, R39, 0x3a, PT ;  /* 0x0000003a2700780c */ /* 0x000fc40003f26270 */
[----:B------:R-:W-:Y:S01]  /*30e0*/  ISETP.LT.OR P0, PT, R57, 0x39, P0 ;  /* 0x000000393900780c */ /* 0x000fe20000701670 */
[----:B------:R-:W1:Y:S01]  /*30f0*/  MUFU.TANH R130, R46 ;  /* 0x0000002e00827308 */ /* 0x000e620000002400 */
[----:B------:R-:W-:Y:S02]  /*3100*/  P2R R28, PR, RZ, 0x2 ;  /* 0x00000002ff1c7803 */ /* 0x000fe40000000000 */
[----:B------:R-:W-:Y:S02]  /*3110*/  FSEL R147, R147, -INF , !P0 ;  /* 0xff80000093937808 */ /* 0x000fe40004000000 */
[----:B------:R-:W-:Y:S02]  /*3120*/  ISETP.GT.AND P0, PT, R56, 0x39, !P1 ;  /* 0x000000393800780c */ /* 0x000fe40004f04270 */
[----:B------:R-:W-:Y:S01]  /*3130*/  ISETP.GE.AND P1, PT, R39, 0x41, PT ;  /* 0x000000412700780c */ /* 0x000fe20003f26270 */
[----:B------:R-:W1:Y:S01]  /*3140*/  MUFU.TANH R128, R47 ;  /* 0x0000002f00807308 */ /* 0x000e620000002400 */
[----:B------:R-:W-:-:S02]  /*3150*/  ISETP.LT.OR P0, PT, R57, 0x3a, P0 ;  /* 0x0000003a3900780c */ /* 0x000fc40000701670 */
[----:B------:R-:W-:Y:S02]  /*3160*/  P2R R27, PR, RZ, 0x2 ;  /* 0x00000002ff1b7803 */ /* 0x000fe40000000000 */
[----:B------:R-:W-:Y:S02]  /*3170*/  FSEL R145, R145, -INF , !P0 ;  /* 0xff80000091917808 */ /* 0x000fe40004000000 */
[----:B------:R-:W-:Y:S01]  /*3180*/  ISETP.GT.AND P0, PT, R56, 0x40, !P1 ;  /* 0x000000403800780c */ /* 0x000fe20004f04270 */
[----:B------:R-:W1:Y:S01]  /*3190*/  MUFU.TANH R132, R71 ;  /* 0x0000004700847308 */ /* 0x000e620000002400 */
[----:B------:R-:W-:Y:S02]  /*31a0*/  ISETP.GE.AND P1, PT, R39, 0x42, PT ;  /* 0x000000422700780c */ /* 0x000fe40003f26270 */
[----:B------:R-:W-:Y:S02]  /*31b0*/  ISETP.LT.OR P0, PT, R57, 0x41, P0 ;  /* 0x000000413900780c */ /* 0x000fe40000701670 */
[----:B------:R-:W-:-:S02]  /*31c0*/  P2R R26, PR, RZ, 0x2 ;  /* 0x00000002ff1a7803 */ /* 0x000fc40000000000 */
[----:B------:R-:W-:Y:S01]  /*31d0*/  FSEL R161, R161, -INF , !P0 ;  /* 0xff800000a1a17808 */ /* 0x000fe20004000000 */
[----:B------:R-:W1:Y:S01]  /*31e0*/  MUFU.TANH R10, R10 ;  /* 0x0000000a000a7308 */ /* 0x000e620000002400 */
[----:B------:R-:W-:Y:S02]  /*31f0*/  ISETP.GT.AND P0, PT, R56, 0x41, !P1 ;  /* 0x000000413800780c */ /* 0x000fe40004f04270 */
[----:B------:R-:W-:Y:S02]  /*3200*/  ISETP.GE.AND P1, PT, R39, 0x49, PT ;  /* 0x000000492700780c */ /* 0x000fe40003f26270 */
[----:B------:R-:W-:Y:S02]  /*3210*/  ISETP.LT.OR P0, PT, R57, 0x42, P0 ;  /* 0x000000423900780c */ /* 0x000fe40000701670 */
[----:B------:R-:W-:Y:S01]  /*3220*/  P2R R25, PR, RZ, 0x2 ;  /* 0x00000002ff197803 */ /* 0x000fe20000000000 */
[----:B------:R5:W1:Y:S01]  /*3230*/  MUFU.TANH R134, R51 ;  /* 0x0000003300867308 */ /* 0x000a620000002400 */
[----:B------:R-:W-:-:S02]  /*3240*/  FSEL R159, R159, -INF , !P0 ;  /* 0xff8000009f9f7808 */ /* 0x000fc40004000000 */
[C---:B------:R-:W-:Y:S02]  /*3250*/  ISETP.GT.AND P0, PT, R56.reuse, 0x48, !P1 ;  /* 0x000000483800780c */ /* 0x040fe40004f04270 */
[----:B------:R-:W-:Y:S02]  /*3260*/  ISETP.GE.AND P1, PT, R39, 0x4a, PT ;  /* 0x0000004a2700780c */ /* 0x000fe40003f26270 */
[----:B------:R-:W-:Y:S02]  /*3270*/  ISETP.LT.OR P0, PT, R57, 0x49, P0 ;  /* 0x000000493900780c */ /* 0x000fe40000701670 */
[----:B------:R-:W-:Y:S02]  /*3280*/  P2R R22, PR, RZ, 0x2 ;  /* 0x00000002ff167803 */ /* 0x000fe40000000000 */
[----:B------:R-:W-:Y:S02]  /*3290*/  FSEL R157, R157, -INF , !P0 ;  /* 0xff8000009d9d7808 */ /* 0x000fe40004000000 */
[----:B------:R-:W-:-:S02]  /*32a0*/  ISETP.GT.AND P0, PT, R56, 0x49, !P1 ;  /* 0x000000493800780c */ /* 0x000fc40004f04270 */
[----:B------:R-:W-:Y:S01]  /*32b0*/  ISETP.GE.AND P1, PT, R39, 0x51, PT ;  /* 0x000000512700780c */ /* 0x000fe20003f26270 */
[----:B-----5:R-:W-:Y:S01]  /*32c0*/  IMAD.IADD R51, R52, 0x1, R12 ;  /* 0x0000000134337824 */ /* 0x020fe200078e020c */
[----:B------:R-:W-:Y:S02]  /*32d0*/  ISETP.LT.OR P0, PT, R57, 0x4a, P0 ;  /* 0x0000004a3900780c */ /* 0x000fe40000701670 */
[----:B------:R-:W-:Y:S02]  /*32e0*/  P2R R20, PR, RZ, 0x2 ;  /* 0x00000002ff147803 */ /* 0x000fe40000000000 */
[----:B------:R-:W-:Y:S02]  /*32f0*/  FSEL R149, R149, -INF , !P0 ;  /* 0xff80000095957808 */ /* 0x000fe40004000000 */
[----:B------:R-:W-:Y:S02]  /*3300*/  ISETP.GT.AND P0, PT, R56, 0x50, !P1 ;  /* 0x000000503800780c */ /* 0x000fe40004f04270 */
[----:B------:R-:W-:-:S02]  /*3310*/  ISETP.GE.AND P1, PT, R39, 0x52, PT ;  /* 0x000000522700780c */ /* 0x000fc40003f26270 */
[----:B------:R-:W-:Y:S02]  /*3320*/  ISETP.LT.OR P0, PT, R57, 0x51, P0 ;  /* 0x000000513900780c */ /* 0x000fe40000701670 */
[----:B------:R-:W-:Y:S02]  /*3330*/  P2R R6, PR, RZ, 0x2 ;  /* 0x00000002ff067803 */ /* 0x000fe40000000000 */
[----:B------:R-:W-:Y:S02]  /*3340*/  FSEL R137, R137, -INF , !P0 ;  /* 0xff80000089897808 */ /* 0x000fe40004000000 */
[----:B------:R-:W-:Y:S02]  /*3350*/  ISETP.GT.AND P0, PT, R56, 0x51, !P1 ;  /* 0x000000513800780c */ /* 0x000fe40004f04270 */
[----:B------:R-:W-:Y:S02]  /*3360*/  ISETP.GE.AND P1, PT, R39, 0x1, PT ;  /* 0x000000012700780c */ /* 0x000fe40003f26270 */
[----:B------:R-:W-:-:S02]  /*3370*/  ISETP.LT.OR P0, PT, R57, 0x52, P0 ;  /* 0x000000523900780c */ /* 0x000fc40000701670 */
[----:B------:R-:W-:Y:S02]  /*3380*/  P2R R16, PR, RZ, 0x2 ;  /* 0x00000002ff107803 */ /* 0x000fe40000000000 */
[----:B------:R-:W-:Y:S02]  /*3390*/  FSEL R135, R135, -INF , !P0 ;  /* 0xff80000087877808 */ /* 0x000fe40004000000 */
[----:B------:R-:W-:Y:S02]  /*33a0*/  ISETP.GT.AND P0, PT, R56, 0x58, !P2 ;  /* 0x000000583800780c */ /* 0x000fe40005704270 */
[----:B------:R-:W-:Y:S02]  /*33b0*/  IMNMX R48, R51, R48, PT ;  /* 0x0000003033307217 */ /* 0x000fe40003800200 */
[----:B------:R-:W-:-:S04]  /*33c0*/  ISETP.LT.OR P0, PT, R57, 0x59, P0 ;  /* 0x000000593900780c */ /* 0x000fc80000701670 */
[----:B------:R-:W-:Y:S02]  /*33d0*/  FSEL R133, R133, -INF , !P0 ;  /* 0xff80000085857808 */ /* 0x000fe40004000000 */
[----:B------:R-:W-:Y:S02]  /*33e0*/  ISETP.GT.AND P0, PT, R56, RZ, !P1 ;  /* 0x000000ff3800720c */ /* 0x000fe40004f04270 */
[----:B------:R-:W-:Y:S01]  /*33f0*/  ISETP.GE.AND P1, PT, R39, 0x5a, PT ;  /* 0x0000005a2700780c */ /* 0x000fe20003f26270 */
[----:B------:R-:W-:Y:S01]  /*3400*/  FMUL.FTZ R39, R79, c[0x0][0x320] ;  /* 0x0000c8004f277a20 */ /* 0x000fe20000410000 */
[----:B------:R-:W-:-:S04]  /*3410*/  ISETP.LT.OR P0, PT, R57, 0x1, P0 ;  /* 0x000000013900780c */ /* 0x000fc80000701670 */
[----:B------:R-:W-:Y:S01]  /*3420*/  FSEL R4, R0, -INF , !P0 ;  /* 0xff80000000047808 */ /* 0x000fe20004000000 */
[----:B------:R-:W-:Y:S01]  /*3430*/  FMUL.FTZ R0, R14, c[0x0][0x320] ;  /* 0x0000c8000e007a20 */ /* 0x000fe20000410000 */
[----:B------:R-:W-:Y:S01]  /*3440*/  ISETP.GT.AND P0, PT, R56, 0x59, !P1 ;  /* 0x000000593800780c */ /* 0x000fe20004f04270 */
[----:B------:R-:W-:Y:S01]  /*3450*/  FMUL.FTZ R56, R11, c[0x0][0x320] ;  /* 0x0000c8000b387a20 */ /* 0x000fe20000410000 */
[----:B------:R-:W1:Y:S01]  /*3460*/  MUFU.TANH R39, R39 ;  /* 0x0000002700277308 */ /* 0x000e620000002400 */
[----:B------:R-:W-:Y:S01]  /*3470*/  FMUL.FTZ R14, R15, c[0x0][0x320] ;  /* 0x0000c8000f0e7a20 */ /* 0x000fe20000410000 */
[----:B------:R-:W-:Y:S01]  /*3480*/  ISETP.LT.OR P0, PT, R57, 0x5a, P0 ;  /* 0x0000005a3900780c */ /* 0x000fe20000701670 */
[----:B------:R-:W-:Y:S02]  /*3490*/  FMUL.FTZ R11, R78, c[0x0][0x320] ;  /* 0x0000c8004e0b7a20 */ /* 0x000fe40000410000 */
[----:B------:R-:W-:Y:S01]  /*34a0*/  FMUL.FTZ R15, R82, c[0x0][0x320] ;  /* 0x0000c800520f7a20 */ /* 0x000fe20000410000 */
[----:B------:R-:W-:-:S02]  /*34b0*/  FSEL R131, R131, -INF , !P0 ;  /* 0xff80000083837808 */ /* 0x000fc40004000000 */
[----:B------:R-:W1:Y:S08]  /*34c0*/  MUFU.TANH R56, R56 ;  /* 0x0000003800387308 */ /* 0x000e700000002400 */
[----:B------:R-:W1:Y:S08]  /*34d0*/  MUFU.TANH R11, R11 ;  /* 0x0000000b000b7308 */ /* 0x000e700000002400 */
[----:B------:R-:W1:Y:S08]  /*34e0*/  MUFU.TANH R0, R0 ;  /* 0x0000000000007308 */ /* 0x000e700000002400 */
[----:B------:R-:W1:Y:S08]  /*34f0*/  MUFU.TANH R14, R14 ;  /* 0x0000000e000e7308 */ /* 0x000e700000002400 */
[----:B------:R-:W1:Y:S01]  /*3500*/  MUFU.TANH R15, R15 ;  /* 0x0000000f000f7308 */ /* 0x000e620000002400 */
        /* <DEDUP_REMOVED lines=13> */
.L_x_167:
[----:B------:R-:W-:-:S04]  /*35e0*/  MOV R12, c[0x0][0x32c] ;  /* 0x0000cb00000c7a02 */ /* 0x000fc80000000f00 */
[----:B------:R-:W-:-:S13]  /*35f0*/  ISETP.NE.AND P0, PT, R12, 0x1, PT ;  /* 0x000000010c00780c */ /* 0x000fda0003f05270 */
[----:B------:R-:W-:-:S05]  /*3600*/  @P0 IMAD.HI.U32 R12, R47, c[0x0][0x330], RZ ;  /* 0x0000cc002f0c0a27 */ /* 0x000fca00078e00ff */
[----:B------:R-:W-:Y:S02]  /*3610*/  @P0 SHF.R.U32.HI R47, RZ, c[0x0][0x334], R12 ;  /* 0x0000cd00ff2f0a19 */ /* 0x000fe4000001160c */
.L_x_168:
[----:B------:R-:W-:Y:S05]  /*3620*/  BSYNC B0 ;  /* 0x0000000000007941 */ /* 0x000fea0003800000 */
.L_x_166:
[----:B------:R-:W-:-:S05]  /*3630*/  IMAD R40, R47, c[0x0][0x32c], R40 ;  /* 0x0000cb002f287a24 */ /* 0x000fca00078e0228 */
[----:B------:R-:W-:Y:S02]  /*3640*/  IADD3 R47, R40, c[0x0][0x32c], RZ ;  /* 0x0000cb00282f7a10 */ /* 0x000fe40007ffe0ff */
[----:B------:R-:W-:Y:S02]  /*3650*/  IMNMX R49, R49, R40, !PT ;  /* 0x0000002831317217 */ /* 0x000fe40007800200 */
[----:B------:R-:W-:Y:S02]  /*3660*/  IMNMX R48, R48, R47, PT ;  /* 0x0000002f30307217 */ /* 0x000fe40003800200 */
.L_x_165:
[----:B--234-:R-:W-:Y:S01]  /*3670*/  ISETP.NE.AND P0, PT, R53, RZ, PT ;  /* 0x000000ff3500720c */ /* 0x01cfe20003f05270 */
[----:B------:R-:W-:Y:S01]  /*3680*/  IMAD.SHL.U32 R212, R2, 0x2, RZ ;  /* 0x0000000202d47824 */ /* 0x000fe200078e00ff */
[C---:B------:R-:W-:Y:S02]  /*3690*/  ISETP.GT.AND P2, PT, R49.reuse, 0x58, !P2 ;  /* 0x000000583100780c */ /* 0x040fe40005744270 */
[----:B------:R-:W-:Y:S01]  /*36a0*/  ISETP.GT.AND P0, PT, R49, 0x1, !P0 ;  /* 0x000000013100780c */ /* 0x000fe20004704270 */
[----:B------:R-:W-:Y:S01]  /*36b0*/  IMAD R210, R5, 0x2, R212 ;  /* 0x0000000205d27824 */ /* 0x000fe200078e02d4 */
[----:B------:R-:W-:Y:S01]  /*36c0*/  ISETP.GT.AND P1, PT, R49, 0x59, !P1 ;  /* 0x000000593100780c */ /* 0x000fe20004f24270 */
[----:B------:R-:W-:Y:S01]  /*36d0*/  LDSM.16.MT88.4 R76, [R212+0x3100] ;  /* 0x00310000d44c783b */ /* 0x000fe20000004200 */
[C---:B------:R-:W-:Y:S01]  /*36e0*/  ISETP.LT.OR P0, PT, R48.reuse, 0x2, P0 ;  /* 0x000000023000780c */ /* 0x040fe20000701670 */
[C---:B------:R-:W-:Y:S01]  /*36f0*/  IMAD R208, R3.reuse, 0x2, R210 ;  /* 0x0000000203d07824 */ /* 0x040fe200078e02d2 */
[----:B------:R-:W-:Y:S01]  /*3700*/  ISETP.LT.OR P2, PT, R48, 0x59, P2 ;  /* 0x000000593000780c */ /* 0x000fe20001741670 */
[----:B------:R-:W-:Y:S01]  /*3710*/  IMAD R209, R3, 0x2, R212 ;  /* 0x0000000203d17824 */ /* 0x000fe200078e02d4 */
[----:B-1----:R-:W-:Y:S01]  /*3720*/  FSEL R40, R14, -INF , !P0 ;  /* 0xff8000000e287808 */ /* 0x002fe20004000000 */
[----:B------:R-:W-:Y:S01]  /*3730*/  LDSM.16.MT88.4 R108, [R212+0x100] ;  /* 0x00010000d46c783b */ /* 0x000fe20000004200 */
[----:B------:R-:W-:-:S02]  /*3740*/  ISETP.NE.AND P0, PT, R24, RZ, PT ;  /* 0x000000ff1800720c */ /* 0x000fc40003f05270 */
[----:B------:R-:W-:Y:S01]  /*3750*/  ISETP.LT.OR P1, PT, R48, 0x5a, P1 ;  /* 0x0000005a3000780c */ /* 0x000fe20000f21670 */
[----:B------:R-:W-:Y:S01]  /*3760*/  LDSM.16.MT88.4 R84, [R208+0x100] ;  /* 0x00010000d054783b */ /* 0x000fe20000004200 */
[----:B------:R-:W-:Y:S02]  /*3770*/  ISETP.GT.AND P0, PT, R49, 0x8, !P0 ;  /* 0x000000083100780c */ /* 0x000fe40004704270 */
[----:B------:R-:W-:Y:S01]  /*3780*/  FSEL R130, R130, -INF , !P2 ;  /* 0xff80000082827808 */ /* 0x000fe20005000000 */
[----:B------:R-:W-:Y:S01]  /*3790*/  LDSM.16.MT88.4 R100, [R210+0x100] ;  /* 0x00010000d264783b */ /* 0x000fe20000004200 */
[----:B------:R-:W-:Y:S02]  /*37a0*/  ISETP.LT.OR P0, PT, R48, 0x9, P0 ;  /* 0x000000093000780c */ /* 0x000fe40000701670 */
[----:B------:R-:W-:Y:S01]  /*37b0*/  FSEL R128, R128, -INF , !P1 ;  /* 0xff80000080807808 */ /* 0x000fe20004800000 */
[----:B------:R-:W-:Y:S01]  /*37c0*/  LDSM.16.MT88.4 R92, [R209+0x100] ;  /* 0x00010000d15c783b */ /* 0x000fe20000004200 */
[----:B------:R-:W-:-:S02]  /*37d0*/  FSEL R24, R10, -INF , !P0 ;  /* 0xff8000000a187808 */ /* 0x000fc40004000000 */
[----:B------:R-:W-:Y:S01]  /*37e0*/  ISETP.NE.AND P0, PT, R18, RZ, PT ;  /* 0x000000ff1200720c */ /* 0x000fe20003f05270 */
[----:B------:R-:W-:Y:S01]  /*37f0*/  LDSM.16.MT88.4 R68, [R210+0x3100] ;  /* 0x00310000d244783b */ /* 0x000fe20000004200 */
[----:B------:R-:W-:Y:S02]  /*3800*/  IADD3 R192, R36, -0x2, RZ ;  /* 0xfffffffe24c07810 */ /* 0x000fe40007ffe0ff */
[----:B------:R-:W-:-:S04]  /*3810*/  ISETP.GT.AND P0, PT, R49, 0x9, !P0 ;  /* 0x000000093100780c */ /* 0x000fc80004704270 */
[----:B------:R-:W-:-:S04]  /*3820*/  ISETP.LT.OR P0, PT, R48, 0xa, P0 ;  /* 0x0000000a3000780c */ /* 0x000fc80000701670 */
[----:B------:R-:W-:Y:S02]  /*3830*/  FSEL R18, R56, -INF , !P0 ;  /* 0xff80000038127808 */ /* 0x000fe40004000000 */
[----:B------:R-:W-:Y:S01]  /*3840*/  ISETP.NE.AND P0, PT, R45, RZ, PT ;  /* 0x000000ff2d00720c */ /* 0x000fe20003f05270 */
[----:B------:R-:W-:Y:S03]  /*3850*/  LDSM.16.MT88.4 R56, [R209+0x3100] ;  /* 0x00310000d138783b */ /* 0x000fe60000004200 */
[----:B------:R-:W-:-:S04]  /*3860*/  ISETP.GT.AND P0, PT, R49, 0x10, !P0 ;  /* 0x000000103100780c */ /* 0x000fc80004704270 */
[----:B------:R-:W-:-:S04]  /*3870*/  ISETP.LT.OR P0, PT, R48, 0x11, P0 ;  /* 0x000000113000780c */ /* 0x000fc80000701670 */
[----:B------:R-:W-:Y:S02]  /*3880*/  FSEL R14, R15, -INF , !P0 ;  /* 0xff8000000f0e7808 */ /* 0x000fe40004000000 */
[----:B------:R-:W-:-:S04]  /*3890*/  ISETP.NE.AND P0, PT, R44, RZ, PT ;  /* 0x000000ff2c00720c */ /* 0x000fc80003f05270 */
        /* <DEDUP_REMOVED lines=64> */
[----:B------:R-:W-:-:S04]  /*3ca0*/  ISETP.GT.AND P0, PT, R49, RZ, !P0 ;  /* 0x000000ff3100720c */ /* 0x000fc80004704270 */
[----:B------:R-:W-:-:S04]  /*3cb0*/  ISETP.LT.OR P0, PT, R48, 0x1, P0 ;  /* 0x000000013000780c */ /* 0x000fc80000701670 */
[----:B------:R-:W-:Y:S02]  /*3cc0*/  FSEL R11, R0, -INF , !P0 ;  /* 0xff800000000b7808 */ /* 0x000fe40004000000 */
[----:B------:R-:W-:Y:S02]  /*3cd0*/  FMNMX.FTZ R0, R4, R23, !PT ;  /* 0x0000001704007209 */ /* 0x000fe40007810000 */
[----:B------:R-:W-:Y:S02]  /*3ce0*/  FMNMX.FTZ R25, R11, R40, !PT ;  /* 0x000000280b197209 */ /* 0x000fe40007810000 */
[----:B------:R-:W-:Y:S02]  /*3cf0*/  FMNMX.FTZ R0, R21, R0, !PT ;  /* 0x0000000015007209 */ /* 0x000fe40007810000 */
[----:B------:R-:W-:Y:S02]  /*3d00*/  FMNMX.FTZ R25, R24, R25, !PT ;  /* 0x0000001918197209 */ /* 0x000fe40007810000 */
[----:B------:R-:W-:-:S02]  /*3d10*/  FMNMX.FTZ R0, R19, R0, !PT ;  /* 0x0000000013007209 */ /* 0x000fc40007810000 */
[----:B------:R-:W-:Y:S02]  /*3d20*/  FMNMX.FTZ R25, R18, R25, !PT ;  /* 0x0000001912197209 */ /* 0x000fe40007810000 */
        /* <DEDUP_REMOVED lines=27> */
[----:B------:R-:W-:Y:S02]  /*3ee0*/  ISETP.NE.AND P0, PT, R6, RZ, PT ;  /* 0x000000ff0600720c */ /* 0x000fe40003f05270 */
[----:B------:R-:W-:-:S02]  /*3ef0*/  FMNMX.FTZ R0, R157, R0, !PT ;  /* 0x000000009d007209 */ /* 0x000fc40007810000 */
[----:B------:R-:W-:Y:S02]  /*3f00*/  FMNMX.FTZ R25, R160, R25, !PT ;  /* 0x00000019a0197209 */ /* 0x000fe40007810000 */
[----:B------:R-:W-:Y:S02]  /*3f10*/  FMNMX.FTZ R0, R149, R0, !PT ;  /* 0x0000000095007209 */ /* 0x000fe40007810000 */
[----:B------:R-:W-:Y:S02]  /*3f20*/  ISETP.GT.AND P0, PT, R49, 0x51, !P0 ;  /* 0x000000513100780c */ /* 0x000fe40004704270 */
[----:B------:R-:W-:Y:S02]  /*3f30*/  FMNMX.FTZ R0, R137, R0, !PT ;  /* 0x0000000089007209 */ /* 0x000fe40007810000 */
[----:B------:R-:W-:Y:S02]  /*3f40*/  FMNMX.FTZ R25, R156, R25, !PT ;  /* 0x000000199c197209 */ /* 0x000fe40007810000 */
[----:B------:R-:W-:-:S02]  /*3f50*/  FMNMX.FTZ R0, R135, R0, !PT ;  /* 0x0000000087007209 */ /* 0x000fc40007810000 */
[----:B------:R-:W-:Y:S02]  /*3f60*/  ISETP.LT.OR P0, PT, R48, 0x52, P0 ;  /* 0x000000523000780c */ /* 0x000fe40000701670 */
[----:B------:R-:W-:Y:S02]  /*3f70*/  FMNMX.FTZ R0, R133, R0, !PT ;  /* 0x0000000085007209 */ /* 0x000fe40007810000 */
[----:B------:R-:W-:Y:S02]  /*3f80*/  FMNMX.FTZ R25, R148, R25, !PT ;  /* 0x0000001994197209 */ /* 0x000fe40007810000 */
[----:B------:R-:W-:Y:S02]  /*3f90*/  FMNMX.FTZ R15, R131, R0, !PT ;  /* 0x00000000830f7209 */ /* 0x000fe40007810000 */
[----:B------:R-:W-:Y:S02]  /*3fa0*/  FSEL R134, R134, -INF , !P0 ;  /* 0xff80000086867808 */ /* 0x000fe40004000000 */
[----:B------:R-:W-:Y:S01]  /*3fb0*/  FMNMX.FTZ R25, R136, R25, !PT ;  /* 0x0000001988197209 */ /* 0x000fe20007810000 */
[----:B------:R-:W1:Y:S03]  /*3fc0*/  SHFL.BFLY PT, R0, R15, 0x2, 0x1f ;  /* 0x0c401f000f007f89 */ /* 0x000e6600000e0000 */
        /* <DEDUP_REMOVED lines=18> */
[----:B------:R-:W-:Y:S01]  /*40f0*/  LDSM.16.MT88.4 R20, [R210+0x900] ;  /* 0x00090000d214783b */ /* 0x000fe20000004200 */
[----:B-1----:R-:W-:Y:S01]  /*4100*/  FMNMX.FTZ R116, R15, R116, !PT ;  /* 0x000000740f747209 */ /* 0x002fe20007810000 */
[----:B------:R-:W-:-:S02]  /*4110*/  FFMA.FTZ R42, R13, c[0x0][0x2d0], -R138 ;  /* 0x0000b4000d2a7a23 */ /* 0x000fc4000001088a */
[----:B------:R-:W1:Y:S01]  /*4120*/  LDSM.16.MT88.4 R4, [R208+0x3100] ;  /* 0x00310000d004783b */ /* 0x000e620000004200 */
[C---:B------:R-:W-:Y:S01]  /*4130*/  FSETP.NEU.FTZ.AND P0, PT, R116.reuse, -INF , PT ;  /* 0xff8000007400780b */ /* 0x040fe20003f1d000 */
[----:B------:R-:W-:Y:S01]  /*4140*/  FMUL.FTZ R127, R116, c[0x0][0x2d0] ;  /* 0x0000b400747f7a20 */ /* 0x000fe20000410000 */
[----:B------:R-:W2:Y:S01]  /*4150*/  MUFU.EX2 R48, R48 ;  /* 0x0000003000307308 */ /* 0x000ea20000000800 */
[--C-:B------:R-:W-:Y:S02]  /*4160*/  FFMA.FTZ R38, R9, c[0x0][0x2d0], -R138.reuse ;  /* 0x0000b40009267a23 */ /* 0x100fe4000001088a */
[--C-:B------:R-:W-:Y:S01]  /*4170*/  FFMA.FTZ R43, R17, c[0x0][0x2d0], -R138.reuse ;  /* 0x0000b400112b7a23 */ /* 0x100fe2000001088a */
[----:B------:R-:W-:Y:S01]  /*4180*/  FSEL R127, R127, RZ, P0 ;  /* 0x000000ff7f7f7208 */ /* 0x000fe20000000000 */
[--C-:B------:R-:W-:Y:S02]  /*4190*/  FFMA.FTZ R117, R33, c[0x0][0x2d0], -R138.reuse ;  /* 0x0000b40021757a23 */ /* 0x100fe4000001088a */
[----:B------:R-:W-:Y:S01]  /*41a0*/  FFMA.FTZ R118, R31, c[0x0][0x2d0], -R138 ;  /* 0x0000b4001f767a23 */ /* 0x000fe2000001088a */
[----:B------:R-:W-:Y:S01]  /*41b0*/  MUFU.EX2 R45, R45 ;  /* 0x0000002d002d7308 */ /* 0x000fe20000000800 */
[--C-:B------:R-:W-:Y:S01]  /*41c0*/  FFMA.FTZ R50, R11, c[0x0][0x2d0], -R127.reuse ;  /* 0x0000b4000b327a23 */ /* 0x100fe2000001087f */
[----:B------:R-:W-:Y:S01]  /*41d0*/  LDSM.16.MT88.4 R32, [R210+0x3900] ;  /* 0x00390000d220783b */ /* 0x000fe20000004200 */
[----:B------:R-:W-:-:S02]  /*41e0*/  FFMA.FTZ R51, R40, c[0x0][0x2d0], -R127 ;  /* 0x0000b40028337a23 */ /* 0x000fc4000001087f */
[--C-:B------:R-:W-:Y:S02]  /*41f0*/  FFMA.FTZ R47, R24, c[0x0][0x2d0], -R127.reuse ;  /* 0x0000b400182f7a23 */ /* 0x100fe4000001087f */
[--C-:B------:R-:W-:Y:S01]  /*4200*/  FFMA.FTZ R46, R18, c[0x0][0x2d0], -R127.reuse ;  /* 0x0000b400122e7a23 */ /* 0x100fe2000001087f */
[----:B------:R-:W3:Y:S01]  /*4210*/  MUFU.EX2 R44, R44 ;  /* 0x0000002c002c7308 */ /* 0x000ee20000000800 */
[--C-:B------:R-:W-:Y:S01]  /*4220*/  FFMA.FTZ R41, R14, c[0x0][0x2d0], -R127.reuse ;  /* 0x0000b4000e297a23 */ /* 0x100fe2000001087f */
[----:B--2---:R-:W-:Y:S01]  /*4230*/  F2FP.PACK_AB R64, R48, R49 ;  /* 0x000000313040723e */ /* 0x004fe200000000ff */
[--C-:B------:R-:W-:Y:S01]  /*4240*/  FFMA.FTZ R40, R12, c[0x0][0x2d0], -R127.reuse ;  /* 0x0000b4000c287a23 */ /* 0x100fe2000001087f */
[----:B------:R-:W-:Y:S01]  /*4250*/  LDSM.16.MT88.4 R24, [R212+0x900] ;  /* 0x00090000d418783b */ /* 0x000fe20000004200 */
[--C-:B------:R-:W-:Y:S02]  /*4260*/  FFMA.FTZ R3, R10, c[0x0][0x2d0], -R127.reuse ;  /* 0x0000b4000a037a23 */ /* 0x100fe4000001087f */
[----:B------:R-:W-:Y:S01]  /*4270*/  FFMA.FTZ R2, R8, c[0x0][0x2d0], -R127 ;  /* 0x0000b40008027a23 */ /* 0x000fe2000001087f */
[----:B------:R-:W-:Y:S01]  /*4280*/  MUFU.EX2 R50, R50 ;  /* 0x0000003200327308 */ /* 0x000fe20000000800 */
[----:B------:R-:W2:Y:S01]  /*4290*/  LDSM.16.MT88.4 R12, [R208+0x900] ;  /* 0x00090000d00c783b */ /* 0x000ea20000004200 */
[----:B------:R-:W-:-:S02]  /*42a0*/  FFMA.FTZ R124, R29, c[0x0][0x2d0], -R138 ;  /* 0x0000b4001d7c7a23 */ /* 0x000fc4000001088a */
[--C-:B------:R-:W-:Y:S01]  /*42b0*/  FFMA.FTZ R119, R119, c[0x0][0x2d0], -R138.reuse ;  /* 0x0000b40077777a23 */ /* 0x100fe2000001088a */
[----:B------:R-:W4:Y:S01]  /*42c0*/  LDSM.16.MT88.4 R8, [R212+0x3900] ;  /* 0x00390000d408783b */ /* 0x000f220000004200 */
[--C-:B------:R-:W-:Y:S02]  /*42d0*/  FFMA.FTZ R125, R146, c[0x0][0x2d0], -R127.reuse ;  /* 0x0000b400927d7a23 */ /* 0x100fe4000001087f */
[----:B------:R-:W5:Y:S01]  /*42e0*/  MUFU.EX2 R51, R51 ;  /* 0x0000003300337308 */ /* 0x000f620000000800 */
[----:B---3--:R-:W-:Y:S01]  /*42f0*/  F2FP.PACK_AB R66, R44, R45 ;  /* 0x0000002d2c42723e */ /* 0x008fe200000000ff */
[----:B------:R-:W3:Y:S01]  /*4300*/  LDSM.16.MT88.4 R16, [R209+0x900] ;  /* 0x00090000d110783b */ /* 0x000ee20000004200 */
[--C-:B------:R-:W-:Y:S02]  /*4310*/  FFMA.FTZ R126, R126, c[0x0][0x2d0], -R127.reuse ;  /* 0x0000b4007e7e7a23 */ /* 0x100fe4000001087f */
[--C-:B------:R-:W-:Y:S01]  /*4320*/  FFMA.FTZ R129, R144, c[0x0][0x2d0], -R127.reuse ;  /* 0x0000b40090817a23 */ /* 0x100fe2000001087f */
[----:B------:R-:W1:Y:S01]  /*4330*/  LDSM.16.MT88.4 R28, [R209+0x3900] ;  /* 0x00390000d11c783b */ /* 0x000e620000004200 */
[----:B------:R-:W-:Y:S01]  /*4340*/  FFMA.FTZ R132, R132, c[0x0][0x2d0], -R127 ;  /* 0x0000b40084847a23 */ /* 0x000fe2000001087f */
[----:B------:R-:W-:Y:S01]  /*4350*/  MUFU.EX2 R47, R47 ;  /* 0x0000002f002f7308 */ /* 0x000fe20000000800 */
[----:B------:R-:W-:-:S02]  /*4360*/  FFMA.FTZ R144, R151, c[0x0][0x2d0], -R138 ;  /* 0x0000b40097907a23 */ /* 0x000fc4000001088a */
[--C-:B------:R-:W-:Y:S02]  /*4370*/  FFMA.FTZ R146, R147, c[0x0][0x2d0], -R138.reuse ;  /* 0x0000b40093927a23 */ /* 0x100fe4000001088a */
[--C-:B------:R-:W-:Y:S02]  /*4380*/  FFMA.FTZ R139, R139, c[0x0][0x2d0], -R138.reuse ;  /* 0x0000b4008b8b7a23 */ /* 0x100fe4000001088a */
[----:B------:R-:W-:Y:S01]  /*4390*/  FFMA.FTZ R145, R145, c[0x0][0x2d0], -R138 ;  /* 0x0000b40091917a23 */ /* 0x000fe2000001088a */
[----:B------:R-:W2:Y:S01]  /*43a0*/  MUFU.EX2 R46, R46 ;  /* 0x0000002e002e7308 */ /* 0x000ea20000000800 */
[----:B-----5:R-:W-:Y:S01]  /*43b0*/  F2FP.PACK_AB R65, R51, R50 ;  /* 0x000000323341723e */ /* 0x020fe200000000ff */
[--C-:B------:R-:W-:Y:S02]  /*43c0*/  FFMA.FTZ R147, R166, c[0x0][0x2d0], -R127.reuse ;  /* 0x0000b400a6937a23 */ /* 0x100fe4000001087f */
[--C-:B------:R-:W-:Y:S02]  /*43d0*/  FFMA.FTZ R150, R150, c[0x0][0x2d0], -R127.reuse ;  /* 0x0000b40096967a23 */ /* 0x100fe4000001087f */
[----:B------:R-:W-:-:S02]  /*43e0*/  FFMA.FTZ R151, R164, c[0x0][0x2d0], -R127 ;  /* 0x0000b400a4977a23 */ /* 0x000fc4000001087f */
[----:B------:R-:W-:Y:S01]  /*43f0*/  MUFU.EX2 R43, R43 ;  /* 0x0000002b002b7308 */ /* 0x000fe20000000800 */
[----:B------:R-:W-:Y:S02]  /*4400*/  FFMA.FTZ R158, R158, c[0x0][0x2d0], -R127 ;  /* 0x0000b4009e9e7a23 */ /* 0x000fe4000001087f */
[--C-:B------:R-:W-:Y:S02]  /*4410*/  FFMA.FTZ R164, R159, c[0x0][0x2d0], -R138.reuse ;  /* 0x0000b4009fa47a23 */ /* 0x100fe4000001088a */
[--C-:B------:R-:W-:Y:S02]  /*4420*/  FFMA.FTZ R166, R149, c[0x0][0x2d0], -R138.reuse ;  /* 0x0000b40095a67a23 */ /* 0x100fe4000001088a */
[--C-:B------:R-:W-:Y:S01]  /*4430*/  FFMA.FTZ R161, R161, c[0x0][0x2d0], -R138.reuse ;  /* 0x0000b400a1a17a23 */ /* 0x100fe2000001088a */
[----:B--2---:R-:W-:Y:S01]  /*4440*/  F2FP.PACK_AB R67, R46, R47 ;  /* 0x0000002f2e43723e */ /* 0x004fe200000000ff */
[----:B------:R-:W2:Y:S01]  /*4450*/  MUFU.EX2 R42, R42 ;  /* 0x0000002a002a7308 */ /* 0x000ea20000000800 */
[----:B------:R-:W-:-:S02]  /*4460*/  FFMA.FTZ R157, R157, c[0x0][0x2d0], -R138 ;  /* 0x0000b4009d9d7a23 */ /* 0x000fc4000001088a */
[--C-:B------:R-:W-:Y:S02]  /*4470*/  FFMA.FTZ R149, R162, c[0x0][0x2d0], -R127.reuse ;  /* 0x0000b400a2957a23 */ /* 0x100fe4000001087f */
[--C-:B------:R-:W-:Y:S01]  /*4480*/  FFMA.FTZ R160, R160, c[0x0][0x2d0], -R127.reuse ;  /* 0x0000b400a0a07a23 */ /* 0x100fe2000001087f */
[C---:B------:R-:W-:Y:S01]  /*4490*/  HMMA.16816.F32 R88, R64.reuse, R84, RZ ;  /* 0x000000544058723c */ /* 0x040fe200000018ff */
[--C-:B------:R-:W-:Y:S01]  /*44a0*/  FFMA.FTZ R156, R156, c[0x0][0x2d0], -R127.reuse ;  /* 0x0000b4009c9c7a23 */ /* 0x100fe2000001087f */
[----:B------:R-:W-:Y:S01]  /*44b0*/  MUFU.EX2 R39, R39 ;  /* 0x0000002700277308 */ /* 0x000fe20000000800 */
[----:B------:R-:W-:Y:S02]  /*44c0*/  FFMA.FTZ R159, R148, c[0x0][0x2d0], -R127 ;  /* 0x0000b400949f7a23 */ /* 0x000fe4000001087f */
[----:B------:R-:W-:Y:S02]  /*44d0*/  FADD.FTZ R50, R50, R51 ;  /* 0x0000003332327221 */ /* 0x000fe40000010000 */
[----:B------:R-:W-:Y:S01]  /*44e0*/  FADD.FTZ R48, R49, R48 ;  /* 0x0000003031307221 */ /* 0x000fe20000010000 */
[----:B------:R-:W-:Y:S01]  /*44f0*/  HMMA.16816.F32 R84, R64, R86, RZ ;  /* 0x000000564054723c */ /* 0x000fe200000018ff */
[----:B------:R-:W-:Y:S01]  /*4500*/  FADD.FTZ R47, R47, R50 ;  /* 0x000000322f2f7221 */ /* 0x000fe20000010000 */
[----:B------:R-:W-:Y:S01]  /*4510*/  MUFU.EX2 R38, R38 ;  /* 0x0000002600267308 */ /* 0x000fe20000000800 */
[----:B------:R-:W-:-:S02]  /*4520*/  FADD.FTZ R45, R45, R48 ;  /* 0x000000302d2d7221 */ /* 0x000fc40000010000 */
[----:B------:R-:W-:Y:S02]  /*4530*/  FADD.FTZ R46, R46, R47 ;  /* 0x0000002f2e2e7221 */ /* 0x000fe40000010000 */
[----:B------:R-:W-:Y:S01]  /*4540*/  FADD.FTZ R44, R44, R45 ;  /* 0x0000002d2c2c7221 */ /* 0x000fe20000010000 */
[C---:B------:R-:W-:Y:S01]  /*4550*/  HMMA.16816.F32 R80, R64.reuse, R76, RZ ;  /* 0x0000004c4050723c */ /* 0x040fe200000018ff */
[--C-:B------:R-:W-:Y:S01]  /*4560*/  FFMA.FTZ R224, R131, c[0x0][0x2d0], -R138.reuse ;  /* 0x0000b40083e07a23 */ /* 0x100fe2000001088a */
[----:B------:R-:W-:Y:S01]  /*4570*/  MUFU.EX2 R41, R41 ;  /* 0x0000002900297308 */ /* 0x000fe20000000800 */
[--C-:B------:R-:W-:Y:S02]  /*4580*/  FFMA.FTZ R137, R137, c[0x0][0x2d0], -R138.reuse ;  /* 0x0000b40089897a23 */ /* 0x100fe4000001088a */
[--C-:B------:R-:W-:Y:S02]  /*4590*/  FFMA.FTZ R148, R135, c[0x0][0x2d0], -R138.reuse ;  /* 0x0000b40087947a23 */ /* 0x100fe4000001088a */
[----:B------:R-:W-:Y:S01]  /*45a0*/  FFMA.FTZ R133, R133, c[0x0][0x2d0], -R138 ;  /* 0x0000b40085857a23 */ /* 0x000fe2000001088a */
[----:B------:R-:W-:Y:S01]  /*45b0*/  HMMA.16816.F32 R76, R64, R78, RZ ;  /* 0x0000004e404c723c */ /* 0x000fe200000018ff */
[--C-:B------:R-:W-:Y:S01]  /*45c0*/  FFMA.FTZ R131, R136, c[0x0][0x2d0], -R127.reuse ;  /* 0x0000b40088837a23 */ /* 0x100fe2000001087f */
[----:B------:R-:W5:Y:S01]  /*45d0*/  MUFU.EX2 R40, R40 ;  /* 0x0000002800287308 */ /* 0x000f620000000800 */
[----:B------:R-:W-:-:S02]  /*45e0*/  FFMA.FTZ R134, R134, c[0x0][0x2d0], -R127 ;  /* 0x0000b40086867a23 */ /* 0x000fc4000001087f */
[----:B------:R-:W-:-:S03]  /*45f0*/  FFMA.FTZ R225, R128, c[0x0][0x2d0], -R127 ;  /* 0x0000b40080e17a23 */ /* 0x000fc6000001087f */
[C---:B------:R-:W-:Y:S02]  /*4600*/  HMMA.16816.F32 R112, R64.reuse, R108, RZ ;  /* 0x0000006c4070723c */ /* 0x040fe400000018ff */
[----:B------:R-:W-:Y:S06]  /*4610*/  MUFU.EX2 R3, R3 ;  /* 0x0000000300037308 */ /* 0x000fec0000000800 */
[C---:B------:R-:W-:Y:S02]  /*4620*/  HMMA.16816.F32 R104, R64.reuse, R100, RZ ;  /* 0x000000644068723c */ /* 0x040fe400000018ff */
[----:B------:R-:W1:Y:S06]  /*4630*/  MUFU.EX2 R2, R2 ;  /* 0x0000000200027308 */ /* 0x000e6c0000000800 */
[C---:B------:R-:W-:Y:S02]  /*4640*/  HMMA.16816.F32 R96, R64.reuse, R92, RZ ;  /* 0x0000005c4060723c */ /* 0x040fe400000018ff */
[----:B------:R-:W1:Y:S06]  /*4650*/  MUFU.EX2 R117, R117 ;  /* 0x0000007500757308 */ /* 0x000e6c0000000800 */
        /* <DEDUP_REMOVED lines=13> */
[----:B------:R-:W3:Y:S06]  /*4730*/  MUFU.EX2 R132, R132 ;  /* 0x0000008400847308 */ /* 0x000eec0000000800 */
[C---:B-1----:R-:W-:Y:S02]  /*4740*/  HMMA.16816.F32 R60, R64.reuse, R4, RZ ;  /* 0x00000004403c723c */ /* 0x042fe400000018ff */
[----:B------:R-:W1:Y:S05]  /*4750*/  MUFU.EX2 R139, R139 ;  /* 0x0000008b008b7308 */ /* 0x000e6a0000000800 */
[----:B--2---:R-:W-:Y:S01]  /*4760*/  F2FP.PACK_AB R4, R42, R43 ;  /* 0x0000002b2a04723e */ /* 0x004fe200000000ff */
[----:B------:R-:W-:Y:S01]  /*4770*/  HMMA.16816.F32 R64, R64, R6, RZ ;  /* 0x000000064040723c */ /* 0x000fe200000018ff */
[----:B-----5:R-:W-:Y:S01]  /*4780*/  F2FP.PACK_AB R5, R40, R41 ;  /* 0x000000292805723e */ /* 0x020fe200000000ff */
[----:B------:R-:W2:Y:S01]  /*4790*/  MUFU.EX2 R144, R144 ;  /* 0x0000009000907308 */ /* 0x000ea20000000800 */
[----:B------:R-:W-:-:S02]  /*47a0*/  FADD.FTZ R41, R41, R46 ;  /* 0x0000002e29297221 */ /* 0x000fc40000010000 */
[----:B------:R-:W-:Y:S02]  /*47b0*/  FADD.FTZ R43, R43, R44 ;  /* 0x0000002c2b2b7221 */ /* 0x000fe40000010000 */
[----:B------:R-:W-:Y:S01]  /*47c0*/  F2FP.PACK_AB R6, R38, R39 ;  /* 0x000000272606723e */ /* 0x000fe200000000ff */
[----:B------:R-:W-:Y:S01]  /*47d0*/  FADD.FTZ R40, R40, R41 ;  /* 0x0000002928287221 */ /* 0x000fe20000010000 */
[----:B------:R-:W-:Y:S01]  /*47e0*/  F2FP.PACK_AB R7, R2, R3 ;  /* 0x000000030207723e */ /* 0x000fe200000000ff */
[----:B------:R-:W5:Y:S01]  /*47f0*/  MUFU.EX2 R146, R146 ;  /* 0x0000009200927308 */ /* 0x000f620000000800 */
[----:B------:R-:W-:Y:S02]  /*4800*/  FADD.FTZ R42, R42, R43 ;  /* 0x0000002b2a2a7221 */ /* 0x000fe40000010000 */
[----:B------:R-:W-:Y:S02]  /*4810*/  FADD.FTZ R3, R3, R40 ;  /* 0x0000002803037221 */ /* 0x000fe40000010000 */
[----:B------:R-:W-:Y:S01]  /*4820*/  FADD.FTZ R39, R39, R42 ;  /* 0x0000002a27277221 */ /* 0x000fe20000010000 */
[----:B------:R-:W-:Y:S01]  /*4830*/  HMMA.16816.F32 R88, R4, R12, R88 ;  /* 0x0000000c0458723c */ /* 0x000fe20000001858 */
[----:B------:R-:W-:Y:S01]  /*4840*/  FADD.FTZ R2, R2, R3 ;  /* 0x0000000302027221 */ /* 0x000fe20000010000 */
[----:B------:R-:W1:Y:S01]  /*4850*/  MUFU.EX2 R145, R145 ;  /* 0x0000009100917308 */ /* 0x000e620000000800 */
[----:B------:R-:W-:-:S04]  /*4860*/  FADD.FTZ R38, R38, R39 ;  /* 0x0000002726267221 */ /* 0x000fc80000010000 */
[----:B------:R-:W-:Y:S01]  /*4870*/  FADD.FTZ R3, R117, R38 ;  /* 0x0000002675037221 */ /* 0x000fe20000010000 */
[----:B------:R-:W-:Y:S01]  /*4880*/  HMMA.16816.F32 R84, R4, R14, R84 ;  /* 0x0000000e0454723c */ /* 0x000fe20000001854 */
[----:B------:R-:W1:Y:S01]  /*4890*/  LDSM.16.MT88.4 R12, [R208+0x3900] ;  /* 0x00390000d00c783b */ /* 0x000e620000004200 */
[----:B------:R-:W-:Y:S01]  /*48a0*/  MUFU.EX2 R147, R147 ;  /* 0x0000009300937308 */ /* 0x000fe20000000800 */
[----:B------:R-:W-:-:S05]  /*48b0*/  FADD.FTZ R3, R118, R3 ;  /* 0x0000000376037221 */ /* 0x000fca0000010000 */
[C---:B----4-:R-:W-:Y:S02]  /*48c0*/  HMMA.16816.F32 R80, R4.reuse, R8, R80 ;  /* 0x000000080450723c */ /* 0x050fe40000001850 */
[----:B------:R-:W4:Y:S06]  /*48d0*/  MUFU.EX2 R150, R150 ;  /* 0x0000009600967308 */ /* 0x000f2c0000000800 */
[C---:B------:R-:W-:Y:S01]  /*48e0*/  HMMA.16816.F32 R76, R4.reuse, R10, R76 ;  /* 0x0000000a044c723c */ /* 0x040fe2000000184c */
[----:B------:R-:W1:Y:S01]  /*48f0*/  LDSM.16.MT88.4 R8, [R208+0x1100] ;  /* 0x00110000d008783b */ /* 0x000e620000004200 */
[----:B------:R-:W-:Y:S06]  /*4900*/  MUFU.EX2 R151, R151 ;  /* 0x0000009700977308 */ /* 0x000fec0000000800 */
[C---:B------:R-:W-:Y:S02]  /*4910*/  HMMA.16816.F32 R112, R4.reuse, R24, R112 ;  /* 0x000000180470723c */ /* 0x040fe40000001870 */
[----:B------:R-:W1:Y:S06]  /*4920*/  MUFU.EX2 R158, R158 ;  /* 0x0000009e009e7308 */ /* 0x000e6c0000000800 */
[C---:B------:R-:W-:Y:S01]  /*4930*/  HMMA.16816.F32 R108, R4.reuse, R26, R108 ;  /* 0x0000001a046c723c */ /* 0x040fe2000000186c */
[----:B------:R-:W1:Y:S01]  /*4940*/  LDSM.16.MT88.4 R24, [R212+0x1100] ;  /* 0x00110000d418783b */ /* 0x000e620000004200 */
[----:B------:R-:W-:Y:S06]  /*4950*/  MUFU.EX2 R161, R161 ;  /* 0x000000a100a17308 */ /* 0x000fec0000000800 */
[C---:B------:R-:W-:Y:S02]  /*4960*/  HMMA.16816.F32 R104, R4.reuse, R20, R104 ;  /* 0x000000140468723c */ /* 0x040fe40000001868 */
[----:B------:R-:W-:Y:S06]  /*4970*/  MUFU.EX2 R164, R164 ;  /* 0x000000a400a47308 */ /* 0x000fec0000000800 */
[C---:B------:R-:W-:Y:S01]  /*4980*/  HMMA.16816.F32 R100, R4.reuse, R22, R100 ;  /* 0x000000160464723c */ /* 0x040fe20000001864 */
[----:B------:R-:W-:Y:S01]  /*4990*/  LDSM.16.MT88.4 R20, [R210+0x1100] ;  /* 0x00110000d214783b */ /* 0x000fe20000004200 */
[----:B------:R-:W-:Y:S06]  /*49a0*/  MUFU.EX2 R157, R157 ;  /* 0x0000009d009d7308 */ /* 0x000fec0000000800 */
[C---:B---3--:R-:W-:Y:S02]  /*49b0*/  HMMA.16816.F32 R96, R4.reuse, R16, R96 ;  /* 0x000000100460723c */ /* 0x048fe40000001860 */
[----:B------:R-:W-:Y:S06]  /*49c0*/  MUFU.EX2 R166, R166 ;  /* 0x000000a600a67308 */ /* 0x000fec0000000800 */
[C---:B------:R-:W-:Y:S01]  /*49d0*/  HMMA.16816.F32 R92, R4.reuse, R18, R92 ;  /* 0x00000012045c723c */ /* 0x040fe2000000185c */
[----:B------:R-:W-:Y:S01]  /*49e0*/  LDSM.16.MT88.4 R16, [R209+0x1100] ;  /* 0x00110000d110783b */ /* 0x000fe20000004200 */
[----:B------:R-:W3:Y:S06]  /*49f0*/  MUFU.EX2 R149, R149 ;  /* 0x0000009500957308 */ /* 0x000eec0000000800 */
[C---:B------:R-:W-:Y:S02]  /*4a00*/  HMMA.16816.F32 R72, R4.reuse, R32, R72 ;  /* 0x000000200448723c */ /* 0x040fe40000001848 */
[----:B------:R-:W1:Y:S06]  /*4a10*/  MUFU.EX2 R160, R160 ;  /* 0x000000a000a07308 */ /* 0x000e6c0000000800 */
[C---:B------:R-:W-:Y:S01]  /*4a20*/  HMMA.16816.F32 R68, R4.reuse, R34, R68 ;  /* 0x000000220444723c */ /* 0x040fe20000001844 */
[----:B------:R-:W-:Y:S01]  /*4a30*/  LDSM.16.MT88.4 R32, [R210+0x4100] ;  /* 0x00410000d220783b */ /* 0x000fe20000004200 */
[----:B------:R-:W1:Y:S06]  /*4a40*/  MUFU.EX2 R156, R156 ;  /* 0x0000009c009c7308 */ /* 0x000e6c0000000800 */
[C---:B------:R-:W-:Y:S02]  /*4a50*/  HMMA.16816.F32 R52, R4.reuse, R28, R52 ;  /* 0x0000001c0434723c */ /* 0x040fe40000001834 */
[----:B------:R-:W2:Y:S06]  /*4a60*/  MUFU.EX2 R159, R159 ;  /* 0x0000009f009f7308 */ /* 0x000eac0000000800 */
[C---:B------:R-:W-:Y:S01]  /*4a70*/  HMMA.16816.F32 R56, R4.reuse, R30, R56 ;  /* 0x0000001e0438723c */ /* 0x040fe20000001838 */
[----:B------:R-:W-:Y:S01]  /*4a80*/  LDSM.16.MT88.4 R28, [R209+0x4100] ;  /* 0x00410000d11c783b */ /* 0x000fe20000004200 */
[----:B------:R-:W-:Y:S06]  /*4a90*/  MUFU.EX2 R137, R137 ;  /* 0x0000008900897308 */ /* 0x000fec0000000800 */
[C---:B-1----:R-:W-:Y:S02]  /*4aa0*/  HMMA.16816.F32 R60, R4.reuse, R12, R60 ;  /* 0x0000000c043c723c */ /* 0x042fe4000000183c */
[----:B------:R-:W1:Y:S06]  /*4ab0*/  MUFU.EX2 R148, R148 ;  /* 0x0000009400947308 */ /* 0x000e6c0000000800 */
[----:B------:R-:W-:Y:S01]  /*4ac0*/  HMMA.16816.F32 R64, R4, R14, R64 ;  /* 0x0000000e0440723c */ /* 0x000fe20000001840 */
[----:B------:R-:W1:Y:S01]  /*4ad0*/  LDSM.16.MT88.4 R12, [R212+0x4100] ;  /* 0x00410000d40c783b */ /* 0x000e620000004200 */
[----:B------:R-:W-:Y:S05]  /*4ae0*/  MUFU.EX2 R133, R133 ;  /* 0x0000008500857308 */ /* 0x000fea0000000800 */
[----:B------:R-:W-:-:S02]  /*4af0*/  F2FP.PACK_AB R4, R118, R117 ;  /* 0x000000757604723e */ /* 0x000fc400000000ff */
[----:B------:R-:W-:Y:S01]  /*4b00*/  F2FP.PACK_AB R6, R119, R124 ;  /* 0x0000007c7706723e */ /* 0x000fe200000000ff */
[----:B------:R-:W1:Y:S01]  /*4b10*/  MUFU.EX2 R224, R224 ;  /* 0x000000e000e07308 */ /* 0x000e620000000800 */
[----:B------:R-:W-:Y:S01]  /*4b20*/  F2FP.PACK_AB R5, R126, R125 ;  /* 0x0000007d7e05723e */ /* 0x000fe200000000ff */
[----:B------:R-:W-:Y:S01]  /*4b30*/  FADD.FTZ R125, R125, R2 ;  /* 0x000000027d7d7221 */ /* 0x000fe20000010000 */
[----:B------:R-:W-:Y:S01]  /*4b40*/  F2FP.PACK_AB R7, R132, R129 ;  /* 0x000000818407723e */ /* 0x000fe200000000ff */
[----:B------:R-:W-:Y:S02]  /*4b50*/  FADD.FTZ R2, R124, R3 ;  /* 0x000000037c027221 */ /* 0x000fe40000010000 */
[----:B------:R-:W-:Y:S02]  /*4b60*/  FADD.FTZ R126, R126, R125 ;  /* 0x0000007d7e7e7221 */ /* 0x000fe40000010000 */
[----:B------:R-:W-:Y:S01]  /*4b70*/  MUFU.EX2 R131, R131 ;  /* 0x0000008300837308 */ /* 0x000fe20000000800 */
[----:B------:R-:W-:Y:S01]  /*4b80*/  FADD.FTZ R2, R119, R2 ;  /* 0x0000000277027221 */ /* 0x000fe20000010000 */
[----:B------:R-:W-:Y:S01]  /*4b90*/  HMMA.16816.F32 R88, R4, R8, R88 ;  /* 0x000000080458723c */ /* 0x000fe20000001858 */
[----:B------:R-:W-:-:S02]  /*4ba0*/  FADD.FTZ R129, R129, R126 ;  /* 0x0000007e81817221 */ /* 0x000fc40000010000 */
[----:B------:R-:W-:Y:S02]  /*4bb0*/  FADD.FTZ R3, R139, R2 ;  /* 0x000000028b037221 */ /* 0x000fe40000010000 */
[----:B------:R-:W-:Y:S01]  /*4bc0*/  FADD.FTZ R132, R132, R129 ;  /* 0x0000008184847221 */ /* 0x000fe20000010000 */
[----:B------:R-:W1:Y:S01]  /*4bd0*/  MUFU.EX2 R134, R134 ;  /* 0x0000008600867308 */ /* 0x000e620000000800 */
[----:B--2---:R-:W-:Y:S01]  /*4be0*/  FADD.FTZ R3, R144, R3 ;  /* 0x0000000390037221 */ /* 0x004fe20000010000 */
[----:B------:R-:W-:Y:S01]  /*4bf0*/  HMMA.16816.F32 R84, R4, R10, R84 ;  /* 0x0000000a0454723c */ /* 0x000fe20000001854 */
[----:B------:R-:W2:Y:S02]  /*4c00*/  LDSM.16.MT88.4 R8, [R208+0x4100] ;  /* 0x00410000d008783b */ /* 0x000ea40000004200 */
[----:B-----5:R-:W-:-:S03]  /*4c10*/  FADD.FTZ R2, R146, R3 ;  /* 0x0000000392027221 */ /* 0x020fc60000010000 */
[----:B------:R-:W-:Y:S01]  /*4c20*/  MUFU.EX2 R225, R225 ;  /* 0x000000e100e17308 */ /* 0x000fe20000000800 */
[----:B------:R-:W-:Y:S01]  /*4c30*/  FADD.FTZ R2, R145, R2 ;  /* 0x0000000291027221 */ /* 0x000fe20000010000 */
[C---:B------:R-:W-:Y:S08]  /*4c40*/  HMMA.16816.F32 R112, R4.reuse, R24, R112 ;  /* 0x000000180470723c */ /* 0x040ff00000001870 */
[C---:B-1----:R-:W-:Y:S08]  /*4c50*/  HMMA.16816.F32 R80, R4.reuse, R12, R80 ;  /* 0x0000000c0450723c */ /* 0x042ff00000001850 */
[C---:B------:R-:W-:Y:S01]  /*4c60*/  HMMA.16816.F32 R76, R4.reuse, R14, R76 ;  /* 0x0000000e044c723c */ /* 0x040fe2000000184c */
[----:B------:R-:W1:Y:S07]  /*4c70*/  LDSM.16.MT88.4 R12, [R208+0x1900] ;  /* 0x00190000d00c783b */ /* 0x000e6e0000004200 */
[C---:B------:R-:W-:Y:S01]  /*4c80*/  HMMA.16816.F32 R108, R4.reuse, R26, R108 ;  /* 0x0000001a046c723c */ /* 0x040fe2000000186c */
[----:B------:R-:W-:Y:S07]  /*4c90*/  LDSM.16.MT88.4 R24, [R212+0x1900] ;  /* 0x00190000d418783b */ /* 0x000fee0000004200 */
[C---:B------:R-:W-:Y:S08]  /*4ca0*/  HMMA.16816.F32 R104, R4.reuse, R20, R104 ;  /* 0x000000140468723c */ /* 0x040ff00000001868 */
[C---:B--2---:R-:W-:Y:S08]  /*4cb0*/  HMMA.16816.F32 R60, R4.reuse, R8, R60 ;  /* 0x00000008043c723c */ /* 0x044ff0000000183c */
[C---:B------:R-:W-:Y:S01]  /*4cc0*/  HMMA.16816.F32 R64, R4.reuse, R10, R64 ;  /* 0x0000000a0440723c */ /* 0x040fe20000001840 */
[----:B------:R-:W2:Y:S07]  /*4cd0*/  LDSM.16.MT88.4 R8, [R212+0x4900] ;  /* 0x00490000d408783b */ /* 0x000eae0000004200 */
[C---:B------:R-:W-:Y:S01]  /*4ce0*/  HMMA.16816.F32 R100, R4.reuse, R22, R100 ;  /* 0x000000160464723c */ /* 0x040fe20000001864 */
[----:B------:R-:W5:Y:S07]  /*4cf0*/  LDSM.16.MT88.4 R20, [R210+0x1900] ;  /* 0x00190000d214783b */ /* 0x000f6e0000004200 */
[C---:B------:R-:W-:Y:S08]  /*4d00*/  HMMA.16816.F32 R96, R4.reuse, R16, R96 ;  /* 0x000000100460723c */ /* 0x040ff00000001860 */
[C---:B------:R-:W-:Y:S01]  /*4d10*/  HMMA.16816.F32 R92, R4.reuse, R18, R92 ;  /* 0x00000012045c723c */ /* 0x040fe2000000185c */
[----:B------:R-:W1:Y:S07]  /*4d20*/  LDSM.16.MT88.4 R16, [R209+0x1900] ;  /* 0x00190000d110783b */ /* 0x000e6e0000004200 */
[C---:B------:R-:W-:Y:S08]  /*4d30*/  HMMA.16816.F32 R72, R4.reuse, R32, R72 ;  /* 0x000000200448723c */ /* 0x040ff00000001848 */
[C---:B------:R-:W-:Y:S01]  /*4d40*/  HMMA.16816.F32 R68, R4.reuse, R34, R68 ;  /* 0x000000220444723c */ /* 0x040fe20000001844 */
[----:B------:R-:W2:Y:S07]  /*4d50*/  LDSM.16.MT88.4 R32, [R210+0x4900] ;  /* 0x00490000d220783b */ /* 0x000eae0000004200 */
[C---:B------:R-:W-:Y:S08]  /*4d60*/  HMMA.16816.F32 R52, R4.reuse, R28, R52 ;  /* 0x0000001c0434723c */ /* 0x040ff00000001834 */
[----:B------:R-:W-:Y:S01]  /*4d70*/  HMMA.16816.F32 R56, R4, R30, R56 ;  /* 0x0000001e0438723c */ /* 0x000fe20000001838 */
[----:B------:R-:W5:Y:S06]  /*4d80*/  LDSM.16.MT88.4 R28, [R209+0x4900] ;  /* 0x00490000d11c783b */ /* 0x000f6c0000004200 */
[----:B------:R-:W-:-:S02]  /*4d90*/  F2FP.PACK_AB R4, R144, R139 ;  /* 0x0000008b9004723e */ /* 0x000fc400000000ff */
[----:B------:R-:W-:Y:S02]  /*4da0*/  F2FP.PACK_AB R6, R145, R146 ;  /* 0x000000929106723e */ /* 0x000fe400000000ff */
[----:B----4-:R-:W-:Y:S01]  /*4db0*/  F2FP.PACK_AB R5, R150, R147 ;  /* 0x000000939605723e */ /* 0x010fe200000000ff */
[----:B------:R-:W-:Y:S01]  /*4dc0*/  FADD.FTZ R147, R147, R132 ;  /* 0x0000008493937221 */ /* 0x000fe20000010000 */
[----:B------:R-:W-:-:S03]  /*4dd0*/  F2FP.PACK_AB R7, R158, R151 ;  /* 0x000000979e07723e */ /* 0x000fc600000000ff */
[----:B------:R-:W-:-:S04]  /*4de0*/  FADD.FTZ R150, R150, R147 ;  /* 0x0000009396967221 */ /* 0x000fc80000010000 */
[----:B-1----:R-:W-:Y:S01]  /*4df0*/  HMMA.16816.F32 R88, R4, R12, R88 ;  /* 0x0000000c0458723c */ /* 0x002fe20000001858 */
[----:B------:R-:W-:-:S04]  /*4e00*/  FADD.FTZ R151, R151, R150 ;  /* 0x0000009697977221 */ /* 0x000fc80000010000 */
[----:B------:R-:W-:-:S03]  /*4e10*/  FADD.FTZ R158, R158, R151 ;  /* 0x000000979e9e7221 */ /* 0x000fc60000010000 */
[----:B------:R-:W-:Y:S01]  /*4e20*/  HMMA.16816.F32 R84, R4, R14, R84 ;  /* 0x0000000e0454723c */ /* 0x000fe20000001854 */
[----:B------:R-:W1:Y:S01]  /*4e30*/  LDSM.16.MT88.4 R12, [R208+0x4900] ;  /* 0x00490000d00c783b */ /* 0x000e620000004200 */
[----:B---3--:R-:W-:-:S04]  /*4e40*/  FADD.FTZ R3, R149, R158 ;  /* 0x0000009e95037221 */ /* 0x008fc80000010000 */
[----:B------:R-:W-:Y:S02]  /*4e50*/  FADD.FTZ R3, R160, R3 ;  /* 0x00000003a0037221 */ /* 0x000fe40000010000 */
[C---:B--2---:R-:W-:Y:S08]  /*4e60*/  HMMA.16816.F32 R80, R4.reuse, R8, R80 ;  /* 0x000000080450723c */ /* 0x044ff00000001850 */
[C---:B------:R-:W-:Y:S01]  /*4e70*/  HMMA.16816.F32 R76, R4.reuse, R10, R76 ;  /* 0x0000000a044c723c */ /* 0x040fe2000000184c */
[----:B------:R-:W2:Y:S07]  /*4e80*/  LDSM.16.MT88.4 R8, [R208+0x2100] ;  /* 0x00210000d008783b */ /* 0x000eae0000004200 */
[C---:B------:R-:W-:Y:S08]  /*4e90*/  HMMA.16816.F32 R112, R4.reuse, R24, R112 ;  /* 0x000000180470723c */ /* 0x040ff00000001870 */
[C---:B------:R-:W-:Y:S01]  /*4ea0*/  HMMA.16816.F32 R108, R4.reuse, R26, R108 ;  /* 0x0000001a046c723c */ /* 0x040fe2000000186c */
[----:B------:R-:W-:Y:S07]  /*4eb0*/  LDSM.16.MT88.4 R24, [R212+0x2100] ;  /* 0x00210000d418783b */ /* 0x000fee0000004200 */
[C---:B-----5:R-:W-:Y:S08]  /*4ec0*/  HMMA.16816.F32 R104, R4.reuse, R20, R104 ;  /* 0x000000140468723c */ /* 0x060ff00000001868 */
[C---:B------:R-:W-:Y:S01]  /*4ed0*/  HMMA.16816.F32 R100, R4.reuse, R22, R100 ;  /* 0x000000160464723c */ /* 0x040fe20000001864 */
[----:B------:R-:W-:Y:S07]  /*4ee0*/  LDSM.16.MT88.4 R20, [R210+0x2100] ;  /* 0x00210000d214783b */ /* 0x000fee0000004200 */
[C---:B------:R-:W-:Y:S08]  /*4ef0*/  HMMA.16816.F32 R96, R4.reuse, R16, R96 ;  /* 0x000000100460723c */ /* 0x040ff00000001860 */
[C---:B------:R-:W-:Y:S01]  /*4f00*/  HMMA.16816.F32 R92, R4.reuse, R18, R92 ;  /* 0x00000012045c723c */ /* 0x040fe2000000185c */
[----:B------:R-:W3:Y:S07]  /*4f10*/  LDSM.16.MT88.4 R16, [R209+0x2100] ;  /* 0x00210000d110783b */ /* 0x000eee0000004200 */
[C---:B------:R-:W-:Y:S08]  /*4f20*/  HMMA.16816.F32 R72, R4.reuse, R32, R72 ;  /* 0x000000200448723c */ /* 0x040ff00000001848 */
[C---:B------:R-:W-:Y:S01]  /*4f30*/  HMMA.16816.F32 R68, R4.reuse, R34, R68 ;  /* 0x000000220444723c */ /* 0x040fe20000001844 */
[----:B------:R-:W-:Y:S07]  /*4f40*/  LDSM.16.MT88.4 R32, [R210+0x5100] ;  /* 0x00510000d220783b */ /* 0x000fee0000004200 */
[C---:B------:R-:W-:Y:S08]  /*4f50*/  HMMA.16816.F32 R52, R4.reuse, R28, R52 ;  /* 0x0000001c0434723c */ /* 0x040ff00000001834 */
[C---:B------:R-:W-:Y:S01]  /*4f60*/  HMMA.16816.F32 R56, R4.reuse, R30, R56 ;  /* 0x0000001e0438723c */ /* 0x040fe20000001838 */
[----:B------:R-:W-:Y:S07]  /*4f70*/  LDSM.16.MT88.4 R28, [R209+0x5100] ;  /* 0x00510000d11c783b */ /* 0x000fee0000004200 */
[C---:B-1----:R-:W-:Y:S08]  /*4f80*/  HMMA.16816.F32 R60, R4.reuse, R12, R60 ;  /* 0x0000000c043c723c */ /* 0x042ff0000000183c */
[----:B------:R-:W-:Y:S01]  /*4f90*/  HMMA.16816.F32 R64, R4, R14, R64 ;  /* 0x0000000e0440723c */ /* 0x000fe20000001840 */
[----:B------:R-:W1:Y:S06]  /*4fa0*/  LDSM.16.MT88.4 R12, [R212+0x5100] ;  /* 0x00510000d40c783b */ /* 0x000e6c0000004200 */
[----:B------:R-:W-:Y:S01]  /*4fb0*/  F2FP.PACK_AB R4, R164, R161 ;  /* 0x000000a1a404723e */ /* 0x000fe200000000ff */
[----:B------:R-:W-:Y:S01]  /*4fc0*/  FADD.FTZ R161, R161, R2 ;  /* 0x00000002a1a17221 */ /* 0x000fe20000010000 */
[----:B------:R-:W-:Y:S01]  /*4fd0*/  F2FP.PACK_AB R6, R166, R157 ;  /* 0x0000009da606723e */ /* 0x000fe200000000ff */
[----:B------:R-:W-:Y:S01]  /*4fe0*/  FADD.FTZ R2, R156, R3 ;  /* 0x000000039c027221 */ /* 0x000fe20000010000 */
[----:B------:R-:W-:Y:S01]  /*4ff0*/  F2FP.PACK_AB R5, R160, R149 ;  /* 0x00000095a005723e */ /* 0x000fe200000000ff */
[----:B------:R-:W-:Y:S01]  /*5000*/  FADD.FTZ R164, R164, R161 ;  /* 0x000000a1a4a47221 */ /* 0x000fe20000010000 */
[C---:B------:R-:W-:Y:S01]  /*5010*/  F2FP.PACK_AB R7, R159.reuse, R156 ;  /* 0x0000009c9f07723e */ /* 0x040fe200000000ff */
[----:B------:R-:W-:-:S02]  /*5020*/  FADD.FTZ R2, R159, R2 ;  /* 0x000000029f027221 */ /* 0x000fc40000010000 */
        /* <DEDUP_REMOVED lines=8> */
[C---:B-1----:R-:W-:Y:S08]  /*50b0*/  HMMA.16816.F32 R80, R4.reuse, R12, R80 ;  /* 0x0000000c0450723c */ /* 0x042ff00000001850 */
[C---:B------:R-:W-:Y:S01]  /*50c0*/  HMMA.16816.F32 R76, R4.reuse, R14, R76 ;  /* 0x0000000e044c723c */ /* 0x040fe2000000184c */
[----:B------:R-:W1:Y:S07]  /*50d0*/  LDSM.16.MT88.4 R12, [R208+0x2900] ;  /* 0x00290000d00c783b */ /* 0x000e6e0000004200 */
[C---:B------:R-:W-:Y:S07]  /*50e0*/  HMMA.16816.F32 R72, R4.reuse, R32, R72 ;  /* 0x000000200448723c */ /* 0x040fee0000001848 */
[----:B------:R-:W-:Y:S01]  /*50f0*/  FFMA.FTZ R32, R130, c[0x0][0x2d0], -R127 ;  /* 0x0000b40082207a23 */ /* 0x000fe2000001087f */
[C---:B--2---:R-:W-:Y:S05]  /*5100*/  HMMA.16816.F32 R60, R4.reuse, R8, R60 ;  /* 0x00000008043c723c */ /* 0x044fea000000183c */
[----:B------:R-:W2:Y:S03]  /*5110*/  MUFU.EX2 R32, R32 ;  /* 0x0000002000207308 */ /* 0x000ea60000000800 */
[C---:B------:R-:W-:Y:S01]  /*5120*/  HMMA.16816.F32 R64, R4.reuse, R10, R64 ;  /* 0x0000000a0440723c */ /* 0x040fe20000001840 */
[----:B------:R-:W4:Y:S07]  /*5130*/  LDSM.16.MT88.4 R8, [R212+0x5900] ;  /* 0x00590000d408783b */ /* 0x000f2e0000004200 */
[C---:B------:R-:W-:Y:S08]  /*5140*/  HMMA.16816.F32 R112, R4.reuse, R24, R112 ;  /* 0x000000180470723c */ /* 0x040ff00000001870 */
[C---:B------:R-:W-:Y:S01]  /*5150*/  HMMA.16816.F32 R108, R4.reuse, R26, R108 ;  /* 0x0000001a046c723c */ /* 0x040fe2000000186c */
[----:B------:R-:W5:Y:S07]  /*5160*/  LDSM.16.MT88.4 R24, [R212+0x2900] ;  /* 0x00290000d418783b */ /* 0x000f6e0000004200 */
[C---:B------:R-:W-:Y:S08]  /*5170*/  HMMA.16816.F32 R104, R4.reuse, R20, R104 ;  /* 0x000000140468723c */ /* 0x040ff00000001868 */
[C---:B------:R-:W-:Y:S01]  /*5180*/  HMMA.16816.F32 R100, R4.reuse, R22, R100 ;  /* 0x000000160464723c */ /* 0x040fe20000001864 */
[----:B------:R-:W1:Y:S07]  /*5190*/  LDSM.16.MT88.4 R20, [R210+0x2900] ;  /* 0x00290000d214783b */ /* 0x000e6e0000004200 */
[C---:B------:R-:W-:Y:S08]  /*51a0*/  HMMA.16816.F32 R68, R4.reuse, R34, R68 ;  /* 0x000000220444723c */ /* 0x040ff00000001844 */
[C---:B------:R-:W-:Y:S08]  /*51b0*/  HMMA.16816.F32 R52, R4.reuse, R28, R52 ;  /* 0x0000001c0434723c */ /* 0x040ff00000001834 */
[----:B------:R-:W-:Y:S07]  /*51c0*/  HMMA.16816.F32 R56, R4, R30, R56 ;  /* 0x0000001e0438723c */ /* 0x000fee0000001838 */
[----:B------:R-:W-:Y:S01]  /*51d0*/  F2FP.PACK_AB R4, R148, R137 ;  /* 0x000000899404723e */ /* 0x000fe200000000ff */
[----:B------:R-:W-:Y:S01]  /*51e0*/  FADD.FTZ R137, R137, R166 ;  /* 0x000000a689897221 */ /* 0x000fe20000010000 */
[----:B------:R-:W-:-:S02]  /*51f0*/  F2FP.PACK_AB R6, R224, R133 ;  /* 0x00000085e006723e */ /* 0x000fc400000000ff */
[----:B------:R-:W-:Y:S01]  /*5200*/  F2FP.PACK_AB R5, R134, R131 ;  /* 0x000000838605723e */ /* 0x000fe200000000ff */
[----:B------:R-:W-:Y:S01]  /*5210*/  FADD.FTZ R131, R131, R2 ;  /* 0x0000000283837221 */ /* 0x000fe20000010000 */
[----:B--2---:R-:W-:Y:S01]  /*5220*/  F2FP.PACK_AB R7, R225, R32 ;  /* 0x00000020e107723e */ /* 0x004fe200000000ff */
[----:B------:R-:W-:-:S04]  /*5230*/  @P4 IMAD.HI.U32 R2, R37, c[0x0][0x2c8], RZ ;  /* 0x0000b20025024a27 */ /* 0x000fc800078e00ff */
[----:B------:R-:W-:Y:S01]  /*5240*/  FADD.FTZ R148, R148, R137 ;  /* 0x0000008994947221 */ /* 0x000fe20000010000 */
[----:B------:R-:W-:Y:S01]  /*5250*/  @P4 SHF.R.U32.HI R37, RZ, c[0x0][0x2cc], R2 ;  /* 0x0000b300ff254a19 */ /* 0x000fe20000011602 */
[C---:B---3--:R-:W-:Y:S01]  /*5260*/  HMMA.16816.F32 R96, R4.reuse, R16, R96 ;  /* 0x000000100460723c */ /* 0x048fe20000001860 */
[----:B------:R-:W-:Y:S02]  /*5270*/  FADD.FTZ R131, R134, R131 ;  /* 0x0000008386837221 */ /* 0x000fe40000010000 */
[----:B------:R-:W-:Y:S01]  /*5280*/  FADD.FTZ R133, R133, R148 ;  /* 0x0000009485857221 */ /* 0x000fe20000010000 */
[----:B------:R-:W-:Y:S01]  /*5290*/  IADD3 R37, R37, UR13, RZ ;  /* 0x0000000d25257c10 */ /* 0x000fe2000fffe0ff */
[----:B------:R-:W-:Y:S02]  /*52a0*/  FADD.FTZ R32, R32, R131 ;  /* 0x0000008320207221 */ /* 0x000fe40000010000 */
[----:B------:R-:W-:Y:S01]  /*52b0*/  FADD.FTZ R224, R224, R133 ;  /* 0x00000085e0e07221 */ /* 0x000fe20000010000 */
[----:B------:R-:W-:Y:S01]  /*52c0*/  HMMA.16816.F32 R92, R4, R18, R92 ;  /* 0x00000012045c723c */ /* 0x000fe2000000185c */
[----:B------:R-:W2:Y:S01]  /*52d0*/  LDSM.16.MT88.4 R16, [R210+0x5900] ;  /* 0x00590000d210783b */ /* 0x000ea20000004200 */
[----:B------:R-:W-:Y:S01]  /*52e0*/  FADD.FTZ R225, R225, R32 ;  /* 0x00000020e1e17221 */ /* 0x000fe20000010000 */
[----:B------:R-:W-:-:S05]  /*52f0*/  IADD3 R3, R37, c[0x0][0x328], RZ ;  /* 0x0000ca0025037a10 */ /* 0x000fca0007ffe0ff */
[C---:B-1----:R-:W-:Y:S08]  /*5300*/  HMMA.16816.F32 R88, R4.reuse, R12, R88 ;  /* 0x0000000c0458723c */ /* 0x042ff00000001858 */
[C---:B------:R-:W-:Y:S01]  /*5310*/  HMMA.16816.F32 R84, R4.reuse, R14, R84 ;  /* 0x0000000e0454723c */ /* 0x040fe20000001854 */
[----:B------:R-:W1:Y:S07]  /*5320*/  LDSM.16.MT88.4 R12, [R209+0x5900] ;  /* 0x00590000d10c783b */ /* 0x000e6e0000004200 */
[C---:B----4-:R-:W-:Y:S08]  /*5330*/  HMMA.16816.F32 R80, R4.reuse, R8, R80 ;  /* 0x000000080450723c */ /* 0x050ff00000001850 */
[C---:B------:R-:W-:Y:S01]  /*5340*/  HMMA.16816.F32 R76, R4.reuse, R10, R76 ;  /* 0x0000000a044c723c */ /* 0x040fe2000000184c */
[----:B------:R-:W3:Y:S07]  /*5350*/  LDSM.16.MT88.4 R8, [R208+0x5900] ;  /* 0x00590000d008783b */ /* 0x000eee0000004200 */
[C---:B-----5:R-:W-:Y:S08]  /*5360*/  HMMA.16816.F32 R112, R4.reuse, R24, R112 ;  /* 0x000000180470723c */ /* 0x060ff00000001870 */
[C---:B------:R-:W-:Y:S08]  /*5370*/  HMMA.16816.F32 R108, R4.reuse, R26, R108 ;  /* 0x0000001a046c723c */ /* 0x040ff0000000186c */
[C---:B------:R-:W-:Y:S08]  /*5380*/  HMMA.16816.F32 R104, R4.reuse, R20, R104 ;  /* 0x000000140468723c */ /* 0x040ff00000001868 */
[C---:B------:R-:W-:Y:S08]  /*5390*/  HMMA.16816.F32 R100, R4.reuse, R22, R100 ;  /* 0x000000160464723c */ /* 0x040ff00000001864 */
[C---:B--2---:R-:W-:Y:S08]  /*53a0*/  HMMA.16816.F32 R72, R4.reuse, R16, R72 ;  /* 0x000000100448723c */ /* 0x044ff00000001848 */
[C---:B------:R-:W-:Y:S08]  /*53b0*/  HMMA.16816.F32 R68, R4.reuse, R18, R68 ;  /* 0x000000120444723c */ /* 0x040ff00000001844 */
[C---:B-1----:R-:W-:Y:S08]  /*53c0*/  HMMA.16816.F32 R52, R4.reuse, R12, R52 ;  /* 0x0000000c0434723c */ /* 0x042ff00000001834 */
[C---:B------:R-:W-:Y:S08]  /*53d0*/  HMMA.16816.F32 R56, R4.reuse, R14, R56 ;  /* 0x0000000e0438723c */ /* 0x040ff00000001838 */
[C---:B---3--:R-:W-:Y:S08]  /*53e0*/  HMMA.16816.F32 R60, R4.reuse, R8, R60 ;  /* 0x00000008043c723c */ /* 0x048ff0000000183c */
[----:B------:R-:W-:Y:S01]  /*53f0*/  HMMA.16816.F32 R64, R4, R10, R64 ;  /* 0x0000000a0440723c */ /* 0x000fe20000001840 */
[----:B------:R-:W-:Y:S07]  /*5400*/  @!P3 BRA `(.L_x_169) ;  /* 0x000000f00000b947 */ /* 0x000fee0003800000 */
[C---:B------:R-:W-:Y:S01]  /*5410*/  ISETP.GT.AND P0, PT, R37.reuse, RZ, PT ;  /* 0x000000ff2500720c */ /* 0x040fe20003f04270 */
[----:B------:R-:W-:Y:S01]  /*5420*/  IMAD.MOV.U32 R2, RZ, RZ, c[0x0][0x32c] ;  /* 0x0000cb00ff027624 */ /* 0x000fe200078e00ff */
[----:B------:R-:W-:-:S11]  /*5430*/  IADD3 R5, R37, -0x1, RZ ;  /* 0xffffffff25057810 */ /* 0x000fd60007ffe0ff */
[----:B------:R-:W-:Y:S05]  /*5440*/  @P0 BRA `(.L_x_170) ;  /* 0x0000006000000947 */ /* 0x000fea0003800000 */
[----:B------:R-:W-:Y:S01]  /*5450*/  ISETP.NE.AND P0, PT, R2, 0x1, PT ;  /* 0x000000010200780c */ /* 0x000fe20003f05270 */
[----:B------:R-:W-:-:S12]  /*5460*/  IMAD.MOV R37, RZ, RZ, -R37 ;  /* 0x000000ffff257224 */ /* 0x000fd800078e0a25 */
[----:B------:R-:W-:-:S05]  /*5470*/  @P0 IMAD.HI.U32 R4, R37, c[0x0][0x330], RZ ;  /* 0x0000cc0025040a27 */ /* 0x000fca00078e00ff */
[----:B------:R-:W-:-:S04]  /*5480*/  @P0 SHF.R.U32.HI R37, RZ, c[0x0][0x334], R4 ;  /* 0x0000cd00ff250a19 */ /* 0x000fc80000011604 */
[----:B------:R-:W-:Y:S01]  /*5490*/  LOP3.LUT R5, RZ, R37, RZ, 0x33, !PT ;  /* 0x00000025ff057212 */ /* 0x000fe200078e33ff */
[----:B------:R-:W-:Y:S05]  /*54a0*/  BRA `(.L_x_171) ;  /* 0x0000003000007947 */ /* 0x000fea0003800000 */
.L_x_170:
[----:B------:R-:W-:-:S13]  /*54b0*/  ISETP.NE.AND P0, PT, R2, 0x1, PT ;  /* 0x000000010200780c */ /* 0x000fda0003f05270 */
[----:B------:R-:W-:-:S05]  /*54c0*/  @P0 IMAD.HI.U32 R4, R5, c[0x0][0x330], RZ ;  /* 0x0000cc0005040a27 */ /* 0x000fca00078e00ff */
[----:B------:R-:W-:-:S05]  /*54d0*/  @P0 SHF.R.U32.HI R5, RZ, c[0x0][0x334], R4 ;  /* 0x0000cd00ff050a19 */ /* 0x000fca0000011604 */
.L_x_171:
[----:B------:R-:W-:-:S05]  /*54e0*/  IMAD R2, R5, R2, c[0x0][0x32c] ;  /* 0x0000cb0005027624 */ /* 0x000fca00078e0202 */
[----:B------:R-:W-:-:S05]  /*54f0*/  IMNMX R3, R3, R2, PT ;  /* 0x0000000203037217 */ /* 0x000fca0003800200 */
.L_x_169:
[----:B------:R-:W-:-:S05]  /*5500*/  IMAD.HI R3, R3, 0x2aaaaaab, RZ ;  /* 0x2aaaaaab03037827 */ /* 0x000fca00078e02ff */
[----:B------:R-:W-:-:S04]  /*5510*/  SHF.R.U32.HI R2, RZ, 0x1f, R3 ;  /* 0x0000001fff027819 */ /* 0x000fc80000011603 */
[----:B------:R-:W-:-:S04]  /*5520*/  LEA.HI.SX32 R2, R3, R2, 0x1c ;  /* 0x0000000203027211 */ /* 0x000fc800078fe2ff */
[----:B------:R-:W-:-:S04]  /*5530*/  IMNMX R231, R215, R2, !PT ;  /* 0x00000002d7e77217 */ /* 0x000fc80007800200 */
[----:B------:R-:W-:-:S13]  /*5540*/  ISETP.GE.AND P0, PT, R192, R231, PT ;  /* 0x000000e7c000720c */ /* 0x000fda0003f06270 */
[----:B------:R-:W-:Y:S05]  /*5550*/  @!P0 BRA `(.L_x_172) ;  /* 0x000042f000008947 */ /* 0x000fea0003800000 */
[----:B------:R-:W-:Y:S01]  /*5560*/  @P4 IMAD.HI.U32 R193, R217, c[0x0][0x2c8], RZ ;  /* 0x0000b200d9c14a27 */ /* 0x000fe200078e00ff */
[----:B------:R-:W-:Y:S02]  /*5570*/  MOV R2, R116 ;  /* 0x0000007400027202 */ /* 0x000fe40000000f00 */
[----:B------:R-:W-:Y:S01]  /*5580*/  MOV R3, R0 ;  /* 0x0000000000037202 */ /* 0x000fe20000000f00 */
[----:B------:R-:W-:Y:S01]  /*5590*/  IMAD.MOV.U32 R230, RZ, RZ, R192 ;  /* 0x000000ffffe67224 */ /* 0x000fe200078e00c0 */
[----:B------:R-:W-:Y:S01]  /*55a0*/  @P4 SHF.R.U32.HI R193, RZ, c[0x0][0x2cc], R193 ;  /* 0x0000b300ffc14a19 */ /* 0x000fe200000116c1 */
[----:B------:R-:W-:Y:S01]  /*55b0*/  IMAD.MOV.U32 R194, RZ, RZ, c[0x0][0x1e4] ;  /* 0x00007900ffc27624 */ /* 0x000fe200078e00ff */
[----:B------:R-:W-:Y:S02]  /*55c0*/  MOV R195, c[0x0][0x1e0] ;  /* 0x0000780000c37a02 */ /* 0x000fe40000000f00 */
.L_x_181:
[----:B------:R-:W-:Y:S04]  /*55d0*/  DEPBAR.LE SB0, 0x0 ;  /* 0x000080000000791a */ /* 0x000fe80000000000 */
[----:B------:R-:W-:Y:S01]  /*55e0*/  BAR.SYNC.DEFER_BLOCKING 0x0 ;  /* 0x0000000000007b1d */ /* 0x000fe20000010000 */
[----:B------:R-:W-:Y:S11]  /*55f0*/  ISETP.GT.AND P2, PT, R215, R230, PT ;  /* 0x000000e6d700720c */ /* 0x000ff60003f44270 */
[----:B------:R-:W-:Y:S02]  /*5600*/  @!UPT UIADD3 URZ, URZ, URZ, URZ ;  /* 0x0000003f3f3ff290 */ /* 0x000fe4000fffe03f */
[----:B------:R-:W-:Y:S01]  /*5610*/  @!P2 SHF.R.S32.HI R0, RZ, 0x1f, R230 ;  /* 0x0000001fff00a819 */ /* 0x000fe200000114e6 */
[----:B------:R-:W-:Y:S01]  /*5620*/  @!P2 IMAD.WIDE.U32 R156, R230, c[0x0][0x208], RZ ;  /* 0x00008200e69caa25 */ /* 0x000fe200078e00ff */
[----:B------:R-:W-:Y:S02]  /*5630*/  @!P2 MOV R160, R226 ;  /* 0x000000e200a0a202 */ /* 0x000fe40000000f00 */
[----:B------:R-:W-:Y:S01]  /*5640*/  @!P2 MOV R161, R229 ;  /* 0x000000e500a1a202 */ /* 0x000fe20000000f00 */
[----:B------:R-:W-:Y:S04]  /*5650*/  @!P2 IMAD R0, R0, c[0x0][0x208], RZ ;  /* 0x000082000000aa24 */ /* 0x000fe800078e02ff */
[----:B------:R-:W-:Y:S01]  /*5660*/  @!P2 IMAD R0, R230, c[0x0][0x20c], R0 ;  /* 0x00008300e600aa24 */ /* 0x000fe200078e0200 */
[----:B------:R-:W1:Y:S01]  /*5670*/  LDSM.16.M88.4 R116, [R214+0x8100] ;  /* 0x00810000d674783b */ /* 0x000e620000000200 */
[----:B------:R-:W-:Y:S03]  /*5680*/  @!P2 IMAD.WIDE.U32 R160, R156, 0x60, R160 ;  /* 0x000000609ca0a825 */ /* 0x000fe600078e00a0 */
[----:B------:R-:W-:Y:S02]  /*5690*/  @!P2 IADD3 R0, R157, R0, RZ ;  /* 0x000000009d00a210 */ /* 0x000fe40007ffe0ff */
[----:B------:R-:W-:Y:S02]  /*56a0*/  @!P2 SHF.L.U32 R158, R160, 0x1, RZ ;  /* 0x00000001a09ea819 */ /* 0x000fe400000006ff */
[----:B------:R-:W2:Y:S01]  /*56b0*/  LDSM.16.M88.4 R124, [R214+0x8900] ;  /* 0x00890000d67c783b */ /* 0x000ea20000000200 */
[----:B------:R-:W-:Y:S01]  /*56c0*/  @!P2 IMAD R157, R0, 0x60, RZ ;  /* 0x00000060009da824 */ /* 0x000fe200078e02ff */
[----:B------:R-:W-:Y:S04]  /*56d0*/  @!P2 IADD3 R156, P1, R158, 0x80, RZ ;  /* 0x000000809e9ca810 */ /* 0x000fe80007f3e0ff */
[----:B------:R-:W-:Y:S02]  /*56e0*/  @!P2 IADD3 R156, P0, R156, c[0x0][0x1f8], RZ ;  /* 0x00007e009c9caa10 */ /* 0x000fe40007f1e0ff */
[----:B------:R-:W3:Y:S01]  /*56f0*/  LDSM.16.M88.4 R128, [R214+0x9100] ;  /* 0x00910000d680783b */ /* 0x000ee20000000200 */
[----:B------:R-:W-:Y:S04]  /*5700*/  @!P2 IADD3 R0, R161, R157, RZ ;  /* 0x0000009da100a210 */ /* 0x000fe80007ffe0ff */
[----:B------:R-:W-:Y:S03]  /*5710*/  @!P2 SHF.L.U64.HI R0, R160, 0x1, R0 ;  /* 0x00000001a000a819 */ /* 0x000fe60000010200 */
[----:B------:R-:W4:Y:S01]  /*5720*/  LDSM.16.M88.4 R132, [R214+0x9900] ;  /* 0x00990000d684783b */ /* 0x000f220000000200 */
[----:B------:R-:W-:Y:S02]  /*5730*/  @!P2 IADD3.X R157, RZ, c[0x0][0x1fc], R0, P0, P1 ;  /* 0x00007f00ff9daa10 */ /* 0x000fe400007e2400 */
[----:B------:R-:W-:Y:S04]  /*5740*/  @!P2 IADD3 R158, P0, R158, c[0x0][0x1f8], RZ ;  /* 0x00007e009e9eaa10 */ /* 0x000fe80007f1e0ff */
[----:B------:R-:W-:Y:S01]  /*5750*/  @!P2 IADD3.X R159, R0, c[0x0][0x1fc], RZ, P0, !PT ;  /* 0x00007f00009faa10 */ /* 0x000fe200007fe4ff */
[----:B------:R-:W5:Y:S01]  /*5760*/  LDSM.16.M88.4 R136, [R214+0xa100] ;  /* 0x00a10000d688783b */ /* 0x000f620000000200 */
[----:B------:R-:W-:Y:S04]  /*5770*/  @!P2 IADD3 R160, P1, R158, UR9, RZ ;  /* 0x000000099ea0ac10 */ /* 0x000fe8000ff3e0ff */
[----:B------:R-:W-:Y:S02]  /*5780*/  @!P2 IADD3.X R161, R159, UR12, RZ, P1, !PT ;  /* 0x0000000c9fa1ac10 */ /* 0x000fe40008ffe4ff */
[----:B------:R-:W-:Y:S01]  /*5790*/  @!P2 IADD3 R184, P0, R160, UR9, RZ ;  /* 0x00000009a0b8ac10 */ /* 0x000fe2000ff1e0ff */
[C---:B-1----:R-:W-:Y:S01]  /*57a0*/  HMMA.16816.F32 R4, R120.reuse, R116, RZ ;  /* 0x000000747804723c */ /* 0x042fe200000018ff */
[----:B------:R-:W-:Y:S02]  /*57b0*/  LDSM.16.M88.4 R144, [R204] ;  /* 0x00000000cc90783b */ /* 0x000fe40000000200 */
[----:B------:R-:W-:Y:S05]  /*57c0*/  @!P2 IADD3.X R185, R161, UR12, RZ, P0, !PT ;  /* 0x0000000ca1b9ac10 */ /* 0x000fea00087fe4ff */
[C---:B------:R-:W-:Y:S01]  /*57d0*/  HMMA.16816.F32 R8, R120.reuse, R118, RZ ;  /* 0x000000767808723c */ /* 0x040fe200000018ff */
[----:B------:R-:W1:Y:S07]  /*57e0*/  LDSM.16.M88.4 R116, [R214+0xa900] ;  /* 0x00a90000d674783b */ /* 0x000e6e0000000200 */
[C---:B--2---:R-:W-:Y:S01]  /*57f0*/  HMMA.16816.F32 R12, R120.reuse, R124, RZ ;  /* 0x0000007c780c723c */ /* 0x044fe200000018ff */
[----:B------:R-:W-:Y:S07]  /*5800*/  LDSM.16.M88.4 R148, [R203] ;  /* 0x00000000cb94783b */ /* 0x000fee0000000200 */
[C---:B------:R-:W-:Y:S01]  /*5810*/  HMMA.16816.F32 R16, R120.reuse, R126, RZ ;  /* 0x0000007e7810723c */ /* 0x040fe200000018ff */
[----:B------:R-:W2:Y:S07]  /*5820*/  LDSM.16.M88.4 R124, [R213] ;  /* 0x00000000d57c783b */ /* 0x000eae0000000200 */
[C---:B---3--:R-:W-:Y:S08]  /*5830*/  HMMA.16816.F32 R20, R120.reuse, R128, RZ ;  /* 0x000000807814723c */ /* 0x048ff000000018ff */
[C---:B------:R-:W-:Y:S01]  /*5840*/  HMMA.16816.F32 R24, R120.reuse, R130, RZ ;  /* 0x000000827818723c */ /* 0x040fe200000018ff */
[----:B------:R-:W3:Y:S07]  /*5850*/  LDSM.16.M88.4 R128, [R207] ;  /* 0x00000000cf80783b */ /* 0x000eee0000000200 */
[C---:B----4-:R-:W-:Y:S08]  /*5860*/  HMMA.16816.F32 R28, R120.reuse, R132, RZ ;  /* 0x00000084781c723c */ /* 0x050ff000000018ff */
[C---:B------:R-:W-:Y:S01]  /*5870*/  HMMA.16816.F32 R32, R120.reuse, R134, RZ ;  /* 0x000000867820723c */ /* 0x040fe200000018ff */
[----:B------:R-:W4:Y:S07]  /*5880*/  LDSM.16.M88.4 R132, [R206] ;  /* 0x00000000ce84783b */ /* 0x000f2e0000000200 */
[C---:B-----5:R-:W-:Y:S08]  /*5890*/  HMMA.16816.F32 R36, R120.reuse, R136, RZ ;  /* 0x000000887824723c */ /* 0x060ff000000018ff */
[C---:B------:R-:W-:Y:S01]  /*58a0*/  HMMA.16816.F32 R40, R120.reuse, R138, RZ ;  /* 0x0000008a7828723c */ /* 0x040fe200000018ff */
[----:B------:R-:W5:Y:S07]  /*58b0*/  LDSM.16.M88.4 R136, [R205] ;  /* 0x00000000cd88783b */ /* 0x000f6e0000000200 */
[C---:B-1----:R-:W-:Y:S01]  /*58c0*/  HMMA.16816.F32 R44, R120.reuse, R116, RZ ;  /* 0x00000074782c723c */ /* 0x042fe200000018ff */
[----:B------:R-:W-:Y:S01]  /*58d0*/  @!PT LDS RZ, [RZ] ;  /* 0x00000000fffff984 */ /* 0x000fe20000000800 */
[----:B------:R-:W-:Y:S01]  /*58e0*/  @!PT LDS RZ, [RZ] ;  /* 0x00000000fffff984 */ /* 0x000fe20000000800 */
[----:B------:R-:W-:Y:S01]  /*58f0*/  @!PT LDS RZ, [RZ] ;  /* 0x00000000fffff984 */ /* 0x000fe20000000800 */
[----:B------:R1:W-:Y:S07]  /*5900*/  @!P2 LDGSTS.E.BYPASS.LTC128B.128 [R216+0x100], [R158.64], !P6 ;  /* 0x001000009ed8afae */ /* 0x0003ee000f101d4a */
[----:B------:R-:W-:Y:S01]  /*5910*/  HMMA.16816.F32 R48, R120, R118, RZ ;  /* 0x000000767830723c */ /* 0x000fe200000018ff */
[----:B------:R1:W-:Y:S07]  /*5920*/  @!P2 LDGSTS.E.BYPASS.LTC128B.128 [R216+0x3100], [R156.64], !P5 ;  /* 0x031000009cd8afae */ /* 0x0003ee000e901d4a */
[C---:B--2---:R-:W-:Y:S01]  /*5930*/  HMMA.16816.F32 R4, R140.reuse, R124, R4 ;  /* 0x0000007c8c04723c */ /* 0x044fe20000001804 */
[----:B------:R2:W-:Y:S07]  /*5940*/  @!P2 LDGSTS.E.BYPASS.LTC128B.128 [R216+0x1100], [R160.64], !P6 ;  /* 0x01100000a0d8afae */ /* 0x0005ee000f101d4a */
[C---:B------:R-:W-:Y:S01]  /*5950*/  HMMA.16816.F32 R8, R140.reuse, R126, R8 ;  /* 0x0000007e8c08723c */ /* 0x040fe20000001808 */
[----:B------:R2:W-:Y:S07]  /*5960*/  @!P2 LDGSTS.E.BYPASS.LTC128B.128 [R216+0x4100], [R160.64+0x80], !P5 ;  /* 0x04100080a0d8afae */ /* 0x0005ee000e901d4a */
[C---:B---3--:R-:W-:Y:S01]  /*5970*/  HMMA.16816.F32 R12, R140.reuse, R128, R12 ;  /* 0x000000808c0c723c */ /* 0x048fe2000000180c */
[----:B------:R3:W-:Y:S07]  /*5980*/  @!P2 LDGSTS.E.BYPASS.LTC128B.128 [R216+0x2100], [R184.64], !P6 ;  /* 0x02100000b8d8afae */ /* 0x0007ee000f101d4a */
[C---:B------:R-:W-:Y:S01]  /*5990*/  HMMA.16816.F32 R16, R140.reuse, R130, R16 ;  /* 0x000000828c10723c */ /* 0x040fe20000001810 */
[----:B------:R3:W-:Y:S02]  /*59a0*/  @!P2 LDGSTS.E.BYPASS.LTC128B.128 [R216+0x5100], [R184.64+0x80], !P5 ;  /* 0x05100080b8d8afae */ /* 0x0007e4000e901d4a */
[C---:B------:R-:W-:Y:S05]  /*59b0*/  ISETP.GT.AND P2, PT, R230.reuse, R215, PT ;  /* 0x000000d7e600720c */ /* 0x040fea0003f44270 */
[C---:B----4-:R-:W-:Y:S01]  /*59c0*/  HMMA.16816.F32 R20, R140.reuse, R132, R20 ;  /* 0x000000848c14723c */ /* 0x050fe20000001814 */
[----:B------:R-:W4:Y:S07]  /*59d0*/  LDSM.16.M88.4 R116, [R211+0x8100] ;  /* 0x00810000d374783b */ /* 0x000f2e0000000200 */
[C---:B------:R-:W-:Y:S01]  /*59e0*/  HMMA.16816.F32 R24, R140.reuse, R134, R24 ;  /* 0x000000868c18723c */ /* 0x040fe20000001818 */
[----:B------:R-:W0:Y:S03]  /*59f0*/  LDGDEPBAR ;  /* 0x00000000000079af */ /* 0x000e260000000000 */
[----:B------:R-:W-:Y:S04]  /*5a00*/  @P2 IADD3 R251, R230, -0x1, RZ ;  /* 0xffffffffe6fb2810 */ /* 0x000fe80007ffe0ff */
[C---:B-----5:R-:W-:Y:S01]  /*5a10*/  HMMA.16816.F32 R28, R140.reuse, R136, R28 ;  /* 0x000000888c1c723c */ /* 0x060fe2000000181c */
[----:B------:R-:W5:Y:S03]  /*5a20*/  LDSM.16.M88.4 R124, [R211+0x8900] ;  /* 0x00890000d37c783b */ /* 0x000f660000000200 */
[----:B------:R-:W-:Y:S04]  /*5a30*/  @P2 SHF.R.S32.HI R250, RZ, 0x1f, R251 ;  /* 0x0000001ffffa2819 */ /* 0x000fe800000114fb */
[C---:B------:R-:W-:Y:S01]  /*5a40*/  HMMA.16816.F32 R32, R140.reuse, R138, R32 ;  /* 0x0000008a8c20723c */ /* 0x040fe20000001820 */
[----:B------:R-:W3:Y:S03]  /*5a50*/  LDSM.16.M88.4 R128, [R211+0x9100] ;  /* 0x00910000d380783b */ /* 0x000ee60000000200 */
[----:B------:R-:W-:Y:S04]  /*5a60*/  @P2 IMAD R250, R250, c[0x0][0x1e0], RZ ;  /* 0x00007800fafa2a24 */ /* 0x000fe800078e02ff */
[C---:B------:R-:W-:Y:S01]  /*5a70*/  HMMA.16816.F32 R36, R140.reuse, R144, R36 ;  /* 0x000000908c24723c */ /* 0x040fe20000001824 */
[----:B-1----:R-:W1:Y:S03]  /*5a80*/  LDSM.16.M88.4 R156, [R211+0x9900] ;  /* 0x00990000d39c783b */ /* 0x002e660000000200 */
[----:B------:R-:W-:Y:S04]  /*5a90*/  @P2 IMAD R250, R251, c[0x0][0x1e4], R250 ;  /* 0x00007900fbfa2a24 */ /* 0x000fe800078e02fa */
[C---:B------:R-:W-:Y:S01]  /*5aa0*/  HMMA.16816.F32 R40, R140.reuse, R146, R40 ;  /* 0x000000928c28723c */ /* 0x040fe20000001828 */
[----:B--2---:R-:W2:Y:S07]  /*5ab0*/  LDSM.16.M88.4 R160, [R211+0xa100] ;  /* 0x00a10000d3a0783b */ /* 0x004eae0000000200 */
[C---:B------:R-:W-:Y:S01]  /*5ac0*/  HMMA.16816.F32 R44, R140.reuse, R148, R44 ;  /* 0x000000948c2c723c */ /* 0x040fe2000000182c */
[----:B------:R-:W1:Y:S07]  /*5ad0*/  LDSM.16.M88.4 R164, [R211+0xa900] ;  /* 0x00a90000d3a4783b */ /* 0x000e6e0000000200 */
[----:B------:R-:W-:Y:S01]  /*5ae0*/  HMMA.16816.F32 R48, R140, R150, R48 ;  /* 0x000000968c30723c */ /* 0x000fe20000001830 */
[----:B------:R-:W-:Y:S07]  /*5af0*/  LDSM.16.M88.4 R132, [R202+0x800] ;  /* 0x00080000ca84783b */ /* 0x000fee0000000200 */
[C---:B----4-:R-:W-:Y:S01]  /*5b00*/  HMMA.16816.F32 R4, R152.reuse, R116, R4 ;  /* 0x000000749804723c */ /* 0x050fe20000001804 */
[----:B------:R-:W-:Y:S07]  /*5b10*/  LDSM.16.M88.4 R136, [R202+0x1000] ;  /* 0x00100000ca88783b */ /* 0x000fee0000000200 */
[C---:B------:R-:W-:Y:S01]  /*5b20*/  HMMA.16816.F32 R8, R152.reuse, R118, R8 ;  /* 0x000000769808723c */ /* 0x040fe20000001808 */
[----:B------:R-:W4:Y:S07]  /*5b30*/  LDSM.16.M88.4 R116, [R202] ;  /* 0x00000000ca74783b */ /* 0x000f2e0000000200 */
[C---:B-----5:R-:W-:Y:S01]  /*5b40*/  HMMA.16816.F32 R12, R152.reuse, R124, R12 ;  /* 0x0000007c980c723c */ /* 0x060fe2000000180c */
[----:B------:R-:W5:Y:S07]  /*5b50*/  LDSM.16.M88.4 R144, [R202+0x1800] ;  /* 0x00180000ca90783b */ /* 0x000f6e0000000200 */
[C---:B------:R-:W-:Y:S01]  /*5b60*/  HMMA.16816.F32 R16, R152.reuse, R126, R16 ;  /* 0x0000007e9810723c */ /* 0x040fe20000001810 */
[----:B------:R-:W4:Y:S07]  /*5b70*/  LDSM.16.M88.4 R148, [R202+0x2000] ;  /* 0x00200000ca94783b */ /* 0x000f2e0000000200 */
[C---:B---3--:R-:W-:Y:S01]  /*5b80*/  HMMA.16816.F32 R20, R152.reuse, R128, R20 ;  /* 0x000000809814723c */ /* 0x048fe20000001814 */
[----:B------:R-:W3:Y:S07]  /*5b90*/  LDSM.16.M88.4 R124, [R202+0x2800] ;  /* 0x00280000ca7c783b */ /* 0x000eee0000000200 */
[C---:B------:R-:W-:Y:S01]  /*5ba0*/  HMMA.16816.F32 R24, R152.reuse, R130, R24 ;  /* 0x000000829818723c */ /* 0x040fe20000001818 */
[----:B------:R-:W3:Y:S07]  /*5bb0*/  LDSM.16.M88.4 R128, [R214+0xb100] ;  /* 0x00b10000d680783b */ /* 0x000eee0000000200 */
[C---:B-1----:R-:W-:Y:S01]  /*5bc0*/  HMMA.16816.F32 R28, R152.reuse, R156, R28 ;  /* 0x0000009c981c723c */ /* 0x042fe2000000181c */
[----:B------:R-:W-:Y:S07]  /*5bd0*/  LDSM.16.M88.4 R184, [R211+0xd900] ;  /* 0x00d90000d3b8783b */ /* 0x000fee0000000200 */
[C---:B------:R-:W-:Y:S01]  /*5be0*/  HMMA.16816.F32 R32, R152.reuse, R158, R32 ;  /* 0x0000009e9820723c */ /* 0x040fe20000001820 */
[----:B------:R-:W1:Y:S07]  /*5bf0*/  LDSM.16.M88.4 R156, [R214+0xb900] ;  /* 0x00b90000d69c783b */ /* 0x000e6e0000000200 */
[C---:B--2---:R-:W-:Y:S08]  /*5c00*/  HMMA.16816.F32 R36, R152.reuse, R160, R36 ;  /* 0x000000a09824723c */ /* 0x044ff00000001824 */
[C---:B------:R-:W-:Y:S01]  /*5c10*/  HMMA.16816.F32 R40, R152.reuse, R162, R40 ;  /* 0x000000a29828723c */ /* 0x040fe20000001828 */
[----:B------:R-:W2:Y:S07]  /*5c20*/  LDSM.16.M88.4 R160, [R214+0xc100] ;  /* 0x00c10000d6a0783b */ /* 0x000eae0000000200 */
[C---:B------:R-:W-:Y:S08]  /*5c30*/  HMMA.16816.F32 R44, R152.reuse, R164, R44 ;  /* 0x000000a4982c723c */ /* 0x040ff0000000182c */
[----:B------:R-:W-:Y:S01]  /*5c40*/  HMMA.16816.F32 R48, R152, R166, R48 ;  /* 0x000000a69830723c */ /* 0x000fe20000001830 */
[----:B------:R-:W1:Y:S07]  /*5c50*/  LDSM.16.M88.4 R164, [R214+0xc900] ;  /* 0x00c90000d6a4783b */ /* 0x000e6e0000000200 */
[C---:B----4-:R-:W-:Y:S08]  /*5c60*/  HMMA.16816.F32 R4, R168.reuse, R116, R4 ;  /* 0x00000074a804723c */ /* 0x050ff00000001804 */
[C---:B------:R-:W-:Y:S01]  /*5c70*/  HMMA.16816.F32 R8, R168.reuse, R118, R8 ;  /* 0x00000076a808723c */ /* 0x040fe20000001808 */
[----:B------:R-:W4:Y:S07]  /*5c80*/  LDSM.16.M88.4 R116, [R214+0xd100] ;  /* 0x00d10000d674783b */ /* 0x000f2e0000000200 */
[C---:B------:R-:W-:Y:S08]  /*5c90*/  HMMA.16816.F32 R12, R168.reuse, R132, R12 ;  /* 0x00000084a80c723c */ /* 0x040ff0000000180c */
[C---:B------:R-:W-:Y:S01]  /*5ca0*/  HMMA.16816.F32 R16, R168.reuse, R134, R16 ;  /* 0x00000086a810723c */ /* 0x040fe20000001810 */
[----:B------:R-:W1:Y:S07]  /*5cb0*/  LDSM.16.M88.4 R132, [R214+0xd900] ;  /* 0x00d90000d684783b */ /* 0x000e6e0000000200 */
        /* <DEDUP_REMOVED lines=8> */
[----:B------:R-:W-:Y:S07]  /*5d40*/  LDSM.16.M88.4 R148, [R197] ;  /* 0x00000000c594783b */ /* 0x000fee0000000200 */
[C---:B---3--:R-:W-:Y:S08]  /*5d50*/  HMMA.16816.F32 R44, R168.reuse, R124, R44 ;  /* 0x0000007ca82c723c */ /* 0x048ff0000000182c */
[----:B------:R-:W-:Y:S01]  /*5d60*/  HMMA.16816.F32 R48, R168, R126, R48 ;  /* 0x0000007ea830723c */ /* 0x000fe20000001830 */
[----:B------:R-:W3:Y:S07]  /*5d70*/  LDSM.16.M88.4 R124, [R199] ;  /* 0x00000000c77c783b */ /* 0x000eee0000000200 */
[C---:B------:R-:W-:Y:S08]  /*5d80*/  HMMA.16816.F32 R4, R172.reuse, R128, R4 ;  /* 0x00000080ac04723c */ /* 0x040ff00000001804 */
[C---:B------:R-:W-:Y:S01]  /*5d90*/  HMMA.16816.F32 R8, R172.reuse, R130, R8 ;  /* 0x00000082ac08723c */ /* 0x040fe20000001808 */
[----:B------:R-:W3:Y:S07]  /*5da0*/  LDSM.16.M88.4 R128, [R198] ;  /* 0x00000000c680783b */ /* 0x000eee0000000200 */
[C---:B-1----:R-:W-:Y:S08]  /*5db0*/  HMMA.16816.F32 R12, R172.reuse, R156, R12 ;  /* 0x0000009cac0c723c */ /* 0x042ff0000000180c */
[C---:B------:R-:W-:Y:S01]  /*5dc0*/  HMMA.16816.F32 R16, R172.reuse, R158, R16 ;  /* 0x0000009eac10723c */ /* 0x040fe20000001810 */
[----:B------:R-:W1:Y:S07]  /*5dd0*/  LDSM.16.M88.4 R156, [R196] ;  /* 0x00000000c49c783b */ /* 0x000e6e0000000200 */
[C---:B--2---:R-:W-:Y:S08]  /*5de0*/  HMMA.16816.F32 R20, R172.reuse, R160, R20 ;  /* 0x000000a0ac14723c */ /* 0x044ff00000001814 */
[C---:B------:R-:W-:Y:S01]  /*5df0*/  HMMA.16816.F32 R24, R172.reuse, R162, R24 ;  /* 0x000000a2ac18723c */ /* 0x040fe20000001818 */
[----:B------:R-:W2:Y:S07]  /*5e00*/  LDSM.16.M88.4 R160, [R211+0xb100] ;  /* 0x00b10000d3a0783b */ /* 0x000eae0000000200 */
[C---:B------:R-:W-:Y:S08]  /*5e10*/  HMMA.16816.F32 R28, R172.reuse, R164, R28 ;  /* 0x000000a4ac1c723c */ /* 0x040ff0000000181c */
[C---:B------:R-:W-:Y:S01]  /*5e20*/  HMMA.16816.F32 R32, R172.reuse, R166, R32 ;  /* 0x000000a6ac20723c */ /* 0x040fe20000001820 */
[----:B------:R-:W-:Y:S07]  /*5e30*/  LDSM.16.M88.4 R164, [R211+0xd100] ;  /* 0x00d10000d3a4783b */ /* 0x000fee0000000200 */
[C---:B----4-:R-:W-:Y:S08]  /*5e40*/  HMMA.16816.F32 R36, R172.reuse, R116, R36 ;  /* 0x00000074ac24723c */ /* 0x050ff00000001824 */
[C---:B------:R-:W-:Y:S01]  /*5e50*/  HMMA.16816.F32 R40, R172.reuse, R118, R40 ;  /* 0x00000076ac28723c */ /* 0x040fe20000001828 */
[----:B------:R-:W4:Y:S07]  /*5e60*/  LDSM.16.M88.4 R116, [R211+0xb900] ;  /* 0x00b90000d374783b */ /* 0x000f2e0000000200 */
[C---:B------:R-:W-:Y:S08]  /*5e70*/  HMMA.16816.F32 R44, R172.reuse, R132, R44 ;  /* 0x00000084ac2c723c */ /* 0x040ff0000000182c */
[----:B------:R-:W-:Y:S01]  /*5e80*/  HMMA.16816.F32 R48, R172, R134, R48 ;  /* 0x00000086ac30723c */ /* 0x000fe20000001830 */
[----:B------:R-:W1:Y:S07]  /*5e90*/  LDSM.16.M88.4 R132, [R211+0xc100] ;  /* 0x00c10000d384783b */ /* 0x000e6e0000000200 */
[C---:B------:R-:W-:Y:S08]  /*5ea0*/  HMMA.16816.F32 R4, R176.reuse, R136, R4 ;  /* 0x00000088b004723c */ /* 0x040ff00000001804 */
[C---:B------:R-:W-:Y:S01]  /*5eb0*/  HMMA.16816.F32 R8, R176.reuse, R138, R8 ;  /* 0x0000008ab008723c */ /* 0x040fe20000001808 */
[----:B------:R-:W1:Y:S07]  /*5ec0*/  LDSM.16.M88.4 R136, [R211+0xc900] ;  /* 0x00c90000d388783b */ /* 0x000e6e0000000200 */
[C---:B-----5:R-:W-:Y:S08]  /*5ed0*/  HMMA.16816.F32 R12, R176.reuse, R144, R12 ;  /* 0x00000090b00c723c */ /* 0x060ff0000000180c */
[C---:B------:R-:W-:Y:S01]  /*5ee0*/  HMMA.16816.F32 R16, R176.reuse, R146, R16 ;  /* 0x00000092b010723c */ /* 0x040fe20000001810 */
[----:B------:R-:W5:Y:S07]  /*5ef0*/  LDSM.16.M88.4 R144, [R202+0x3000] ;  /* 0x00300000ca90783b */ /* 0x000f6e0000000200 */
[C---:B---3--:R-:W-:Y:S08]  /*5f00*/  HMMA.16816.F32 R20, R176.reuse, R124, R20 ;  /* 0x0000007cb014723c */ /* 0x048ff00000001814 */
[C---:B------:R-:W-:Y:S01]  /*5f10*/  HMMA.16816.F32 R24, R176.reuse, R126, R24 ;  /* 0x0000007eb018723c */ /* 0x040fe20000001818 */
[----:B------:R-:W-:Y:S07]  /*5f20*/  LDSM.16.M88.4 R124, [R202+0x4000] ;  /* 0x00400000ca7c783b */ /* 0x000fee0000000200 */
[C---:B------:R-:W-:Y:S08]  /*5f30*/  HMMA.16816.F32 R28, R176.reuse, R128, R28 ;  /* 0x00000080b01c723c */ /* 0x040ff0000000181c */
[C---:B------:R-:W-:Y:S08]  /*5f40*/  HMMA.16816.F32 R32, R176.reuse, R130, R32 ;  /* 0x00000082b020723c */ /* 0x040ff00000001820 */
[C---:B------:R-:W-:Y:S08]  /*5f50*/  HMMA.16816.F32 R36, R176.reuse, R148, R36 ;  /* 0x00000094b024723c */ /* 0x040ff00000001824 */
[C---:B------:R-:W-:Y:S08]  /*5f60*/  HMMA.16816.F32 R40, R176.reuse, R150, R40 ;  /* 0x00000096b028723c */ /* 0x040ff00000001828 */
[C---:B-1----:R-:W-:Y:S08]  /*5f70*/  HMMA.16816.F32 R44, R176.reuse, R156, R44 ;  /* 0x0000009cb02c723c */ /* 0x042ff0000000182c */
        /* <DEDUP_REMOVED lines=14> */
[C---:B-----5:R-:W-:Y:S08]  /*6060*/  HMMA.16816.F32 R4, R188.reuse, R144, R4 ;  /* 0x00000090bc04723c */ /* 0x060ff00000001804 */
[C---:B------:R-:W-:Y:S08]  /*6070*/  HMMA.16816.F32 R8, R188.reuse, R146, R8 ;  /* 0x00000092bc08723c */ /* 0x040ff00000001808 */
[C---:B-1----:R-:W-:Y:S08]  /*6080*/  HMMA.16816.F32 R12, R188.reuse, R116, R12 ;  /* 0x00000074bc0c723c */ /* 0x042ff0000000180c */
[C---:B------:R-:W-:Y:S01]  /*6090*/  HMMA.16816.F32 R16, R188.reuse, R118, R16 ;  /* 0x00000076bc10723c */ /* 0x040fe20000001810 */
[----:B------:R-:W1:Y:S03]  /*60a0*/  LDSM.16.M88.4 R116, [R202+0x4800] ;  /* 0x00480000ca74783b */ /* 0x000e660000000200 */
[----:B------:R-:W-:Y:S02]  /*60b0*/  FMUL.FTZ R156, R4, c[0x0][0x320] ;  /* 0x0000c800049c7a20 */ /* 0x000fe40000410000 */
[----:B------:R-:W-:Y:S02]  /*60c0*/  FMUL.FTZ R160, R5, c[0x0][0x320] ;  /* 0x0000c80005a07a20 */ /* 0x000fe40000410000 */
[C---:B------:R-:W-:Y:S02]  /*60d0*/  HMMA.16816.F32 R20, R188.reuse, R124, R20 ;  /* 0x0000007cbc14723c */ /* 0x040fe40000001814 */
[----:B------:R-:W2:Y:S02]  /*60e0*/  MUFU.TANH R156, R156 ;  /* 0x0000009c009c7308 */ /* 0x000ea40000002400 */
[----:B------:R-:W-:Y:S02]  /*60f0*/  FMUL.FTZ R158, R10, c[0x0][0x320] ;  /* 0x0000c8000a9e7a20 */ /* 0x000fe40000410000 */
[----:B------:R-:W-:Y:S02]  /*6100*/  FMUL.FTZ R164, R9, c[0x0][0x320] ;  /* 0x0000c80009a47a20 */ /* 0x000fe40000410000 */
[C---:B------:R-:W-:Y:S01]  /*6110*/  HMMA.16816.F32 R24, R188.reuse, R126, R24 ;  /* 0x0000007ebc18723c */ /* 0x040fe20000001818 */
[----:B------:R-:W3:Y:S03]  /*6120*/  LDSM.16.M88.4 R124, [R202+0x5000] ;  /* 0x00500000ca7c783b */ /* 0x000ee60000000200 */
[----:B------:R-:W4:Y:S01]  /*6130*/  MUFU.TANH R160, R160 ;  /* 0x000000a000a07308 */ /* 0x000f220000002400 */
[----:B------:R-:W-:Y:S02]  /*6140*/  FMUL.FTZ R167, R14, c[0x0][0x320] ;  /* 0x0000c8000ea77a20 */ /* 0x000fe40000410000 */
[----:B------:R-:W-:Y:S02]  /*6150*/  FMUL.FTZ R166, R13, c[0x0][0x320] ;  /* 0x0000c8000da67a20 */ /* 0x000fe40000410000 */
[----:B------:R-:W-:Y:S03]  /*6160*/  FMUL.FTZ R165, R18, c[0x0][0x320] ;  /* 0x0000c80012a57a20 */ /* 0x000fe60000410000 */
[----:B------:R-:W-:Y:S02]  /*6170*/  FMUL.FTZ R163, R19, c[0x0][0x320] ;  /* 0x0000c80013a37a20 */ /* 0x000fe40000410000 */
[----:B------:R-:W2:Y:S01]  /*6180*/  MUFU.TANH R164, R164 ;  /* 0x000000a400a47308 */ /* 0x000ea20000002400 */
[----:B------:R-:W-:Y:S04]  /*6190*/  @P2 IMAD.WIDE.U32 R18, R251, c[0x0][0x1e0], RZ ;  /* 0x00007800fb122a25 */ /* 0x000fe800078e00ff */
[----:B------:R-:W-:Y:S01]  /*61a0*/  FMUL.FTZ R237, R22, c[0x0][0x320] ;  /* 0x0000c80016ed7a20 */ /* 0x000fe20000410000 */
[----:B------:R-:W-:Y:S01]  /*61b0*/  @P2 MOV R22, R218 ;  /* 0x000000da00162202 */ /* 0x000fe20000000f00 */
[----:B------:R-:W-:Y:S01]  /*61c0*/  FMUL.FTZ R187, R23, c[0x0][0x320] ;  /* 0x0000c80017bb7a20 */ /* 0x000fe20000410000 */
[----:B------:R-:W-:Y:S01]  /*61d0*/  @P2 MOV R23, R221 ;  /* 0x000000dd00172202 */ /* 0x000fe20000000f00 */
[----:B------:R-:W-:Y:S01]  /*61e0*/  FMUL.FTZ R159, R11, c[0x0][0x320] ;  /* 0x0000c8000b9f7a20 */ /* 0x000fe20000410000 */
[----:B------:R-:W2:Y:S01]  /*61f0*/  MUFU.TANH R158, R158 ;  /* 0x0000009e009e7308 */ /* 0x000ea20000002400 */
[C---:B-1----:R-:W-:Y:S03]  /*6200*/  HMMA.16816.F32 R28, R188.reuse, R116, R28 ;  /* 0x00000074bc1c723c */ /* 0x042fe6000000181c */
[----:B------:R-:W-:Y:S01]  /*6210*/  FMUL.FTZ R235, R26, c[0x0][0x320] ;  /* 0x0000c8001aeb7a20 */ /* 0x000fe20000410000 */
[----:B------:R-:W-:Y:S01]  /*6220*/  @P2 IADD3 R250, R19, R250, RZ ;  /* 0x000000fa13fa2210 */ /* 0x000fe20007ffe0ff */
[----:B------:R-:W-:Y:S03]  /*6230*/  @P2 IMAD.WIDE.U32 R18, R18, 0x60, R22 ;  /* 0x0000006012122825 */ /* 0x000fe600078e0016 */
[C---:B------:R-:W-:Y:S01]  /*6240*/  HMMA.16816.F32 R32, R188.reuse, R118, R32 ;  /* 0x00000076bc20723c */ /* 0x040fe20000001820 */
[----:B------:R-:W1:Y:S01]  /*6250*/  MUFU.TANH R159, R159 ;  /* 0x0000009f009f7308 */ /* 0x000e620000002400 */
[----:B------:R-:W5:Y:S01]  /*6260*/  LDSM.16.M88.4 R116, [R202+0x5800] ;  /* 0x00580000ca74783b */ /* 0x000f620000000200 */
[----:B------:R-:W-:Y:S04]  /*6270*/  DEPBAR.LE SB0, 0x0 ;  /* 0x000080000000791a */ /* 0x000fe80000000000 */
[----:B------:R-:W-:Y:S01]  /*6280*/  FMUL.FTZ R233, R27, c[0x0][0x320] ;  /* 0x0000c8001be97a20 */ /* 0x000fe20000410000 */
[C---:B---3--:R-:W-:Y:S03]  /*6290*/  HMMA.16816.F32 R36, R188.reuse, R124, R36 ;  /* 0x0000007cbc24723c */ /* 0x048fe60000001824 */
[----:B------:R-:W3:Y:S01]  /*62a0*/  MUFU.TANH R166, R166 ;  /* 0x000000a600a67308 */ /* 0x000ee20000002400 */
[----:B------:R-:W-:Y:S01]  /*62b0*/  BAR.SYNC.DEFER_BLOCKING 0x0 ;  /* 0x0000000000007b1d */ /* 0x000fe20000010000 */
[----:B------:R-:W-:Y:S02]  /*62c0*/  @P2 IMAD R10, R250, 0x60, RZ ;  /* 0x00000060fa0a2824 */ /* 0x000fe400078e02ff */
[----:B------:R-:W-:Y:S01]  /*62d0*/  FMUL.FTZ R0, R6, c[0x0][0x320] ;  /* 0x0000c80006007a20 */ /* 0x000fe20000410000 */
[C---:B------:R-:W-:Y:S04]  /*62e0*/  HMMA.16816.F32 R40, R188.reuse, R126, R40 ;  /* 0x0000007ebc28723c */ /* 0x040fe80000001828 */
[----:B------:R-:W-:Y:S01]  /*62f0*/  FMUL.FTZ R245, R30, c[0x0][0x320] ;  /* 0x0000c8001ef57a20 */ /* 0x000fe20000410000 */
[----:B------:R-:W1:Y:S01]  /*6300*/  MUFU.TANH R0, R0 ;  /* 0x0000000000007308 */ /* 0x000e620000002400 */
[----:B------:R-:W-:Y:S01]  /*6310*/  FMUL.FTZ R243, R31, c[0x0][0x320] ;  /* 0x0000c8001ff37a20 */ /* 0x000fe20000410000 */
[----:B------:R-:W-:Y:S01]  /*6320*/  @P2 IADD3 R10, R19, R10, RZ ;  /* 0x0000000a130a2210 */ /* 0x000fe20007ffe0ff */
[----:B------:R-:W-:Y:S04]  /*6330*/  FMUL.FTZ R241, R34, c[0x0][0x320] ;  /* 0x0000c80022f17a20 */ /* 0x000fe80000410000 */
[----:B------:R-:W-:Y:S01]  /*6340*/  @P2 SHF.L.U64.HI R10, R18, 0x1, R10 ;  /* 0x00000001120a2819 */ /* 0x000fe2000001020a */
[----:B------:R-:W-:Y:S02]  /*6350*/  FMUL.FTZ R239, R35, c[0x0][0x320] ;  /* 0x0000c80023ef7a20 */ /* 0x000fe40000410000 */
[----:B------:R-:W1:Y:S01]  /*6360*/  MUFU.TANH R167, R167 ;  /* 0x000000a700a77308 */ /* 0x000e620000002400 */
[----:B------:R-:W-:Y:S02]  /*6370*/  FMUL.FTZ R248, R36, c[0x0][0x320] ;  /* 0x0000c80024f87a20 */ /* 0x000fe40000410000 */
[----:B------:R-:W-:Y:S02]  /*6380*/  FMUL.FTZ R247, R37, c[0x0][0x320] ;  /* 0x0000c80025f77a20 */ /* 0x000fe40000410000 */
[----:B------:R-:W-:Y:S02]  /*6390*/  FMUL.FTZ R157, R7, c[0x0][0x320] ;  /* 0x0000c800079d7a20 */ /* 0x000fe40000410000 */
[----:B------:R-:W-:Y:S02]  /*63a0*/  FMUL.FTZ R162, R8, c[0x0][0x320] ;  /* 0x0000c80008a27a20 */ /* 0x000fe40000410000 */
[----:B------:R-:W-:Y:S01]  /*63b0*/  FMUL.FTZ R252, R40, c[0x0][0x320] ;  /* 0x0000c80028fc7a20 */ /* 0x000fe20000410000 */
[----:B------:R-:W1:Y:S01]  /*63c0*/  MUFU.TANH R11, R248 ;  /* 0x000000f8000b7308 */ /* 0x000e620000002400 */
[C---:B-----5:R-:W-:Y:S03]  /*63d0*/  HMMA.16816.F32 R44, R188.reuse, R116, R44 ;  /* 0x00000074bc2c723c */ /* 0x060fe6000000182c */
[----:B------:R-:W-:Y:S02]  /*63e0*/  FMUL.FTZ R184, R12, c[0x0][0x320] ;  /* 0x0000c8000cb87a20 */ /* 0x000fe40000410000 */
[----:B------:R-:W-:Y:S02]  /*63f0*/  FMUL.FTZ R161, R15, c[0x0][0x320] ;  /* 0x0000c8000fa17a20 */ /* 0x000fe40000410000 */
[----:B------:R-:W-:Y:S01]  /*6400*/  FMUL.FTZ R185, R16, c[0x0][0x320] ;  /* 0x0000c80010b97a20 */ /* 0x000fe20000410000 */
[----:B------:R-:W-:Y:S01]  /*6410*/  HMMA.16816.F32 R48, R188, R118, R48 ;  /* 0x00000076bc30723c */ /* 0x000fe20000001830 */
[----:B------:R5:W1:Y:S03]  /*6420*/  MUFU.TANH R13, R252 ;  /* 0x000000fc000d7308 */ /* 0x000a660000002400 */
[----:B------:R-:W-:Y:S02]  /*6430*/  FMUL.FTZ R186, R17, c[0x0][0x320] ;  /* 0x0000c80011ba7a20 */ /* 0x000fe40000410000 */
[----:B------:R-:W-:Y:S02]  /*6440*/  FMUL.FTZ R232, R20, c[0x0][0x320] ;  /* 0x0000c80014e87a20 */ /* 0x000fe40000410000 */
[----:B------:R-:W-:Y:S03]  /*6450*/  FMUL.FTZ R192, R21, c[0x0][0x320] ;  /* 0x0000c80015c07a20 */ /* 0x000fe60000410000 */
[----:B------:R1:W1:Y:S01]  /*6460*/  MUFU.TANH R9, R247 ;  /* 0x000000f700097308 */ /* 0x0002620000002400 */
[----:B------:R-:W-:Y:S02]  /*6470*/  FMUL.FTZ R234, R24, c[0x0][0x320] ;  /* 0x0000c80018ea7a20 */ /* 0x000fe40000410000 */
[----:B------:R-:W-:Y:S02]  /*6480*/  FMUL.FTZ R236, R25, c[0x0][0x320] ;  /* 0x0000c80019ec7a20 */ /* 0x000fe40000410000 */
[----:B------:R-:W-:Y:S02]  /*6490*/  FMUL.FTZ R238, R28, c[0x0][0x320] ;  /* 0x0000c8001cee7a20 */ /* 0x000fe40000410000 */
[----:B------:R-:W-:Y:S02]  /*64a0*/  FMUL.FTZ R240, R29, c[0x0][0x320] ;  /* 0x0000c8001df07a20 */ /* 0x000fe40000410000 */
[----:B------:R-:W-:Y:S01]  /*64b0*/  FMUL.FTZ R246, R32, c[0x0][0x320] ;  /* 0x0000c80020f67a20 */ /* 0x000fe20000410000 */
[----:B------:R-:W2:Y:S01]  /*64c0*/  MUFU.TANH R157, R157 ;  /* 0x0000009d009d7308 */ /* 0x000ea20000002400 */
[----:B------:R-:W-:Y:S02]  /*64d0*/  FMUL.FTZ R249, R33, c[0x0][0x320] ;  /* 0x0000c80021f97a20 */ /* 0x000fe40000410000 */
[----:B------:R-:W-:Y:S02]  /*64e0*/  FMUL.FTZ R244, R38, c[0x0][0x320] ;  /* 0x0000c80026f47a20 */ /* 0x000fe40000410000 */
[----:B-----5:R-:W-:Y:S02]  /*64f0*/  FMUL.FTZ R252, R45, c[0x0][0x320] ;  /* 0x0000c8002dfc7a20 */ /* 0x020fe40000410000 */
[----:B------:R-:W-:Y:S02]  /*6500*/  FMUL.FTZ R242, R39, c[0x0][0x320] ;  /* 0x0000c80027f27a20 */ /* 0x000fe40000410000 */
[----:B------:R-:W-:Y:S01]  /*6510*/  FMUL.FTZ R15, R41, c[0x0][0x320] ;  /* 0x0000c800290f7a20 */ /* 0x000fe20000410000 */
[----:B------:R5:W2:Y:S01]  /*6520*/  MUFU.TANH R150, R252 ;  /* 0x000000fc00967308 */ /* 0x000aa20000002400 */
[----:B------:R-:W-:Y:S02]  /*6530*/  FMUL.FTZ R248, R42, c[0x0][0x320] ;  /* 0x0000c8002af87a20 */ /* 0x000fe40000410000 */
[----:B------:R-:W-:Y:S02]  /*6540*/  FMUL.FTZ R17, R44, c[0x0][0x320] ;  /* 0x0000c8002c117a20 */ /* 0x000fe40000410000 */
[----:B-1----:R-:W-:Y:S02]  /*6550*/  FMUL.FTZ R247, R43, c[0x0][0x320] ;  /* 0x0000c8002bf77a20 */ /* 0x002fe40000410000 */
[----:B------:R-:W-:Y:S02]  /*6560*/  FMUL.FTZ R251, R46, c[0x0][0x320] ;  /* 0x0000c8002efb7a20 */ /* 0x000fe40000410000 */
[----:B------:R-:W-:Y:S01]  /*6570*/  FMUL.FTZ R250, R47, c[0x0][0x320] ;  /* 0x0000c8002ffa7a20 */ /* 0x000fe20000410000 */
[----:B------:R-:W1:Y:S01]  /*6580*/  MUFU.TANH R162, R162 ;  /* 0x000000a200a27308 */ /* 0x000e620000002400 */
[----:B------:R-:W-:Y:S02]  /*6590*/  FMUL.FTZ R146, R48, c[0x0][0x320] ;  /* 0x0000c80030927a20 */ /* 0x000fe40000410000 */
[----:B------:R-:W-:Y:S02]  /*65a0*/  FMUL.FTZ R21, R49, c[0x0][0x320] ;  /* 0x0000c80031157a20 */ /* 0x000fe40000410000 */
[----:B------:R-:W-:Y:S05]  /*65b0*/  IMAD R19, R230, -0x60, RZ ;  /* 0xffffffa0e6137824 */ /* 0x000fea00078e02ff */
[----:B------:R-:W1:Y:S01]  /*65c0*/  MUFU.TANH R184, R184 ;  /* 0x000000b800b87308 */ /* 0x000e620000002400 */
[----:B-----5:R-:W-:Y:S02]  /*65d0*/  @P2 SHF.L.U32 R252, R18, 0x1, RZ ;  /* 0x0000000112fc2819 */ /* 0x020fe400000006ff */
[----:B------:R-:W-:Y:S02]  /*65e0*/  MOV R18, R217 ;  /* 0x000000d900127202 */ /* 0x000fe40000000f00 */
[C---:B------:R-:W-:Y:S05]  /*65f0*/  @P2 IADD3 R22, P0, R252.reuse, c[0x0][0x1c8], RZ ;  /* 0x00007200fc162a10 */ /* 0x040fea0007f1e0ff */
[----:B------:R-:W1:Y:S01]  /*6600*/  MUFU.TANH R161, R161 ;  /* 0x000000a100a17308 */ /* 0x000e620000002400 */
[----:B------:R-:W-:Y:S02]  /*6610*/  @P2 IADD3 R14, P1, R252, 0x80, RZ ;  /* 0x00000080fc0e2810 */ /* 0x000fe40007f3e0ff */
[----:B------:R-:W-:Y:S02]  /*6620*/  @P2 IADD3.X R23, R10, c[0x0][0x1cc], RZ, P0, !PT ;  /* 0x000073000a172a10 */ /* 0x000fe400007fe4ff */
[----:B------:R-:W-:Y:S01]  /*6630*/  @P2 IADD3 R26, P0, R14, c[0x0][0x1c8], RZ ;  /* 0x000072000e1a2a10 */ /* 0x000fe20007f1e0ff */
[----:B------:R-:W-:Y:S01]  /*6640*/  FMUL.FTZ R14, R50, c[0x0][0x320] ;  /* 0x0000c800320e7a20 */ /* 0x000fe20000410000 */
[C---:B------:R-:W-:Y:S01]  /*6650*/  @P2 SHF.L.U32 R252, R195.reuse, 0x6, RZ ;  /* 0x00000006c3fc2819 */ /* 0x040fe200000006ff */
[----:B------:R-:W-:Y:S01]  /*6660*/  @!PT LDS RZ, [RZ] ;  /* 0x00000000fffff984 */ /* 0x000fe20000000800 */
[----:B------:R-:W-:Y:S01]  /*6670*/  @!PT LDS RZ, [RZ] ;  /* 0x00000000fffff984 */ /* 0x000fe20000000800 */
[----:B------:R-:W-:Y:S01]  /*6680*/  @!PT LDS RZ, [RZ] ;  /* 0x00000000fffff984 */ /* 0x000fe20000000800 */
[----:B------:R5:W-:Y:S01]  /*6690*/  @P2 LDGSTS.E.BYPASS.LTC128B.128 [R216+0x8100], [R22.64], !P6 ;  /* 0x0810000016d82fae */ /* 0x000be2000f101d4a */
[----:B------:R-:W-:Y:S01]  /*66a0*/  @P2 IADD3.X R27, RZ, c[0x0][0x1cc], R10, P0, P1 ;  /* 0x00007300ff1b2a10 */ /* 0x000fe200007e240a */
[----:B------:R-:W1:Y:S01]  /*66b0*/  MUFU.TANH R185, R185 ;  /* 0x000000b900b97308 */ /* 0x000e620000002400 */
[-C--:B------:R-:W-:Y:S02]  /*66c0*/  @P2 IADD3 R30, P1, R22, R252.reuse, RZ ;  /* 0x000000fc161e2210 */ /* 0x080fe40007f3e0ff */
[----:B------:R-:W-:Y:S02]  /*66d0*/  @P2 SHF.L.U64.HI R10, R195, 0x6, R194 ;  /* 0x00000006c30a2819 */ /* 0x000fe400000102c2 */
[----:B------:R-:W-:Y:S01]  /*66e0*/  @P2 IADD3 R34, P0, R30, R252, RZ ;  /* 0x000000fc1e222210 */ /* 0x000fe20007f1e0ff */
[----:B------:R1:W-:Y:S01]  /*66f0*/  @P2 LDGSTS.E.BYPASS.LTC128B.128 [R216+0xb100], [R26.64], !P5 ;  /* 0x0b1000001ad82fae */ /* 0x0003e2000e901d4a */
[-C--:B------:R-:W-:Y:S01]  /*6700*/  @P2 IADD3.X R31, R23, R10.reuse, RZ, P1, !PT ;  /* 0x0000000a171f2210 */ /* 0x080fe20000ffe4ff */
[----:B------:R-:W-:Y:S01]  /*6710*/  FMUL.FTZ R252, R51, c[0x0][0x320] ;  /* 0x0000c80033fc7a20 */ /* 0x000fe20000410000 */
[----:B------:R-:W-:Y:S01]  /*6720*/  @P4 MOV R18, R193 ;  /* 0x000000c100124202 */ /* 0x000fe20000000f00 */
[----:B------:R-:W1:Y:S01]  /*6730*/  MUFU.TANH R186, R186 ;  /* 0x000000ba00ba7308 */ /* 0x000e620000002400 */
[----:B------:R-:W-:Y:S03]  /*6740*/  @P2 IADD3.X R35, R31, R10, RZ, P0, !PT ;  /* 0x0000000a1f232210 */ /* 0x000fe600007fe4ff */
[----:B------:R1:W-:Y:S06]  /*6750*/  @P2 LDGSTS.E.BYPASS.LTC128B.128 [R216+0x9100], [R30.64], !P6 ;  /* 0x091000001ed82fae */ /* 0x0003ec000f101d4a */
[----:B------:R-:W1:Y:S02]  /*6760*/  MUFU.TANH R165, R165 ;  /* 0x000000a500a57308 */ /* 0x000e640000002400 */
[----:B------:R1:W-:Y:S01]  /*6770*/  @P2 LDGSTS.E.BYPASS.LTC128B.128 [R216+0xc100], [R30.64+0x80], !P5 ;  /* 0x0c1000801ed82fae */ /* 0x0003e2000e901d4a */
[----:B-----5:R-:W-:Y:S04]  /*6780*/  IADD3 R22, -R222, 0x1, R19 ;  /* 0x00000001de167810 */ /* 0x020fe80007ffe113 */
[----:B------:R-:W-:Y:S03]  /*6790*/  IADD3 R22, R22, c[0x0][0x1d0], RZ ;  /* 0x0000740016167a10 */ /* 0x000fe60007ffe0ff */
[----:B------:R-:W1:Y:S01]  /*67a0*/  MUFU.TANH R163, R163 ;  /* 0x000000a300a37308 */ /* 0x000e620000002400 */
[----:B------:R1:W-:Y:S01]  /*67b0*/  @P2 LDGSTS.E.BYPASS.LTC128B.128 [R216+0xa100], [R34.64], !P6 ;  /* 0x0a10000022d82fae */ /* 0x0003e2000f101d4a */
[----:B------:R-:W-:Y:S04]  /*67c0*/  IADD3 R22, R22, -c[0x0][0x168], RZ ;  /* 0x80005a0016167a10 */ /* 0x000fe80007ffe0ff */
[C---:B------:R-:W-:Y:S03]  /*67d0*/  IADD3 R23, R22.reuse, c[0x0][0x328], RZ ;  /* 0x0000ca0016177a10 */ /* 0x040fe60007ffe0ff */
[----:B------:R1:W-:Y:S01]  /*67e0*/  @P2 LDGSTS.E.BYPASS.LTC128B.128 [R216+0xd100], [R34.64+0x80], !P5 ;  /* 0x0d10008022d82fae */ /* 0x0003e2000e901d4a */
[----:B------:R-:W1:Y:S01]  /*67f0*/  MUFU.TANH R232, R232 ;  /* 0x000000e800e87308 */ /* 0x000e620000002400 */
[----:B------:R-:W-:Y:S06]  /*6800*/  IADD3 R22, R22, UR7, RZ ;  /* 0x0000000716167c10 */ /* 0x000fec000fffe0ff */
[----:B------:R-:W0:Y:S03]  /*6810*/  LDGDEPBAR ;  /* 0x00000000000079af */ /* 0x000e260000000000 */
[----:B------:R-:W1:Y:S05]  /*6820*/  MUFU.TANH R192, R192 ;  /* 0x000000c000c07308 */ /* 0x000e6a0000002400 */
[----:B------:R-:W1:Y:S05]  /*6830*/  SHFL.IDX PT, R10, R18, RZ, 0x1c1f ;  /* 0x001c1fff120a7589 */ /* 0x000e6a00000e0000 */
[----:B------:R-:W2:Y:S10]  /*6840*/  MUFU.TANH R237, R237 ;  /* 0x000000ed00ed7308 */ /* 0x000eb40000002400 */
[----:B------:R-:W2:Y:S01]  /*6850*/  MUFU.TANH R187, R187 ;  /* 0x000000bb00bb7308 */ /* 0x000ea20000002400 */
[----:B-1----:R-:W-:Y:S09]  /*6860*/  IADD3 R26, R23, R10, RZ ;  /* 0x0000000a171a7210 */ /* 0x002ff20007ffe0ff */
[----:B------:R-:W1:Y:S01]  /*6870*/  MUFU.TANH R234, R234 ;  /* 0x000000ea00ea7308 */ /* 0x000e620000002400 */
[----:B------:R-:W-:Y:S09]  /*6880*/  IADD3 R25, R10, R22, RZ ;  /* 0x000000160a197210 */ /* 0x000ff20007ffe0ff */
[----:B------:R-:W1:Y:S10]  /*6890*/  MUFU.TANH R236, R236 ;  /* 0x000000ec00ec7308 */ /* 0x000e740000002400 */
        /* <DEDUP_REMOVED lines=21> */
[----:B------:R-:W1:Y:S01]  /*69f0*/  MUFU.TANH R252, R252 ;  /* 0x000000fc00fc7308 */ /* 0x000e620000002400 */
[----:B------:R-:W-:-:S05]  /*6a00*/  @!P3 BRA `(.L_x_173) ;  /* 0x000001900000b947 */ /* 0x000fca0003800000 */
[----:B--234-:R-:W-:Y:S01]  /*6a10*/  IADD3 R5, R10, c[0x0][0x1d0], RZ ;  /* 0x000074000a057a10 */ /* 0x01cfe20007ffe0ff */
[----:B------:R-:W-:Y:S03]  /*6a20*/  BSSY B0, `(.L_x_174) ;  /* 0x0000012000007945 */ /* 0x000fe60003800000 */
[----:B------:R-:W-:Y:S04]  /*6a30*/  IADD3 R5, R5, -c[0x0][0x168], RZ ;  /* 0x80005a0005057a10 */ /* 0x000fe80007ffe0ff */
[----:B------:R-:W-:Y:S11]  /*6a40*/  ISETP.GT.AND P0, PT, R5, -0x1, PT ;  /* 0xffffffff0500780c */ /* 0x000ff60003f04270 */
[----:B------:R-:W-:Y:S02]  /*6a50*/  @!UPT UIADD3 URZ, URZ, URZ, URZ ;  /* 0x0000003f3f3ff290 */ /* 0x000fe4000fffe03f */
[----:B------:R-:W-:-:S05]  /*6a60*/  @P0 BRA `(.L_x_175) ;  /* 0x0000008000000947 */ /* 0x000fca0003800000 */
[----:B------:R-:W-:Y:S01]  /*6a70*/  LOP3.LUT R5, RZ, R5, RZ, 0x33, !PT ;  /* 0x00000005ff057212 */ /* 0x000fe200078e33ff */
[----:B------:R-:W-:Y:S05]  /*6a80*/  IMAD.MOV.U32 R4, RZ, RZ, c[0x0][0x32c] ;  /* 0x0000cb00ff047624 */ /* 0x000fea00078e00ff */
[----:B------:R-:W-:Y:S11]  /*6a90*/  ISETP.NE.AND P0, PT, R4, 0x1, PT ;  /* 0x000000010400780c */ /* 0x000ff60003f05270 */
[----:B------:R-:W-:Y:S02]  /*6aa0*/  @!UPT UIADD3 URZ, URZ, URZ, URZ ;  /* 0x0000003f3f3ff290 */ /* 0x000fe4000fffe03f */
[----:B------:R-:W-:Y:S05]  /*6ab0*/  @P0 IMAD.HI.U32 R4, R5, c[0x0][0x330], RZ ;  /* 0x0000cc0005040a27 */ /* 0x000fea00078e00ff */
[----:B------:R-:W-:Y:S04]  /*6ac0*/  @P0 SHF.R.U32.HI R5, RZ, c[0x0][0x334], R4 ;  /* 0x0000cd00ff050a19 */ /* 0x000fe80000011604 */
[----:B------:R-:W-:Y:S01]  /*6ad0*/  LOP3.LUT R5, RZ, R5, RZ, 0x33, !PT ;  /* 0x00000005ff057212 */ /* 0x000fe200078e33ff */
[----:B------:R-:W-:-:S05]  /*6ae0*/  BRA `(.L_x_176) ;  /* 0x0000005000007947 */ /* 0x000fca0003800000 */
.L_x_175:
[----:B------:R-:W-:Y:S04]  /*6af0*/  MOV R4, c[0x0][0x32c] ;  /* 0x0000cb0000047a02 */ /* 0x000fe80000000f00 */
[----:B------:R-:W-:Y:S11]  /*6b00*/  ISETP.NE.AND P0, PT, R4, 0x1, PT ;  /* 0x000000010400780c */ /* 0x000ff60003f05270 */
[----:B------:R-:W-:Y:S02]  /*6b10*/  @!UPT UIADD3 URZ, URZ, URZ, URZ ;  /* 0x0000003f3f3ff290 */ /* 0x000fe4000fffe03f */
[----:B------:R-:W-:Y:S05]  /*6b20*/  @P0 IMAD.HI.U32 R4, R5, c[0x0][0x330], RZ ;  /* 0x0000cc0005040a27 */ /* 0x000fea00078e00ff */
[----:B------:R-:W-:Y:S02]  /*6b30*/  @P0 SHF.R.U32.HI R5, RZ, c[0x0][0x334], R4 ;  /* 0x0000cd00ff050a19 */ /* 0x000fe40000011604 */
.L_x_176:
[----:B------:R-:W-:Y:S05]  /*6b40*/  BSYNC B0 ;  /* 0x0000000000007941 */ /* 0x000fea0003800000 */
.L_x_174:
[----:B------:R-:W-:Y:S04]  /*6b50*/  IMAD.IADD R4, R19, 0x1, -R222 ;  /* 0x0000000113047824 */ /* 0x000fe800078e0ade */
[----:B------:R-:W-:Y:S05]  /*6b60*/  IMAD R4, R5, c[0x0][0x32c], R4 ;  /* 0x0000cb0005047a24 */ /* 0x000fea00078e0204 */
[----:B------:R-:W-:Y:S02]  /*6b70*/  IADD3 R5, R4, c[0x0][0x32c], RZ ;  /* 0x0000cb0004057a10 */ /* 0x000fe40007ffe0ff */
[----:B------:R-:W-:Y:S02]  /*6b80*/  IMNMX R25, R25, R4, !PT ;  /* 0x0000000419197217 */ /* 0x000fe40007800200 */
[----:B------:R-:W-:Y:S02]  /*6b90*/  IMNMX R26, R26, R5, PT ;  /* 0x000000051a1a7217 */ /* 0x000fe40003800200 */
.L_x_173:
[C---:B--234-:R-:W-:Y:S01]  /*6ba0*/  ISETP.GE.AND P0, PT, R19.reuse, 0x1, PT ;  /* 0x000000011300780c */ /* 0x05cfe20003f06270 */
[----:B------:R-:W2:Y:S01]  /*6bb0*/  SHFL.IDX PT, R4, R18, 0x1, 0x1c1f ;  /* 0x003c1f0012047f89 */ /* 0x000ea200000e0000 */
[----:B------:R-:W-:Y:S02]  /*6bc0*/  ISETP.GE.AND P1, PT, R19, 0x2, PT ;  /* 0x000000021300780c */ /* 0x000fe40003f26270 */
[----:B------:R-:W-:Y:S02]  /*6bd0*/  LOP3.LUT R223, R223, 0xffdfffff, RZ, 0xc0, !PT ;  /* 0xffdfffffdfdf7812 */ /* 0x000fe400078ec0ff */
[----:B------:R-:W-:Y:S07]  /*6be0*/  ISETP.GE.AND P2, PT, R19, 0x59, PT ;  /* 0x000000591300780c */ /* 0x000fee0003f46270 */
[----:B------:R-:W-:Y:S02]  /*6bf0*/  @P0 LOP3.LUT R223, R223, 0x200000, RZ, 0xfc, !PT ;  /* 0x00200000dfdf0812 */ /* 0x000fe400078efcff */
[----:B------:R-:W-:Y:S02]  /*6c00*/  ISETP.GT.AND P0, PT, R25, RZ, !P0 ;  /* 0x000000ff1900720c */ /* 0x000fe40004704270 */
[----:B------:R-:W-:Y:S02]  /*6c10*/  LOP3.LUT R223, R223, 0xffefffff, RZ, 0xc0, !PT ;  /* 0xffefffffdfdf7812 */ /* 0x000fe400078ec0ff */
[----:B------:R-:W-:Y:S02]  /*6c20*/  ISETP.LT.OR P0, PT, R26, 0x1, P0 ;  /* 0x000000011a00780c */ /* 0x000fe40000701670 */
[----:B------:R-:W-:Y:S02]  /*6c30*/  @P1 LOP3.LUT R223, R223, 0x100000, RZ, 0xfc, !PT ;  /* 0x00100000dfdf1812 */ /* 0x000fe400078efcff */
[----:B------:R-:W-:Y:S02]  /*6c40*/  FSEL R12, R156, -INF , !P0 ;  /* 0xff8000009c0c7808 */ /* 0x000fe40004000000 */
[----:B------:R-:W-:Y:S01]  /*6c50*/  ISETP.GT.AND P0, PT, R25, 0x1, !P1 ;  /* 0x000000011900780c */ /* 0x000fe20004f04270 */
[--C-:B--2---:R-:W-:Y:S01]  /*6c60*/  IMAD.IADD R23, R23, 0x1, R4.reuse ;  /* 0x0000000117177824 */ /* 0x104fe200078e0204 */
[----:B------:R-:W-:Y:S01]  /*6c70*/  ISETP.GE.AND P1, PT, R19, 0x9, PT ;  /* 0x000000091300780c */ /* 0x000fe20003f26270 */
[----:B------:R-:W-:Y:S01]  /*6c80*/  IMAD.IADD R22, R22, 0x1, R4 ;  /* 0x0000000116167824 */ /* 0x000fe200078e0204 */
[----:B------:R-:W-:Y:S02]  /*6c90*/  ISETP.LT.OR P0, PT, R26, 0x2, P0 ;  /* 0x000000021a00780c */ /* 0x000fe40000701670 */
[----:B------:R-:W-:Y:S02]  /*6ca0*/  LOP3.LUT R223, R223, 0xfff7ffff, RZ, 0xc0, !PT ;  /* 0xfff7ffffdfdf7812 */ /* 0x000fe400078ec0ff */
[----:B------:R-:W-:Y:S02]  /*6cb0*/  FSEL R10, R160, -INF , !P0 ;  /* 0xff800000a00a7808 */ /* 0x000fe40004000000 */
[----:B------:R-:W-:Y:S04]  /*6cc0*/  ISETP.GT.AND P0, PT, R25, 0x8, !P1 ;  /* 0x000000081900780c */ /* 0x000fe80004f04270 */
[----:B------:R-:W-:Y:S02]  /*6cd0*/  ISETP.LT.OR P0, PT, R26, 0x9, P0 ;  /* 0x000000091a00780c */ /* 0x000fe40000701670 */
[----:B------:R-:W-:Y:S02]  /*6ce0*/  @P1 LOP3.LUT R223, R223, 0x80000, RZ, 0xfc, !PT ;  /* 0x00080000dfdf1812 */ /* 0x000fe400078efcff */
[----:B------:R-:W-:Y:S02]  /*6cf0*/  ISETP.GE.AND P1, PT, R19, 0xa, PT ;  /* 0x0000000a1300780c */ /* 0x000fe40003f26270 */
[----:B------:R-:W-:Y:S02]  /*6d00*/  LOP3.LUT R223, R223, 0xfffbffff, RZ, 0xc0, !PT ;  /* 0xfffbffffdfdf7812 */ /* 0x000fe400078ec0ff */
[----:B------:R-:W-:Y:S02]  /*6d10*/  FSEL R6, R162, -INF , !P0 ;  /* 0xff800000a2067808 */ /* 0x000fe40004000000 */
[----:B------:R-:W-:Y:S04]  /*6d20*/  ISETP.GT.AND P0, PT, R25, 0x9, !P1 ;  /* 0x000000091900780c */ /* 0x000fe80004f04270 */
[----:B------:R-:W-:Y:S03]  /*6d30*/  ISETP.LT.OR P0, PT, R26, 0xa, P0 ;  /* 0x0000000a1a00780c */ /* 0x000fe60000701670 */
        /* <DEDUP_REMOVED lines=17> */
[C---:B------:R-:W-:Y:S03]  /*6e50*/  ISETP.LT.OR P0, PT, R26.reuse, 0x19, P0 ;  /* 0x000000191a00780c */ /* 0x040fe60000701670 */
        /* <DEDUP_REMOVED lines=27> */
[----:B-1----:R-:W-:Y:S02]  /*7010*/  FSEL R162, R234, -INF , !P0 ;  /* 0xff800000eaa27808 */ /* 0x002fe40004000000 */
        /* <DEDUP_REMOVED lines=52> */
[----:B------:R-:W-:Y:S02]  /*7360*/  FSEL R166, R15, -INF , !P0 ;  /* 0xff8000000fa67808 */ /* 0x000fe40004000000 */
[----:B------:R-:W-:Y:S02]  /*7370*/  LOP3.LUT R223, R223, 0xfffffffd, RZ, 0xc0, !PT ;  /* 0xfffffffddfdf7812 */ /* 0x000fe400078ec0ff */
[----:B------:R-:W-:Y:S04]  /*7380*/  ISETP.GT.AND P0, PT, R25, 0x50, !P1 ;  /* 0x000000501900780c */ /* 0x000fe80004f04270 */
[C---:B------:R-:W-:Y:S03]  /*7390*/  ISETP.LT.OR P0, PT, R26.reuse, 0x51, P0 ;  /* 0x000000511a00780c */ /* 0x040fe60000701670 */
[----:B------:R-:W-:Y:S02]  /*73a0*/  @P1 LOP3.LUT R223, R223, 0x2, RZ, 0xfc, !PT ;  /* 0x00000002dfdf1812 */ /* 0x000fe400078efcff */
[----:B------:R-:W-:Y:S02]  /*73b0*/  ISETP.GE.AND P1, PT, R19, 0x52, PT ;  /* 0x000000521300780c */ /* 0x000fe40003f26270 */
[----:B------:R-:W-:Y:S02]  /*73c0*/  FSEL R156, R17, -INF , !P0 ;  /* 0xff800000119c7808 */ /* 0x000fe40004000000 */
[----:B------:R-:W-:Y:S02]  /*73d0*/  ISETP.GT.AND P0, PT, R25, 0x51, !P1 ;  /* 0x000000511900780c */ /* 0x000fe40004f04270 */
[----:B------:R-:W-:Y:S02]  /*73e0*/  LOP3.LUT R223, R223, 0xfffffffe, RZ, 0xc0, !PT ;  /* 0xfffffffedfdf7812 */ /* 0x000fe400078ec0ff */
[----:B------:R-:W-:Y:S04]  /*73f0*/  ISETP.LT.OR P0, PT, R26, 0x52, P0 ;  /* 0x000000521a00780c */ /* 0x000fe80000701670 */
[----:B------:R-:W-:Y:S02]  /*7400*/  FSEL R150, R150, -INF , !P0 ;  /* 0xff80000096967808 */ /* 0x000fe40004000000 */
[----:B------:R-:W-:Y:S02]  /*7410*/  ISETP.GT.AND P0, PT, R25, 0x58, !P2 ;  /* 0x000000581900780c */ /* 0x000fe40005704270 */
[----:B------:R-:W-:Y:S02]  /*7420*/  @P1 LOP3.LUT R223, R223, 0x1, RZ, 0xfc, !PT ;  /* 0x00000001dfdf1812 */ /* 0x000fe400078efcff */
[----:B------:R-:W-:Y:S02]  /*7430*/  ISETP.LT.OR P0, PT, R26, 0x59, P0 ;  /* 0x000000591a00780c */ /* 0x000fe40000701670 */
[----:B------:R-:W-:Y:S02]  /*7440*/  ISETP.GE.AND P1, PT, R19, 0x5a, PT ;  /* 0x0000005a1300780c */ /* 0x000fe40003f26270 */
[----:B------:R-:W-:Y:S02]  /*7450*/  FSEL R146, R146, -INF , !P0 ;  /* 0xff80000092927808 */ /* 0x000fe40004000000 */
[----:B------:R-:W-:Y:S04]  /*7460*/  ISETP.GT.AND P0, PT, R25, 0x59, !P1 ;  /* 0x000000591900780c */ /* 0x000fe80004f04270 */
[----:B------:R-:W-:Y:S04]  /*7470*/  ISETP.LT.OR P0, PT, R26, 0x5a, P0 ;  /* 0x0000005a1a00780c */ /* 0x000fe80000701670 */
[----:B------:R-:W-:Y:S01]  /*7480*/  FSEL R144, R21, -INF , !P0 ;  /* 0xff80000015907808 */ /* 0x000fe20004000000 */
[----:B------:R-:W-:-:S05]  /*7490*/  @!P3 BRA `(.L_x_177) ;  /* 0x000001900000b947 */ /* 0x000fca0003800000 */
[----:B------:R-:W-:Y:S01]  /*74a0*/  IADD3 R4, R4, c[0x0][0x1d0], RZ ;  /* 0x0000740004047a10 */ /* 0x000fe20007ffe0ff */
        /* <DEDUP_REMOVED lines=13> */
.L_x_179:
[----:B------:R-:W-:Y:S04]  /*7580*/  MOV R4, c[0x0][0x32c] ;  /* 0x0000cb0000047a02 */ /* 0x000fe80000000f00 */
[----:B------:R-:W-:Y:S11]  /*7590*/  ISETP.NE.AND P0, PT, R4, 0x1, PT ;  /* 0x000000010400780c */ /* 0x000ff60003f05270 */
[----:B------:R-:W-:Y:S02]  /*75a0*/  @!UPT UIADD3 URZ, URZ, URZ, URZ ;  /* 0x0000003f3f3ff290 */ /* 0x000fe4000fffe03f */
[----:B------:R-:W-:Y:S05]  /*75b0*/  @P0 IMAD.HI.U32 R4, R5, c[0x0][0x330], RZ ;  /* 0x0000cc0005040a27 */ /* 0x000fea00078e00ff */
[----:B------:R-:W-:Y:S02]  /*75c0*/  @P0 SHF.R.U32.HI R5, RZ, c[0x0][0x334], R4 ;  /* 0x0000cd00ff050a19 */ /* 0x000fe40000011604 */
.L_x_180:
[----:B------:R-:W-:Y:S05]  /*75d0*/  BSYNC B0 ;  /* 0x0000000000007941 */ /* 0x000fea0003800000 */
.L_x_178:
[----:B------:R-:W-:Y:S04]  /*75e0*/  IMAD.IADD R4, R19, 0x1, -R222 ;  /* 0x0000000113047824 */ /* 0x000fe800078e0ade */
[----:B------:R-:W-:Y:S05]  /*75f0*/  IMAD R4, R5, c[0x0][0x32c], R4 ;  /* 0x0000cb0005047a24 */ /* 0x000fea00078e0204 */
[----:B------:R-:W-:Y:S02]  /*7600*/  IADD3 R16, R4, c[0x0][0x32c], RZ ;  /* 0x0000cb0004107a10 */ /* 0x000fe40007ffe0ff */
[----:B------:R-:W-:Y:S02]  /*7610*/  IMNMX R22, R22, R4, !PT ;  /* 0x0000000416167217 */ /* 0x000fe40007800200 */
[----:B------:R-:W-:Y:S02]  /*7620*/  IMNMX R23, R23, R16, PT ;  /* 0x0000001017177217 */ /* 0x000fe40003800200 */
.L_x_177:
[----:B------:R-:W-:Y:S01]  /*7630*/  LOP3.LUT P0, RZ, R223, 0x200000, RZ, 0xc0, !PT ;  /* 0x00200000dfff7812 */ /* 0x000fe2000780c0ff */
[----:B------:R-:W-:Y:S01]  /*7640*/  LDSM.16.MT88.4 R28, [R209+0x100] ;  /* 0x00010000d11c783b */ /* 0x000fe20000004200 */
[----:B------:R-:W-:Y:S02]  /*7650*/  FMNMX.FTZ R7, R12, R3, !PT ;  /* 0x000000030c077209 */ /* 0x000fe40007810000 */
[----:B------:R-:W-:Y:S02]  /*7660*/  ISETP.GT.AND P0, PT, R22, RZ, !P0 ;  /* 0x000000ff1600720c */ /* 0x000fe40004704270 */
[----:B------:R-:W-:Y:S02]  /*7670*/  FMNMX.FTZ R7, R10, R7, !PT ;  /* 0x000000070a077209 */ /* 0x000fe40007810000 */
[----:B------:R-:W-:Y:S01]  /*7680*/  ISETP.LT.OR P0, PT, R23, 0x1, P0 ;  /* 0x000000011700780c */ /* 0x000fe20000701670 */
[----:B------:R-:W-:Y:S01]  /*7690*/  LDSM.16.MT88.4 R36, [R208+0x100] ;  /* 0x00010000d024783b */ /* 0x000fe20000004200 */
[----:B------:R-:W-:Y:S02]  /*76a0*/  FMNMX.FTZ R7, R6, R7, !PT ;  /* 0x0000000706077209 */ /* 0x000fe40007810000 */
[----:B------:R-:W-:Y:S02]  /*76b0*/  FSEL R15, R0, -INF , !P0 ;  /* 0xff800000000f7808 */ /* 0x000fe40004000000 */
[----:B------:R-:W-:Y:S02]  /*76c0*/  LOP3.LUT P0, RZ, R223, 0x100000, RZ, 0xc0, !PT ;  /* 0x00100000dfff7812 */ /* 0x000fe4000780c0ff */
[----:B------:R-:W-:Y:S01]  /*76d0*/  FMNMX.FTZ R0, R15, R2, !PT ;  /* 0x000000020f007209 */ /* 0x000fe20007810000 */
[----:B------:R-:W-:Y:S01]  /*76e0*/  LDSM.16.MT88.4 R44, [R212+0x3100] ;  /* 0x00310000d42c783b */ /* 0x000fe20000004200 */
[----:B------:R-:W-:Y:S02]  /*76f0*/  ISETP.GT.AND P0, PT, R22, 0x1, !P0 ;  /* 0x000000011600780c */ /* 0x000fe40004704270 */
[----:B------:R-:W-:Y:S02]  /*7700*/  FMNMX.FTZ R7, R8, R7, !PT ;  /* 0x0000000708077209 */ /* 0x000fe40007810000 */
[----:B------:R-:W-:Y:S02]  /*7710*/  ISETP.LT.OR P0, PT, R23, 0x2, P0 ;  /* 0x000000021700780c */ /* 0x000fe40000701670 */
[----:B------:R-:W-:Y:S02]  /*7720*/  FMNMX.FTZ R7, R42, R7, !PT ;  /* 0x000000072a077209 */ /* 0x000fe40007810000 */
[----:B------:R-:W-:Y:S02]  /*7730*/  FSEL R13, R157, -INF , !P0 ;  /* 0xff8000009d0d7808 */ /* 0x000fe40004000000 */
[----:B------:R-:W-:Y:S02]  /*7740*/  LOP3.LUT P0, RZ, R223, 0x80000, RZ, 0xc0, !PT ;  /* 0x00080000dfff7812 */ /* 0x000fe4000780c0ff */
[----:B------:R-:W-:Y:S02]  /*7750*/  FMNMX.FTZ R0, R13, R0, !PT ;  /* 0x000000000d007209 */ /* 0x000fe40007810000 */
        /* <DEDUP_REMOVED lines=59> */
[C---:B------:R-:W-:Y:S02]  /*7b10*/  ISETP.GT.AND P2, PT, R22.reuse, 0x58, !P2 ;  /* 0x000000581600780c */ /* 0x040fe40005744270 */
        /* <DEDUP_REMOVED lines=11> */
[C---:B------:R-:W-:Y:S02]  /*7bd0*/  ISETP.LT.OR P2, PT, R23.reuse, 0x59, P2 ;  /* 0x000000591700780c */ /* 0x040fe40001741670 */
[----:B------:R-:W-:Y:S02]  /*7be0*/  ISETP.LT.OR P0, PT, R23, 0x31, P0 ;  /* 0x000000311700780c */ /* 0x000fe40000701670 */
[----:B------:R-:W-:Y:S02]  /*7bf0*/  FMNMX.FTZ R5, R144, R7, !PT ;  /* 0x0000000790057209 */ /* 0x000fe40007810000 */
[----:B------:R-:W-:Y:S02]  /*7c00*/  FSEL R245, R245, -INF , !P0 ;  /* 0xff800000f5f57808 */ /* 0x000fe40004000000 */
[----:B------:R-:W-:Y:S01]  /*7c10*/  LOP3.LUT P0, RZ, R223, 0x100, RZ, 0xc0, !PT ;  /* 0x00000100dfff7812 */ /* 0x000fe2000780c0ff */
[----:B------:R-:W1:Y:S01]  /*7c20*/  SHFL.BFLY PT, R16, R5, 0x2, 0x1f ;  /* 0x0c401f0005107f89 */ /* 0x000e6200000e0000 */
[----:B------:R-:W-:Y:S02]  /*7c30*/  FMNMX.FTZ R0, R245, R0, !PT ;  /* 0x00000000f5007209 */ /* 0x000fe40007810000 */
[----:B------:R-:W-:Y:S02]  /*7c40*/  ISETP.GT.AND P0, PT, R22, 0x31, !P0 ;  /* 0x000000311600780c */ /* 0x000fe40004704270 */
[C---:B------:R-:W-:Y:S02]  /*7c50*/  ISETP.LT.OR P1, PT, R23.reuse, 0x5a, P1 ;  /* 0x0000005a1700780c */ /* 0x040fe40000f21670 */
[----:B------:R-:W-:Y:S02]  /*7c60*/  ISETP.LT.OR P0, PT, R23, 0x32, P0 ;  /* 0x000000321700780c */ /* 0x000fe40000701670 */
[----:B------:R-:W-:Y:S02]  /*7c70*/  FSEL R135, R14, -INF , !P2 ;  /* 0xff8000000e877808 */ /* 0x000fe40005000000 */
[----:B------:R-:W-:Y:S02]  /*7c80*/  FSEL R243, R243, -INF , !P0 ;  /* 0xff800000f3f37808 */ /* 0x000fe40004000000 */
[----:B------:R-:W-:Y:S02]  /*7c90*/  LOP3.LUT P0, RZ, R223, 0x80, RZ, 0xc0, !PT ;  /* 0x00000080dfff7812 */ /* 0x000fe4000780c0ff */
[----:B------:R-:W-:Y:S02]  /*7ca0*/  FMNMX.FTZ R0, R243, R0, !PT ;  /* 0x00000000f3007209 */ /* 0x000fe40007810000 */
[----:B------:R-:W-:Y:S02]  /*7cb0*/  ISETP.GT.AND P0, PT, R22, 0x38, !P0 ;  /* 0x000000381600780c */ /* 0x000fe40004704270 */
[----:B------:R-:W-:Y:S02]  /*7cc0*/  FSEL R117, R252, -INF , !P1 ;  /* 0xff800000fc757808 */ /* 0x000fe40004800000 */
[----:B------:R-:W-:Y:S02]  /*7cd0*/  ISETP.LT.OR P0, PT, R23, 0x39, P0 ;  /* 0x000000391700780c */ /* 0x000fe40000701670 */
[----:B-1----:R-:W-:Y:S02]  /*7ce0*/  FMNMX.FTZ R16, R5, R16, !PT ;  /* 0x0000001005107209 */ /* 0x002fe40007810000 */
[----:B------:R-:W-:Y:S02]  /*7cf0*/  FSEL R241, R241, -INF , !P0 ;  /* 0xff800000f1f17808 */ /* 0x000fe40004000000 */
[----:B------:R-:W-:Y:S01]  /*7d00*/  LOP3.LUT P0, RZ, R223, 0x40, RZ, 0xc0, !PT ;  /* 0x00000040dfff7812 */ /* 0x000fe2000780c0ff */
[----:B------:R-:W1:Y:S01]  /*7d10*/  SHFL.BFLY PT, R17, R16, 0x1, 0x1f ;  /* 0x0c201f0010117f89 */ /* 0x000e6200000e0000 */
[----:B------:R-:W-:Y:S02]  /*7d20*/  FMNMX.FTZ R0, R241, R0, !PT ;  /* 0x00000000f1007209 */ /* 0x000fe40007810000 */
[C---:B------:R-:W-:Y:S04]  /*7d30*/  ISETP.GT.AND P0, PT, R22.reuse, 0x39, !P0 ;  /* 0x000000391600780c */ /* 0x040fe80004704270 */
[----:B------:R-:W-:Y:S04]  /*7d40*/  ISETP.LT.OR P0, PT, R23, 0x3a, P0 ;  /* 0x0000003a1700780c */ /* 0x000fe80000701670 */
[----:B------:R-:W-:Y:S02]  /*7d50*/  FSEL R239, R239, -INF , !P0 ;  /* 0xff800000efef7808 */ /* 0x000fe40004000000 */
[----:B------:R-:W-:Y:S02]  /*7d60*/  LOP3.LUT P0, RZ, R223, 0x20, RZ, 0xc0, !PT ;  /* 0x00000020dfff7812 */ /* 0x000fe4000780c0ff */
[----:B------:R-:W-:Y:S02]  /*7d70*/  FMNMX.FTZ R0, R239, R0, !PT ;  /* 0x00000000ef007209 */ /* 0x000fe40007810000 */
[----:B------:R-:W-:Y:S04]  /*7d80*/  ISETP.GT.AND P0, PT, R22, 0x40, !P0 ;  /* 0x000000401600780c */ /* 0x000fe80004704270 */
        /* <DEDUP_REMOVED lines=14> */
[C---:B------:R-:W-:Y:S04]  /*7e70*/  ISETP.GT.AND P0, PT, R22.reuse, 0x49, !P0 ;  /* 0x000000491600780c */ /* 0x040fe80004704270 */
        /* <DEDUP_REMOVED lines=9> */
[----:B------:R-:W-:Y:S04]  /*7f10*/  ISETP.GT.AND P0, PT, R22, 0x51, !P0 ;  /* 0x000000511600780c */ /* 0x000fe80004704270 */
[----:B------:R-:W-:Y:S02]  /*7f20*/  ISETP.LT.OR P0, PT, R23, 0x52, P0 ;  /* 0x000000521700780c */ /* 0x000fe40000701670 */
[----:B------:R-:W-:Y:S02]  /*7f30*/  LDSM.16.MT88.4 R20, [R210+0x100] ;  /* 0x00010000d214783b */ /* 0x000fe40000004200 */
[----:B------:R-:W-:Y:S04]  /*7f40*/  FSEL R139, R250, -INF , !P0 ;  /* 0xff800000fa8b7808 */ /* 0x000fe80004000000 */
[----:B------:R-:W-:Y:S04]  /*7f50*/  FMNMX.FTZ R0, R139, R0, !PT ;  /* 0x000000008b007209 */ /* 0x000fe80007810000 */
[----:B------:R-:W-:Y:S04]  /*7f60*/  FMNMX.FTZ R0, R135, R0, !PT ;  /* 0x0000000087007209 */ /* 0x000fe80007810000 */
[----:B------:R-:W-:Y:S02]  /*7f70*/  FMNMX.FTZ R7, R117, R0, !PT ;  /* 0x0000000075077209 */ /* 0x000fe40007810000 */
[----:B-1----:R-:W-:Y:S03]  /*7f80*/  FMNMX.FTZ R0, R16, R17, !PT ;  /* 0x0000001110007209 */ /* 0x002fe60007810000 */
[----:B------:R-:W1:Y:S01]  /*7f90*/  SHFL.BFLY PT, R4, R7, 0x2, 0x1f ;  /* 0x0c401f0007047f89 */ /* 0x000e6200000e0000 */
[C---:B------:R-:W-:Y:S01]  /*7fa0*/  FSETP.NEU.FTZ.AND P0, PT, R0.reuse, -INF , PT ;  /* 0xff8000000000780b */ /* 0x040fe20003f1d000 */
[----:B------:R-:W-:Y:S05]  /*7fb0*/  FMUL.FTZ R149, R0, c[0x0][0x2d0] ;  /* 0x0000b40000957a20 */ /* 0x000fea0000410000 */
[----:B------:R-:W-:Y:S05]  /*7fc0*/  FSEL R149, R149, RZ, P0 ;  /* 0x000000ff95957208 */ /* 0x000fea0000000000 */
[--C-:B------:R-:W-:Y:S01]  /*7fd0*/  FFMA.FTZ R118, R6, c[0x0][0x2d0], -R149.reuse ;  /* 0x0000b40006767a23 */ /* 0x100fe20000010895 */
[----:B------:R-:W-:Y:S01]  /*7fe0*/  FSEL R6, R0, RZ, P0 ;  /* 0x000000ff00067208 */ /* 0x000fe20000000000 */
[--C-:B------:R-:W-:Y:S02]  /*7ff0*/  FFMA.FTZ R128, R12, c[0x0][0x2d0], -R149.reuse ;  /* 0x0000b4000c807a23 */ /* 0x100fe40000010895 */
[----:B------:R-:W-:Y:S02]  /*8000*/  FFMA.FTZ R119, R10, c[0x0][0x2d0], -R149 ;  /* 0x0000b4000a777a23 */ /* 0x000fe40000010895 */
[----:B------:R-:W-:Y:S01]  /*8010*/  FADD.FTZ R3, -R6, R3 ;  /* 0x0000000306037221 */ /* 0x000fe20000010100 */
[----:B------:R-:W-:Y:S01]  /*8020*/  MUFU.EX2 R118, R118 ;  /* 0x0000007600767308 */ /* 0x000fe20000000800 */
[--C-:B------:R-:W-:Y:S02]  /*8030*/  FFMA.FTZ R129, R8, c[0x0][0x2d0], -R149.reuse ;  /* 0x0000b40008817a23 */ /* 0x100fe40000010895 */
[--C-:B------:R-:W-:Y:S01]  /*8040*/  FFMA.FTZ R136, R42, c[0x0][0x2d0], -R149.reuse ;  /* 0x0000b4002a887a23 */ /* 0x100fe20000010895 */
[----:B-1----:R-:W-:Y:S01]  /*8050*/  FMNMX.FTZ R5, R7, R4, !PT ;  /* 0x0000000407057209 */ /* 0x002fe20007810000 */
[--C-:B------:R-:W-:Y:S02]  /*8060*/  FFMA.FTZ R137, R40, c[0x0][0x2d0], -R149.reuse ;  /* 0x0000b40028897a23 */ /* 0x100fe40000010895 */
[--C-:B------:R-:W-:Y:S02]  /*8070*/  FFMA.FTZ R138, R50, c[0x0][0x2d0], -R149.reuse ;  /* 0x0000b400328a7a23 */ /* 0x100fe40000010895 */
[----:B------:R-:W1:Y:S01]  /*8080*/  SHFL.BFLY PT, R4, R5, 0x1, 0x1f ;  /* 0x0c201f0005047f89 */ /* 0x000e6200000e0000 */
[----:B------:R-:W-:Y:S01]  /*8090*/  MUFU.EX2 R128, R128 ;  /* 0x0000008000807308 */ /* 0x000fe20000000800 */
[--C-:B------:R-:W-:Y:S02]  /*80a0*/  FFMA.FTZ R145, R48, c[0x0][0x2d0], -R149.reuse ;  /* 0x0000b40030917a23 */ /* 0x100fe40000010895 */
[--C-:B------:R-:W-:Y:S02]  /*80b0*/  FFMA.FTZ R232, R232, c[0x0][0x2d0], -R149.reuse ;  /* 0x0000b400e8e87a23 */ /* 0x100fe40000010895 */
[--C-:B------:R-:W-:Y:S02]  /*80c0*/  FFMA.FTZ R184, R184, c[0x0][0x2d0], -R149.reuse ;  /* 0x0000b400b8b87a23 */ /* 0x100fe40000010895 */
[--C-:B------:R-:W-:Y:S02]  /*80d0*/  FFMA.FTZ R160, R160, c[0x0][0x2d0], -R149.reuse ;  /* 0x0000b400a0a07a23 */ /* 0x100fe40000010895 */
[--C-:B------:R-:W-:Y:S01]  /*80e0*/  FFMA.FTZ R162, R162, c[0x0][0x2d0], -R149.reuse ;  /* 0x0000b400a2a27a23 */ /* 0x100fe20000010895 */
[----:B------:R-:W2:Y:S01]  /*80f0*/  MUFU.EX2 R119, R119 ;  /* 0x0000007700777308 */ /* 0x000ea20000000800 */
[--C-:B------:R-:W-:Y:S02]  /*8100*/  FFMA.FTZ R234, R234, c[0x0][0x2d0], -R149.reuse ;  /* 0x0000b400eaea7a23 */ /* 0x100fe40000010895 */
[--C-:B------:R-:W-:Y:S02]  /*8110*/  FFMA.FTZ R236, R236, c[0x0][0x2d0], -R149.reuse ;  /* 0x0000b400ecec7a23 */ /* 0x100fe40000010895 */
[--C-:B------:R-:W-:Y:S02]  /*8120*/  FFMA.FTZ R156, R156, c[0x0][0x2d0], -R149.reuse ;  /* 0x0000b4009c9c7a23 */ /* 0x100fe40000010895 */
[--C-:B------:R-:W-:Y:S03]  /*8130*/  FFMA.FTZ R146, R146, c[0x0][0x2d0], -R149.reuse ;  /* 0x0000b40092927a23 */ /* 0x100fe60000010895 */
[----:B------:R-:W3:Y:S01]  /*8140*/  MUFU.EX2 R129, R129 ;  /* 0x0000008100817308 */ /* 0x000ee20000000800 */
[----:B-1----:R-:W-:Y:S01]  /*8150*/  FMNMX.FTZ R116, R5, R4, !PT ;  /* 0x0000000405747209 */ /* 0x002fe20007810000 */
[----:B------:R-:W-:Y:S03]  /*8160*/  FMUL.FTZ R4, R3, c[0x0][0x2d0] ;  /* 0x0000b40003047a20 */ /* 0x000fe60000410000 */
[C---:B------:R-:W-:Y:S01]  /*8170*/  FSETP.NEU.FTZ.AND P0, PT, R116.reuse, -INF , PT ;  /* 0xff8000007400780b */ /* 0x040fe20003f1d000 */
[C---:B------:R-:W-:Y:S04]  /*8180*/  FMUL.FTZ R134, R116.reuse, c[0x0][0x2d0] ;  /* 0x0000b40074867a20 */ /* 0x040fe80000410000 */
[----:B------:R-:W1:Y:S01]  /*8190*/  MUFU.EX2 R3, R4 ;  /* 0x0000000400037308 */ /* 0x000e620000000800 */
[----:B------:R-:W-:Y:S02]  /*81a0*/  FSEL R5, R116, RZ, P0 ;  /* 0x000000ff74057208 */ /* 0x000fe40000000000 */
[----:B------:R-:W-:Y:S02]  /*81b0*/  FSEL R134, R134, RZ, P0 ;  /* 0x000000ff86867208 */ /* 0x000fe40000000000 */
[----:B--2---:R-:W-:Y:S01]  /*81c0*/  F2FP.PACK_AB R124, R119, R128 ;  /* 0x00000080777c723e */ /* 0x004fe200000000ff */
[----:B------:R-:W-:Y:S01]  /*81d0*/  FADD.FTZ R5, -R5, R2 ;  /* 0x0000000205057221 */ /* 0x000fe20000010100 */
[----:B------:R-:W-:Y:S01]  /*81e0*/  ISETP.GT.AND P0, PT, R230, R231, PT ;  /* 0x000000e7e600720c */ /* 0x000fe20003f04270 */
[--C-:B------:R-:W-:Y:S02]  /*81f0*/  FFMA.FTZ R133, R15, c[0x0][0x2d0], -R134.reuse ;  /* 0x0000b4000f857a23 */ /* 0x100fe40000010886 */
[--C-:B------:R-:W-:Y:S01]  /*8200*/  FFMA.FTZ R132, R13, c[0x0][0x2d0], -R134.reuse ;  /* 0x0000b4000d847a23 */ /* 0x100fe20000010886 */
[----:B------:R-:W-:Y:S01]  /*8210*/  MUFU.EX2 R232, R232 ;  /* 0x000000e800e87308 */ /* 0x000fe20000000800 */
[----:B------:R-:W2:Y:S01]  /*8220*/  LDSM.16.MT88.4 R12, [R212+0x100] ;  /* 0x00010000d40c783b */ /* 0x000ea20000004200 */
[--C-:B------:R-:W-:Y:S01]  /*8230*/  FFMA.FTZ R131, R11, c[0x0][0x2d0], -R134.reuse ;  /* 0x0000b4000b837a23 */ /* 0x100fe20000010886 */
[----:B---3--:R-:W-:Y:S01]  /*8240*/  F2FP.PACK_AB R126, R129, R118 ;  /* 0x00000076817e723e */ /* 0x008fe200000000ff */
[--C-:B------:R-:W-:Y:S02]  /*8250*/  FFMA.FTZ R130, R9, c[0x0][0x2d0], -R134.reuse ;  /* 0x0000b40009827a23 */ /* 0x100fe40000010886 */
[----:B------:R-:W-:Y:S02]  /*8260*/  FMUL.FTZ R2, R5, c[0x0][0x2d0] ;  /* 0x0000b40005027a20 */ /* 0x000fe40000410000 */
[--C-:B------:R-:W-:Y:S02]  /*8270*/  FFMA.FTZ R165, R165, c[0x0][0x2d0], -R134.reuse ;  /* 0x0000b400a5a57a23 */ /* 0x100fe40000010886 */
[----:B------:R-:W-:Y:S01]  /*8280*/  MUFU.EX2 R133, R133 ;  /* 0x0000008500857308 */ /* 0x000fe20000000800 */
[--C-:B------:R-:W-:Y:S02]  /*8290*/  FFMA.FTZ R161, R161, c[0x0][0x2d0], -R134.reuse ;  /* 0x0000b400a1a17a23 */ /* 0x100fe40000010886 */
[C---:B-1----:R-:W-:Y:S02]  /*82a0*/  FMUL.FTZ R4, R3.reuse, R112 ;  /* 0x0000007003047220 */ /* 0x042fe40000410000 */
[C---:B------:R-:W-:Y:S02]  /*82b0*/  FMUL.FTZ R5, R3.reuse, R113 ;  /* 0x0000007103057220 */ /* 0x040fe40000410000 */
[C---:B------:R-:W-:Y:S02]  /*82c0*/  FMUL.FTZ R8, R3.reuse, R108 ;  /* 0x0000006c03087220 */ /* 0x040fe40000410000 */
[C---:B------:R-:W-:Y:S01]  /*82d0*/  FMUL.FTZ R9, R3.reuse, R109 ;  /* 0x0000006d03097220 */ /* 0x040fe20000410000 */
[----:B------:R-:W1:Y:S01]  /*82e0*/  MUFU.EX2 R2, R2 ;  /* 0x0000000200027308 */ /* 0x000e620000000800 */
[C---:B------:R-:W-:Y:S02]  /*82f0*/  FMUL.FTZ R16, R3.reuse, R100 ;  /* 0x0000006403107220 */ /* 0x040fe40000410000 */
[C---:B------:R-:W-:Y:S02]  /*8300*/  FMUL.FTZ R17, R3.reuse, R101 ;  /* 0x0000006503117220 */ /* 0x040fe40000410000 */
[C---:B------:R-:W-:Y:S02]  /*8310*/  FMUL.FTZ R24, R3.reuse, R92 ;  /* 0x0000005c03187220 */ /* 0x040fe40000410000 */
[C---:B------:R-:W-:Y:S02]  /*8320*/  FMUL.FTZ R25, R3.reuse, R93 ;  /* 0x0000005d03197220 */ /* 0x040fe40000410000 */
[C---:B------:R-:W-:Y:S01]  /*8330*/  FMUL.FTZ R32, R3.reuse, R84 ;  /* 0x0000005403207220 */ /* 0x040fe20000410000 */
[----:B------:R-:W3:Y:S01]  /*8340*/  MUFU.EX2 R132, R132 ;  /* 0x0000008400847308 */ /* 0x000ee20000000800 */
[C---:B------:R-:W-:Y:S02]  /*8350*/  FMUL.FTZ R33, R3.reuse, R85 ;  /* 0x0000005503217220 */ /* 0x040fe40000410000 */
[C---:B------:R-:W-:Y:S02]  /*8360*/  FMUL.FTZ R40, R3.reuse, R76 ;  /* 0x0000004c03287220 */ /* 0x040fe40000410000 */
[C---:B------:R-:W-:Y:S02]  /*8370*/  FMUL.FTZ R41, R3.reuse, R77 ;  /* 0x0000004d03297220 */ /* 0x040fe40000410000 */
[C---:B------:R-:W-:Y:S02]  /*8380*/  FMUL.FTZ R48, R3.reuse, R68 ;  /* 0x0000004403307220 */ /* 0x040fe40000410000 */
[C---:B------:R-:W-:Y:S01]  /*8390*/  FMUL.FTZ R49, R3.reuse, R69 ;  /* 0x0000004503317220 */ /* 0x040fe20000410000 */
[----:B------:R-:W-:Y:S01]  /*83a0*/  MUFU.EX2 R131, R131 ;  /* 0x0000008300837308 */ /* 0x000fe20000000800 */
[C---:B------:R-:W-:Y:S02]  /*83b0*/  FMUL.FTZ R52, R3.reuse, R52 ;  /* 0x0000003403347220 */ /* 0x040fe40000410000 */
[C---:B------:R-:W-:Y:S02]  /*83c0*/  FMUL.FTZ R53, R3.reuse, R53 ;  /* 0x0000003503357220 */ /* 0x040fe40000410000 */
[C---:B-1----:R-:W-:Y:S02]  /*83d0*/  FMUL.FTZ R6, R2.reuse, R114 ;  /* 0x0000007202067220 */ /* 0x042fe40000410000 */
[C---:B------:R-:W-:Y:S02]  /*83e0*/  FMUL.FTZ R7, R2.reuse, R115 ;  /* 0x0000007302077220 */ /* 0x040fe40000410000 */
[C---:B------:R-:W-:Y:S01]  /*83f0*/  FMUL.FTZ R10, R2.reuse, R110 ;  /* 0x0000006e020a7220 */ /* 0x040fe20000410000 */
[----:B------:R-:W1:Y:S01]  /*8400*/  MUFU.EX2 R130, R130 ;  /* 0x0000008200827308 */ /* 0x000e620000000800 */
[C---:B------:R-:W-:Y:S02]  /*8410*/  FMUL.FTZ R11, R2.reuse, R111 ;  /* 0x0000006f020b7220 */ /* 0x040fe40000410000 */
[----:B------:R-:W-:Y:S01]  /*8420*/  FMUL.FTZ R18, R2, R102 ;  /* 0x0000006602127220 */ /* 0x000fe20000410000 */
[----:B---3--:R-:W-:Y:S01]  /*8430*/  F2FP.PACK_AB R125, R132, R133 ;  /* 0x00000085847d723e */ /* 0x008fe200000000ff */
[C---:B------:R-:W-:Y:S01]  /*8440*/  FMUL.FTZ R19, R2.reuse, R103 ;  /* 0x0000006702137220 */ /* 0x040fe20000410000 */
[----:B------:R-:W-:Y:S01]  /*8450*/  LDSM.16.MT88.4 R108, [R212+0x2900] ;  /* 0x00290000d46c783b */ /* 0x000fe20000004200 */
[C---:B------:R-:W-:Y:S02]  /*8460*/  FMUL.FTZ R26, R2.reuse, R94 ;  /* 0x0000005e021a7220 */ /* 0x040fe40000410000 */
[C---:B------:R-:W-:Y:S01]  /*8470*/  FMUL.FTZ R27, R2.reuse, R95 ;  /* 0x0000005f021b7220 */ /* 0x040fe20000410000 */
[----:B------:R-:W-:Y:S01]  /*8480*/  MUFU.EX2 R184, R184 ;  /* 0x000000b800b87308 */ /* 0x000fe20000000800 */
[C---:B------:R-:W-:Y:S02]  /*8490*/  FMUL.FTZ R34, R2.reuse, R86 ;  /* 0x0000005602227220 */ /* 0x040fe40000410000 */
[C---:B------:R-:W-:Y:S01]  /*84a0*/  FMUL.FTZ R35, R2.reuse, R87 ;  /* 0x0000005702237220 */ /* 0x040fe20000410000 */
[----:B------:R-:W-:Y:S01]  /*84b0*/  LDSM.16.MT88.4 R92, [R208+0x4900] ;  /* 0x00490000d05c783b */ /* 0x000fe20000004200 */
[C---:B------:R-:W-:Y:S02]  /*84c0*/  FMUL.FTZ R42, R2.reuse, R78 ;  /* 0x0000004e022a7220 */ /* 0x040fe40000410000 */
[C---:B------:R-:W-:Y:S02]  /*84d0*/  FMUL.FTZ R43, R2.reuse, R79 ;  /* 0x0000004f022b7220 */ /* 0x040fe40000410000 */
[C---:B------:R-:W-:Y:S01]  /*84e0*/  FMUL.FTZ R50, R2.reuse, R70 ;  /* 0x0000004602327220 */ /* 0x040fe20000410000 */
[----:B------:R-:W-:Y:S01]  /*84f0*/  MUFU.EX2 R165, R165 ;  /* 0x000000a500a57308 */ /* 0x000fe20000000800 */
[C---:B------:R-:W-:Y:S01]  /*8500*/  FMUL.FTZ R51, R2.reuse, R71 ;  /* 0x0000004702337220 */ /* 0x040fe20000410000 */
[----:B------:R-:W3:Y:S01]  /*8510*/  LDSM.16.MT88.4 R84, [R210+0x3100] ;  /* 0x00310000d254783b */ /* 0x000ee20000004200 */
[----:B------:R-:W-:Y:S01]  /*8520*/  FMUL.FTZ R54, R2, R54 ;  /* 0x0000003602367220 */ /* 0x000fe20000410000 */
[----:B-1----:R-:W-:Y:S01]  /*8530*/  F2FP.PACK_AB R127, R130, R131 ;  /* 0x00000083827f723e */ /* 0x002fe200000000ff */
[C---:B------:R-:W-:Y:S02]  /*8540*/  FMUL.FTZ R55, R2.reuse, R55 ;  /* 0x0000003702377220 */ /* 0x040fe40000410000 */
[C---:B------:R-:W-:Y:S02]  /*8550*/  FMUL.FTZ R56, R3.reuse, R56 ;  /* 0x0000003803387220 */ /* 0x040fe40000410000 */
[C---:B------:R-:W-:Y:S01]  /*8560*/  FMUL.FTZ R57, R3.reuse, R57 ;  /* 0x0000003903397220 */ /* 0x040fe20000410000 */
[----:B------:R-:W1:Y:S01]  /*8570*/  LDSM.16.MT88.4 R76, [R209+0x3100] ;  /* 0x00310000d14c783b */ /* 0x000e620000004200 */
[C---:B--2---:R-:W-:Y:S01]  /*8580*/  HMMA.16816.F32 R4, R124.reuse, R12, R4 ;  /* 0x0000000c7c04723c */ /* 0x044fe20000001804 */
[----:B------:R-:W-:Y:S04]  /*8590*/  MUFU.EX2 R161, R161 ;  /* 0x000000a100a17308 */ /* 0x000fe80000000800 */
[C---:B------:R-:W-:Y:S02]  /*85a0*/  FMUL.FTZ R58, R2.reuse, R58 ;  /* 0x0000003a023a7220 */ /* 0x040fe40000410000 */
[----:B------:R-:W2:Y:S01]  /*85b0*/  LDSM.16.MT88.4 R68, [R208+0x3100] ;  /* 0x00310000d044783b */ /* 0x000ea20000004200 */
[C---:B------:R-:W-:Y:S03]  /*85c0*/  HMMA.16816.F32 R8, R124.reuse, R14, R8 ;  /* 0x0000000e7c08723c */ /* 0x040fe60000001808 */
[----:B------:R-:W-:Y:S01]  /*85d0*/  MUFU.EX2 R136, R136 ;  /* 0x0000008800887308 */ /* 0x000fe20000000800 */
[C---:B------:R-:W-:Y:S02]  /*85e0*/  FMUL.FTZ R12, R3.reuse, R104 ;  /* 0x00000068030c7220 */ /* 0x040fe40000410000 */
[C---:B------:R-:W-:Y:S01]  /*85f0*/  FMUL.FTZ R13, R3.reuse, R105 ;  /* 0x00000069030d7220 */ /* 0x040fe20000410000 */
[----:B------:R-:W-:Y:S01]  /*8600*/  LDSM.16.MT88.4 R100, [R210+0x2900] ;  /* 0x00290000d264783b */ /* 0x000fe20000004200 */
[C---:B------:R-:W-:Y:S04]  /*8610*/  FMUL.FTZ R14, R2.reuse, R106 ;  /* 0x0000006a020e7220 */ /* 0x040fe80000410000 */
[C---:B------:R-:W-:Y:S01]  /*8620*/  FMUL.FTZ R15, R2.reuse, R107 ;  /* 0x0000006b020f7220 */ /* 0x040fe20000410000 */
[----:B------:R-:W4:Y:S01]  /*8630*/  MUFU.EX2 R137, R137 ;  /* 0x0000008900897308 */ /* 0x000f220000000800 */
[C---:B------:R-:W-:Y:S02]  /*8640*/  FMUL.FTZ R59, R2.reuse, R59 ;  /* 0x0000003b023b7220 */ /* 0x040fe40000410000 */
[C---:B------:R-:W-:Y:S02]  /*8650*/  FMUL.FTZ R60, R3.reuse, R60 ;  /* 0x0000003c033c7220 */ /* 0x040fe40000410000 */
[C---:B------:R-:W-:Y:S01]  /*8660*/  FMUL.FTZ R61, R3.reuse, R61 ;  /* 0x0000003d033d7220 */ /* 0x040fe20000410000 */
[C---:B------:R-:W-:Y:S03]  /*8670*/  HMMA.16816.F32 R12, R124.reuse, R20, R12 ;  /* 0x000000147c0c723c */ /* 0x040fe6000000180c */
[C---:B------:R-:W-:Y:S01]  /*8680*/  FMUL.FTZ R62, R2.reuse, R62 ;  /* 0x0000003e023e7220 */ /* 0x040fe20000410000 */
[----:B------:R-:W-:Y:S01]  /*8690*/  MUFU.EX2 R138, R138 ;  /* 0x0000008a008a7308 */ /* 0x000fe20000000800 */
[C---:B------:R-:W-:Y:S02]  /*86a0*/  FMUL.FTZ R63, R2.reuse, R63 ;  /* 0x0000003f023f7220 */ /* 0x040fe40000410000 */
[C---:B------:R-:W-:Y:S01]  /*86b0*/  FMUL.FTZ R20, R3.reuse, R96 ;  /* 0x0000006003147220 */ /* 0x040fe20000410000 */
[C---:B------:R-:W-:Y:S04]  /*86c0*/  HMMA.16816.F32 R16, R124.reuse, R22, R16 ;  /* 0x000000167c10723c */ /* 0x040fe80000001810 */
[C---:B------:R-:W-:Y:S02]  /*86d0*/  FMUL.FTZ R21, R3.reuse, R97 ;  /* 0x0000006103157220 */ /* 0x040fe40000410000 */
[----:B------:R-:W-:Y:S01]  /*86e0*/  MUFU.EX2 R145, R145 ;  /* 0x0000009100917308 */ /* 0x000fe20000000800 */
[C---:B------:R-:W-:Y:S02]  /*86f0*/  FMUL.FTZ R22, R2.reuse, R98 ;  /* 0x0000006202167220 */ /* 0x040fe40000410000 */
[C---:B------:R-:W-:Y:S03]  /*8700*/  FMUL.FTZ R23, R2.reuse, R99 ;  /* 0x0000006302177220 */ /* 0x040fe60000410000 */
[C---:B------:R-:W-:Y:S02]  /*8710*/  FMUL.FTZ R64, R3.reuse, R64 ;  /* 0x0000004003407220 */ /* 0x040fe40000410000 */
[C---:B------:R-:W-:Y:S02]  /*8720*/  FMUL.FTZ R65, R3.reuse, R65 ;  /* 0x0000004103417220 */ /* 0x040fe40000410000 */
[C---:B------:R-:W-:Y:S01]  /*8730*/  HMMA.16816.F32 R20, R124.reuse, R28, R20 ;  /* 0x0000001c7c14723c */ /* 0x040fe20000001814 */
[----:B------:R-:W-:Y:S02]  /*8740*/  MUFU.EX2 R160, R160 ;  /* 0x000000a000a07308 */ /* 0x000fe40000000800 */
[C---:B------:R-:W-:Y:S02]  /*8750*/  FMUL.FTZ R66, R2.reuse, R66 ;  /* 0x0000004202427220 */ /* 0x040fe40000410000 */
[C---:B------:R-:W-:Y:S02]  /*8760*/  FMUL.FTZ R67, R2.reuse, R67 ;  /* 0x0000004302437220 */ /* 0x040fe40000410000 */
[C---:B------:R-:W-:Y:S01]  /*8770*/  FMUL.FTZ R28, R3.reuse, R88 ;  /* 0x00000058031c7220 */ /* 0x040fe20000410000 */
[C---:B------:R-:W-:Y:S03]  /*8780*/  HMMA.16816.F32 R24, R124.reuse, R30, R24 ;  /* 0x0000001e7c18723c */ /* 0x040fe60000001818 */
[----:B------:R-:W-:Y:S01]  /*8790*/  MUFU.EX2 R162, R162 ;  /* 0x000000a200a27308 */ /* 0x000fe20000000800 */
[----:B------:R-:W-:Y:S02]  /*87a0*/  FMUL.FTZ R29, R3, R89 ;  /* 0x00000059031d7220 */ /* 0x000fe40000410000 */
[--C-:B------:R-:W-:Y:S02]  /*87b0*/  FFMA.FTZ R148, R167, c[0x0][0x2d0], -R134.reuse ;  /* 0x0000b400a7947a23 */ /* 0x100fe40000010886 */
[C---:B------:R-:W-:Y:S04]  /*87c0*/  FMUL.FTZ R30, R2.reuse, R90 ;  /* 0x0000005a021e7220 */ /* 0x040fe80000410000 */
[----:B------:R-:W-:Y:S01]  /*87d0*/  FMUL.FTZ R31, R2, R91 ;  /* 0x0000005b021f7220 */ /* 0x000fe20000410000 */
[----:B------:R-:W-:Y:S01]  /*87e0*/  MUFU.EX2 R148, R148 ;  /* 0x0000009400947308 */ /* 0x000fe20000000800 */
[----:B------:R-:W-:Y:S01]  /*87f0*/  LDSM.16.MT88.4 R88, [R212+0x3900] ;  /* 0x00390000d458783b */ /* 0x000fe20000004200 */
[--C-:B------:R-:W-:Y:S02]  /*8800*/  FFMA.FTZ R151, R151, c[0x0][0x2d0], -R134.reuse ;  /* 0x0000b40097977a23 */ /* 0x100fe40000010886 */
[--C-:B------:R-:W-:Y:S02]  /*8810*/  FFMA.FTZ R157, R157, c[0x0][0x2d0], -R134.reuse ;  /* 0x0000b4009d9d7a23 */ /* 0x100fe40000010886 */
[C---:B------:R-:W-:Y:S03]  /*8820*/  HMMA.16816.F32 R28, R124.reuse, R36, R28 ;  /* 0x000000247c1c723c */ /* 0x040fe6000000181c */
[--C-:B------:R-:W-:Y:S01]  /*8830*/  FFMA.FTZ R158, R163, c[0x0][0x2d0], -R134.reuse ;  /* 0x0000b400a39e7a23 */ /* 0x100fe20000010886 */
[----:B------:R-:W5:Y:S01]  /*8840*/  MUFU.EX2 R151, R151 ;  /* 0x0000009700977308 */ /* 0x000f620000000800 */
[--C-:B------:R-:W-:Y:S02]  /*8850*/  FFMA.FTZ R163, R186, c[0x0][0x2d0], -R149.reuse ;  /* 0x0000b400baa37a23 */ /* 0x100fe40000010895 */
[C---:B------:R-:W-:Y:S01]  /*8860*/  FMUL.FTZ R36, R3.reuse, R80 ;  /* 0x0000005003247220 */ /* 0x040fe20000410000 */
[C---:B------:R-:W-:Y:S04]  /*8870*/  HMMA.16816.F32 R32, R124.reuse, R38, R32 ;  /* 0x000000267c20723c */ /* 0x040fe80000001820 */
[----:B------:R-:W-:Y:S02]  /*8880*/  FMUL.FTZ R37, R3, R81 ;  /* 0x0000005103257220 */ /* 0x000fe40000410000 */
[----:B------:R-:W-:Y:S01]  /*8890*/  MUFU.EX2 R157, R157 ;  /* 0x0000009d009d7308 */ /* 0x000fe20000000800 */
[C---:B------:R-:W-:Y:S02]  /*88a0*/  FMUL.FTZ R38, R2.reuse, R82 ;  /* 0x0000005202267220 */ /* 0x040fe40000410000 */
[----:B------:R-:W-:Y:S02]  /*88b0*/  FMUL.FTZ R39, R2, R83 ;  /* 0x0000005302277220 */ /* 0x000fe40000410000 */
[----:B------:R-:W-:Y:S01]  /*88c0*/  LDSM.16.MT88.4 R80, [R209+0x900] ;  /* 0x00090000d150783b */ /* 0x000fe20000004200 */
[--C-:B------:R-:W-:Y:S02]  /*88d0*/  FFMA.FTZ R167, R164, c[0x0][0x2d0], -R149.reuse ;  /* 0x0000b400a4a77a23 */ /* 0x100fe40000010895 */
[--C-:B------:R-:W-:Y:S02]  /*88e0*/  FFMA.FTZ R164, R237, c[0x0][0x2d0], -R134.reuse ;  /* 0x0000b400eda47a23 */ /* 0x100fe40000010886 */
[C---:B------:R-:W-:Y:S01]  /*88f0*/  HMMA.16816.F32 R36, R124.reuse, R44, R36 ;  /* 0x0000002c7c24723c */ /* 0x040fe20000001824 */
[----:B------:R-:W1:Y:S02]  /*8900*/  MUFU.EX2 R158, R158 ;  /* 0x0000009e009e7308 */ /* 0x000e640000000800 */
[--C-:B------:R-:W-:Y:S02]  /*8910*/  FFMA.FTZ R187, R187, c[0x0][0x2d0], -R134.reuse ;  /* 0x0000b400bbbb7a23 */ /* 0x100fe40000010886 */
[--C-:B------:R-:W-:Y:S02]  /*8920*/  FFMA.FTZ R186, R235, c[0x0][0x2d0], -R134.reuse ;  /* 0x0000b400ebba7a23 */ /* 0x100fe40000010886 */
[C---:B------:R-:W-:Y:S01]  /*8930*/  FMUL.FTZ R44, R3.reuse, R72 ;  /* 0x00000048032c7220 */ /* 0x040fe20000410000 */
[C---:B------:R-:W-:Y:S03]  /*8940*/  HMMA.16816.F32 R40, R124.reuse, R46, R40 ;  /* 0x0000002e7c28723c */ /* 0x040fe60000001828 */
[----:B------:R-:W1:Y:S01]  /*8950*/  MUFU.EX2 R163, R163 ;  /* 0x000000a300a37308 */ /* 0x000e620000000800 */
[----:B------:R-:W-:Y:S02]  /*8960*/  FMUL.FTZ R45, R3, R73 ;  /* 0x00000049032d7220 */ /* 0x000fe40000410000 */
[--C-:B------:R-:W-:Y:S02]  /*8970*/  FFMA.FTZ R233, R233, c[0x0][0x2d0], -R134.reuse ;  /* 0x0000b400e9e97a23 */ /* 0x100fe40000010886 */
[C---:B------:R-:W-:Y:S04]  /*8980*/  FMUL.FTZ R46, R2.reuse, R74 ;  /* 0x0000004a022e7220 */ /* 0x040fe80000410000 */
[----:B------:R-:W-:Y:S01]  /*8990*/  FMUL.FTZ R47, R2, R75 ;  /* 0x0000004b022f7220 */ /* 0x000fe20000410000 */
[----:B------:R-:W2:Y:S01]  /*89a0*/  MUFU.EX2 R167, R167 ;  /* 0x000000a700a77308 */ /* 0x000ea20000000800 */
[----:B------:R-:W4:Y:S01]  /*89b0*/  LDSM.16.MT88.4 R72, [R212+0x900] ;  /* 0x00090000d448783b */ /* 0x000f220000004200 */
[--C-:B------:R-:W-:Y:S02]  /*89c0*/  FFMA.FTZ R235, R240, c[0x0][0x2d0], -R149.reuse ;  /* 0x0000b400f0eb7a23 */ /* 0x100fe40000010895 */
[--C-:B------:R-:W-:Y:S02]  /*89d0*/  FFMA.FTZ R237, R238, c[0x0][0x2d0], -R149.reuse ;  /* 0x0000b400eeed7a23 */ /* 0x100fe40000010895 */
[C---:B---3--:R-:W-:Y:S03]  /*89e0*/  HMMA.16816.F32 R44, R124.reuse, R84, R44 ;  /* 0x000000547c2c723c */ /* 0x048fe6000000182c */
[--C-:B------:R-:W-:Y:S01]  /*89f0*/  FFMA.FTZ R238, R245, c[0x0][0x2d0], -R134.reuse ;  /* 0x0000b400f5ee7a23 */ /* 0x100fe20000010886 */
[----:B------:R-:W-:Y:S01]  /*8a00*/  MUFU.EX2 R164, R164 ;  /* 0x000000a400a47308 */ /* 0x000fe20000000800 */
[--C-:B------:R-:W-:Y:S02]  /*8a10*/  FFMA.FTZ R245, R166, c[0x0][0x2d0], -R149.reuse ;  /* 0x0000b400a6f57a23 */ /* 0x100fe40000010895 */
[--C-:B------:R-:W-:Y:S01]  /*8a20*/  FFMA.FTZ R166, R185, c[0x0][0x2d0], -R134.reuse ;  /* 0x0000b400b9a67a23 */ /* 0x100fe20000010886 */
[C---:B------:R-:W-:Y:S01]  /*8a30*/  HMMA.16816.F32 R48, R124.reuse, R86, R48 ;  /* 0x000000567c30723c */ /* 0x040fe20000001830 */
[----:B------:R-:W-:Y:S03]  /*8a40*/  LDSM.16.MT88.4 R84, [R208+0x900] ;  /* 0x00090000d054783b */ /* 0x000fe60000004200 */
[--C-:B------:R-:W-:Y:S02]  /*8a50*/  FFMA.FTZ R243, R243, c[0x0][0x2d0], -R134.reuse ;  /* 0x0000b400f3f37a23 */ /* 0x100fe40000010886 */
[----:B------:R-:W-:Y:S01]  /*8a60*/  MUFU.EX2 R245, R245 ;  /* 0x000000f500f57308 */ /* 0x000fe20000000800 */
[--C-:B------:R-:W-:Y:S01]  /*8a70*/  FFMA.FTZ R240, R241, c[0x0][0x2d0], -R134.reuse ;  /* 0x0000b400f1f07a23 */ /* 0x100fe20000010886 */
[C---:B-1----:R-:W-:Y:S04]  /*8a80*/  HMMA.16816.F32 R52, R124.reuse, R76, R52 ;  /* 0x0000004c7c34723c */ /* 0x042fe80000001834 */
[--C-:B------:R-:W-:Y:S02]  /*8a90*/  FFMA.FTZ R241, R192, c[0x0][0x2d0], -R149.reuse ;  /* 0x0000b400c0f17a23 */ /* 0x100fe40000010895 */
[--C-:B------:R-:W-:Y:S02]  /*8aa0*/  FFMA.FTZ R192, R159, c[0x0][0x2d0], -R134.reuse ;  /* 0x0000b4009fc07a23 */ /* 0x100fe40000010886 */
[C---:B------:R-:W-:Y:S01]  /*8ab0*/  HMMA.16816.F32 R56, R124.reuse, R78, R56 ;  /* 0x0000004e7c38723c */ /* 0x040fe20000001838 */
[----:B------:R-:W1:Y:S01]  /*8ac0*/  LDSM.16.MT88.4 R76, [R210+0x900] ;  /* 0x00090000d24c783b */ /* 0x000e620000004200 */
[----:B------:R-:W-:Y:S02]  /*8ad0*/  MUFU.EX2 R241, R241 ;  /* 0x000000f100f17308 */ /* 0x000fe40000000800 */
[--C-:B------:R-:W-:Y:S02]  /*8ae0*/  FFMA.FTZ R239, R239, c[0x0][0x2d0], -R134.reuse ;  /* 0x0000b400efef7a23 */ /* 0x100fe40000010886 */
[--C-:B------:R-:W-:Y:S02]  /*8af0*/  FFMA.FTZ R159, R150, c[0x0][0x2d0], -R149.reuse ;  /* 0x0000b400969f7a23 */ /* 0x100fe40000010895 */
[C---:B--2---:R-:W-:Y:S04]  /*8b00*/  HMMA.16816.F32 R60, R124.reuse, R68, R60 ;  /* 0x000000447c3c723c */ /* 0x044fe8000000183c */
[----:B------:R-:W-:Y:S01]  /*8b10*/  MUFU.EX2 R166, R166 ;  /* 0x000000a600a67308 */ /* 0x000fe20000000800 */
[----:B------:R-:W-:Y:S02]  /*8b20*/  FFMA.FTZ R149, R144, c[0x0][0x2d0], -R149 ;  /* 0x0000b40090957a23 */ /* 0x000fe40000010895 */
[----:B----4-:R-:W-:Y:S01]  /*8b30*/  F2FP.PACK_AB R68, R137, R136 ;  /* 0x000000888944723e */ /* 0x010fe200000000ff */
[----:B------:R-:W-:Y:S04]  /*8b40*/  HMMA.16816.F32 R64, R124, R70, R64 ;  /* 0x000000467c40723c */ /* 0x000fe80000001840 */
[----:B-----5:R-:W-:Y:S01]  /*8b50*/  F2FP.PACK_AB R69, R151, R148 ;  /* 0x000000949745723e */ /* 0x020fe200000000ff */
[--C-:B------:R-:W-:Y:S01]  /*8b60*/  FFMA.FTZ R144, R147, c[0x0][0x2d0], -R134.reuse ;  /* 0x0000b40093907a23 */ /* 0x100fe20000010886 */
[----:B------:R-:W-:Y:S01]  /*8b70*/  MUFU.EX2 R192, R192 ;  /* 0x000000c000c07308 */ /* 0x000fe20000000800 */
[----:B------:R-:W-:Y:S01]  /*8b80*/  F2FP.PACK_AB R70, R145, R138 ;  /* 0x0000008a9146723e */ /* 0x000fe200000000ff */
[--C-:B------:R-:W-:Y:S01]  /*8b90*/  FFMA.FTZ R139, R139, c[0x0][0x2d0], -R134.reuse ;  /* 0x0000b4008b8b7a23 */ /* 0x100fe20000010886 */
[----:B------:R-:W-:Y:S03]  /*8ba0*/  F2FP.PACK_AB R71, R158, R157 ;  /* 0x0000009d9e47723e */ /* 0x000fe600000000ff */
[--C-:B------:R-:W-:Y:S02]  /*8bb0*/  FFMA.FTZ R135, R135, c[0x0][0x2d0], -R134.reuse ;  /* 0x0000b40087877a23 */ /* 0x100fe40000010886 */
[----:B------:R-:W-:Y:S02]  /*8bc0*/  FFMA.FTZ R134, R117, c[0x0][0x2d0], -R134 ;  /* 0x0000b40075867a23 */ /* 0x000fe40000010886 */
[C---:B------:R-:W-:Y:S01]  /*8bd0*/  HMMA.16816.F32 R4, R68.reuse, R72, R4 ;  /* 0x000000484404723c */ /* 0x040fe20000001804 */
[----:B------:R-:W2:Y:S04]  /*8be0*/  MUFU.EX2 R187, R187 ;  /* 0x000000bb00bb7308 */ /* 0x000ea80000000800 */
[----:B------:R-:W-:Y:S02]  /*8bf0*/  FFMA.FTZ R128, R3, R224, R128 ;  /* 0x000000e003807223 */ /* 0x000fe40000010080 */
[----:B------:R-:W-:Y:S01]  /*8c00*/  FFMA.FTZ R133, R2, R225, R133 ;  /* 0x000000e102857223 */ /* 0x000fe20000010085 */
[C---:B------:R-:W-:Y:S01]  /*8c10*/  HMMA.16816.F32 R8, R68.reuse, R74, R8 ;  /* 0x0000004a4408723c */ /* 0x040fe20000001808 */
[----:B------:R-:W3:Y:S02]  /*8c20*/  LDSM.16.MT88.4 R72, [R210+0x3900] ;  /* 0x00390000d248783b */ /* 0x000ee40000004200 */
[----:B------:R-:W-:Y:S01]  /*8c30*/  MUFU.EX2 R186, R186 ;  /* 0x000000ba00ba7308 */ /* 0x000fe20000000800 */
[----:B------:R-:W-:Y:S02]  /*8c40*/  FADD.FTZ R119, R119, R128 ;  /* 0x0000008077777221 */ /* 0x000fe40000010000 */
[----:B------:R-:W-:Y:S02]  /*8c50*/  FADD.FTZ R132, R132, R133 ;  /* 0x0000008584847221 */ /* 0x000fe40000010000 */
[C---:B-1----:R-:W-:Y:S04]  /*8c60*/  HMMA.16816.F32 R12, R68.reuse, R76, R12 ;  /* 0x0000004c440c723c */ /* 0x042fe8000000180c */
[----:B------:R-:W-:Y:S01]  /*8c70*/  FADD.FTZ R118, R118, R119 ;  /* 0x0000007776767221 */ /* 0x000fe20000010000 */
[----:B------:R-:W1:Y:S01]  /*8c80*/  MUFU.EX2 R233, R233 ;  /* 0x000000e900e97308 */ /* 0x000e620000000800 */
[----:B------:R-:W-:Y:S02]  /*8c90*/  FADD.FTZ R3, R131, R132 ;  /* 0x0000008483037221 */ /* 0x000fe40000010000 */
[C---:B------:R-:W-:Y:S01]  /*8ca0*/  HMMA.16816.F32 R16, R68.reuse, R78, R16 ;  /* 0x0000004e4410723c */ /* 0x040fe20000001810 */
[----:B------:R-:W4:Y:S03]  /*8cb0*/  LDSM.16.MT88.4 R76, [R209+0x3900] ;  /* 0x00390000d14c783b */ /* 0x000f260000004200 */
[----:B------:R-:W-:Y:S02]  /*8cc0*/  FADD.FTZ R129, R129, R118 ;  /* 0x0000007681817221 */ /* 0x000fe40000010000 */
[----:B------:R-:W-:Y:S01]  /*8cd0*/  FADD.FTZ R3, R130, R3 ;  /* 0x0000000382037221 */ /* 0x000fe20000010000 */
[----:B------:R-:W-:Y:S01]  /*8ce0*/  MUFU.EX2 R234, R234 ;  /* 0x000000ea00ea7308 */ /* 0x000fe20000000800 */
[C---:B------:R-:W-:Y:S04]  /*8cf0*/  HMMA.16816.F32 R20, R68.reuse, R80, R20 ;  /* 0x000000504414723c */ /* 0x040fe80000001814 */
[----:B------:R-:W-:Y:S02]  /*8d00*/  FADD.FTZ R136, R136, R129 ;  /* 0x0000008188887221 */ /* 0x000fe40000010000 */
[----:B------:R-:W-:Y:S02]  /*8d10*/  FADD.FTZ R2, R148, R3 ;  /* 0x0000000394027221 */ /* 0x000fe40000010000 */
[C---:B------:R-:W-:Y:S01]  /*8d20*/  HMMA.16816.F32 R24, R68.reuse, R82, R24 ;  /* 0x000000524418723c */ /* 0x040fe20000001818 */
[----:B------:R-:W5:Y:S01]  /*8d30*/  LDSM.16.MT88.4 R80, [R208+0x3900] ;  /* 0x00390000d050783b */ /* 0x000f620000004200 */
[----:B------:R-:W-:Y:S02]  /*8d40*/  MUFU.EX2 R235, R235 ;  /* 0x000000eb00eb7308 */ /* 0x000fe40000000800 */
[----:B------:R-:W-:Y:S02]  /*8d50*/  FADD.FTZ R137, R137, R136 ;  /* 0x0000008889897221 */ /* 0x000fe40000010000 */
[----:B------:R-:W-:Y:S02]  /*8d60*/  FADD.FTZ R2, R151, R2 ;  /* 0x0000000297027221 */ /* 0x000fe40000010000 */
[C---:B------:R-:W-:Y:S04]  /*8d70*/  HMMA.16816.F32 R28, R68.reuse, R84, R28 ;  /* 0x00000054441c723c */ /* 0x040fe8000000181c */
[----:B------:R-:W-:Y:S01]  /*8d80*/  MUFU.EX2 R236, R236 ;  /* 0x000000ec00ec7308 */ /* 0x000fe20000000800 */
[----:B------:R-:W-:Y:S02]  /*8d90*/  FADD.FTZ R138, R138, R137 ;  /* 0x000000898a8a7221 */ /* 0x000fe40000010000 */
[----:B------:R-:W-:Y:S01]  /*8da0*/  FADD.FTZ R3, R157, R2 ;  /* 0x000000029d037221 */ /* 0x000fe20000010000 */
[C---:B------:R-:W-:Y:S01]  /*8db0*/  HMMA.16816.F32 R32, R68.reuse, R86, R32 ;  /* 0x000000564420723c */ /* 0x040fe20000001820 */
[----:B------:R-:W-:Y:S03]  /*8dc0*/  LDSM.16.MT88.4 R84, [R210+0x1100] ;  /* 0x00110000d254783b */ /* 0x000fe60000004200 */
[----:B------:R-:W-:Y:S02]  /*8dd0*/  FADD.FTZ R138, R145, R138 ;  /* 0x0000008a918a7221 */ /* 0x000fe40000010000 */
[----:B------:R-:W-:Y:S01]  /*8de0*/  MUFU.EX2 R237, R237 ;  /* 0x000000ed00ed7308 */ /* 0x000fe20000000800 */
[----:B------:R-:W-:Y:S01]  /*8df0*/  FADD.FTZ R3, R158, R3 ;  /* 0x000000039e037221 */ /* 0x000fe20000010000 */
[C---:B------:R-:W-:Y:S08]  /*8e00*/  HMMA.16816.F32 R36, R68.reuse, R88, R36 ;  /* 0x000000584424723c */ /* 0x040ff00000001824 */
[C---:B------:R-:W-:Y:S01]  /*8e10*/  HMMA.16816.F32 R40, R68.reuse, R90, R40 ;  /* 0x0000005a4428723c */ /* 0x040fe20000001828 */
[----:B------:R-:W-:Y:S01]  /*8e20*/  LDSM.16.MT88.4 R88, [R208+0x4100] ;  /* 0x00410000d058783b */ /* 0x000fe20000004200 */
[----:B------:R-:W-:Y:S06]  /*8e30*/  MUFU.EX2 R238, R238 ;  /* 0x000000ee00ee7308 */ /* 0x000fec0000000800 */
[C---:B---3--:R-:W-:Y:S04]  /*8e40*/  HMMA.16816.F32 R44, R68.reuse, R72, R44 ;  /* 0x00000048442c723c */ /* 0x048fe8000000182c */
[----:B------:R-:W-:Y:S04]  /*8e50*/  MUFU.EX2 R243, R243 ;  /* 0x000000f300f37308 */ /* 0x000fe80000000800 */
[C---:B------:R-:W-:Y:S01]  /*8e60*/  HMMA.16816.F32 R48, R68.reuse, R74, R48 ;  /* 0x0000004a4430723c */ /* 0x040fe20000001830 */
[----:B------:R-:W3:Y:S05]  /*8e70*/  LDSM.16.MT88.4 R72, [R212+0x1100] ;  /* 0x00110000d448783b */ /* 0x000eea0000004200 */
[----:B------:R-:W-:Y:S02]  /*8e80*/  MUFU.EX2 R240, R240 ;  /* 0x000000f000f07308 */ /* 0x000fe40000000800 */
[C---:B----4-:R-:W-:Y:S08]  /*8e90*/  HMMA.16816.F32 R52, R68.reuse, R76, R52 ;  /* 0x0000004c4434723c */ /* 0x050ff00000001834 */
[C---:B------:R-:W-:Y:S01]  /*8ea0*/  HMMA.16816.F32 R56, R68.reuse, R78, R56 ;  /* 0x0000004e4438723c */ /* 0x040fe20000001838 */
[----:B------:R-:W4:Y:S01]  /*8eb0*/  LDSM.16.MT88.4 R76, [R209+0x1100] ;  /* 0x00110000d14c783b */ /* 0x000f220000004200 */
[----:B------:R-:W-:Y:S06]  /*8ec0*/  MUFU.EX2 R239, R239 ;  /* 0x000000ef00ef7308 */ /* 0x000fec0000000800 */
[C---:B-----5:R-:W-:Y:S04]  /*8ed0*/  HMMA.16816.F32 R60, R68.reuse, R80, R60 ;  /* 0x00000050443c723c */ /* 0x060fe8000000183c */
[----:B------:R-:W-:Y:S04]  /*8ee0*/  MUFU.EX2 R156, R156 ;  /* 0x0000009c009c7308 */ /* 0x000fe80000000800 */
[----:B------:R-:W-:Y:S01]  /*8ef0*/  HMMA.16816.F32 R64, R68, R82, R64 ;  /* 0x000000524440723c */ /* 0x000fe20000001840 */
[----:B------:R-:W5:Y:S05]  /*8f00*/  LDSM.16.MT88.4 R80, [R208+0x1100] ;  /* 0x00110000d050783b */ /* 0x000f6a0000004200 */
[----:B------:R-:W4:Y:S01]  /*8f10*/  MUFU.EX2 R159, R159 ;  /* 0x0000009f009f7308 */ /* 0x000f220000000800 */
[----:B------:R-:W-:Y:S01]  /*8f20*/  F2FP.PACK_AB R68, R160, R163 ;  /* 0x000000a3a044723e */ /* 0x000fe200000000ff */
[----:B------:R-:W-:Y:S01]  /*8f30*/  FADD.FTZ R163, R163, R138 ;  /* 0x0000008aa3a37221 */ /* 0x000fe20000010000 */
[----:B------:R-:W-:Y:S03]  /*8f40*/  F2FP.PACK_AB R70, R167, R162 ;  /* 0x000000a2a746723e */ /* 0x000fe600000000ff */
[----:B--2---:R-:W-:Y:S01]  /*8f50*/  F2FP.PACK_AB R69, R187, R164 ;  /* 0x000000a4bb45723e */ /* 0x004fe200000000ff */
[----:B------:R-:W-:Y:S01]  /*8f60*/  FADD.FTZ R164, R164, R3 ;  /* 0x00000003a4a47221 */ /* 0x000fe20000010000 */
[----:B-1----:R-:W-:Y:S01]  /*8f70*/  F2FP.PACK_AB R71, R233, R186 ;  /* 0x000000bae947723e */ /* 0x002fe200000000ff */
[----:B------:R-:W-:Y:S01]  /*8f80*/  FADD.FTZ R163, R160, R163 ;  /* 0x000000a3a0a37221 */ /* 0x000fe20000010000 */
[----:B------:R-:W-:Y:S01]  /*8f90*/  MUFU.EX2 R146, R146 ;  /* 0x0000009200927308 */ /* 0x000fe20000000800 */
[----:B------:R-:W-:Y:S02]  /*8fa0*/  FADD.FTZ R187, R187, R164 ;  /* 0x000000a4bbbb7221 */ /* 0x000fe40000010000 */
[----:B------:R-:W-:Y:S02]  /*8fb0*/  FADD.FTZ R162, R162, R163 ;  /* 0x000000a3a2a27221 */ /* 0x000fe40000010000 */
[C---:B---3--:R-:W-:Y:S03]  /*8fc0*/  HMMA.16816.F32 R4, R68.reuse, R72, R4 ;  /* 0x000000484404723c */ /* 0x048fe60000001804 */
[----:B------:R-:W-:Y:S02]  /*8fd0*/  FADD.FTZ R186, R186, R187 ;  /* 0x000000bbbaba7221 */ /* 0x000fe40000010000 */
[----:B------:R-:W1:Y:S01]  /*8fe0*/  MUFU.EX2 R149, R149 ;  /* 0x0000009500957308 */ /* 0x000e620000000800 */
[----:B------:R-:W-:Y:S02]  /*8ff0*/  FADD.FTZ R167, R167, R162 ;  /* 0x000000a2a7a77221 */ /* 0x000fe40000010000 */
[C---:B------:R-:W-:Y:S01]  /*9000*/  HMMA.16816.F32 R8, R68.reuse, R74, R8 ;  /* 0x0000004a4408723c */ /* 0x040fe20000001808 */
[----:B------:R-:W2:Y:S03]  /*9010*/  LDSM.16.MT88.4 R72, [R212+0x4100] ;  /* 0x00410000d448783b */ /* 0x000ea60000004200 */
[----:B----4-:R-:W-:Y:S01]  /*9020*/  F2FP.PACK_AB R124, R159, R156 ;  /* 0x0000009c9f7c723e */ /* 0x010fe200000000ff */
[----:B------:R-:W-:Y:S02]  /*9030*/  FADD.FTZ R233, R233, R186 ;  /* 0x000000bae9e97221 */ /* 0x000fe40000010000 */
[----:B------:R-:W-:Y:S01]  /*9040*/  MUFU.EX2 R144, R144 ;  /* 0x0000009000907308 */ /* 0x000fe20000000800 */
[C---:B------:R-:W-:Y:S08]  /*9050*/  HMMA.16816.F32 R12, R68.reuse, R84, R12 ;  /* 0x00000054440c723c */ /* 0x040ff0000000180c */
[C---:B------:R-:W-:Y:S01]  /*9060*/  HMMA.16816.F32 R16, R68.reuse, R86, R16 ;  /* 0x000000564410723c */ /* 0x040fe20000001810 */
[----:B------:R-:W3:Y:S01]  /*9070*/  LDSM.16.MT88.4 R84, [R210+0x4100] ;  /* 0x00410000d254783b */ /* 0x000ee20000004200 */
[----:B------:R-:W4:Y:S02]  /*9080*/  MUFU.EX2 R139, R139 ;  /* 0x0000008b008b7308 */ /* 0x000f240000000800 */
[----:B-1----:R-:W-:Y:S04]  /*9090*/  F2FP.PACK_AB R126, R149, R146 ;  /* 0x00000092957e723e */ /* 0x002fe800000000ff */
[C---:B------:R-:W-:Y:S04]  /*90a0*/  HMMA.16816.F32 R20, R68.reuse, R76, R20 ;  /* 0x0000004c4414723c */ /* 0x040fe80000001814 */
[----:B------:R-:W-:Y:S04]  /*90b0*/  MUFU.EX2 R135, R135 ;  /* 0x0000008700877308 */ /* 0x000fe80000000800 */
[C---:B------:R-:W-:Y:S01]  /*90c0*/  HMMA.16816.F32 R24, R68.reuse, R78, R24 ;  /* 0x0000004e4418723c */ /* 0x040fe20000001818 */
[----:B------:R-:W1:Y:S05]  /*90d0*/  LDSM.16.MT88.4 R76, [R209+0x4100] ;  /* 0x00410000d14c783b */ /* 0x000e6a0000004200 */
[----:B------:R-:W3:Y:S02]  /*90e0*/  MUFU.EX2 R134, R134 ;  /* 0x0000008600867308 */ /* 0x000ee40000000800 */
[C---:B-----5:R-:W-:Y:S04]  /*90f0*/  HMMA.16816.F32 R28, R68.reuse, R80, R28 ;  /* 0x00000050441c723c */ /* 0x060fe8000000181c */
[----:B----4-:R-:W-:Y:S04]  /*9100*/  F2FP.PACK_AB R125, R139, R144 ;  /* 0x000000908b7d723e */ /* 0x010fe800000000ff */
[C---:B------:R-:W-:Y:S01]  /*9110*/  HMMA.16816.F32 R32, R68.reuse, R82, R32 ;  /* 0x000000524420723c */ /* 0x040fe20000001820 */
[----:B------:R-:W4:Y:S07]  /*9120*/  LDSM.16.MT88.4 R80, [R212+0x1900] ;  /* 0x00190000d450783b */ /* 0x000f2e0000004200 */
[C---:B--2---:R-:W-:Y:S04]  /*9130*/  HMMA.16816.F32 R36, R68.reuse, R72, R36 ;  /* 0x000000484424723c */ /* 0x044fe80000001824 */
[----:B---3--:R-:W-:Y:S04]  /*9140*/  F2FP.PACK_AB R127, R134, R135 ;  /* 0x00000087867f723e */ /* 0x008fe800000000ff */
[C---:B------:R-:W-:Y:S01]  /*9150*/  HMMA.16816.F32 R40, R68.reuse, R74, R40 ;  /* 0x0000004a4428723c */ /* 0x040fe20000001828 */
[----:B------:R-:W2:Y:S07]  /*9160*/  LDSM.16.MT88.4 R72, [R210+0x1900] ;  /* 0x00190000d248783b */ /* 0x000eae0000004200 */
[C---:B------:R-:W-:Y:S08]  /*9170*/  HMMA.16816.F32 R44, R68.reuse, R84, R44 ;  /* 0x00000054442c723c */ /* 0x040ff0000000182c */
[C---:B------:R-:W-:Y:S01]  /*9180*/  HMMA.16816.F32 R48, R68.reuse, R86, R48 ;  /* 0x000000564430723c */ /* 0x040fe20000001830 */
[----:B------:R-:W-:Y:S07]  /*9190*/  LDSM.16.MT88.4 R84, [R208+0x1900] ;  /* 0x00190000d054783b */ /* 0x000fee0000004200 */
[C---:B-1----:R-:W-:Y:S08]  /*91a0*/  HMMA.16816.F32 R52, R68.reuse, R76, R52 ;  /* 0x0000004c4434723c */ /* 0x042ff00000001834 */
[C---:B------:R-:W-:Y:S01]  /*91b0*/  HMMA.16816.F32 R56, R68.reuse, R78, R56 ;  /* 0x0000004e4438723c */ /* 0x040fe20000001838 */
[----:B------:R-:W1:Y:S07]  /*91c0*/  LDSM.16.MT88.4 R76, [R209+0x1900] ;  /* 0x00190000d14c783b */ /* 0x000e6e0000004200 */
[C---:B------:R-:W-:Y:S08]  /*91d0*/  HMMA.16816.F32 R60, R68.reuse, R88, R60 ;  /* 0x00000058443c723c */ /* 0x040ff0000000183c */
[----:B------:R-:W-:Y:S01]  /*91e0*/  HMMA.16816.F32 R64, R68, R90, R64 ;  /* 0x0000005a4440723c */ /* 0x000fe20000001840 */
[----:B------:R-:W-:Y:S06]  /*91f0*/  LDSM.16.MT88.4 R88, [R209+0x4900] ;  /* 0x00490000d158783b */ /* 0x000fec0000004200 */
[----:B------:R-:W-:Y:S01]  /*9200*/  F2FP.PACK_AB R68, R235, R234 ;  /* 0x000000eaeb44723e */ /* 0x000fe200000000ff */
[----:B------:R-:W-:Y:S01]  /*9210*/  FADD.FTZ R234, R234, R167 ;  /* 0x000000a7eaea7221 */ /* 0x000fe20000010000 */
[----:B------:R-:W-:Y:S03]  /*9220*/  F2FP.PACK_AB R70, R237, R236 ;  /* 0x000000eced46723e */ /* 0x000fe600000000ff */
[----:B------:R-:W-:Y:S01]  /*9230*/  F2FP.PACK_AB R69, R243, R238 ;  /* 0x000000eef345723e */ /* 0x000fe200000000ff */
[----:B------:R-:W-:Y:S01]  /*9240*/  FADD.FTZ R238, R238, R233 ;  /* 0x000000e9eeee7221 */ /* 0x000fe20000010000 */
[----:B------:R-:W-:Y:S01]  /*9250*/  F2FP.PACK_AB R71, R239, R240 ;  /* 0x000000f0ef47723e */ /* 0x000fe200000000ff */
[----:B------:R-:W-:Y:S02]  /*9260*/  FADD.FTZ R235, R235, R234 ;  /* 0x000000eaebeb7221 */ /* 0x000fe40000010000 */
[----:B------:R-:W-:Y:S02]  /*9270*/  FADD.FTZ R243, R243, R238 ;  /* 0x000000eef3f37221 */ /* 0x000fe40000010000 */
[----:B------:R-:W-:Y:S02]  /*9280*/  FADD.FTZ R236, R236, R235 ;  /* 0x000000ebecec7221 */ /* 0x000fe40000010000 */
[C---:B----4-:R-:W-:Y:S03]  /*9290*/  HMMA.16816.F32 R4, R68.reuse, R80, R4 ;  /* 0x000000504404723c */ /* 0x050fe60000001804 */
[----:B------:R-:W-:Y:S02]  /*92a0*/  FADD.FTZ R240, R240, R243 ;  /* 0x000000f3f0f07221 */ /* 0x000fe40000010000 */
[----:B------:R-:W-:Y:S02]  /*92b0*/  FADD.FTZ R237, R237, R236 ;  /* 0x000000eceded7221 */ /* 0x000fe40000010000 */
[----:B------:R-:W-:Y:S01]  /*92c0*/  FADD.FTZ R239, R239, R240 ;  /* 0x000000f0efef7221 */ /* 0x000fe20000010000 */
[C---:B------:R-:W-:Y:S01]  /*92d0*/  HMMA.16816.F32 R8, R68.reuse, R82, R8 ;  /* 0x000000524408723c */ /* 0x040fe20000001808 */
[----:B------:R-:W3:Y:S03]  /*92e0*/  LDSM.16.MT88.4 R80, [R212+0x4900] ;  /* 0x00490000d450783b */ /* 0x000ee60000004200 */
[----:B------:R-:W-:Y:S04]  /*92f0*/  FADD.FTZ R2, R166, R239 ;  /* 0x000000efa6027221 */ /* 0x000fe80000010000 */
[C---:B--2---:R-:W-:Y:S04]  /*9300*/  HMMA.16816.F32 R12, R68.reuse, R72, R12 ;  /* 0x00000048440c723c */ /* 0x044fe8000000180c */
[----:B------:R-:W-:Y:S04]  /*9310*/  FADD.FTZ R2, R165, R2 ;  /* 0x00000002a5027221 */ /* 0x000fe80000010000 */
[C---:B------:R-:W-:Y:S01]  /*9320*/  HMMA.16816.F32 R16, R68.reuse, R74, R16 ;  /* 0x0000004a4410723c */ /* 0x040fe20000001810 */
[----:B------:R-:W2:Y:S03]  /*9330*/  LDSM.16.MT88.4 R72, [R210+0x4900] ;  /* 0x00490000d248783b */ /* 0x000ea60000004200 */
[----:B------:R-:W-:Y:S02]  /*9340*/  FADD.FTZ R3, R161, R2 ;  /* 0x00000002a1037221 */ /* 0x000fe40000010000 */
[----:B------:R-:W-:Y:S02]  /*9350*/  IMAD.MOV.U32 R2, RZ, RZ, R116 ;  /* 0x000000ffff027224 */ /* 0x000fe400078e0074 */
[C---:B-1----:R-:W-:Y:S04]  /*9360*/  HMMA.16816.F32 R20, R68.reuse, R76, R20 ;  /* 0x0000004c4414723c */ /* 0x042fe80000001814 */
[----:B------:R-:W-:Y:S04]  /*9370*/  FADD.FTZ R3, R192, R3 ;  /* 0x00000003c0037221 */ /* 0x000fe80000010000 */
[C---:B------:R-:W-:Y:S01]  /*9380*/  HMMA.16816.F32 R24, R68.reuse, R78, R24 ;  /* 0x0000004e4418723c */ /* 0x040fe20000001818 */
[----:B------:R-:W1:Y:S03]  /*9390*/  LDSM.16.MT88.4 R76, [R212+0x2100] ;  /* 0x00210000d44c783b */ /* 0x000e660000004200 */
[----:B------:R-:W-:Y:S02]  /*93a0*/  FADD.FTZ R144, R144, R3 ;  /* 0x0000000390907221 */ /* 0x000fe40000010000 */
[----:B------:R-:W-:Y:S02]  /*93b0*/  IMAD.MOV.U32 R3, RZ, RZ, R0 ;  /* 0x000000ffff037224 */ /* 0x000fe400078e0000 */
[C---:B------:R-:W-:Y:S04]  /*93c0*/  HMMA.16816.F32 R28, R68.reuse, R84, R28 ;  /* 0x00000054441c723c */ /* 0x040fe8000000181c */
[----:B------:R-:W-:Y:S04]  /*93d0*/  FADD.FTZ R144, R139, R144 ;  /* 0x000000908b907221 */ /* 0x000fe80000010000 */
[C---:B------:R-:W-:Y:S01]  /*93e0*/  HMMA.16816.F32 R32, R68.reuse, R86, R32 ;  /* 0x000000564420723c */ /* 0x040fe20000001820 */
[----:B------:R-:W-:Y:S03]  /*93f0*/  LDSM.16.MT88.4 R84, [R208+0x2100] ;  /* 0x00210000d054783b */ /* 0x000fe60000004200 */
[----:B------:R-:W-:Y:S04]  /*9400*/  FADD.FTZ R135, R135, R144 ;  /* 0x0000009087877221 */ /* 0x000fe80000010000 */
[C---:B---3--:R-:W-:Y:S04]  /*9410*/  HMMA.16816.F32 R36, R68.reuse, R80, R36 ;  /* 0x000000504424723c */ /* 0x048fe80000001824 */
[----:B------:R-:W-:Y:S04]  /*9420*/  FADD.FTZ R225, R134, R135 ;  /* 0x0000008786e17221 */ /* 0x000fe80000010000 */
[C---:B------:R-:W-:Y:S01]  /*9430*/  HMMA.16816.F32 R40, R68.reuse, R82, R40 ;  /* 0x000000524428723c */ /* 0x040fe20000001828 */
[----:B------:R-:W3:Y:S07]  /*9440*/  LDSM.16.MT88.4 R80, [R210+0x2100] ;  /* 0x00210000d250783b */ /* 0x000eee0000004200 */
[C---:B--2---:R-:W-:Y:S08]  /*9450*/  HMMA.16816.F32 R44, R68.reuse, R72, R44 ;  /* 0x00000048442c723c */ /* 0x044ff0000000182c */
[C---:B------:R-:W-:Y:S01]  /*9460*/  HMMA.16816.F32 R48, R68.reuse, R74, R48 ;  /* 0x0000004a4430723c */ /* 0x040fe20000001830 */
[----:B------:R-:W2:Y:S07]  /*9470*/  LDSM.16.MT88.4 R72, [R209+0x2100] ;  /* 0x00210000d148783b */ /* 0x000eae0000004200 */
[C---:B------:R-:W-:Y:S08]  /*9480*/  HMMA.16816.F32 R52, R68.reuse, R88, R52 ;  /* 0x000000584434723c */ /* 0x040ff00000001834 */
[C---:B------:R-:W-:Y:S01]  /*9490*/  HMMA.16816.F32 R56, R68.reuse, R90, R56 ;  /* 0x0000005a4438723c */ /* 0x040fe20000001838 */
[----:B------:R-:W-:Y:S07]  /*94a0*/  LDSM.16.MT88.4 R88, [R209+0x5100] ;  /* 0x00510000d158783b */ /* 0x000fee0000004200 */
        /* <DEDUP_REMOVED lines=8> */
[----:B------:R-:W-:Y:S02]  /*9530*/  F2FP.PACK_AB R71, R192, R161 ;  /* 0x000000a1c047723e */ /* 0x000fe400000000ff */
[----:B------:R-:W-:Y:S01]  /*9540*/  IADD3 R192, R230, -0x1, RZ ;  /* 0xffffffffe6c07810 */ /* 0x000fe20007ffe0ff */
[----:B------:R-:W-:Y:S04]  /*9550*/  FADD.FTZ R184, R184, R241 ;  /* 0x000000f1b8b87221 */ /* 0x000fe80000010000 */
[C---:B-1----:R-:W-:Y:S03]  /*9560*/  HMMA.16816.F32 R4, R68.reuse, R76, R4 ;  /* 0x0000004c4404723c */ /* 0x042fe60000001804 */
[----:B------:R-:W-:Y:S02]  /*9570*/  FADD.FTZ R245, R245, R184 ;  /* 0x000000b8f5f57221 */ /* 0x000fe40000010000 */
[----:B------:R-:W-:Y:S02]  /*9580*/  IMAD.MOV.U32 R230, RZ, RZ, R192 ;  /* 0x000000ffffe67224 */ /* 0x000fe400078e00c0 */
[----:B------:R-:W-:Y:S01]  /*9590*/  FADD.FTZ R156, R156, R245 ;  /* 0x000000f59c9c7221 */ /* 0x000fe20000010000 */
[C---:B------:R-:W-:Y:S01]  /*95a0*/  HMMA.16816.F32 R8, R68.reuse, R78, R8 ;  /* 0x0000004e4408723c */ /* 0x040fe20000001808 */
[----:B------:R-:W1:Y:S03]  /*95b0*/  LDSM.16.MT88.4 R76, [R212+0x5100] ;  /* 0x00510000d44c783b */ /* 0x000e660000004200 */
[----:B------:R-:W-:Y:S04]  /*95c0*/  FADD.FTZ R159, R159, R156 ;  /* 0x0000009c9f9f7221 */ /* 0x000fe80000010000 */
[C---:B---3--:R-:W-:Y:S04]  /*95d0*/  HMMA.16816.F32 R12, R68.reuse, R80, R12 ;  /* 0x00000050440c723c */ /* 0x048fe8000000180c */
[----:B------:R-:W-:Y:S04]  /*95e0*/  FADD.FTZ R146, R146, R159 ;  /* 0x0000009f92927221 */ /* 0x000fe80000010000 */
[C---:B------:R-:W-:Y:S01]  /*95f0*/  HMMA.16816.F32 R16, R68.reuse, R82, R16 ;  /* 0x000000524410723c */ /* 0x040fe20000001810 */
[----:B------:R-:W3:Y:S03]  /*9600*/  LDSM.16.MT88.4 R80, [R210+0x5100] ;  /* 0x00510000d250783b */ /* 0x000ee60000004200 */
[----:B------:R-:W-:Y:S04]  /*9610*/  FADD.FTZ R224, R149, R146 ;  /* 0x0000009295e07221 */ /* 0x000fe80000010000 */
[C---:B--2---:R-:W-:Y:S08]  /*9620*/  HMMA.16816.F32 R20, R68.reuse, R72, R20 ;  /* 0x000000484414723c */ /* 0x044ff00000001814 */
[C---:B------:R-:W-:Y:S01]  /*9630*/  HMMA.16816.F32 R24, R68.reuse, R74, R24 ;  /* 0x0000004a4418723c */ /* 0x040fe20000001818 */
[----:B------:R-:W2:Y:S07]  /*9640*/  LDSM.16.MT88.4 R72, [R208+0x5100] ;  /* 0x00510000d048783b */ /* 0x000eae0000004200 */
[C---:B------:R-:W-:Y:S08]  /*9650*/  HMMA.16816.F32 R28, R68.reuse, R84, R28 ;  /* 0x00000054441c723c */ /* 0x040ff0000000181c */
[C---:B------:R-:W-:Y:S01]  /*9660*/  HMMA.16816.F32 R32, R68.reuse, R86, R32 ;  /* 0x000000564420723c */ /* 0x040fe20000001820 */
[----:B------:R-:W4:Y:S07]  /*9670*/  LDSM.16.MT88.4 R84, [R208+0x2900] ;  /* 0x00290000d054783b */ /* 0x000f2e0000004200 */
[C---:B-1----:R-:W-:Y:S08]  /*9680*/  HMMA.16816.F32 R36, R68.reuse, R76, R36 ;  /* 0x0000004c4424723c */ /* 0x042ff00000001824 */
[C---:B------:R-:W-:Y:S01]  /*9690*/  HMMA.16816.F32 R40, R68.reuse, R78, R40 ;  /* 0x0000004e4428723c */ /* 0x040fe20000001828 */
[----:B------:R-:W1:Y:S07]  /*96a0*/  LDSM.16.MT88.4 R76, [R212+0x5900] ;  /* 0x00590000d44c783b */ /* 0x000e6e0000004200 */
[C---:B---3--:R-:W-:Y:S08]  /*96b0*/  HMMA.16816.F32 R44, R68.reuse, R80, R44 ;  /* 0x00000050442c723c */ /* 0x048ff0000000182c */
[C---:B------:R-:W-:Y:S08]  /*96c0*/  HMMA.16816.F32 R48, R68.reuse, R82, R48 ;  /* 0x000000524430723c */ /* 0x040ff00000001830 */
[C---:B------:R-:W-:Y:S08]  /*96d0*/  HMMA.16816.F32 R52, R68.reuse, R88, R52 ;  /* 0x000000584434723c */ /* 0x040ff00000001834 */
[C---:B------:R-:W-:Y:S08]  /*96e0*/  HMMA.16816.F32 R56, R68.reuse, R90, R56 ;  /* 0x0000005a4438723c */ /* 0x040ff00000001838 */
[C---:B--2---:R-:W-:Y:S08]  /*96f0*/  HMMA.16816.F32 R60, R68.reuse, R72, R60 ;  /* 0x00000048443c723c */ /* 0x044ff0000000183c */
[----:B------:R-:W-:Y:S01]  /*9700*/  HMMA.16816.F32 R64, R68, R74, R64 ;  /* 0x0000004a4440723c */ /* 0x000fe20000001840 */
[----:B------:R-:W2:Y:S07]  /*9710*/  LDSM.16.MT88.4 R68, [R210+0x5900] ;  /* 0x00590000d244783b */ /* 0x000eae0000004200 */
[C---:B------:R-:W-:Y:S01]  /*9720*/  HMMA.16816.F32 R112, R124.reuse, R108, R4 ;  /* 0x0000006c7c70723c */ /* 0x040fe20000001804 */
[----:B------:R-:W3:Y:S07]  /*9730*/  LDSM.16.MT88.4 R4, [R209+0x5900] ;  /* 0x00590000d104783b */ /* 0x000eee0000004200 */
[C---:B------:R-:W-:Y:S01]  /*9740*/  HMMA.16816.F32 R108, R124.reuse, R110, R8 ;  /* 0x0000006e7c6c723c */ /* 0x040fe20000001808 */
[----:B------:R-:W5:Y:S07]  /*9750*/  LDSM.16.MT88.4 R8, [R208+0x5900] ;  /* 0x00590000d008783b */ /* 0x000f6e0000004200 */
[C---:B------:R-:W-:Y:S08]  /*9760*/  HMMA.16816.F32 R104, R124.reuse, R100, R12 ;  /* 0x000000647c68723c */ /* 0x040ff0000000180c */
[C---:B------:R-:W-:Y:S08]  /*9770*/  HMMA.16816.F32 R100, R124.reuse, R102, R16 ;  /* 0x000000667c64723c */ /* 0x040ff00000001810 */
[C---:B------:R-:W-:Y:S08]  /*9780*/  HMMA.16816.F32 R96, R124.reuse, R92, R20 ;  /* 0x0000005c7c60723c */ /* 0x040ff00000001814 */
[C---:B------:R-:W-:Y:S08]  /*9790*/  HMMA.16816.F32 R92, R124.reuse, R94, R24 ;  /* 0x0000005e7c5c723c */ /* 0x040ff00000001818 */
[C---:B----4-:R-:W-:Y:S08]  /*97a0*/  HMMA.16816.F32 R88, R124.reuse, R84, R28 ;  /* 0x000000547c58723c */ /* 0x050ff0000000181c */
[C---:B------:R-:W-:Y:S08]  /*97b0*/  HMMA.16816.F32 R84, R124.reuse, R86, R32 ;  /* 0x000000567c54723c */ /* 0x040ff00000001820 */
[C---:B-1----:R-:W-:Y:S08]  /*97c0*/  HMMA.16816.F32 R80, R124.reuse, R76, R36 ;  /* 0x0000004c7c50723c */ /* 0x042ff00000001824 */
[C---:B------:R-:W-:Y:S08]  /*97d0*/  HMMA.16816.F32 R76, R124.reuse, R78, R40 ;  /* 0x0000004e7c4c723c */ /* 0x040ff00000001828 */
[C---:B--2---:R-:W-:Y:S08]  /*97e0*/  HMMA.16816.F32 R72, R124.reuse, R68, R44 ;  /* 0x000000447c48723c */ /* 0x044ff0000000182c */
[C---:B------:R-:W-:Y:S08]  /*97f0*/  HMMA.16816.F32 R68, R124.reuse, R70, R48 ;  /* 0x000000467c44723c */ /* 0x040ff00000001830 */
[C---:B---3--:R-:W-:Y:S08]  /*9800*/  HMMA.16816.F32 R52, R124.reuse, R4, R52 ;  /* 0x000000047c34723c */ /* 0x048ff00000001834 */
[C---:B------:R-:W-:Y:S08]  /*9810*/  HMMA.16816.F32 R56, R124.reuse, R6, R56 ;  /* 0x000000067c38723c */ /* 0x040ff00000001838 */
[C---:B-----5:R-:W-:Y:S08]  /*9820*/  HMMA.16816.F32 R60, R124.reuse, R8, R60 ;  /* 0x000000087c3c723c */ /* 0x060ff0000000183c */
[----:B------:R-:W-:Y:S01]  /*9830*/  HMMA.16816.F32 R64, R124, R10, R64 ;  /* 0x0000000a7c40723c */ /* 0x000fe20000001840 */
[----:B------:R-:W-:-:S07]  /*9840*/  @P0 BRA `(.L_x_181) ;  /* 0xffffbd8000000947 */ /* 0x000fce000383ffff */
.L_x_172:
[----:B------:R-:W1:Y:S01]  /*9850*/  S2R R2, SR_CTAID.X ;  /* 0x0000000000027919 */ /* 0x000e620000002500 */
[----:B------:R-:W-:-:S05]  /*9860*/  IMAD.MOV.U32 R3, RZ, RZ, c[0x0][0x168] ;  /* 0x00005a00ff037624 */ /* 0x000fca00078e00ff */
[----:B------:R-:W-:Y:S02]  /*9870*/  IADD3 R3, -R3, 0x1, RZ ;  /* 0x0000000103037810 */ /* 0x000fe40007ffe1ff */
[----:B-1----:R-:W-:-:S05]  /*9880*/  LEA R2, R2, 0x7f, 0x7 ;  /* 0x0000007f02027811 */ /* 0x002fca00078e38ff */
[----:B------:R-:W-:-:S05]  /*9890*/  @P4 IMAD.HI.U32 R4, R2, c[0x0][0x2c8], RZ ;  /* 0x0000b20002044a27 */ /* 0x000fca00078e00ff */
[----:B------:R-:W-:-:S04]  /*98a0*/  @P4 SHF.R.U32.HI R2, RZ, c[0x0][0x2cc], R4 ;  /* 0x0000b300ff024a19 */ /* 0x000fc80000011604 */
[----:B------:R-:W-:-:S04]  /*98b0*/  IADD3 R4, R2, c[0x0][0x1d0], R3 ;  /* 0x0000740002047a10 */ /* 0x000fc80007ffe003 */
[----:B------:R-:W-:Y:S01]  /*98c0*/  IADD3 R3, R4, -c[0x0][0x324], RZ ;  /* 0x8000c90004037a10 */ /* 0x000fe20007ffe0ff */
        /* <DEDUP_REMOVED lines=10> */
.L_x_183:
[----:B------:R-:W-:-:S04]  /*9970*/  MOV R2, c[0x0][0x32c] ;  /* 0x0000cb0000027a02 */ /* 0x000fc80000000f00 */
[----:B------:R-:W-:-:S13]  /*9980*/  ISETP.NE.AND P0, PT, R2, 0x1, PT ;  /* 0x000000010200780c */ /* 0x000fda0003f05270 */
[----:B------:R-:W-:-:S05]  /*9990*/  @P0 IMAD.HI.U32 R2, R4, c[0x0][0x330], RZ ;  /* 0x0000cc0004020a27 */ /* 0x000fca00078e00ff */
[----:B------:R-:W-:-:S05]  /*99a0*/  @P0 SHF.R.U32.HI R4, RZ, c[0x0][0x334], R2 ;  /* 0x0000cd00ff040a19 */ /* 0x000fca0000011602 */
.L_x_184:
[----:B------:R-:W-:-:S05]  /*99b0*/  IMAD R4, R4, c[0x0][0x32c], RZ ;  /* 0x0000cb0004047a24 */ /* 0x000fca00078e02ff */
[----:B------:R-:W-:-:S04]  /*99c0*/  IMNMX R3, R3, R4, !PT ;  /* 0x0000000403037217 */ /* 0x000fc80007800200 */
.L_x_182:
[----:B------:R-:W-:-:S05]  /*99d0*/  IADD3 R3, R3, 0x5f, RZ ;  /* 0x0000005f03037810 */ /* 0x000fca0007ffe0ff */
[----:B------:R-:W-:-:S05]  /*99e0*/  IMAD.HI R3, R3, 0x2aaaaaab, RZ ;  /* 0x2aaaaaab03037827 */ /* 0x000fca00078e02ff */
[----:B------:R-:W-:-:S04]  /*99f0*/  SHF.R.U32.HI R2, RZ, 0x1f, R3 ;  /* 0x0000001fff027819 */ /* 0x000fc80000011603 */
[----:B------:R-:W-:-:S04]  /*9a00*/  LEA.HI.SX32 R2, R3, R2, 0x1c ;  /* 0x0000000203027211 */ /* 0x000fc800078fe2ff */
[----:B------:R-:W-:-:S04]  /*9a10*/  IMNMX R233, R215, R2, !PT ;  /* 0x00000002d7e97217 */ /* 0x000fc80007800200 */
[----:B------:R-:W-:-:S13]  /*9a20*/  ISETP.GE.AND P0, PT, R192, R233, PT ;  /* 0x000000e9c000720c */ /* 0x000fda0003f06270 */
[----:B------:R-:W-:Y:S05]  /*9a30*/  @!P0 BRA `(.L_x_185) ;  /* 0x00002f7000008947 */ /* 0x000fea0003800000 */
[----:B------:R-:W-:Y:S01]  /*9a40*/  MOV R119, R116 ;  /* 0x0000007400777202 */ /* 0x000fe20000000f00 */
[----:B------:R-:W-:Y:S01]  /*9a50*/  IMAD.MOV.U32 R232, RZ, RZ, R192 ;  /* 0x000000ffffe87224 */ /* 0x000fe200078e00c0 */
[----:B------:R-:W-:Y:S01]  /*9a60*/  MOV R3, R0 ;  /* 0x0000000000037202 */ /* 0x000fe20000000f00 */
[----:B------:R-:W-:Y:S01]  /*9a70*/  IMAD.MOV.U32 R230, RZ, RZ, c[0x0][0x1e4] ;  /* 0x00007900ffe67624 */ /* 0x000fe200078e00ff */
[----:B------:R-:W-:Y:S02]  /*9a80*/  MOV R231, c[0x0][0x1e0] ;  /* 0x0000780000e77a02 */ /* 0x000fe40000000f00 */
.L_x_186:
        /* <DEDUP_REMOVED lines=30> */
[----:B------:R-:W1:Y:S02]  /*9c70*/  LDSM.16.M88.4 R48, [R214+0xa900] ;  /* 0x00a90000d630783b */ /* 0x000e640000000200 */
[----:B------:R-:W-:Y:S05]  /*9c80*/  @!P2 IADD3.X R193, R165, UR12, RZ, P0, !PT ;  /* 0x0000000ca5c1ac10 */ /* 0x000fea00087fe4ff */
[C---:B------:R-:W-:Y:S01]  /*9c90*/  HMMA.16816.F32 R8, R120.reuse, R10, RZ ;  /* 0x0000000a7808723c */ /* 0x040fe200000018ff */
[----:B------:R-:W1:Y:S07]  /*9ca0*/  LDSM.16.M88.4 R124, [R213] ;  /* 0x00000000d57c783b */ /* 0x000e6e0000000200 */
[C---:B--2---:R-:W-:Y:S01]  /*9cb0*/  HMMA.16816.F32 R12, R120.reuse, R16, RZ ;  /* 0x00000010780c723c */ /* 0x044fe200000018ff */
[----:B------:R-:W2:Y:S07]  /*9cc0*/  LDSM.16.M88.4 R128, [R207] ;  /* 0x00000000cf80783b */ /* 0x000eae0000000200 */
[C---:B------:R-:W-:Y:S01]  /*9cd0*/  HMMA.16816.F32 R16, R120.reuse, R18, RZ ;  /* 0x000000127810723c */ /* 0x040fe200000018ff */
[----:B------:R-:W1:Y:S07]  /*9ce0*/  LDSM.16.M88.4 R132, [R206] ;  /* 0x00000000ce84783b */ /* 0x000e6e0000000200 */
[C---:B---3--:R-:W-:Y:S01]  /*9cf0*/  HMMA.16816.F32 R20, R120.reuse, R24, RZ ;  /* 0x000000187814723c */ /* 0x048fe200000018ff */
[----:B------:R-:W3:Y:S07]  /*9d00*/  LDSM.16.M88.4 R136, [R205] ;  /* 0x00000000cd88783b */ /* 0x000eee0000000200 */
[C---:B------:R-:W-:Y:S01]  /*9d10*/  HMMA.16816.F32 R24, R120.reuse, R26, RZ ;  /* 0x0000001a7818723c */ /* 0x040fe200000018ff */
[----:B------:R-:W2:Y:S07]  /*9d20*/  LDSM.16.M88.4 R144, [R204] ;  /* 0x00000000cc90783b */ /* 0x000eae0000000200 */
[C---:B----4-:R-:W-:Y:S01]  /*9d30*/  HMMA.16816.F32 R28, R120.reuse, R32, RZ ;  /* 0x00000020781c723c */ /* 0x050fe200000018ff */
[----:B------:R-:W4:Y:S07]  /*9d40*/  LDSM.16.M88.4 R148, [R203] ;  /* 0x00000000cb94783b */ /* 0x000f2e0000000200 */
[C---:B------:R-:W-:Y:S01]  /*9d50*/  HMMA.16816.F32 R32, R120.reuse, R34, RZ ;  /* 0x000000227820723c */ /* 0x040fe200000018ff */
[----:B------:R-:W-:Y:S01]  /*9d60*/  @!PT LDS RZ, [RZ] ;  /* 0x00000000fffff984 */ /* 0x000fe20000000800 */
[----:B------:R-:W-:Y:S01]  /*9d70*/  @!PT LDS RZ, [RZ] ;  /* 0x00000000fffff984 */ /* 0x000fe20000000800 */
[----:B------:R-:W-:Y:S01]  /*9d80*/  @!PT LDS RZ, [RZ] ;  /* 0x00000000fffff984 */ /* 0x000fe20000000800 */
[----:B------:R2:W-:Y:S07]  /*9d90*/  @!P2 LDGSTS.E.BYPASS.LTC128B.128 [R216+0x100], [R160.64], !P6 ;  /* 0x00100000a0d8afae */ /* 0x0005ee000f101d4a */
[C---:B-----5:R-:W-:Y:S01]  /*9da0*/  HMMA.16816.F32 R36, R120.reuse, R40, RZ ;  /* 0x000000287824723c */ /* 0x060fe200000018ff */
[----:B------:R5:W-:Y:S07]  /*9db0*/  @!P2 LDGSTS.E.BYPASS.LTC128B.128 [R216+0x3100], [R116.64], !P5 ;  /* 0x0310000074d8afae */ /* 0x000bee000e901d4a */
[C---:B------:R-:W-:Y:S01]  /*9dc0*/  HMMA.16816.F32 R40, R120.reuse, R42, RZ ;  /* 0x0000002a7828723c */ /* 0x040fe200000018ff */
[----:B------:R2:W-:Y:S07]  /*9dd0*/  @!P2 LDGSTS.E.BYPASS.LTC128B.128 [R216+0x1100], [R164.64], !P6 ;  /* 0x01100000a4d8afae */ /* 0x0005ee000f101d4a */
[C---:B-1----:R-:W-:Y:S01]  /*9de0*/  HMMA.16816.F32 R44, R120.reuse, R48, RZ ;  /* 0x00000030782c723c */ /* 0x042fe200000018ff */
[----:B------:R1:W-:Y:S07]  /*9df0*/  @!P2 LDGSTS.E.BYPASS.LTC128B.128 [R216+0x4100], [R164.64+0x80], !P5 ;  /* 0x04100080a4d8afae */ /* 0x0003ee000e901d4a */
[----:B------:R-:W-:Y:S01]  /*9e00*/  HMMA.16816.F32 R48, R120, R50, RZ ;  /* 0x000000327830723c */ /* 0x000fe200000018ff */
[----:B------:R1:W-:Y:S07]  /*9e10*/  @!P2 LDGSTS.E.BYPASS.LTC128B.128 [R216+0x2100], [R192.64], !P6 ;  /* 0x02100000c0d8afae */ /* 0x0003ee000f101d4a */
[C---:B------:R-:W-:Y:S01]  /*9e20*/  HMMA.16816.F32 R4, R140.reuse, R124, R4 ;  /* 0x0000007c8c04723c */ /* 0x040fe20000001804 */
[----:B------:R1:W-:Y:S04]  /*9e30*/  @!P2 LDGSTS.E.BYPASS.LTC128B.128 [R216+0x5100], [R192.64+0x80], !P5 ;  /* 0x05100080c0d8afae */ /* 0x0003e8000e901d4a */
[C---:B------:R-:W-:Y:S03]  /*9e40*/  ISETP.GT.AND P2, PT, R232.reuse, R215, PT ;  /* 0x000000d7e800720c */ /* 0x040fe60003f44270 */
[C---:B------:R-:W-:Y:S01]  /*9e50*/  HMMA.16816.F32 R8, R140.reuse, R126, R8 ;  /* 0x0000007e8c08723c */ /* 0x040fe20000001808 */
[----:B------:R-:W1:Y:S07]  /*9e60*/  LDSM.16.M88.4 R156, [R211+0x8100] ;  /* 0x00810000d39c783b */ /* 0x000e6e0000000200 */
[C---:B--2---:R-:W-:Y:S01]  /*9e70*/  HMMA.16816.F32 R12, R140.reuse, R128, R12 ;  /* 0x000000808c0c723c */ /* 0x044fe2000000180c */
[----:B------:R-:W0:Y:S07]  /*9e80*/  LDGDEPBAR ;  /* 0x00000000000079af */ /* 0x000e2e0000000000 */
[C---:B------:R-:W-:Y:S01]  /*9e90*/  HMMA.16816.F32 R16, R140.reuse, R130, R16 ;  /* 0x000000828c10723c */ /* 0x040fe20000001810 */
[----:B------:R-:W2:Y:S07]  /*9ea0*/  LDSM.16.M88.4 R124, [R211+0x8900] ;  /* 0x00890000d37c783b */ /* 0x000eae0000000200 */
[C---:B------:R-:W-:Y:S01]  /*9eb0*/  HMMA.16816.F32 R20, R140.reuse, R132, R20 ;  /* 0x000000848c14723c */ /* 0x040fe20000001814 */
[----:B------:R-:W2:Y:S07]  /*9ec0*/  LDSM.16.M88.4 R128, [R211+0x9100] ;  /* 0x00910000d380783b */ /* 0x000eae0000000200 */
[C---:B------:R-:W-:Y:S01]  /*9ed0*/  HMMA.16816.F32 R24, R140.reuse, R134, R24 ;  /* 0x000000868c18723c */ /* 0x040fe20000001818 */
[----:B------:R-:W2:Y:S07]  /*9ee0*/  LDSM.16.M88.4 R160, [R211+0x9900] ;  /* 0x00990000d3a0783b */ /* 0x000eae0000000200 */
[C---:B---3--:R-:W-:Y:S01]  /*9ef0*/  HMMA.16816.F32 R28, R140.reuse, R136, R28 ;  /* 0x000000888c1c723c */ /* 0x048fe2000000181c */
[----:B-1----:R-:W1:Y:S07]  /*9f00*/  LDSM.16.M88.4 R164, [R211+0xa100] ;  /* 0x00a10000d3a4783b */ /* 0x002e6e0000000200 */
[C---:B------:R-:W-:Y:S01]  /*9f10*/  HMMA.16816.F32 R32, R140.reuse, R138, R32 ;  /* 0x0000008a8c20723c */ /* 0x040fe20000001820 */
[----:B------:R-:W3:Y:S07]  /*9f20*/  LDSM.16.M88.4 R184, [R211+0xa900] ;  /* 0x00a90000d3b8783b */ /* 0x000eee0000000200 */
[C---:B------:R-:W-:Y:S01]  /*9f30*/  HMMA.16816.F32 R36, R140.reuse, R144, R36 ;  /* 0x000000908c24723c */ /* 0x040fe20000001824 */
[----:B------:R-:W1:Y:S07]  /*9f40*/  LDSM.16.M88.4 R132, [R202] ;  /* 0x00000000ca84783b */ /* 0x000e6e0000000200 */
[C---:B------:R-:W-:Y:S01]  /*9f50*/  HMMA.16816.F32 R40, R140.reuse, R146, R40 ;  /* 0x000000928c28723c */ /* 0x040fe20000001828 */
[----:B------:R-:W1:Y:S07]  /*9f60*/  LDSM.16.M88.4 R136, [R202+0x800] ;  /* 0x00080000ca88783b */ /* 0x000e6e0000000200 */
[C---:B----4-:R-:W-:Y:S01]  /*9f70*/  HMMA.16816.F32 R44, R140.reuse, R148, R44 ;  /* 0x000000948c2c723c */ /* 0x050fe2000000182c */
[----:B------:R-:W4:Y:S07]  /*9f80*/  LDSM.16.M88.4 R144, [R202+0x1000] ;  /* 0x00100000ca90783b */ /* 0x000f2e0000000200 */
[----:B------:R-:W-:Y:S01]  /*9f90*/  HMMA.16816.F32 R48, R140, R150, R48 ;  /* 0x000000968c30723c */ /* 0x000fe20000001830 */
[----:B------:R-:W1:Y:S07]  /*9fa0*/  LDSM.16.M88.4 R148, [R202+0x1800] ;  /* 0x00180000ca94783b */ /* 0x000e6e0000000200 */
[C---:B------:R-:W-:Y:S01]  /*9fb0*/  HMMA.16816.F32 R4, R152.reuse, R156, R4 ;  /* 0x0000009c9804723c */ /* 0x040fe20000001804 */
[----:B------:R-:W-:Y:S07]  /*9fc0*/  LDSM.16.M88.4 R192, [R211+0xd900] ;  /* 0x00d90000d3c0783b */ /* 0x000fee0000000200 */
[C---:B------:R-:W-:Y:S01]  /*9fd0*/  HMMA.16816.F32 R8, R152.reuse, R158, R8 ;  /* 0x0000009e9808723c */ /* 0x040fe20000001808 */
[----:B------:R-:W1:Y:S07]  /*9fe0*/  LDSM.16.M88.4 R156, [R202+0x2000] ;  /* 0x00200000ca9c783b */ /* 0x000e6e0000000200 */
[C---:B--2---:R-:W-:Y:S08]  /*9ff0*/  HMMA.16816.F32 R12, R152.reuse, R124, R12 ;  /* 0x0000007c980c723c */ /* 0x044ff0000000180c */
[C---:B------:R-:W-:Y:S01]  /*a000*/  HMMA.16816.F32 R16, R152.reuse, R126, R16 ;  /* 0x0000007e9810723c */ /* 0x040fe20000001810 */
        /* <DEDUP_REMOVED lines=10> */
[C---:B---3--:R-:W-:Y:S08]  /*a0b0*/  HMMA.16816.F32 R44, R152.reuse, R184, R44 ;  /* 0x000000b8982c723c */ /* 0x048ff0000000182c */
[----:B------:R-:W-:Y:S01]  /*a0c0*/  HMMA.16816.F32 R48, R152, R186, R48 ;  /* 0x000000ba9830723c */ /* 0x000fe20000001830 */
[----:B------:R-:W3:Y:S07]  /*a0d0*/  LDSM.16.M88.4 R184, [R214+0xc900] ;  /* 0x00c90000d6b8783b */ /* 0x000eee0000000200 */
[C---:B------:R-:W-:Y:S08]  /*a0e0*/  HMMA.16816.F32 R4, R168.reuse, R132, R4 ;  /* 0x00000084a804723c */ /* 0x040ff00000001804 */
[C---:B------:R-:W-:Y:S01]  /*a0f0*/  HMMA.16816.F32 R8, R168.reuse, R134, R8 ;  /* 0x00000086a808723c */ /* 0x040fe20000001808 */
[----:B------:R-:W1:Y:S07]  /*a100*/  LDSM.16.M88.4 R132, [R214+0xd100] ;  /* 0x00d10000d684783b */ /* 0x000e6e0000000200 */
[C---:B------:R-:W-:Y:S08]  /*a110*/  HMMA.16816.F32 R12, R168.reuse, R136, R12 ;  /* 0x00000088a80c723c */ /* 0x040ff0000000180c */
[C---:B------:R-:W-:Y:S01]  /*a120*/  HMMA.16816.F32 R16, R168.reuse, R138, R16 ;  /* 0x0000008aa810723c */ /* 0x040fe20000001810 */
[----:B------:R-:W1:Y:S07]  /*a130*/  LDSM.16.M88.4 R136, [R214+0xd900] ;  /* 0x00d90000d688783b */ /* 0x000e6e0000000200 */
[C---:B----4-:R-:W-:Y:S08]  /*a140*/  HMMA.16816.F32 R20, R168.reuse, R144, R20 ;  /* 0x00000090a814723c */ /* 0x050ff00000001814 */
[C---:B------:R-:W-:Y:S01]  /*a150*/  HMMA.16816.F32 R24, R168.reuse, R146, R24 ;  /* 0x00000092a818723c */ /* 0x040fe20000001818 */
[----:B------:R-:W4:Y:S07]  /*a160*/  LDSM.16.M88.4 R144, [R201] ;  /* 0x00000000c990783b */ /* 0x000f2e0000000200 */
[C---:B------:R-:W-:Y:S08]  /*a170*/  HMMA.16816.F32 R28, R168.reuse, R148, R28 ;  /* 0x00000094a81c723c */ /* 0x040ff0000000181c */
[C---:B------:R-:W-:Y:S01]  /*a180*/  HMMA.16816.F32 R32, R168.reuse, R150, R32 ;  /* 0x00000096a820723c */ /* 0x040fe20000001820 */
[----:B------:R-:W1:Y:S07]  /*a190*/  LDSM.16.M88.4 R148, [R200] ;  /* 0x00000000c894783b */ /* 0x000e6e0000000200 */
[C---:B------:R-:W-:Y:S08]  /*a1a0*/  HMMA.16816.F32 R36, R168.reuse, R156, R36 ;  /* 0x0000009ca824723c */ /* 0x040ff00000001824 */
[C---:B------:R-:W-:Y:S01]  /*a1b0*/  HMMA.16816.F32 R40, R168.reuse, R158, R40 ;  /* 0x0000009ea828723c */ /* 0x040fe20000001828 */
[----:B------:R-:W-:Y:S07]  /*a1c0*/  LDSM.16.M88.4 R156, [R197] ;  /* 0x00000000c59c783b */ /* 0x000fee0000000200 */
[C---:B--2---:R-:W-:Y:S08]  /*a1d0*/  HMMA.16816.F32 R44, R168.reuse, R124, R44 ;  /* 0x0000007ca82c723c */ /* 0x044ff0000000182c */
[----:B------:R-:W-:Y:S01]  /*a1e0*/  HMMA.16816.F32 R48, R168, R126, R48 ;  /* 0x0000007ea830723c */ /* 0x000fe20000001830 */
[----:B------:R-:W2:Y:S07]  /*a1f0*/  LDSM.16.M88.4 R124, [R199] ;  /* 0x00000000c77c783b */ /* 0x000eae0000000200 */
[C---:B------:R-:W-:Y:S08]  /*a200*/  HMMA.16816.F32 R4, R172.reuse, R128, R4 ;  /* 0x00000080ac04723c */ /* 0x040ff00000001804 */
[C---:B------:R-:W-:Y:S01]  /*a210*/  HMMA.16816.F32 R8, R172.reuse, R130, R8 ;  /* 0x00000082ac08723c */ /* 0x040fe20000001808 */
[----:B------:R-:W2:Y:S07]  /*a220*/  LDSM.16.M88.4 R128, [R198] ;  /* 0x00000000c680783b */ /* 0x000eae0000000200 */
[C---:B------:R-:W-:Y:S08]  /*a230*/  HMMA.16816.F32 R12, R172.reuse, R160, R12 ;  /* 0x000000a0ac0c723c */ /* 0x040ff0000000180c */
[C---:B------:R-:W-:Y:S01]  /*a240*/  HMMA.16816.F32 R16, R172.reuse, R162, R16 ;  /* 0x000000a2ac10723c */ /* 0x040fe20000001810 */
[----:B------:R-:W2:Y:S07]  /*a250*/  LDSM.16.M88.4 R160, [R196] ;  /* 0x00000000c4a0783b */ /* 0x000eae0000000200 */
[C---:B-1----:R-:W-:Y:S08]  /*a260*/  HMMA.16816.F32 R20, R172.reuse, R164, R20 ;  /* 0x000000a4ac14723c */ /* 0x042ff00000001814 */
[C---:B------:R-:W-:Y:S01]  /*a270*/  HMMA.16816.F32 R24, R172.reuse, R166, R24 ;  /* 0x000000a6ac18723c */ /* 0x040fe20000001818 */
[----:B------:R-:W1:Y:S07]  /*a280*/  LDSM.16.M88.4 R164, [R211+0xb100] ;  /* 0x00b10000d3a4783b */ /* 0x000e6e0000000200 */
[C---:B---3--:R-:W-:Y:S08]  /*a290*/  HMMA.16816.F32 R28, R172.reuse, R184, R28 ;  /* 0x000000b8ac1c723c */ /* 0x048ff0000000181c */
[C---:B------:R-:W-:Y:S01]  /*a2a0*/  HMMA.16816.F32 R32, R172.reuse, R186, R32 ;  /* 0x000000baac20723c */ /* 0x040fe20000001820 */
[----:B------:R-:W-:Y:S07]  /*a2b0*/  LDSM.16.M88.4 R184, [R211+0xd100] ;  /* 0x00d10000d3b8783b */ /* 0x000fee0000000200 */
[C---:B------:R-:W-:Y:S08]  /*a2c0*/  HMMA.16816.F32 R36, R172.reuse, R132, R36 ;  /* 0x00000084ac24723c */ /* 0x040ff00000001824 */
[C---:B------:R-:W-:Y:S01]  /*a2d0*/  HMMA.16816.F32 R40, R172.reuse, R134, R40 ;  /* 0x00000086ac28723c */ /* 0x040fe20000001828 */
[----:B------:R-:W3:Y:S07]  /*a2e0*/  LDSM.16.M88.4 R132, [R211+0xb900] ;  /* 0x00b90000d384783b */ /* 0x000eee0000000200 */
        /* <DEDUP_REMOVED lines=9> */
[C---:B--2---:R-:W-:Y:S08]  /*a380*/  HMMA.16816.F32 R20, R176.reuse, R124, R20 ;  /* 0x0000007cb014723c */ /* 0x044ff00000001814 */
[C---:B------:R-:W-:Y:S01]  /*a390*/  HMMA.16816.F32 R24, R176.reuse, R126, R24 ;  /* 0x0000007eb018723c */ /* 0x040fe20000001818 */
[----:B------:R-:W2:Y:S07]  /*a3a0*/  LDSM.16.M88.4 R124, [R202+0x3800] ;  /* 0x00380000ca7c783b */ /* 0x000eae0000000200 */
[C---:B------:R-:W-:Y:S08]  /*a3b0*/  HMMA.16816.F32 R28, R176.reuse, R128, R28 ;  /* 0x00000080b01c723c */ /* 0x040ff0000000181c */
[C---:B------:R-:W-:Y:S08]  /*a3c0*/  HMMA.16816.F32 R32, R176.reuse, R130, R32 ;  /* 0x00000082b020723c */ /* 0x040ff00000001820 */
[C---:B------:R-:W-:Y:S08]  /*a3d0*/  HMMA.16816.F32 R36, R176.reuse, R156, R36 ;  /* 0x0000009cb024723c */ /* 0x040ff00000001824 */
[C---:B------:R-:W-:Y:S08]  /*a3e0*/  HMMA.16816.F32 R40, R176.reuse, R158, R40 ;  /* 0x0000009eb028723c */ /* 0x040ff00000001828 */
[C---:B------:R-:W-:Y:S08]  /*a3f0*/  HMMA.16816.F32 R44, R176.reuse, R160, R44 ;  /* 0x000000a0b02c723c */ /* 0x040ff0000000182c */
[----:B------:R-:W-:Y:S08]  /*a400*/  HMMA.16816.F32 R48, R176, R162, R48 ;  /* 0x000000a2b030723c */ /* 0x000ff00000001830 */
[C---:B-1----:R-:W-:Y:S08]  /*a410*/  HMMA.16816.F32 R4, R180.reuse, R164, R4 ;  /* 0x000000a4b404723c */ /* 0x042ff00000001804 */
[C---:B------:R-:W-:Y:S08]  /*a420*/  HMMA.16816.F32 R8, R180.reuse, R166, R8 ;  /* 0x000000a6b408723c */ /* 0x040ff00000001808 */
[C---:B---3--:R-:W-:Y:S08]  /*a430*/  HMMA.16816.F32 R12, R180.reuse, R132, R12 ;  /* 0x00000084b40c723c */ /* 0x048ff0000000180c */
[C---:B------:R-:W-:Y:S08]  /*a440*/  HMMA.16816.F32 R16, R180.reuse, R134, R16 ;  /* 0x00000086b410723c */ /* 0x040ff00000001810 */
[C---:B------:R-:W-:Y:S08]  /*a450*/  HMMA.16816.F32 R20, R180.reuse, R136, R20 ;  /* 0x00000088b414723c */ /* 0x040ff00000001814 */
[C---:B------:R-:W-:Y:S08]  /*a460*/  HMMA.16816.F32 R24, R180.reuse, R138, R24 ;  /* 0x0000008ab418723c */ /* 0x040ff00000001818 */
[C---:B----4-:R-:W-:Y:S08]  /*a470*/  HMMA.16816.F32 R28, R180.reuse, R144, R28 ;  /* 0x00000090b41c723c */ /* 0x050ff0000000181c */
[C---:B------:R-:W-:Y:S08]  /*a480*/  HMMA.16816.F32 R32, R180.reuse, R146, R32 ;  /* 0x00000092b420723c */ /* 0x040ff00000001820 */
[C---:B------:R-:W-:Y:S08]  /*a490*/  HMMA.16816.F32 R36, R180.reuse, R184, R36 ;  /* 0x000000b8b424723c */ /* 0x040ff00000001824 */
[C---:B------:R-:W-:Y:S08]  /*a4a0*/  HMMA.16816.F32 R40, R180.reuse, R186, R40 ;  /* 0x000000bab428723c */ /* 0x040ff00000001828 */
[C---:B------:R-:W-:Y:S07]  /*a4b0*/  HMMA.16816.F32 R44, R180.reuse, R192, R44 ;  /* 0x000000c0b42c723c */ /* 0x040fee000000182c */
[----:B------:R-:W-:Y:S01]  /*a4c0*/  IADD3 R192, R232, -0x1, RZ ;  /* 0xffffffffe8c07810 */ /* 0x000fe20007ffe0ff */
[----:B------:R-:W-:Y:S08]  /*a4d0*/  HMMA.16816.F32 R48, R180, R194, R48 ;  /* 0x000000c2b430723c */ /* 0x000ff00000001830 */
[C---:B------:R-:W-:Y:S08]  /*a4e0*/  HMMA.16816.F32 R4, R188.reuse, R148, R4 ;  /* 0x00000094bc04723c */ /* 0x040ff00000001804 */
[C---:B------:R-:W-:Y:S08]  /*a4f0*/  HMMA.16816.F32 R8, R188.reuse, R150, R8 ;  /* 0x00000096bc08723c */ /* 0x040ff00000001808 */
[C---:B--2---:R-:W-:Y:S08]  /*a500*/  HMMA.16816.F32 R12, R188.reuse, R124, R12 ;  /* 0x0000007cbc0c723c */ /* 0x044ff0000000180c */
[----:B------:R-:W-:Y:S01]  /*a510*/  FMUL.FTZ R130, R4, c[0x0][0x320] ;  /* 0x0000c80004827a20 */ /* 0x000fe20000410000 */
[C---:B------:R-:W-:Y:S03]  /*a520*/  HMMA.16816.F32 R16, R188.reuse, R126, R16 ;  /* 0x0000007ebc10723c */ /* 0x040fe60000001810 */
[----:B------:R-:W-:Y:S02]  /*a530*/  FMUL.FTZ R131, R5, c[0x0][0x320] ;  /* 0x0000c80005837a20 */ /* 0x000fe40000410000 */
[----:B------:R-:W1:Y:S01]  /*a540*/  MUFU.TANH R130, R130 ;  /* 0x0000008200827308 */ /* 0x000e620000002400 */
[----:B------:R-:W-:Y:S02]  /*a550*/  FMUL.FTZ R128, R6, c[0x0][0x320] ;  /* 0x0000c80006807a20 */ /* 0x000fe40000410000 */
[----:B------:R-:W-:Y:S02]  /*a560*/  FMUL.FTZ R129, R7, c[0x0][0x320] ;  /* 0x0000c80007817a20 */ /* 0x000fe40000410000 */
[----:B------:R-:W2:Y:S02]  /*a570*/  LDSM.16.M88.4 R4, [R202+0x4000] ;  /* 0x00400000ca04783b */ /* 0x000ea40000000200 */
[----:B------:R-:W-:Y:S02]  /*a580*/  FMUL.FTZ R9, R9, c[0x0][0x320] ;  /* 0x0000c80009097a20 */ /* 0x000fe40000410000 */
[----:B------:R-:W-:Y:S01]  /*a590*/  FMUL.FTZ R10, R10, c[0x0][0x320] ;  /* 0x0000c8000a0a7a20 */ /* 0x000fe20000410000 */
[----:B------:R-:W3:Y:S01]  /*a5a0*/  MUFU.TANH R131, R131 ;  /* 0x0000008300837308 */ /* 0x000ee20000002400 */
[----:B------:R-:W-:Y:S02]  /*a5b0*/  FMUL.FTZ R11, R11, c[0x0][0x320] ;  /* 0x0000c8000b0b7a20 */ /* 0x000fe40000410000 */
[----:B------:R-:W-:Y:S02]  /*a5c0*/  FMUL.FTZ R134, R8, c[0x0][0x320] ;  /* 0x0000c80008867a20 */ /* 0x000fe40000410000 */
[----:B------:R-:W-:Y:S02]  /*a5d0*/  FMUL.FTZ R135, R12, c[0x0][0x320] ;  /* 0x0000c8000c877a20 */ /* 0x000fe40000410000 */
[----:B------:R-:W-:Y:S02]  /*a5e0*/  FMUL.FTZ R14, R14, c[0x0][0x320] ;  /* 0x0000c8000e0e7a20 */ /* 0x000fe40000410000 */
[----:B------:R-:W-:Y:S01]  /*a5f0*/  FMUL.FTZ R15, R15, c[0x0][0x320] ;  /* 0x0000c8000f0f7a20 */ /* 0x000fe20000410000 */
[----:B------:R-:W-:Y:S01]  /*a600*/  MUFU.TANH R124, R9 ;  /* 0x00000009007c7308 */ /* 0x000fe20000002400 */
[----:B------:R-:W-:Y:S02]  /*a610*/  FMUL.FTZ R137, R16, c[0x0][0x320] ;  /* 0x0000c80010897a20 */ /* 0x000fe40000410000 */
[----:B------:R-:W-:Y:S01]  /*a620*/  FMUL.FTZ R13, R13, c[0x0][0x320] ;  /* 0x0000c8000d0d7a20 */ /* 0x000fe20000410000 */
[----:B-1----:R-:W-:Y:S01]  /*a630*/  FMNMX.FTZ R0, R130, R3, !PT ;  /* 0x0000000382007209 */ /* 0x002fe20007810000 */
[----:B------:R-:W-:Y:S02]  /*a640*/  FMUL.FTZ R17, R17, c[0x0][0x320] ;  /* 0x0000c80011117a20 */ /* 0x000fe40000410000 */
[----:B------:R-:W-:Y:S02]  /*a650*/  FMUL.FTZ R18, R18, c[0x0][0x320] ;  /* 0x0000c80012127a20 */ /* 0x000fe40000410000 */
[----:B------:R-:W-:Y:S01]  /*a660*/  FMUL.FTZ R19, R19, c[0x0][0x320] ;  /* 0x0000c80013137a20 */ /* 0x000fe20000410000 */
[----:B------:R-:W-:Y:S10]  /*a670*/  MUFU.TANH R138, R17 ;  /* 0x00000011008a7308 */ /* 0x000ff40000002400 */
[----:B------:R-:W-:Y:S01]  /*a680*/  MUFU.TANH R166, R10 ;  /* 0x0000000a00a67308 */ /* 0x000fe20000002400 */
[C---:B--2---:R-:W-:Y:S09]  /*a690*/  HMMA.16816.F32 R20, R188.reuse, R4, R20 ;  /* 0x00000004bc14723c */ /* 0x044ff20000001814 */
[----:B------:R1:W-:Y:S01]  /*a6a0*/  MUFU.TANH R158, R11 ;  /* 0x0000000b009e7308 */ /* 0x0003e20000002400 */
[C---:B------:R-:W-:Y:S01]  /*a6b0*/  HMMA.16816.F32 R24, R188.reuse, R6, R24 ;  /* 0x00000006bc18723c */ /* 0x040fe20000001818 */
[----:B------:R-:W-:Y:S08]  /*a6c0*/  LDSM.16.M88.4 R4, [R202+0x5000] ;  /* 0x00500000ca04783b */ /* 0x000ff00000000200 */
[----:B------:R-:W2:Y:S05]  /*a6d0*/  MUFU.TANH R128, R128 ;  /* 0x0000008000807308 */ /* 0x000eaa0000002400 */
[----:B------:R-:W-:Y:S05]  /*a6e0*/  FMUL.FTZ R187, R20, c[0x0][0x320] ;  /* 0x0000c80014bb7a20 */ /* 0x000fea0000410000 */
[----:B------:R-:W-:Y:S01]  /*a6f0*/  MUFU.TANH R129, R129 ;  /* 0x0000008100817308 */ /* 0x000fe20000002400 */
[----:B------:R-:W-:Y:S02]  /*a700*/  FMUL.FTZ R21, R21, c[0x0][0x320] ;  /* 0x0000c80015157a20 */ /* 0x000fe40000410000 */
[----:B------:R-:W-:Y:S01]  /*a710*/  FMUL.FTZ R22, R22, c[0x0][0x320] ;  /* 0x0000c80016167a20 */ /* 0x000fe20000410000 */
[----:B-1----:R-:W1:Y:S01]  /*a720*/  LDSM.16.M88.4 R8, [R202+0x4800] ;  /* 0x00480000ca08783b */ /* 0x002e620000000200 */
[----:B------:R-:W-:Y:S02]  /*a730*/  FMUL.FTZ R23, R23, c[0x0][0x320] ;  /* 0x0000c80017177a20 */ /* 0x000fe40000410000 */
[----:B------:R-:W-:Y:S02]  /*a740*/  FMUL.FTZ R193, R24, c[0x0][0x320] ;  /* 0x0000c80018c17a20 */ /* 0x000fe40000410000 */
[----:B------:R-:W-:Y:S01]  /*a750*/  FMUL.FTZ R25, R25, c[0x0][0x320] ;  /* 0x0000c80019197a20 */ /* 0x000fe20000410000 */
[----:B------:R-:W4:Y:S01]  /*a760*/  MUFU.TANH R134, R134 ;  /* 0x0000008600867308 */ /* 0x000f220000002400 */
[----:B------:R-:W-:Y:S02]  /*a770*/  FMUL.FTZ R26, R26, c[0x0][0x320] ;  /* 0x0000c8001a1a7a20 */ /* 0x000fe40000410000 */
[----:B------:R-:W-:Y:S07]  /*a780*/  FMUL.FTZ R27, R27, c[0x0][0x320] ;  /* 0x0000c8001b1b7a20 */ /* 0x000fee0000410000 */
[----:B------:R-:W1:Y:S10]  /*a790*/  MUFU.TANH R135, R135 ;  /* 0x0000008700877308 */ /* 0x000e740000002400 */
[----:B------:R-:W2:Y:S10]  /*a7a0*/  MUFU.TANH R136, R13 ;  /* 0x0000000d00887308 */ /* 0x000eb40000002400 */
[----:B------:R-:W2:Y:S01]  /*a7b0*/  MUFU.TANH R146, R14 ;  /* 0x0000000e00927308 */ /* 0x000ea20000002400 */
[C---:B-1----:R-:W-:Y:S09]  /*a7c0*/  HMMA.16816.F32 R28, R188.reuse, R8, R28 ;  /* 0x00000008bc1c723c */ /* 0x042ff2000000181c */
[----:B------:R-:W-:Y:S01]  /*a7d0*/  MUFU.TANH R147, R15 ;  /* 0x0000000f00937308 */ /* 0x000fe20000002400 */
[C---:B------:R-:W-:Y:S01]  /*a7e0*/  HMMA.16816.F32 R32, R188.reuse, R10, R32 ;  /* 0x0000000abc20723c */ /* 0x040fe20000001820 */
[----:B------:R-:W1:Y:S01]  /*a7f0*/  LDSM.16.M88.4 R8, [R202+0x5800] ;  /* 0x00580000ca08783b */ /* 0x000e620000000200 */
[----:B------:R-:W-:Y:S07]  /*a800*/  DEPBAR.LE SB0, 0x0 ;  /* 0x000080000000791a */ /* 0x000fee0000000000 */
[----:B------:R-:W1:Y:S01]  /*a810*/  MUFU.TANH R137, R137 ;  /* 0x0000008900897308 */ /* 0x000e620000002400 */
[C---:B------:R-:W-:Y:S01]  /*a820*/  HMMA.16816.F32 R36, R188.reuse, R4, R36 ;  /* 0x00000004bc24723c */ /* 0x040fe20000001824 */
[----:B------:R-:W-:Y:S04]  /*a830*/  BAR.SYNC.DEFER_BLOCKING 0x0 ;  /* 0x0000000000007b1d */ /* 0x000fe80000010000 */
[----:B------:R-:W-:Y:S03]  /*a840*/  FMUL.FTZ R251, R28, c[0x0][0x320] ;  /* 0x0000c8001cfb7a20 */ /* 0x000fe60000410000 */
[C---:B------:R-:W-:Y:S01]  /*a850*/  HMMA.16816.F32 R40, R188.reuse, R6, R40 ;  /* 0x00000006bc28723c */ /* 0x040fe20000001828 */
[----:B------:R-:W5:Y:S03]  /*a860*/  MUFU.TANH R149, R18 ;  /* 0x0000001200957308 */ /* 0x000f660000002400 */
[----:B------:R-:W-:Y:S02]  /*a870*/  FMUL.FTZ R29, R29, c[0x0][0x320] ;  /* 0x0000c8001d1d7a20 */ /* 0x000fe40000410000 */
[----:B------:R-:W-:Y:S01]  /*a880*/  FMUL.FTZ R30, R30, c[0x0][0x320] ;  /* 0x0000c8001e1e7a20 */ /* 0x000fe20000410000 */
[----:B---3--:R-:W-:Y:S01]  /*a890*/  FMNMX.FTZ R7, R131, R0, !PT ;  /* 0x0000000083077209 */ /* 0x008fe20007810000 */
[----:B------:R-:W-:Y:S01]  /*a8a0*/  FMUL.FTZ R31, R31, c[0x0][0x320] ;  /* 0x0000c8001f1f7a20 */ /* 0x000fe20000410000 */
[----:B--2---:R-:W-:Y:S02]  /*a8b0*/  FMNMX.FTZ R0, R128, R119, !PT ;  /* 0x0000007780007209 */ /* 0x004fe40007810000 */
[----:B------:R-:W-:Y:S01]  /*a8c0*/  MUFU.TANH R150, R19 ;  /* 0x0000001300967308 */ /* 0x000fe20000002400 */
[----:B------:R-:W-:Y:S01]  /*a8d0*/  FMUL.FTZ R32, R32, c[0x0][0x320] ;  /* 0x0000c80020207a20 */ /* 0x000fe20000410000 */
[----:B----4-:R-:W-:Y:S01]  /*a8e0*/  FMNMX.FTZ R7, R134, R7, !PT ;  /* 0x0000000786077209 */ /* 0x010fe20007810000 */
[----:B------:R-:W-:Y:S01]  /*a8f0*/  FMUL.FTZ R33, R33, c[0x0][0x320] ;  /* 0x0000c80021217a20 */ /* 0x000fe20000410000 */
[----:B------:R-:W-:Y:S01]  /*a900*/  FMNMX.FTZ R5, R129, R0, !PT ;  /* 0x0000000081057209 */ /* 0x000fe20007810000 */
[----:B------:R-:W-:Y:S01]  /*a910*/  FMUL.FTZ R36, R36, c[0x0][0x320] ;  /* 0x0000c80024247a20 */ /* 0x000fe20000410000 */
[----:B------:R-:W-:Y:S01]  /*a920*/  FMNMX.FTZ R0, R124, R7, !PT ;  /* 0x000000077c007209 */ /* 0x000fe20007810000 */
[----:B------:R-:W-:Y:S01]  /*a930*/  FMUL.FTZ R37, R37, c[0x0][0x320] ;  /* 0x0000c80025257a20 */ /* 0x000fe20000410000 */
[----:B------:R-:W-:Y:S01]  /*a940*/  FMNMX.FTZ R5, R166, R5, !PT ;  /* 0x00000005a6057209 */ /* 0x000fe20007810000 */
[----:B------:R-:W-:Y:S01]  /*a950*/  FMUL.FTZ R38, R38, c[0x0][0x320] ;  /* 0x0000c80026267a20 */ /* 0x000fe20000410000 */
[----:B------:R-:W2:Y:S01]  /*a960*/  MUFU.TANH R187, R187 ;  /* 0x000000bb00bb7308 */ /* 0x000ea20000002400 */
[----:B------:R-:W-:Y:S01]  /*a970*/  FMUL.FTZ R39, R39, c[0x0][0x320] ;  /* 0x0000c80027277a20 */ /* 0x000fe20000410000 */
[----:B------:R-:W-:Y:S01]  /*a980*/  FMNMX.FTZ R7, R135, R0, !PT ;  /* 0x0000000087077209 */ /* 0x000fe20007810000 */
[C---:B-1----:R-:W-:Y:S03]  /*a990*/  HMMA.16816.F32 R44, R188.reuse, R8, R44 ;  /* 0x00000008bc2c723c */ /* 0x042fe6000000182c */
[----:B------:R-:W-:Y:S01]  /*a9a0*/  FMUL.FTZ R34, R34, c[0x0][0x320] ;  /* 0x0000c80022227a20 */ /* 0x000fe20000410000 */
[----:B------:R-:W-:Y:S01]  /*a9b0*/  FMNMX.FTZ R5, R158, R5, !PT ;  /* 0x000000059e057209 */ /* 0x000fe20007810000 */
[----:B------:R-:W-:Y:S01]  /*a9c0*/  FMUL.FTZ R35, R35, c[0x0][0x320] ;  /* 0x0000c80023237a20 */ /* 0x000fe20000410000 */
[----:B------:R-:W-:Y:S01]  /*a9d0*/  FMNMX.FTZ R0, R136, R7, !PT ;  /* 0x0000000788007209 */ /* 0x000fe20007810000 */
[----:B------:R-:W1:Y:S01]  /*a9e0*/  MUFU.TANH R156, R21 ;  /* 0x00000015009c7308 */ /* 0x000e620000002400 */
[----:B------:R-:W-:Y:S04]  /*a9f0*/  HMMA.16816.F32 R48, R188, R10, R48 ;  /* 0x0000000abc30723c */ /* 0x000fe80000001830 */
[----:B------:R-:W-:Y:S01]  /*aa00*/  FMUL.FTZ R40, R40, c[0x0][0x320] ;  /* 0x0000c80028287a20 */ /* 0x000fe20000410000 */
[----:B------:R-:W-:Y:S01]  /*aa10*/  FMNMX.FTZ R2, R146, R5, !PT ;  /* 0x0000000592027209 */ /* 0x000fe20007810000 */
[----:B------:R-:W-:Y:S01]  /*aa20*/  FMUL.FTZ R41, R41, c[0x0][0x320] ;  /* 0x0000c80029297a20 */ /* 0x000fe20000410000 */
[----:B------:R-:W-:Y:S01]  /*aa30*/  FMNMX.FTZ R5, R137, R0, !PT ;  /* 0x0000000089057209 */ /* 0x000fe20007810000 */
[----:B------:R-:W-:Y:S01]  /*aa40*/  FMUL.FTZ R42, R42, c[0x0][0x320] ;  /* 0x0000c8002a2a7a20 */ /* 0x000fe20000410000 */
[----:B------:R-:W3:Y:S03]  /*aa50*/  MUFU.TANH R195, R22 ;  /* 0x0000001600c37308 */ /* 0x000ee60000002400 */
[----:B------:R-:W-:Y:S01]  /*aa60*/  FMUL.FTZ R43, R43, c[0x0][0x320] ;  /* 0x0000c8002b2b7a20 */ /* 0x000fe20000410000 */
[----:B------:R-:W-:Y:S02]  /*aa70*/  FMNMX.FTZ R2, R147, R2, !PT ;  /* 0x0000000293027209 */ /* 0x000fe40007810000 */
[----:B------:R-:W-:Y:S01]  /*aa80*/  FMNMX.FTZ R0, R138, R5, !PT ;  /* 0x000000058a007209 */ /* 0x000fe20007810000 */
[----:B------:R-:W-:Y:S01]  /*aa90*/  FMUL.FTZ R44, R44, c[0x0][0x320] ;  /* 0x0000c8002c2c7a20 */ /* 0x000fe20000410000 */
[----:B-----5:R-:W-:Y:S01]  /*aaa0*/  FMNMX.FTZ R5, R149, R2, !PT ;  /* 0x0000000295057209 */ /* 0x020fe20007810000 */
[----:B------:R-:W-:Y:S01]  /*aab0*/  FMUL.FTZ R45, R45, c[0x0][0x320] ;  /* 0x0000c8002d2d7a20 */ /* 0x000fe20000410000 */
[----:B------:R-:W4:Y:S01]  /*aac0*/  MUFU.TANH R160, R23 ;  /* 0x0000001700a07308 */ /* 0x000f220000002400 */
[----:B------:R-:W-:Y:S01]  /*aad0*/  FMUL.FTZ R46, R46, c[0x0][0x320] ;  /* 0x0000c8002e2e7a20 */ /* 0x000fe20000410000 */
[----:B--2---:R-:W-:Y:S01]  /*aae0*/  FMNMX.FTZ R7, R187, R0, !PT ;  /* 0x00000000bb077209 */ /* 0x004fe20007810000 */
[----:B------:R-:W-:Y:S01]  /*aaf0*/  FMUL.FTZ R47, R47, c[0x0][0x320] ;  /* 0x0000c8002f2f7a20 */ /* 0x000fe20000410000 */
[----:B------:R-:W-:Y:S01]  /*ab00*/  FMNMX.FTZ R0, R150, R5, !PT ;  /* 0x0000000596007209 */ /* 0x000fe20007810000 */
[----:B------:R-:W-:Y:S01]  /*ab10*/  FMUL.FTZ R48, R48, c[0x0][0x320] ;  /* 0x0000c80030307a20 */ /* 0x000fe20000410000 */
[----:B-1----:R-:W-:Y:S01]  /*ab20*/  FMNMX.FTZ R2, R156, R7, !PT ;  /* 0x000000079c027209 */ /* 0x002fe20007810000 */
[----:B------:R-:W-:Y:S02]  /*ab30*/  FMUL.FTZ R49, R49, c[0x0][0x320] ;  /* 0x0000c80031317a20 */ /* 0x000fe40000410000 */
[----:B------:R-:W-:Y:S01]  /*ab40*/  FMUL.FTZ R50, R50, c[0x0][0x320] ;  /* 0x0000c80032327a20 */ /* 0x000fe20000410000 */
[----:B------:R-:W1:Y:S01]  /*ab50*/  MUFU.TANH R193, R193 ;  /* 0x000000c100c17308 */ /* 0x000e620000002400 */
[----:B---3--:R-:W-:Y:S09]  /*ab60*/  FMNMX.FTZ R5, R195, R0, !PT ;  /* 0x00000000c3057209 */ /* 0x008ff20007810000 */
[----:B------:R-:W2:Y:S01]  /*ab70*/  MUFU.TANH R164, R25 ;  /* 0x0000001900a47308 */ /* 0x000ea20000002400 */
[----:B----4-:R-:W-:Y:S09]  /*ab80*/  FMNMX.FTZ R5, R160, R5, !PT ;  /* 0x00000005a0057209 */ /* 0x010ff20007810000 */
[----:B------:R-:W3:Y:S01]  /*ab90*/  MUFU.TANH R162, R26 ;  /* 0x0000001a00a27308 */ /* 0x000ee20000002400 */
[----:B-1----:R-:W-:Y:S09]  /*aba0*/  FMNMX.FTZ R7, R193, R2, !PT ;  /* 0x00000002c1077209 */ /* 0x002ff20007810000 */
[----:B------:R-:W1:Y:S01]  /*abb0*/  MUFU.TANH R235, R27 ;  /* 0x0000001b00eb7308 */ /* 0x000e620000002400 */
[----:B--2---:R-:W-:Y:S09]  /*abc0*/  FMNMX.FTZ R0, R164, R7, !PT ;  /* 0x00000007a4007209 */ /* 0x004ff20007810000 */
[----:B------:R-:W2:Y:S01]  /*abd0*/  MUFU.TANH R251, R251 ;  /* 0x000000fb00fb7308 */ /* 0x000ea20000002400 */
[----:B---3--:R-:W-:Y:S09]  /*abe0*/  FMNMX.FTZ R2, R162, R5, !PT ;  /* 0x00000005a2027209 */ /* 0x008ff20007810000 */
        /* <DEDUP_REMOVED lines=11> */
[----:B---3--:R-:W-:Y:S01]  /*aca0*/  FMNMX.FTZ R4, R249, R0, !PT ;  /* 0x00000000f9047209 */ /* 0x008fe20007810000 */
[----:B------:R-:W-:Y:S08]  /*acb0*/  FMUL.FTZ R0, R51, c[0x0][0x320] ;  /* 0x0000c80033007a20 */ /* 0x000ff00000410000 */
        /* <DEDUP_REMOVED lines=32> */
[----:B------:R3:W1:Y:S01]  /*aec0*/  MUFU.TANH R117, R0 ;  /* 0x0000000000757308 */ /* 0x0006620000002400 */
[----:B--2---:R-:W-:Y:S02]  /*aed0*/  FMNMX.FTZ R6, R126, R13, !PT ;  /* 0x0000000d7e067209 */ /* 0x004fe40007810000 */
[----:B---3--:R-:W-:Y:S03]  /*aee0*/  FMNMX.FTZ R0, R118, R9, !PT ;  /* 0x0000000976007209 */ /* 0x008fe60007810000 */
[----:B------:R-:W2:Y:S01]  /*aef0*/  SHFL.BFLY PT, R9, R6, 0x2, 0x1f ;  /* 0x0c401f0006097f89 */ /* 0x000ea200000e0000 */
[----:B-1----:R-:W-:Y:S07]  /*af00*/  FMNMX.FTZ R7, R117, R0, !PT ;  /* 0x0000000075077209 */ /* 0x002fee0007810000 */
[----:B------:R-:W1:Y:S01]  /*af10*/  SHFL.BFLY PT, R0, R7, 0x2, 0x1f ;  /* 0x0c401f0007007f89 */ /* 0x000e6200000e0000 */
[----:B--2---:R-:W-:Y:S01]  /*af20*/  FMNMX.FTZ R11, R6, R9, !PT ;  /* 0x00000009060b7209 */ /* 0x004fe20007810000 */
[----:B------:R-:W-:Y:S06]  /*af30*/  @P2 IMAD.WIDE.U32 R8, R192, c[0x0][0x1e0], RZ ;  /* 0x00007800c0082a25 */ /* 0x000fec00078e00ff */
[----:B------:R-:W2:Y:S01]  /*af40*/  SHFL.BFLY PT, R2, R11, 0x1, 0x1f ;  /* 0x0c201f000b027f89 */ /* 0x000ea200000e0000 */
[----:B-1----:R-:W-:Y:S02]  /*af50*/  FMNMX.FTZ R5, R7, R0, !PT ;  /* 0x0000000007057209 */ /* 0x002fe40007810000 */
[----:B------:R-:W-:Y:S05]  /*af60*/  @P2 MOV R7, R221 ;  /* 0x000000dd00072202 */ /* 0x000fea0000000f00 */
[----:B------:R-:W1:Y:S01]  /*af70*/  SHFL.BFLY PT, R4, R5, 0x1, 0x1f ;  /* 0x0c201f0005047f89 */ /* 0x000e6200000e0000 */
[----:B--2---:R-:W-:Y:S05]  /*af80*/  FMNMX.FTZ R0, R11, R2, !PT ;  /* 0x000000020b007209 */ /* 0x004fea0007810000 */
[C---:B------:R-:W-:Y:S02]  /*af90*/  FADD.FTZ R2, -R0.reuse, R3 ;  /* 0x0000000300027221 */ /* 0x040fe40000010100 */
[----:B------:R-:W-:Y:S01]  /*afa0*/  FMUL.FTZ R148, R0, c[0x0][0x2d0] ;  /* 0x0000b40000947a20 */ /* 0x000fe20000410000 */
[----:B-1----:R-:W-:Y:S01]  /*afb0*/  FMNMX.FTZ R116, R5, R4, !PT ;  /* 0x0000000405747209 */ /* 0x002fe20007810000 */
[----:B------:R-:W-:Y:S01]  /*afc0*/  FMUL.FTZ R3, R2, c[0x0][0x2d0] ;  /* 0x0000b40002037a20 */ /* 0x000fe20000410000 */
[----:B------:R-:W-:Y:S01]  /*afd0*/  @P2 SHF.R.S32.HI R4, RZ, 0x1f, R192 ;  /* 0x0000001fff042819 */ /* 0x000fe200000114c0 */
[----:B------:R-:W-:Y:S01]  /*afe0*/  FFMA.FTZ R133, R130, c[0x0][0x2d0], -R148 ;  /* 0x0000b40082857a23 */ /* 0x000fe20000010894 */
[----:B------:R-:W-:Y:S01]  /*aff0*/  @P2 SHF.L.U32 R5, R231, 0x6, RZ ;  /* 0x00000006e7052819 */ /* 0x000fe200000006ff */
[----:B------:R-:W-:Y:S02]  /*b000*/  FADD.FTZ R2, -R116, R119 ;  /* 0x0000007774027221 */ /* 0x000fe40000010100 */
[----:B------:R-:W-:Y:S01]  /*b010*/  @P2 IMAD R4, R4, c[0x0][0x1e0], RZ ;  /* 0x0000780004042a24 */ /* 0x000fe200078e02ff */
[----:B------:R-:W1:Y:S01]  /*b020*/  MUFU.EX2 R3, R3 ;  /* 0x0000000300037308 */ /* 0x000e620000000800 */
[----:B------:R-:W-:Y:S02]  /*b030*/  FMUL.FTZ R6, R2, c[0x0][0x2d0] ;  /* 0x0000b40002067a20 */ /* 0x000fe40000410000 */
[----:B------:R-:W-:Y:S02]  /*b040*/  @P2 IMAD R4, R192, c[0x0][0x1e4], R4 ;  /* 0x00007900c0042a24 */ /* 0x000fe400078e0204 */
[--C-:B------:R-:W-:Y:S02]  /*b050*/  FFMA.FTZ R130, R124, c[0x0][0x2d0], -R148.reuse ;  /* 0x0000b4007c827a23 */ /* 0x100fe40000010894 */
[----:B------:R-:W-:Y:S01]  /*b060*/  FMUL.FTZ R124, R116, c[0x0][0x2d0] ;  /* 0x0000b400747c7a20 */ /* 0x000fe20000410000 */
[----:B------:R-:W-:Y:S01]  /*b070*/  @P2 IADD3 R4, R9, R4, RZ ;  /* 0x0000000409042210 */ /* 0x000fe20007ffe0ff */
[--C-:B------:R-:W-:Y:S01]  /*b080*/  FFMA.FTZ R132, R131, c[0x0][0x2d0], -R148.reuse ;  /* 0x0000b40083847a23 */ /* 0x100fe20000010894 */
[----:B------:R2:W3:Y:S01]  /*b090*/  MUFU.EX2 R2, R6 ;  /* 0x0000000600027308 */ /* 0x0004e20000000800 */
[----:B------:R-:W-:Y:S02]  /*b0a0*/  FFMA.FTZ R131, R134, c[0x0][0x2d0], -R148 ;  /* 0x0000b40086837a23 */ /* 0x000fe40000010894 */
[----:B------:R-:W-:Y:S02]  /*b0b0*/  @P2 IMAD R4, R4, 0x60, RZ ;  /* 0x0000006004042824 */ /* 0x000fe400078e02ff */
[--C-:B------:R-:W-:Y:S02]  /*b0c0*/  FFMA.FTZ R134, R128, c[0x0][0x2d0], -R124.reuse ;  /* 0x0000b40080867a23 */ /* 0x100fe4000001087c */
[--C-:B------:R-:W-:Y:S02]  /*b0d0*/  FFMA.FTZ R129, R129, c[0x0][0x2d0], -R124.reuse ;  /* 0x0000b40081817a23 */ /* 0x100fe4000001087c */
[--C-:B------:R-:W-:Y:S01]  /*b0e0*/  FFMA.FTZ R128, R166, c[0x0][0x2d0], -R124.reuse ;  /* 0x0000b400a6807a23 */ /* 0x100fe2000001087c */
[----:B------:R-:W-:Y:S01]  /*b0f0*/  MUFU.EX2 R133, R133 ;  /* 0x0000008500857308 */ /* 0x000fe20000000800 */
[----:B------:R-:W-:Y:S02]  /*b100*/  FFMA.FTZ R119, R158, c[0x0][0x2d0], -R124 ;  /* 0x0000b4009e777a23 */ /* 0x000fe4000001087c */
[----:B------:R-:W-:Y:S02]  /*b110*/  FFMA.FTZ R185, R185, c[0x0][0x2d0], -R148 ;  /* 0x0000b400b9b97a23 */ /* 0x000fe40000010894 */
[C---:B-1----:R-:W-:Y:S02]  /*b120*/  FMUL.FTZ R24, R3.reuse, R92 ;  /* 0x0000005c03187220 */ /* 0x042fe40000410000 */
[C---:B------:R-:W-:Y:S02]  /*b130*/  FMUL.FTZ R25, R3.reuse, R93 ;  /* 0x0000005d03197220 */ /* 0x040fe40000410000 */
[C---:B------:R-:W-:Y:S01]  /*b140*/  FMUL.FTZ R32, R3.reuse, R84 ;  /* 0x0000005403207220 */ /* 0x040fe20000410000 */
[----:B------:R-:W1:Y:S01]  /*b150*/  MUFU.EX2 R132, R132 ;  /* 0x0000008400847308 */ /* 0x000e620000000800 */
[C---:B------:R-:W-:Y:S02]  /*b160*/  FMUL.FTZ R33, R3.reuse, R85 ;  /* 0x0000005503217220 */ /* 0x040fe40000410000 */
[----:B------:R-:W-:Y:S01]  /*b170*/  FMUL.FTZ R40, R3, R76 ;  /* 0x0000004c03287220 */ /* 0x000fe20000410000 */
[----:B--2---:R-:W-:Y:S01]  /*b180*/  @P2 MOV R6, R218 ;  /* 0x000000da00062202 */ /* 0x004fe20000000f00 */
[C---:B---3--:R-:W-:Y:S02]  /*b190*/  FMUL.FTZ R18, R2.reuse, R102 ;  /* 0x0000006602127220 */ /* 0x048fe40000410000 */
[----:B------:R-:W-:Y:S02]  /*b1a0*/  FMUL.FTZ R19, R2, R103 ;  /* 0x0000006702137220 */ /* 0x000fe40000410000 */
[----:B------:R-:W-:Y:S01]  /*b1b0*/  @P2 IMAD.WIDE.U32 R6, R8, 0x60, R6 ;  /* 0x0000006008062825 */ /* 0x000fe200078e0006 */
[----:B------:R-:W-:Y:S03]  /*b1c0*/  MUFU.EX2 R131, R131 ;  /* 0x0000008300837308 */ /* 0x000fe60000000800 */
[C---:B------:R-:W-:Y:S01]  /*b1d0*/  FMUL.FTZ R26, R2.reuse, R94 ;  /* 0x0000005e021a7220 */ /* 0x040fe20000410000 */
[----:B------:R-:W-:Y:S01]  /*b1e0*/  @P2 IADD3 R4, R7, R4, RZ ;  /* 0x0000000407042210 */ /* 0x000fe20007ffe0ff */
[----:B------:R-:W-:Y:S01]  /*b1f0*/  FMUL.FTZ R27, R2, R95 ;  /* 0x0000005f021b7220 */ /* 0x000fe20000410000 */
[----:B------:R-:W-:Y:S01]  /*b200*/  @P2 SHF.L.U32 R8, R6, 0x1, RZ ;  /* 0x0000000106082819 */ /* 0x000fe200000006ff */
[----:B------:R-:W-:Y:S01]  /*b210*/  FMUL.FTZ R34, R2, R86 ;  /* 0x0000005602227220 */ /* 0x000fe20000410000 */
[----:B------:R-:W-:Y:S01]  /*b220*/  @P2 SHF.L.U64.HI R6, R6, 0x1, R4 ;  /* 0x0000000106062819 */ /* 0x000fe20000010204 */
[----:B------:R-:W-:Y:S01]  /*b230*/  FMUL.FTZ R35, R2, R87 ;  /* 0x0000005702237220 */ /* 0x000fe20000410000 */
[C---:B------:R-:W-:Y:S01]  /*b240*/  @P2 IADD3 R10, P0, R8.reuse, c[0x0][0x1c8], RZ ;  /* 0x00007200080a2a10 */ /* 0x040fe20007f1e0ff */
[----:B------:R-:W-:Y:S01]  /*b250*/  MUFU.EX2 R130, R130 ;  /* 0x0000008200827308 */ /* 0x000fe20000000800 */
[----:B------:R-:W-:Y:S01]  /*b260*/  @P2 IADD3 R8, P1, R8, 0x80, RZ ;  /* 0x0000008008082810 */ /* 0x000fe20007f3e0ff */
[----:B------:R-:W-:Y:S01]  /*b270*/  FMUL.FTZ R41, R3, R77 ;  /* 0x0000004d03297220 */ /* 0x000fe20000410000 */
[----:B------:R-:W-:Y:S01]  /*b280*/  @P2 IADD3.X R11, R6, c[0x0][0x1cc], RZ, P0, !PT ;  /* 0x00007300060b2a10 */ /* 0x000fe200007fe4ff */
[----:B------:R-:W-:Y:S01]  /*b290*/  FMUL.FTZ R42, R2, R78 ;  /* 0x0000004e022a7220 */ /* 0x000fe20000410000 */
[----:B------:R-:W-:Y:S01]  /*b2a0*/  @P2 IADD3 R8, P0, R8, c[0x0][0x1c8], RZ ;  /* 0x0000720008082a10 */ /* 0x000fe20007f1e0ff */
[----:B------:R-:W-:Y:S01]  /*b2b0*/  FMUL.FTZ R43, R2, R79 ;  /* 0x0000004f022b7220 */ /* 0x000fe20000410000 */
[----:B------:R-:W-:Y:S01]  /*b2c0*/  @P2 SHF.L.U64.HI R4, R231, 0x6, R230 ;  /* 0x00000006e7042819 */ /* 0x000fe200000102e6 */
[----:B------:R2:W-:Y:S01]  /*b2d0*/  @P2 LDGSTS.E.BYPASS.LTC128B.128 [R216+0x8100], [R10.64], !P6 ;  /* 0x081000000ad82fae */ /* 0x0005e2000f101d4a */
[----:B------:R-:W-:Y:S01]  /*b2e0*/  @P2 IADD3.X R9, RZ, c[0x0][0x1cc], R6, P0, P1 ;  /* 0x00007300ff092a10 */ /* 0x000fe200007e2406 */
[----:B------:R-:W-:Y:S01]  /*b2f0*/  MUFU.EX2 R134, R134 ;  /* 0x0000008600867308 */ /* 0x000fe20000000800 */
[----:B------:R-:W-:Y:S01]  /*b300*/  @P2 IADD3 R6, P1, R10, R5, RZ ;  /* 0x000000050a062210 */ /* 0x000fe20007f3e0ff */
[C---:B------:R-:W-:Y:S02]  /*b310*/  FMUL.FTZ R48, R3.reuse, R68 ;  /* 0x0000004403307220 */ /* 0x040fe40000410000 */
[----:B------:R-:W-:Y:S01]  /*b320*/  FMUL.FTZ R49, R3, R69 ;  /* 0x0000004503317220 */ /* 0x000fe20000410000 */
[-C--:B------:R-:W-:Y:S01]  /*b330*/  @P2 IADD3.X R7, R11, R4.reuse, RZ, P1, !PT ;  /* 0x000000040b072210 */ /* 0x080fe20000ffe4ff */
[----:B------:R3:W-:Y:S01]  /*b340*/  @P2 LDGSTS.E.BYPASS.LTC128B.128 [R216+0xb100], [R8.64], !P5 ;  /* 0x0b10000008d82fae */ /* 0x0007e2000e901d4a */
[----:B------:R-:W-:Y:S01]  /*b350*/  @P2 IADD3 R16, P0, R6, R5, RZ ;  /* 0x0000000506102210 */ /* 0x000fe20007f1e0ff */
[----:B------:R-:W-:Y:S02]  /*b360*/  FMUL.FTZ R5, R3, R113 ;  /* 0x0000007103057220 */ /* 0x000fe40000410000 */
[----:B------:R-:W4:Y:S01]  /*b370*/  MUFU.EX2 R129, R129 ;  /* 0x0000008100817308 */ /* 0x000f220000000800 */
[----:B------:R-:W-:Y:S01]  /*b380*/  @P2 IADD3.X R17, R7, R4, RZ, P0, !PT ;  /* 0x0000000407112210 */ /* 0x000fe200007fe4ff */
[C---:B------:R-:W-:Y:S01]  /*b390*/  FMUL.FTZ R4, R3.reuse, R112 ;  /* 0x0000007003047220 */ /* 0x040fe20000410000 */
[----:B-1----:R-:W-:Y:S01]  /*b3a0*/  F2FP.PACK_AB R112, R132, R133 ;  /* 0x000000858470723e */ /* 0x002fe200000000ff */
[----:B------:R1:W-:Y:S01]  /*b3b0*/  @P2 LDGSTS.E.BYPASS.LTC128B.128 [R216+0x9100], [R6.64], !P6 ;  /* 0x0910000006d82fae */ /* 0x0003e2000f101d4a */
[----:B------:R-:W-:Y:S01]  /*b3c0*/  FMUL.FTZ R50, R2, R70 ;  /* 0x0000004602327220 */ /* 0x000fe20000410000 */
[----:B------:R-:W-:Y:S01]  /*b3d0*/  ISETP.GT.AND P0, PT, R232, R233, PT ;  /* 0x000000e9e800720c */ /* 0x000fe20003f04270 */
[C---:B------:R-:W-:Y:S01]  /*b3e0*/  FMUL.FTZ R51, R2.reuse, R71 ;  /* 0x0000004702337220 */ /* 0x040fe20000410000 */
[----:B------:R-:W-:Y:S01]  /*b3f0*/  MOV R232, R192 ;  /* 0x000000c000e87202 */ /* 0x000fe20000000f00 */
[C---:B------:R-:W-:Y:S01]  /*b400*/  FMUL.FTZ R52, R3.reuse, R52 ;  /* 0x0000003403347220 */ /* 0x040fe20000410000 */
[----:B------:R-:W-:Y:S01]  /*b410*/  MUFU.EX2 R128, R128 ;  /* 0x0000008000807308 */ /* 0x000fe20000000800 */
[C---:B------:R-:W-:Y:S01]  /*b420*/  FMUL.FTZ R53, R3.reuse, R53 ;  /* 0x0000003503357220 */ /* 0x040fe20000410000 */
[----:B------:R1:W-:Y:S01]  /*b430*/  @P2 LDGSTS.E.BYPASS.LTC128B.128 [R216+0xc100], [R6.64+0x80], !P5 ;  /* 0x0c10008006d82fae */ /* 0x0003e2000e901d4a */
[C---:B------:R-:W-:Y:S02]  /*b440*/  FMUL.FTZ R54, R2.reuse, R54 ;  /* 0x0000003602367220 */ /* 0x040fe40000410000 */
[C---:B--2---:R-:W-:Y:S02]  /*b450*/  FMUL.FTZ R10, R2.reuse, R110 ;  /* 0x0000006e020a7220 */ /* 0x044fe40000410000 */
[C---:B------:R-:W-:Y:S02]  /*b460*/  FMUL.FTZ R11, R2.reuse, R111 ;  /* 0x0000006f020b7220 */ /* 0x040fe40000410000 */
[C---:B------:R-:W-:Y:S01]  /*b470*/  FMUL.FTZ R55, R2.reuse, R55 ;  /* 0x0000003702377220 */ /* 0x040fe20000410000 */
[----:B------:R2:W-:Y:S01]  /*b480*/  @P2 LDGSTS.E.BYPASS.LTC128B.128 [R216+0xa100], [R16.64], !P6 ;  /* 0x0a10000010d82fae */ /* 0x0005e2000f101d4a */
[----:B------:R-:W5:Y:S01]  /*b490*/  MUFU.EX2 R119, R119 ;  /* 0x0000007700777308 */ /* 0x000f620000000800 */
[----:B------:R-:W-:Y:S01]  /*b4a0*/  FMUL.FTZ R56, R3, R56 ;  /* 0x0000003803387220 */ /* 0x000fe20000410000 */
[----:B----4-:R-:W-:Y:S01]  /*b4b0*/  F2FP.PACK_AB R113, R129, R134 ;  /* 0x000000868171723e */ /* 0x010fe200000000ff */
[C---:B---3--:R-:W-:Y:S02]  /*b4c0*/  FMUL.FTZ R8, R3.reuse, R108 ;  /* 0x0000006c03087220 */ /* 0x048fe40000410000 */
[C---:B------:R-:W-:Y:S02]  /*b4d0*/  FMUL.FTZ R9, R3.reuse, R109 ;  /* 0x0000006d03097220 */ /* 0x040fe40000410000 */
[----:B------:R2:W-:Y:S01]  /*b4e0*/  @P2 LDGSTS.E.BYPASS.LTC128B.128 [R216+0xd100], [R16.64+0x80], !P5 ;  /* 0x0d10008010d82fae */ /* 0x0005e2000e901d4a */
[C---:B------:R-:W-:Y:S02]  /*b4f0*/  FMUL.FTZ R57, R3.reuse, R57 ;  /* 0x0000003903397220 */ /* 0x040fe40000410000 */
[C---:B------:R-:W-:Y:S01]  /*b500*/  FMUL.FTZ R58, R2.reuse, R58 ;  /* 0x0000003a023a7220 */ /* 0x040fe20000410000 */
[----:B------:R-:W-:Y:S01]  /*b510*/  MUFU.EX2 R185, R185 ;  /* 0x000000b900b97308 */ /* 0x000fe20000000800 */
[C---:B------:R-:W-:Y:S02]  /*b520*/  FMUL.FTZ R59, R2.reuse, R59 ;  /* 0x0000003b023b7220 */ /* 0x040fe40000410000 */
[C---:B------:R-:W-:Y:S01]  /*b530*/  FMUL.FTZ R60, R3.reuse, R60 ;  /* 0x0000003c033c7220 */ /* 0x040fe20000410000 */
[----:B------:R-:W3:Y:S01]  /*b540*/  LDSM.16.MT88.4 R12, [R212+0x100] ;  /* 0x00010000d40c783b */ /* 0x000ee20000004200 */
[----:B------:R-:W-:Y:S02]  /*b550*/  FMUL.FTZ R61, R3, R61 ;  /* 0x0000003d033d7220 */ /* 0x000fe40000410000 */
[----:B-1----:R-:W-:Y:S01]  /*b560*/  FMUL.FTZ R6, R2, R114 ;  /* 0x0000007202067220 */ /* 0x002fe20000410000 */
[----:B------:R-:W-:Y:S01]  /*b570*/  F2FP.PACK_AB R114, R130, R131 ;  /* 0x000000838272723e */ /* 0x000fe200000000ff */
[C---:B------:R-:W-:Y:S02]  /*b580*/  FMUL.FTZ R7, R2.reuse, R115 ;  /* 0x0000007302077220 */ /* 0x040fe40000410000 */
[C---:B------:R-:W-:Y:S01]  /*b590*/  FMUL.FTZ R62, R2.reuse, R62 ;  /* 0x0000003e023e7220 */ /* 0x040fe20000410000 */
[----:B------:R-:W1:Y:S01]  /*b5a0*/  LDSM.16.MT88.4 R20, [R210+0x100] ;  /* 0x00010000d214783b */ /* 0x000e620000004200 */
[----:B-----5:R-:W-:Y:S01]  /*b5b0*/  F2FP.PACK_AB R115, R119, R128 ;  /* 0x000000807773723e */ /* 0x020fe200000000ff */
[C---:B------:R-:W-:Y:S02]  /*b5c0*/  FMUL.FTZ R63, R2.reuse, R63 ;  /* 0x0000003f023f7220 */ /* 0x040fe40000410000 */
[C---:B------:R-:W-:Y:S02]  /*b5d0*/  FMUL.FTZ R64, R3.reuse, R64 ;  /* 0x0000004003407220 */ /* 0x040fe40000410000 */
[C---:B------:R-:W-:Y:S02]  /*b5e0*/  FMUL.FTZ R65, R3.reuse, R65 ;  /* 0x0000004103417220 */ /* 0x040fe40000410000 */
[----:B------:R-:W4:Y:S01]  /*b5f0*/  LDSM.16.MT88.4 R28, [R209+0x100] ;  /* 0x00010000d11c783b */ /* 0x000f220000004200 */
[C---:B------:R-:W-:Y:S02]  /*b600*/  FMUL.FTZ R66, R2.reuse, R66 ;  /* 0x0000004202427220 */ /* 0x040fe40000410000 */
[C---:B--2---:R-:W-:Y:S02]  /*b610*/  FMUL.FTZ R16, R3.reuse, R100 ;  /* 0x0000006403107220 */ /* 0x044fe40000410000 */
[----:B------:R-:W-:Y:S02]  /*b620*/  FMUL.FTZ R17, R3, R101 ;  /* 0x0000006503117220 */ /* 0x000fe40000410000 */
[C---:B------:R-:W-:Y:S01]  /*b630*/  FMUL.FTZ R67, R2.reuse, R67 ;  /* 0x0000004302437220 */ /* 0x040fe20000410000 */
[----:B------:R-:W2:Y:S01]  /*b640*/  LDSM.16.MT88.4 R36, [R208+0x100] ;  /* 0x00010000d024783b */ /* 0x000ea20000004200 */
[--C-:B------:R-:W-:Y:S02]  /*b650*/  FFMA.FTZ R194, R165, c[0x0][0x2d0], -R148.reuse ;  /* 0x0000b400a5c27a23 */ /* 0x100fe40000010894 */
[--C-:B------:R-:W-:Y:S02]  /*b660*/  FFMA.FTZ R165, R167, c[0x0][0x2d0], -R148.reuse ;  /* 0x0000b400a7a57a23 */ /* 0x100fe40000010894 */
[----:B------:R-:W-:Y:S02]  /*b670*/  FFMA.FTZ R234, R163, c[0x0][0x2d0], -R148 ;  /* 0x0000b400a3ea7a23 */ /* 0x000fe40000010894 */
[----:B------:R-:W-:Y:S01]  /*b680*/  MUFU.EX2 R194, R194 ;  /* 0x000000c200c27308 */ /* 0x000fe20000000800 */
[----:B------:R-:W5:Y:S01]  /*b690*/  LDSM.16.MT88.4 R44, [R212+0x3100] ;  /* 0x00310000d42c783b */ /* 0x000f620000004200 */
[--C-:B------:R-:W-:Y:S02]  /*b6a0*/  FFMA.FTZ R159, R159, c[0x0][0x2d0], -R124.reuse ;  /* 0x0000b4009f9f7a23 */ /* 0x100fe4000001087c */
[--C-:B------:R-:W-:Y:S02]  /*b6b0*/  FFMA.FTZ R236, R157, c[0x0][0x2d0], -R124.reuse ;  /* 0x0000b4009dec7a23 */ /* 0x100fe4000001087c */
[--C-:B------:R-:W-:Y:S02]  /*b6c0*/  FFMA.FTZ R157, R161, c[0x0][0x2d0], -R124.reuse ;  /* 0x0000b400a19d7a23 */ /* 0x100fe4000001087c */
[--C-:B------:R-:W-:Y:S01]  /*b6d0*/  FFMA.FTZ R238, R151, c[0x0][0x2d0], -R124.reuse ;  /* 0x0000b40097ee7a23 */ /* 0x100fe2000001087c */
[C---:B---3--:R-:W-:Y:S01]  /*b6e0*/  HMMA.16816.F32 R4, R112.reuse, R12, R4 ;  /* 0x0000000c7004723c */ /* 0x048fe20000001804 */
[----:B------:R-:W3:Y:S01]  /*b6f0*/  LDSM.16.MT88.4 R84, [R210+0x3100] ;  /* 0x00310000d254783b */ /* 0x000ee20000004200 */
[----:B------:R-:W-:Y:S03]  /*b700*/  MUFU.EX2 R165, R165 ;  /* 0x000000a500a57308 */ /* 0x000fe60000000800 */
[--C-:B------:R-:W-:Y:S02]  /*b710*/  FFMA.FTZ R151, R127, c[0x0][0x2d0], -R124.reuse ;  /* 0x0000b4007f977a23 */ /* 0x100fe4000001087c */
[C---:B------:R-:W-:Y:S01]  /*b720*/  FMUL.FTZ R12, R3.reuse, R104 ;  /* 0x00000068030c7220 */ /* 0x040fe20000410000 */
[C---:B------:R-:W-:Y:S01]  /*b730*/  HMMA.16816.F32 R8, R112.reuse, R14, R8 ;  /* 0x0000000e7008723c */ /* 0x040fe20000001808 */
[----:B------:R-:W2:Y:S03]  /*b740*/  LDSM.16.MT88.4 R76, [R209+0x3100] ;  /* 0x00310000d14c783b */ /* 0x000ea60000004200 */
[----:B------:R-:W-:Y:S01]  /*b750*/  FMUL.FTZ R13, R3, R105 ;  /* 0x00000069030d7220 */ /* 0x000fe20000410000 */
[----:B------:R-:W-:Y:S01]  /*b760*/  MUFU.EX2 R234, R234 ;  /* 0x000000ea00ea7308 */ /* 0x000fe20000000800 */
[----:B------:R-:W-:Y:S02]  /*b770*/  FFMA.FTZ R240, R125, c[0x0][0x2d0], -R124 ;  /* 0x0000b4007df07a23 */ /* 0x000fe4000001087c */
[C---:B------:R-:W-:Y:S01]  /*b780*/  FMUL.FTZ R14, R2.reuse, R106 ;  /* 0x0000006a020e7220 */ /* 0x040fe20000410000 */
[----:B------:R-:W2:Y:S03]  /*b790*/  LDSM.16.MT88.4 R68, [R208+0x3100] ;  /* 0x00310000d044783b */ /* 0x000ea60000004200 */
[----:B------:R-:W-:Y:S02]  /*b7a0*/  FMUL.FTZ R15, R2, R107 ;  /* 0x0000006b020f7220 */ /* 0x000fe40000410000 */
[--C-:B------:R-:W-:Y:S01]  /*b7b0*/  FFMA.FTZ R135, R135, c[0x0][0x2d0], -R148.reuse ;  /* 0x0000b40087877a23 */ /* 0x100fe20000010894 */
[----:B------:R-:W-:Y:S01]  /*b7c0*/  MUFU.EX2 R159, R159 ;  /* 0x0000009f009f7308 */ /* 0x000fe20000000800 */
[--C-:B------:R-:W-:Y:S01]  /*b7d0*/  FFMA.FTZ R136, R136, c[0x0][0x2d0], -R148.reuse ;  /* 0x0000b40088887a23 */ /* 0x100fe20000010894 */
[----:B------:R-:W-:Y:S01]  /*b7e0*/  LDSM.16.MT88.4 R92, [R209+0x4100] ;  /* 0x00410000d15c783b */ /* 0x000fe20000004200 */
[--C-:B------:R-:W-:Y:S01]  /*b7f0*/  FFMA.FTZ R137, R137, c[0x0][0x2d0], -R148.reuse ;  /* 0x0000b40089897a23 */ /* 0x100fe20000010894 */
[C---:B-1----:R-:W-:Y:S03]  /*b800*/  HMMA.16816.F32 R12, R112.reuse, R20, R12 ;  /* 0x00000014700c723c */ /* 0x042fe6000000180c */
[----:B------:R-:W-:Y:S02]  /*b810*/  FFMA.FTZ R138, R138, c[0x0][0x2d0], -R148 ;  /* 0x0000b4008a8a7a23 */ /* 0x000fe40000010894 */
[--C-:B------:R-:W-:Y:S01]  /*b820*/  FFMA.FTZ R146, R146, c[0x0][0x2d0], -R124.reuse ;  /* 0x0000b40092927a23 */ /* 0x100fe2000001087c */
[----:B------:R-:W-:Y:S01]  /*b830*/  LDSM.16.MT88.4 R100, [R210+0x1900] ;  /* 0x00190000d264783b */ /* 0x000fe20000004200 */
[C---:B------:R-:W-:Y:S01]  /*b840*/  FMUL.FTZ R20, R3.reuse, R96 ;  /* 0x0000006003147220 */ /* 0x040fe20000410000 */
[C---:B------:R-:W-:Y:S01]  /*b850*/  HMMA.16816.F32 R16, R112.reuse, R22, R16 ;  /* 0x000000167010723c */ /* 0x040fe20000001810 */
[----:B------:R-:W-:Y:S03]  /*b860*/  MUFU.EX2 R236, R236 ;  /* 0x000000ec00ec7308 */ /* 0x000fe60000000800 */
[----:B------:R-:W-:Y:S02]  /*b870*/  FMUL.FTZ R21, R3, R97 ;  /* 0x0000006103157220 */ /* 0x000fe40000410000 */
[----:B------:R-:W-:Y:S01]  /*b880*/  LDSM.16.MT88.4 R108, [R212+0x2900] ;  /* 0x00290000d46c783b */ /* 0x000fe20000004200 */
[C---:B------:R-:W-:Y:S02]  /*b890*/  FMUL.FTZ R22, R2.reuse, R98 ;  /* 0x0000006202167220 */ /* 0x040fe40000410000 */
[----:B------:R-:W-:Y:S02]  /*b8a0*/  FMUL.FTZ R23, R2, R99 ;  /* 0x0000006302177220 */ /* 0x000fe40000410000 */
[----:B------:R-:W-:Y:S01]  /*b8b0*/  MUFU.EX2 R157, R157 ;  /* 0x0000009d009d7308 */ /* 0x000fe20000000800 */
[--C-:B------:R-:W-:Y:S02]  /*b8c0*/  FFMA.FTZ R147, R147, c[0x0][0x2d0], -R124.reuse ;  /* 0x0000b40093937a23 */ /* 0x100fe4000001087c */
[----:B------:R-:W-:Y:S01]  /*b8d0*/  LDSM.16.MT88.4 R96, [R208+0x4100] ;  /* 0x00410000d060783b */ /* 0x000fe20000004200 */
[--C-:B------:R-:W-:Y:S01]  /*b8e0*/  FFMA.FTZ R149, R149, c[0x0][0x2d0], -R124.reuse ;  /* 0x0000b40095957a23 */ /* 0x100fe2000001087c */
[C---:B----4-:R-:W-:Y:S03]  /*b8f0*/  HMMA.16816.F32 R20, R112.reuse, R28, R20 ;  /* 0x0000001c7014723c */ /* 0x050fe60000001814 */
[----:B------:R-:W-:Y:S02]  /*b900*/  FFMA.FTZ R150, R150, c[0x0][0x2d0], -R124 ;  /* 0x0000b40096967a23 */ /* 0x000fe4000001087c */
[----:B------:R-:W-:Y:S01]  /*b910*/  MUFU.EX2 R238, R238 ;  /* 0x000000ee00ee7308 */ /* 0x000fe20000000800 */
[----:B------:R-:W0:Y:S01]  /*b920*/  LDGDEPBAR ;  /* 0x00000000000079af */ /* 0x000e220000000000 */
[C---:B------:R-:W-:Y:S01]  /*b930*/  FMUL.FTZ R28, R3.reuse, R88 ;  /* 0x00000058031c7220 */ /* 0x040fe20000410000 */
[C---:B------:R-:W-:Y:S04]  /*b940*/  HMMA.16816.F32 R24, R112.reuse, R30, R24 ;  /* 0x0000001e7018723c */ /* 0x040fe80000001818 */
[----:B------:R-:W-:Y:S02]  /*b950*/  FMUL.FTZ R29, R3, R89 ;  /* 0x00000059031d7220 */ /* 0x000fe40000410000 */
[--C-:B------:R-:W-:Y:S01]  /*b960*/  FFMA.FTZ R187, R187, c[0x0][0x2d0], -R148.reuse ;  /* 0x0000b400bbbb7a23 */ /* 0x100fe20000010894 */
[----:B------:R-:W-:Y:S01]  /*b970*/  MUFU.EX2 R135, R135 ;  /* 0x0000008700877308 */ /* 0x000fe20000000800 */
[C---:B------:R-:W-:Y:S04]  /*b980*/  FMUL.FTZ R30, R2.reuse, R90 ;  /* 0x0000005a021e7220 */ /* 0x040fe80000410000 */
[----:B------:R-:W-:Y:S02]  /*b990*/  FMUL.FTZ R31, R2, R91 ;  /* 0x0000005b021f7220 */ /* 0x000fe40000410000 */
[----:B------:R-:W-:Y:S01]  /*b9a0*/  LDSM.16.MT88.4 R88, [R212+0x3900] ;  /* 0x00390000d458783b */ /* 0x000fe20000004200 */
[--C-:B------:R-:W-:Y:S02]  /*b9b0*/  FFMA.FTZ R156, R156, c[0x0][0x2d0], -R148.reuse ;  /* 0x0000b4009c9c7a23 */ /* 0x100fe40000010894 */
[----:B------:R-:W1:Y:S01]  /*b9c0*/  MUFU.EX2 R136, R136 ;  /* 0x0000008800887308 */ /* 0x000e620000000800 */
[--C-:B------:R-:W-:Y:S01]  /*b9d0*/  FFMA.FTZ R158, R193, c[0x0][0x2d0], -R148.reuse ;  /* 0x0000b400c19e7a23 */ /* 0x100fe20000010894 */
[C---:B--2---:R-:W-:Y:S03]  /*b9e0*/  HMMA.16816.F32 R28, R112.reuse, R36, R28 ;  /* 0x00000024701c723c */ /* 0x044fe6000000181c */
[----:B------:R-:W-:Y:S02]  /*b9f0*/  FFMA.FTZ R193, R164, c[0x0][0x2d0], -R148 ;  /* 0x0000b400a4c17a23 */ /* 0x000fe40000010894 */
[--C-:B------:R-:W-:Y:S02]  /*ba00*/  FFMA.FTZ R195, R195, c[0x0][0x2d0], -R124.reuse ;  /* 0x0000b400c3c37a23 */ /* 0x100fe4000001087c */
[C---:B------:R-:W-:Y:S01]  /*ba10*/  FMUL.FTZ R36, R3.reuse, R80 ;  /* 0x0000005003247220 */ /* 0x040fe20000410000 */
[C---:B------:R-:W-:Y:S01]  /*ba20*/  HMMA.16816.F32 R32, R112.reuse, R38, R32 ;  /* 0x000000267020723c */ /* 0x040fe20000001820 */
[----:B------:R-:W-:Y:S03]  /*ba30*/  MUFU.EX2 R137, R137 ;  /* 0x0000008900897308 */ /* 0x000fe60000000800 */
[----:B------:R-:W-:Y:S02]  /*ba40*/  FMUL.FTZ R37, R3, R81 ;  /* 0x0000005103257220 */ /* 0x000fe40000410000 */
[--C-:B------:R-:W-:Y:S02]  /*ba50*/  FFMA.FTZ R160, R160, c[0x0][0x2d0], -R124.reuse ;  /* 0x0000b400a0a07a23 */ /* 0x100fe4000001087c */
[C---:B------:R-:W-:Y:S03]  /*ba60*/  FMUL.FTZ R38, R2.reuse, R82 ;  /* 0x0000005202267220 */ /* 0x040fe60000410000 */
[----:B------:R-:W-:Y:S01]  /*ba70*/  MUFU.EX2 R138, R138 ;  /* 0x0000008a008a7308 */ /* 0x000fe20000000800 */
[----:B------:R-:W-:Y:S02]  /*ba80*/  FMUL.FTZ R39, R2, R83 ;  /* 0x0000005302277220 */ /* 0x000fe40000410000 */
[----:B------:R-:W-:Y:S01]  /*ba90*/  LDSM.16.MT88.4 R80, [R209+0x900] ;  /* 0x00090000d150783b */ /* 0x000fe20000004200 */
[--C-:B------:R-:W-:Y:S02]  /*baa0*/  FFMA.FTZ R162, R162, c[0x0][0x2d0], -R124.reuse ;  /* 0x0000b400a2a27a23 */ /* 0x100fe4000001087c */
[----:B------:R-:W-:Y:S02]  /*bab0*/  FFMA.FTZ R235, R235, c[0x0][0x2d0], -R124 ;  /* 0x0000b400ebeb7a23 */ /* 0x000fe4000001087c */
[C---:B-----5:R-:W-:Y:S02]  /*bac0*/  HMMA.16816.F32 R36, R112.reuse, R44, R36 ;  /* 0x0000002c7024723c */ /* 0x060fe40000001824 */
[----:B------:R-:W-:Y:S01]  /*bad0*/  MUFU.EX2 R146, R146 ;  /* 0x0000009200927308 */ /* 0x000fe20000000800 */
[--C-:B------:R-:W-:Y:S02]  /*bae0*/  FFMA.FTZ R164, R251, c[0x0][0x2d0], -R148.reuse ;  /* 0x0000b400fba47a23 */ /* 0x100fe40000010894 */
[--C-:B------:R-:W-:Y:S02]  /*baf0*/  FFMA.FTZ R237, R237, c[0x0][0x2d0], -R148.reuse ;  /* 0x0000b400eded7a23 */ /* 0x100fe40000010894 */
[C---:B------:R-:W-:Y:S01]  /*bb00*/  FMUL.FTZ R44, R3.reuse, R72 ;  /* 0x00000048032c7220 */ /* 0x040fe20000410000 */
[C---:B------:R-:W-:Y:S04]  /*bb10*/  HMMA.16816.F32 R40, R112.reuse, R46, R40 ;  /* 0x0000002e7028723c */ /* 0x040fe80000001828 */
[----:B------:R-:W-:Y:S01]  /*bb20*/  FMUL.FTZ R45, R3, R73 ;  /* 0x00000049032d7220 */ /* 0x000fe20000410000 */
[----:B------:R-:W2:Y:S01]  /*bb30*/  MUFU.EX2 R147, R147 ;  /* 0x0000009300937308 */ /* 0x000ea20000000800 */
[--C-:B------:R-:W-:Y:S02]  /*bb40*/  FFMA.FTZ R166, R249, c[0x0][0x2d0], -R148.reuse ;  /* 0x0000b400f9a67a23 */ /* 0x100fe40000010894 */
[C---:B------:R-:W-:Y:S04]  /*bb50*/  FMUL.FTZ R46, R2.reuse, R74 ;  /* 0x0000004a022e7220 */ /* 0x040fe80000410000 */
[----:B------:R-:W-:Y:S02]  /*bb60*/  FMUL.FTZ R47, R2, R75 ;  /* 0x0000004b022f7220 */ /* 0x000fe40000410000 */
[----:B------:R-:W4:Y:S01]  /*bb70*/  LDSM.16.MT88.4 R72, [R212+0x900] ;  /* 0x00090000d448783b */ /* 0x000f220000004200 */
[----:B------:R-:W-:Y:S01]  /*bb80*/  MUFU.EX2 R149, R149 ;  /* 0x0000009500957308 */ /* 0x000fe20000000800 */
[----:B------:R-:W-:Y:S02]  /*bb90*/  FFMA.FTZ R239, R239, c[0x0][0x2d0], -R148 ;  /* 0x0000b400efef7a23 */ /* 0x000fe40000010894 */
[--C-:B------:R-:W-:Y:S01]  /*bba0*/  FFMA.FTZ R184, R247, c[0x0][0x2d0], -R124.reuse ;  /* 0x0000b400f7b87a23 */ /* 0x100fe2000001087c */
[C---:B---3--:R-:W-:Y:S03]  /*bbb0*/  HMMA.16816.F32 R44, R112.reuse, R84, R44 ;  /* 0x00000054702c723c */ /* 0x048fe6000000182c */
[--C-:B------:R-:W-:Y:S02]  /*bbc0*/  FFMA.FTZ R243, R243, c[0x0][0x2d0], -R124.reuse ;  /* 0x0000b400f3f37a23 */ /* 0x100fe4000001087c */
[--C-:B------:R-:W-:Y:S01]  /*bbd0*/  FFMA.FTZ R186, R245, c[0x0][0x2d0], -R124.reuse ;  /* 0x0000b400f5ba7a23 */ /* 0x100fe2000001087c */
[----:B------:R-:W3:Y:S01]  /*bbe0*/  MUFU.EX2 R150, R150 ;  /* 0x0000009600967308 */ /* 0x000ee20000000800 */
[----:B------:R-:W-:Y:S01]  /*bbf0*/  FFMA.FTZ R241, R241, c[0x0][0x2d0], -R124 ;  /* 0x0000b400f1f17a23 */ /* 0x000fe2000001087c */
[C---:B------:R-:W-:Y:S01]  /*bc00*/  HMMA.16816.F32 R48, R112.reuse, R86, R48 ;  /* 0x000000567030723c */ /* 0x040fe20000001830 */
[----:B------:R-:W-:Y:S03]  /*bc10*/  LDSM.16.MT88.4 R84, [R208+0x900] ;  /* 0x00090000d054783b */ /* 0x000fe60000004200 */
[--C-:B------:R-:W-:Y:S02]  /*bc20*/  FFMA.FTZ R145, R145, c[0x0][0x2d0], -R148.reuse ;  /* 0x0000b40091917a23 */ /* 0x100fe40000010894 */
[--C-:B------:R-:W-:Y:S02]  /*bc30*/  FFMA.FTZ R144, R144, c[0x0][0x2d0], -R148.reuse ;  /* 0x0000b40090907a23 */ /* 0x100fe40000010894 */
[C---:B------:R-:W-:Y:S01]  /*bc40*/  HMMA.16816.F32 R52, R112.reuse, R76, R52 ;  /* 0x0000004c7034723c */ /* 0x040fe20000001834 */
[----:B------:R-:W-:Y:S03]  /*bc50*/  MUFU.EX2 R187, R187 ;  /* 0x000000bb00bb7308 */ /* 0x000fe60000000800 */
[--C-:B------:R-:W-:Y:S02]  /*bc60*/  FFMA.FTZ R139, R139, c[0x0][0x2d0], -R148.reuse ;  /* 0x0000b4008b8b7a23 */ /* 0x100fe40000010894 */
[----:B------:R-:W-:Y:S02]  /*bc70*/  FFMA.FTZ R148, R126, c[0x0][0x2d0], -R148 ;  /* 0x0000b4007e947a23 */ /* 0x000fe40000010894 */
[C---:B------:R-:W-:Y:S01]  /*bc80*/  HMMA.16816.F32 R56, R112.reuse, R78, R56 ;  /* 0x0000004e7038723c */ /* 0x040fe20000001838 */
[----:B------:R-:W5:Y:S02]  /*bc90*/  LDSM.16.MT88.4 R76, [R210+0x900] ;  /* 0x00090000d24c783b */ /* 0x000f640000004200 */
[----:B------:R-:W3:Y:S01]  /*bca0*/  MUFU.EX2 R156, R156 ;  /* 0x0000009c009c7308 */ /* 0x000ee20000000800 */
[--C-:B------:R-:W-:Y:S02]  /*bcb0*/  FFMA.FTZ R118, R118, c[0x0][0x2d0], -R124.reuse ;  /* 0x0000b40076767a23 */ /* 0x100fe4000001087c */
[----:B------:R-:W-:Y:S02]  /*bcc0*/  FFMA.FTZ R124, R117, c[0x0][0x2d0], -R124 ;  /* 0x0000b400757c7a23 */ /* 0x000fe4000001087c */
[C---:B------:R-:W-:Y:S04]  /*bcd0*/  HMMA.16816.F32 R60, R112.reuse, R68, R60 ;  /* 0x00000044703c723c */ /* 0x040fe8000000183c */
[----:B------:R-:W-:Y:S01]  /*bce0*/  FFMA.FTZ R133, R3, R224, R133 ;  /* 0x000000e003857223 */ /* 0x000fe20000010085 */
[----:B------:R-:W-:Y:S01]  /*bcf0*/  MUFU.EX2 R158, R158 ;  /* 0x0000009e009e7308 */ /* 0x000fe20000000800 */
[----:B------:R-:W-:Y:S01]  /*bd00*/  MOV R3, R0 ;  /* 0x0000000000037202 */ /* 0x000fe20000000f00 */
[----:B------:R-:W-:Y:S01]  /*bd10*/  FFMA.FTZ R134, R2, R225, R134 ;  /* 0x000000e102867223 */ /* 0x000fe20000010086 */
[----:B------:R-:W-:Y:S04]  /*bd20*/  HMMA.16816.F32 R64, R112, R70, R64 ;  /* 0x000000467040723c */ /* 0x000fe80000001840 */
[----:B-1----:R-:W-:Y:S01]  /*bd30*/  F2FP.PACK_AB R68, R136, R135 ;  /* 0x000000878844723e */ /* 0x002fe200000000ff */
[----:B------:R-:W-:Y:S01]  /*bd40*/  FADD.FTZ R132, R132, R133 ;  /* 0x0000008584847221 */ /* 0x000fe20000010000 */
[----:B--2---:R-:W-:Y:S01]  /*bd50*/  F2FP.PACK_AB R69, R147, R146 ;  /* 0x000000929345723e */ /* 0x004fe200000000ff */
[----:B------:R-:W1:Y:S01]  /*bd60*/  MUFU.EX2 R193, R193 ;  /* 0x000000c100c17308 */ /* 0x000e620000000800 */
[----:B------:R-:W-:Y:S01]  /*bd70*/  F2FP.PACK_AB R70, R138, R137 ;  /* 0x000000898a46723e */ /* 0x000fe200000000ff */
[----:B------:R-:W-:Y:S03]  /*bd80*/  FADD.FTZ R129, R129, R134 ;  /* 0x0000008681817221 */ /* 0x000fe60000010000 */
[----:B---3--:R-:W-:Y:S01]  /*bd90*/  F2FP.PACK_AB R71, R150, R149 ;  /* 0x000000959647723e */ /* 0x008fe200000000ff */
[----:B------:R-:W-:Y:S02]  /*bda0*/  FADD.FTZ R131, R131, R132 ;  /* 0x0000008483837221 */ /* 0x000fe40000010000 */
[----:B------:R-:W-:Y:S02]  /*bdb0*/  FADD.FTZ R128, R128, R129 ;  /* 0x0000008180807221 */ /* 0x000fe40000010000 */
[----:B------:R-:W-:Y:S01]  /*bdc0*/  MUFU.EX2 R195, R195 ;  /* 0x000000c300c37308 */ /* 0x000fe20000000800 */
[----:B------:R-:W-:Y:S01]  /*bdd0*/  FADD.FTZ R130, R130, R131 ;  /* 0x0000008382827221 */ /* 0x000fe20000010000 */
[C---:B----4-:R-:W-:Y:S05]  /*bde0*/  HMMA.16816.F32 R4, R68.reuse, R72, R4 ;  /* 0x000000484404723c */ /* 0x050fea0000001804 */
[----:B------:R-:W-:Y:S02]  /*bdf0*/  FADD.FTZ R119, R119, R128 ;  /* 0x0000008077777221 */ /* 0x000fe40000010000 */
[----:B------:R-:W-:Y:S01]  /*be00*/  FADD.FTZ R135, R135, R130 ;  /* 0x0000008287877221 */ /* 0x000fe20000010000 */
[C---:B------:R-:W-:Y:S01]  /*be10*/  HMMA.16816.F32 R8, R68.reuse, R74, R8 ;  /* 0x0000004a4408723c */ /* 0x040fe20000001808 */
[----:B------:R-:W2:Y:S01]  /*be20*/  LDSM.16.MT88.4 R72, [R210+0x3900] ;  /* 0x00390000d248783b */ /* 0x000ea20000004200 */
[----:B------:R-:W3:Y:S02]  /*be30*/  MUFU.EX2 R160, R160 ;  /* 0x000000a000a07308 */ /* 0x000ee40000000800 */
[----:B------:R-:W-:Y:S01]  /*be40*/  FADD.FTZ R146, R146, R119 ;  /* 0x0000007792927221 */ /* 0x000fe20000010000 */
[----:B------:R-:W-:Y:S01]  /*be50*/  MOV R119, R116 ;  /* 0x0000007400777202 */ /* 0x000fe20000000f00 */
[----:B------:R-:W-:Y:S02]  /*be60*/  FADD.FTZ R136, R136, R135 ;  /* 0x0000008788887221 */ /* 0x000fe40000010000 */
[C---:B-----5:R-:W-:Y:S04]  /*be70*/  HMMA.16816.F32 R12, R68.reuse, R76, R12 ;  /* 0x0000004c440c723c */ /* 0x060fe8000000180c */
[----:B------:R-:W-:Y:S01]  /*be80*/  MUFU.EX2 R162, R162 ;  /* 0x000000a200a27308 */ /* 0x000fe20000000800 */
[----:B------:R-:W-:Y:S02]  /*be90*/  FADD.FTZ R146, R147, R146 ;  /* 0x0000009293927221 */ /* 0x000fe40000010000 */
[----:B------:R-:W-:Y:S01]  /*bea0*/  FADD.FTZ R137, R137, R136 ;  /* 0x0000008889897221 */ /* 0x000fe20000010000 */
[C---:B------:R-:W-:Y:S01]  /*beb0*/  HMMA.16816.F32 R16, R68.reuse, R78, R16 ;  /* 0x0000004e4410723c */ /* 0x040fe20000001810 */
[----:B------:R-:W4:Y:S03]  /*bec0*/  LDSM.16.MT88.4 R76, [R209+0x3900] ;  /* 0x00390000d14c783b */ /* 0x000f260000004200 */
[----:B------:R-:W-:Y:S02]  /*bed0*/  FADD.FTZ R149, R149, R146 ;  /* 0x0000009295957221 */ /* 0x000fe40000010000 */
[----:B------:R-:W5:Y:S01]  /*bee0*/  MUFU.EX2 R235, R235 ;  /* 0x000000eb00eb7308 */ /* 0x000f620000000800 */
[----:B------:R-:W-:Y:S01]  /*bef0*/  FADD.FTZ R138, R138, R137 ;  /* 0x000000898a8a7221 */ /* 0x000fe20000010000 */
[C---:B------:R-:W-:Y:S04]  /*bf00*/  HMMA.16816.F32 R20, R68.reuse, R80, R20 ;  /* 0x000000504414723c */ /* 0x040fe80000001814 */
[----:B------:R-:W-:Y:S04]  /*bf10*/  FADD.FTZ R150, R150, R149 ;  /* 0x0000009596967221 */ /* 0x000fe80000010000 */
[C---:B------:R-:W-:Y:S01]  /*bf20*/  HMMA.16816.F32 R24, R68.reuse, R82, R24 ;  /* 0x000000524418723c */ /* 0x040fe20000001818 */
[----:B------:R-:W1:Y:S01]  /*bf30*/  LDSM.16.MT88.4 R80, [R208+0x3900] ;  /* 0x00390000d050783b */ /* 0x000e620000004200 */
[----:B------:R-:W-:Y:S06]  /*bf40*/  MUFU.EX2 R164, R164 ;  /* 0x000000a400a47308 */ /* 0x000fec0000000800 */
[C---:B------:R-:W-:Y:S04]  /*bf50*/  HMMA.16816.F32 R28, R68.reuse, R84, R28 ;  /* 0x00000054441c723c */ /* 0x040fe8000000181c */
[----:B------:R-:W-:Y:S04]  /*bf60*/  MUFU.EX2 R237, R237 ;  /* 0x000000ed00ed7308 */ /* 0x000fe80000000800 */
[C---:B------:R-:W-:Y:S01]  /*bf70*/  HMMA.16816.F32 R32, R68.reuse, R86, R32 ;  /* 0x000000564420723c */ /* 0x040fe20000001820 */
[----:B------:R-:W-:Y:S05]  /*bf80*/  LDSM.16.MT88.4 R84, [R208+0x1100] ;  /* 0x00110000d054783b */ /* 0x000fea0000004200 */
[----:B------:R-:W-:Y:S02]  /*bf90*/  MUFU.EX2 R166, R166 ;  /* 0x000000a600a67308 */ /* 0x000fe40000000800 */
[C---:B------:R-:W-:Y:S08]  /*bfa0*/  HMMA.16816.F32 R36, R68.reuse, R88, R36 ;  /* 0x000000584424723c */ /* 0x040ff00000001824 */
[C---:B------:R-:W-:Y:S01]  /*bfb0*/  HMMA.16816.F32 R40, R68.reuse, R90, R40 ;  /* 0x0000005a4428723c */ /* 0x040fe20000001828 */
[----:B------:R-:W-:Y:S01]  /*bfc0*/  LDSM.16.MT88.4 R88, [R210+0x4100] ;  /* 0x00410000d258783b */ /* 0x000fe20000004200 */
[----:B------:R-:W-:Y:S06]  /*bfd0*/  MUFU.EX2 R239, R239 ;  /* 0x000000ef00ef7308 */ /* 0x000fec0000000800 */
[C---:B--2---:R-:W-:Y:S04]  /*bfe0*/  HMMA.16816.F32 R44, R68.reuse, R72, R44 ;  /* 0x00000048442c723c */ /* 0x044fe8000000182c */
[----:B------:R-:W-:Y:S04]  /*bff0*/  MUFU.EX2 R184, R184 ;  /* 0x000000b800b87308 */ /* 0x000fe80000000800 */
[C---:B------:R-:W-:Y:S01]  /*c000*/  HMMA.16816.F32 R48, R68.reuse, R74, R48 ;  /* 0x0000004a4430723c */ /* 0x040fe20000001830 */
[----:B------:R-:W2:Y:S05]  /*c010*/  LDSM.16.MT88.4 R72, [R212+0x1100] ;  /* 0x00110000d448783b */ /* 0x000eaa0000004200 */
[----:B------:R-:W-:Y:S02]  /*c020*/  MUFU.EX2 R243, R243 ;  /* 0x000000f300f37308 */ /* 0x000fe40000000800 */
[C---:B----4-:R-:W-:Y:S08]  /*c030*/  HMMA.16816.F32 R52, R68.reuse, R76, R52 ;  /* 0x0000004c4434723c */ /* 0x050ff00000001834 */
[C---:B------:R-:W-:Y:S01]  /*c040*/  HMMA.16816.F32 R56, R68.reuse, R78, R56 ;  /* 0x0000004e4438723c */ /* 0x040fe20000001838 */
[----:B------:R-:W4:Y:S01]  /*c050*/  LDSM.16.MT88.4 R76, [R210+0x1100] ;  /* 0x00110000d24c783b */ /* 0x000f220000004200 */
[----:B------:R-:W-:Y:S06]  /*c060*/  MUFU.EX2 R186, R186 ;  /* 0x000000ba00ba7308 */ /* 0x000fec0000000800 */
[C---:B-1----:R-:W-:Y:S04]  /*c070*/  HMMA.16816.F32 R60, R68.reuse, R80, R60 ;  /* 0x00000050443c723c */ /* 0x042fe8000000183c */
[----:B------:R-:W-:Y:S04]  /*c080*/  MUFU.EX2 R241, R241 ;  /* 0x000000f100f17308 */ /* 0x000fe80000000800 */
[----:B------:R-:W-:Y:S01]  /*c090*/  HMMA.16816.F32 R64, R68, R82, R64 ;  /* 0x000000524440723c */ /* 0x000fe20000001840 */
[----:B------:R-:W1:Y:S05]  /*c0a0*/  LDSM.16.MT88.4 R80, [R209+0x1100] ;  /* 0x00110000d150783b */ /* 0x000e6a0000004200 */
[----:B------:R-:W-:Y:S01]  /*c0b0*/  MUFU.EX2 R145, R145 ;  /* 0x0000009100917308 */ /* 0x000fe20000000800 */
[----:B------:R-:W-:Y:S01]  /*c0c0*/  F2FP.PACK_AB R68, R156, R187 ;  /* 0x000000bb9c44723e */ /* 0x000fe200000000ff */
[----:B------:R-:W-:Y:S01]  /*c0d0*/  FADD.FTZ R187, R187, R138 ;  /* 0x0000008abbbb7221 */ /* 0x000fe20000010000 */
[----:B------:R-:W-:Y:S03]  /*c0e0*/  F2FP.PACK_AB R70, R193, R158 ;  /* 0x0000009ec146723e */ /* 0x000fe600000000ff */
[----:B---3--:R-:W-:Y:S01]  /*c0f0*/  F2FP.PACK_AB R69, R160, R195 ;  /* 0x000000c3a045723e */ /* 0x008fe200000000ff */
[----:B------:R-:W-:Y:S01]  /*c100*/  FADD.FTZ R195, R195, R150 ;  /* 0x00000096c3c37221 */ /* 0x000fe20000010000 */
[----:B-----5:R-:W-:Y:S01]  /*c110*/  F2FP.PACK_AB R71, R235, R162 ;  /* 0x000000a2eb47723e */ /* 0x020fe200000000ff */
[----:B------:R-:W-:Y:S01]  /*c120*/  FADD.FTZ R187, R156, R187 ;  /* 0x000000bb9cbb7221 */ /* 0x000fe20000010000 */
[----:B------:R-:W-:Y:S01]  /*c130*/  MUFU.EX2 R144, R144 ;  /* 0x0000009000907308 */ /* 0x000fe20000000800 */
[----:B------:R-:W-:Y:S02]  /*c140*/  FADD.FTZ R195, R160, R195 ;  /* 0x000000c3a0c37221 */ /* 0x000fe40000010000 */
[----:B------:R-:W-:Y:S02]  /*c150*/  FADD.FTZ R158, R158, R187 ;  /* 0x000000bb9e9e7221 */ /* 0x000fe40000010000 */
[C---:B--2---:R-:W-:Y:S03]  /*c160*/  HMMA.16816.F32 R4, R68.reuse, R72, R4 ;  /* 0x000000484404723c */ /* 0x044fe60000001804 */
[----:B------:R-:W-:Y:S02]  /*c170*/  FADD.FTZ R162, R162, R195 ;  /* 0x000000c3a2a27221 */ /* 0x000fe40000010000 */
[----:B------:R-:W-:Y:S01]  /*c180*/  MUFU.EX2 R139, R139 ;  /* 0x0000008b008b7308 */ /* 0x000fe20000000800 */
[----:B------:R-:W-:Y:S02]  /*c190*/  FADD.FTZ R193, R193, R158 ;  /* 0x0000009ec1c17221 */ /* 0x000fe40000010000 */
[C---:B------:R-:W-:Y:S01]  /*c1a0*/  HMMA.16816.F32 R8, R68.reuse, R74, R8 ;  /* 0x0000004a4408723c */ /* 0x040fe20000001808 */
[----:B------:R-:W2:Y:S03]  /*c1b0*/  LDSM.16.MT88.4 R72, [R212+0x4100] ;  /* 0x00410000d448783b */ /* 0x000ea60000004200 */
[----:B------:R-:W-:Y:S03]  /*c1c0*/  FADD.FTZ R235, R235, R162 ;  /* 0x000000a2ebeb7221 */ /* 0x000fe60000010000 */
[----:B------:R-:W3:Y:S01]  /*c1d0*/  MUFU.EX2 R148, R148 ;  /* 0x0000009400947308 */ /* 0x000ee20000000800 */
[C---:B----4-:R-:W-:Y:S08]  /*c1e0*/  HMMA.16816.F32 R12, R68.reuse, R76, R12 ;  /* 0x0000004c440c723c */ /* 0x050ff0000000180c */
[C---:B------:R-:W-:Y:S01]  /*c1f0*/  HMMA.16816.F32 R16, R68.reuse, R78, R16 ;  /* 0x0000004e4410723c */ /* 0x040fe20000001810 */
[----:B------:R-:W4:Y:S01]  /*c200*/  LDSM.16.MT88.4 R76, [R212+0x1900] ;  /* 0x00190000d44c783b */ /* 0x000f220000004200 */
[----:B------:R-:W-:Y:S06]  /*c210*/  MUFU.EX2 R151, R151 ;  /* 0x0000009700977308 */ /* 0x000fec0000000800 */
[C---:B-1----:R-:W-:Y:S04]  /*c220*/  HMMA.16816.F32 R20, R68.reuse, R80, R20 ;  /* 0x000000504414723c */ /* 0x042fe80000001814 */
[----:B------:R-:W1:Y:S01]  /*c230*/  MUFU.EX2 R240, R240 ;  /* 0x000000f000f07308 */ /* 0x000e620000000800 */
[----:B---3--:R-:W-:Y:S03]  /*c240*/  F2FP.PACK_AB R126, R148, R139 ;  /* 0x0000008b947e723e */ /* 0x008fe600000000ff */
[C---:B------:R-:W-:Y:S01]  /*c250*/  HMMA.16816.F32 R24, R68.reuse, R82, R24 ;  /* 0x000000524418723c */ /* 0x040fe20000001818 */
[----:B------:R-:W3:Y:S05]  /*c260*/  LDSM.16.MT88.4 R80, [R209+0x1900] ;  /* 0x00190000d150783b */ /* 0x000eea0000004200 */
[----:B------:R-:W-:Y:S02]  /*c270*/  MUFU.EX2 R118, R118 ;  /* 0x0000007600767308 */ /* 0x000fe40000000800 */
[C---:B------:R-:W-:Y:S08]  /*c280*/  HMMA.16816.F32 R28, R68.reuse, R84, R28 ;  /* 0x00000054441c723c */ /* 0x040ff0000000181c */
[C---:B------:R-:W-:Y:S01]  /*c290*/  HMMA.16816.F32 R32, R68.reuse, R86, R32 ;  /* 0x000000564420723c */ /* 0x040fe20000001820 */
[----:B------:R-:W-:Y:S01]  /*c2a0*/  LDSM.16.MT88.4 R84, [R210+0x4900] ;  /* 0x00490000d254783b */ /* 0x000fe20000004200 */
[----:B------:R5:W3:Y:S02]  /*c2b0*/  MUFU.EX2 R117, R124 ;  /* 0x0000007c00757308 */ /* 0x000ae40000000800 */
[----:B-1----:R-:W-:Y:S04]  /*c2c0*/  F2FP.PACK_AB R125, R240, R151 ;  /* 0x00000097f07d723e */ /* 0x002fe800000000ff */
[C---:B--2---:R-:W-:Y:S08]  /*c2d0*/  HMMA.16816.F32 R36, R68.reuse, R72, R36 ;  /* 0x000000484424723c */ /* 0x044ff00000001824 */
[C---:B------:R-:W-:Y:S01]  /*c2e0*/  HMMA.16816.F32 R40, R68.reuse, R74, R40 ;  /* 0x0000004a4428723c */ /* 0x040fe20000001828 */
[----:B------:R-:W1:Y:S07]  /*c2f0*/  LDSM.16.MT88.4 R72, [R208+0x1900] ;  /* 0x00190000d048783b */ /* 0x000e6e0000004200 */
[C---:B------:R-:W-:Y:S04]  /*c300*/  HMMA.16816.F32 R44, R68.reuse, R88, R44 ;  /* 0x00000058442c723c */ /* 0x040fe8000000182c */
[----:B-----5:R-:W-:Y:S02]  /*c310*/  F2FP.PACK_AB R124, R144, R145 ;  /* 0x00000091907c723e */ /* 0x020fe400000000ff */
[----:B---3--:R-:W-:Y:S02]  /*c320*/  F2FP.PACK_AB R127, R117, R118 ;  /* 0x00000076757f723e */ /* 0x008fe400000000ff */
[C---:B------:R-:W-:Y:S01]  /*c330*/  HMMA.16816.F32 R48, R68.reuse, R90, R48 ;  /* 0x0000005a4430723c */ /* 0x040fe20000001830 */
[----:B------:R-:W-:Y:S07]  /*c340*/  LDSM.16.MT88.4 R88, [R208+0x5100] ;  /* 0x00510000d058783b */ /* 0x000fee0000004200 */
[C---:B------:R-:W-:Y:S08]  /*c350*/  HMMA.16816.F32 R52, R68.reuse, R92, R52 ;  /* 0x0000005c4434723c */ /* 0x040ff00000001834 */
[C---:B------:R-:W-:Y:S01]  /*c360*/  HMMA.16816.F32 R56, R68.reuse, R94, R56 ;  /* 0x0000005e4438723c */ /* 0x040fe20000001838 */
[----:B------:R-:W-:Y:S07]  /*c370*/  LDSM.16.MT88.4 R92, [R209+0x2900] ;  /* 0x00290000d15c783b */ /* 0x000fee0000004200 */
[C---:B------:R-:W-:Y:S08]  /*c380*/  HMMA.16816.F32 R60, R68.reuse, R96, R60 ;  /* 0x00000060443c723c */ /* 0x040ff0000000183c */
[----:B------:R-:W-:Y:S07]  /*c390*/  HMMA.16816.F32 R64, R68, R98, R64 ;  /* 0x000000624440723c */ /* 0x000fee0000001840 */
        /* <DEDUP_REMOVED lines=14> */
[----:B------:R-:W2:Y:S07]  /*c480*/  LDSM.16.MT88.4 R76, [R212+0x4900] ;  /* 0x00490000d44c783b */ /* 0x000eae0000004200 */
[C---:B------:R-:W-:Y:S08]  /*c490*/  HMMA.16816.F32 R12, R68.reuse, R100, R12 ;  /* 0x00000064440c723c */ /* 0x040ff0000000180c */
[C---:B------:R-:W-:Y:S01]  /*c4a0*/  HMMA.16816.F32 R16, R68.reuse, R102, R16 ;  /* 0x000000664410723c */ /* 0x040fe20000001810 */
[----:B------:R-:W-:Y:S07]  /*c4b0*/  LDSM.16.MT88.4 R100, [R210+0x2900] ;  /* 0x00290000d264783b */ /* 0x000fee0000004200 */
[C---:B------:R-:W-:Y:S08]  /*c4c0*/  HMMA.16816.F32 R20, R68.reuse, R80, R20 ;  /* 0x000000504414723c */ /* 0x040ff00000001814 */
[C---:B------:R-:W-:Y:S01]  /*c4d0*/  HMMA.16816.F32 R24, R68.reuse, R82, R24 ;  /* 0x000000524418723c */ /* 0x040fe20000001818 */
[----:B------:R-:W3:Y:S07]  /*c4e0*/  LDSM.16.MT88.4 R80, [R209+0x4900] ;  /* 0x00490000d150783b */ /* 0x000eee0000004200 */
[C---:B-1----:R-:W-:Y:S08]  /*c4f0*/  HMMA.16816.F32 R28, R68.reuse, R72, R28 ;  /* 0x00000048441c723c */ /* 0x042ff0000000181c */
[C---:B------:R-:W-:Y:S01]  /*c500*/  HMMA.16816.F32 R32, R68.reuse, R74, R32 ;  /* 0x0000004a4420723c */ /* 0x040fe20000001820 */
[----:B------:R-:W1:Y:S07]  /*c510*/  LDSM.16.MT88.4 R72, [R208+0x4900] ;  /* 0x00490000d048783b */ /* 0x000e6e0000004200 */
[C---:B--2---:R-:W-:Y:S08]  /*c520*/  HMMA.16816.F32 R36, R68.reuse, R76, R36 ;  /* 0x0000004c4424723c */ /* 0x044ff00000001824 */
[C---:B------:R-:W-:Y:S01]  /*c530*/  HMMA.16816.F32 R40, R68.reuse, R78, R40 ;  /* 0x0000004e4428723c */ /* 0x040fe20000001828 */
[----:B------:R-:W2:Y:S07]  /*c540*/  LDSM.16.MT88.4 R76, [R212+0x2100] ;  /* 0x00210000d44c783b */ /* 0x000eae0000004200 */
[C---:B------:R-:W-:Y:S08]  /*c550*/  HMMA.16816.F32 R44, R68.reuse, R84, R44 ;  /* 0x00000054442c723c */ /* 0x040ff0000000182c */
[C---:B------:R-:W-:Y:S01]  /*c560*/  HMMA.16816.F32 R48, R68.reuse, R86, R48 ;  /* 0x000000564430723c */ /* 0x040fe20000001830 */
[----:B------:R-:W4:Y:S07]  /*c570*/  LDSM.16.MT88.4 R84, [R210+0x2100] ;  /* 0x00210000d254783b */ /* 0x000f2e0000004200 */
[C---:B---3--:R-:W-:Y:S08]  /*c580*/  HMMA.16816.F32 R52, R68.reuse, R80, R52 ;  /* 0x000000504434723c */ /* 0x048ff00000001834 */
[C---:B------:R-:W-:Y:S01]  /*c590*/  HMMA.16816.F32 R56, R68.reuse, R82, R56 ;  /* 0x000000524438723c */ /* 0x040fe20000001838 */
[----:B------:R-:W3:Y:S07]  /*c5a0*/  LDSM.16.MT88.4 R80, [R209+0x2100] ;  /* 0x00210000d150783b */ /* 0x000eee0000004200 */
[C---:B-1----:R-:W-:Y:S08]  /*c5b0*/  HMMA.16816.F32 R60, R68.reuse, R72, R60 ;  /* 0x00000048443c723c */ /* 0x042ff0000000183c */
[----:B------:R-:W-:Y:S01]  /*c5c0*/  HMMA.16816.F32 R64, R68, R74, R64 ;  /* 0x0000004a4440723c */ /* 0x000fe20000001840 */
[----:B------:R-:W1:Y:S06]  /*c5d0*/  LDSM.16.MT88.4 R72, [R208+0x2100] ;  /* 0x00210000d048783b */ /* 0x000e6c0000004200 */
        /* <DEDUP_REMOVED lines=9> */
[C---:B--2---:R-:W-:Y:S03]  /*c670*/  HMMA.16816.F32 R4, R68.reuse, R76, R4 ;  /* 0x0000004c4404723c */ /* 0x044fe60000001804 */
[----:B------:R-:W-:Y:S02]  /*c680*/  FADD.FTZ R157, R157, R236 ;  /* 0x000000ec9d9d7221 */ /* 0x000fe40000010000 */
[----:B------:R-:W-:Y:S02]  /*c690*/  FADD.FTZ R234, R234, R165 ;  /* 0x000000a5eaea7221 */ /* 0x000fe40000010000 */
[----:B------:R-:W-:Y:S01]  /*c6a0*/  FADD.FTZ R238, R238, R157 ;  /* 0x0000009deeee7221 */ /* 0x000fe20000010000 */
[C---:B------:R-:W-:Y:S01]  /*c6b0*/  HMMA.16816.F32 R8, R68.reuse, R78, R8 ;  /* 0x0000004e4408723c */ /* 0x040fe20000001808 */
[----:B------:R-:W2:Y:S03]  /*c6c0*/  LDSM.16.MT88.4 R76, [R212+0x5100] ;  /* 0x00510000d44c783b */ /* 0x000ea60000004200 */
[----:B------:R-:W-:Y:S02]  /*c6d0*/  FADD.FTZ R145, R145, R234 ;  /* 0x000000ea91917221 */ /* 0x000fe40000010000 */
[----:B------:R-:W-:Y:S02]  /*c6e0*/  FADD.FTZ R151, R151, R238 ;  /* 0x000000ee97977221 */ /* 0x000fe40000010000 */
[C---:B----4-:R-:W-:Y:S04]  /*c6f0*/  HMMA.16816.F32 R12, R68.reuse, R84, R12 ;  /* 0x00000054440c723c */ /* 0x050fe8000000180c */
[----:B------:R-:W-:Y:S02]  /*c700*/  FADD.FTZ R144, R144, R145 ;  /* 0x0000009190907221 */ /* 0x000fe40000010000 */
[----:B------:R-:W-:Y:S02]  /*c710*/  FADD.FTZ R151, R240, R151 ;  /* 0x00000097f0977221 */ /* 0x000fe40000010000 */
[C---:B------:R-:W-:Y:S01]  /*c720*/  HMMA.16816.F32 R16, R68.reuse, R86, R16 ;  /* 0x000000564410723c */ /* 0x040fe20000001810 */
[----:B------:R-:W4:Y:S03]  /*c730*/  LDSM.16.MT88.4 R84, [R210+0x5100] ;  /* 0x00510000d254783b */ /* 0x000f260000004200 */
[----:B------:R-:W-:Y:S02]  /*c740*/  FADD.FTZ R139, R139, R144 ;  /* 0x000000908b8b7221 */ /* 0x000fe40000010000 */
[----:B------:R-:W-:Y:S02]  /*c750*/  FADD.FTZ R118, R118, R151 ;  /* 0x0000009776767221 */ /* 0x000fe40000010000 */
[C---:B---3--:R-:W-:Y:S04]  /*c760*/  HMMA.16816.F32 R20, R68.reuse, R80, R20 ;  /* 0x000000504414723c */ /* 0x048fe80000001814 */
[----:B------:R-:W-:Y:S02]  /*c770*/  FADD.FTZ R224, R148, R139 ;  /* 0x0000008b94e07221 */ /* 0x000fe40000010000 */
[----:B------:R-:W-:Y:S02]  /*c780*/  FADD.FTZ R225, R117, R118 ;  /* 0x0000007675e17221 */ /* 0x000fe40000010000 */
        /* <DEDUP_REMOVED lines=8> */
[C---:B----4-:R-:W-:Y:S08]  /*c810*/  HMMA.16816.F32 R44, R68.reuse, R84, R44 ;  /* 0x00000054442c723c */ /* 0x050ff0000000182c */
[C---:B------:R-:W-:Y:S08]  /*c820*/  HMMA.16816.F32 R48, R68.reuse, R86, R48 ;  /* 0x000000564430723c */ /* 0x040ff00000001830 */
[C---:B---3--:R-:W-:Y:S08]  /*c830*/  HMMA.16816.F32 R52, R68.reuse, R80, R52 ;  /* 0x000000504434723c */ /* 0x048ff00000001834 */
[C---:B------:R-:W-:Y:S08]  /*c840*/  HMMA.16816.F32 R56, R68.reuse, R82, R56 ;  /* 0x000000524438723c */ /* 0x040ff00000001838 */
[C---:B------:R-:W-:Y:S08]  /*c850*/  HMMA.16816.F32 R60, R68.reuse, R88, R60 ;  /* 0x00000058443c723c */ /* 0x040ff0000000183c */
[----:B------:R-:W-:Y:S01]  /*c860*/  HMMA.16816.F32 R64, R68, R90, R64 ;  /* 0x0000005a4440723c */ /* 0x000fe20000001840 */
[----:B------:R-:W3:Y:S07]  /*c870*/  LDSM.16.MT88.4 R68, [R210+0x5900] ;  /* 0x00590000d244783b */ /* 0x000eee0000004200 */
[C---:B------:R-:W-:Y:S01]  /*c880*/  HMMA.16816.F32 R112, R124.reuse, R108, R4 ;  /* 0x0000006c7c70723c */ /* 0x040fe20000001804 */
[----:B------:R-:W4:Y:S07]  /*c890*/  LDSM.16.MT88.4 R4, [R209+0x5900] ;  /* 0x00590000d104783b */ /* 0x000f2e0000004200 */
[C---:B------:R-:W-:Y:S01]  /*c8a0*/  HMMA.16816.F32 R108, R124.reuse, R110, R8 ;  /* 0x0000006e7c6c723c */ /* 0x040fe20000001808 */
[----:B------:R-:W5:Y:S07]  /*c8b0*/  LDSM.16.MT88.4 R8, [R208+0x5900] ;  /* 0x00590000d008783b */ /* 0x000f6e0000004200 */
[C---:B------:R-:W-:Y:S08]  /*c8c0*/  HMMA.16816.F32 R104, R124.reuse, R100, R12 ;  /* 0x000000647c68723c */ /* 0x040ff0000000180c */
[C---:B------:R-:W-:Y:S08]  /*c8d0*/  HMMA.16816.F32 R100, R124.reuse, R102, R16 ;  /* 0x000000667c64723c */ /* 0x040ff00000001810 */
[C---:B------:R-:W-:Y:S08]  /*c8e0*/  HMMA.16816.F32 R96, R124.reuse, R92, R20 ;  /* 0x0000005c7c60723c */ /* 0x040ff00000001814 */
[C---:B------:R-:W-:Y:S08]  /*c8f0*/  HMMA.16816.F32 R92, R124.reuse, R94, R24 ;  /* 0x0000005e7c5c723c */ /* 0x040ff00000001818 */
[C---:B-1----:R-:W-:Y:S08]  /*c900*/  HMMA.16816.F32 R88, R124.reuse, R72, R28 ;  /* 0x000000487c58723c */ /* 0x042ff0000000181c */
[C---:B------:R-:W-:Y:S08]  /*c910*/  HMMA.16816.F32 R84, R124.reuse, R74, R32 ;  /* 0x0000004a7c54723c */ /* 0x040ff00000001820 */
[C---:B--2---:R-:W-:Y:S08]  /*c920*/  HMMA.16816.F32 R80, R124.reuse, R76, R36 ;  /* 0x0000004c7c50723c */ /* 0x044ff00000001824 */
[C---:B------:R-:W-:Y:S08]  /*c930*/  HMMA.16816.F32 R76, R124.reuse, R78, R40 ;  /* 0x0000004e7c4c723c */ /* 0x040ff00000001828 */
[C---:B---3--:R-:W-:Y:S08]  /*c940*/  HMMA.16816.F32 R72, R124.reuse, R68, R44 ;  /* 0x000000447c48723c */ /* 0x048ff0000000182c */
[C---:B------:R-:W-:Y:S08]  /*c950*/  HMMA.16816.F32 R68, R124.reuse, R70, R48 ;  /* 0x000000467c44723c */ /* 0x040ff00000001830 */
[C---:B----4-:R-:W-:Y:S08]  /*c960*/  HMMA.16816.F32 R52, R124.reuse, R4, R52 ;  /* 0x000000047c34723c */ /* 0x050ff00000001834 */
[C---:B------:R-:W-:Y:S08]  /*c970*/  HMMA.16816.F32 R56, R124.reuse, R6, R56 ;  /* 0x000000067c38723c */ /* 0x040ff00000001838 */
[C---:B-----5:R-:W-:Y:S08]  /*c980*/  HMMA.16816.F32 R60, R124.reuse, R8, R60 ;  /* 0x000000087c3c723c */ /* 0x060ff0000000183c */
[----:B------:R-:W-:Y:S01]  /*c990*/  HMMA.16816.F32 R64, R124, R10, R64 ;  /* 0x0000000a7c40723c */ /* 0x000fe20000001840 */
[----:B------:R-:W-:-:S07]  /*c9a0*/  @P0 BRA `(.L_x_186) ;  /* 0xffffd0e000000947 */ /* 0x000fce000383ffff */
.L_x_185:
[----:B------:R-:W-:-:S13]  /*c9b0*/  ISETP.GE.AND P0, PT, R192, R215, PT ;  /* 0x000000d7c000720c */ /* 0x000fda0003f06270 */
[----:B------:R-:W-:Y:S05]  /*c9c0*/  @!P0 BRA `(.L_x_187) ;  /* 0x0000433000008947 */ /* 0x000fea0003800000 */
[----:B------:R-:W-:Y:S01]  /*c9d0*/  ULDC.64 UR4, c[0x0][0x1e0] ;  /* 0x0000780000047ab9 */ /* 0x000fe20000000a00 */
[----:B------:R-:W-:Y:S01]  /*c9e0*/  IADD3 R194, P0, R226, 0x40, RZ ;  /* 0x00000040e2c27810 */ /* 0x000fe20007f1e0ff */
[----:B------:R-:W-:Y:S01]  /*c9f0*/  UIADD3 UR6, UP1, UR14, 0x80, URZ ;  /* 0x000000800e067890 */ /* 0x000fe2000ff3e03f */
[----:B------:R-:W-:Y:S01]  /*ca00*/  IMAD.MOV.U32 R2, RZ, RZ, R116 ;  /* 0x000000ffff027224 */ /* 0x000fe200078e0074 */
[----:B------:R-:W-:Y:S01]  /*ca10*/  USHF.L.U64.HI UR13, UR4, 0x6, UR5 ;  /* 0x00000006040d7899 */ /* 0x000fe20008010205 */
[----:B------:R-:W-:Y:S01]  /*ca20*/  IMAD.MOV.U32 R3, RZ, RZ, R0 ;  /* 0x000000ffff037224 */ /* 0x000fe200078e0000 */
[----:B------:R-:W-:Y:S01]  /*ca30*/  USHF.L.U32 UR15, UR4, 0x6, URZ ;  /* 0x00000006040f7899 */ /* 0x000fe2000800063f */
[-C--:B------:R-:W-:Y:S01]  /*ca40*/  IADD3.X R195, RZ, R229.reuse, RZ, P0, !PT ;  /* 0x000000e5ffc37210 */ /* 0x080fe200007fe4ff */
[----:B------:R-:W-:Y:S01]  /*ca50*/  UMOV UR14, 0x60 ;  /* 0x00000060000e7882 */ /* 0x000fe20000000000 */
[----:B------:R-:W-:Y:S01]  /*ca60*/  @P4 IMAD.HI.U32 R193, R217, c[0x0][0x2c8], RZ ;  /* 0x0000b200d9c14a27 */ /* 0x000fe200078e00ff */
[----:B------:R-:W-:Y:S01]  /*ca70*/  ULDC.64 UR4, c[0x0][0x208] ;  /* 0x0000820000047ab9 */ /* 0x000fe20000000a00 */
[----:B------:R-:W-:Y:S01]  /*ca80*/  MOV R227, R229 ;  /* 0x000000e500e37202 */ /* 0x000fe20000000f00 */
[----:B------:R-:W-:-:S02]  /*ca90*/  UIADD3 UR16, UP0, UR9, 0x80, URZ ;  /* 0x0000008009107890 */ /* 0x000fc4000ff1e03f */
[----:B------:R-:W-:Y:S02]  /*caa0*/  UIMAD.WIDE.U32 UR18, UR14, UR4, URZ ;  /* 0x000000040e1272a5 */ /* 0x000fe4000f8e003f */
[----:B------:R-:W-:Y:S02]  /*cab0*/  UIMAD UR5, UR14, UR5, URZ ;  /* 0x000000050e0572a4 */ /* 0x000fe4000f8e023f */
[----:B------:R-:W-:Y:S02]  /*cac0*/  UIADD3.X UR8, URZ, UR8, URZ, UP1, !UPT ;  /* 0x000000083f087290 */ /* 0x000fe40008ffe43f */
[----:B------:R-:W-:Y:S02]  /*cad0*/  UIADD3.X UR4, URZ, UR12, URZ, UP0, !UPT ;  /* 0x0000000c3f047290 */ /* 0x000fe400087fe43f */
[----:B------:R-:W-:Y:S02]  /*cae0*/  UIADD3 UR5, UR19, UR5, URZ ;  /* 0x0000000513057290 */ /* 0x000fe4000fffe03f */
.L_x_196:
[----:B------:R-:W-:Y:S04]  /*caf0*/  DEPBAR.LE SB0, 0x0 ;  /* 0x000080000000791a */ /* 0x000fe80000000000 */
[----:B------:R-:W-:Y:S01]  /*cb00*/  BAR.SYNC.DEFER_BLOCKING 0x0 ;  /* 0x0000000000007b1d */ /* 0x000fe20000010000 */
[----:B------:R-:W-:Y:S01]  /*cb10*/  SHF.R.S32.HI R29, RZ, 0x1f, R192 ;  /* 0x0000001fff1d7819 */ /* 0x000fe200000114c0 */
[C---:B------:R-:W-:Y:S01]  /*cb20*/  IMAD R0, R192.reuse, UR5, RZ ;  /* 0x00000005c0007c24 */ /* 0x040fe2000f8e02ff */
[C---:B------:R-:W-:Y:S01]  /*cb30*/  ISETP.GT.AND P2, PT, R192.reuse, R215, PT ;  /* 0x000000d7c000720c */ /* 0x040fe20003f44270 */
[----:B------:R-:W-:Y:S04]  /*cb40*/  IMAD.WIDE.U32 R38, R192, UR18, R226 ;  /* 0x00000012c0267c25 */ /* 0x000fe8000f8e00e2 */
[----:B------:R-:W-:Y:S01]  /*cb50*/  IMAD R0, R29, UR18, R0 ;  /* 0x000000121d007c24 */ /* 0x000fe2000f8e0200 */
[----:B------:R-:W-:Y:S01]  /*cb60*/  LEA R44, P1, R38, c[0x0][0x1f8], 0x1 ;  /* 0x00007e00262c7a11 */ /* 0x000fe200078208ff */
[----:B------:R-:W-:Y:S03]  /*cb70*/  IMAD.WIDE.U32 R46, R192, UR18, R194 ;  /* 0x00000012c02e7c25 */ /* 0x000fe6000f8e00c2 */
[----:B------:R-:W-:Y:S02]  /*cb80*/  IADD3 R36, R39, R0, RZ ;  /* 0x0000000027247210 */ /* 0x000fe40007ffe0ff */
[----:B------:R-:W-:Y:S02]  /*cb90*/  LEA R156, P0, R46, c[0x0][0x1f8], 0x1 ;  /* 0x00007e002e9c7a11 */ /* 0x000fe400078008ff */
[----:B------:R-:W-:Y:S02]  /*cba0*/  LEA.HI.X R45, R38, c[0x0][0x1fc], R36, 0x1, P1 ;  /* 0x00007f00262d7a11 */ /* 0x000fe400008f0c24 */
[----:B------:R-:W-:Y:S04]  /*cbb0*/  IADD3 R0, R0, R47, RZ ;  /* 0x0000002f00007210 */ /* 0x000fe80007ffe0ff */
[----:B------:R-:W-:Y:S01]  /*cbc0*/  LEA.HI.X R157, R46, c[0x0][0x1fc], R0, 0x1, P0 ;  /* 0x00007f002e9d7a11 */ /* 0x000fe200000f0c00 */
[----:B------:R-:W1:Y:S01]  /*cbd0*/  LDSM.16.M88.4 R8, [R214+0x8100] ;  /* 0x00810000d608783b */ /* 0x000e620000000200 */
[----:B------:R-:W-:Y:S04]  /*cbe0*/  IADD3 R160, P0, R44, UR9, RZ ;  /* 0x000000092ca07c10 */ /* 0x000fe8000ff1e0ff */
[----:B------:R-:W-:Y:S02]  /*cbf0*/  IADD3.X R161, R45, UR12, RZ, P0, !PT ;  /* 0x0000000c2da17c10 */ /* 0x000fe400087fe4ff */
[C---:B------:R-:W-:Y:S01]  /*cc00*/  IADD3 R164, P1, R160.reuse, UR9, RZ ;  /* 0x00000009a0a47c10 */ /* 0x040fe2000ff3e0ff */
[----:B------:R-:W2:Y:S01]  /*cc10*/  LDSM.16.M88.4 R16, [R214+0x8900] ;  /* 0x00890000d610783b */ /* 0x000ea20000000200 */
[----:B------:R-:W-:Y:S02]  /*cc20*/  IADD3 R162, P0, R160, UR16, RZ ;  /* 0x00000010a0a27c10 */ /* 0x000fe4000ff1e0ff */
[C---:B------:R-:W-:Y:S02]  /*cc30*/  IADD3.X R165, R161.reuse, UR12, RZ, P1, !PT ;  /* 0x0000000ca1a57c10 */ /* 0x040fe40008ffe4ff */
[----:B------:R-:W-:Y:S03]  /*cc40*/  IADD3.X R163, R161, UR4, RZ, P0, !PT ;  /* 0x00000004a1a37c10 */ /* 0x000fe600087fe4ff */
[----:B------:R-:W3:Y:S08]  /*cc50*/  LDSM.16.M88.4 R24, [R214+0x9100] ;  /* 0x00910000d618783b */ /* 0x000ef00000000200 */
[----:B------:R-:W4:Y:S08]  /*cc60*/  LDSM.16.M88.4 R32, [R214+0x9900] ;  /* 0x00990000d620783b */ /* 0x000f300000000200 */
[----:B------:R-:W5:Y:S01]  /*cc70*/  LDSM.16.M88.4 R40, [R214+0xa100] ;  /* 0x00a10000d628783b */ /* 0x000f620000000200 */
[C---:B-1----:R-:W-:Y:S07]  /*cc80*/  HMMA.16816.F32 R4, R120.reuse, R8, RZ ;  /* 0x000000087804723c */ /* 0x042fee00000018ff */
[----:B------:R-:W1:Y:S01]  /*cc90*/  LDSM.16.M88.4 R48, [R214+0xa900] ;  /* 0x00a90000d630783b */ /* 0x000e620000000200 */
[C---:B------:R-:W-:Y:S07]  /*cca0*/  HMMA.16816.F32 R8, R120.reuse, R10, RZ ;  /* 0x0000000a7808723c */ /* 0x040fee00000018ff */
[----:B------:R-:W1:Y:S01]  /*ccb0*/  LDSM.16.M88.4 R116, [R213] ;  /* 0x00000000d574783b */ /* 0x000e620000000200 */
[C---:B--2---:R-:W-:Y:S07]  /*ccc0*/  HMMA.16816.F32 R12, R120.reuse, R16, RZ ;  /* 0x00000010780c723c */ /* 0x044fee00000018ff */
[----:B------:R-:W2:Y:S01]  /*ccd0*/  LDSM.16.M88.4 R124, [R207] ;  /* 0x00000000cf7c783b */ /* 0x000ea20000000200 */
[C---:B------:R-:W-:Y:S07]  /*cce0*/  HMMA.16816.F32 R16, R120.reuse, R18, RZ ;  /* 0x000000127810723c */ /* 0x040fee00000018ff */
[----:B------:R-:W1:Y:S01]  /*ccf0*/  LDSM.16.M88.4 R128, [R206] ;  /* 0x00000000ce80783b */ /* 0x000e620000000200 */
[C---:B---3--:R-:W-:Y:S07]  /*cd00*/  HMMA.16816.F32 R20, R120.reuse, R24, RZ ;  /* 0x000000187814723c */ /* 0x048fee00000018ff */
[----:B------:R-:W3:Y:S01]  /*cd10*/  LDSM.16.M88.4 R132, [R205] ;  /* 0x00000000cd84783b */ /* 0x000ee20000000200 */
[C---:B------:R-:W-:Y:S07]  /*cd20*/  HMMA.16816.F32 R24, R120.reuse, R26, RZ ;  /* 0x0000001a7818723c */ /* 0x040fee00000018ff */
[----:B------:R-:W1:Y:S01]  /*cd30*/  LDSM.16.M88.4 R136, [R204] ;  /* 0x00000000cc88783b */ /* 0x000e620000000200 */
[C---:B----4-:R-:W-:Y:S07]  /*cd40*/  HMMA.16816.F32 R28, R120.reuse, R32, RZ ;  /* 0x00000020781c723c */ /* 0x050fee00000018ff */
[----:B------:R-:W4:Y:S01]  /*cd50*/  LDSM.16.M88.4 R144, [R203] ;  /* 0x00000000cb90783b */ /* 0x000f220000000200 */
[C---:B------:R-:W-:Y:S07]  /*cd60*/  HMMA.16816.F32 R32, R120.reuse, R34, RZ ;  /* 0x000000227820723c */ /* 0x040fee00000018ff */
[----:B------:R-:W-:Y:S01]  /*cd70*/  @!PT LDS RZ, [RZ] ;  /* 0x00000000fffff984 */ /* 0x000fe20000000800 */
[----:B------:R-:W-:Y:S01]  /*cd80*/  @!PT LDS RZ, [RZ] ;  /* 0x00000000fffff984 */ /* 0x000fe20000000800 */
[----:B------:R-:W-:Y:S01]  /*cd90*/  @!PT LDS RZ, [RZ] ;  /* 0x00000000fffff984 */ /* 0x000fe20000000800 */
[----:B------:R1:W-:Y:S01]  /*cda0*/  LDGSTS.E.BYPASS.LTC128B.128 [R216+0x100], [R44.64], !P6 ;  /* 0x001000002cd87fae */ /* 0x0003e2000f101d4a */
[C---:B-----5:R-:W-:Y:S07]  /*cdb0*/  HMMA.16816.F32 R36, R120.reuse, R40, RZ ;  /* 0x000000287824723c */ /* 0x060fee00000018ff */
[----:B------:R5:W-:Y:S01]  /*cdc0*/  LDGSTS.E.BYPASS.LTC128B.128 [R216+0x3100], [R156.64], !P5 ;  /* 0x031000009cd87fae */ /* 0x000be2000e901d4a */
[C---:B------:R-:W-:Y:S07]  /*cdd0*/  HMMA.16816.F32 R40, R120.reuse, R42, RZ ;  /* 0x0000002a7828723c */ /* 0x040fee00000018ff */
[----:B------:R2:W-:Y:S08]  /*cde0*/  LDGSTS.E.BYPASS.LTC128B.128 [R216+0x1100], [R160.64], !P6 ;  /* 0x01100000a0d87fae */ /* 0x0005f0000f101d4a */
[----:B------:R2:W-:Y:S01]  /*cdf0*/  LDGSTS.E.BYPASS.LTC128B.128 [R216+0x4100], [R160.64+0x80], !P5 ;  /* 0x04100080a0d87fae */ /* 0x0005e2000e901d4a */
[C---:B-1----:R-:W-:Y:S07]  /*ce00*/  HMMA.16816.F32 R44, R120.reuse, R48, RZ ;  /* 0x00000030782c723c */ /* 0x042fee00000018ff */
[----:B------:R1:W-:Y:S01]  /*ce10*/  LDGSTS.E.BYPASS.LTC128B.128 [R216+0x2100], [R164.64], !P6 ;  /* 0x02100000a4d87fae */ /* 0x0003e2000f101d4a */
[----:B------:R-:W-:Y:S07]  /*ce20*/  HMMA.16816.F32 R48, R120, R50, RZ ;  /* 0x000000327830723c */ /* 0x000fee00000018ff */
[----:B------:R1:W-:Y:S01]  /*ce30*/  LDGSTS.E.BYPASS.LTC128B.128 [R216+0x5100], [R162.64], !P5 ;  /* 0x05100000a2d87fae */ /* 0x0003e2000e901d4a */
[C---:B------:R-:W-:Y:S07]  /*ce40*/  HMMA.16816.F32 R4, R140.reuse, R116, R4 ;  /* 0x000000748c04723c */ /* 0x040fee0000001804 */
[----:B------:R-:W1:Y:S01]  /*ce50*/  LDSM.16.M88.4 R148, [R211+0x8100] ;  /* 0x00810000d394783b */ /* 0x000e620000000200 */
[C---:B------:R-:W-:Y:S07]  /*ce60*/  HMMA.16816.F32 R8, R140.reuse, R118, R8 ;  /* 0x000000768c08723c */ /* 0x040fee0000001808 */
[----:B------:R-:W0:Y:S01]  /*ce70*/  LDGDEPBAR ;  /* 0x00000000000079af */ /* 0x000e220000000000 */
[C---:B--2---:R-:W-:Y:S07]  /*ce80*/  HMMA.16816.F32 R12, R140.reuse, R124, R12 ;  /* 0x0000007c8c0c723c */ /* 0x044fee000000180c */
[----:B-----5:R-:W2:Y:S01]  /*ce90*/  LDSM.16.M88.4 R156, [R211+0x8900] ;  /* 0x00890000d39c783b */ /* 0x020ea20000000200 */
[C---:B------:R-:W-:Y:S07]  /*cea0*/  HMMA.16816.F32 R16, R140.reuse, R126, R16 ;  /* 0x0000007e8c10723c */ /* 0x040fee0000001810 */
[----:B------:R-:W5:Y:S01]  /*ceb0*/  LDSM.16.M88.4 R116, [R211+0x9100] ;  /* 0x00910000d374783b */ /* 0x000f620000000200 */
[C---:B------:R-:W-:Y:S07]  /*cec0*/  HMMA.16816.F32 R20, R140.reuse, R128, R20 ;  /* 0x000000808c14723c */ /* 0x040fee0000001814 */
[----:B------:R-:W2:Y:S01]  /*ced0*/  LDSM.16.M88.4 R124, [R211+0x9900] ;  /* 0x00990000d37c783b */ /* 0x000ea20000000200 */
[C---:B------:R-:W-:Y:S07]  /*cee0*/  HMMA.16816.F32 R24, R140.reuse, R130, R24 ;  /* 0x000000828c18723c */ /* 0x040fee0000001818 */
[----:B-1----:R-:W1:Y:S01]  /*cef0*/  LDSM.16.M88.4 R160, [R211+0xa100] ;  /* 0x00a10000d3a0783b */ /* 0x002e620000000200 */
[C---:B---3--:R-:W-:Y:S07]  /*cf00*/  HMMA.16816.F32 R28, R140.reuse, R132, R28 ;  /* 0x000000848c1c723c */ /* 0x048fee000000181c */
[----:B------:R-:W3:Y:S01]  /*cf10*/  LDSM.16.M88.4 R164, [R211+0xa900] ;  /* 0x00a90000d3a4783b */ /* 0x000ee20000000200 */
[C---:B------:R-:W-:Y:S07]  /*cf20*/  HMMA.16816.F32 R32, R140.reuse, R134, R32 ;  /* 0x000000868c20723c */ /* 0x040fee0000001820 */
[----:B------:R-:W1:Y:S01]  /*cf30*/  LDSM.16.M88.4 R128, [R202] ;  /* 0x00000000ca80783b */ /* 0x000e620000000200 */
[C---:B------:R-:W-:Y:S07]  /*cf40*/  HMMA.16816.F32 R36, R140.reuse, R136, R36 ;  /* 0x000000888c24723c */ /* 0x040fee0000001824 */
[----:B------:R-:W1:Y:S01]  /*cf50*/  LDSM.16.M88.4 R132, [R202+0x800] ;  /* 0x00080000ca84783b */ /* 0x000e620000000200 */
[C---:B------:R-:W-:Y:S07]  /*cf60*/  HMMA.16816.F32 R40, R140.reuse, R138, R40 ;  /* 0x0000008a8c28723c */ /* 0x040fee0000001828 */
[----:B------:R-:W1:Y:S01]  /*cf70*/  LDSM.16.M88.4 R136, [R202+0x1000] ;  /* 0x00100000ca88783b */ /* 0x000e620000000200 */
[C---:B----4-:R-:W-:Y:S07]  /*cf80*/  HMMA.16816.F32 R44, R140.reuse, R144, R44 ;  /* 0x000000908c2c723c */ /* 0x050fee000000182c */
[----:B------:R-:W-:Y:S01]  /*cf90*/  LDSM.16.M88.4 R184, [R211+0xd900] ;  /* 0x00d90000d3b8783b */ /* 0x000fe20000000200 */
[----:B------:R-:W-:Y:S07]  /*cfa0*/  HMMA.16816.F32 R48, R140, R146, R48 ;  /* 0x000000928c30723c */ /* 0x000fee0000001830 */
[----:B------:R-:W4:Y:S01]  /*cfb0*/  LDSM.16.M88.4 R144, [R202+0x1800] ;  /* 0x00180000ca90783b */ /* 0x000f220000000200 */
[C---:B------:R-:W-:Y:S08]  /*cfc0*/  HMMA.16816.F32 R4, R152.reuse, R148, R4 ;  /* 0x000000949804723c */ /* 0x040ff00000001804 */
[C---:B------:R-:W-:Y:S01]  /*cfd0*/  HMMA.16816.F32 R8, R152.reuse, R150, R8 ;  /* 0x000000969808723c */ /* 0x040fe20000001808 */
[----:B------:R-:W1:Y:S07]  /*cfe0*/  LDSM.16.M88.4 R148, [R202+0x2000] ;  /* 0x00200000ca94783b */ /* 0x000e6e0000000200 */
[C---:B--2---:R-:W-:Y:S08]  /*cff0*/  HMMA.16816.F32 R12, R152.reuse, R156, R12 ;  /* 0x0000009c980c723c */ /* 0x044ff0000000180c */
[C---:B------:R-:W-:Y:S01]  /*d000*/  HMMA.16816.F32 R16, R152.reuse, R158, R16 ;  /* 0x0000009e9810723c */ /* 0x040fe20000001810 */
[----:B------:R-:W-:Y:S07]  /*d010*/  LDSM.16.M88.4 R156, [R214+0xb900] ;  /* 0x00b90000d69c783b */ /* 0x000fee0000000200 */
[C---:B-----5:R-:W-:Y:S08]  /*d020*/  HMMA.16816.F32 R20, R152.reuse, R116, R20 ;  /* 0x000000749814723c */ /* 0x060ff00000001814 */
[C---:B------:R-:W-:Y:S01]  /*d030*/  HMMA.16816.F32 R24, R152.reuse, R118, R24 ;  /* 0x000000769818723c */ /* 0x040fe20000001818 */
[----:B------:R-:W2:Y:S07]  /*d040*/  LDSM.16.M88.4 R116, [R202+0x2800] ;  /* 0x00280000ca74783b */ /* 0x000eae0000000200 */
[C---:B------:R-:W-:Y:S08]  /*d050*/  HMMA.16816.F32 R28, R152.reuse, R124, R28 ;  /* 0x0000007c981c723c */ /* 0x040ff0000000181c */
[C---:B------:R-:W-:Y:S01]  /*d060*/  HMMA.16816.F32 R32, R152.reuse, R126, R32 ;  /* 0x0000007e9820723c */ /* 0x040fe20000001820 */
[----:B------:R-:W5:Y:S07]  /*d070*/  LDSM.16.M88.4 R124, [R214+0xb100] ;  /* 0x00b10000d67c783b */ /* 0x000f6e0000000200 */
        /* <DEDUP_REMOVED lines=20> */
[----:B------:R-:W-:Y:S07]  /*d1c0*/  LDSM.16.M88.4 R148, [R197] ;  /* 0x00000000c594783b */ /* 0x000fee0000000200 */
[C---:B--2---:R-:W-:Y:S08]  /*d1d0*/  HMMA.16816.F32 R44, R168.reuse, R116, R44 ;  /* 0x00000074a82c723c */ /* 0x044ff0000000182c */
[----:B------:R-:W-:Y:S01]  /*d1e0*/  HMMA.16816.F32 R48, R168, R118, R48 ;  /* 0x00000076a830723c */ /* 0x000fe20000001830 */
[----:B------:R-:W2:Y:S07]  /*d1f0*/  LDSM.16.M88.4 R116, [R199] ;  /* 0x00000000c774783b */ /* 0x000eae0000000200 */
[C---:B-----5:R-:W-:Y:S08]  /*d200*/  HMMA.16816.F32 R4, R172.reuse, R124, R4 ;  /* 0x0000007cac04723c */ /* 0x060ff00000001804 */
[C---:B------:R-:W-:Y:S01]  /*d210*/  HMMA.16816.F32 R8, R172.reuse, R126, R8 ;  /* 0x0000007eac08723c */ /* 0x040fe20000001808 */
[----:B------:R-:W5:Y:S07]  /*d220*/  LDSM.16.M88.4 R124, [R198] ;  /* 0x00000000c67c783b */ /* 0x000f6e0000000200 */
        /* <DEDUP_REMOVED lines=15> */
[C---:B------:R-:W-:Y:S08]  /*d320*/  HMMA.16816.F32 R4, R176.reuse, R136, R4 ;  /* 0x00000088b004723c */ /* 0x040ff00000001804 */
[C---:B------:R-:W-:Y:S01]  /*d330*/  HMMA.16816.F32 R8, R176.reuse, R138, R8 ;  /* 0x0000008ab008723c */ /* 0x040fe20000001808 */
[----:B------:R-:W1:Y:S07]  /*d340*/  LDSM.16.M88.4 R136, [R211+0xc900] ;  /* 0x00c90000d388783b */ /* 0x000e6e0000000200 */
[C---:B----4-:R-:W-:Y:S08]  /*d350*/  HMMA.16816.F32 R12, R176.reuse, R144, R12 ;  /* 0x00000090b00c723c */ /* 0x050ff0000000180c */
[C---:B------:R-:W-:Y:S01]  /*d360*/  HMMA.16816.F32 R16, R176.reuse, R146, R16 ;  /* 0x00000092b010723c */ /* 0x040fe20000001810 */
[----:B------:R-:W4:Y:S07]  /*d370*/  LDSM.16.M88.4 R144, [R202+0x3000] ;  /* 0x00300000ca90783b */ /* 0x000f2e0000000200 */
[C---:B--2---:R-:W-:Y:S08]  /*d380*/  HMMA.16816.F32 R20, R176.reuse, R116, R20 ;  /* 0x00000074b014723c */ /* 0x044ff00000001814 */
[C---:B------:R-:W-:Y:S01]  /*d390*/  HMMA.16816.F32 R24, R176.reuse, R118, R24 ;  /* 0x00000076b018723c */ /* 0x040fe20000001818 */
[----:B------:R-:W2:Y:S07]  /*d3a0*/  LDSM.16.M88.4 R116, [R202+0x3800] ;  /* 0x00380000ca74783b */ /* 0x000eae0000000200 */
[C---:B-----5:R-:W-:Y:S08]  /*d3b0*/  HMMA.16816.F32 R28, R176.reuse, R124, R28 ;  /* 0x0000007cb01c723c */ /* 0x060ff0000000181c */
        /* <DEDUP_REMOVED lines=17> */
[C---:B----4-:R-:W-:Y:S08]  /*d4d0*/  HMMA.16816.F32 R4, R188.reuse, R144, R4 ;  /* 0x00000090bc04723c */ /* 0x050ff00000001804 */
        /* <DEDUP_REMOVED lines=17> */
[----:B------:R-:W4:Y:S01]  /*d5f0*/  MUFU.TANH R128, R9 ;  /* 0x0000000900807308 */ /* 0x000f220000002400 */
[----:B------:R-:W-:Y:S02]  /*d600*/  FMUL.FTZ R19, R19, c[0x0][0x320] ;  /* 0x0000c80013137a20 */ /* 0x000fe40000410000 */
[----:B------:R-:W-:Y:S02]  /*d610*/  FMUL.FTZ R14, R17, c[0x0][0x320] ;  /* 0x0000c800110e7a20 */ /* 0x000fe40000410000 */
[----:B------:R-:W-:Y:S02]  /*d620*/  FMUL.FTZ R12, R13, c[0x0][0x320] ;  /* 0x0000c8000d0c7a20 */ /* 0x000fe40000410000 */
[----:B------:R-:W-:Y:S02]  /*d630*/  FMUL.FTZ R13, R16, c[0x0][0x320] ;  /* 0x0000c800100d7a20 */ /* 0x000fe40000410000 */
[----:B------:R-:W-:Y:S01]  /*d640*/  FMUL.FTZ R15, R15, c[0x0][0x320] ;  /* 0x0000c8000f0f7a20 */ /* 0x000fe20000410000 */
[----:B------:R-:W1:Y:S10]  /*d650*/  MUFU.TANH R116, R10 ;  /* 0x0000000a00747308 */ /* 0x000e740000002400 */
[----:B------:R5:W1:Y:S01]  /*d660*/  MUFU.TANH R117, R11 ;  /* 0x0000000b00757308 */ /* 0x000a620000002400 */
[C---:B--2---:R-:W-:Y:S09]  /*d670*/  HMMA.16816.F32 R20, R188.reuse, R4, R20 ;  /* 0x00000004bc14723c */ /* 0x044ff20000001814 */
[----:B------:R-:W2:Y:S01]  /*d680*/  MUFU.TANH R157, R18 ;  /* 0x00000012009d7308 */ /* 0x000ea20000002400 */
[C---:B------:R-:W-:Y:S01]  /*d690*/  HMMA.16816.F32 R24, R188.reuse, R6, R24 ;  /* 0x00000006bc18723c */ /* 0x040fe20000001818 */
[----:B------:R-:W-:Y:S08]  /*d6a0*/  LDSM.16.M88.4 R4, [R202+0x5000] ;  /* 0x00500000ca04783b */ /* 0x000ff00000000200 */
[----:B------:R-:W1:Y:S01]  /*d6b0*/  MUFU.TANH R163, R19 ;  /* 0x0000001300a37308 */ /* 0x000e620000002400 */
[----:B-----5:R-:W5:Y:S04]  /*d6c0*/  LDSM.16.M88.4 R8, [R202+0x4800] ;  /* 0x00480000ca08783b */ /* 0x020f680000000200 */
[----:B------:R-:W-:Y:S05]  /*d6d0*/  FMUL.FTZ R186, R20, c[0x0][0x320] ;  /* 0x0000c80014ba7a20 */ /* 0x000fea0000410000 */
        /* <DEDUP_REMOVED lines=8> */
[----:B------:R-:W-:Y:S07]  /*d760*/  FMUL.FTZ R27, R27, c[0x0][0x320] ;  /* 0x0000c8001b1b7a20 */ /* 0x000fee0000410000 */
[----:B------:R-:W2:Y:S01]  /*d770*/  MUFU.TANH R125, R125 ;  /* 0x0000007d007d7308 */ /* 0x000ea20000002400 */
[----:B-1----:R-:W-:Y:S09]  /*d780*/  IMAD R15, R192, -0x60, RZ ;  /* 0xffffffa0c00f7824 */ /* 0x002ff200078e02ff */
[----:B------:R-:W1:Y:S01]  /*d790*/  MUFU.TANH R127, R127 ;  /* 0x0000007f007f7308 */ /* 0x000e620000002400 */
[C---:B-----5:R-:W-:Y:S09]  /*d7a0*/  HMMA.16816.F32 R28, R188.reuse, R8, R28 ;  /* 0x00000008bc1c723c */ /* 0x060ff2000000181c */
[----:B------:R-:W1:Y:S01]  /*d7b0*/  MUFU.TANH R118, R118 ;  /* 0x0000007600767308 */ /* 0x000e620000002400 */
[C---:B------:R-:W-:Y:S01]  /*d7c0*/  HMMA.16816.F32 R32, R188.reuse, R10, R32 ;  /* 0x0000000abc20723c */ /* 0x040fe20000001820 */
[----:B------:R-:W5:Y:S01]  /*d7d0*/  LDSM.16.M88.4 R8, [R202+0x5800] ;  /* 0x00580000ca08783b */ /* 0x000f620000000200 */
[----:B------:R-:W-:Y:S07]  /*d7e0*/  DEPBAR.LE SB0, 0x0 ;  /* 0x000080000000791a */ /* 0x000fee0000000000 */
[----:B------:R-:W1:Y:S01]  /*d7f0*/  MUFU.TANH R12, R12 ;  /* 0x0000000c000c7308 */ /* 0x000e620000002400 */
[----:B------:R-:W-:Y:S01]  /*d800*/  BAR.SYNC.DEFER_BLOCKING 0x0 ;  /* 0x0000000000007b1d */ /* 0x000fe20000010000 */
[C---:B------:R-:W-:Y:S05]  /*d810*/  HMMA.16816.F32 R36, R188.reuse, R4, R36 ;  /* 0x00000004bc24723c */ /* 0x040fea0000001824 */
[----:B------:R-:W-:Y:S03]  /*d820*/  FMUL.FTZ R238, R28, c[0x0][0x320] ;  /* 0x0000c8001cee7a20 */ /* 0x000fe60000410000 */
[----:B------:R-:W1:Y:S01]  /*d830*/  MUFU.TANH R167, R167 ;  /* 0x000000a700a77308 */ /* 0x000e620000002400 */
[C---:B------:R-:W-:Y:S03]  /*d840*/  HMMA.16816.F32 R40, R188.reuse, R6, R40 ;  /* 0x00000006bc28723c */ /* 0x040fe60000001828 */
[----:B------:R-:W-:Y:S02]  /*d850*/  FMUL.FTZ R29, R29, c[0x0][0x320] ;  /* 0x0000c8001d1d7a20 */ /* 0x000fe40000410000 */
[----:B------:R-:W-:Y:S02]  /*d860*/  FMUL.FTZ R236, R32, c[0x0][0x320] ;  /* 0x0000c80020ec7a20 */ /* 0x000fe40000410000 */
[----:B------:R-:W-:Y:S01]  /*d870*/  @P2 IADD3 R6, R192, -0x1, RZ ;  /* 0xffffffffc0062810 */ /* 0x000fe20007ffe0ff */
[----:B------:R-:W-:Y:S01]  /*d880*/  FMUL.FTZ R30, R30, c[0x0][0x320] ;  /* 0x0000c8001e1e7a20 */ /* 0x000fe20000410000 */
[----:B------:R-:W1:Y:S03]  /*d890*/  MUFU.TANH R13, R13 ;  /* 0x0000000d000d7308 */ /* 0x000e660000002400 */
[----:B------:R-:W-:Y:S01]  /*d8a0*/  @P2 SHF.R.S32.HI R5, RZ, 0x1f, R6 ;  /* 0x0000001fff052819 */ /* 0x000fe20000011406 */
[----:B------:R-:W-:Y:S02]  /*d8b0*/  FMUL.FTZ R31, R31, c[0x0][0x320] ;  /* 0x0000c8001f1f7a20 */ /* 0x000fe40000410000 */
[----:B------:R-:W-:Y:S02]  /*d8c0*/  FMUL.FTZ R230, R36, c[0x0][0x320] ;  /* 0x0000c80024e67a20 */ /* 0x000fe40000410000 */
[----:B------:R-:W-:Y:S02]  /*d8d0*/  @P2 IMAD R5, R5, c[0x0][0x1e0], RZ ;  /* 0x0000780005052a24 */ /* 0x000fe400078e02ff */
[----:B------:R-:W1:Y:S01]  /*d8e0*/  MUFU.TANH R14, R14 ;  /* 0x0000000e000e7308 */ /* 0x000e620000002400 */
[----:B------:R-:W-:Y:S01]  /*d8f0*/  FMUL.FTZ R33, R33, c[0x0][0x320] ;  /* 0x0000c80021217a20 */ /* 0x000fe20000410000 */
[C---:B-----5:R-:W-:Y:S03]  /*d900*/  HMMA.16816.F32 R44, R188.reuse, R8, R44 ;  /* 0x00000008bc2c723c */ /* 0x060fe6000000182c */
[C---:B------:R-:W-:Y:S02]  /*d910*/  @P2 IMAD R5, R6.reuse, c[0x0][0x1e4], R5 ;  /* 0x0000790006052a24 */ /* 0x040fe400078e0205 */
[----:B------:R-:W-:Y:S03]  /*d920*/  @P2 IMAD.WIDE.U32 R6, R6, c[0x0][0x1e0], RZ ;  /* 0x0000780006062a25 */ /* 0x000fe600078e00ff */
[----:B------:R-:W1:Y:S01]  /*d930*/  MUFU.TANH R186, R186 ;  /* 0x000000ba00ba7308 */ /* 0x000e620000002400 */
[----:B------:R-:W-:Y:S01]  /*d940*/  @P2 MOV R8, R218 ;  /* 0x000000da00082202 */ /* 0x000fe20000000f00 */
[----:B------:R-:W-:Y:S03]  /*d950*/  HMMA.16816.F32 R48, R188, R10, R48 ;  /* 0x0000000abc30723c */ /* 0x000fe60000001830 */
[----:B------:R-:W-:Y:S01]  /*d960*/  @P2 MOV R9, R221 ;  /* 0x000000dd00092202 */ /* 0x000fe20000000f00 */
[----:B------:R-:W-:Y:S01]  /*d970*/  FMUL.FTZ R184, R40, c[0x0][0x320] ;  /* 0x0000c80028b87a20 */ /* 0x000fe20000410000 */
[----:B------:R-:W-:Y:S01]  /*d980*/  @P2 IADD3 R4, R7, R5, RZ ;  /* 0x0000000507042210 */ /* 0x000fe20007ffe0ff */
[----:B------:R-:W-:Y:S02]  /*d990*/  FMUL.FTZ R34, R34, c[0x0][0x320] ;  /* 0x0000c80022227a20 */ /* 0x000fe40000410000 */
[----:B------:R1:W1:Y:S01]  /*d9a0*/  MUFU.TANH R160, R21 ;  /* 0x0000001500a07308 */ /* 0x0002620000002400 */
[----:B------:R-:W-:Y:S04]  /*d9b0*/  @P2 IMAD.WIDE.U32 R6, R6, 0x60, R8 ;  /* 0x0000006006062825 */ /* 0x000fe800078e0008 */
[----:B------:R-:W-:Y:S01]  /*d9c0*/  @P2 IMAD R4, R4, 0x60, RZ ;  /* 0x0000006004042824 */ /* 0x000fe200078e02ff */
[----:B------:R-:W-:Y:S01]  /*d9d0*/  @P2 SHF.L.U32 R5, R6, 0x1, RZ ;  /* 0x0000000106052819 */ /* 0x000fe200000006ff */
[----:B------:R-:W-:Y:S02]  /*d9e0*/  FMUL.FTZ R35, R35, c[0x0][0x320] ;  /* 0x0000c80023237a20 */ /* 0x000fe40000410000 */
[----:B------:R-:W-:Y:S01]  /*d9f0*/  FMUL.FTZ R37, R37, c[0x0][0x320] ;  /* 0x0000c80025257a20 */ /* 0x000fe20000410000 */
[----:B------:R1:W1:Y:S01]  /*da00*/  MUFU.TANH R233, R22 ;  /* 0x0000001600e97308 */ /* 0x0002620000002400 */
[----:B------:R-:W-:Y:S01]  /*da10*/  @P2 IADD3 R4, R7, R4, RZ ;  /* 0x0000000407042210 */ /* 0x000fe20007ffe0ff */
[----:B------:R-:W-:Y:S02]  /*da20*/  FMUL.FTZ R38, R38, c[0x0][0x320] ;  /* 0x0000c80026267a20 */ /* 0x000fe40000410000 */
[----:B------:R-:W-:Y:S01]  /*da30*/  FMUL.FTZ R39, R39, c[0x0][0x320] ;  /* 0x0000c80027277a20 */ /* 0x000fe20000410000 */
[----:B------:R-:W-:Y:S01]  /*da40*/  @P2 SHF.L.U64.HI R4, R6, 0x1, R4 ;  /* 0x0000000106042819 */ /* 0x000fe20000010204 */
[----:B------:R-:W-:Y:S01]  /*da50*/  FMUL.FTZ R41, R41, c[0x0][0x320] ;  /* 0x0000c80029297a20 */ /* 0x000fe20000410000 */
[C---:B------:R-:W-:Y:S01]  /*da60*/  @P2 IADD3 R6, P0, R5.reuse, c[0x0][0x1c8], RZ ;  /* 0x0000720005062a10 */ /* 0x040fe20007f1e0ff */
[----:B------:R-:W-:Y:S01]  /*da70*/  FMUL.FTZ R42, R42, c[0x0][0x320] ;  /* 0x0000c8002a2a7a20 */ /* 0x000fe20000410000 */
[----:B------:R-:W-:Y:S01]  /*da80*/  @P2 IADD3 R5, P1, R5, 0x80, RZ ;  /* 0x0000008005052810 */ /* 0x000fe20007f3e0ff */
[----:B------:R1:W1:Y:S01]  /*da90*/  MUFU.TANH R187, R23 ;  /* 0x0000001700bb7308 */ /* 0x0002620000002400 */
[----:B------:R-:W-:Y:S01]  /*daa0*/  @P2 IADD3.X R7, R4, c[0x0][0x1cc], RZ, P0, !PT ;  /* 0x0000730004072a10 */ /* 0x000fe200007fe4ff */
[----:B------:R-:W-:Y:S01]  /*dab0*/  FMUL.FTZ R43, R43, c[0x0][0x320] ;  /* 0x0000c8002b2b7a20 */ /* 0x000fe20000410000 */
[----:B------:R-:W-:Y:S01]  /*dac0*/  @P2 IADD3 R10, P0, R5, c[0x0][0x1c8], RZ ;  /* 0x00007200050a2a10 */ /* 0x000fe20007f1e0ff */
[----:B------:R-:W-:Y:S01]  /*dad0*/  FMUL.FTZ R44, R44, c[0x0][0x320] ;  /* 0x0000c8002c2c7a20 */ /* 0x000fe20000410000 */
[----:B------:R-:W-:Y:S01]  /*dae0*/  MOV R5, R217 ;  /* 0x000000d900057202 */ /* 0x000fe20000000f00 */
[----:B------:R-:W-:Y:S01]  /*daf0*/  @!PT LDS RZ, [RZ] ;  /* 0x00000000fffff984 */ /* 0x000fe20000000800 */
[----:B------:R-:W-:Y:S01]  /*db00*/  @!PT LDS RZ, [RZ] ;  /* 0x00000000fffff984 */ /* 0x000fe20000000800 */
[----:B------:R-:W-:Y:S01]  /*db10*/  @!PT LDS RZ, [RZ] ;  /* 0x00000000fffff984 */ /* 0x000fe20000000800 */
[----:B------:R5:W-:Y:S01]  /*db20*/  @P2 LDGSTS.E.BYPASS.LTC128B.128 [R216+0x8100], [R6.64], !P6 ;  /* 0x0810000006d82fae */ /* 0x000be2000f101d4a */
[----:B------:R-:W-:Y:S01]  /*db30*/  @P2 IADD3.X R11, RZ, c[0x0][0x1cc], R4, P0, P1 ;  /* 0x00007300ff0b2a10 */ /* 0x000fe200007e2404 */
[----:B------:R-:W-:Y:S01]  /*db40*/  FMUL.FTZ R4, R51, c[0x0][0x320] ;  /* 0x0000c80033047a20 */ /* 0x000fe20000410000 */
[----:B------:R-:W-:Y:S01]  /*db50*/  @P2 IADD3 R8, P0, R6, UR15, RZ ;  /* 0x0000000f06082c10 */ /* 0x000fe2000ff1e0ff */
[----:B------:R-:W1:Y:S01]  /*db60*/  MUFU.TANH R162, R162 ;  /* 0x000000a200a27308 */ /* 0x000e620000002400 */
[----:B------:R-:W-:Y:S01]  /*db70*/  @P4 SHF.R.U32.HI R5, RZ, c[0x0][0x2cc], R193 ;  /* 0x0000b300ff054a19 */ /* 0x000fe200000116c1 */
[----:B------:R-:W-:Y:S01]  /*db80*/  FMUL.FTZ R45, R45, c[0x0][0x320] ;  /* 0x0000c8002d2d7a20 */ /* 0x000fe20000410000 */
[----:B------:R-:W-:Y:S01]  /*db90*/  @P2 IADD3.X R9, R7, UR13, RZ, P0, !PT ;  /* 0x0000000d07092c10 */ /* 0x000fe200087fe4ff */
[----:B------:R1:W-:Y:S01]  /*dba0*/  @P2 LDGSTS.E.BYPASS.LTC128B.128 [R216+0xb100], [R10.64], !P5 ;  /* 0x0b1000000ad82fae */ /* 0x0003e2000e901d4a */
[----:B------:R-:W-:Y:S01]  /*dbb0*/  @P2 IADD3 R16, P1, R8, UR15, RZ ;  /* 0x0000000f08102c10 */ /* 0x000fe2000ff3e0ff */
[----:B------:R-:W-:Y:S01]  /*dbc0*/  FMUL.FTZ R46, R46, c[0x0][0x320] ;  /* 0x0000c8002e2e7a20 */ /* 0x000fe20000410000 */
[----:B------:R-:W-:Y:S01]  /*dbd0*/  @P2 IADD3 R18, P0, R8, UR6, RZ ;  /* 0x0000000608122c10 */ /* 0x000fe2000ff1e0ff */
[----:B------:R-:W-:Y:S01]  /*dbe0*/  FMUL.FTZ R47, R47, c[0x0][0x320] ;  /* 0x0000c8002f2f7a20 */ /* 0x000fe20000410000 */
[C---:B------:R-:W-:Y:S01]  /*dbf0*/  @P2 IADD3.X R17, R9.reuse, UR13, RZ, P1, !PT ;  /* 0x0000000d09112c10 */ /* 0x040fe20008ffe4ff */
[----:B------:R1:W1:Y:S01]  /*dc00*/  MUFU.TANH R164, R25 ;  /* 0x0000001900a47308 */ /* 0x0002620000002400 */
[----:B------:R-:W-:Y:S01]  /*dc10*/  @P2 IADD3.X R19, R9, UR8, RZ, P0, !PT ;  /* 0x0000000809132c10 */ /* 0x000fe200087fe4ff */
[----:B------:R1:W-:Y:S01]  /*dc20*/  @P2 LDGSTS.E.BYPASS.LTC128B.128 [R216+0x9100], [R8.64], !P6 ;  /* 0x0910000008d82fae */ /* 0x0003e2000f101d4a */
[----:B------:R-:W-:Y:S02]  /*dc30*/  FMUL.FTZ R48, R48, c[0x0][0x320] ;  /* 0x0000c80030307a20 */ /* 0x000fe40000410000 */
[----:B------:R-:W-:Y:S02]  /*dc40*/  FMUL.FTZ R49, R49, c[0x0][0x320] ;  /* 0x0000c80031317a20 */ /* 0x000fe40000410000 */
[----:B------:R-:W-:Y:S03]  /*dc50*/  FMUL.FTZ R50, R50, c[0x0][0x320] ;  /* 0x0000c80032327a20 */ /* 0x000fe60000410000 */
[----:B------:R1:W1:Y:S01]  /*dc60*/  MUFU.TANH R231, R26 ;  /* 0x0000001a00e77308 */ /* 0x0002620000002400 */
[----:B------:R1:W-:Y:S01]  /*dc70*/  @P2 LDGSTS.E.BYPASS.LTC128B.128 [R216+0xc100], [R8.64+0x80], !P5 ;  /* 0x0c10008008d82fae */ /* 0x0003e2000e901d4a */
[C---:B-----5:R-:W-:Y:S07]  /*dc80*/  IADD3 R7, -R222.reuse, R15, RZ ;  /* 0x0000000fde077210 */ /* 0x060fee0007ffe1ff */
[----:B------:R5:W-:Y:S01]  /*dc90*/  @P2 LDGSTS.E.BYPASS.LTC128B.128 [R216+0xa100], [R16.64], !P6 ;  /* 0x0a10000010d82fae */ /* 0x000be2000f101d4a */
[----:B------:R2:W2:Y:S07]  /*dca0*/  MUFU.TANH R229, R27 ;  /* 0x0000001b00e57308 */ /* 0x0004ae0000002400 */
[----:B------:R2:W-:Y:S03]  /*dcb0*/  @P2 LDGSTS.E.BYPASS.LTC128B.128 [R216+0xd100], [R18.64], !P5 ;  /* 0x0d10000012d82fae */ /* 0x0005e6000e901d4a */
[----:B------:R-:W2:Y:S05]  /*dcc0*/  MUFU.TANH R238, R238 ;  /* 0x000000ee00ee7308 */ /* 0x000eaa0000002400 */
[----:B------:R-:W0:Y:S01]  /*dcd0*/  LDGDEPBAR ;  /* 0x00000000000079af */ /* 0x000e220000000000 */
[----:B-1----:R-:W-:Y:S04]  /*dce0*/  IADD3 R9, -R222, 0x1, R15 ;  /* 0x00000001de097810 */ /* 0x002fe80007ffe10f */
[----:B------:R1:W1:Y:S01]  /*dcf0*/  MUFU.TANH R232, R29 ;  /* 0x0000001d00e87308 */ /* 0x0002620000002400 */
[----:B------:R-:W-:Y:S02]  /*dd00*/  IADD3 R9, R9, c[0x0][0x1d0], RZ ;  /* 0x0000740009097a10 */ /* 0x000fe40007ffe0ff */
[----:B------:R-:W5:Y:S02]  /*dd10*/  SHFL.IDX PT, R6, R5, RZ, 0x1c1f ;  /* 0x001c1fff05067589 */ /* 0x000f6400000e0000 */
[----:B------:R-:W-:Y:S05]  /*dd20*/  IADD3 R9, R9, -c[0x0][0x168], RZ ;  /* 0x80005a0009097a10 */ /* 0x000fea0007ffe0ff */
[----:B------:R1:W1:Y:S01]  /*dd30*/  MUFU.TANH R241, R30 ;  /* 0x0000001e00f17308 */ /* 0x0002620000002400 */
[C---:B------:R-:W-:Y:S02]  /*dd40*/  IADD3 R11, R9.reuse, c[0x0][0x328], RZ ;  /* 0x0000ca00090b7a10 */ /* 0x040fe40007ffe0ff */
[----:B------:R-:W-:Y:S07]  /*dd50*/  IADD3 R9, R9, UR7, RZ ;  /* 0x0000000709097c10 */ /* 0x000fee000fffe0ff */
[----:B------:R1:W1:Y:S01]  /*dd60*/  MUFU.TANH R239, R31 ;  /* 0x0000001f00ef7308 */ /* 0x0002620000002400 */
[-C--:B-----5:R-:W-:Y:S02]  /*dd70*/  IADD3 R17, R11, R6.reuse, RZ ;  /* 0x000000060b117210 */ /* 0x0a0fe40007ffe0ff */
[----:B------:R-:W-:Y:S07]  /*dd80*/  IADD3 R16, R9, R6, RZ ;  /* 0x0000000609107210 */ /* 0x000fee0007ffe0ff */
[----:B------:R-:W1:Y:S10]  /*dd90*/  MUFU.TANH R236, R236 ;  /* 0x000000ec00ec7308 */ /* 0x000e740000002400 */
[----:B------:R1:W1:Y:S10]  /*dda0*/  MUFU.TANH R234, R33 ;  /* 0x0000002100ea7308 */ /* 0x0002740000002400 */
[----:B------:R1:W1:Y:S10]  /*ddb0*/  MUFU.TANH R237, R34 ;  /* 0x0000002200ed7308 */ /* 0x0002740000002400 */
[----:B------:R1:W1:Y:S10]  /*ddc0*/  MUFU.TANH R235, R35 ;  /* 0x0000002300eb7308 */ /* 0x0002740000002400 */
        /* <DEDUP_REMOVED lines=31> */
.L_x_190:
[----:B------:R-:W-:Y:S04]  /*dfc0*/  MOV R6, c[0x0][0x32c] ;  /* 0x0000cb0000067a02 */ /* 0x000fe80000000f00 */
[----:B------:R-:W-:Y:S11]  /*dfd0*/  ISETP.NE.AND P0, PT, R6, 0x1, PT ;  /* 0x000000010600780c */ /* 0x000ff60003f05270 */
[----:B------:R-:W-:Y:S02]  /*dfe0*/  @!UPT UIADD3 URZ, URZ, URZ, URZ ;  /* 0x0000003f3f3ff290 */ /* 0x000fe4000fffe03f */
[----:B------:R-:W-:Y:S05]  /*dff0*/  @P0 IMAD.HI.U32 R6, R8, c[0x0][0x330], RZ ;  /* 0x0000cc0008060a27 */ /* 0x000fea00078e00ff */
[----:B------:R-:W-:Y:S02]  /*e000*/  @P0 SHF.R.U32.HI R8, RZ, c[0x0][0x334], R6 ;  /* 0x0000cd00ff080a19 */ /* 0x000fe40000011606 */
.L_x_191:
[----:B------:R-:W-:Y:S05]  /*e010*/  BSYNC B0 ;  /* 0x0000000000007941 */ /* 0x000fea0003800000 */
.L_x_189:
[----:B------:R-:W-:Y:S05]  /*e020*/  IMAD R19, R8, c[0x0][0x32c], R7 ;  /* 0x0000cb0008137a24 */ /* 0x000fea00078e0207 */
[----:B------:R-:W-:Y:S02]  /*e030*/  IADD3 R6, R19, c[0x0][0x32c], RZ ;  /* 0x0000cb0013067a10 */ /* 0x000fe40007ffe0ff */
[----:B------:R-:W-:Y:S02]  /*e040*/  IMNMX R16, R16, R19, !PT ;  /* 0x0000001310107217 */ /* 0x000fe40007800200 */
[----:B------:R-:W-:Y:S02]  /*e050*/  IMNMX R17, R17, R6, PT ;  /* 0x0000000611117217 */ /* 0x000fe40003800200 */
.L_x_188:
[C---:B--234-:R-:W-:Y:S02]  /*e060*/  ISETP.GE.AND P0, PT, R15.reuse, 0x2, PT ;  /* 0x000000020f00780c */ /* 0x05cfe40003f06270 */
[----:B------:R-:W-:Y:S02]  /*e070*/  ISETP.GE.AND P1, PT, R15, 0x9, PT ;  /* 0x000000090f00780c */ /* 0x000fe40003f26270 */
[----:B------:R-:W-:Y:S02]  /*e080*/  LOP3.LUT R223, R223, 0xffefffff, RZ, 0xc0, !PT ;  /* 0xffefffffdfdf7812 */ /* 0x000fe400078ec0ff */
[----:B------:R-:W-:Y:S07]  /*e090*/  ISETP.GE.AND P2, PT, R15, 0x59, PT ;  /* 0x000000590f00780c */ /* 0x000fee0003f46270 */
[----:B------:R-:W-:Y:S02]  /*e0a0*/  @P0 LOP3.LUT R223, R223, 0x100000, RZ, 0xfc, !PT ;  /* 0x00100000dfdf0812 */ /* 0x000fe400078efcff */
[----:B------:R-:W-:Y:S02]  /*e0b0*/  ISETP.GT.AND P0, PT, R16, 0x1, !P0 ;  /* 0x000000011000780c */ /* 0x000fe40004704270 */
[----:B------:R-:W-:Y:S02]  /*e0c0*/  LOP3.LUT R223, R223, 0xfff7ffff, RZ, 0xc0, !PT ;  /* 0xfff7ffffdfdf7812 */ /* 0x000fe400078ec0ff */
[----:B------:R-:W-:Y:S02]  /*e0d0*/  ISETP.LT.OR P0, PT, R17, 0x2, P0 ;  /* 0x000000021100780c */ /* 0x000fe40000701670 */
[----:B------:R-:W-:Y:S02]  /*e0e0*/  @P1 LOP3.LUT R223, R223, 0x80000, RZ, 0xfc, !PT ;  /* 0x00080000dfdf1812 */ /* 0x000fe400078efcff */
[----:B------:R-:W-:Y:S02]  /*e0f0*/  FSEL R126, R126, -INF , !P0 ;  /* 0xff8000007e7e7808 */ /* 0x000fe40004000000 */
[C---:B------:R-:W-:Y:S02]  /*e100*/  ISETP.GT.AND P0, PT, R16.reuse, 0x8, !P1 ;  /* 0x000000081000780c */ /* 0x040fe40004f04270 */
[----:B------:R-:W-:Y:S02]  /*e110*/  ISETP.GE.AND P1, PT, R15, 0xa, PT ;  /* 0x0000000a0f00780c */ /* 0x000fe40003f26270 */
        /* <DEDUP_REMOVED lines=21> */
[C---:B------:R-:W-:Y:S04]  /*e270*/  ISETP.GT.AND P0, PT, R16.reuse, 0x18, !P1 ;  /* 0x000000181000780c */ /* 0x040fe80004f04270 */
        /* <DEDUP_REMOVED lines=11> */
[----:B------:R-:W-:Y:S01]  /*e330*/  ISETP.GT.AND P0, PT, R16, 0x20, !P1 ;  /* 0x000000201000780c */ /* 0x000fe20004f04270 */
[----:B------:R-:W1:Y:S03]  /*e340*/  SHFL.IDX PT, R14, R5, 0x1, 0x1c1f ;  /* 0x003c1f00050e7f89 */ /* 0x000e6600000e0000 */
        /* <DEDUP_REMOVED lines=8> */
[----:B------:R-:W-:Y:S01]  /*e3d0*/  ISETP.GE.AND P1, PT, R15, 0x29, PT ;  /* 0x000000290f00780c */ /* 0x000fe20003f26270 */
[--C-:B-1----:R-:W-:Y:S01]  /*e3e0*/  IMAD.IADD R12, R9, 0x1, R14.reuse ;  /* 0x00000001090c7824 */ /* 0x102fe200078e020e */
        /* <DEDUP_REMOVED lines=66> */
[----:B------:R-:W-:Y:S02]  /*e810*/  FSEL R156, R156, -INF , !P0 ;  /* 0xff8000009c9c7808 */ /* 0x000fe40004000000 */
[----:B------:R-:W-:Y:S02]  /*e820*/  ISETP.GT.AND P0, PT, R16, 0x51, !P1 ;  /* 0x000000511000780c */ /* 0x000fe40004f04270 */
[----:B------:R-:W-:Y:S02]  /*e830*/  LOP3.LUT R223, R223, 0xfffffffe, RZ, 0xc0, !PT ;  /* 0xfffffffedfdf7812 */ /* 0x000fe400078ec0ff */
[----:B------:R-:W-:Y:S04]  /*e840*/  ISETP.LT.OR P0, PT, R17, 0x52, P0 ;  /* 0x000000521100780c */ /* 0x000fe80000701670 */
[----:B------:R-:W-:Y:S02]  /*e850*/  FSEL R150, R150, -INF , !P0 ;  /* 0xff80000096967808 */ /* 0x000fe40004000000 */
[----:B------:R-:W-:Y:S02]  /*e860*/  @P1 LOP3.LUT R223, R223, 0x1, RZ, 0xfc, !PT ;  /* 0x00000001dfdf1812 */ /* 0x000fe400078efcff */
[----:B------:R-:W-:Y:S02]  /*e870*/  ISETP.GE.AND P1, PT, R15, 0x1, PT ;  /* 0x000000010f00780c */ /* 0x000fe40003f26270 */
[----:B------:R-:W-:Y:S02]  /*e880*/  ISETP.GT.AND P0, PT, R16, 0x58, !P2 ;  /* 0x000000581000780c */ /* 0x000fe40005704270 */
[----:B------:R-:W-:Y:S02]  /*e890*/  LOP3.LUT R223, R223, 0xffdfffff, RZ, 0xc0, !PT ;  /* 0xffdfffffdfdf7812 */ /* 0x000fe400078ec0ff */
[----:B------:R-:W-:Y:S04]  /*e8a0*/  ISETP.LT.OR P0, PT, R17, 0x59, P0 ;  /* 0x000000591100780c */ /* 0x000fe80000701670 */
[----:B------:R-:W-:Y:S02]  /*e8b0*/  FSEL R146, R146, -INF , !P0 ;  /* 0xff80000092927808 */ /* 0x000fe40004000000 */
[----:B------:R-:W-:Y:S02]  /*e8c0*/  ISETP.GT.AND P0, PT, R16, RZ, !P1 ;  /* 0x000000ff1000720c */ /* 0x000fe40004f04270 */
[----:B------:R-:W-:Y:S02]  /*e8d0*/  @P1 LOP3.LUT R223, R223, 0x200000, RZ, 0xfc, !PT ;  /* 0x00200000dfdf1812 */ /* 0x000fe400078efcff */
[----:B------:R-:W-:Y:S02]  /*e8e0*/  ISETP.LT.OR P0, PT, R17, 0x1, P0 ;  /* 0x000000011100780c */ /* 0x000fe40000701670 */
[----:B------:R-:W-:Y:S02]  /*e8f0*/  ISETP.GE.AND P1, PT, R15, 0x5a, PT ;  /* 0x0000005a0f00780c */ /* 0x000fe40003f26270 */
[----:B------:R-:W-:Y:S01]  /*e900*/  FSEL R10, R0, -INF , !P0 ;  /* 0xff800000000a7808 */ /* 0x000fe20004000000 */
[----:B------:R-:W-:Y:S01]  /*e910*/  IMAD.IADD R0, R11, 0x1, R14 ;  /* 0x000000010b007824 */ /* 0x000fe200078e020e */
        /* <DEDUP_REMOVED lines=18> */
.L_x_194:
[----:B------:R-:W-:Y:S04]  /*ea40*/  MOV R5, c[0x0][0x32c] ;  /* 0x0000cb0000057a02 */ /* 0x000fe80000000f00 */
[----:B------:R-:W-:Y:S11]  /*ea50*/  ISETP.NE.AND P0, PT, R5, 0x1, PT ;  /* 0x000000010500780c */ /* 0x000ff60003f05270 */
[----:B------:R-:W-:Y:S02]  /*ea60*/  @!UPT UIADD3 URZ, URZ, URZ, URZ ;  /* 0x0000003f3f3ff290 */ /* 0x000fe4000fffe03f */
[----:B------:R-:W-:Y:S05]  /*ea70*/  @P0 IMAD.HI.U32 R5, R14, c[0x0][0x330], RZ ;  /* 0x0000cc000e050a27 */ /* 0x000fea00078e00ff */
[----:B------:R-:W-:Y:S02]  /*ea80*/  @P0 SHF.R.U32.HI R14, RZ, c[0x0][0x334], R5 ;  /* 0x0000cd00ff0e0a19 */ /* 0x000fe40000011605 */
.L_x_195:
[----:B------:R-:W-:Y:S05]  /*ea90*/  BSYNC B0 ;  /* 0x0000000000007941 */ /* 0x000fea0003800000 */
.L_x_193:
[----:B------:R-:W-:Y:S05]  /*eaa0*/  IMAD R7, R14, c[0x0][0x32c], R7 ;  /* 0x0000cb000e077a24 */ /* 0x000fea00078e0207 */
[----:B------:R-:W-:Y:S02]  /*eab0*/  IADD3 R5, R7, c[0x0][0x32c], RZ ;  /* 0x0000cb0007057a10 */ /* 0x000fe40007ffe0ff */
[----:B------:R-:W-:Y:S02]  /*eac0*/  IMNMX R12, R12, R7, !PT ;  /* 0x000000070c0c7217 */ /* 0x000fe40007800200 */
[----:B------:R-:W-:Y:S02]  /*ead0*/  IMNMX R0, R0, R5, PT ;  /* 0x0000000500007217 */ /* 0x000fe40003800200 */
.L_x_192:
[C---:B------:R-:W-:Y:S01]  /*eae0*/  LOP3.LUT P0, RZ, R223.reuse, 0x200000, RZ, 0xc0, !PT ;  /* 0x00200000dfff7812 */ /* 0x040fe2000780c0ff */
        /* <DEDUP_REMOVED lines=14> */
[----:B------:R-:W-:Y:S01]  /*ebd0*/  FMNMX.FTZ R5, R42, R5, !PT ;  /* 0x000000052a057209 */ /* 0x000fe20007810000 */
[----:B------:R-:W-:Y:S01]  /*ebe0*/  LDSM.16.MT88.4 R44, [R212+0x3100] ;  /* 0x00310000d42c783b */ /* 0x000fe20000004200 */
        /* <DEDUP_REMOVED lines=124> */
[----:B------:R-:W-:Y:S02]  /*f3b0*/  ISETP.GT.AND P0, PT, R12, 0x51, !P0 ;  /* 0x000000510c00780c */ /* 0x000fe40004704270 */
[----:B-1----:R-:W-:Y:S02]  /*f3c0*/  FMNMX.FTZ R12, R14, R5, !PT ;  /* 0x000000050e0c7209 */ /* 0x002fe40007810000 */
[----:B------:R-:W-:Y:S03]  /*f3d0*/  ISETP.LT.OR P0, PT, R0, 0x52, P0 ;  /* 0x000000520000780c */ /* 0x000fe60000701670 */
[----:B------:R-:W1:Y:S01]  /*f3e0*/  SHFL.BFLY PT, R15, R12, 0x1, 0x1f ;  /* 0x0c201f000c0f7f89 */ /* 0x000e6200000e0000 */
[----:B------:R-:W-:Y:S04]  /*f3f0*/  FSEL R139, R139, -INF , !P0 ;  /* 0xff8000008b8b7808 */ /* 0x000fe80004000000 */
[----:B------:R-:W-:Y:S04]  /*f400*/  FMNMX.FTZ R0, R139, R16, !PT ;  /* 0x000000108b007209 */ /* 0x000fe80007810000 */
[----:B------:R-:W-:Y:S04]  /*f410*/  FMNMX.FTZ R0, R135, R0, !PT ;  /* 0x0000000087007209 */ /* 0x000fe80007810000 */
[----:B------:R-:W-:Y:S05]  /*f420*/  FMNMX.FTZ R7, R117, R0, !PT ;  /* 0x0000000075077209 */ /* 0x000fea0007810000 */
[----:B------:R-:W2:Y:S01]  /*f430*/  SHFL.BFLY PT, R4, R7, 0x2, 0x1f ;  /* 0x0c401f0007047f89 */ /* 0x000ea200000e0000 */
[----:B-1----:R-:W-:Y:S04]  /*f440*/  FMNMX.FTZ R0, R12, R15, !PT ;  /* 0x0000000f0c007209 */ /* 0x002fe80007810000 */
[C---:B------:R-:W-:Y:S01]  /*f450*/  FSETP.NEU.FTZ.AND P0, PT, R0.reuse, -INF , PT ;  /* 0xff8000000000780b */ /* 0x040fe20003f1d000 */
[----:B------:R-:W-:Y:S05]  /*f460*/  FMUL.FTZ R149, R0, c[0x0][0x2d0] ;  /* 0x0000b40000957a20 */ /* 0x000fea0000410000 */
[----:B------:R-:W-:Y:S05]  /*f470*/  FSEL R149, R149, RZ, P0 ;  /* 0x000000ff95957208 */ /* 0x000fea0000000000 */
[--C-:B------:R-:W-:Y:S01]  /*f480*/  FFMA.FTZ R118, R6, c[0x0][0x2d0], -R149.reuse ;  /* 0x0000b40006767a23 */ /* 0x100fe20000010895 */
[----:B------:R-:W-:Y:S01]  /*f490*/  FSEL R6, R0, RZ, P0 ;  /* 0x000000ff00067208 */ /* 0x000fe20000000000 */
[--C-:B------:R-:W-:Y:S01]  /*f4a0*/  FFMA.FTZ R128, R10, c[0x0][0x2d0], -R149.reuse ;  /* 0x0000b4000a807a23 */ /* 0x100fe20000010895 */
[----:B--2---:R-:W-:Y:S01]  /*f4b0*/  FMNMX.FTZ R5, R7, R4, !PT ;  /* 0x0000000407057209 */ /* 0x004fe20007810000 */
[----:B------:R-:W-:Y:S02]  /*f4c0*/  FFMA.FTZ R129, R8, c[0x0][0x2d0], -R149 ;  /* 0x0000b40008817a23 */ /* 0x000fe40000010895 */
[----:B------:R-:W-:Y:S01]  /*f4d0*/  FADD.FTZ R3, -R6, R3 ;  /* 0x0000000306037221 */ /* 0x000fe20000010100 */
[----:B------:R-:W-:Y:S01]  /*f4e0*/  MUFU.EX2 R118, R118 ;  /* 0x0000007600767308 */ /* 0x000fe20000000800 */
[----:B------:R-:W1:Y:S01]  /*f4f0*/  SHFL.BFLY PT, R4, R5, 0x1, 0x1f ;  /* 0x0c201f0005047f89 */ /* 0x000e6200000e0000 */
[--C-:B------:R-:W-:Y:S02]  /*f500*/  FFMA.FTZ R119, R126, c[0x0][0x2d0], -R149.reuse ;  /* 0x0000b4007e777a23 */ /* 0x100fe40000010895 */
[--C-:B------:R-:W-:Y:S02]  /*f510*/  FFMA.FTZ R136, R42, c[0x0][0x2d0], -R149.reuse ;  /* 0x0000b4002a887a23 */ /* 0x100fe40000010895 */
[--C-:B------:R-:W-:Y:S02]  /*f520*/  FFMA.FTZ R137, R40, c[0x0][0x2d0], -R149.reuse ;  /* 0x0000b40028897a23 */ /* 0x100fe40000010895 */
[--C-:B------:R-:W-:Y:S02]  /*f530*/  FFMA.FTZ R138, R50, c[0x0][0x2d0], -R149.reuse ;  /* 0x0000b400328a7a23 */ /* 0x100fe40000010895 */
        /* <DEDUP_REMOVED lines=8> */
[--C-:B------:R-:W-:Y:S01]  /*f5c0*/  FFMA.FTZ R234, R234, c[0x0][0x2d0], -R149.reuse ;  /* 0x0000b400eaea7a23 */ /* 0x100fe20000010895 */
[----:B-1----:R-:W-:Y:S01]  /*f5d0*/  FMNMX.FTZ R116, R5, R4, !PT ;  /* 0x0000000405747209 */ /* 0x002fe20007810000 */
[----:B------:R-:W-:Y:S02]  /*f5e0*/  FMUL.FTZ R4, R3, c[0x0][0x2d0] ;  /* 0x0000b40003047a20 */ /* 0x000fe40000410000 */
[--C-:B------:R-:W-:Y:S01]  /*f5f0*/  FFMA.FTZ R156, R156, c[0x0][0x2d0], -R149.reuse ;  /* 0x0000b4009c9c7a23 */ /* 0x100fe20000010895 */
[C---:B------:R-:W-:Y:S01]  /*f600*/  FSETP.NEU.FTZ.AND P0, PT, R116.reuse, -INF , PT ;  /* 0xff8000007400780b */ /* 0x040fe20003f1d000 */
[----:B------:R-:W-:Y:S01]  /*f610*/  FMUL.FTZ R134, R116, c[0x0][0x2d0] ;  /* 0x0000b40074867a20 */ /* 0x000fe20000410000 */
[----:B------:R-:W1:Y:S01]  /*f620*/  MUFU.EX2 R3, R4 ;  /* 0x0000000400037308 */ /* 0x000e620000000800 */
[--C-:B------:R-:W-:Y:S01]  /*f630*/  FFMA.FTZ R146, R146, c[0x0][0x2d0], -R149.reuse ;  /* 0x0000b40092927a23 */ /* 0x100fe20000010895 */
[----:B------:R-:W-:Y:S02]  /*f640*/  FSEL R5, R116, RZ, P0 ;  /* 0x000000ff74057208 */ /* 0x000fe40000000000 */
[----:B------:R-:W-:Y:S02]  /*f650*/  FSEL R134, R134, RZ, P0 ;  /* 0x000000ff86867208 */ /* 0x000fe40000000000 */
[----:B------:R-:W-:Y:S01]  /*f660*/  ISETP.GT.AND P0, PT, R192, R215, PT ;  /* 0x000000d7c000720c */ /* 0x000fe20003f04270 */
[----:B------:R-:W-:Y:S02]  /*f670*/  FADD.FTZ R5, -R5, R2 ;  /* 0x0000000205057221 */ /* 0x000fe40000010100 */
[--C-:B------:R-:W-:Y:S01]  /*f680*/  FFMA.FTZ R133, R13, c[0x0][0x2d0], -R134.reuse ;  /* 0x0000b4000d857a23 */ /* 0x100fe20000010886 */
[----:B------:R-:W3:Y:S01]  /*f690*/  MUFU.EX2 R129, R129 ;  /* 0x0000008100817308 */ /* 0x000ee20000000800 */
[----:B------:R-:W4:Y:S01]  /*f6a0*/  LDSM.16.MT88.4 R12, [R212+0x100] ;  /* 0x00010000d40c783b */ /* 0x000f220000004200 */
[--C-:B------:R-:W-:Y:S01]  /*f6b0*/  FFMA.FTZ R131, R11, c[0x0][0x2d0], -R134.reuse ;  /* 0x0000b4000b837a23 */ /* 0x100fe20000010886 */
[----:B--2---:R-:W-:Y:S01]  /*f6c0*/  F2FP.PACK_AB R124, R119, R128 ;  /* 0x00000080777c723e */ /* 0x004fe200000000ff */
[--C-:B------:R-:W-:Y:S02]  /*f6d0*/  FFMA.FTZ R130, R9, c[0x0][0x2d0], -R134.reuse ;  /* 0x0000b40009827a23 */ /* 0x100fe40000010886 */
[--C-:B------:R-:W-:Y:S02]  /*f6e0*/  FFMA.FTZ R132, R125, c[0x0][0x2d0], -R134.reuse ;  /* 0x0000b4007d847a23 */ /* 0x100fe40000010886 */
[----:B------:R-:W-:Y:S02]  /*f6f0*/  FMUL.FTZ R2, R5, c[0x0][0x2d0] ;  /* 0x0000b40005027a20 */ /* 0x000fe40000410000 */
[----:B------:R-:W-:Y:S01]  /*f700*/  MUFU.EX2 R133, R133 ;  /* 0x0000008500857308 */ /* 0x000fe20000000800 */
[--C-:B------:R-:W-:Y:S02]  /*f710*/  FFMA.FTZ R165, R165, c[0x0][0x2d0], -R134.reuse ;  /* 0x0000b400a5a57a23 */ /* 0x100fe40000010886 */
[--C-:B------:R-:W-:Y:S02]  /*f720*/  FFMA.FTZ R161, R161, c[0x0][0x2d0], -R134.reuse ;  /* 0x0000b400a1a17a23 */ /* 0x100fe40000010886 */
[C---:B-1----:R-:W-:Y:S02]  /*f730*/  FMUL.FTZ R4, R3.reuse, R112 ;  /* 0x0000007003047220 */ /* 0x042fe40000410000 */
[C---:B------:R-:W-:Y:S02]  /*f740*/  FMUL.FTZ R5, R3.reuse, R113 ;  /* 0x0000007103057220 */ /* 0x040fe40000410000 */
[C---:B------:R-:W-:Y:S01]  /*f750*/  FMUL.FTZ R8, R3.reuse, R108 ;  /* 0x0000006c03087220 */ /* 0x040fe20000410000 */
[----:B------:R-:W1:Y:S01]  /*f760*/  MUFU.EX2 R2, R2 ;  /* 0x0000000200027308 */ /* 0x000e620000000800 */
[C---:B------:R-:W-:Y:S02]  /*f770*/  FMUL.FTZ R9, R3.reuse, R109 ;  /* 0x0000006d03097220 */ /* 0x040fe40000410000 */
[----:B------:R-:W-:Y:S01]  /*f780*/  FMUL.FTZ R16, R3, R100 ;  /* 0x0000006403107220 */ /* 0x000fe20000410000 */
[----:B---3--:R-:W-:Y:S01]  /*f790*/  F2FP.PACK_AB R126, R129, R118 ;  /* 0x00000076817e723e */ /* 0x008fe200000000ff */
[C---:B------:R-:W-:Y:S02]  /*f7a0*/  FMUL.FTZ R17, R3.reuse, R101 ;  /* 0x0000006503117220 */ /* 0x040fe40000410000 */
[C---:B------:R-:W-:Y:S02]  /*f7b0*/  FMUL.FTZ R24, R3.reuse, R92 ;  /* 0x0000005c03187220 */ /* 0x040fe40000410000 */
[C---:B------:R-:W-:Y:S01]  /*f7c0*/  FMUL.FTZ R25, R3.reuse, R93 ;  /* 0x0000005d03197220 */ /* 0x040fe20000410000 */
[----:B------:R-:W2:Y:S01]  /*f7d0*/  MUFU.EX2 R132, R132 ;  /* 0x0000008400847308 */ /* 0x000ea20000000800 */
        /* <DEDUP_REMOVED lines=14> */
[----:B--2---:R-:W-:Y:S01]  /*f8c0*/  F2FP.PACK_AB R125, R132, R133 ;  /* 0x00000085847d723e */ /* 0x004fe200000000ff */
        /* <DEDUP_REMOVED lines=12> */
[----:B------:R-:W-:Y:S01]  /*f990*/  FMUL.FTZ R51, R2, R71 ;  /* 0x0000004702337220 */ /* 0x000fe20000410000 */
[----:B------:R-:W2:Y:S01]  /*f9a0*/  LDSM.16.MT88.4 R84, [R210+0x3100] ;  /* 0x00310000d254783b */ /* 0x000ea20000004200 */
[C---:B------:R-:W-:Y:S01]  /*f9b0*/  FMUL.FTZ R53, R3.reuse, R53 ;  /* 0x0000003503357220 */ /* 0x040fe20000410000 */
[----:B-1----:R-:W-:Y:S01]  /*f9c0*/  F2FP.PACK_AB R127, R130, R131 ;  /* 0x00000083827f723e */ /* 0x002fe200000000ff */
[C---:B------:R-:W-:Y:S02]  /*f9d0*/  FMUL.FTZ R54, R2.reuse, R54 ;  /* 0x0000003602367220 */ /* 0x040fe40000410000 */
[C---:B------:R-:W-:Y:S02]  /*f9e0*/  FMUL.FTZ R55, R2.reuse, R55 ;  /* 0x0000003702377220 */ /* 0x040fe40000410000 */
[C---:B------:R-:W-:Y:S01]  /*f9f0*/  FMUL.FTZ R56, R3.reuse, R56 ;  /* 0x0000003803387220 */ /* 0x040fe20000410000 */
[----:B------:R-:W1:Y:S01]  /*fa00*/  LDSM.16.MT88.4 R76, [R209+0x3100] ;  /* 0x00310000d14c783b */ /* 0x000e620000004200 */
[C---:B----4-:R-:W-:Y:S01]  /*fa10*/  HMMA.16816.F32 R4, R124.reuse, R12, R4 ;  /* 0x0000000c7c04723c */ /* 0x050fe20000001804 */
[----:B------:R-:W-:Y:S04]  /*fa20*/  MUFU.EX2 R165, R165 ;  /* 0x000000a500a57308 */ /* 0x000fe80000000800 */
[C---:B------:R-:W-:Y:S02]  /*fa30*/  FMUL.FTZ R57, R3.reuse, R57 ;  /* 0x0000003903397220 */ /* 0x040fe40000410000 */
[----:B------:R-:W3:Y:S01]  /*fa40*/  LDSM.16.MT88.4 R68, [R208+0x3100] ;  /* 0x00310000d044783b */ /* 0x000ee20000004200 */
[C---:B------:R-:W-:Y:S03]  /*fa50*/  HMMA.16816.F32 R8, R124.reuse, R14, R8 ;  /* 0x0000000e7c08723c */ /* 0x040fe60000001808 */
[----:B------:R-:W-:Y:S01]  /*fa60*/  MUFU.EX2 R161, R161 ;  /* 0x000000a100a17308 */ /* 0x000fe20000000800 */
[C---:B------:R-:W-:Y:S02]  /*fa70*/  FMUL.FTZ R12, R3.reuse, R104 ;  /* 0x00000068030c7220 */ /* 0x040fe40000410000 */
[C---:B------:R-:W-:Y:S01]  /*fa80*/  FMUL.FTZ R13, R3.reuse, R105 ;  /* 0x00000069030d7220 */ /* 0x040fe20000410000 */
[----:B------:R-:W-:Y:S01]  /*fa90*/  LDSM.16.MT88.4 R100, [R210+0x2900] ;  /* 0x00290000d264783b */ /* 0x000fe20000004200 */
[C---:B------:R-:W-:Y:S04]  /*faa0*/  FMUL.FTZ R14, R2.reuse, R106 ;  /* 0x0000006a020e7220 */ /* 0x040fe80000410000 */
[C---:B------:R-:W-:Y:S01]  /*fab0*/  FMUL.FTZ R15, R2.reuse, R107 ;  /* 0x0000006b020f7220 */ /* 0x040fe20000410000 */
[----:B------:R-:W-:Y:S01]  /*fac0*/  MUFU.EX2 R136, R136 ;  /* 0x0000008800887308 */ /* 0x000fe20000000800 */
[C---:B------:R-:W-:Y:S02]  /*fad0*/  FMUL.FTZ R58, R2.reuse, R58 ;  /* 0x0000003a023a7220 */ /* 0x040fe40000410000 */
[C---:B------:R-:W-:Y:S02]  /*fae0*/  FMUL.FTZ R59, R2.reuse, R59 ;  /* 0x0000003b023b7220 */ /* 0x040fe40000410000 */
[C---:B------:R-:W-:Y:S01]  /*faf0*/  FMUL.FTZ R60, R3.reuse, R60 ;  /* 0x0000003c033c7220 */ /* 0x040fe20000410000 */
[C---:B------:R-:W-:Y:S03]  /*fb00*/  HMMA.16816.F32 R12, R124.reuse, R20, R12 ;  /* 0x000000147c0c723c */ /* 0x040fe6000000180c */
[C---:B------:R-:W-:Y:S01]  /*fb10*/  FMUL.FTZ R61, R3.reuse, R61 ;  /* 0x0000003d033d7220 */ /* 0x040fe20000410000 */
[----:B------:R-:W4:Y:S01]  /*fb20*/  MUFU.EX2 R137, R137 ;  /* 0x0000008900897308 */ /* 0x000f220000000800 */
        /* <DEDUP_REMOVED lines=17> */
[C---:B------:R-:W-:Y:S02]  /*fc40*/  FMUL.FTZ R67, R2.reuse, R67 ;  /* 0x0000004302437220 */ /* 0x040fe40000410000 */
[C---:B------:R-:W-:Y:S04]  /*fc50*/  FMUL.FTZ R30, R2.reuse, R90 ;  /* 0x0000005a021e7220 */ /* 0x040fe80000410000 */
[C---:B------:R-:W-:Y:S01]  /*fc60*/  FMUL.FTZ R31, R2.reuse, R91 ;  /* 0x0000005b021f7220 */ /* 0x040fe20000410000 */
[----:B------:R-:W-:Y:S01]  /*fc70*/  MUFU.EX2 R162, R162 ;  /* 0x000000a200a27308 */ /* 0x000fe20000000800 */
[----:B------:R-:W-:Y:S01]  /*fc80*/  LDSM.16.MT88.4 R88, [R212+0x3900] ;  /* 0x00390000d458783b */ /* 0x000fe20000004200 */
[--C-:B------:R-:W-:Y:S02]  /*fc90*/  FFMA.FTZ R148, R167, c[0x0][0x2d0], -R134.reuse ;  /* 0x0000b400a7947a23 */ /* 0x100fe40000010886 */
[--C-:B------:R-:W-:Y:S02]  /*fca0*/  FFMA.FTZ R151, R151, c[0x0][0x2d0], -R134.reuse ;  /* 0x0000b40097977a23 */ /* 0x100fe40000010886 */
[C---:B------:R-:W-:Y:S03]  /*fcb0*/  HMMA.16816.F32 R28, R124.reuse, R36, R28 ;  /* 0x000000247c1c723c */ /* 0x040fe6000000181c */
[--C-:B------:R-:W-:Y:S01]  /*fcc0*/  FFMA.FTZ R157, R157, c[0x0][0x2d0], -R134.reuse ;  /* 0x0000b4009d9d7a23 */ /* 0x100fe20000010886 */
[----:B------:R-:W-:Y:S01]  /*fcd0*/  MUFU.EX2 R148, R148 ;  /* 0x0000009400947308 */ /* 0x000fe20000000800 */
[--C-:B------:R-:W-:Y:S02]  /*fce0*/  FFMA.FTZ R158, R163, c[0x0][0x2d0], -R134.reuse ;  /* 0x0000b400a39e7a23 */ /* 0x100fe40000010886 */
[C---:B------:R-:W-:Y:S01]  /*fcf0*/  FMUL.FTZ R36, R3.reuse, R80 ;  /* 0x0000005003247220 */ /* 0x040fe20000410000 */
[C---:B------:R-:W-:Y:S04]  /*fd00*/  HMMA.16816.F32 R32, R124.reuse, R38, R32 ;  /* 0x000000267c20723c */ /* 0x040fe80000001820 */
[----:B------:R-:W-:Y:S02]  /*fd10*/  FMUL.FTZ R37, R3, R81 ;  /* 0x0000005103257220 */ /* 0x000fe40000410000 */
[----:B------:R-:W5:Y:S01]  /*fd20*/  MUFU.EX2 R151, R151 ;  /* 0x0000009700977308 */ /* 0x000f620000000800 */
[C---:B------:R-:W-:Y:S02]  /*fd30*/  FMUL.FTZ R38, R2.reuse, R82 ;  /* 0x0000005202267220 */ /* 0x040fe40000410000 */
[----:B------:R-:W-:Y:S02]  /*fd40*/  FMUL.FTZ R39, R2, R83 ;  /* 0x0000005302277220 */ /* 0x000fe40000410000 */
[----:B------:R-:W-:Y:S01]  /*fd50*/  LDSM.16.MT88.4 R80, [R209+0x900] ;  /* 0x00090000d150783b */ /* 0x000fe20000004200 */
[--C-:B------:R-:W-:Y:S02]  /*fd60*/  FFMA.FTZ R163, R186, c[0x0][0x2d0], -R149.reuse ;  /* 0x0000b400baa37a23 */ /* 0x100fe40000010895 */
[--C-:B------:R-:W-:Y:S02]  /*fd70*/  FFMA.FTZ R167, R164, c[0x0][0x2d0], -R149.reuse ;  /* 0x0000b400a4a77a23 */ /* 0x100fe40000010895 */
[C---:B------:R-:W-:Y:S01]  /*fd80*/  HMMA.16816.F32 R36, R124.reuse, R44, R36 ;  /* 0x0000002c7c24723c */ /* 0x040fe20000001824 */
[----:B------:R-:W-:Y:S02]  /*fd90*/  MUFU.EX2 R157, R157 ;  /* 0x0000009d009d7308 */ /* 0x000fe40000000800 */
        /* <DEDUP_REMOVED lines=9> */
[----:B------:R-:W3:Y:S01]  /*fe30*/  MUFU.EX2 R163, R163 ;  /* 0x000000a300a37308 */ /* 0x000ee20000000800 */
[----:B------:R-:W4:Y:S01]  /*fe40*/  LDSM.16.MT88.4 R72, [R212+0x900] ;  /* 0x00090000d448783b */ /* 0x000f220000004200 */
[--C-:B------:R-:W-:Y:S02]  /*fe50*/  FFMA.FTZ R229, R229, c[0x0][0x2d0], -R134.reuse ;  /* 0x0000b400e5e57a23 */ /* 0x100fe40000010886 */
[--C-:B------:R-:W-:Y:S02]  /*fe60*/  FFMA.FTZ R231, R238, c[0x0][0x2d0], -R149.reuse ;  /* 0x0000b400eee77a23 */ /* 0x100fe40000010895 */
[C---:B--2---:R-:W-:Y:S03]  /*fe70*/  HMMA.16816.F32 R44, R124.reuse, R84, R44 ;  /* 0x000000547c2c723c */ /* 0x044fe6000000182c */
[--C-:B------:R-:W-:Y:S01]  /*fe80*/  FFMA.FTZ R233, R236, c[0x0][0x2d0], -R149.reuse ;  /* 0x0000b400ece97a23 */ /* 0x100fe20000010895 */
[----:B------:R-:W2:Y:S01]  /*fe90*/  MUFU.EX2 R167, R167 ;  /* 0x000000a700a77308 */ /* 0x000ea20000000800 */
        /* <DEDUP_REMOVED lines=15> */
[C---:B---3--:R-:W-:Y:S04]  /*ff90*/  HMMA.16816.F32 R60, R124.reuse, R68, R60 ;  /* 0x000000447c3c723c */ /* 0x048fe8000000183c */
[----:B------:R-:W-:Y:S01]  /*ffa0*/  MUFU.EX2 R235, R235 ;  /* 0x000000eb00eb7308 */ /* 0x000fe20000000800 */
[--C-:B------:R-:W-:Y:S02]  /*ffb0*/  FFMA.FTZ R159, R150, c[0x0][0x2d0], -R149.reuse ;  /* 0x0000b400969f7a23 */ /* 0x100fe40000010895 */
[----:B----4-:R-:W-:Y:S01]  /*ffc0*/  F2FP.PACK_AB R68, R137, R136 ;  /* 0x000000888944723e */ /* 0x010fe200000000ff */
[----:B------:R-:W-:Y:S04]  /*ffd0*/  HMMA.16816.F32 R64, R124, R70, R64 ;  /* 0x000000467c40723c */ /* 0x000fe80000001840 */
[----:B-----5:R-:W-:Y:S01]  /*ffe0*/  F2FP.PACK_AB R69, R151, R148 ;  /* 0x000000949745723e */ /* 0x020fe200000000ff */
[----:B------:R-:W-:Y:S01]  /*fff0*/  FFMA.FTZ R149, R144, c[0x0][0x2d0], -R149 ;  /* 0x0000b40090957a23 */ /* 0x000fe20000010895 */
[----:B------:R-:W-:Y:S01]  /*10000*/  MUFU.EX2 R228, R228 ;  /* 0x000000e400e47308 */ /* 0x000fe20000000800 */
[----:B------:R-:W-:Y:S01]  /*10010*/  F2FP.PACK_AB R70, R145, R138 ;  /* 0x0000008a9146723e */ /* 0x000fe200000000ff */
[--C-:B------:R-:W-:Y:S01]  /*10020*/  FFMA.FTZ R144, R147, c[0x0][0x2d0], -R134.reuse ;  /* 0x0000b40093907a23 */ /* 0x100fe20000010886 */
[----:B------:R-:W-:Y:S03]  /*10030*/  F2FP.PACK_AB R71, R158, R157 ;  /* 0x0000009d9e47723e */ /* 0x000fe600000000ff */
[--C-:B------:R-:W-:Y:S02]  /*10040*/  FFMA.FTZ R139, R139, c[0x0][0x2d0], -R134.reuse ;  /* 0x0000b4008b8b7a23 */ /* 0x100fe40000010886 */
[--C-:B------:R-:W-:Y:S02]  /*10050*/  FFMA.FTZ R135, R135, c[0x0][0x2d0], -R134.reuse ;  /* 0x0000b40087877a23 */ /* 0x100fe40000010886 */
[C---:B------:R-:W-:Y:S01]  /*10060*/  HMMA.16816.F32 R4, R68.reuse, R72, R4 ;  /* 0x000000484404723c */ /* 0x040fe20000001804 */
[----:B------:R-:W-:Y:S04]  /*10070*/  MUFU.EX2 R164, R164 ;  /* 0x000000a400a47308 */ /* 0x000fe80000000800 */
[----:B------:R-:W-:Y:S02]  /*10080*/  FFMA.FTZ R134, R117, c[0x0][0x2d0], -R134 ;  /* 0x0000b40075867a23 */ /* 0x000fe40000010886 */
[----:B------:R-:W-:Y:S01]  /*10090*/  FFMA.FTZ R128, R3, R224, R128 ;  /* 0x000000e003807223 */ /* 0x000fe20000010080 */
[C---:B------:R-:W-:Y:S01]  /*100a0*/  HMMA.16816.F32 R8, R68.reuse, R74, R8 ;  /* 0x0000004a4408723c */ /* 0x040fe20000001808 */
[----:B------:R-:W3:Y:S02]  /*100b0*/  LDSM.16.MT88.4 R72, [R210+0x3900] ;  /* 0x00390000d248783b */ /* 0x000ee40000004200 */
[----:B------:R-:W4:Y:S01]  /*100c0*/  MUFU.EX2 R187, R187 ;  /* 0x000000bb00bb7308 */ /* 0x000f220000000800 */
[----:B------:R-:W-:Y:S02]  /*100d0*/  FFMA.FTZ R133, R2, R225, R133 ;  /* 0x000000e102857223 */ /* 0x000fe40000010085 */
[----:B------:R-:W-:Y:S02]  /*100e0*/  FADD.FTZ R119, R119, R128 ;  /* 0x0000008077777221 */ /* 0x000fe40000010000 */
[C---:B-1----:R-:W-:Y:S04]  /*100f0*/  HMMA.16816.F32 R12, R68.reuse, R76, R12 ;  /* 0x0000004c440c723c */ /* 0x042fe8000000180c */
[----:B------:R-:W-:Y:S01]  /*10100*/  FADD.FTZ R132, R132, R133 ;  /* 0x0000008584847221 */ /* 0x000fe20000010000 */
[----:B------:R-:W-:Y:S01]  /*10110*/  MUFU.EX2 R186, R186 ;  /* 0x000000ba00ba7308 */ /* 0x000fe20000000800 */
[----:B------:R-:W-:Y:S02]  /*10120*/  FADD.FTZ R118, R118, R119 ;  /* 0x0000007776767221 */ /* 0x000fe40000010000 */
[C---:B------:R-:W-:Y:S01]  /*10130*/  HMMA.16816.F32 R16, R68.reuse, R78, R16 ;  /* 0x0000004e4410723c */ /* 0x040fe20000001810 */
[----:B------:R-:W1:Y:S03]  /*10140*/  LDSM.16.MT88.4 R76, [R209+0x3900] ;  /* 0x00390000d14c783b */ /* 0x000e660000004200 */
[----:B------:R-:W-:Y:S02]  /*10150*/  FADD.FTZ R3, R131, R132 ;  /* 0x0000008483037221 */ /* 0x000fe40000010000 */
[----:B------:R-:W-:Y:S01]  /*10160*/  FADD.FTZ R129, R129, R118 ;  /* 0x0000007681817221 */ /* 0x000fe20000010000 */
[----:B------:R-:W5:Y:S01]  /*10170*/  MUFU.EX2 R229, R229 ;  /* 0x000000e500e57308 */ /* 0x000f620000000800 */
[C---:B------:R-:W-:Y:S04]  /*10180*/  HMMA.16816.F32 R20, R68.reuse, R80, R20 ;  /* 0x000000504414723c */ /* 0x040fe80000001814 */
[----:B------:R-:W-:Y:S02]  /*10190*/  FADD.FTZ R3, R130, R3 ;  /* 0x0000000382037221 */ /* 0x000fe40000010000 */
[----:B------:R-:W-:Y:S02]  /*101a0*/  FADD.FTZ R136, R136, R129 ;  /* 0x0000008188887221 */ /* 0x000fe40000010000 */
[C---:B------:R-:W-:Y:S01]  /*101b0*/  HMMA.16816.F32 R24, R68.reuse, R82, R24 ;  /* 0x000000524418723c */ /* 0x040fe20000001818 */
[----:B------:R-:W1:Y:S01]  /*101c0*/  LDSM.16.MT88.4 R80, [R208+0x3900] ;  /* 0x00390000d050783b */ /* 0x000e620000004200 */
        /* <DEDUP_REMOVED lines=12> */
[C---:B------:R-:W-:Y:S04]  /*10290*/  HMMA.16816.F32 R36, R68.reuse, R88, R36 ;  /* 0x000000584424723c */ /* 0x040fe80000001824 */
[----:B------:R-:W-:Y:S04]  /*102a0*/  FADD.FTZ R3, R158, R3 ;  /* 0x000000039e037221 */ /* 0x000fe80000010000 */
        /* <DEDUP_REMOVED lines=8> */
[C---:B-1----:R-:W-:Y:S08]  /*10330*/  HMMA.16816.F32 R52, R68.reuse, R76, R52 ;  /* 0x0000004c4434723c */ /* 0x042ff00000001834 */
[C---:B------:R-:W-:Y:S01]  /*10340*/  HMMA.16816.F32 R56, R68.reuse, R78, R56 ;  /* 0x0000004e4438723c */ /* 0x040fe20000001838 */
[----:B------:R-:W1:Y:S01]  /*10350*/  LDSM.16.MT88.4 R76, [R209+0x1100] ;  /* 0x00110000d14c783b */ /* 0x000e620000004200 */
[----:B------:R-:W-:Y:S06]  /*10360*/  MUFU.EX2 R237, R237 ;  /* 0x000000ed00ed7308 */ /* 0x000fec0000000800 */
[C---:B------:R-:W-:Y:S04]  /*10370*/  HMMA.16816.F32 R60, R68.reuse, R80, R60 ;  /* 0x00000050443c723c */ /* 0x040fe8000000183c */
[----:B------:R-:W-:Y:S04]  /*10380*/  MUFU.EX2 R238, R238 ;  /* 0x000000ee00ee7308 */ /* 0x000fe80000000800 */
[----:B------:R-:W-:Y:S01]  /*10390*/  HMMA.16816.F32 R64, R68, R82, R64 ;  /* 0x000000524440723c */ /* 0x000fe20000001840 */
[----:B------:R-:W1:Y:S05]  /*103a0*/  LDSM.16.MT88.4 R80, [R208+0x1100] ;  /* 0x00110000d050783b */ /* 0x000e6a0000004200 */
[----:B------:R-:W-:Y:S01]  /*103b0*/  MUFU.EX2 R156, R156 ;  /* 0x0000009c009c7308 */ /* 0x000fe20000000800 */
[----:B------:R-:W-:Y:S01]  /*103c0*/  F2FP.PACK_AB R68, R160, R163 ;  /* 0x000000a3a044723e */ /* 0x000fe200000000ff */
[----:B------:R-:W-:Y:S01]  /*103d0*/  FADD.FTZ R163, R163, R138 ;  /* 0x0000008aa3a37221 */ /* 0x000fe20000010000 */
[----:B--2---:R-:W-:Y:S03]  /*103e0*/  F2FP.PACK_AB R70, R167, R162 ;  /* 0x000000a2a746723e */ /* 0x004fe600000000ff */
[----:B----4-:R-:W-:Y:S01]  /*103f0*/  F2FP.PACK_AB R69, R187, R164 ;  /* 0x000000a4bb45723e */ /* 0x010fe200000000ff */
[----:B------:R-:W-:Y:S01]  /*10400*/  FADD.FTZ R164, R164, R3 ;  /* 0x00000003a4a47221 */ /* 0x000fe20000010000 */
[----:B-----5:R-:W-:Y:S01]  /*10410*/  F2FP.PACK_AB R71, R229, R186 ;  /* 0x000000bae547723e */ /* 0x020fe200000000ff */
[----:B------:R-:W-:Y:S01]  /*10420*/  FADD.FTZ R163, R160, R163 ;  /* 0x000000a3a0a37221 */ /* 0x000fe20000010000 */
[----:B------:R-:W2:Y:S01]  /*10430*/  MUFU.EX2 R159, R159 ;  /* 0x0000009f009f7308 */ /* 0x000ea20000000800 */
[----:B------:R-:W-:Y:S02]  /*10440*/  FADD.FTZ R187, R187, R164 ;  /* 0x000000a4bbbb7221 */ /* 0x000fe40000010000 */
[----:B------:R-:W-:Y:S02]  /*10450*/  FADD.FTZ R162, R162, R163 ;  /* 0x000000a3a2a27221 */ /* 0x000fe40000010000 */
[C---:B---3--:R-:W-:Y:S03]  /*10460*/  HMMA.16816.F32 R4, R68.reuse, R72, R4 ;  /* 0x000000484404723c */ /* 0x048fe60000001804 */
[----:B------:R-:W-:Y:S02]  /*10470*/  FADD.FTZ R186, R186, R187 ;  /* 0x000000bbbaba7221 */ /* 0x000fe40000010000 */
[----:B------:R-:W-:Y:S01]  /*10480*/  MUFU.EX2 R146, R146 ;  /* 0x0000009200927308 */ /* 0x000fe20000000800 */
[----:B------:R-:W-:Y:S02]  /*10490*/  FADD.FTZ R162, R167, R162 ;  /* 0x000000a2a7a27221 */ /* 0x000fe40000010000 */
[C---:B------:R-:W-:Y:S01]  /*104a0*/  HMMA.16816.F32 R8, R68.reuse, R74, R8 ;  /* 0x0000004a4408723c */ /* 0x040fe20000001808 */
[----:B------:R-:W3:Y:S03]  /*104b0*/  LDSM.16.MT88.4 R72, [R212+0x4100] ;  /* 0x00410000d448783b */ /* 0x000ee60000004200 */
[----:B------:R-:W-:Y:S03]  /*104c0*/  FADD.FTZ R229, R229, R186 ;  /* 0x000000bae5e57221 */ /* 0x000fe60000010000 */
[----:B------:R-:W4:Y:S01]  /*104d0*/  MUFU.EX2 R149, R149 ;  /* 0x0000009500957308 */ /* 0x000f220000000800 */
[C---:B------:R-:W-:Y:S04]  /*104e0*/  HMMA.16816.F32 R12, R68.reuse, R84, R12 ;  /* 0x00000054440c723c */ /* 0x040fe8000000180c */
[----:B--2---:R-:W-:Y:S01]  /*104f0*/  F2FP.PACK_AB R124, R159, R156 ;  /* 0x0000009c9f7c723e */ /* 0x004fe200000000ff */
[----:B------:R-:W-:Y:S03]  /*10500*/  FADD.FTZ R2, R236, R229 ;  /* 0x000000e5ec027221 */ /* 0x000fe60000010000 */
[C---:B------:R-:W-:Y:S01]  /*10510*/  HMMA.16816.F32 R16, R68.reuse, R86, R16 ;  /* 0x000000564410723c */ /* 0x040fe20000001810 */
[----:B------:R-:W2:Y:S01]  /*10520*/  LDSM.16.MT88.4 R84, [R210+0x4100] ;  /* 0x00410000d254783b */ /* 0x000ea20000004200 */
[----:B------:R-:W-:Y:S02]  /*10530*/  MUFU.EX2 R144, R144 ;  /* 0x0000009000907308 */ /* 0x000fe40000000800 */
[----:B------:R-:W-:Y:S04]  /*10540*/  FADD.FTZ R2, R239, R2 ;  /* 0x00000002ef027221 */ /* 0x000fe80000010000 */
[C---:B-1----:R-:W-:Y:S04]  /*10550*/  HMMA.16816.F32 R20, R68.reuse, R76, R20 ;  /* 0x0000004c4414723c */ /* 0x042fe80000001814 */
[----:B------:R-:W1:Y:S01]  /*10560*/  MUFU.EX2 R139, R139 ;  /* 0x0000008b008b7308 */ /* 0x000e620000000800 */
[----:B------:R-:W-:Y:S01]  /*10570*/  FADD.FTZ R3, R237, R2 ;  /* 0x00000002ed037221 */ /* 0x000fe20000010000 */
[----:B----4-:R-:W-:Y:S02]  /*10580*/  F2FP.PACK_AB R126, R149, R146 ;  /* 0x00000092957e723e */ /* 0x010fe400000000ff */
[C---:B------:R-:W-:Y:S01]  /*10590*/  HMMA.16816.F32 R24, R68.reuse, R78, R24 ;  /* 0x0000004e4418723c */ /* 0x040fe20000001818 */
[----:B------:R-:W4:Y:S03]  /*105a0*/  LDSM.16.MT88.4 R76, [R209+0x4100] ;  /* 0x00410000d14c783b */ /* 0x000f260000004200 */
[----:B------:R-:W-:Y:S02]  /*105b0*/  FADD.FTZ R3, R238, R3 ;  /* 0x00000003ee037221 */ /* 0x000fe40000010000 */
[----:B------:R-:W-:Y:S02]  /*105c0*/  MUFU.EX2 R135, R135 ;  /* 0x0000008700877308 */ /* 0x000fe40000000800 */
[C---:B------:R-:W-:Y:S04]  /*105d0*/  HMMA.16816.F32 R28, R68.reuse, R80, R28 ;  /* 0x00000050441c723c */ /* 0x040fe8000000181c */
[----:B------:R-:W-:Y:S04]  /*105e0*/  FADD.FTZ R2, R166, R3 ;  /* 0x00000003a6027221 */ /* 0x000fe80000010000 */
[C---:B------:R-:W-:Y:S01]  /*105f0*/  HMMA.16816.F32 R32, R68.reuse, R82, R32 ;  /* 0x000000524420723c */ /* 0x040fe20000001820 */
[----:B------:R-:W5:Y:S01]  /*10600*/  LDSM.16.MT88.4 R80, [R212+0x1900] ;  /* 0x00190000d450783b */ /* 0x000f620000004200 */
[----:B------:R-:W4:Y:S02]  /*10610*/  MUFU.EX2 R134, R134 ;  /* 0x0000008600867308 */ /* 0x000f240000000800 */
[----:B-1----:R-:W-:Y:S01]  /*10620*/  F2FP.PACK_AB R125, R139, R144 ;  /* 0x000000908b7d723e */ /* 0x002fe200000000ff */
[----:B------:R-:W-:Y:S03]  /*10630*/  FADD.FTZ R2, R165, R2 ;  /* 0x00000002a5027221 */ /* 0x000fe60000010000 */
[C---:B---3--:R-:W-:Y:S04]  /*10640*/  HMMA.16816.F32 R36, R68.reuse, R72, R36 ;  /* 0x000000484424723c */ /* 0x048fe80000001824 */
[----:B------:R-:W-:Y:S01]  /*10650*/  FADD.FTZ R3, R161, R2 ;  /* 0x00000002a1037221 */ /* 0x000fe20000010000 */
[----:B------:R-:W-:Y:S03]  /*10660*/  IADD3 R2, R192, -0x1, RZ ;  /* 0xffffffffc0027810 */ /* 0x000fe60007ffe0ff */
[C---:B------:R-:W-:Y:S01]  /*10670*/  HMMA.16816.F32 R40, R68.reuse, R74, R40 ;  /* 0x0000004a4428723c */ /* 0x040fe20000001828 */
[----:B------:R-:W1:Y:S03]  /*10680*/  LDSM.16.MT88.4 R72, [R210+0x1900] ;  /* 0x00190000d248783b */ /* 0x000e660000004200 */
[----:B------:R-:W-:Y:S02]  /*10690*/  FADD.FTZ R3, R228, R3 ;  /* 0x00000003e4037221 */ /* 0x000fe40000010000 */
[----:B------:R-:W-:Y:S02]  /*106a0*/  IMAD.MOV.U32 R192, RZ, RZ, R2 ;  /* 0x000000ffffc07224 */ /* 0x000fe400078e0002 */
[C---:B--2---:R-:W-:Y:S04]  /*106b0*/  HMMA.16816.F32 R44, R68.reuse, R84, R44 ;  /* 0x00000054442c723c */ /* 0x044fe8000000182c */
[----:B----4-:R-:W-:Y:S01]  /*106c0*/  F2FP.PACK_AB R127, R134, R135 ;  /* 0x00000087867f723e */ /* 0x010fe200000000ff */
[----:B------:R-:W-:Y:S02]  /*106d0*/  FADD.FTZ R144, R144, R3 ;  /* 0x0000000390907221 */ /* 0x000fe40000010000 */
[----:B------:R-:W-:Y:S01]  /*106e0*/  IMAD.MOV.U32 R3, RZ, RZ, R0 ;  /* 0x000000ffff037224 */ /* 0x000fe200078e0000 */
[C---:B------:R-:W-:Y:S01]  /*106f0*/  HMMA.16816.F32 R48, R68.reuse, R86, R48 ;  /* 0x000000564430723c */ /* 0x040fe20000001830 */
[----:B------:R-:W-:Y:S03]  /*10700*/  LDSM.16.MT88.4 R84, [R208+0x1900] ;  /* 0x00190000d054783b */ /* 0x000fe60000004200 */
[----:B------:R-:W-:Y:S02]  /*10710*/  FADD.FTZ R144, R139, R144 ;  /* 0x000000908b907221 */ /* 0x000fe40000010000 */
[----:B------:R-:W-:Y:S02]  /*10720*/  IMAD.MOV.U32 R2, RZ, RZ, R116 ;  /* 0x000000ffff027224 */ /* 0x000fe400078e0074 */
[C---:B------:R-:W-:Y:S04]  /*10730*/  HMMA.16816.F32 R52, R68.reuse, R76, R52 ;  /* 0x0000004c4434723c */ /* 0x040fe80000001834 */
[----:B------:R-:W-:Y:S04]  /*10740*/  FADD.FTZ R135, R135, R144 ;  /* 0x0000009087877221 */ /* 0x000fe80000010000 */
[C---:B------:R-:W-:Y:S01]  /*10750*/  HMMA.16816.F32 R56, R68.reuse, R78, R56 ;  /* 0x0000004e4438723c */ /* 0x040fe20000001838 */
[----:B------:R-:W2:Y:S03]  /*10760*/  LDSM.16.MT88.4 R76, [R209+0x1900] ;  /* 0x00190000d14c783b */ /* 0x000ea60000004200 */
[----:B------:R-:W-:Y:S04]  /*10770*/  FADD.FTZ R225, R134, R135 ;  /* 0x0000008786e17221 */ /* 0x000fe80000010000 */
        /* <DEDUP_REMOVED lines=8> */
[----:B------:R-:W-:Y:S03]  /*10800*/  F2FP.PACK_AB R71, R238, R237 ;  /* 0x000000edee47723e */ /* 0x000fe600000000ff */
[----:B------:R-:W-:Y:S04]  /*10810*/  FADD.FTZ R233, R233, R232 ;  /* 0x000000e8e9e97221 */ /* 0x000fe80000010000 */
[C---:B-----5:R-:W-:Y:S03]  /*10820*/  HMMA.16816.F32 R4, R68.reuse, R80, R4 ;  /* 0x000000504404723c */ /* 0x060fe60000001804 */
[----:B------:R-:W-:Y:S05]  /*10830*/  FADD.FTZ R233, R234, R233 ;  /* 0x000000e9eae97221 */ /* 0x000fea0000010000 */
        /* <DEDUP_REMOVED lines=10> */
[----:B------:R-:W-:Y:S07]  /*108e0*/  LDSM.16.MT88.4 R84, [R208+0x2100] ;  /* 0x00210000d054783b */ /* 0x000fee0000004200 */
[C---:B---3--:R-:W-:Y:S08]  /*108f0*/  HMMA.16816.F32 R36, R68.reuse, R80, R36 ;  /* 0x000000504424723c */ /* 0x048ff00000001824 */
[C---:B------:R-:W-:Y:S01]  /*10900*/  HMMA.16816.F32 R40, R68.reuse, R82, R40 ;  /* 0x000000524428723c */ /* 0x040fe20000001828 */
[----:B------:R-:W3:Y:S07]  /*10910*/  LDSM.16.MT88.4 R80, [R210+0x2100] ;  /* 0x00210000d250783b */ /* 0x000eee0000004200 */
[C---:B-1----:R-:W-:Y:S08]  /*10920*/  HMMA.16816.F32 R44, R68.reuse, R72, R44 ;  /* 0x00000048442c723c */ /* 0x042ff0000000182c */
[C---:B------:R-:W-:Y:S01]  /*10930*/  HMMA.16816.F32 R48, R68.reuse, R74, R48 ;  /* 0x0000004a4430723c */ /* 0x040fe20000001830 */
[----:B------:R-:W1:Y:S07]  /*10940*/  LDSM.16.MT88.4 R72, [R209+0x2100] ;  /* 0x00210000d148783b */ /* 0x000e6e0000004200 */
        /* <DEDUP_REMOVED lines=13> */
[C---:B--2---:R-:W-:Y:S03]  /*10a20*/  HMMA.16816.F32 R4, R68.reuse, R76, R4 ;  /* 0x0000004c4404723c */ /* 0x044fe60000001804 */
[----:B------:R-:W-:Y:S04]  /*10a30*/  FADD.FTZ R241, R241, R184 ;  /* 0x000000b8f1f17221 */ /* 0x000fe80000010000 */
[----:B------:R-:W-:Y:S01]  /*10a40*/  FADD.FTZ R156, R156, R241 ;  /* 0x000000f19c9c7221 */ /* 0x000fe20000010000 */
[C---:B------:R-:W-:Y:S01]  /*10a50*/  HMMA.16816.F32 R8, R68.reuse, R78, R8 ;  /* 0x0000004e4408723c */ /* 0x040fe20000001808 */
[----:B------:R-:W2:Y:S03]  /*10a60*/  LDSM.16.MT88.4 R76, [R212+0x5100] ;  /* 0x00510000d44c783b */ /* 0x000ea60000004200 */
[----:B------:R-:W-:Y:S04]  /*10a70*/  FADD.FTZ R159, R159, R156 ;  /* 0x0000009c9f9f7221 */ /* 0x000fe80000010000 */
[C---:B---3--:R-:W-:Y:S04]  /*10a80*/  HMMA.16816.F32 R12, R68.reuse, R80, R12 ;  /* 0x00000050440c723c */ /* 0x048fe8000000180c */
[----:B------:R-:W-:Y:S04]  /*10a90*/  FADD.FTZ R146, R146, R159 ;  /* 0x0000009f92927221 */ /* 0x000fe80000010000 */
[C---:B------:R-:W-:Y:S01]  /*10aa0*/  HMMA.16816.F32 R16, R68.reuse, R82, R16 ;  /* 0x000000524410723c */ /* 0x040fe20000001810 */
[----:B------:R-:W3:Y:S03]  /*10ab0*/  LDSM.16.MT88.4 R80, [R210+0x5100] ;  /* 0x00510000d250783b */ /* 0x000ee60000004200 */
[----:B------:R-:W-:Y:S04]  /*10ac0*/  FADD.FTZ R224, R149, R146 ;  /* 0x0000009295e07221 */ /* 0x000fe80000010000 */
[C---:B-1----:R-:W-:Y:S08]  /*10ad0*/  HMMA.16816.F32 R20, R68.reuse, R72, R20 ;  /* 0x000000484414723c */ /* 0x042ff00000001814 */
[C---:B------:R-:W-:Y:S01]  /*10ae0*/  HMMA.16816.F32 R24, R68.reuse, R74, R24 ;  /* 0x0000004a4418723c */ /* 0x040fe20000001818 */
[----:B------:R-:W1:Y:S07]  /*10af0*/  LDSM.16.MT88.4 R72, [R208+0x5100] ;  /* 0x00510000d048783b */ /* 0x000e6e0000004200 */
[C---:B------:R-:W-:Y:S08]  /*10b00*/  HMMA.16816.F32 R28, R68.reuse, R84, R28 ;  /* 0x00000054441c723c */ /* 0x040ff0000000181c */
[C---:B------:R-:W-:Y:S01]  /*10b10*/  HMMA.16816.F32 R32, R68.reuse, R86, R32 ;  /* 0x000000564420723c */ /* 0x040fe20000001820 */
[----:B------:R-:W4:Y:S07]  /*10b20*/  LDSM.16.MT88.4 R84, [R208+0x2900] ;  /* 0x00290000d054783b */ /* 0x000f2e0000004200 */
[C---:B--2---:R-:W-:Y:S08]  /*10b30*/  HMMA.16816.F32 R36, R68.reuse, R76, R36 ;  /* 0x0000004c4424723c */ /* 0x044ff00000001824 */
[C---:B------:R-:W-:Y:S01]  /*10b40*/  HMMA.16816.F32 R40, R68.reuse, R78, R40 ;  /* 0x0000004e4428723c */ /* 0x040fe20000001828 */
[----:B------:R-:W2:Y:S07]  /*10b50*/  LDSM.16.MT88.4 R76, [R212+0x5900] ;  /* 0x00590000d44c783b */ /* 0x000eae0000004200 */
[C---:B---3--:R-:W-:Y:S08]  /*10b60*/  HMMA.16816.F32 R44, R68.reuse, R80, R44 ;  /* 0x00000050442c723c */ /* 0x048ff0000000182c */
[C---:B------:R-:W-:Y:S08]  /*10b70*/  HMMA.16816.F32 R48, R68.reuse, R82, R48 ;  /* 0x000000524430723c */ /* 0x040ff00000001830 */
[C---:B------:R-:W-:Y:S08]  /*10b80*/  HMMA.16816.F32 R52, R68.reuse, R88, R52 ;  /* 0x000000584434723c */ /* 0x040ff00000001834 */
[C---:B------:R-:W-:Y:S08]  /*10b90*/  HMMA.16816.F32 R56, R68.reuse, R90, R56 ;  /* 0x0000005a4438723c */ /* 0x040ff00000001838 */
[C---:B-1----:R-:W-:Y:S08]  /*10ba0*/  HMMA.16816.F32 R60, R68.reuse, R72, R60 ;  /* 0x00000048443c723c */ /* 0x042ff0000000183c */
[----:B------:R-:W-:Y:S01]  /*10bb0*/  HMMA.16816.F32 R64, R68, R74, R64 ;  /* 0x0000004a4440723c */ /* 0x000fe20000001840 */
[----:B------:R-:W1:Y:S07]  /*10bc0*/  LDSM.16.MT88.4 R68, [R210+0x5900] ;  /* 0x00590000d244783b */ /* 0x000e6e0000004200 */
        /* <DEDUP_REMOVED lines=10> */
[C---:B--2---:R-:W-:Y:S08]  /*10c70*/  HMMA.16816.F32 R80, R124.reuse, R76, R36 ;  /* 0x0000004c7c50723c */ /* 0x044ff00000001824 */
[C---:B------:R-:W-:Y:S08]  /*10c80*/  HMMA.16816.F32 R76, R124.reuse, R78, R40 ;  /* 0x0000004e7c4c723c */ /* 0x040ff00000001828 */
[C---:B-1----:R-:W-:Y:S08]  /*10c90*/  HMMA.16816.F32 R72, R124.reuse, R68, R44 ;  /* 0x000000447c48723c */ /* 0x042ff0000000182c */
[C---:B------:R-:W-:Y:S08]  /*10ca0*/  HMMA.16816.F32 R68, R124.reuse, R70, R48 ;  /* 0x000000467c44723c */ /* 0x040ff00000001830 */
[C---:B---3--:R-:W-:Y:S08]  /*10cb0*/  HMMA.16816.F32 R52, R124.reuse, R4, R52 ;  /* 0x000000047c34723c */ /* 0x048ff00000001834 */
[C---:B------:R-:W-:Y:S08]  /*10cc0*/  HMMA.16816.F32 R56, R124.reuse, R6, R56 ;  /* 0x000000067c38723c */ /* 0x040ff00000001838 */
[C---:B-----5:R-:W-:Y:S08]  /*10cd0*/  HMMA.16816.F32 R60, R124.reuse, R8, R60 ;  /* 0x000000087c3c723c */ /* 0x060ff0000000183c */
[----:B------:R-:W-:Y:S01]  /*10ce0*/  HMMA.16816.F32 R64, R124, R10, R64 ;  /* 0x0000000a7c40723c */ /* 0x000fe20000001840 */
[----:B------:R-:W-:-:S07]  /*10cf0*/  @P0 BRA `(.L_x_196) ;  /* 0xffffbdf000000947 */ /* 0x000fce000383ffff */
.L_x_187:
[----:B------:R-:W1:Y:S01]  /*10d00*/  SHFL.BFLY PT, R3, R224, 0x2, 0x1f ;  /* 0x0c401f00e0037f89 */ /* 0x000e6200000e0000 */
[----:B------:R-:W-:Y:S01]  /*10d10*/  CS2R R4, SRZ ;  /* 0x0000000000047805 */ /* 0x000fe2000001ff00 */
[----:B------:R-:W-:-:S02]  /*10d20*/  MOV R8, 0xff800000 ;  /* 0xff80000000087802 */ /* 0x000fc40000000f00 */
[----:B------:R-:W2:Y:S01]  /*10d30*/  SHFL.BFLY PT, R2, R225, 0x2, 0x1f ;  /* 0x0c401f00e1027f89 */ /* 0x000ea200000e0000 */
[----:B------:R-:W-:Y:S01]  /*10d40*/  PLOP3.LUT P1, PT, PT, PT, PT, 0x8, 0x0 ;  /* 0x000000000000781c */ /* 0x000fe20003f2e170 */
[----:B-1----:R-:W-:Y:S02]  /*10d50*/  FADD.FTZ R6, R3, R224 ;  /* 0x000000e003067221 */ /* 0x002fe40000010000 */
[----:B--2---:R-:W-:-:S03]  /*10d60*/  FADD.FTZ R7, R2, R225 ;  /* 0x000000e102077221 */ /* 0x004fc60000010000 */
[----:B------:R-:W1:Y:S04]  /*10d70*/  SHFL.BFLY PT, R3, R6, 0x1, 0x1f ;  /* 0x0c201f0006037f89 */ /* 0x000e6800000e0000 */
        /* <DEDUP_REMOVED lines=21> */
[----:B------:R-:W-:Y:S02]  /*10ed0*/  FMUL.FTZ R101, R5, R101 ;  /* 0x0000006505657220 */ /* 0x000fe40000410000 */
        /* <DEDUP_REMOVED lines=25> */
[----:B------:R-:W-:Y:S02]  /*11070*/  FMUL.FTZ R5, R5, R65 ;  /* 0x0000004105057220 */ /* 0x000fe40000410000 */
        /* <DEDUP_REMOVED lines=34> */
.L_x_159:
[----:B------:R-:W-:Y:S05]  /*112a0*/  @P1 BRA `(.L_x_197) ;  /* 0x000010f000001947 */ /* 0x000fea0003800000 */
[----:B------:R-:W1:Y:S01]  /*112b0*/  S2R R0, SR_CTAID.Y ;  /* 0x0000000000007919 */ /* 0x000e620000002600 */
[----:B------:R-:W-:Y:S01]  /*112c0*/  F2FP.PACK_AB R112, R113, R112 ;  /* 0x000000707170723e */ /* 0x000fe200000000ff */
[----:B------:R-:W-:Y:S01]  /*112d0*/  BSSY B0, `(.L_x_198) ;  /* 0x00000dc000007945 */ /* 0x000fe20003800000 */
[----:B------:R-:W-:Y:S01]  /*112e0*/  F2FP.PACK_AB R114, R115, R114 ;  /* 0x000000727372723e */ /* 0x000fe200000000ff */
[----:B------:R-:W2:Y:S01]  /*112f0*/  S2R R2, SR_TID.X ;  /* 0x0000000000027919 */ /* 0x000ea20000002100 */
[----:B------:R-:W-:Y:S02]  /*11300*/  F2FP.PACK_AB R108, R109, R108 ;  /* 0x0000006c6d6c723e */ /* 0x000fe400000000ff */
[----:B------:R-:W-:Y:S01]  /*11310*/  F2FP.PACK_AB R110, R111, R110 ;  /* 0x0000006e6f6e723e */ /* 0x000fe200000000ff */
[----:B------:R-:W3:Y:S01]  /*11320*/  S2R R22, SR_CTAID.Z ;  /* 0x0000000000167919 */ /* 0x000ee20000002700 */
[----:B------:R-:W-:-:S02]  /*11330*/  F2FP.PACK_AB R6, R105, R6 ;  /* 0x000000066906723e */ /* 0x000fc400000000ff */
[----:B------:R-:W-:Y:S01]  /*11340*/  F2FP.PACK_AB R106, R107, R106 ;  /* 0x0000006a6b6a723e */ /* 0x000fe200000000ff */
[----:B------:R-:W-:Y:S01]  /*11350*/  BAR.SYNC.DEFER_BLOCKING 0x1, 0x100 ;  /* 0x0044000000007b1d */ /* 0x000fe20000010000 */
[----:B------:R-:W-:Y:S02]  /*11360*/  F2FP.PACK_AB R100, R101, R100 ;  /* 0x000000646564723e */ /* 0x000fe400000000ff */
[----:B------:R-:W-:Y:S02]  /*11370*/  F2FP.PACK_AB R102, R103, R102 ;  /* 0x000000666766723e */ /* 0x000fe400000000ff */
[----:B------:R-:W-:Y:S02]  /*11380*/  F2FP.PACK_AB R96, R97, R96 ;  /* 0x000000606160723e */ /* 0x000fe400000000ff */
[----:B------:R-:W-:Y:S02]  /*11390*/  F2FP.PACK_AB R98, R99, R98 ;  /* 0x000000626362723e */ /* 0x000fe400000000ff */
[----:B------:R-:W-:-:S02]  /*113a0*/  F2FP.PACK_AB R92, R93, R92 ;  /* 0x0000005c5d5c723e */ /* 0x000fc400000000ff */
[----:B------:R-:W-:Y:S01]  /*113b0*/  F2FP.PACK_AB R94, R95, R94 ;  /* 0x0000005e5f5e723e */ /* 0x000fe200000000ff */
[C---:B-1----:R-:W-:Y:S01]  /*113c0*/  IMAD.WIDE.U32 R24, R0.reuse, c[0x0][0x490], RZ ;  /* 0x0001240000187a25 */ /* 0x042fe200078e00ff */
[----:B------:R-:W-:Y:S02]  /*113d0*/  SHF.R.S32.HI R3, RZ, 0x1f, R0 ;  /* 0x0000001fff037819 */ /* 0x000fe40000011400 */
[----:B------:R-:W-:Y:S01]  /*113e0*/  F2FP.PACK_AB R88, R89, R88 ;  /* 0x000000585958723e */ /* 0x000fe200000000ff */
[C---:B------:R-:W-:Y:S01]  /*113f0*/  IMAD.WIDE.U32 R14, R0.reuse, c[0x0][0x3e8], RZ ;  /* 0x0000fa00000e7a25 */ /* 0x040fe200078e00ff */
[----:B--2---:R-:W-:Y:S02]  /*11400*/  SHF.R.S32.HI R9, RZ, 0x1f, R2 ;  /* 0x0000001fff097819 */ /* 0x004fe40000011402 */
[----:B------:R-:W-:Y:S01]  /*11410*/  F2FP.PACK_AB R90, R91, R90 ;  /* 0x0000005a5b5a723e */ /* 0x000fe200000000ff */
[----:B------:R-:W-:Y:S01]  /*11420*/  IMAD R13, R3, c[0x0][0x490], RZ ;  /* 0x00012400030d7a24 */ /* 0x000fe200078e02ff */
[-C--:B------:R-:W-:Y:S01]  /*11430*/  LEA.HI R11, R9, R2.reuse, RZ, 0x2 ;  /* 0x00000002090b7211 */ /* 0x080fe200078f10ff */
[----:B------:R-:W-:Y:S01]  /*11440*/  IMAD R3, R3, c[0x0][0x3e8], RZ ;  /* 0x0000fa0003037a24 */ /* 0x000fe200078e02ff */
[CC--:B------:R-:W-:Y:S01]  /*11450*/  LEA.HI R10, R9.reuse, R2.reuse, RZ, 0x3 ;  /* 0x00000002090a7211 */ /* 0x0c0fe200078f18ff */
[C---:B------:R-:W-:Y:S01]  /*11460*/  IMAD R13, R0.reuse, c[0x0][0x494], R13 ;  /* 0x00012500000d7a24 */ /* 0x040fe200078e020d */
[----:B------:R-:W-:Y:S01]  /*11470*/  SHF.R.S32.HI R20, RZ, 0x2, R11 ;  /* 0x00000002ff147819 */ /* 0x000fe2000001140b */
[----:B------:R-:W-:Y:S01]  /*11480*/  IMAD R28, R0, c[0x0][0x3ec], R3 ;  /* 0x0000fb00001c7a24 */ /* 0x000fe200078e0203 */
[-C--:B------:R-:W-:Y:S01]  /*11490*/  LEA.HI R3, R9, R2.reuse, RZ, 0x5 ;  /* 0x0000000209037211 */ /* 0x080fe200078f28ff */
[----:B------:R-:W-:Y:S01]  /*114a0*/  IMAD.IADD R25, R25, 0x1, R13 ;  /* 0x0000000119197824 */ /* 0x000fe200078e020d */
[----:B------:R-:W-:Y:S01]  /*114b0*/  LEA.HI R0, R9, R2, RZ, 0x6 ;  /* 0x0000000209007211 */ /* 0x000fe200078f30ff */
[----:B------:R-:W-:Y:S01]  /*114c0*/  IMAD.IADD R29, R15, 0x1, R28 ;  /* 0x000000010f1d7824 */ /* 0x000fe200078e021c */
[----:B------:R-:W-:Y:S01]  /*114d0*/  LOP3.LUT R9, R3, 0xffffffe0, RZ, 0xc0, !PT ;  /* 0xffffffe003097812 */ /* 0x000fe200078ec0ff */
[----:B------:R-:W-:Y:S01]  /*114e0*/  IMAD.MOV.U32 R28, RZ, RZ, R14 ;  /* 0x000000ffff1c7224 */ /* 0x000fe200078e000e */
[----:B------:R-:W-:Y:S01]  /*114f0*/  SHF.R.S32.HI R17, RZ, 0x1f, R11 ;  /* 0x0000001fff117819 */ /* 0x000fe2000001140b */
[----:B------:R-:W-:Y:S01]  /*11500*/  IMAD.MOV.U32 R14, RZ, RZ, c[0x0][0x4e8] ;  /* 0x00013a00ff0e7624 */ /* 0x000fe200078e00ff */
[----:B------:R-:W-:Y:S01]  /*11510*/  LOP3.LUT R11, R11, 0xfffffffc, RZ, 0xc0, !PT ;  /* 0xfffffffc0b0b7812 */ /* 0x000fe200078ec0ff */
[----:B------:R-:W-:Y:S01]  /*11520*/  IMAD.IADD R12, R2, 0x1, -R9 ;  /* 0x00000001020c7824 */ /* 0x000fe200078e0a09 */
[----:B------:R-:W-:Y:S01]  /*11530*/  LEA.HI R4, R17, R20, RZ, 0x3 ;  /* 0x0000001411047211 */ /* 0x000fe200078f18ff */
[----:B------:R-:W-:Y:S01]  /*11540*/  IMAD.SHL.U32 R0, R0, 0x8, RZ ;  /* 0x0000000800007824 */ /* 0x000fe200078e00ff */
[----:B------:R-:W-:Y:S01]  /*11550*/  LOP3.LUT R19, R10, 0xfffffff8, RZ, 0xc0, !PT ;  /* 0xfffffff80a137812 */ /* 0x000fe200078ec0ff */
[----:B------:R-:W-:Y:S01]  /*11560*/  IMAD.IADD R11, R2, 0x1, -R11 ;  /* 0x00000001020b7824 */ /* 0x000fe200078e0a0b */
[----:B------:R-:W-:Y:S01]  /*11570*/  SHF.R.S32.HI R13, RZ, 0x1f, R12 ;  /* 0x0000001fff0d7819 */ /* 0x000fe2000001140c */
[----:B---3--:R-:W-:Y:S01]  /*11580*/  IMAD.WIDE.U32 R24, R22, c[0x0][0x498], R24 ;  /* 0x0001260016187a25 */ /* 0x008fe200078e0018 */
[----:B------:R-:W-:-:S02]  /*11590*/  LOP3.LUT R9, R4, 0xfffffff8, RZ, 0xc0, !PT ;  /* 0xfffffff804097812 */ /* 0x000fc400078ec0ff */
[----:B------:R-:W-:Y:S01]  /*115a0*/  SHF.R.S32.HI R15, RZ, 0x1f, R22 ;  /* 0x0000001fff0f7819 */ /* 0x000fe20000011416 */
[----:B------:R-:W-:Y:S01]  /*115b0*/  IMAD.IADD R19, R2, 0x1, -R19 ;  /* 0x0000000102137824 */ /* 0x000fe200078e0a13 */
[----:B------:R-:W-:Y:S01]  /*115c0*/  LOP3.LUT P4, RZ, R12, 0x3, RZ, 0xc0, !PT ;  /* 0x000000030cff7812 */ /* 0x000fe2000788c0ff */
[----:B------:R-:W-:Y:S01]  /*115d0*/  IMAD.IADD R20, R20, 0x1, -R9 ;  /* 0x0000000114147824 */ /* 0x000fe200078e0a09 */
[--C-:B------:R-:W-:Y:S01]  /*115e0*/  SHF.R.S32.HI R26, RZ, 0x5, R3.reuse ;  /* 0x00000005ff1a7819 */ /* 0x100fe20000011403 */
[----:B------:R-:W-:Y:S01]  /*115f0*/  IMAD R9, R15, c[0x0][0x498], RZ ;  /* 0x000126000f097a24 */ /* 0x000fe200078e02ff */
[----:B------:R-:W-:Y:S01]  /*11600*/  LEA.HI R12, R13, R12, RZ, 0x2 ;  /* 0x0000000c0d0c7211 */ /* 0x000fe200078f10ff */
[----:B------:R-:W-:Y:S01]  /*11610*/  IMAD R15, R15, c[0x0][0x3f0], RZ ;  /* 0x0000fc000f0f7a24 */ /* 0x000fe200078e02ff */
[----:B------:R-:W-:Y:S01]  /*11620*/  SHF.R.S32.HI R3, RZ, 0x1f, R3 ;  /* 0x0000001fff037819 */ /* 0x000fe20000011403 */
[----:B------:R-:W1:Y:S01]  /*11630*/  S2R R13, SR_CTAID.X ;  /* 0x00000000000d7919 */ /* 0x000e620000002500 */
[----:B------:R-:W-:Y:S01]  /*11640*/  SHF.R.S32.HI R10, RZ, 0x3, R10 ;  /* 0x00000003ff0a7819 */ /* 0x000fe2000001140a */
[----:B------:R-:W-:Y:S01]  /*11650*/  IMAD R16, R22, c[0x0][0x49c], R9 ;  /* 0x0001270016107a24 */ /* 0x000fe200078e0209 */
[----:B------:R-:W-:Y:S01]  /*11660*/  LEA.HI R3, R3, R26, RZ, 0x3 ;  /* 0x0000001a03037211 */ /* 0x000fe200078f18ff */
[----:B------:R-:W-:Y:S01]  /*11670*/  IMAD.SHL.U32 R9, R19, 0x8, RZ ;  /* 0x0000000813097824 */ /* 0x000fe200078e00ff */
[----:B------:R-:W-:Y:S01]  /*11680*/  LEA.HI R4, R11, R11, RZ, 0x1 ;  /* 0x0000000b0b047211 */ /* 0x000fe200078f08ff */
[----:B------:R-:W-:Y:S01]  /*11690*/  IMAD.SHL.U32 R2, R10, 0x40, RZ ;  /* 0x000000400a027824 */ /* 0x000fe200078e00ff */
[----:B------:R-:W-:Y:S01]  /*116a0*/  LOP3.LUT R3, R3, 0xffffff8, RZ, 0xc0, !PT ;  /* 0x0ffffff803037812 */ /* 0x000fe200078ec0ff */
[----:B------:R-:W-:Y:S01]  /*116b0*/  IMAD R17, R26, 0x200, R11 ;  /* 0x000002001a117824 */ /* 0x000fe200078e020b */
[----:B------:R-:W-:Y:S01]  /*116c0*/  LOP3.LUT R4, R4, 0x1ffffffe, RZ, 0xc0, !PT ;  /* 0x1ffffffe04047812 */ /* 0x000fe200078ec0ff */
[----:B------:R-:W-:Y:S01]  /*116d0*/  IMAD R15, R22, c[0x0][0x3f4], R15 ;  /* 0x0000fd00160f7a24 */ /* 0x000fe200078e020f */
[----:B------:R-:W-:Y:S01]  /*116e0*/  LOP3.LUT R2, R2, 0x1c0, RZ, 0xc0, !PT ;  /* 0x000001c002027812 */ /* 0x000fe200078ec0ff */
[----:B------:R-:W-:Y:S01]  /*116f0*/  IMAD.IADD R18, R26, 0x1, -R3 ;  /* 0x000000011a127824 */ /* 0x000fe200078e0a03 */
[----:B------:R-:W-:Y:S01]  /*11700*/  ISETP.NE.AND P0, PT, R14, 0x1, PT ;  /* 0x000000010e00780c */ /* 0x000fe20003f05270 */
[----:B------:R-:W-:Y:S01]  /*11710*/  IMAD.IADD R11, R11, 0x1, -R4 ;  /* 0x000000010b0b7824 */ /* 0x000fe200078e0a04 */
[----:B------:R-:W-:Y:S01]  /*11720*/  LOP3.LUT R4, R2, 0x38, R9, 0xf8, !PT ;  /* 0x0000003802047812 */ /* 0x000fe200078ef809 */
[----:B------:R-:W-:Y:S01]  /*11730*/  IMAD.WIDE.U32 R22, R22, c[0x0][0x3f0], R28 ;  /* 0x0000fc0016167a25 */ /* 0x000fe200078e001c */
[----:B------:R-:W-:-:S02]  /*11740*/  SHF.R.U32.HI R3, RZ, 0x3, R2 ;  /* 0x00000003ff037819 */ /* 0x000fc40000011602 */
[----:B------:R-:W-:Y:S01]  /*11750*/  SHF.R.S32.HI R21, RZ, 0x2, R12 ;  /* 0x00000002ff157819 */ /* 0x000fe2000001140c */
[----:B------:R-:W-:Y:S01]  /*11760*/  IMAD R2, R19, 0x20, R10 ;  /* 0x0000002013027824 */ /* 0x000fe200078e020a */
[----:B------:R-:W-:Y:S01]  /*11770*/  LOP3.LUT R19, R20, 0x1, RZ, 0xc0, !PT ;  /* 0x0000000114137812 */ /* 0x000fe200078ec0ff */
[----:B------:R-:W-:Y:S01]  /*11780*/  IMAD.IADD R23, R23, 0x1, R15 ;  /* 0x0000000117177824 */ /* 0x000fe200078e020f */
[----:B------:R-:W-:Y:S01]  /*11790*/  LOP3.LUT R3, R4, R3, RZ, 0x3c, !PT ;  /* 0x0000000304037212 */ /* 0x000fe200078e3cff */
[----:B-1----:R-:W-:Y:S01]  /*117a0*/  IMAD R2, R13, 0x80, R2 ;  /* 0x000000800d027824 */ /* 0x002fe200078e0202 */
[----:B------:R-:W-:Y:S01]  /*117b0*/  ISETP.NE.U32.AND P3, PT, R19, 0x1, PT ;  /* 0x000000011300780c */ /* 0x000fe20003f65070 */
[----:B------:R-:W-:Y:S01]  /*117c0*/  IMAD R18, R18, 0x10, R21 ;  /* 0x0000001012127824 */ /* 0x000fe200078e0215 */
[----:B------:R-:W-:Y:S01]  /*117d0*/  LOP3.LUT R0, R3, 0x7ffffe00, R0, 0xf8, !PT ;  /* 0x7ffffe0003007812 */ /* 0x000fe200078ef800 */
[----:B------:R-:W-:Y:S01]  /*117e0*/  @P0 IMAD.HI.U32 R4, R2, c[0x0][0x4ec], RZ ;  /* 0x00013b0002040a27 */ /* 0x000fe200078e00ff */
[----:B------:R-:W-:-:S02]  /*117f0*/  R2P PR, R20, 0x6 ;  /* 0x0000000614007804 */ /* 0x000fc40000000000 */
[----:B------:R-:W-:Y:S01]  /*11800*/  F2FP.PACK_AB R84, R85, R84 ;  /* 0x000000545554723e */ /* 0x000fe200000000ff */
[----:B------:R-:W-:Y:S01]  /*11810*/  IMAD.SHL.U32 R20, R20, 0x40, RZ ;  /* 0x0000004014147824 */ /* 0x000fe200078e00ff */
[----:B------:R-:W-:Y:S01]  /*11820*/  F2FP.PACK_AB R86, R87, R86 ;  /* 0x000000565756723e */ /* 0x000fe200000000ff */
[----:B------:R-:W-:Y:S01]  /*11830*/  IMAD.MOV.U32 R12, RZ, RZ, R2 ;  /* 0x000000ffff0c7224 */ /* 0x000fe200078e0002 */
[----:B------:R-:W-:Y:S01]  /*11840*/  @P0 SHF.R.U32.HI R12, RZ, c[0x0][0x4f0], R4 ;  /* 0x00013c00ff0c0a19 */ /* 0x000fe20000011604 */
[----:B------:R-:W-:Y:S01]  /*11850*/  IMAD R3, R14, c[0x0][0x388], RZ ;  /* 0x0000e2000e037a24 */ /* 0x000fe200078e02ff */
[----:B------:R-:W-:Y:S01]  /*11860*/  LOP3.LUT R26, R20, 0x1c0, RZ, 0xc0, !PT ;  /* 0x000001c0141a7812 */ /* 0x000fe200078ec0ff */
[----:B------:R-:W-:Y:S01]  /*11870*/  IMAD R4, R11, 0x8, R18 ;  /* 0x000000080b047824 */ /* 0x000fe200078e0212 */
[--C-:B------:R-:W-:Y:S01]  /*11880*/  SHF.R.S32.HI R14, RZ, 0x1f, R12.reuse ;  /* 0x0000001fff0e7819 */ /* 0x100fe2000001140c */
[----:B------:R-:W-:Y:S01]  /*11890*/  IMAD.MOV R11, RZ, RZ, -R12 ;  /* 0x000000ffff0b7224 */ /* 0x000fe200078e0a0c */
[----:B------:R-:W-:Y:S01]  /*118a0*/  LEA.HI R26, R26, R26, RZ, 0x1d ;  /* 0x0000001a1a1a7211 */ /* 0x000fe200078fe8ff */
[----:B------:R-:W-:Y:S01]  /*118b0*/  IMAD R4, R13, 0x80, R4 ;  /* 0x000000800d047824 */ /* 0x000fe200078e0204 */
[----:B------:R-:W-:Y:S01]  /*118c0*/  F2FP.PACK_AB R80, R81, R80 ;  /* 0x000000505150723e */ /* 0x000fe200000000ff */
[----:B------:R-:W-:Y:S01]  /*118d0*/  IMAD R15, R14, c[0x0][0x3e0], RZ ;  /* 0x0000f8000e0f7a24 */ /* 0x000fe200078e02ff */
[----:B------:R-:W-:Y:S01]  /*118e0*/  F2FP.PACK_AB R82, R83, R82 ;  /* 0x000000525352723e */ /* 0x000fe200000000ff */
[----:B------:R-:W-:Y:S01]  /*118f0*/  IMAD.U32 R17, R17, 0x2, R26 ;  /* 0x0000000211117824 */ /* 0x000fe200078e001a */
[----:B------:R-:W-:Y:S01]  /*11900*/  F2FP.PACK_AB R76, R77, R76 ;  /* 0x0000004c4d4c723e */ /* 0x000fe200000000ff */
[----:B------:R-:W-:Y:S01]  /*11910*/  IMAD R11, R11, c[0x0][0x4e8], R2 ;  /* 0x00013a000b0b7a24 */ /* 0x000fe200078e0202 */
[----:B------:R-:W-:Y:S01]  /*11920*/  F2FP.PACK_AB R78, R79, R78 ;  /* 0x0000004e4f4e723e */ /* 0x000fe200000000ff */
[----:B------:R-:W-:Y:S01]  /*11930*/  IMAD.SHL.U32 R17, R17, 0x2, RZ ;  /* 0x0000000211117824 */ /* 0x000fe200078e00ff */
[----:B------:R-:W-:Y:S01]  /*11940*/  F2FP.PACK_AB R72, R73, R72 ;  /* 0x000000484948723e */ /* 0x000fe200000000ff */
[----:B------:R-:W-:Y:S01]  /*11950*/  @P0 IMAD.HI.U32 R2, R4, c[0x0][0x4ec], RZ ;  /* 0x00013b0004020a27 */ /* 0x000fe200078e00ff */
[----:B------:R-:W-:-:S02]  /*11960*/  F2FP.PACK_AB R74, R75, R74 ;  /* 0x0000004a4b4a723e */ /* 0x000fc400000000ff */
[----:B------:R-:W-:Y:S01]  /*11970*/  IADD3 R21, R17, 0x70, RZ ;  /* 0x0000007011157810 */ /* 0x000fe20007ffe0ff */
[C---:B------:R-:W-:Y:S01]  /*11980*/  IMAD.WIDE.U32 R22, R12.reuse, c[0x0][0x3e0], R22 ;  /* 0x0000f8000c167a25 */ /* 0x040fe200078e0016 */
[----:B------:R-:W-:Y:S01]  /*11990*/  STS [R17+0x80], R112 ;  /* 0x0000807011007388 */ /* 0x000fe20000000800 */
[----:B------:R-:W-:Y:S02]  /*119a0*/  F2FP.PACK_AB R68, R69, R68 ;  /* 0x000000444544723e */ /* 0x000fe400000000ff */
[----:B------:R-:W-:Y:S01]  /*119b0*/  IMAD R15, R12, c[0x0][0x3e4], R15 ;  /* 0x0000f9000c0f7a24 */ /* 0x000fe200078e020f */
[----:B------:R-:W-:Y:S01]  /*119c0*/  IADD3 R12, R17, 0x80, RZ ;  /* 0x00000080110c7810 */ /* 0x000fe20007ffe0ff */
[----:B------:R-:W-:Y:S01]  /*119d0*/  IMAD.MOV.U32 R19, RZ, RZ, R4 ;  /* 0x000000ffff137224 */ /* 0x000fe200078e0004 */
[----:B------:R-:W-:Y:S01]  /*119e0*/  @P0 SHF.R.U32.HI R19, RZ, c[0x0][0x4f0], R2 ;  /* 0x00013c00ff130a19 */ /* 0x000fe20000011602 */
[----:B------:R-:W-:Y:S01]  /*119f0*/  IMAD.IADD R23, R23, 0x1, R15 ;  /* 0x0000000117177824 */ /* 0x000fe200078e020f */
[----:B------:R-:W-:Y:S01]  /*11a00*/  @P3 IADD3 R21, R12, 0x10, RZ ;  /* 0x000000100c153810 */ /* 0x000fe20007ffe0ff */
[----:B------:R-:W-:Y:S01]  /*11a10*/  IMAD.MOV.U32 R2, RZ, RZ, 0x20 ;  /* 0x00000020ff027424 */ /* 0x000fe200078e00ff */
[----:B------:R-:W-:Y:S01]  /*11a20*/  SHF.R.S32.HI R12, RZ, 0x1f, R11 ;  /* 0x0000001fff0c7819 */ /* 0x000fe2000001140b */
[----:B------:R-:W-:Y:S01]  /*11a30*/  IMAD.WIDE.U32 R22, R11, c[0x0][0x3d8], R22 ;  /* 0x0000f6000b167a25 */ /* 0x000fe200078e0016 */
[--C-:B------:R-:W-:Y:S01]  /*11a40*/  SHF.R.S32.HI R15, RZ, 0x1f, R19.reuse ;  /* 0x0000001fff0f7819 */ /* 0x100fe20000011413 */
[----:B------:R-:W-:Y:S01]  /*11a50*/  STS [R17+0x480], R114 ;  /* 0x0004807211007388 */ /* 0x000fe20000000800 */
[----:B------:R-:W-:Y:S01]  /*11a60*/  IADD3 R14, P0, R19, R24, RZ ;  /* 0x00000018130e7210 */ /* 0x000fe20007f1e0ff */
[----:B------:R-:W-:Y:S01]  /*11a70*/  IMAD.MOV R19, RZ, RZ, -R19 ;  /* 0x000000ffff137224 */ /* 0x000fe200078e0a13 */
[----:B------:R-:W-:Y:S01]  /*11a80*/  SEL R2, R2, 0xffffffe0, !P1 ;  /* 0xffffffe002027807 */ /* 0x000fe20004800000 */
[----:B------:R-:W-:Y:S01]  /*11a90*/  IMAD R12, R12, c[0x0][0x3d8], RZ ;  /* 0x0000f6000c0c7a24 */ /* 0x000fe200078e02ff */
[----:B------:R-:W-:Y:S01]  /*11aa0*/  IADD3.X R15, R15, R25, R16, P0, !PT ;  /* 0x000000190f0f7210 */ /* 0x000fe200007fe410 */
[----:B------:R-:W-:Y:S01]  /*11ab0*/  IMAD R25, R19, c[0x0][0x4e8], R4 ;  /* 0x00013a0013197a24 */ /* 0x000fe200078e0204 */
[----:B------:R-:W-:Y:S01]  /*11ac0*/  STS [R21], R108 ;  /* 0x0000006c15007388 */ /* 0x000fe20000000800 */
[----:B------:R-:W-:Y:S01]  /*11ad0*/  IMAD R4, R11, c[0x0][0x3dc], R12 ;  /* 0x0000f7000b047a24 */ /* 0x000fe200078e020c */
[----:B------:R-:W-:Y:S01]  /*11ae0*/  F2FP.PACK_AB R70, R71, R70 ;  /* 0x000000464746723e */ /* 0x000fe200000000ff */
[----:B------:R-:W-:Y:S01]  /*11af0*/  IMAD.IADD R19, R17, 0x1, R2 ;  /* 0x0000000111137824 */ /* 0x000fe200078e0202 */
[----:B------:R-:W-:Y:S01]  /*11b00*/  STS [R21+0x400], R110 ;  /* 0x0004006e15007388 */ /* 0x000fe20000000800 */
[----:B------:R-:W-:Y:S01]  /*11b10*/  IMAD.IADD R11, R2, 0x1, R21 ;  /* 0x00000001020b7824 */ /* 0x000fe200078e0215 */
[----:B------:R-:W-:Y:S01]  /*11b20*/  SHF.R.S32.HI R2, RZ, 0x1f, R25 ;  /* 0x0000001fff027819 */ /* 0x000fe20000011419 */
[----:B------:R-:W-:Y:S01]  /*11b30*/  IMAD.MOV.U32 R12, RZ, RZ, 0x40 ;  /* 0x00000040ff0c7424 */ /* 0x000fe200078e00ff */
[----:B------:R1:W-:Y:S01]  /*11b40*/  STS [R19+0x80], R6 ;  /* 0x0000800613007388 */ /* 0x0003e20000000800 */
[----:B------:R-:W-:Y:S01]  /*11b50*/  IMAD.WIDE.U32 R14, R25, c[0x0][0x488], R14 ;  /* 0x00012200190e7a25 */ /* 0x000fe200078e000e */
[----:B------:R-:W-:-:S02]  /*11b60*/  F2FP.PACK_AB R52, R53, R52 ;  /* 0x000000343534723e */ /* 0x000fc400000000ff */
[----:B------:R-:W-:Y:S01]  /*11b70*/  SEL R12, R12, 0xffffffc0, !P2 ;  /* 0xffffffc00c0c7807 */ /* 0x000fe20005000000 */
[----:B------:R-:W-:Y:S01]  /*11b80*/  IMAD R2, R2, c[0x0][0x488], RZ ;  /* 0x0001220002027a24 */ /* 0x000fe200078e02ff */
[----:B------:R-:W-:Y:S01]  /*11b90*/  STS [R19+0x480], R106 ;  /* 0x0004806a13007388 */ /* 0x000fe20000000800 */
[----:B------:R-:W-:Y:S01]  /*11ba0*/  F2FP.PACK_AB R54, R55, R54 ;  /* 0x000000363736723e */ /* 0x000fe200000000ff */
[----:B------:R-:W-:Y:S01]  /*11bb0*/  IMAD R20, R13, 0x80, R18 ;  /* 0x000000800d147824 */ /* 0x000fe200078e0212 */
[----:B------:R-:W-:Y:S01]  /*11bc0*/  F2FP.PACK_AB R56, R57, R56 ;  /* 0x000000383938723e */ /* 0x000fe200000000ff */
[----:B------:R-:W-:Y:S01]  /*11bd0*/  IMAD R2, R25, c[0x0][0x48c], R2 ;  /* 0x0001230019027a24 */ /* 0x000fe200078e0202 */
[----:B------:R-:W-:Y:S01]  /*11be0*/  STS [R11], R100 ;  /* 0x000000640b007388 */ /* 0x000fe20000000800 */
[--C-:B------:R-:W-:Y:S01]  /*11bf0*/  IMAD.IADD R25, R17, 0x1, R12.reuse ;  /* 0x0000000111197824 */ /* 0x100fe200078e020c */
[----:B------:R-:W-:Y:S01]  /*11c00*/  F2FP.PACK_AB R58, R59, R58 ;  /* 0x0000003a3b3a723e */ /* 0x000fe200000000ff */
[C---:B------:R-:W-:Y:S01]  /*11c10*/  IMAD.IADD R27, R12.reuse, 0x1, R21 ;  /* 0x000000010c1b7824 */ /* 0x040fe200078e0215 */
[----:B------:R-:W-:Y:S01]  /*11c20*/  STS [R11+0x400], R102 ;  /* 0x000400660b007388 */ /* 0x000fe20000000800 */
[----:B------:R-:W-:Y:S01]  /*11c30*/  IMAD.IADD R29, R12, 0x1, R19 ;  /* 0x000000010c1d7824 */ /* 0x000fe200078e0213 */
[----:B------:R-:W-:Y:S01]  /*11c40*/  F2FP.PACK_AB R60, R61, R60 ;  /* 0x0000003c3d3c723e */ /* 0x000fe200000000ff */
[----:B------:R-:W-:Y:S01]  /*11c50*/  IMAD.IADD R31, R11, 0x1, R12 ;  /* 0x000000010b1f7824 */ /* 0x000fe200078e020c */
[----:B------:R-:W-:Y:S01]  /*11c60*/  STS [R25+0x80], R96 ;  /* 0x0000806019007388 */ /* 0x000fe20000000800 */
[----:B------:R-:W-:Y:S01]  /*11c70*/  IMAD.IADD R15, R15, 0x1, R2 ;  /* 0x000000010f0f7824 */ /* 0x000fe200078e0202 */
[----:B------:R-:W-:Y:S01]  /*11c80*/  F2FP.PACK_AB R62, R63, R62 ;  /* 0x0000003e3f3e723e */ /* 0x000fe200000000ff */
[----:B------:R-:W-:Y:S01]  /*11c90*/  IMAD.SHL.U32 R0, R0, 0x2, RZ ;  /* 0x0000000200007824 */ /* 0x000fe200078e00ff */
[----:B------:R-:W-:Y:S01]  /*11ca0*/  STS [R25+0x480], R98 ;  /* 0x0004806219007388 */ /* 0x000fe20000000800 */
[----:B------:R-:W-:Y:S01]  /*11cb0*/  F2FP.PACK_AB R5, R5, R64 ;  /* 0x000000400505723e */ /* 0x000fe200000000ff */
[----:B------:R-:W-:Y:S01]  /*11cc0*/  IMAD R10, R13, 0x80, R10 ;  /* 0x000000800d0a7824 */ /* 0x000fe200078e020a */
[----:B-1----:R-:W-:Y:S01]  /*11cd0*/  LEA R6, P0, R14, c[0x0][0x450], 0x2 ;  /* 0x000114000e067a11 */ /* 0x002fe200078010ff */
[----:B------:R-:W-:Y:S01]  /*11ce0*/  STS [R27], R92 ;  /* 0x0000005c1b007388 */ /* 0x000fe20000000800 */
[----:B------:R-:W-:-:S02]  /*11cf0*/  F2FP.PACK_AB R66, R67, R66 ;  /* 0x000000424342723e */ /* 0x000fc400000000ff */
[----:B------:R-:W-:Y:S01]  /*11d00*/  LEA.HI.X R15, R14, c[0x0][0x454], R15, 0x2, P0 ;  /* 0x000115000e0f7a11 */ /* 0x000fe200000f140f */
[----:B------:R-:W-:Y:S01]  /*11d10*/  STS [R27+0x400], R94 ;  /* 0x0004005e1b007388 */ /* 0x000fe20000000800 */
[C---:B------:R-:W-:Y:S02]  /*11d20*/  IADD3 R18, R20.reuse, 0x8, RZ ;  /* 0x0000000814127810 */ /* 0x040fe40007ffe0ff */
[-C--:B------:R-:W-:Y:S01]  /*11d30*/  ISETP.GE.OR P5, PT, R20, R3.reuse, P4 ;  /* 0x000000031400720c */ /* 0x080fe200027a6670 */
[----:B------:R-:W-:Y:S01]  /*11d40*/  STS [R29+0x80], R88 ;  /* 0x000080581d007388 */ /* 0x000fe20000000800 */
[----:B------:R-:W-:Y:S02]  /*11d50*/  ISETP.GE.OR P4, PT, R18, R3, P4 ;  /* 0x000000031200720c */ /* 0x000fe40002786670 */
[----:B------:R-:W-:Y:S01]  /*11d60*/  LEA R2, P0, R22, c[0x0][0x380], 0x1 ;  /* 0x0000e00016027a11 */ /* 0x000fe200078008ff */
[----:B------:R-:W-:Y:S04]  /*11d70*/  STS [R29+0x480], R90 ;  /* 0x0004805a1d007388 */ /* 0x000fe80000000800 */
[----:B------:R-:W-:Y:S04]  /*11d80*/  STS [R31], R84 ;  /* 0x000000541f007388 */ /* 0x000fe80000000800 */
        /* <DEDUP_REMOVED lines=15> */
[----:B------:R1:W-:Y:S04]  /*11e80*/  STS [R31+0x4000], R5 ;  /* 0x004000051f007388 */ /* 0x0003e80000000800 */
[----:B------:R-:W-:Y:S04]  /*11e90*/  STS [R31+0x4400], R66 ;  /* 0x004400421f007388 */ /* 0x000fe80000000800 */
[----:B------:R-:W-:Y:S04]  /*11ea0*/  SHFL.IDX PT, R32, R6, RZ, 0x1c1f ;  /* 0x001c1fff06207589 */ /* 0x000fe800000e0000 */
[----:B------:R-:W2:Y:S04]  /*11eb0*/  SHFL.IDX PT, R33, R15, RZ, 0x1c1f ;  /* 0x001c1fff0f217589 */ /* 0x000ea800000e0000 */
[----:B------:R-:W-:Y:S06]  /*11ec0*/  BAR.SYNC.DEFER_BLOCKING 0x1, 0x100 ;  /* 0x0044000000007b1d */ /* 0x000fec0000010000 */
[----:B------:R-:W-:Y:S01]  /*11ed0*/  SHFL.IDX PT, R34, R6, 0x1, 0x1c1f ;  /* 0x003c1f0006227f89 */ /* 0x000fe200000e0000 */
[----:B-1----:R-:W-:-:S03]  /*11ee0*/  IMAD.IADD R5, R23, 0x1, R4 ;  /* 0x0000000117057824 */ /* 0x002fc600078e0204 */
[----:B------:R-:W1:Y:S02]  /*11ef0*/  SHFL.IDX PT, R35, R15, 0x1, 0x1c1f ;  /* 0x003c1f000f237f89 */ /* 0x000e6400000e0000 */
[----:B------:R-:W-:Y:S02]  /*11f00*/  LEA.HI.X R22, R22, c[0x0][0x384], R5, 0x1, P0 ;  /* 0x0000e10016167a11 */ /* 0x000fe400000f0c05 */
[----:B------:R-:W3:Y:S01]  /*11f10*/  SHFL.IDX PT, R20, R2, RZ, 0x181f ;  /* 0x00181fff02147589 */ /* 0x000ee200000e0000 */
[----:B------:R-:W-:-:S03]  /*11f20*/  ISETP.GE.AND P0, PT, R10, R3, PT ;  /* 0x000000030a00720c */ /* 0x000fc60003f06270 */
[----:B------:R-:W4:Y:S04]  /*11f30*/  SHFL.IDX PT, R21, R22, RZ, 0x181f ;  /* 0x00181fff16157589 */ /* 0x000f2800000e0000 */
[----:B--2---:R-:W-:Y:S04]  /*11f40*/  @!P5 ST.E [R32.64], R7 ;  /* 0x000000072000d985 */ /* 0x004fe8000c10190a */
[----:B-1----:R1:W-:Y:S04]  /*11f50*/  @!P4 ST.E [R34.64], R8 ;  /* 0x000000082200c985 */ /* 0x0023e8000c10190a */
[----:B------:R2:W2:Y:S04]  /*11f60*/  LDS.128 R48, [R0+0x1080] ;  /* 0x0010800000307984 */ /* 0x0004a80000000c00 */
[----:B------:R2:W2:Y:S04]  /*11f70*/  LDS.128 R44, [R0+0x2080] ;  /* 0x00208000002c7984 */ /* 0x0004a80000000c00 */
[----:B------:R2:W2:Y:S04]  /*11f80*/  LDS.128 R40, [R0+0x3080] ;  /* 0x0030800000287984 */ /* 0x0004a80000000c00 */
[----:B------:R2:W2:Y:S04]  /*11f90*/  LDS.128 R36, [R0+0x5080] ;  /* 0x0050800000247984 */ /* 0x0004a80000000c00 */
[----:B------:R2:W2:Y:S04]  /*11fa0*/  LDS.128 R24, [R0+0x6080] ;  /* 0x0060800000187984 */ /* 0x0004a80000000c00 */
[----:B------:R2:W2:Y:S01]  /*11fb0*/  LDS.128 R16, [R0+0x7080] ;  /* 0x0070800000107984 */ /* 0x0004a20000000c00 */
[----:B-1----:R-:W-:Y:S01]  /*11fc0*/  IADD3 R8, R9, 0x40, RZ ;  /* 0x0000004009087810 */ /* 0x002fe20007ffe0ff */
[----:B------:R-:W-:Y:S05]  /*11fd0*/  @P0 BRA `(.L_x_199) ;  /* 0x000000b000000947 */ /* 0x000fea0003800000 */
[----:B---34-:R-:W1:Y:S01]  /*11fe0*/  LDS.128 R4, [R0+0x80] ;  /* 0x0000800000047984 */ /* 0x018e620000000c00 */
[----:B------:R-:W-:-:S02]  /*11ff0*/  ISETP.GE.AND P0, PT, R8, c[0x0][0x3c8], PT ;  /* 0x0000f20008007a0c */ /* 0x000fc40003f06270 */
[----:B------:R-:W-:Y:S01]  /*12000*/  ISETP.GE.AND P1, PT, R9, c[0x0][0x3c8], PT ;  /* 0x0000f20009007a0c */ /* 0x000fe20003f26270 */
[----:B------:R-:W3:Y:S10]  /*12010*/  LDS.128 R12, [R0+0x4080] ;  /* 0x00408000000c7984 */ /* 0x000ef40000000c00 */
[----:B------:R-:W-:-:S02]  /*12020*/  @!P0 SHF.R.S32.HI R11, RZ, 0x1f, R8 ;  /* 0x0000001fff0b8819 */ /* 0x000fc40000011408 */
[----:B------:R-:W-:Y:S02]  /*12030*/  @!P1 IMAD.WIDE R28, R9, 0x2, R20 ;  /* 0x00000002091c9825 */ /* 0x000fe400078e0214 */
[----:B------:R-:W-:-:S04]  /*12040*/  @!P0 LEA.HI R11, R11, R8, RZ, 0x3 ;  /* 0x000000080b0b8211 */ /* 0x000fc800078f18ff */
[----:B------:R-:W-:-:S05]  /*12050*/  @!P0 LOP3.LUT R11, R11, 0xfffffff8, RZ, 0xc0, !PT ;  /* 0xfffffff80b0b8812 */ /* 0x000fca00078ec0ff */
[----:B------:R-:W-:Y:S01]  /*12060*/  @!P0 IMAD.WIDE R20, R11, 0x2, R20 ;  /* 0x000000020b148825 */ /* 0x000fe200078e0214 */
[----:B-1----:R1:W-:Y:S04]  /*12070*/  @!P1 ST.E.128 [R28.64], R4 ;  /* 0x000000041c009985 */ /* 0x0023e8000c101d0a */
[----:B---3--:R1:W-:Y:S02]  /*12080*/  @!P0 ST.E.128 [R20.64], R12 ;  /* 0x0000000c14008985 */ /* 0x0083e4000c101d0a */
.L_x_199:
[----:B---34-:R-:W-:Y:S05]  /*12090*/  BSYNC B0 ;  /* 0x0000000000007941 */ /* 0x018fea0003800000 */
.L_x_198:
[----:B--2---:R-:W-:Y:S01]  /*120a0*/  IADD3 R0, R10, 0x20, RZ ;  /* 0x000000200a007810 */ /* 0x004fe20007ffe0ff */
[----:B-1----:R1:W2:Y:S01]  /*120b0*/  SHFL.IDX PT, R7, R22, 0x1, 0x181f ;  /* 0x00381f0016077f89 */ /* 0x0022a200000e0000 */
[----:B------:R-:W-:Y:S02]  /*120c0*/  BSSY B0, `(.L_x_200) ;  /* 0x000000d000007945 */ /* 0x000fe40003800000 */
[----:B------:R-:W-:Y:S01]  /*120d0*/  ISETP.GE.AND P0, PT, R0, R3, PT ;  /* 0x000000030000720c */ /* 0x000fe20003f06270 */
[----:B------:R1:W3:-:S12]  /*120e0*/  SHFL.IDX PT, R6, R2, 0x1, 0x181f ;  /* 0x00381f0002067f89 */ /* 0x0002d800000e0000 */
[----:B------:R-:W-:Y:S05]  /*120f0*/  @P0 BRA `(.L_x_201) ;  /* 0x0000009000000947 */ /* 0x000fea0003800000 */
[----:B------:R-:W-:Y:S02]  /*12100*/  ISETP.GE.AND P0, PT, R8, c[0x0][0x3c8], PT ;  /* 0x0000f20008007a0c */ /* 0x000fe40003f06270 */
[----:B------:R-:W-:-:S11]  /*12110*/  ISETP.GE.AND P1, PT, R9, c[0x0][0x3c8], PT ;  /* 0x0000f20009007a0c */ /* 0x000fd60003f26270 */
[----:B------:R-:W-:-:S04]  /*12120*/  @!P0 SHF.R.S32.HI R5, RZ, 0x1f, R8 ;  /* 0x0000001fff058819 */ /* 0x000fc80000011408 */
[----:B------:R-:W-:Y:S01]  /*12130*/  @!P0 LEA.HI R0, R5, R8, RZ, 0x3 ;  /* 0x0000000805008211 */ /* 0x000fe200078f18ff */
[----:B--23--:R-:W-:-:S03]  /*12140*/  @!P1 IMAD.WIDE R4, R9, 0x2, R6 ;  /* 0x0000000209049825 */ /* 0x00cfc600078e0206 */
[----:B------:R-:W-:Y:S02]  /*12150*/  @!P0 LOP3.LUT R0, R0, 0xfffffff8, RZ, 0xc0, !PT ;  /* 0xfffffff800008812 */ /* 0x000fe400078ec0ff */
[----:B------:R2:W-:Y:S03]  /*12160*/  @!P1 ST.E.128 [R4.64], R48 ;  /* 0x0000003004009985 */ /* 0x0005e6000c101d0a */
[----:B------:R-:W-:-:S05]  /*12170*/  @!P0 IMAD.WIDE R6, R0, 0x2, R6 ;  /* 0x0000000200068825 */ /* 0x000fca00078e0206 */
[----:B------:R2:W-:Y:S02]  /*12180*/  @!P0 ST.E.128 [R6.64], R36 ;  /* 0x0000002406008985 */ /* 0x0005e4000c101d0a */
.L_x_201:
[----:B------:R-:W-:Y:S05]  /*12190*/  BSYNC B0 ;  /* 0x0000000000007941 */ /* 0x000fea0003800000 */
.L_x_200:
[----:B------:R-:W-:Y:S01]  /*121a0*/  IADD3 R0, R10, 0x40, RZ ;  /* 0x000000400a007810 */ /* 0x000fe20007ffe0ff */
[----:B--2---:R2:W4:Y:S01]  /*121b0*/  SHFL.IDX PT, R7, R22, 0x2, 0x181f ;  /* 0x00581f0016077f89 */ /* 0x00452200000e0000 */
[----:B------:R-:W-:Y:S02]  /*121c0*/  BSSY B0, `(.L_x_202) ;  /* 0x000000d000007945 */ /* 0x000fe40003800000 */
[----:B------:R-:W-:Y:S01]  /*121d0*/  ISETP.GE.AND P0, PT, R0, R3, PT ;  /* 0x000000030000720c */ /* 0x000fe20003f06270 */
[----:B---3--:R2:W3:-:S12]  /*121e0*/  SHFL.IDX PT, R6, R2, 0x2, 0x181f ;  /* 0x00581f0002067f89 */ /* 0x0084d800000e0000 */
[----:B------:R-:W-:Y:S05]  /*121f0*/  @P0 BRA `(.L_x_203) ;  /* 0x0000009000000947 */ /* 0x000fea0003800000 */
[----:B------:R-:W-:Y:S02]  /*12200*/  ISETP.GE.AND P0, PT, R8, c[0x0][0x3c8], PT ;  /* 0x0000f20008007a0c */ /* 0x000fe40003f06270 */
[----:B------:R-:W-:-:S11]  /*12210*/  ISETP.GE.AND P1, PT, R9, c[0x0][0x3c8], PT ;  /* 0x0000f20009007a0c */ /* 0x000fd60003f26270 */
[----:B------:R-:W-:-:S04]  /*12220*/  @!P0 SHF.R.S32.HI R5, RZ, 0x1f, R8 ;  /* 0x0000001fff058819 */ /* 0x000fc80000011408 */
[----:B------:R-:W-:Y:S01]  /*12230*/  @!P0 LEA.HI R0, R5, R8, RZ, 0x3 ;  /* 0x0000000805008211 */ /* 0x000fe200078f18ff */
[----:B---34-:R-:W-:-:S03]  /*12240*/  @!P1 IMAD.WIDE R4, R9, 0x2, R6 ;  /* 0x0000000209049825 */ /* 0x018fc600078e0206 */
[----:B------:R-:W-:Y:S02]  /*12250*/  @!P0 LOP3.LUT R0, R0, 0xfffffff8, RZ, 0xc0, !PT ;  /* 0xfffffff800008812 */ /* 0x000fe400078ec0ff */
[----:B------:R3:W-:Y:S03]  /*12260*/  @!P1 ST.E.128 [R4.64], R44 ;  /* 0x0000002c04009985 */ /* 0x0007e6000c101d0a */
[----:B------:R-:W-:-:S05]  /*12270*/  @!P0 IMAD.WIDE R6, R0, 0x2, R6 ;  /* 0x0000000200068825 */ /* 0x000fca00078e0206 */
[----:B------:R3:W-:Y:S02]  /*12280*/  @!P0 ST.E.128 [R6.64], R24 ;  /* 0x0000001806008985 */ /* 0x0007e4000c101d0a */
.L_x_203:
[----:B------:R-:W-:Y:S05]  /*12290*/  BSYNC B0 ;  /* 0x0000000000007941 */ /* 0x000fea0003800000 */
.L_x_202:
[----:B------:R-:W-:Y:S01]  /*122a0*/  IADD3 R10, R10, 0x60, RZ ;  /* 0x000000600a0a7810 */ /* 0x000fe20007ffe0ff */
[----:B---3--:R3:W1:Y:S03]  /*122b0*/  SHFL.IDX PT, R5, R22, 0x3, 0x181f ;  /* 0x00781f0016057f89 */ /* 0x00866600000e0000 */
[----:B------:R-:W-:Y:S01]  /*122c0*/  ISETP.GE.AND P0, PT, R10, R3, PT ;  /* 0x000000030a00720c */ /* 0x000fe20003f06270 */
[----:B------:R3:W2:-:S12]  /*122d0*/  SHFL.IDX PT, R4, R2, 0x3, 0x181f ;  /* 0x00781f0002047f89 */ /* 0x00069800000e0000 */
[----:B------:R-:W-:Y:S05]  /*122e0*/  @P0 EXIT ;  /* 0x000000000000094d */ /* 0x000fea0003800000 */
[----:B------:R-:W-:-:S13]  /*122f0*/  ISETP.GE.AND P0, PT, R9, c[0x0][0x3c8], PT ;  /* 0x0000f20009007a0c */ /* 0x000fda0003f06270 */
[----:B-123--:R-:W-:-:S05]  /*12300*/  @!P0 IMAD.WIDE R2, R9, 0x2, R4 ;  /* 0x0000000209028825 */ /* 0x00efca00078e0204 */
        /* <DEDUP_REMOVED lines=9> */
.L_x_197:
[----:B------:R-:W1:Y:S01]  /*123a0*/  S2R R5, SR_TID.X ;  /* 0x0000000000057919 */ /* 0x000e620000002100 */
[----:B------:R-:W-:Y:S03]  /*123b0*/  BSSY B0, `(.L_x_204) ;  /* 0x0000027000007945 */ /* 0x000fe60003800000 */
[----:B------:R-:W2:Y:S01]  /*123c0*/  S2R R8, SR_CTAID.Z ;  /* 0x0000000000087919 */ /* 0x000ea20000002700 */
[----:B-1----:R-:W-:Y:S02]  /*123d0*/  ISETP.GT.AND P0, PT, R5, 0x7f, PT ;  /* 0x0000007f0500780c */ /* 0x002fe40003f04270 */
[----:B--2---:R-:W-:-:S11]  /*123e0*/  SHF.R.S32.HI R11, RZ, 0x1f, R8 ;  /* 0x0000001fff0b7819 */ /* 0x004fd60000011408 */
[----:B------:R-:W-:Y:S05]  /*123f0*/  @P0 BRA `(.L_x_205) ;  /* 0x0000022000000947 */ /* 0x000fea0003800000 */
[----:B------:R-:W1:Y:S01]  /*12400*/  S2R R0, SR_CTAID.X ;  /* 0x0000000000007919 */ /* 0x000e620000002500 */
[----:B------:R-:W-:-:S05]  /*12410*/  MOV R2, c[0x0][0x4e8] ;  /* 0x00013a0000027a02 */ /* 0x000fca0000000f00 */
[----:B------:R-:W-:Y:S01]  /*12420*/  IMAD R3, R2, c[0x0][0x388], RZ ;  /* 0x0000e20002037a24 */ /* 0x000fe200078e02ff */
[----:B-1----:R-:W-:-:S04]  /*12430*/  LEA R0, R0, R5, 0x7 ;  /* 0x0000000500007211 */ /* 0x002fc800078e38ff */
[----:B------:R-:W-:-:S13]  /*12440*/  ISETP.GE.AND P0, PT, R0, R3, PT ;  /* 0x000000030000720c */ /* 0x000fda0003f06270 */
[----:B------:R-:W-:Y:S05]  /*12450*/  @P0 BRA `(.L_x_205) ;  /* 0x000001c000000947 */ /* 0x000fea0003800000 */
[----:B------:R-:W1:Y:S01]  /*12460*/  S2R R7, SR_CTAID.Y ;  /* 0x0000000000077919 */ /* 0x000e620000002600 */
[----:B------:R-:W-:Y:S02]  /*12470*/  ISETP.NE.AND P0, PT, R2, 0x1, PT ;  /* 0x000000010200780c */ /* 0x000fe40003f05270 */
[----:B------:R-:W-:-:S11]  /*12480*/  MOV R6, R0 ;  /* 0x0000000000067202 */ /* 0x000fd60000000f00 */
[----:B------:R-:W-:-:S05]  /*12490*/  @P0 IMAD.HI.U32 R9, R0, c[0x0][0x4ec], RZ ;  /* 0x00013b0000090a27 */ /* 0x000fca00078e00ff */
[----:B------:R-:W-:Y:S02]  /*124a0*/  @P0 SHF.R.U32.HI R6, RZ, c[0x0][0x4f0], R9 ;  /* 0x00013c00ff060a19 */ /* 0x000fe40000011609 */
[----:B-1----:R-:W-:Y:S01]  /*124b0*/  SHF.R.S32.HI R4, RZ, 0x1f, R7 ;  /* 0x0000001fff047819 */ /* 0x002fe20000011407 */
[----:B------:R-:W-:-:S04]  /*124c0*/  IMAD.WIDE.U32 R2, R7, c[0x0][0x490], RZ ;  /* 0x0001240007027a25 */ /* 0x000fc800078e00ff */
[----:B------:R-:W-:Y:S02]  /*124d0*/  IMAD R4, R4, c[0x0][0x490], RZ ;  /* 0x0001240004047a24 */ /* 0x000fe400078e02ff */
[----:B------:R-:W-:Y:S02]  /*124e0*/  IMAD.MOV.U32 R12, RZ, RZ, R2 ;  /* 0x000000ffff0c7224 */ /* 0x000fe400078e0002 */
[----:B------:R-:W-:Y:S01]  /*124f0*/  IMAD R13, R7, c[0x0][0x494], R4 ;  /* 0x00012500070d7a24 */ /* 0x000fe200078e0204 */
[----:B------:R-:W-:-:S04]  /*12500*/  IADD3 R7, -R6, RZ, RZ ;  /* 0x000000ff06077210 */ /* 0x000fc80007ffe1ff */
[----:B------:R-:W-:Y:S01]  /*12510*/  IADD3 R13, R3, R13, RZ ;  /* 0x0000000d030d7210 */ /* 0x000fe20007ffe0ff */
[----:B------:R-:W-:Y:S02]  /*12520*/  IMAD R3, R11, c[0x0][0x498], RZ ;  /* 0x000126000b037a24 */ /* 0x000fe400078e02ff */
[----:B------:R-:W-:Y:S02]  /*12530*/  IMAD R4, R7, c[0x0][0x4e8], R0 ;  /* 0x00013a0007047a24 */ /* 0x000fe400078e0200 */
[----:B------:R-:W-:-:S03]  /*12540*/  IMAD.WIDE.U32 R12, R8, c[0x0][0x498], R12 ;  /* 0x00012600080c7a25 */ /* 0x000fc600078e000c */
[----:B------:R-:W-:Y:S01]  /*12550*/  SHF.R.S32.HI R2, RZ, 0x1f, R4 ;  /* 0x0000001fff027819 */ /* 0x000fe20000011404 */
[----:B------:R-:W-:Y:S01]  /*12560*/  IMAD R0, R8, c[0x0][0x49c], R3 ;  /* 0x0001270008007a24 */ /* 0x000fe200078e0203 */
[----:B------:R-:W-:Y:S02]  /*12570*/  SHF.R.S32.HI R3, RZ, 0x1f, R6 ;  /* 0x0000001fff037819 */ /* 0x000fe40000011406 */
[----:B------:R-:W-:Y:S01]  /*12580*/  IADD3 R12, P0, R6, R12, RZ ;  /* 0x0000000c060c7210 */ /* 0x000fe20007f1e0ff */
[----:B------:R-:W-:-:S03]  /*12590*/  IMAD R7, R2, c[0x0][0x488], RZ ;  /* 0x0001220002077a24 */ /* 0x000fc600078e02ff */
[----:B------:R-:W-:Y:S01]  /*125a0*/  IADD3.X R13, R3, R13, R0, P0, !PT ;  /* 0x0000000d030d7210 */ /* 0x000fe200007fe400 */
[----:B------:R-:W-:-:S04]  /*125b0*/  IMAD R7, R4, c[0x0][0x48c], R7 ;  /* 0x0001230004077a24 */ /* 0x000fc800078e0207 */
[----:B------:R-:W-:-:S05]  /*125c0*/  IMAD.WIDE.U32 R12, R4, c[0x0][0x488], R12 ;  /* 0x00012200040c7a25 */ /* 0x000fca00078e000c */
[----:B------:R-:W-:Y:S02]  /*125d0*/  IADD3 R7, R13, R7, RZ ;  /* 0x000000070d077210 */ /* 0x000fe40007ffe0ff */
[----:B------:R-:W-:-:S04]  /*125e0*/  LEA R2, P0, R12, c[0x0][0x450], 0x2 ;  /* 0x000114000c027a11 */ /* 0x000fc800078010ff */
[----:B------:R-:W-:Y:S01]  /*125f0*/  LEA.HI.X R3, R12, c[0x0][0x454], R7, 0x2, P0 ;  /* 0x000115000c037a11 */ /* 0x000fe200000f1407 */
[----:B------:R-:W-:-:S05]  /*12600*/  IMAD.MOV.U32 R7, RZ, RZ, -0x800000 ;  /* 0xff800000ff077424 */ /* 0x000fca00078e00ff */
[----:B------:R1:W-:Y:S03]  /*12610*/  STG.E [R2.64], R7 ;  /* 0x0000000702007986 */ /* 0x0003e6000c10190a */
.L_x_205:
[----:B------:R-:W-:Y:S05]  /*12620*/  BSYNC B0 ;  /* 0x0000000000007941 */ /* 0x000fea0003800000 */
.L_x_204:
[----:B------:R-:W2:Y:S01]  /*12630*/  S2R R12, SR_CTAID.Y ;  /* 0x00000000000c7919 */ /* 0x000ea20000002600 */
[----:B------:R-:W-:Y:S01]  /*12640*/  SHF.R.S32.HI R6, RZ, 0x1f, R5 ;  /* 0x0000001fff067819 */ /* 0x000fe20000011405 */
[----:B------:R-:W-:Y:S01]  /*12650*/  IMAD R11, R11, c[0x0][0x3f0], RZ ;  /* 0x0000fc000b0b7a24 */ /* 0x000fe200078e02ff */
[----:B-1----:R-:W-:Y:S01]  /*12660*/  MOV R3, c[0x0][0x4e8] ;  /* 0x00013a0000037a02 */ /* 0x002fe20000000f00 */
[----:B------:R-:W1:Y:S01]  /*12670*/  S2R R7, SR_CTAID.X ;  /* 0x0000000000077919 */ /* 0x000e620000002500 */
[----:B------:R-:W-:Y:S01]  /*12680*/  LEA.HI R6, R6, R5, RZ, 0x3 ;  /* 0x0000000506067211 */ /* 0x000fe200078f18ff */
[----:B------:R-:W-:Y:S01]  /*12690*/  BSSY B0, `(.L_x_206) ;  /* 0x0000031000007945 */ /* 0x000fe20003800000 */
[C---:B------:R-:W-:Y:S01]  /*126a0*/  ISETP.NE.AND P0, PT, R3.reuse, 0x1, PT ;  /* 0x000000010300780c */ /* 0x040fe20003f05270 */
[----:B------:R-:W-:Y:S01]  /*126b0*/  IMAD R3, R3, c[0x0][0x388], RZ ;  /* 0x0000e20003037a24 */ /* 0x000fe200078e02ff */
[----:B------:R-:W-:Y:S02]  /*126c0*/  LOP3.LUT R2, R6, 0xfffffff8, RZ, 0xc0, !PT ;  /* 0xfffffff806027812 */ /* 0x000fe400078ec0ff */
[----:B------:R-:W-:-:S03]  /*126d0*/  SHF.R.S32.HI R6, RZ, 0x3, R6 ;  /* 0x00000003ff067819 */ /* 0x000fc60000011406 */
[----:B------:R-:W-:-:S05]  /*126e0*/  IMAD.IADD R5, R5, 0x1, -R2 ;  /* 0x0000000105057824 */ /* 0x000fca00078e0a02 */
[CC--:B------:R-:W-:Y:S02]  /*126f0*/  LEA R4, R5.reuse, R6.reuse, 0x5 ;  /* 0x0000000605047211 */ /* 0x0c0fe400078e28ff */
[----:B------:R-:W-:Y:S02]  /*12700*/  SHF.L.U32 R5, R5, 0x3, RZ ;  /* 0x0000000305057819 */ /* 0x000fe400000006ff */
[----:B--2---:R-:W-:Y:S01]  /*12710*/  SHF.R.S32.HI R0, RZ, 0x1f, R12 ;  /* 0x0000001fff007819 */ /* 0x004fe2000001140c */
[C---:B-1----:R-:W-:Y:S01]  /*12720*/  IMAD R4, R7.reuse, 0x80, R4 ;  /* 0x0000008007047824 */ /* 0x042fe200078e0204 */
[----:B------:R-:W-:-:S03]  /*12730*/  LEA R6, R7, R6, 0x7 ;  /* 0x0000000607067211 */ /* 0x000fc600078e38ff */
[----:B------:R-:W-:Y:S02]  /*12740*/  IMAD R9, R0, c[0x0][0x3e8], RZ ;  /* 0x0000fa0000097a24 */ /* 0x000fe400078e02ff */
[----:B------:R-:W-:-:S04]  /*12750*/  @P0 IMAD.HI.U32 R2, R4, c[0x0][0x4ec], RZ ;  /* 0x00013b0004020a27 */ /* 0x000fc800078e00ff */
[C---:B------:R-:W-:Y:S02]  /*12760*/  IMAD R9, R12.reuse, c[0x0][0x3ec], R9 ;  /* 0x0000fb000c097a24 */ /* 0x040fe400078e0209 */
[----:B------:R-:W-:-:S04]  /*12770*/  IMAD.WIDE.U32 R12, R12, c[0x0][0x3e8], RZ ;  /* 0x0000fa000c0c7a25 */ /* 0x000fc800078e00ff */
[----:B------:R-:W-:Y:S01]  /*12780*/  IMAD R0, R8, c[0x0][0x3f4], R11 ;  /* 0x0000fd0008007a24 */ /* 0x000fe200078e020b */
[----:B------:R-:W-:Y:S01]  /*12790*/  IADD3 R13, R13, R9, RZ ;  /* 0x000000090d0d7210 */ /* 0x000fe20007ffe0ff */
[----:B------:R-:W-:Y:S01]  /*127a0*/  IMAD.MOV.U32 R9, RZ, RZ, R4 ;  /* 0x000000ffff097224 */ /* 0x000fe200078e0004 */
[----:B------:R-:W-:-:S03]  /*127b0*/  @P0 SHF.R.U32.HI R9, RZ, c[0x0][0x4f0], R2 ;  /* 0x00013c00ff090a19 */ /* 0x000fc60000011602 */
[----:B------:R-:W-:Y:S01]  /*127c0*/  IMAD.WIDE.U32 R12, R8, c[0x0][0x3f0], R12 ;  /* 0x0000fc00080c7a25 */ /* 0x000fe200078e000c */
[----:B------:R-:W-:Y:S02]  /*127d0*/  SHF.R.S32.HI R2, RZ, 0x1f, R9 ;  /* 0x0000001fff027819 */ /* 0x000fe40000011409 */
[----:B------:R-:W-:Y:S01]  /*127e0*/  IADD3 R11, -R9, RZ, RZ ;  /* 0x000000ff090b7210 */ /* 0x000fe20007ffe1ff */
[----:B------:R-:W-:Y:S02]  /*127f0*/  IMAD.IADD R13, R13, 0x1, R0 ;  /* 0x000000010d0d7824 */ /* 0x000fe400078e0200 */
[----:B------:R-:W-:Y:S02]  /*12800*/  IMAD R2, R2, c[0x0][0x3e0], RZ ;  /* 0x0000f80002027a24 */ /* 0x000fe400078e02ff */
[----:B------:R-:W-:Y:S01]  /*12810*/  IMAD R11, R11, c[0x0][0x4e8], R4 ;  /* 0x00013a000b0b7a24 */ /* 0x000fe200078e0204 */
[----:B------:R-:W-:Y:S01]  /*12820*/  IADD3 R4, R5, 0x40, RZ ;  /* 0x0000004005047810 */ /* 0x000fe20007ffe0ff */
        /* <DEDUP_REMOVED lines=23> */
.L_x_207:
[----:B------:R-:W-:Y:S05]  /*129a0*/  BSYNC B0 ;  /* 0x0000000000007941 */ /* 0x000fea0003800000 */
.L_x_206:
        /* <DEDUP_REMOVED lines=15> */
.L_x_209:
[----:B------:R-:W-:Y:S05]  /*12aa0*/  BSYNC B0 ;  /* 0x0000000000007941 */ /* 0x000fea0003800000 */
.L_x_208:
        /* <DEDUP_REMOVED lines=15> */
.L_x_211:
[----:B------:R-:W-:Y:S05]  /*12ba0*/  BSYNC B0 ;  /* 0x0000000000007941 */ /* 0x000fea0003800000 */
.L_x_210:
[----:B------:R-:W-:Y:S01]  /*12bb0*/  IADD3 R6, R6, 0x60, RZ ;  /* 0x0000006006067810 */ /* 0x000fe20007ffe0ff */
[----:B-1----:R1:W2:Y:S03]  /*12bc0*/  SHFL.IDX PT, R9, R0, 0x3, 0x181f ;  /* 0x00781f0000097f89 */ /* 0x0022a600000e0000 */
[----:B------:R-:W-:Y:S01]  /*12bd0*/  ISETP.GE.AND P0, PT, R6, R3, PT ;  /* 0x000000030600720c */ /* 0x000fe20003f06270 */
[----:B----4-:R1:W4:-:S12]  /*12be0*/  SHFL.IDX PT, R8, R2, 0x3, 0x181f ;  /* 0x00781f0002087f89 */ /* 0x01031800000e0000 */
[----:B------:R-:W-:Y:S05]  /*12bf0*/  @P0 EXIT ;  /* 0x000000000000094d */ /* 0x000fea0003800000 */
[----:B------:R-:W-:-:S13]  /*12c00*/  ISETP.GE.AND P0, PT, R5, c[0x0][0x3c8], PT ;  /* 0x0000f20005007a0c */ /* 0x000fda0003f06270 */
[----:B-1234-:R-:W-:-:S05]  /*12c10*/  @!P0 IMAD.WIDE R2, R5, 0x2, R8 ;  /* 0x0000000205028825 */ /* 0x01efca00078e0208 */
        /* <DEDUP_REMOVED lines=9> */
.L_x_212:
        /* <DEDUP_REMOVED lines=13> */
.L_x_3539:


//--------------------- .text._ZN7cutlass13device_kernelIN5flash19enable_sm80_to_sm89INS1_16FlashAttnFwdSm80INS1_25CollectiveMainloopFwdSm80ILi8ELi1ELb1EN4cute5tupleIJNS5_1CILi128EEENS7_ILi96EEES8_EEELi128ENS_6half_tEfNS_4arch4Sm80ELb0ELb1ELb1ELb1ELb0ELb0ELb1ELb0EEENS1_21CollectiveEpilogueFwdINS6_IJS8_S8_S9_EEENS6_IJNS7_ILi1EEESH_SH_EEESB_SD_Li256ELb1ELb1ELb0ELb0EEENS1_19SingleTileSchedulerILb1ELb0ELb1ELi128EEEEEEEEEvNT_6ParamsE --------------------------
	.section	.text._ZN7cutlass13device_kernelIN5flash19enable_sm80_to_sm89INS1_16FlashAttnFwdSm80INS1_25CollectiveMainloopFwdSm80ILi8ELi1ELb1EN4cute5tupleIJNS5_1CILi128EEENS7_ILi96EEES8_EEELi128ENS_6half_tEfNS_4arch4Sm80ELb0ELb1ELb1ELb1ELb0ELb0ELb1ELb0EEENS1_21CollectiveEpilogueFwdINS6_IJS8_S8_S9_EEENS6_IJNS7_ILi1EEESH_SH_EEESB_SD_Li256ELb1ELb1ELb0ELb0EEENS1_19SingleTileSchedulerILb1ELb0ELb1ELi128EEEEEEEEEvNT_6ParamsE,"ax",@progbits
	.sectioninfo	@"SHI_REGISTERS=255"
	.align	128
.text._ZN7cutlass13device_kernelIN5flash19enable_sm80_to_sm89INS1_16FlashAttnFwdSm80INS1_25CollectiveMainloopFwdSm80ILi8ELi1ELb1EN4cute5tupleIJNS5_1CILi128EEENS7_ILi96EEES8_EEELi128ENS_6half_tEfNS_4arch4Sm80ELb0ELb1ELb1ELb1ELb0ELb0ELb1ELb0EEENS1_21CollectiveEpilogueFwdINS6_IJS8_S8_S9_EEENS6_IJNS7_ILi1EEESH_SH_EEESB_SD_Li256ELb1ELb1ELb0ELb0EEENS1_19SingleTileSchedulerILb1ELb0ELb1ELi128EEEEEEEEEvNT_6ParamsE:
        .type           _ZN7cutlass13device_kernelIN5flash19enable_sm80_to_sm89INS1_16FlashAttnFwdSm80INS1_25CollectiveMainloopFwdSm80ILi8ELi1ELb1EN4cute5tupleIJNS5_1CILi128EEENS7_ILi96EEES8_EEELi128ENS_6half_tEfNS_4arch4Sm80ELb0ELb1ELb1ELb1ELb0ELb0ELb1ELb0EEENS1_21CollectiveEpilogueFwdINS6_IJS8_S8_S9_EEENS6_IJNS7_ILi1EEESH_SH_EEESB_SD_Li256ELb1ELb1ELb0ELb0EEENS1_19SingleTileSchedulerILb1ELb0ELb1ELi128EEEEEEEEEvNT_6ParamsE,@function
        .size           _ZN7cutlass13device_kernelIN5flash19enable_sm80_to_sm89INS1_16FlashAttnFwdSm80INS1_25CollectiveMainloopFwdSm80ILi8ELi1ELb1EN4cute5tupleIJNS5_1CILi128EEENS7_ILi96EEES8_EEELi128ENS_6half_tEfNS_4arch4Sm80ELb0ELb1ELb1ELb1ELb0ELb0ELb1ELb0EEENS1_21CollectiveEpilogueFwdINS6_IJS8_S8_S9_EEENS6_IJNS7_ILi1EEESH_SH_EEESB_SD_Li256ELb1ELb1ELb0ELb0EEENS1_19SingleTileSchedulerILb1ELb0ELb1ELi128EEEEEEEEEvNT_6ParamsE,(.L_x_3540 - _ZN7cutlass13device_kernelIN5flash19enable_sm80_to_sm89INS1_16FlashAttnFwdSm80INS1_25CollectiveMainloopFwdSm80ILi8ELi1ELb1EN4cute5tupleIJNS5_1CILi128EEENS7_ILi96EEES8_EEELi128ENS_6half_tEfNS_4arch4Sm80ELb0ELb1ELb1ELb1ELb0ELb0ELb1ELb0EEENS1_21CollectiveEpilogueFwdINS6_IJS8_S8_S9_EEENS6_IJNS7_ILi1EEESH_SH_EEESB_SD_Li256ELb1ELb1ELb0ELb0EEENS1_19SingleTileSchedulerILb1ELb0ELb1ELi128EEEEEEEEEvNT_6ParamsE)
        .other          _ZN7cutlass13device_kernelIN5flash19enable_sm80_to_sm89INS1_16FlashAttnFwdSm80INS1_25CollectiveMainloopFwdSm80ILi8ELi1ELb1EN4cute5tupleIJNS5_1CILi128EEENS7_ILi96EEES8_EEELi128ENS_6half_tEfNS_4arch4Sm80ELb0ELb1ELb1ELb1ELb0ELb0ELb1ELb0EEENS1_21CollectiveEpilogueFwdINS6_IJS8_S8_S9_EEENS6_IJNS7_ILi1EEESH_SH_EEESB_SD_Li256ELb1ELb1ELb0ELb0EEENS1_19SingleTileSchedulerILb1ELb0ELb1ELi128EEEEEEEEEvNT_6ParamsE,@"STO_CUDA_ENTRY STV_DEFAULT"
_ZN7cutlass13device_kernelIN5flash19enable_sm80_to_sm89INS1_16FlashAttnFwdSm80INS1_25CollectiveMainloopFwdSm80ILi8ELi1ELb1EN4cute5tupleIJNS5_1CILi128EEENS7_ILi96EEES8_EEELi128ENS_6half_tEfNS_4arch4Sm80ELb0ELb1ELb1ELb1ELb0ELb0ELb1ELb0EEENS1_21CollectiveEpilogueFwdINS6_IJS8_S8_S9_EEENS6_IJNS7_ILi1EEESH_SH_EEESB_SD_Li256ELb1ELb1ELb0ELb0EEENS1_19SingleTileSchedulerILb1ELb0ELb1ELi128EEEEEEEEEvNT_6ParamsE:
[----:B------:R-:W-:Y:S02]  /*0000*/  MOV R1, c[0x0][0x28] ;  /* 0x00000a0000017a02 */ /* 0x000fe40000000f00 */
[----:B------:R-:W1:Y:S01]  /*0010*/  S2R R42, SR_TID.X ;  /* 0x00000000002a7919 */ /* 0x000e620000002100 */
[----:B------:R-:W-:Y:S01]  /*0020*/  MOV R5, 0x4 ;  /* 0x0000000400057802 */ /* 0x000fe20000000f00 */
[----:B------:R-:W2:Y:S01]  /*0030*/  S2UR UR4, SR_CTAID.X ;  /* 0x00000000000479c3 */ /* 0x000ea20000002500 */
[----:B------:R-:W-:Y:S01]  /*0040*/  ULDC.64 UR10, c[0x0][0x118] ;  /* 0x00004600000a7ab9 */ /* 0x000fe20000000a00 */
[----:B------:R-:W3:Y:S01]  /*0050*/  S2R R218, SR_CTAID.Z ;  /* 0x0000000000da7919 */ /* 0x000ee20000002700 */
[----:B-1----:R-:W-:Y:S01]  /*0060*/  SHF.R.U32.HI R0, RZ, 0x5, R42 ;  /* 0x00000005ff007819 */ /* 0x002fe2000001162a */
[----:B---3--:R-:W-:-:S05]  /*0070*/  IMAD.WIDE R2, R218, R5, c[0x0][0x568] ;  /* 0x00015a00da027625 */ /* 0x008fca00078e0205 */
[----:B------:R-:W1:Y:S02]  /*0080*/  SHFL.IDX PT, R0, R0, RZ, 0x1f ;  /* 0x00001fff00007589 */ /* 0x000e6400000e0000 */
[----:B-1----:R-:W-:-:S13]  /*0090*/  ISETP.NE.AND P0, PT, R0, RZ, PT ;  /* 0x000000ff0000720c */ /* 0x002fda0003f05270 */
[----:B--2---:R-:W-:Y:S05]  /*00a0*/  @!P0 BRA `(.L_x_213) ;  /* 0x0000014000008947 */ /* 0x004fea0003800000 */
[----:B------:R-:W-:-:S04]  /*00b0*/  ISETP.NE.U32.AND P0, PT, RZ, c[0x0][0x568], PT ;  /* 0x00015a00ff007a0c */ /* 0x000fc80003f05070 */
[----:B------:R-:W-:-:S13]  /*00c0*/  ISETP.NE.AND.EX P0, PT, RZ, c[0x0][0x56c], PT, P0 ;  /* 0x00015b00ff007a0c */ /* 0x000fda0003f05300 */
[----:B------:R-:W-:Y:S05]  /*00d0*/  @!P0 BRA `(.L_x_214) ;  /* 0x0000002000008947 */ /* 0x000fea0003800000 */
[----:B------:R1:W5:Y:S01]  /*00e0*/  LDG.E R3, [R2.64] ;  /* 0x0000000a02037981 */ /* 0x000362000c1e1900 */
[----:B------:R-:W-:Y:S05]  /*00f0*/  BRA `(.L_x_215) ;  /* 0x0000009000007947 */ /* 0x000fea0003800000 */
.L_x_214:
        /* <DEDUP_REMOVED lines=8> */
.L_x_216:
[----:B------:R-:W-:-:S04]  /*0180*/  MOV R3, c[0x0][0x54c] ;  /* 0x0001530000037a02 */ /* 0x000fc80000000f00 */
.L_x_215:
[----:B------:R-:W-:Y:S01]  /*0190*/  USHF.L.U32 UR4, UR4, 0x7, URZ ;  /* 0x0000000704047899 */ /* 0x000fe2000800063f */
[----:B-----5:R-:W-:-:S05]  /*01a0*/  IMAD R3, R3, c[0x0][0x548], RZ ;  /* 0x0001520003037a24 */ /* 0x020fca00078e02ff */
[----:B------:R-:W-:-:S04]  /*01b0*/  MOV R40, UR4 ;  /* 0x0000000400287c02 */ /* 0x000fc80008000f00 */
[----:B------:R-:W-:-:S04]  /*01c0*/  ISETP.GE.AND P0, PT, R40, R3, PT ;  /* 0x000000032800720c */ /* 0x000fc80003f06270 */
[----:B------:R-:W-:Y:S01]  /*01d0*/  SEL R218, R218, 0xffffffff, !P0 ;  /* 0xffffffffdada7807 */ /* 0x000fe20004000000 */
[----:B------:R-:W-:Y:S05]  /*01e0*/  BRA `(.L_x_217) ;  /* 0x0000013000007947 */ /* 0x000fea0003800000 */
.L_x_213:
[----:B------:R-:W-:-:S04]  /*01f0*/  ISETP.NE.U32.AND P0, PT, RZ, c[0x0][0x568], PT ;  /* 0x00015a00ff007a0c */ /* 0x000fc80003f05070 */
[----:B------:R-:W-:-:S13]  /*0200*/  ISETP.NE.AND.EX P0, PT, RZ, c[0x0][0x56c], PT, P0 ;  /* 0x00015b00ff007a0c */ /* 0x000fda0003f05300 */
[----:B------:R-:W-:Y:S05]  /*0210*/  @!P0 BRA `(.L_x_218) ;  /* 0x0000002000008947 */ /* 0x000fea0003800000 */
[----:B------:R1:W5:Y:S01]  /*0220*/  LDG.E R3, [R2.64] ;  /* 0x0000000a02037981 */ /* 0x000362000c1e1900 */
[----:B------:R-:W-:Y:S05]  /*0230*/  BRA `(.L_x_219) ;  /* 0x0000009000007947 */ /* 0x000fea0003800000 */
.L_x_218:
        /* <DEDUP_REMOVED lines=8> */
.L_x_220:
[----:B------:R-:W-:-:S04]  /*02c0*/  MOV R3, c[0x0][0x54c] ;  /* 0x0001530000037a02 */ /* 0x000fc80000000f00 */
.L_x_219:
[----:B------:R-:W-:Y:S01]  /*02d0*/  USHF.L.U32 UR4, UR4, 0x7, URZ ;  /* 0x0000000704047899 */ /* 0x000fe2000800063f */
[----:B-----5:R-:W-:-:S05]  /*02e0*/  IMAD R3, R3, c[0x0][0x548], RZ ;  /* 0x0001520003037a24 */ /* 0x020fca00078e02ff */
[----:B------:R-:W-:-:S04]  /*02f0*/  MOV R40, UR4 ;  /* 0x0000000400287c02 */ /* 0x000fc80008000f00 */
[----:B------:R-:W-:-:S04]  /*0300*/  ISETP.GE.AND P0, PT, R40, R3, PT ;  /* 0x000000032800720c */ /* 0x000fc80003f06270 */
[----:B------:R-:W-:-:S04]  /*0310*/  SEL R218, R218, 0xffffffff, !P0 ;  /* 0xffffffffdada7807 */ /* 0x000fc80004000000 */
.L_x_217:
[----:B------:R-:W-:-:S13]  /*0320*/  ISETP.GE.AND P0, PT, R218, RZ, PT ;  /* 0x000000ffda00720c */ /* 0x000fda0003f06270 */
[----:B------:R-:W-:Y:S05]  /*0330*/  @!P0 EXIT ;  /* 0x000000000000894d */ /* 0x000fea0003800000 */
[----:B------:R-:W-:Y:S01]  /*0340*/  ISETP.NE.U32.AND P2, PT, RZ, c[0x0][0x370], PT ;  /* 0x0000dc00ff007a0c */ /* 0x000fe20003f45070 */
[----:B------:R-:W-:Y:S01]  /*0350*/  IMAD.MOV.U32 R9, RZ, RZ, RZ ;  /* 0x000000ffff097224 */ /* 0x000fe200078e00ff */
[----:B------:R-:W-:Y:S01]  /*0360*/  ISETP.NE.U32.AND P1, PT, RZ, c[0x0][0x360], PT ;  /* 0x0000d800ff007a0c */ /* 0x000fe20003f25070 */
[----:B------:R-:W-:Y:S01]  /*0370*/  IMAD.MOV.U32 R219, RZ, RZ, c[0x0][0x168] ;  /* 0x00005a00ffdb7624 */ /* 0x000fe200078e00ff */
[----:B------:R-:W-:Y:S01]  /*0380*/  ISETP.NE.AND.EX P2, PT, RZ, c[0x0][0x374], PT, P2 ;  /* 0x0000dd00ff007a0c */ /* 0x000fe20003f45320 */
[----:B------:R-:W-:Y:S01]  /*0390*/  IMAD.MOV.U32 R30, RZ, RZ, RZ ;  /* 0x000000ffff1e7224 */ /* 0x000fe200078e00ff */
[----:B------:R-:W-:Y:S01]  /*03a0*/  ISETP.NE.AND.EX P1, PT, RZ, c[0x0][0x364], PT, P1 ;  /* 0x0000d900ff007a0c */ /* 0x000fe20003f25310 */
[CC--:B------:R-:W-:Y:S01]  /*03b0*/  IMAD.WIDE R6, R218.reuse, R5.reuse, c[0x0][0x348] ;  /* 0x0000d200da067625 */ /* 0x0c0fe200078e0205 */
[----:B------:R-:W-:Y:S02]  /*03c0*/  ISETP.NE.U32.AND P0, PT, RZ, c[0x0][0x348], PT ;  /* 0x0000d200ff007a0c */ /* 0x000fe40003f05070 */
[----:B------:R-:W-:Y:S01]  /*03d0*/  ISETP.NE.U32.AND P5, PT, RZ, c[0x0][0x350], PT ;  /* 0x0000d400ff007a0c */ /* 0x000fe20003fa5070 */
[----:B-1----:R-:W-:Y:S01]  /*03e0*/  IMAD.WIDE R2, R218, R5, c[0x0][0x350] ;  /* 0x0000d400da027625 */ /* 0x002fe200078e0205 */
[----:B------:R-:W-:-:S02]  /*03f0*/  ISETP.NE.AND.EX P0, PT, RZ, c[0x0][0x34c], PT, P0 ;  /* 0x0000d300ff007a0c */ /* 0x000fc40003f05300 */
[----:B------:R-:W-:Y:S02]  /*0400*/  ISETP.NE.AND.EX P5, PT, RZ, c[0x0][0x354], PT, P5 ;  /* 0x0000d500ff007a0c */ /* 0x000fe40003fa5350 */
[----:B------:R-:W-:Y:S01]  /*0410*/  MOV R0, RZ ;  /* 0x000000ff00007202 */ /* 0x000fe20000000f00 */
[----:B------:R-:W-:-:S04]  /*0420*/  @P2 IMAD.WIDE R12, R218, R5, c[0x0][0x370] ;  /* 0x0000dc00da0c2625 */ /* 0x000fc800078e0205 */
[----:B------:R-:W-:Y:S01]  /*0430*/  @P1 IMAD.WIDE R10, R218, R5, c[0x0][0x360] ;  /* 0x0000d800da0a1625 */ /* 0x000fe200078e0205 */
[----:B------:R1:W5:Y:S04]  /*0440*/  @P2 LDG.E R9, [R12.64] ;  /* 0x0000000a0c092981 */ /* 0x000368000c1e1900 */
[----:B------:R1:W5:Y:S04]  /*0450*/  @P1 LDG.E R219, [R10.64] ;  /* 0x0000000a0adb1981 */ /* 0x000368000c1e1900 */
[----:B------:R1:W5:Y:S04]  /*0460*/  @P0 LDG.E R0, [R6.64] ;  /* 0x0000000a06000981 */ /* 0x000368000c1e1900 */
[----:B------:R1:W5:Y:S01]  /*0470*/  @P5 LDG.E R30, [R2.64] ;  /* 0x0000000a021e5981 */ /* 0x000362000c1e1900 */
[----:B------:R-:W-:Y:S01]  /*0480*/  MOV R216, c[0x0][0x1d0] ;  /* 0x0000740000d87a02 */ /* 0x000fe20000000f00 */
[----:B------:R-:W-:Y:S05]  /*0490*/  @P1 BRA `(.L_x_221) ;  /* 0x0000004000001947 */ /* 0x000fea0003800000 */
[----:B------:R-:W-:Y:S05]  /*04a0*/  @!P0 BRA `(.L_x_221) ;  /* 0x0000003000008947 */ /* 0x000fea0003800000 */
[----:B-----5:R-:W2:Y:S04]  /*04b0*/  LDG.E R219, [R6.64] ;  /* 0x0000000a06db7981 */ /* 0x020ea8000c1e1900 */
[----:B------:R-:W2:Y:S02]  /*04c0*/  LDG.E R4, [R6.64+0x4] ;  /* 0x0000040a06047981 */ /* 0x000ea4000c1e1900 */
[----:B--2---:R-:W-:-:S02]  /*04d0*/  IADD3 R219, -R219, R4, RZ ;  /* 0x00000004dbdb7210 */ /* 0x004fc40007ffe1ff */
.L_x_221:
[----:B------:R-:W-:-:S04]  /*04e0*/  ISETP.NE.U32.AND P1, PT, RZ, c[0x0][0x368], PT ;  /* 0x0000da00ff007a0c */ /* 0x000fc80003f25070 */
[----:B------:R-:W-:-:S13]  /*04f0*/  ISETP.NE.AND.EX P1, PT, RZ, c[0x0][0x36c], PT, P1 ;  /* 0x0000db00ff007a0c */ /* 0x000fda0003f25310 */
[----:B------:R-:W-:Y:S05]  /*0500*/  @!P1 BRA `(.L_x_222) ;  /* 0x0000003000009947 */ /* 0x000fea0003800000 */
[----:B------:R-:W-:-:S06]  /*0510*/  IMAD.WIDE R216, R218, R5, c[0x0][0x368] ;  /* 0x0000da00dad87625 */ /* 0x000fcc00078e0205 */
[----:B------:R2:W5:Y:S01]  /*0520*/  LDG.E R216, [R216.64] ;  /* 0x0000000ad8d87981 */ /* 0x000562000c1e1900 */
[----:B------:R-:W-:Y:S05]  /*0530*/  BRA `(.L_x_223) ;  /* 0x0000004000007947 */ /* 0x000fea0003800000 */
.L_x_222:
[----:B------:R-:W-:Y:S05]  /*0540*/  @!P5 BRA `(.L_x_223) ;  /* 0x000000300000d947 */ /* 0x000fea0003800000 */
[----:B------:R-:W2:Y:S04]  /*0550*/  LDG.E R216, [R2.64] ;  /* 0x0000000a02d87981 */ /* 0x000ea8000c1e1900 */
[----:B-1----:R-:W2:Y:S02]  /*0560*/  LDG.E R7, [R2.64+0x4] ;  /* 0x0000040a02077981 */ /* 0x002ea4000c1e1900 */
[----:B--2---:R-:W-:Y:S02]  /*0570*/  IADD3 R216, -R216, R7, RZ ;  /* 0x00000007d8d87210 */ /* 0x004fe40007ffe1ff */
.L_x_223:
[----:B-1----:R-:W-:Y:S01]  /*0580*/  IMAD.MOV.U32 R2, RZ, RZ, c[0x0][0x2c4] ;  /* 0x0000b100ff027624 */ /* 0x002fe200078e00ff */
[----:B------:R-:W-:Y:S01]  /*0590*/  IADD3 R7, R40, 0x7f, RZ ;  /* 0x0000007f28077810 */ /* 0x000fe20007ffe0ff */
[----:B------:R-:W-:Y:S02]  /*05a0*/  IMAD.MOV.U32 R36, RZ, RZ, c[0x0][0x32c] ;  /* 0x0000cb00ff247624 */ /* 0x000fe400078e00ff */
[--C-:B-----5:R-:W-:Y:S01]  /*05b0*/  IMAD.IADD R216, R216, 0x1, -R9.reuse ;  /* 0x00000001d8d87824 */ /* 0x120fe200078e0a09 */
[----:B------:R-:W-:Y:S01]  /*05c0*/  ISETP.NE.AND P4, PT, R2, 0x1, PT ;  /* 0x000000010200780c */ /* 0x000fe20003f85270 */
[----:B------:R-:W-:Y:S01]  /*05d0*/  IMAD.IADD R30, R30, 0x1, R9 ;  /* 0x000000011e1e7824 */ /* 0x000fe200078e0209 */
[----:B------:R-:W-:-:S02]  /*05e0*/  ISETP.GE.AND P3, PT, R36, 0x1, PT ;  /* 0x000000012400780c */ /* 0x000fc40003f66270 */
[----:B------:R-:W-:-:S09]  /*05f0*/  IADD3 R2, R216, 0x1, -R219 ;  /* 0x00000001d8027810 */ /* 0x000fd20007ffe8db */
[----:B------:R-:W-:-:S05]  /*0600*/  @P4 IADD3 R3, R40, 0x7f, RZ ;  /* 0x0000007f28034810 */ /* 0x000fca0007ffe0ff */
[----:B------:R-:W-:-:S05]  /*0610*/  @P4 IMAD.HI.U32 R3, R3, c[0x0][0x2c8], RZ ;  /* 0x0000b20003034a27 */ /* 0x000fca00078e00ff */
[----:B------:R-:W-:-:S05]  /*0620*/  @P4 SHF.R.U32.HI R7, RZ, c[0x0][0x2cc], R3 ;  /* 0x0000b300ff074a19 */ /* 0x000fca0000011603 */
[----:B------:R-:W-:-:S05]  /*0630*/  IMAD.IADD R2, R2, 0x1, R7 ;  /* 0x0000000102027824 */ /* 0x000fca00078e0207 */
[----:B------:R-:W-:Y:S01]  /*0640*/  IADD3 R4, R2, c[0x0][0x328], RZ ;  /* 0x0000ca0002047a10 */ /* 0x000fe20007ffe0ff */
[----:B------:R-:W-:Y:S05]  /*0650*/  @!P3 BRA `(.L_x_224) ;  /* 0x000000e00000b947 */ /* 0x000fea0003800000 */
[C---:B------:R-:W-:Y:S02]  /*0660*/  ISETP.GT.AND P1, PT, R2.reuse, RZ, PT ;  /* 0x000000ff0200720c */ /* 0x040fe40003f24270 */
        /* <DEDUP_REMOVED lines=8> */
.L_x_225:
[----:B------:R-:W-:-:S13]  /*06f0*/  ISETP.NE.AND P1, PT, R36, 0x1, PT ;  /* 0x000000012400780c */ /* 0x000fda0003f25270 */
[----:B------:R-:W-:-:S05]  /*0700*/  @P1 IMAD.HI.U32 R2, R3, c[0x0][0x330], RZ ;  /* 0x0000cc0003021a27 */ /* 0x000fca00078e00ff */
[----:B------:R-:W-:-:S05]  /*0710*/  @P1 SHF.R.U32.HI R3, RZ, c[0x0][0x334], R2 ;  /* 0x0000cd00ff031a19 */ /* 0x000fca0000011602 */
.L_x_226:
[----:B------:R-:W-:-:S05]  /*0720*/  IMAD R3, R3, R36, c[0x0][0x32c] ;  /* 0x0000cb0003037624 */ /* 0x000fca00078e0224 */
[----:B------:R-:W-:-:S04]  /*0730*/  IMNMX R4, R4, R3, PT ;  /* 0x0000000304047217 */ /* 0x000fc80003800200 */
.L_x_224:
[----:B------:R-:W-:Y:S01]  /*0740*/  IADD3 R4, R4, 0x5f, RZ ;  /* 0x0000005f04047810 */ /* 0x000fe20007ffe0ff */
[----:B------:R-:W-:Y:S01]  /*0750*/  @P4 IMAD.HI.U32 R3, R40, c[0x0][0x2c8], RZ ;  /* 0x0000b20028034a27 */ /* 0x000fe200078e00ff */
[----:B------:R-:W-:-:S03]  /*0760*/  IADD3 R7, R216, 0x5f, RZ ;  /* 0x0000005fd8077810 */ /* 0x000fc60007ffe0ff */
[----:B------:R-:W-:-:S04]  /*0770*/  IMAD.HI R4, R4, 0x2aaaaaab, RZ ;  /* 0x2aaaaaab04047827 */ /* 0x000fc800078e02ff */
[----:B------:R-:W-:-:S04]  /*0780*/  IMAD.HI R7, R7, 0x2aaaaaab, RZ ;  /* 0x2aaaaaab07077827 */ /* 0x000fc800078e02ff */
[----:B------:R-:W-:Y:S01]  /*0790*/  IMAD.MOV.U32 R2, RZ, RZ, R40 ;  /* 0x000000ffff027224 */ /* 0x000fe200078e0028 */
[----:B------:R-:W-:Y:S01]  /*07a0*/  @P4 SHF.R.U32.HI R2, RZ, c[0x0][0x2cc], R3 ;  /* 0x0000b300ff024a19 */ /* 0x000fe20000011603 */
[----:B------:R-:W-:Y:S01]  /*07b0*/  IMAD.IADD R37, R216, 0x1, -R219 ;  /* 0x00000001d8257824 */ /* 0x000fe200078e0adb */
[----:B------:R-:W-:Y:S02]  /*07c0*/  SHF.R.U32.HI R3, RZ, 0x1f, R4 ;  /* 0x0000001fff037819 */ /* 0x000fe40000011604 */
[----:B------:R-:W-:Y:S01]  /*07d0*/  SHF.R.U32.HI R6, RZ, 0x1f, R7 ;  /* 0x0000001fff067819 */ /* 0x000fe20000011607 */
[----:B------:R-:W-:Y:S01]  /*07e0*/  IMAD.IADD R2, R37, 0x1, R2 ;  /* 0x0000000125027824 */ /* 0x000fe200078e0202 */
[----:B------:R-:W-:Y:S02]  /*07f0*/  LEA.HI.SX32 R3, R4, R3, 0x1c ;  /* 0x0000000304037211 */ /* 0x000fe400078fe2ff */
[----:B------:R-:W-:Y:S02]  /*0800*/  LEA.HI.SX32 R6, R7, R6, 0x1c ;  /* 0x0000000607067211 */ /* 0x000fe400078fe2ff */
[----:B------:R-:W-:-:S02]  /*0810*/  IADD3 R4, R2, -c[0x0][0x324], RZ ;  /* 0x8000c90002047a10 */ /* 0x000fc40007ffe0ff */
[----:B------:R-:W-:Y:S01]  /*0820*/  IMNMX R38, R6, R3, PT ;  /* 0x0000000306267217 */ /* 0x000fe20003800200 */
[----:B------:R-:W-:Y:S05]  /*0830*/  @!P3 BRA `(.L_x_227) ;  /* 0x000000e00000b947 */ /* 0x000fea0003800000 */
[----:B------:R-:W-:-:S04]  /*0840*/  MOV R3, R2 ;  /* 0x0000000200037202 */ /* 0x000fc80000000f00 */
[----:B------:R-:W-:-:S13]  /*0850*/  ISETP.GT.AND P1, PT, R3, -0x1, PT ;  /* 0xffffffff0300780c */ /* 0x000fda0003f24270 */
[----:B------:R-:W-:Y:S05]  /*0860*/  @P1 BRA `(.L_x_228) ;  /* 0x0000006000001947 */ /* 0x000fea0003800000 */
[----:B------:R-:W-:Y:S02]  /*0870*/  ISETP.NE.AND P1, PT, R36, 0x1, PT ;  /* 0x000000012400780c */ /* 0x000fe40003f25270 */
[----:B------:R-:W-:-:S11]  /*0880*/  LOP3.LUT R3, RZ, R3, RZ, 0x33, !PT ;  /* 0x00000003ff037212 */ /* 0x000fd600078e33ff */
[----:B------:R-:W-:-:S05]  /*0890*/  @P1 IMAD.HI.U32 R2, R3, c[0x0][0x330], RZ ;  /* 0x0000cc0003021a27 */ /* 0x000fca00078e00ff */
[----:B------:R-:W-:-:S04]  /*08a0*/  @P1 SHF.R.U32.HI R3, RZ, c[0x0][0x334], R2 ;  /* 0x0000cd00ff031a19 */ /* 0x000fc80000011602 */
[----:B------:R-:W-:Y:S01]  /*08b0*/  LOP3.LUT R3, RZ, R3, RZ, 0x33, !PT ;  /* 0x00000003ff037212 */ /* 0x000fe200078e33ff */
[----:B------:R-:W-:Y:S05]  /*08c0*/  BRA `(.L_x_229) ;  /* 0x0000003000007947 */ /* 0x000fea0003800000 */
.L_x_228:
[----:B------:R-:W-:-:S13]  /*08d0*/  ISETP.NE.AND P1, PT, R36, 0x1, PT ;  /* 0x000000012400780c */ /* 0x000fda0003f25270 */
[----:B------:R-:W-:-:S05]  /*08e0*/  @P1 IMAD.HI.U32 R2, R3, c[0x0][0x330], RZ ;  /* 0x0000cc0003021a27 */ /* 0x000fca00078e00ff */
[----:B------:R-:W-:-:S05]  /*08f0*/  @P1 SHF.R.U32.HI R3, RZ, c[0x0][0x334], R2 ;  /* 0x0000cd00ff031a19 */ /* 0x000fca0000011602 */
.L_x_229:
[----:B------:R-:W-:-:S05]  /*0900*/  IMAD R3, R3, c[0x0][0x32c], RZ ;  /* 0x0000cb0003037a24 */ /* 0x000fca00078e02ff */
[----:B------:R-:W-:-:S05]  /*0910*/  IMNMX R4, R4, R3, !PT ;  /* 0x0000000304047217 */ /* 0x000fca0007800200 */
.L_x_227:
[----:B------:R-:W-:Y:S01]  /*0920*/  IMAD.HI R2, R4, 0x2aaaaaab, RZ ;  /* 0x2aaaaaab04027827 */ /* 0x000fe200078e02ff */
[----:B------:R-:W-:Y:S01]  /*0930*/  PLOP3.LUT P2, PT, PT, PT, PT, 0x80, 0x0 ;  /* 0x000000000000781c */ /* 0x000fe20003f4f070 */
[----:B------:R-:W-:Y:S01]  /*0940*/  CS2R R64, SRZ ;  /* 0x0000000000407805 */ /* 0x000fe2000001ff00 */
[----:B------:R-:W-:Y:S01]  /*0950*/  CS2R R62, SRZ ;  /* 0x00000000003e7805 */ /* 0x000fe2000001ff00 */
[----:B------:R-:W-:Y:S01]  /*0960*/  IMAD.MOV.U32 R66, RZ, RZ, RZ ;  /* 0x000000ffff427224 */ /* 0x000fe200078e00ff */
[----:B------:R-:W-:Y:S01]  /*0970*/  SHF.R.U32.HI R215, RZ, 0x1f, R2 ;  /* 0x0000001fffd77819 */ /* 0x000fe20000011602 */
[----:B------:R-:W-:Y:S01]  /*0980*/  CS2R R60, SRZ ;  /* 0x00000000003c7805 */ /* 0x000fe2000001ff00 */
        /* <DEDUP_REMOVED lines=33> */
[----:B------:R-:W-:Y:S05]  /*0ba0*/  @!P1 BRA `(.L_x_230) ;  /* 0x00010b6000009947 */ /* 0x000fea0003800000 */
[----:B------:R-:W-:Y:S01]  /*0bb0*/  ISETP.NE.U32.AND P2, PT, RZ, c[0x0][0x340], PT ;  /* 0x0000d000ff007a0c */ /* 0x000fe20003f45070 */
[----:B------:R-:W1:Y:S01]  /*0bc0*/  S2R R28, SR_CTAID.Y ;  /* 0x00000000001c7919 */ /* 0x000e620000002600 */
[----:B------:R-:W-:Y:S01]  /*0bd0*/  SHF.R.S32.HI R109, RZ, 0x1f, R42 ;  /* 0x0000001fff6d7819 */ /* 0x000fe2000001142a */
[----:B------:R-:W-:Y:S01]  /*0be0*/  IMAD.WIDE.U32 R8, R0, c[0x0][0x178], RZ ;  /* 0x00005e0000087a25 */ /* 0x000fe200078e00ff */
[----:B------:R-:W-:Y:S01]  /*0bf0*/  ISETP.NE.AND.EX P2, PT, RZ, c[0x0][0x344], PT, P2 ;  /* 0x0000d100ff007a0c */ /* 0x000fe20003f45320 */
[----:B------:R-:W-:Y:S01]  /*0c00*/  ULDC.64 UR6, c[0x0][0x1e0] ;  /* 0x0000780000067ab9 */ /* 0x000fe20000000a00 */
[----:B------:R-:W-:Y:S01]  /*0c10*/  SEL R10, R218, RZ, !P0 ;  /* 0x000000ffda0a7207 */ /* 0x000fe20004000000 */
[----:B------:R-:W-:Y:S01]  /*0c20*/  IMAD.MOV.U32 R39, RZ, RZ, 0x60 ;  /* 0x00000060ff277424 */ /* 0x000fe200078e00ff */
[----:B------:R-:W-:Y:S01]  /*0c30*/  IADD3 R112, R38, -0x1, RZ ;  /* 0xffffffff26707810 */ /* 0x000fe20007ffe0ff */
[----:B------:R-:W-:-:S08]  /*0c40*/  ULDC.64 UR4, c[0x0][0x208] ;  /* 0x0000820000047ab9 */ /* 0x000fd00000000a00 */
[----:B------:R-:W-:-:S06]  /*0c50*/  @P2 IMAD.WIDE R26, R218, R5, c[0x0][0x340] ;  /* 0x0000d000da1a2625 */ /* 0x000fcc00078e0205 */
[----:B------:R-:W3:Y:S01]  /*0c60*/  @P2 LDG.E R26, [R26.64] ;  /* 0x0000000a1a1a2981 */ /* 0x000ee2000c1e1900 */
[-C--:B------:R-:W-:Y:S01]  /*0c70*/  LEA.HI R3, R109, R42.reuse, RZ, 0x3 ;  /* 0x0000002a6d037211 */ /* 0x080fe200078f18ff */
[C---:B------:R-:W-:Y:S01]  /*0c80*/  IMAD R41, R39.reuse, c[0x0][0x1e4], RZ ;  /* 0x0000790027297a24 */ /* 0x040fe200078e02ff */
[----:B------:R-:W-:Y:S01]  /*0c90*/  SHF.R.S32.HI R5, RZ, 0x1f, R0 ;  /* 0x0000001fff057819 */ /* 0x000fe20000011400 */
[----:B------:R-:W-:Y:S01]  /*0ca0*/  IMAD.WIDE.U32 R110, R39, c[0x0][0x1e0], RZ ;  /* 0x00007800276e7a25 */ /* 0x000fe200078e00ff */
[----:B------:R-:W-:Y:S01]  /*0cb0*/  LOP3.LUT R25, R3, 0xfffffff8, RZ, 0xc0, !PT ;  /* 0xfffffff803197812 */ /* 0x000fe200078ec0ff */
[----:B------:R-:W-:Y:S01]  /*0cc0*/  UIMAD.WIDE.U32 UR14, UR6, 0x40, URZ ;  /* 0x00000040060e78a5 */ /* 0x000fe2000f8e003f */
[----:B------:R-:W-:Y:S01]  /*0cd0*/  SHF.R.S32.HI R3, RZ, 0x3, R3 ;  /* 0x00000003ff037819 */ /* 0x000fe20000011403 */
[----:B------:R-:W-:Y:S01]  /*0ce0*/  IMAD R5, R5, c[0x0][0x178], RZ ;  /* 0x00005e0005057a24 */ /* 0x000fe200078e02ff */
[----:B-1----:R-:W-:Y:S01]  /*0cf0*/  SHF.R.S32.HI R29, RZ, 0x1f, R28 ;  /* 0x0000001fff1d7819 */ /* 0x002fe2000001141c */
[----:B------:R-:W-:Y:S01]  /*0d00*/  IMAD.IADD R25, R42, 0x1, -R25 ;  /* 0x000000012a197824 */ /* 0x000fe200078e0a19 */
[----:B------:R-:W-:Y:S01]  /*0d10*/  USHF.L.U32 UR8, UR7, 0x6, URZ ;  /* 0x0000000607087899 */ /* 0x000fe2000800063f */
[----:B------:R-:W-:Y:S01]  /*0d20*/  IMAD R5, R0, c[0x0][0x17c], R5 ;  /* 0x00005f0000057a24 */ /* 0x000fe200078e0205 */
[----:B------:R-:W-:Y:S01]  /*0d30*/  LEA.HI R108, R109, R42, RZ, 0x5 ;  /* 0x0000002a6d6c7211 */ /* 0x000fe200078f28ff */
[----:B------:R-:W-:Y:S01]  /*0d40*/  IMAD R11, R25, 0x20, R3 ;  /* 0x00000020190b7824 */ /* 0x000fe200078e0203 */
[----:B------:R-:W-:Y:S01]  /*0d50*/  UIADD3 UR8, UR15, UR8, URZ ;  /* 0x000000080f087290 */ /* 0x000fe2000fffe03f */
[----:B------:R-:W-:Y:S01]  /*0d60*/  IMAD.IADD R9, R9, 0x1, R5 ;  /* 0x0000000109097824 */ /* 0x000fe200078e0205 */
[----:B------:R-:W-:Y:S01]  /*0d70*/  SHF.R.S32.HI R5, RZ, 0x1f, R218 ;  /* 0x0000001fff057819 */ /* 0x000fe200000114da */
[----:B------:R-:W-:Y:S01]  /*0d80*/  IMAD R7, R29, c[0x0][0x1b8], RZ ;  /* 0x00006e001d077a24 */ /* 0x000fe200078e02ff */
[----:B------:R-:W-:Y:S01]  /*0d90*/  SHF.R.S32.HI R43, RZ, 0x5, R108 ;  /* 0x00000005ff2b7819 */ /* 0x000fe2000001146c */
[----:B------:R-:W-:Y:S01]  /*0da0*/  IMAD.IADD R2, R40, 0x1, R11 ;  /* 0x0000000128027824 */ /* 0x000fe200078e020b */
[----:B------:R-:W-:Y:S01]  /*0db0*/  SEL R0, R5, RZ, !P0 ;  /* 0x000000ff05007207 */ /* 0x000fe20004000000 */
[C---:B------:R-:W-:Y:S01]  /*0dc0*/  IMAD R7, R28.reuse, c[0x0][0x1bc], R7 ;  /* 0x00006f001c077a24 */ /* 0x040fe200078e0207 */
[----:B------:R-:W-:Y:S01]  /*0dd0*/  USHF.L.U32 UR9, UR4, 0x6, URZ ;  /* 0x0000000604097899 */ /* 0x000fe2000800063f */
[----:B------:R-:W-:Y:S01]  /*0de0*/  IMAD.WIDE.U32 R8, R28, c[0x0][0x1b8], R8 ;  /* 0x00006e001c087a25 */ /* 0x000fe200078e0008 */
[----:B------:R-:W-:-:S02]  /*0df0*/  UMOV UR12, 0x6 ;  /* 0x00000006000c7882 */ /* 0x000fc40000000000 */
[----:B------:R-:W-:Y:S01]  /*0e00*/  USHF.L.U64.HI UR12, UR4, UR12, UR5 ;  /* 0x0000000c040c7299 */ /* 0x000fe20008010205 */
[----:B------:R-:W-:-:S04]  /*0e10*/  @P4 IMAD.HI.U32 R4, R2, c[0x0][0x2c8], RZ ;  /* 0x0000b20002044a27 */ /* 0x000fc800078e00ff */
[----:B------:R-:W-:Y:S02]  /*0e20*/  IMAD.IADD R9, R9, 0x1, R7 ;  /* 0x0000000109097824 */ /* 0x000fe400078e0207 */
[----:B------:R-:W-:Y:S01]  /*0e30*/  IMAD.MOV.U32 R7, RZ, RZ, R2 ;  /* 0x000000ffff077224 */ /* 0x000fe200078e0002 */
[----:B------:R-:W-:Y:S01]  /*0e40*/  @P4 SHF.R.U32.HI R7, RZ, c[0x0][0x2cc], R4 ;  /* 0x0000b300ff074a19 */ /* 0x000fe20000011604 */
[----:B------:R-:W-:Y:S02]  /*0e50*/  IMAD R13, R0, c[0x0][0x1c0], RZ ;  /* 0x00007000000d7a24 */ /* 0x000fe400078e02ff */
[----:B--2---:R-:W-:Y:S01]  /*0e60*/  IMAD.SHL.U32 R217, R3, 0x40, RZ ;  /* 0x0000004003d97824 */ /* 0x004fe200078e00ff */
[----:B------:R-:W-:Y:S01]  /*0e70*/  SHF.R.S32.HI R0, RZ, 0x1f, R7 ;  /* 0x0000001fff007819 */ /* 0x000fe20000011407 */
[C---:B------:R-:W-:Y:S02]  /*0e80*/  IMAD R13, R10.reuse, c[0x0][0x1c4], R13 ;  /* 0x000071000a0d7a24 */ /* 0x040fe400078e020d */
[----:B------:R-:W-:Y:S01]  /*0e90*/  IMAD.WIDE.U32 R10, R10, c[0x0][0x1c0], R8 ;  /* 0x000070000a0a7a25 */ /* 0x000fe200078e0008 */
[----:B------:R-:W-:-:S02]  /*0ea0*/  LOP3.LUT R217, R217, 0x1c0, RZ, 0xc0, !PT ;  /* 0x000001c0d9d97812 */ /* 0x000fc400078ec0ff */
[----:B------:R-:W-:Y:S01]  /*0eb0*/  LEA.HI R8, R109, R42, RZ, 0x6 ;  /* 0x0000002a6d087211 */ /* 0x000fe200078f30ff */
[----:B------:R-:W-:Y:S02]  /*0ec0*/  IMAD.MOV R9, RZ, RZ, -R7 ;  /* 0x000000ffff097224 */ /* 0x000fe400078e0a07 */
[----:B------:R-:W-:Y:S02]  /*0ed0*/  IMAD.IADD R11, R11, 0x1, R13 ;  /* 0x000000010b0b7824 */ /* 0x000fe400078e020d */
[----:B------:R-:W-:Y:S02]  /*0ee0*/  IMAD R6, R9, c[0x0][0x2c4], R2 ;  /* 0x0000b10009067a24 */ /* 0x000fe400078e0202 */
[----:B------:R-:W-:Y:S02]  /*0ef0*/  IMAD R0, R0, c[0x0][0x1b0], RZ ;  /* 0x00006c0000007a24 */ /* 0x000fe400078e02ff */
[----:B------:R-:W-:Y:S01]  /*0f00*/  IMAD.WIDE.U32 R10, R7, c[0x0][0x1b0], R10 ;  /* 0x00006c00070a7a25 */ /* 0x000fe200078e000a */
[----:B------:R-:W-:-:S03]  /*0f10*/  SHF.R.S32.HI R9, RZ, 0x1f, R6 ;  /* 0x0000001fff097819 */ /* 0x000fc60000011406 */
[----:B------:R-:W-:Y:S02]  /*0f20*/  IMAD R0, R7, c[0x0][0x1b4], R0 ;  /* 0x00006d0007007a24 */ /* 0x000fe400078e0200 */
[----:B------:R-:W-:Y:S02]  /*0f30*/  IMAD R9, R9, c[0x0][0x1a8], RZ ;  /* 0x00006a0009097a24 */ /* 0x000fe400078e02ff */
[----:B------:R-:W-:Y:S02]  /*0f40*/  IMAD.IADD R11, R11, 0x1, R0 ;  /* 0x000000010b0b7824 */ /* 0x000fe400078e0200 */
[----:B------:R-:W-:Y:S02]  /*0f50*/  IMAD.SHL.U32 R32, R25, 0x8, RZ ;  /* 0x0000000819207824 */ /* 0x000fe400078e00ff */
[C---:B------:R-:W-:Y:S02]  /*0f60*/  IMAD R9, R6.reuse, c[0x0][0x1ac], R9 ;  /* 0x00006b0006097a24 */ /* 0x040fe400078e0209 */
[----:B------:R-:W-:Y:S01]  /*0f70*/  IMAD.WIDE.U32 R6, R6, c[0x0][0x1a8], R10 ;  /* 0x00006a0006067a25 */ /* 0x000fe200078e000a */
[----:B------:R-:W-:-:S02]  /*0f80*/  LOP3.LUT R2, R217, 0x38, R32, 0xf8, !PT ;  /* 0x00000038d9027812 */ /* 0x000fc400078ef820 */
[----:B------:R-:W-:Y:S01]  /*0f90*/  SHF.R.U32.HI R217, RZ, 0x3, R217 ;  /* 0x00000003ffd97819 */ /* 0x000fe200000116d9 */
[----:B------:R-:W-:Y:S01]  /*0fa0*/  IMAD.IADD R0, R7, 0x1, R9 ;  /* 0x0000000107007824 */ /* 0x000fe200078e0209 */
[----:B------:R-:W-:Y:S01]  /*0fb0*/  LEA R4, P0, R6, c[0x0][0x160], 0x1 ;  /* 0x0000580006047a11 */ /* 0x000fe200078008ff */
[----:B------:R-:W-:Y:S01]  /*0fc0*/  IMAD R7, R219, c[0x0][0x2c4], RZ ;  /* 0x0000b100db077a24 */ /* 0x000fe200078e02ff */
[----:B------:R-:W-:Y:S01]  /*0fd0*/  LOP3.LUT R217, R2, R217, RZ, 0x3c, !PT ;  /* 0x000000d902d97212 */ /* 0x000fe200078e3cff */
[----:B------:R-:W-:Y:S01]  /*0fe0*/  IMAD.IADD R2, R40, 0x1, R3 ;  /* 0x0000000128027824 */ /* 0x000fe200078e0203 */
[----:B------:R-:W-:Y:S01]  /*0ff0*/  LEA.HI.X R0, R6, c[0x0][0x164], R0, 0x1, P0 ;  /* 0x0000590006007a11 */ /* 0x000fe200000f0c00 */
[----:B------:R-:W1:Y:S01]  /*1000*/  SHFL.IDX PT, R10, R4, RZ, 0x181f ;  /* 0x00181fff040a7589 */ /* 0x000e6200000e0000 */
[----:B------:R-:W-:Y:S01]  /*1010*/  IMAD.SHL.U32 R8, R8, 0x8, RZ ;  /* 0x0000000808087824 */ /* 0x000fe200078e00ff */
[----:B------:R-:W-:Y:S01]  /*1020*/  SHF.R.S32.HI R33, RZ, 0x1f, R32 ;  /* 0x0000001fff217819 */ /* 0x000fe20000011420 */
[----:B------:R-:W-:Y:S01]  /*1030*/  IMAD R39, R38, -0x60, R39 ;  /* 0xffffffa026277824 */ /* 0x000fe200078e0227 */
[CC--:B------:R-:W-:Y:S01]  /*1040*/  ISETP.GE.AND P1, PT, R2.reuse, R7.reuse, PT ;  /* 0x000000070200720c */ /* 0x0c0fe20003f26270 */
[----:B------:R-:W2:Y:S01]  /*1050*/  SHFL.IDX PT, R11, R0, RZ, 0x181f ;  /* 0x00181fff000b7589 */ /* 0x000ea200000e0000 */
[----:B------:R-:W-:Y:S01]  /*1060*/  IADD3 R6, R2, 0x20, RZ ;  /* 0x0000002002067810 */ /* 0x000fe20007ffe0ff */
[----:B------:R-:W-:Y:S01]  /*1070*/  IMAD.IADD R41, R111, 0x1, R41 ;  /* 0x000000016f297824 */ /* 0x000fe200078e0229 */
[----:B------:R-:W-:Y:S01]  /*1080*/  LOP3.LUT R217, R217, 0xfffffe00, R8, 0xf8, !PT ;  /* 0xfffffe00d9d97812 */ /* 0x000fe200078ef808 */
[----:B------:R-:W-:Y:S04]  /*1090*/  SHFL.IDX PT, R12, R4, 0x1, 0x181f ;  /* 0x00381f00040c7f89 */ /* 0x000fe800000e0000 */
[----:B------:R-:W-:Y:S01]  /*10a0*/  BAR.SYNC.DEFER_BLOCKING 0x0 ;  /* 0x0000000000007b1d */ /* 0x000fe20000010000 */
[----:B------:R-:W-:Y:S01]  /*10b0*/  ISETP.GE.AND P0, PT, R6, R7, PT ;  /* 0x000000070600720c */ /* 0x000fe20003f06270 */
[----:B------:R-:W-:Y:S01]  /*10c0*/  IMAD.SHL.U32 R217, R217, 0x2, RZ ;  /* 0x00000002d9d97824 */ /* 0x000fe200078e00ff */
[----:B------:R-:W-:-:S02]  /*10d0*/  SHF.R.S32.HI R6, RZ, 0x1f, R30 ;  /* 0x0000001fff067819 */ /* 0x000fc4000001141e */
[----:B------:R-:W-:Y:S01]  /*10e0*/  IADD3 R8, R2, 0x40, RZ ;  /* 0x0000004002087810 */ /* 0x000fe20007ffe0ff */
[----:B------:R-:W4:Y:S01]  /*10f0*/  SHFL.IDX PT, R13, R0, 0x1, 0x181f ;  /* 0x00381f00000d7f89 */ /* 0x000f2200000e0000 */
[----:B------:R-:W-:Y:S02]  /*1100*/  ISETP.GE.AND P6, PT, R32, c[0x0][0x198], PT ;  /* 0x0000660020007a0c */ /* 0x000fe40003fc6270 */
[----:B------:R-:W-:Y:S02]  /*1110*/  IADD3 R2, R2, 0x60, RZ ;  /* 0x0000006002027810 */ /* 0x000fe40007ffe0ff */
[----:B------:R-:W-:Y:S02]  /*1120*/  IADD3 R24, R39, R216, -R3 ;  /* 0x000000d827187210 */ /* 0x000fe40007ffe803 */
[----:B---3--:R-:W-:Y:S01]  /*1130*/  @P2 SHF.R.S32.HI R27, RZ, 0x1f, R26 ;  /* 0x0000001fff1b2819 */ /* 0x008fe2000001141a */
[----:B------:R-:W-:Y:S02]  /*1140*/  @!P2 IMAD.MOV.U32 R26, RZ, RZ, R218 ;  /* 0x000000ffff1aa224 */ /* 0x000fe400078e00da */
[----:B------:R-:W-:Y:S01]  /*1150*/  @!P2 IMAD.MOV.U32 R27, RZ, RZ, R5 ;  /* 0x000000ffff1ba224 */ /* 0x000fe200078e0005 */
[----:B------:R-:W-:-:S02]  /*1160*/  IADD3 R30, P2, R30, R3, RZ ;  /* 0x000000031e1e7210 */ /* 0x000fc40007f5e0ff */
[----:B------:R-:W-:Y:S02]  /*1170*/  IADD3 R5, R32, 0x40, RZ ;  /* 0x0000004020057810 */ /* 0x000fe40007ffe0ff */
[----:B------:R-:W-:Y:S01]  /*1180*/  LEA.HI.X.SX32 R31, R3, R6, 0x1, P2 ;  /* 0x00000006031f7211 */ /* 0x000fe200010f0eff */
[----:B------:R-:W-:Y:S01]  /*1190*/  IMAD.WIDE.U32 R14, R30, c[0x0][0x1e0], R32 ;  /* 0x000078001e0e7a25 */ /* 0x000fe200078e0020 */
[----:B------:R-:W-:Y:S02]  /*11a0*/  @!P1 SHF.R.S32.HI R6, RZ, 0x1f, R5 ;  /* 0x0000001fff069819 */ /* 0x000fe40000011405 */
[----:B------:R-:W-:Y:S01]  /*11b0*/  SEL R230, R26, RZ, !P5 ;  /* 0x000000ff1ae67207 */ /* 0x000fe20006800000 */
[C---:B------:R-:W-:Y:S01]  /*11c0*/  IMAD R9, R31.reuse, c[0x0][0x1e0], RZ ;  /* 0x000078001f097a24 */ /* 0x040fe200078e02ff */
[----:B------:R-:W-:Y:S01]  /*11d0*/  @!P1 LEA.HI R6, R6, R5, RZ, 0x3 ;  /* 0x0000000506069211 */ /* 0x000fe200078f18ff */
[----:B------:R-:W-:Y:S01]  /*11e0*/  IMAD R31, R31, c[0x0][0x208], RZ ;  /* 0x000082001f1f7a24 */ /* 0x000fe200078e02ff */
[----:B------:R-:W-:-:S02]  /*11f0*/  SEL R26, R27, RZ, !P5 ;  /* 0x000000ff1b1a7207 */ /* 0x000fc40006800000 */
[----:B------:R-:W-:Y:S02]  /*1200*/  @!P1 LOP3.LUT R6, R6, 0xfffffff8, RZ, 0xc0, !PT ;  /* 0xfffffff806069812 */ /* 0x000fe400078ec0ff */
[----:B-1----:R-:W-:Y:S01]  /*1210*/  @!P1 LEA R18, P5, R32, R10, 0x1 ;  /* 0x0000000a20129211 */ /* 0x002fe200078a08ff */
[----:B------:R-:W-:Y:S01]  /*1220*/  IMAD R223, R26, c[0x0][0x1f0], RZ ;  /* 0x00007c001adf7a24 */ /* 0x000fe200078e02ff */
[----:B------:R-:W-:Y:S01]  /*1230*/  ISETP.GE.AND P2, PT, R5, c[0x0][0x198], PT ;  /* 0x0000660005007a0c */ /* 0x000fe20003f46270 */
[----:B--2---:R-:W-:Y:S01]  /*1240*/  @!P1 IMAD.WIDE R20, R6, 0x2, R10 ;  /* 0x0000000206149825 */ /* 0x004fe200078e020a */
[----:B------:R-:W-:Y:S02]  /*1250*/  @!P1 LEA.HI.X R19, R32, R11, R33, 0x1, P5 ;  /* 0x0000000b20139211 */ /* 0x000fe400028f0c21 */
[----:B------:R-:W-:Y:S01]  /*1260*/  @!P0 SHF.R.S32.HI R6, RZ, 0x1f, R5 ;  /* 0x0000001fff068819 */ /* 0x000fe20000011405 */
[----:B------:R-:W-:Y:S01]  /*1270*/  IMAD R10, R30, c[0x0][0x1e4], R9 ;  /* 0x000079001e0a7a24 */ /* 0x000fe200078e0209 */
[----:B------:R-:W-:Y:S01]  /*1280*/  ISETP.GE.AND P5, PT, R8, R7, PT ;  /* 0x000000070800720c */ /* 0x000fe20003fa6270 */
[----:B------:R-:W-:Y:S01]  /*1290*/  SHFL.IDX PT, R9, R0, 0x2, 0x181f ;  /* 0x00581f0000097f89 */ /* 0x000fe200000e0000 */
[----:B------:R-:W-:Y:S01]  /*12a0*/  @!P0 LEA.HI R6, R6, R5, RZ, 0x3 ;  /* 0x0000000506068211 */ /* 0x000fe200078f18ff */
[----:B------:R-:W-:Y:S01]  /*12b0*/  IMAD.IADD R15, R15, 0x1, R10 ;  /* 0x000000010f0f7824 */ /* 0x000fe200078e020a */
[----:B------:R-:W-:Y:S01]  /*12c0*/  SHF.R.S32.HI R27, RZ, 0x1f, R112 ;  /* 0x0000001fff1b7819 */ /* 0x000fe20000011470 */
[----:B------:R-:W1:Y:S01]  /*12d0*/  SHFL.IDX PT, R8, R4, 0x2, 0x181f ;  /* 0x00581f0004087f89 */ /* 0x000e6200000e0000 */
[----:B------:R-:W-:Y:S01]  /*12e0*/  @!P0 LOP3.LUT R11, R6, 0xfffffff8, RZ, 0xc0, !PT ;  /* 0xfffffff8060b8812 */ /* 0x000fe200078ec0ff */
[----:B------:R-:W-:-:S02]  /*12f0*/  IMAD R223, R230, c[0x0][0x1f4], R223 ;  /* 0x00007d00e6df7a24 */ /* 0x000fc400078e02df */
[----:B------:R2:W-:Y:S01]  /*1300*/  @!P1 LDGSTS.E.BYPASS.LTC128B.128 [R217+0x100], [R18.64], !P6 ;  /* 0x0010000012d99fae */ /* 0x0005e2000f101d4a */
[----:B------:R-:W-:Y:S02]  /*1310*/  IMAD R233, R26, c[0x0][0x218], RZ ;  /* 0x000086001ae97a24 */ /* 0x000fe400078e02ff */
[----:B----4-:R-:W-:Y:S01]  /*1320*/  @!P0 IMAD.WIDE R10, R11, 0x2, R12 ;  /* 0x000000020b0a8825 */ /* 0x010fe200078e020c */
[----:B------:R3:W-:Y:S01]  /*1330*/  @!P1 LDGSTS.E.BYPASS.LTC128B.128 [R217+0x4100], [R20.64], !P2 ;  /* 0x0410000014d99fae */ /* 0x0007e2000d101d4a */
[----:B------:R-:W-:Y:S02]  /*1340*/  @!P0 LEA R16, P1, R32, R12, 0x1 ;  /* 0x0000000c20108211 */ /* 0x000fe400078208ff */
[----:B------:R-:W-:Y:S01]  /*1350*/  IMAD R233, R230, c[0x0][0x21c], R233 ;  /* 0x00008700e6e97a24 */ /* 0x000fe200078e02e9 */
[----:B------:R4:W5:Y:S01]  /*1360*/  SHFL.IDX PT, R12, R4, 0x3, 0x181f ;  /* 0x00781f00040c7f89 */ /* 0x00096200000e0000 */
[----:B------:R-:W-:Y:S02]  /*1370*/  @!P0 LEA.HI.X R17, R32, R13, R33, 0x1, P1 ;  /* 0x0000000d20118211 */ /* 0x000fe400008f0c21 */
[----:B------:R-:W-:Y:S01]  /*1380*/  ISETP.GE.AND P1, PT, R2, R7, PT ;  /* 0x000000070200720c */ /* 0x000fe20003f26270 */
[C---:B------:R-:W-:Y:S01]  /*1390*/  IMAD R7, R29.reuse, c[0x0][0x1e8], RZ ;  /* 0x00007a001d077a24 */ /* 0x040fe200078e02ff */
[----:B------:R3:W3:Y:S01]  /*13a0*/  SHFL.IDX PT, R13, R0, 0x3, 0x181f ;  /* 0x00781f00000d7f89 */ /* 0x0006e200000e0000 */
[----:B------:R-:W-:Y:S01]  /*13b0*/  @!P5 SHF.R.S32.HI R2, RZ, 0x1f, R5 ;  /* 0x0000001fff02d819 */ /* 0x000fe20000011405 */
[----:B------:R-:W-:-:S02]  /*13c0*/  IMAD R29, R29, c[0x0][0x210], RZ ;  /* 0x000084001d1d7a24 */ /* 0x000fc400078e02ff */
[----:B------:R-:W-:Y:S01]  /*13d0*/  IMAD R220, R28, c[0x0][0x1ec], R7 ;  /* 0x00007b001cdc7a24 */ /* 0x000fe200078e0207 */
[----:B------:R-:W-:Y:S01]  /*13e0*/  @!P5 LEA.HI R2, R2, R5, RZ, 0x3 ;  /* 0x000000050202d211 */ /* 0x000fe200078f18ff */
[----:B------:R5:W-:Y:S01]  /*13f0*/  @!P0 LDGSTS.E.BYPASS.LTC128B.128 [R217+0x1100], [R16.64], !P6 ;  /* 0x0110000010d98fae */ /* 0x000be2000f101d4a */
[----:B------:R-:W-:Y:S02]  /*1400*/  IMAD R29, R28, c[0x0][0x214], R29 ;  /* 0x000085001c1d7a24 */ /* 0x000fe400078e021d */
[----:B------:R-:W-:Y:S01]  /*1410*/  @!P5 LOP3.LUT R7, R2, 0xfffffff8, RZ, 0xc0, !PT ;  /* 0xfffffff80207d812 */ /* 0x000fe200078ec0ff */
[----:B------:R5:W-:Y:S01]  /*1420*/  @!P0 LDGSTS.E.BYPASS.LTC128B.128 [R217+0x5100], [R10.64], !P2 ;  /* 0x051000000ad98fae */ /* 0x000be2000d101d4a */
[----:B--2---:R-:W-:Y:S01]  /*1430*/  IMAD.WIDE.U32 R18, R28, c[0x0][0x1e8], R14 ;  /* 0x00007a001c127a25 */ /* 0x004fe200078e000e */
[----:B-1----:R-:W-:-:S03]  /*1440*/  @!P5 LEA R14, P0, R32, R8, 0x1 ;  /* 0x00000008200ed211 */ /* 0x002fc600078008ff */
[----:B------:R-:W-:Y:S01]  /*1450*/  IMAD.IADD R221, R19, 0x1, R220 ;  /* 0x0000000113dd7824 */ /* 0x000fe200078e02dc */
[----:B------:R-:W-:Y:S01]  /*1460*/  @!P5 LEA.HI.X R15, R32, R9, R33, 0x1, P0 ;  /* 0x00000009200fd211 */ /* 0x000fe200000f0c21 */
[----:B------:R-:W-:Y:S01]  /*1470*/  IMAD.MOV.U32 R220, RZ, RZ, R18 ;  /* 0x000000ffffdc7224 */ /* 0x000fe200078e0012 */
[----:B----4-:R-:W-:Y:S01]  /*1480*/  LEA.HI R4, R109, R42, RZ, 0x4 ;  /* 0x0000002a6d047211 */ /* 0x010fe200078f20ff */
[----:B------:R-:W-:Y:S01]  /*1490*/  @!P5 IMAD.WIDE R8, R7, 0x2, R8 ;  /* 0x000000020708d825 */ /* 0x000fe200078e0208 */
[----:B------:R-:W-:Y:S01]  /*14a0*/  ISETP.GE.AND P0, PT, R24, 0x1, PT ;  /* 0x000000011800780c */ /* 0x000fe20003f06270 */
[----:B------:R1:W-:Y:S01]  /*14b0*/  @!P5 LDGSTS.E.BYPASS.LTC128B.128 [R217+0x2100], [R14.64], !P6 ;  /* 0x021000000ed9dfae */ /* 0x0003e2000f101d4a */
[----:B---3--:R-:W-:Y:S01]  /*14c0*/  @!P1 SHF.R.S32.HI R0, RZ, 0x1f, R5 ;  /* 0x0000001fff009819 */ /* 0x008fe20000011405 */
[----:B------:R-:W-:Y:S01]  /*14d0*/  IMAD.WIDE.U32 R220, R230, c[0x0][0x1f0], R220 ;  /* 0x00007c00e6dc7a25 */ /* 0x000fe200078e00dc */
[----:B------:R-:W-:Y:S01]  /*14e0*/  LOP3.LUT R7, R4, 0xfffffff0, RZ, 0xc0, !PT ;  /* 0xfffffff004077812 */ /* 0x000fe200078ec0ff */
[----:B------:R2:W-:Y:S01]  /*14f0*/  @!P5 LDGSTS.E.BYPASS.LTC128B.128 [R217+0x6100], [R8.64], !P2 ;  /* 0x0610000008d9dfae */ /* 0x0005e2000d101d4a */
[----:B------:R-:W-:Y:S01]  /*1500*/  @!P1 LEA.HI R0, R0, R5, RZ, 0x3 ;  /* 0x0000000500009211 */ /* 0x000fe200078f18ff */
[----:B------:R-:W-:-:S02]  /*1510*/  IMAD.IADD R223, R221, 0x1, R223 ;  /* 0x00000001dddf7824 */ /* 0x000fc400078e02df */
[----:B------:R-:W-:Y:S01]  /*1520*/  IMAD.MOV.U32 R222, RZ, RZ, R220 ;  /* 0x000000ffffde7224 */ /* 0x000fe200078e00dc */
[----:B------:R-:W-:Y:S01]  /*1530*/  @!P1 LOP3.LUT R0, R0, 0xfffffff8, RZ, 0xc0, !PT ;  /* 0xfffffff800009812 */ /* 0x000fe200078ec0ff */
[----:B------:R-:W-:Y:S02]  /*1540*/  IMAD.IADD R7, R42, 0x1, -R7 ;  /* 0x000000012a077824 */ /* 0x000fe400078e0a07 */
[----:B-----5:R-:W-:-:S03]  /*1550*/  IMAD R11, R41, R112, RZ ;  /* 0x00000070290b7224 */ /* 0x020fc600078e02ff */
[----:B------:R-:W-:Y:S01]  /*1560*/  SHF.R.S32.HI R2, RZ, 0x1f, R7 ;  /* 0x0000001fff027819 */ /* 0x000fe20000011407 */
[----:B------:R-:W-:-:S03]  /*1570*/  IMAD R11, R27, R110, R11 ;  /* 0x0000006e1b0b7224 */ /* 0x000fc600078e020b */
[----:B------:R-:W-:Y:S01]  /*1580*/  LEA.HI R2, R2, R7, RZ, 0x3 ;  /* 0x0000000702027211 */ /* 0x000fe200078f18ff */
[----:B------:R-:W-:-:S04]  /*1590*/  IMAD R27, R27, c[0x0][0x208], RZ ;  /* 0x000082001b1b7a24 */ /* 0x000fc800078e02ff */
[----:B------:R-:W-:Y:S01]  /*15a0*/  IMAD R27, R112, c[0x0][0x20c], R27 ;  /* 0x00008300701b7a24 */ /* 0x000fe200078e021b */
[----:B-1----:R-:W-:Y:S01]  /*15b0*/  @!P1 LEA R14, P5, R32, R12, 0x1 ;  /* 0x0000000c200e9211 */ /* 0x002fe200078a08ff */
[----:B--2---:R-:W-:-:S03]  /*15c0*/  IMAD.WIDE.U32 R8, R112, R110, R222 ;  /* 0x0000006e70087225 */ /* 0x004fc600078e00de */
[----:B------:R-:W-:Y:S01]  /*15d0*/  @!P1 LEA.HI.X R15, R32, R13, R33, 0x1, P5 ;  /* 0x0000000d200f9211 */ /* 0x000fe200028f0c21 */
[----:B------:R-:W-:Y:S01]  /*15e0*/  IMAD.IADD R6, R9, 0x1, R11 ;  /* 0x0000000109067824 */ /* 0x000fe200078e020b */
[----:B------:R-:W-:Y:S01]  /*15f0*/  @P0 LEA R10, P5, R8, c[0x0][0x1c8], 0x1 ;  /* 0x00007200080a0a11 */ /* 0x000fe200078a08ff */
[----:B------:R-:W-:Y:S02]  /*1600*/  @!P1 IMAD.WIDE R12, R0, 0x2, R12 ;  /* 0x00000002000c9825 */ /* 0x000fe400078e020c */
[----:B------:R1:W-:Y:S01]  /*1610*/  @!P1 LDGSTS.E.BYPASS.LTC128B.128 [R217+0x3100], [R14.64], !P6 ;  /* 0x031000000ed99fae */ /* 0x0003e2000f101d4a */
[----:B------:R-:W-:Y:S02]  /*1620*/  ISETP.GE.AND P6, PT, R32, c[0x0][0x1d4], PT ;  /* 0x0000750020007a0c */ /* 0x000fe40003fc6270 */
[----:B------:R-:W-:Y:S01]  /*1630*/  @P0 LEA.HI.X R11, R8, c[0x0][0x1cc], R6, 0x1, P5 ;  /* 0x00007300080b0a11 */ /* 0x000fe200028f0c06 */
[----:B------:R2:W-:Y:S01]  /*1640*/  @!P1 LDGSTS.E.BYPASS.LTC128B.128 [R217+0x7100], [R12.64], !P2 ;  /* 0x071000000cd99fae */ /* 0x0005e2000d101d4a */
[----:B------:R-:W-:Y:S01]  /*1650*/  ISETP.GE.AND P5, PT, R5, c[0x0][0x1d4], PT ;  /* 0x0000750005007a0c */ /* 0x000fe20003fa6270 */
[----:B------:R-:W-:Y:S01]  /*1660*/  IMAD.U32 R5, RZ, RZ, UR6 ;  /* 0x00000006ff057e24 */ /* 0x000fe2000f8e00ff */
[----:B------:R-:W-:Y:S01]  /*1670*/  ISETP.GE.AND P2, PT, R24, 0x21, PT ;  /* 0x000000211800780c */ /* 0x000fe20003f46270 */
[----:B------:R-:W0:Y:S01]  /*1680*/  LDGDEPBAR ;  /* 0x00000000000079af */ /* 0x000e220000000000 */
[C---:B------:R-:W-:Y:S01]  /*1690*/  LOP3.LUT R0, R2.reuse, 0xfffffff8, RZ, 0xc0, !PT ;  /* 0xfffffff802007812 */ /* 0x040fe200078ec0ff */
[----:B------:R-:W-:Y:S01]  /*16a0*/  IMAD.SHL.U32 R2, R2, 0x40, RZ ;  /* 0x0000004002027824 */ /* 0x000fe200078e00ff */
[----:B------:R-:W-:-:S02]  /*16b0*/  SHF.R.S32.HI R9, RZ, 0x4, R4 ;  /* 0x00000004ff097819 */ /* 0x000fc40000011404 */
[----:B------:R-:W-:Y:S01]  /*16c0*/  ISETP.GE.AND P1, PT, R24, 0x41, PT ;  /* 0x000000411800780c */ /* 0x000fe20003f26270 */
[----:B------:R-:W-:Y:S01]  /*16d0*/  IMAD.IADD R0, R7, 0x1, -R0 ;  /* 0x0000000107007824 */ /* 0x000fe200078e0a00 */
[----:B------:R3:W-:Y:S01]  /*16e0*/  @P0 LDGSTS.E.BYPASS.LTC128B.128 [R217+0x8100], [R10.64], !P6 ;  /* 0x081000000ad90fae */ /* 0x0007e2000f101d4a */
[----:B------:R-:W-:Y:S01]  /*16f0*/  IMAD.U32 R7, RZ, RZ, UR6 ;  /* 0x00000006ff077e24 */ /* 0x000fe2000f8e00ff */
[----:B------:R-:W-:Y:S01]  /*1700*/  LEA.HI R214, R4, R9, RZ, 0x1 ;  /* 0x0000000904d67211 */ /* 0x000fe200078f08ff */
[----:B------:R-:W-:Y:S01]  /*1710*/  IMAD.U32 R4, RZ, RZ, UR7 ;  /* 0x00000007ff047e24 */ /* 0x000fe2000f8e00ff */
[----:B------:R3:W-:Y:S02]  /*1720*/  @P0 LDGSTS.E.BYPASS.LTC128B.128 [R217+0xb100], [R10.64+0x80], !P5 ;  /* 0x0b1000800ad90fae */ /* 0x0007e4000e901d4a */
[----:B------:R-:W-:Y:S02]  /*1730*/  @P2 LEA R7, P0, R7, R8, 0x5 ;  /* 0x0000000807072211 */ /* 0x000fe400078028ff */
[----:B------:R-:W-:-:S02]  /*1740*/  LOP3.LUT R214, R214, 0xfffffffe, RZ, 0xc0, !PT ;  /* 0xfffffffed6d67812 */ /* 0x000fc400078ec0ff */
[----:B------:R-:W-:-:S03]  /*1750*/  @P2 LEA.HI.X R4, R5, R6, R4, 0x5, P0 ;  /* 0x0000000605042211 */ /* 0x000fc600000f2c04 */
[----:B------:R-:W-:Y:S02]  /*1760*/  IMAD.IADD R214, R9, 0x1, -R214 ;  /* 0x0000000109d67824 */ /* 0x000fe400078e0ad6 */
[----:B------:R-:W-:Y:S01]  /*1770*/  IMAD.SHL.U32 R9, R25, 0x40, RZ ;  /* 0x0000004019097824 */ /* 0x000fe200078e00ff */
[----:B--2---:R-:W-:Y:S01]  /*1780*/  @P2 LEA R12, P0, R7, c[0x0][0x1c8], 0x1 ;  /* 0x00007200070c2a11 */ /* 0x004fe200078008ff */
[----:B------:R-:W-:-:S03]  /*1790*/  IMAD.SHL.U32 R5, R214, 0x8, RZ ;  /* 0x00000008d6057824 */ /* 0x000fc600078e00ff */
[----:B------:R-:W-:Y:S01]  /*17a0*/  @P2 LEA.HI.X R13, R7, c[0x0][0x1cc], R4, 0x1, P0 ;  /* 0x00007300070d2a11 */ /* 0x000fe200000f0c04 */
[----:B------:R-:W-:Y:S01]  /*17b0*/  IMAD.SHL.U32 R4, R3, 0x8, RZ ;  /* 0x0000000803047824 */ /* 0x000fe200078e00ff */
[----:B------:R-:W-:Y:S01]  /*17c0*/  @P1 IADD3 R8, P0, R8, UR14, RZ ;  /* 0x0000000e08081c10 */ /* 0x000fe2000ff1e0ff */
[----:B------:R-:W-:Y:S01]  /*17d0*/  IMAD.MOV.U32 R3, RZ, RZ, 0x20 ;  /* 0x00000020ff037424 */ /* 0x000fe200078e00ff */
[----:B------:R-:W-:Y:S01]  /*17e0*/  LOP3.LUT R9, R9, 0x1c0, RZ, 0xc0, !PT ;  /* 0x000001c009097812 */ /* 0x000fe200078ec0ff */
[----:B------:R1:W-:Y:S01]  /*17f0*/  @P2 LDGSTS.E.BYPASS.LTC128B.128 [R217+0x9100], [R12.64], !P6 ;  /* 0x091000000cd92fae */ /* 0x0003e2000f101d4a */
[----:B------:R-:W-:Y:S02]  /*1800*/  @P1 IADD3.X R7, R6, UR8, RZ, P0, !PT ;  /* 0x0000000806071c10 */ /* 0x000fe400087fe4ff */
[----:B------:R-:W-:Y:S01]  /*1810*/  @P1 LEA R6, P0, R8, c[0x0][0x1c8], 0x1 ;  /* 0x0000720008061a11 */ /* 0x000fe200078008ff */
[----:B------:R1:W-:Y:S01]  /*1820*/  @P2 LDGSTS.E.BYPASS.LTC128B.128 [R217+0xc100], [R12.64+0x80], !P5 ;  /* 0x0c1000800cd92fae */ /* 0x0003e2000e901d4a */
[----:B------:R-:W-:Y:S01]  /*1830*/  LOP3.LUT R4, R9, 0x8, R4, 0xf8, !PT ;  /* 0x0000000809047812 */ /* 0x000fe200078ef804 */
[----:B---3--:R-:W-:Y:S01]  /*1840*/  IMAD.SHL.U32 R10, R0, 0x40, RZ ;  /* 0x00000040000a7824 */ /* 0x008fe200078e00ff */
[----:B------:R-:W-:-:S02]  /*1850*/  @P1 LEA.HI.X R7, R8, c[0x0][0x1cc], R7, 0x1, P0 ;  /* 0x0000730008071a11 */ /* 0x000fc400000f0c07 */
[----:B------:R-:W-:Y:S02]  /*1860*/  SHF.R.U32.HI R9, RZ, 0x3, R9 ;  /* 0x00000003ff097819 */ /* 0x000fe40000011609 */
[----:B------:R-:W-:Y:S01]  /*1870*/  LOP3.LUT R10, R10, 0x1c0, RZ, 0xc0, !PT ;  /* 0x000001c00a0a7812 */ /* 0x000fe200078ec0ff */
[----:B------:R2:W-:Y:S01]  /*1880*/  @P1 LDGSTS.E.BYPASS.LTC128B.128 [R217+0xa100], [R6.64], !P6 ;  /* 0x0a10000006d91fae */ /* 0x0005e2000f101d4a */
[----:B------:R-:W-:Y:S02]  /*1890*/  LOP3.LUT R9, R4, R9, RZ, 0x3c, !PT ;  /* 0x0000000904097212 */ /* 0x000fe400078e3cff */
[----:B------:R-:W-:Y:S01]  /*18a0*/  LOP3.LUT R5, R10, 0x8, R5, 0xf8, !PT ;  /* 0x000000080a057812 */ /* 0x000fe200078ef805 */
[----:B------:R2:W-:Y:S01]  /*18b0*/  @P1 LDGSTS.E.BYPASS.LTC128B.128 [R217+0xd100], [R6.64+0x80], !P5 ;  /* 0x0d10008006d91fae */ /* 0x0005e2000e901d4a */
[----:B------:R-:W-:Y:S01]  /*18c0*/  SHF.R.U32.HI R10, RZ, 0x3, R10 ;  /* 0x00000003ff0a7819 */ /* 0x000fe2000001160a */
[----:B------:R-:W-:Y:S01]  /*18d0*/  IMAD R214, R214, 0x200, R9 ;  /* 0x00000200d6d67824 */ /* 0x000fe200078e0209 */
[----:B------:R-:W-:Y:S01]  /*18e0*/  R2P PR, R0, 0x6 ;  /* 0x0000000600007804 */ /* 0x000fe20000000000 */
[----:B------:R-:W0:Y:S01]  /*18f0*/  LDGDEPBAR ;  /* 0x00000000000079af */ /* 0x000e220000000000 */
[----:B------:R-:W-:Y:S01]  /*1900*/  LOP3.LUT R5, R5, R10, RZ, 0x3c, !PT ;  /* 0x0000000a05057212 */ /* 0x000fe200078e3cff */
[----:B------:R-:W-:Y:S01]  /*1910*/  IMAD.SHL.U32 R214, R214, 0x2, RZ ;  /* 0x00000002d6d67824 */ /* 0x000fe200078e00ff */
[----:B------:R-:W-:-:S02]  /*1920*/  LOP3.LUT P0, RZ, R25, 0x2, RZ, 0xc0, !PT ;  /* 0x0000000219ff7812 */ /* 0x000fc4000780c0ff */
[----:B------:R-:W-:Y:S01]  /*1930*/  LOP3.LUT R2, R5, 0xfffffe00, R2, 0xf8, !PT ;  /* 0xfffffe0005027812 */ /* 0x000fe200078ef802 */
[----:B------:R-:W-:Y:S01]  /*1940*/  IMAD.MOV.U32 R5, RZ, RZ, 0x10 ;  /* 0x00000010ff057424 */ /* 0x000fe200078e00ff */
[----:B------:R-:W-:Y:S02]  /*1950*/  SEL R3, R3, 0xffffffe0, !P2 ;  /* 0xffffffe003037807 */ /* 0x000fe40005000000 */
[----:B------:R-:W-:Y:S02]  /*1960*/  IADD3 R213, R214, 0x8120, RZ ;  /* 0x00008120d6d57810 */ /* 0x000fe40007ffe0ff */
[----:B------:R-:W-:Y:S02]  /*1970*/  SEL R5, R5, 0xfffffff0, !P1 ;  /* 0xfffffff005057807 */ /* 0x000fe40004800000 */
[----:B------:R-:W-:Y:S01]  /*1980*/  ISETP.LT.OR P2, PT, R24, 0x1, P6 ;  /* 0x000000011800780c */ /* 0x000fe20003741670 */
[----:B--2---:R-:W-:Y:S01]  /*1990*/  IMAD R7, R43, 0x400, R2 ;  /* 0x000004002b077824 */ /* 0x004fe200078e0202 */
[----:B------:R-:W-:-:S04]  /*19a0*/  DEPBAR.LE SB0, 0x1 ;  /* 0x000080400000791a */ /* 0x000fc80000000000 */
[C---:B------:R-:W-:Y:S01]  /*19b0*/  LEA R4, R7.reuse, 0x100, 0x1 ;  /* 0x0000010007047811 */ /* 0x040fe200078e08ff */
[----:B------:R-:W-:Y:S01]  /*19c0*/  IMAD.SHL.U32 R7, R7, 0x2, RZ ;  /* 0x0000000207077824 */ /* 0x000fe200078e00ff */
[----:B------:R-:W-:Y:S03]  /*19d0*/  BAR.SYNC.DEFER_BLOCKING 0x0 ;  /* 0x0000000000007b1d */ /* 0x000fe60000010000 */
[--C-:B------:R-:W-:Y:S02]  /*19e0*/  IMAD R6, R5, 0x2, R4.reuse ;  /* 0x0000000205067824 */ /* 0x100fe400078e0204 */
[C---:B------:R-:W-:Y:S02]  /*19f0*/  IMAD R4, R3.reuse, 0x2, R4 ;  /* 0x0000000203047824 */ /* 0x040fe400078e0204 */
[----:B------:R-:W-:Y:S01]  /*1a00*/  IMAD R0, R3, 0x2, R6 ;  /* 0x0000000203007824 */ /* 0x000fe200078e0206 */
        /* <DEDUP_REMOVED lines=11> */
[C---:B------:R-:W-:Y:S02]  /*1ac0*/  IADD3 R207, R213.reuse, 0x800, RZ ;  /* 0x00000800d5cf7810 */ /* 0x040fe40007ffe0ff */
[C---:B------:R-:W-:Y:S02]  /*1ad0*/  IADD3 R206, R213.reuse, 0x1000, RZ ;  /* 0x00001000d5ce7810 */ /* 0x040fe40007ffe0ff */
[C---:B------:R-:W-:Y:S02]  /*1ae0*/  IADD3 R205, R213.reuse, 0x1800, RZ ;  /* 0x00001800d5cd7810 */ /* 0x040fe40007ffe0ff */
[C---:B------:R-:W-:Y:S02]  /*1af0*/  IADD3 R204, R213.reuse, 0x2000, RZ ;  /* 0x00002000d5cc7810 */ /* 0x040fe40007ffe0ff */
[C---:B------:R-:W-:Y:S02]  /*1b00*/  IADD3 R203, R213.reuse, 0x2800, RZ ;  /* 0x00002800d5cb7810 */ /* 0x040fe40007ffe0ff */
[----:B------:R-:W-:-:S02]  /*1b10*/  IADD3 R201, R213, 0x3000, RZ ;  /* 0x00003000d5c97810 */ /* 0x000fc40007ffe0ff */
        /* <DEDUP_REMOVED lines=9> */
[----:B------:R-:W-:-:S03]  /*1bb0*/  IADD3 R196, R213, 0x5800, RZ ;  /* 0x00005800d5c47810 */ /* 0x000fc60007ffe0ff */
[----:B------:R-:W-:-:S04]  /*1bc0*/  IMAD.WIDE.U32 R6, R28, c[0x0][0x210], R30 ;  /* 0x000084001c067a25 */ /* 0x000fc800078e001e */
[----:B------:R-:W-:-:S04]  /*1bd0*/  IMAD.IADD R7, R7, 0x1, R29 ;  /* 0x0000000107077824 */ /* 0x000fc800078e021d */
[----:B------:R-:W-:-:S04]  /*1be0*/  IMAD.WIDE.U32 R230, R230, c[0x0][0x218], R6 ;  /* 0x00008600e6e67a25 */ /* 0x000fc800078e0006 */
[----:B------:R-:W-:Y:S02]  /*1bf0*/  IMAD.IADD R233, R231, 0x1, R233 ;  /* 0x00000001e7e97824 */ /* 0x000fe400078e02e9 */
[----:B------:R-:W-:Y:S01]  /*1c00*/  IMAD.MOV.U32 R232, RZ, RZ, R230 ;  /* 0x000000ffffe87224 */ /* 0x000fe200078e00e6 */
[----:B------:R-:W1:Y:S04]  /*1c10*/  LDSM.16.M88.4 R8, [R214+0x8100] ;  /* 0x00810000d608783b */ /* 0x000e680000000200 */
[----:B------:R-:W-:Y:S04]  /*1c20*/  LDSM.16.M88.4 R16, [R213] ;  /* 0x00000000d510783b */ /* 0x000fe80000000200 */
[----:B------:R-:W2:Y:S04]  /*1c30*/  LDSM.16.M88.4 R72, [R214+0x9100] ;  /* 0x00910000d648783b */ /* 0x000ea80000000200 */
[----:B------:R-:W3:Y:S04]  /*1c40*/  LDSM.16.M88.4 R80, [R214+0x8900] ;  /* 0x00890000d650783b */ /* 0x000ee80000000200 */
[----:B------:R-:W4:Y:S04]  /*1c50*/  LDSM.16.M88.4 R20, [R213+0x800] ;  /* 0x00080000d514783b */ /* 0x000f280000000200 */
[----:B------:R-:W-:Y:S04]  /*1c60*/  LDSM.16.M88.4 R64, [R214+0x9900] ;  /* 0x00990000d640783b */ /* 0x000fe80000000200 */
        /* <DEDUP_REMOVED lines=9> */
[C---:B---3--:R-:W-:Y:S08]  /*1d00*/  HMMA.16816.F32 R84, R120.reuse, R80, RZ ;  /* 0x000000507854723c */ /* 0x048ff000000018ff */
[C---:B------:R-:W-:Y:S08]  /*1d10*/  HMMA.16816.F32 R80, R120.reuse, R82, RZ ;  /* 0x000000527850723c */ /* 0x040ff000000018ff */
[----:B------:R-:W-:Y:S08]  /*1d20*/  HMMA.16816.F32 R72, R120, R74, RZ ;  /* 0x0000004a7848723c */ /* 0x000ff000000018ff */
[C---:B----4-:R-:W-:Y:S08]  /*1d30*/  HMMA.16816.F32 R84, R140.reuse, R20, R84 ;  /* 0x000000148c54723c */ /* 0x050ff00000001854 */
[C---:B------:R-:W-:Y:S01]  /*1d40*/  HMMA.16816.F32 R80, R140.reuse, R22, R80 ;  /* 0x000000168c50723c */ /* 0x040fe20000001850 */
[----:B------:R-:W2:Y:S07]  /*1d50*/  LDSM.16.M88.4 R20, [R213+0x1800] ;  /* 0x00180000d514783b */ /* 0x000eae0000000200 */
[C---:B-1----:R-:W-:Y:S07]  /*1d60*/  HMMA.16816.F32 R76, R140.reuse, R16, R76 ;  /* 0x000000108c4c723c */ /* 0x042fee000000184c */
[----:B------:R-:W-:Y:S01]  /*1d70*/  IMAD.WIDE.U32 R16, R112, c[0x0][0x208], RZ ;  /* 0x0000820070107a25 */ /* 0x000fe200078e00ff */
[----:B------:R-:W-:Y:S03]  /*1d80*/  HMMA.16816.F32 R72, R140, R18, R72 ;  /* 0x000000128c48723c */ /* 0x000fe60000001848 */
[----:B------:R-:W-:-:S02]  /*1d90*/  IMAD.IADD R0, R17, 0x1, R27 ;  /* 0x0000000111007824 */ /* 0x000fc400078e021b */
[----:B------:R-:W-:-:S03]  /*1da0*/  IMAD.WIDE.U32 R16, R16, 0x60, R232 ;  /* 0x0000006010107825 */ /* 0x000fc600078e00e8 */
[----:B------:R-:W-:Y:S01]  /*1db0*/  HMMA.16816.F32 R68, R120, R64, RZ ;  /* 0x000000407844723c */ /* 0x000fe200000018ff */
[----:B------:R-:W-:Y:S01]  /*1dc0*/  IMAD R0, R0, 0x60, RZ ;  /* 0x0000006000007824 */ /* 0x000fe200078e02ff */
[----:B------:R-:W-:Y:S01]  /*1dd0*/  LEA R6, P0, R16, c[0x0][0x1f8], 0x1 ;  /* 0x00007e0010067a11 */ /* 0x000fe200078008ff */
[----:B------:R-:W-:Y:S02]  /*1de0*/  IMAD.U32 R27, RZ, RZ, UR9 ;  /* 0x00000009ff1b7e24 */ /* 0x000fe4000f8e00ff */
[----:B------:R-:W-:-:S03]  /*1df0*/  IMAD.IADD R0, R17, 0x1, R0 ;  /* 0x0000000111007824 */ /* 0x000fc600078e0200 */
[C---:B------:R-:W-:Y:S02]  /*1e00*/  HMMA.16816.F32 R64, R120.reuse, R66, RZ ;  /* 0x000000427840723c */ /* 0x040fe400000018ff */
[----:B------:R-:W-:Y:S01]  /*1e10*/  LEA.HI.X R7, R16, c[0x0][0x1fc], R0, 0x1, P0 ;  /* 0x00007f0010077a11 */ /* 0x000fe200000f0c00 */
[----:B------:R-:W-:Y:S01]  /*1e20*/  IMAD.MOV.U32 R0, RZ, RZ, 0x40 ;  /* 0x00000040ff007424 */ /* 0x000fe200078e00ff */
[----:B------:R-:W-:Y:S01]  /*1e30*/  IADD3 R26, P1, P0, R27, 0x80, R6 ;  /* 0x000000801b1a7810 */ /* 0x000fe2000783e006 */
[----:B------:R-:W1:Y:S03]  /*1e40*/  LDSM.16.M88.4 R16, [R213+0x2000] ;  /* 0x00200000d510783b */ /* 0x000e660000000200 */
        /* <DEDUP_REMOVED lines=20> */
[----:B--2---:R-:W-:Y:S01]  /*1f90*/  HMMA.16816.F32 R68, R140, R20, R68 ;  /* 0x000000148c44723c */ /* 0x004fe20000001844 */
        /* <DEDUP_REMOVED lines=10> */
[C---:B-1----:R-:W-:Y:S02]  /*2040*/  HMMA.16816.F32 R60, R140.reuse, R16, R60 ;  /* 0x000000108c3c723c */ /* 0x042fe4000000183c */
[----:B------:R-:W1:Y:S04]  /*2050*/  LDSM.16.M88.4 R100, [R211+0x8900] ;  /* 0x00890000d364783b */ /* 0x000e680000000200 */
[----:B----4-:R-:W4:Y:S02]  /*2060*/  LDSM.16.M88.4 R28, [R211+0x9100] ;  /* 0x00910000d31c783b */ /* 0x010f240000000200 */
[C---:B------:R-:W-:Y:S02]  /*2070*/  HMMA.16816.F32 R56, R140.reuse, R18, R56 ;  /* 0x000000128c38723c */ /* 0x040fe40000001838 */
[----:B-----5:R-:W5:Y:S04]  /*2080*/  LDSM.16.M88.4 R24, [R211+0x9900] ;  /* 0x00990000d318783b */ /* 0x020f680000000200 */
[----:B------:R-:W1:Y:S02]  /*2090*/  LDSM.16.M88.4 R20, [R211+0xa100] ;  /* 0x00a10000d314783b */ /* 0x000e640000000200 */
[C---:B------:R-:W-:Y:S02]  /*20a0*/  HMMA.16816.F32 R52, R140.reuse, R44, R52 ;  /* 0x0000002c8c34723c */ /* 0x040fe40000001834 */
[----:B------:R-:W4:Y:S04]  /*20b0*/  LDSM.16.M88.4 R16, [R211+0xa900] ;  /* 0x00a90000d310783b */ /* 0x000f280000000200 */
[----:B------:R-:W4:Y:S02]  /*20c0*/  LDSM.16.M88.4 R96, [R202] ;  /* 0x00000000ca60783b */ /* 0x000f240000000200 */
[----:B------:R-:W-:Y:S02]  /*20d0*/  HMMA.16816.F32 R48, R140, R46, R48 ;  /* 0x0000002e8c30723c */ /* 0x000fe40000001830 */
[----:B------:R-:W4:Y:S04]  /*20e0*/  LDSM.16.M88.4 R92, [R202+0x800] ;  /* 0x00080000ca5c783b */ /* 0x000f280000000200 */
[----:B--2---:R-:W2:Y:S04]  /*20f0*/  LDSM.16.M88.4 R88, [R202+0x1000] ;  /* 0x00100000ca58783b */ /* 0x004ea80000000200 */
[----:B------:R-:W2:Y:S01]  /*2100*/  LDSM.16.M88.4 R44, [R202+0x1800] ;  /* 0x00180000ca2c783b */ /* 0x000ea20000000200 */
[C---:B---3--:R-:W-:Y:S03]  /*2110*/  HMMA.16816.F32 R12, R152.reuse, R32, R12 ;  /* 0x00000020980c723c */ /* 0x048fe6000000180c */
[----:B------:R-:W-:Y:S04]  /*2120*/  LDSM.16.M88.4 R104, [R211+0xb900] ;  /* 0x00b90000d368783b */ /* 0x000fe80000000200 */
[----:B------:R-:W0:Y:S01]  /*2130*/  LDGDEPBAR ;  /* 0x00000000000079af */ /* 0x000e220000000000 */
[C---:B------:R-:W-:Y:S03]  /*2140*/  HMMA.16816.F32 R8, R152.reuse, R34, R8 ;  /* 0x000000229808723c */ /* 0x040fe60000001808 */
[----:B------:R-:W3:Y:S05]  /*2150*/  LDSM.16.M88.4 R32, [R202+0x2000] ;  /* 0x00200000ca20783b */ /* 0x000eea0000000200 */
[C---:B-1----:R-:W-:Y:S08]  /*2160*/  HMMA.16816.F32 R84, R152.reuse, R100, R84 ;  /* 0x000000649854723c */ /* 0x042ff00000001854 */
[C---:B------:R-:W-:Y:S01]  /*2170*/  HMMA.16816.F32 R80, R152.reuse, R102, R80 ;  /* 0x000000669850723c */ /* 0x040fe20000001850 */
[----:B------:R-:W1:Y:S07]  /*2180*/  LDSM.16.M88.4 R100, [R202+0x2800] ;  /* 0x00280000ca64783b */ /* 0x000e6e0000000200 */
        /* <DEDUP_REMOVED lines=11> */
[----:B------:R-:W1:Y:S07]  /*2240*/  LDSM.16.M88.4 R16, [R214+0xc900] ;  /* 0x00c90000d610783b */ /* 0x000e6e0000000200 */
[C---:B------:R-:W-:Y:S08]  /*2250*/  HMMA.16816.F32 R12, R168.reuse, R96, R12 ;  /* 0x00000060a80c723c */ /* 0x040ff0000000180c */
        /* <DEDUP_REMOVED lines=11> */
[C---:B---3--:R-:W-:Y:S08]  /*2310*/  HMMA.16816.F32 R60, R168.reuse, R32, R60 ;  /* 0x00000020a83c723c */ /* 0x048ff0000000183c */
[C---:B------:R-:W-:Y:S01]  /*2320*/  HMMA.16816.F32 R56, R168.reuse, R34, R56 ;  /* 0x00000022a838723c */ /* 0x040fe20000001838 */
[----:B------:R-:W3:Y:S07]  /*2330*/  LDSM.16.M88.4 R32, [R213+0x4000] ;  /* 0x00400000d520783b */ /* 0x000eee0000000200 */
[C---:B-1----:R-:W-:Y:S08]  /*2340*/  HMMA.16816.F32 R52, R168.reuse, R100, R52 ;  /* 0x00000064a834723c */ /* 0x042ff00000001834 */
[----:B------:R-:W-:Y:S01]  /*2350*/  HMMA.16816.F32 R48, R168, R102, R48 ;  /* 0x00000066a830723c */ /* 0x000fe20000001830 */
[----:B------:R-:W-:Y:S07]  /*2360*/  LDSM.16.M88.4 R100, [R211+0xc100] ;  /* 0x00c10000d364783b */ /* 0x000fee0000000200 */
[C---:B----4-:R-:W-:Y:S08]  /*2370*/  HMMA.16816.F32 R12, R172.reuse, R28, R12 ;  /* 0x0000001cac0c723c */ /* 0x050ff0000000180c */
[C---:B------:R-:W-:Y:S01]  /*2380*/  HMMA.16816.F32 R8, R172.reuse, R30, R8 ;  /* 0x0000001eac08723c */ /* 0x040fe20000001808 */
[----:B------:R-:W1:Y:S07]  /*2390*/  LDSM.16.M88.4 R28, [R213+0x4800] ;  /* 0x00480000d51c783b */ /* 0x000e6e0000000200 */
        /* <DEDUP_REMOVED lines=8> */
[----:B------:R-:W1:Y:S07]  /*2420*/  LDSM.16.M88.4 R16, [R211+0xb100] ;  /* 0x00b10000d310783b */ /* 0x000e6e0000000200 */
[C---:B------:R-:W-:Y:S08]  /*2430*/  HMMA.16816.F32 R60, R172.reuse, R96, R60 ;  /* 0x00000060ac3c723c */ /* 0x040ff0000000183c */
[C---:B------:R-:W-:Y:S01]  /*2440*/  HMMA.16816.F32 R56, R172.reuse, R98, R56 ;  /* 0x00000062ac38723c */ /* 0x040fe20000001838 */
[----:B------:R-:W1:Y:S07]  /*2450*/  LDSM.16.M88.4 R96, [R211+0xc900] ;  /* 0x00c90000d360783b */ /* 0x000e6e0000000200 */
[C---:B------:R-:W-:Y:S08]  /*2460*/  HMMA.16816.F32 R52, R172.reuse, R92, R52 ;  /* 0x0000005cac34723c */ /* 0x040ff00000001834 */
[----:B------:R-:W-:Y:S01]  /*2470*/  HMMA.16816.F32 R48, R172, R94, R48 ;  /* 0x0000005eac30723c */ /* 0x000fe20000001830 */
        /* <DEDUP_REMOVED lines=11> */
[C---:B------:R-:W-:Y:S01]  /*2530*/  HMMA.16816.F32 R64, R176.reuse, R30, R64 ;  /* 0x0000001eb040723c */ /* 0x040fe20000001840 */
[----:B------:R-:W1:Y:S07]  /*2540*/  LDSM.16.M88.4 R28, [R202+0x4000] ;  /* 0x00400000ca1c783b */ /* 0x000e6e0000000200 */
        /* <DEDUP_REMOVED lines=18> */
[C---:B--2---:R-:W-:Y:S08]  /*2670*/  HMMA.16816.F32 R52, R180.reuse, R88, R52 ;  /* 0x00000058b434723c */ /* 0x044ff00000001834 */
[----:B------:R-:W-:Y:S08]  /*2680*/  HMMA.16816.F32 R48, R180, R90, R48 ;  /* 0x0000005ab430723c */ /* 0x000ff00000001830 */
[C---:B------:R-:W-:Y:S08]  /*2690*/  HMMA.16816.F32 R12, R188.reuse, R44, R12 ;  /* 0x0000002cbc0c723c */ /* 0x040ff0000000180c */
[C---:B------:R-:W-:Y:S08]  /*26a0*/  HMMA.16816.F32 R8, R188.reuse, R46, R8 ;  /* 0x0000002ebc08723c */ /* 0x040ff00000001808 */
[C---:B---3--:R-:W-:Y:S08]  /*26b0*/  HMMA.16816.F32 R84, R188.reuse, R32, R84 ;  /* 0x00000020bc54723c */ /* 0x048ff00000001854 */
[C---:B------:R-:W-:Y:S08]  /*26c0*/  HMMA.16816.F32 R80, R188.reuse, R34, R80 ;  /* 0x00000022bc50723c */ /* 0x040ff00000001850 */
[C---:B-1----:R-:W-:Y:S08]  /*26d0*/  HMMA.16816.F32 R76, R188.reuse, R28, R76 ;  /* 0x0000001cbc4c723c */ /* 0x042ff0000000184c */
        /* <DEDUP_REMOVED lines=35> */
.L_x_231:
[----:B------:R-:W-:Y:S01]  /*2910*/  FMUL.FTZ R8, R8, c[0x0][0x320] ;  /* 0x0000c80008087a20 */ /* 0x000fe20000410000 */
[----:B------:R-:W-:Y:S01]  /*2920*/  LOP3.LUT R25, R108, 0xffffffe0, RZ, 0xc0, !PT ;  /* 0xffffffe06c197812 */ /* 0x000fe200078ec0ff */
[----:B------:R-:W-:Y:S01]  /*2930*/  FMUL.FTZ R0, R12, c[0x0][0x320] ;  /* 0x0000c8000c007a20 */ /* 0x000fe20000410000 */
[-C--:B------:R-:W-:Y:S01]  /*2940*/  LEA.HI R27, R109, R42.reuse, RZ, 0x2 ;  /* 0x0000002a6d1b7211 */ /* 0x080fe200078f10ff */
[----:B-1----:R1:W2:Y:S01]  /*2950*/  MUFU.TANH R21, R8 ;  /* 0x0000000800157308 */ /* 0x0022a20000002400 */
[-C--:B------:R-:W-:Y:S01]  /*2960*/  IADD3 R6, -R25, R42.reuse, RZ ;  /* 0x0000002a19067210 */ /* 0x080fe20007ffe1ff */
[----:B------:R-:W-:Y:S01]  /*2970*/  FMUL.FTZ R23, R13, c[0x0][0x320] ;  /* 0x0000c8000d177a20 */ /* 0x000fe20000410000 */
[----:B------:R-:W-:Y:S01]  /*2980*/  LOP3.LUT R27, R27, 0xfffffffc, RZ, 0xc0, !PT ;  /* 0xfffffffc1b1b7812 */ /* 0x000fe200078ec0ff */
[----:B------:R-:W-:Y:S01]  /*2990*/  FMUL.FTZ R19, R9, c[0x0][0x320] ;  /* 0x0000c80009137a20 */ /* 0x000fe20000410000 */
[----:B------:R-:W-:Y:S01]  /*29a0*/  SHF.R.S32.HI R25, RZ, 0x1f, R6 ;  /* 0x0000001fff197819 */ /* 0x000fe20000011406 */
[----:B------:R-:W-:Y:S01]  /*29b0*/  FMUL.FTZ R17, R84, c[0x0][0x320] ;  /* 0x0000c80054117a20 */ /* 0x000fe20000410000 */
[----:B------:R-:W-:Y:S01]  /*29c0*/  IADD3 R42, -R27, R42, RZ ;  /* 0x0000002a1b2a7210 */ /* 0x000fe20007ffe1ff */
[----:B------:R-:W-:Y:S01]  /*29d0*/  FMUL.FTZ R13, R85, c[0x0][0x320] ;  /* 0x0000c800550d7a20 */ /* 0x000fe20000410000 */
[----:B------:R-:W-:Y:S01]  /*29e0*/  LEA.HI R25, R25, R6, RZ, 0x2 ;  /* 0x0000000619197211 */ /* 0x000fe200078f10ff */
[----:B------:R-:W-:Y:S01]  /*29f0*/  FMUL.FTZ R7, R80, c[0x0][0x320] ;  /* 0x0000c80050077a20 */ /* 0x000fe20000410000 */
[----:B------:R-:W-:Y:S01]  /*2a00*/  LEA.HI R4, R42, R42, RZ, 0x1 ;  /* 0x0000002a2a047211 */ /* 0x000fe200078f08ff */
[----:B------:R-:W-:Y:S01]  /*2a10*/  FMUL.FTZ R9, R81, c[0x0][0x320] ;  /* 0x0000c80051097a20 */ /* 0x000fe20000410000 */
[----:B------:R-:W-:Y:S01]  /*2a20*/  LOP3.LUT R225, R25, 0x7ffffffc, RZ, 0xc0, !PT ;  /* 0x7ffffffc19e17812 */ /* 0x000fe200078ec0ff */
[----:B------:R-:W-:Y:S01]  /*2a30*/  FMUL.FTZ R33, R76, c[0x0][0x320] ;  /* 0x0000c8004c217a20 */ /* 0x000fe20000410000 */
[----:B------:R-:W-:Y:S01]  /*2a40*/  LOP3.LUT R27, R4, 0x1ffffffe, RZ, 0xc0, !PT ;  /* 0x1ffffffe041b7812 */ /* 0x000fe200078ec0ff */
[----:B------:R-:W-:Y:S01]  /*2a50*/  FMUL.FTZ R31, R77, c[0x0][0x320] ;  /* 0x0000c8004d1f7a20 */ /* 0x000fe20000410000 */
[----:B-1----:R-:W-:Y:S01]  /*2a60*/  SHF.R.S32.HI R8, RZ, 0x1f, R43 ;  /* 0x0000001fff087819 */ /* 0x002fe2000001142b */
[----:B------:R-:W-:Y:S01]  /*2a70*/  FMUL.FTZ R29, R72, c[0x0][0x320] ;  /* 0x0000c800481d7a20 */ /* 0x000fe20000410000 */
[----:B------:R-:W-:Y:S01]  /*2a80*/  IADD3 R27, R42, -R27, RZ ;  /* 0x8000001b2a1b7210 */ /* 0x000fe20007ffe0ff */
[----:B------:R-:W-:Y:S01]  /*2a90*/  FMUL.FTZ R131, R49, c[0x0][0x320] ;  /* 0x0000c80031837a20 */ /* 0x000fe20000410000 */
[----:B------:R-:W-:Y:S01]  /*2aa0*/  LEA.HI R8, R8, R43, RZ, 0x3 ;  /* 0x0000002b08087211 */ /* 0x000fe200078f18ff */
[----:B------:R-:W-:Y:S01]  /*2ab0*/  FMUL.FTZ R73, R73, c[0x0][0x320] ;  /* 0x0000c80049497a20 */ /* 0x000fe20000410000 */
[----:B------:R-:W-:Y:S01]  /*2ac0*/  IADD3 R225, R6, -R225, RZ ;  /* 0x800000e106e17210 */ /* 0x000fe20007ffe0ff */
[----:B------:R-:W-:Y:S01]  /*2ad0*/  FMUL.FTZ R68, R68, c[0x0][0x320] ;  /* 0x0000c80044447a20 */ /* 0x000fe20000410000 */
[----:B------:R-:W-:Y:S01]  /*2ae0*/  LOP3.LUT R8, R8, 0xffffff8, RZ, 0xc0, !PT ;  /* 0x0ffffff808087812 */ /* 0x000fe200078ec0ff */
[----:B------:R-:W-:Y:S01]  /*2af0*/  FMUL.FTZ R64, R64, c[0x0][0x320] ;  /* 0x0000c80040407a20 */ /* 0x000fe20000410000 */
[----:B------:R-:W-:Y:S01]  /*2b00*/  IADD3 R6, R216, 0x1, R39 ;  /* 0x00000001d8067810 */ /* 0x000fe20007ffe027 */
[----:B------:R-:W-:Y:S01]  /*2b10*/  FMUL.FTZ R65, R65, c[0x0][0x320] ;  /* 0x0000c80041417a20 */ /* 0x000fe20000410000 */
[----:B------:R-:W-:Y:S01]  /*2b20*/  IADD3 R43, R43, -R8, RZ ;  /* 0x800000082b2b7210 */ /* 0x000fe20007ffe0ff */
[----:B------:R-:W-:Y:S01]  /*2b30*/  FMUL.FTZ R60, R60, c[0x0][0x320] ;  /* 0x0000c8003c3c7a20 */ /* 0x000fe20000410000 */
[----:B------:R-:W-:Y:S01]  /*2b40*/  LEA.HI.SX32 R8, R25, R40, 0x1e ;  /* 0x0000002819087211 */ /* 0x000fe200078ff2ff */
[----:B------:R-:W-:Y:S01]  /*2b50*/  FMUL.FTZ R61, R61, c[0x0][0x320] ;  /* 0x0000c8003d3d7a20 */ /* 0x000fe20000410000 */
[----:B------:R-:W-:Y:S01]  /*2b60*/  SHF.L.U32 R225, R225, 0x1, RZ ;  /* 0x00000001e1e17819 */ /* 0x000fe200000006ff */
[----:B------:R-:W-:Y:S01]  /*2b70*/  FMUL.FTZ R53, R53, c[0x0][0x320] ;  /* 0x0000c80035357a20 */ /* 0x000fe20000410000 */
[----:B------:R-:W1:Y:S01]  /*2b80*/  MUFU.TANH R0, R0 ;  /* 0x0000000000007308 */ /* 0x000e620000002400 */
[----:B------:R-:W-:Y:S01]  /*2b90*/  IMAD R8, R43, 0x10, R8 ;  /* 0x000000102b087824 */ /* 0x000fe200078e0208 */
[----:B------:R-:W-:Y:S01]  /*2ba0*/  IADD3 R49, -R219, R6, -R225 ;  /* 0x00000006db317210 */ /* 0x000fe20007ffe9e1 */
[----:B------:R-:W-:Y:S01]  /*2bb0*/  FMUL.FTZ R69, R69, c[0x0][0x320] ;  /* 0x0000c80045457a20 */ /* 0x000fe20000410000 */
[----:B------:R-:W-:Y:S01]  /*2bc0*/  ULDC UR7, c[0x0][0x324] ;  /* 0x0000c90000077ab9 */ /* 0x000fe20000000800 */
[----:B------:R-:W-:Y:S01]  /*2bd0*/  FMUL.FTZ R52, R52, c[0x0][0x320] ;  /* 0x0000c80034347a20 */ /* 0x000fe20000410000 */
[----:B------:R-:W-:Y:S01]  /*2be0*/  LEA R224, R27, R8, 0x3 ;  /* 0x000000081be07211 */ /* 0x000fe200078e18ff */
[----:B------:R-:W-:Y:S01]  /*2bf0*/  FMUL.FTZ R57, R57, c[0x0][0x320] ;  /* 0x0000c80039397a20 */ /* 0x000fe20000410000 */
[----:B------:R-:W3:Y:S01]  /*2c00*/  MUFU.TANH R23, R23 ;  /* 0x0000001700177308 */ /* 0x000ee20000002400 */
[----:B------:R-:W-:Y:S01]  /*2c10*/  ULOP3.LUT UR7, URZ, UR7, URZ, 0x33, !UPT ;  /* 0x000000073f077292 */ /* 0x000fe2000f8e333f */
[----:B------:R-:W-:Y:S01]  /*2c20*/  FMUL.FTZ R48, R48, c[0x0][0x320] ;  /* 0x0000c80030307a20 */ /* 0x000fe20000410000 */
[----:B------:R-:W0:Y:S01]  /*2c30*/  LDGDEPBAR ;  /* 0x00000000000079af */ /* 0x000e220000000000 */
[----:B------:R-:W-:Y:S01]  /*2c40*/  @P4 IMAD.HI.U32 R4, R224, c[0x0][0x2c8], RZ ;  /* 0x0000b200e0044a27 */ /* 0x000fe200078e00ff */
[----:B------:R-:W-:-:S03]  /*2c50*/  IADD3 R42, R39, -R225, RZ ;  /* 0x800000e1272a7210 */ /* 0x000fc60007ffe0ff */
[----:B------:R-:W-:Y:S01]  /*2c60*/  IMAD.MOV.U32 R12, RZ, RZ, R224 ;  /* 0x000000ffff0c7224 */ /* 0x000fe200078e00e0 */
[----:B------:R-:W-:Y:S01]  /*2c70*/  @P4 SHF.R.U32.HI R12, RZ, c[0x0][0x2cc], R4 ;  /* 0x0000b300ff0c4a19 */ /* 0x000fe20000011604 */
[----:B------:R-:W4:Y:S01]  /*2c80*/  MUFU.TANH R19, R19 ;  /* 0x0000001300137308 */ /* 0x000f220000002400 */
[----:B------:R-:W-:-:S03]  /*2c90*/  FMUL.FTZ R56, R56, c[0x0][0x320] ;  /* 0x0000c80038387a20 */ /* 0x000fc60000410000 */
[----:B------:R-:W5:Y:S04]  /*2ca0*/  SHFL.IDX PT, R4, R12, RZ, 0x1c1f ;  /* 0x001c1fff0c047589 */ /* 0x000f6800000e0000 */
        /* <DEDUP_REMOVED lines=23> */
[----:B-1----:R-:W-:-:S04]  /*2e20*/  IADD3 R48, -R225, R216, R39 ;  /* 0x000000d8e1307210 */ /* 0x002fc80007ffe127 */
[----:B------:R-:W-:Y:S02]  /*2e30*/  IMNMX R57, R57, R48, PT ;  /* 0x0000003039397217 */ /* 0x000fe40003800200 */
[----:B-----5:R-:W-:Y:S01]  /*2e40*/  IADD3 R56, R49, R4, RZ ;  /* 0x0000000431387210 */ /* 0x020fe20007ffe0ff */
[----:B------:R-:W-:Y:S05]  /*2e50*/  @!P3 BRA `(.L_x_232) ;  /* 0x000001200000b947 */ /* 0x000fea0003800000 */
[----:B--234-:R-:W-:Y:S01]  /*2e60*/  IADD3 R25, -R219, R216, R4 ;  /* 0x000000d8db197210 */ /* 0x01cfe20007ffe104 */
[----:B------:R-:W-:Y:S03]  /*2e70*/  BSSY B0, `(.L_x_233) ;  /* 0x000000c000007945 */ /* 0x000fe60003800000 */
        /* <DEDUP_REMOVED lines=8> */
.L_x_234:
[----:B------:R-:W-:-:S13]  /*2f00*/  ISETP.NE.AND P0, PT, R36, 0x1, PT ;  /* 0x000000012400780c */ /* 0x000fda0003f05270 */
[----:B------:R-:W-:-:S05]  /*2f10*/  @P0 IMAD.HI.U32 R4, R25, c[0x0][0x330], RZ ;  /* 0x0000cc0019040a27 */ /* 0x000fca00078e00ff */
[----:B------:R-:W-:Y:S02]  /*2f20*/  @P0 SHF.R.U32.HI R25, RZ, c[0x0][0x334], R4 ;  /* 0x0000cd00ff190a19 */ /* 0x000fe40000011604 */
.L_x_235:
[----:B------:R-:W-:Y:S05]  /*2f30*/  BSYNC B0 ;  /* 0x0000000000007941 */ /* 0x000fea0003800000 */
.L_x_233:
[----:B------:R-:W-:-:S05]  /*2f40*/  IMAD R25, R25, c[0x0][0x32c], R42 ;  /* 0x0000cb0019197a24 */ /* 0x000fca00078e022a */
[----:B------:R-:W-:Y:S02]  /*2f50*/  IADD3 R4, R25, c[0x0][0x32c], RZ ;  /* 0x0000cb0019047a10 */ /* 0x000fe40007ffe0ff */
[----:B------:R-:W-:Y:S02]  /*2f60*/  IMNMX R56, R56, R25, !PT ;  /* 0x0000001938387217 */ /* 0x000fe40007800200 */
[----:B------:R-:W-:Y:S02]  /*2f70*/  IMNMX R57, R57, R4, PT ;  /* 0x0000000439397217 */ /* 0x000fe40003800200 */
.L_x_232:
        /* <DEDUP_REMOVED lines=181> */
.L_x_238:
[----:B------:R-:W-:-:S13]  /*3ad0*/  ISETP.NE.AND P0, PT, R36, 0x1, PT ;  /* 0x000000012400780c */ /* 0x000fda0003f05270 */
[----:B------:R-:W-:-:S05]  /*3ae0*/  @P0 IMAD.HI.U32 R12, R51, c[0x0][0x330], RZ ;  /* 0x0000cc00330c0a27 */ /* 0x000fca00078e00ff */
[----:B------:R-:W-:Y:S02]  /*3af0*/  @P0 SHF.R.U32.HI R51, RZ, c[0x0][0x334], R12 ;  /* 0x0000cd00ff330a19 */ /* 0x000fe4000001160c */
.L_x_239:
[----:B------:R-:W-:Y:S05]  /*3b00*/  BSYNC B0 ;  /* 0x0000000000007941 */ /* 0x000fea0003800000 */
.L_x_237:
[----:B------:R-:W-:-:S05]  /*3b10*/  IMAD R42, R51, c[0x0][0x32c], R42 ;  /* 0x0000cb00332a7a24 */ /* 0x000fca00078e022a */
[----:B------:R-:W-:Y:S02]  /*3b20*/  IADD3 R51, R42, c[0x0][0x32c], RZ ;  /* 0x0000cb002a337a10 */ /* 0x000fe40007ffe0ff */
[----:B------:R-:W-:Y:S02]  /*3b30*/  IMNMX R49, R49, R42, !PT ;  /* 0x0000002a31317217 */ /* 0x000fe40007800200 */
[----:B------:R-:W-:Y:S02]  /*3b40*/  IMNMX R48, R48, R51, PT ;  /* 0x0000003330307217 */ /* 0x000fe40003800200 */
.L_x_236:
        /* <DEDUP_REMOVED lines=171> */
[--C-:B------:R-:W-:Y:S01]  /*4600*/  FFMA.FTZ R46, R17, c[0x0][0x2d0], -R146.reuse ;  /* 0x0000b400112e7a23 */ /* 0x100fe20000010892 */
[C---:B------:R-:W-:Y:S01]  /*4610*/  FSETP.NEU.FTZ.AND P0, PT, R116.reuse, -INF , PT ;  /* 0xff8000007400780b */ /* 0x040fe20003f1d000 */
[----:B------:R-:W-:Y:S01]  /*4620*/  FMUL.FTZ R127, R116, c[0x0][0x2d0] ;  /* 0x0000b400747f7a20 */ /* 0x000fe20000410000 */
[----:B------:R-:W1:Y:S01]  /*4630*/  MUFU.EX2 R49, R49 ;  /* 0x0000003100317308 */ /* 0x000e620000000800 */
[--C-:B------:R-:W-:Y:S02]  /*4640*/  FFMA.FTZ R117, R33, c[0x0][0x2d0], -R146.reuse ;  /* 0x0000b40021757a23 */ /* 0x100fe40000010892 */
[--C-:B------:R-:W-:Y:S01]  /*4650*/  FFMA.FTZ R126, R31, c[0x0][0x2d0], -R146.reuse ;  /* 0x0000b4001f7e7a23 */ /* 0x100fe20000010892 */
[----:B------:R-:W-:Y:S01]  /*4660*/  FSEL R127, R127, RZ, P0 ;  /* 0x000000ff7f7f7208 */ /* 0x000fe20000000000 */
[--C-:B------:R-:W-:Y:S01]  /*4670*/  FFMA.FTZ R128, R29, c[0x0][0x2d0], -R146.reuse ;  /* 0x0000b4001d807a23 */ /* 0x100fe20000010892 */
[----:B------:R-:W-:Y:S01]  /*4680*/  LDSM.16.MT88.4 R32, [R210+0x3900] ;  /* 0x00390000d220783b */ /* 0x000fe20000004200 */
[----:B------:R-:W-:Y:S01]  /*4690*/  FFMA.FTZ R119, R119, c[0x0][0x2d0], -R146 ;  /* 0x0000b40077777a23 */ /* 0x000fe20000010892 */
[----:B------:R-:W-:Y:S01]  /*46a0*/  MUFU.EX2 R48, R48 ;  /* 0x0000003000307308 */ /* 0x000fe20000000800 */
[--C-:B------:R-:W-:Y:S01]  /*46b0*/  FFMA.FTZ R51, R11, c[0x0][0x2d0], -R127.reuse ;  /* 0x0000b4000b337a23 */ /* 0x100fe2000001087f */
[----:B------:R-:W-:Y:S01]  /*46c0*/  LDSM.16.MT88.4 R28, [R209+0x3900] ;  /* 0x00390000d11c783b */ /* 0x000fe20000004200 */
[----:B------:R-:W-:-:S02]  /*46d0*/  FFMA.FTZ R124, R42, c[0x0][0x2d0], -R127 ;  /* 0x0000b4002a7c7a23 */ /* 0x000fc4000001087f */
[--C-:B------:R-:W-:Y:S02]  /*46e0*/  FFMA.FTZ R50, R24, c[0x0][0x2d0], -R127.reuse ;  /* 0x0000b40018327a23 */ /* 0x100fe4000001087f */
[--C-:B------:R-:W-:Y:S01]  /*46f0*/  FFMA.FTZ R47, R18, c[0x0][0x2d0], -R127.reuse ;  /* 0x0000b400122f7a23 */ /* 0x100fe2000001087f */
[----:B------:R-:W2:Y:S01]  /*4700*/  MUFU.EX2 R45, R45 ;  /* 0x0000002d002d7308 */ /* 0x000ea20000000800 */
[----:B------:R-:W-:Y:S01]  /*4710*/  FFMA.FTZ R42, R7, c[0x0][0x2d0], -R146 ;  /* 0x0000b400072a7a23 */ /* 0x000fe20000010892 */
[----:B-1----:R-:W-:Y:S01]  /*4720*/  F2FP.PACK_AB R64, R49, R118 ;  /* 0x000000763140723e */ /* 0x002fe200000000ff */
[----:B------:R-:W1:Y:S01]  /*4730*/  LDSM.16.MT88.4 R4, [R208+0x3100] ;  /* 0x00310000d004783b */ /* 0x000e620000004200 */
[--C-:B------:R-:W-:Y:S02]  /*4740*/  FFMA.FTZ R44, R14, c[0x0][0x2d0], -R127.reuse ;  /* 0x0000b4000e2c7a23 */ /* 0x100fe4000001087f */
[--C-:B------:R-:W-:Y:S01]  /*4750*/  FFMA.FTZ R41, R12, c[0x0][0x2d0], -R127.reuse ;  /* 0x0000b4000c297a23 */ /* 0x100fe2000001087f */
[----:B------:R-:W-:Y:S01]  /*4760*/  LDSM.16.MT88.4 R24, [R212+0x900] ;  /* 0x00090000d418783b */ /* 0x000fe20000004200 */
[----:B------:R-:W-:Y:S01]  /*4770*/  MUFU.EX2 R51, R51 ;  /* 0x0000003300337308 */ /* 0x000fe20000000800 */
[----:B------:R-:W-:-:S02]  /*4780*/  FFMA.FTZ R3, R10, c[0x0][0x2d0], -R127 ;  /* 0x0000b4000a037a23 */ /* 0x000fc4000001087f */
[----:B------:R-:W3:Y:S01]  /*4790*/  LDSM.16.MT88.4 R12, [R208+0x900] ;  /* 0x00090000d00c783b */ /* 0x000ee20000004200 */
[--C-:B------:R-:W-:Y:S02]  /*47a0*/  FFMA.FTZ R2, R8, c[0x0][0x2d0], -R127.reuse ;  /* 0x0000b40008027a23 */ /* 0x100fe4000001087f */
[--C-:B------:R-:W-:Y:S01]  /*47b0*/  FFMA.FTZ R125, R150, c[0x0][0x2d0], -R127.reuse ;  /* 0x0000b400967d7a23 */ /* 0x100fe2000001087f */
[----:B------:R-:W4:Y:S01]  /*47c0*/  LDSM.16.MT88.4 R8, [R212+0x3900] ;  /* 0x00390000d408783b */ /* 0x000f220000004200 */
[----:B------:R-:W5:Y:S01]  /*47d0*/  MUFU.EX2 R124, R124 ;  /* 0x0000007c007c7308 */ /* 0x000f620000000800 */
[----:B--2---:R-:W-:Y:S01]  /*47e0*/  F2FP.PACK_AB R66, R45, R48 ;  /* 0x000000302d42723e */ /* 0x004fe200000000ff */
[--C-:B------:R-:W-:Y:S01]  /*47f0*/  FFMA.FTZ R130, R130, c[0x0][0x2d0], -R127.reuse ;  /* 0x0000b40082827a23 */ /* 0x100fe2000001087f */
[----:B------:R-:W2:Y:S01]  /*4800*/  LDSM.16.MT88.4 R16, [R209+0x900] ;  /* 0x00090000d110783b */ /* 0x000ea20000004200 */
[--C-:B------:R-:W-:Y:S02]  /*4810*/  FFMA.FTZ R129, R148, c[0x0][0x2d0], -R127.reuse ;  /* 0x0000b40094817a23 */ /* 0x100fe4000001087f */
[----:B------:R-:W-:-:S02]  /*4820*/  FFMA.FTZ R136, R136, c[0x0][0x2d0], -R127 ;  /* 0x0000b40088887a23 */ /* 0x000fc4000001087f */
[----:B------:R-:W-:Y:S01]  /*4830*/  MUFU.EX2 R50, R50 ;  /* 0x0000003200327308 */ /* 0x000fe20000000800 */
[--C-:B------:R-:W-:Y:S02]  /*4840*/  FFMA.FTZ R148, R151, c[0x0][0x2d0], -R146.reuse ;  /* 0x0000b40097947a23 */ /* 0x100fe40000010892 */
[--C-:B------:R-:W-:Y:S02]  /*4850*/  FFMA.FTZ R150, R147, c[0x0][0x2d0], -R146.reuse ;  /* 0x0000b40093967a23 */ /* 0x100fe40000010892 */
[--C-:B------:R-:W-:Y:S02]  /*4860*/  FFMA.FTZ R139, R139, c[0x0][0x2d0], -R146.reuse ;  /* 0x0000b4008b8b7a23 */ /* 0x100fe40000010892 */
[----:B------:R-:W-:Y:S01]  /*4870*/  FFMA.FTZ R145, R145, c[0x0][0x2d0], -R146 ;  /* 0x0000b40091917a23 */ /* 0x000fe20000010892 */
[----:B------:R-:W1:Y:S01]  /*4880*/  MUFU.EX2 R47, R47 ;  /* 0x0000002f002f7308 */ /* 0x000e620000000800 */
[----:B-----5:R-:W-:Y:S01]  /*4890*/  F2FP.PACK_AB R65, R124, R51 ;  /* 0x000000337c41723e */ /* 0x020fe200000000ff */
[----:B------:R-:W-:-:S02]  /*48a0*/  FFMA.FTZ R147, R186, c[0x0][0x2d0], -R127 ;  /* 0x0000b400ba937a23 */ /* 0x000fc4000001087f */
[--C-:B------:R-:W-:Y:S02]  /*48b0*/  FFMA.FTZ R158, R158, c[0x0][0x2d0], -R127.reuse ;  /* 0x0000b4009e9e7a23 */ /* 0x100fe4000001087f */
[--C-:B------:R-:W-:Y:S02]  /*48c0*/  FFMA.FTZ R151, R184, c[0x0][0x2d0], -R127.reuse ;  /* 0x0000b400b8977a23 */ /* 0x100fe4000001087f */
[----:B------:R-:W-:Y:S01]  /*48d0*/  MUFU.EX2 R46, R46 ;  /* 0x0000002e002e7308 */ /* 0x000fe20000000800 */
[----:B------:R-:W-:Y:S02]  /*48e0*/  FFMA.FTZ R162, R162, c[0x0][0x2d0], -R127 ;  /* 0x0000b400a2a27a23 */ /* 0x000fe4000001087f */
[--C-:B------:R-:W-:Y:S02]  /*48f0*/  FFMA.FTZ R184, R159, c[0x0][0x2d0], -R146.reuse ;  /* 0x0000b4009fb87a23 */ /* 0x100fe40000010892 */
[--C-:B------:R-:W-:Y:S02]  /*4900*/  FFMA.FTZ R186, R149, c[0x0][0x2d0], -R146.reuse ;  /* 0x0000b40095ba7a23 */ /* 0x100fe40000010892 */
[--C-:B------:R-:W-:Y:S01]  /*4910*/  FFMA.FTZ R161, R161, c[0x0][0x2d0], -R146.reuse ;  /* 0x0000b400a1a17a23 */ /* 0x100fe20000010892 */
[----:B-1----:R-:W-:Y:S01]  /*4920*/  F2FP.PACK_AB R67, R47, R50 ;  /* 0x000000322f43723e */ /* 0x002fe200000000ff */
[----:B------:R-:W1:Y:S01]  /*4930*/  MUFU.EX2 R43, R43 ;  /* 0x0000002b002b7308 */ /* 0x000e620000000800 */
[----:B------:R-:W-:-:S02]  /*4940*/  FFMA.FTZ R157, R157, c[0x0][0x2d0], -R146 ;  /* 0x0000b4009d9d7a23 */ /* 0x000fc40000010892 */
[--C-:B------:R-:W-:Y:S02]  /*4950*/  FFMA.FTZ R149, R166, c[0x0][0x2d0], -R127.reuse ;  /* 0x0000b400a6957a23 */ /* 0x100fe4000001087f */
[--C-:B------:R-:W-:Y:S01]  /*4960*/  FFMA.FTZ R164, R164, c[0x0][0x2d0], -R127.reuse ;  /* 0x0000b400a4a47a23 */ /* 0x100fe2000001087f */
[C---:B------:R-:W-:Y:S01]  /*4970*/  HMMA.16816.F32 R88, R64.reuse, R84, RZ ;  /* 0x000000544058723c */ /* 0x040fe200000018ff */
[--C-:B------:R-:W-:Y:S01]  /*4980*/  FFMA.FTZ R159, R160, c[0x0][0x2d0], -R127.reuse ;  /* 0x0000b400a09f7a23 */ /* 0x100fe2000001087f */
[----:B------:R-:W-:Y:S01]  /*4990*/  MUFU.EX2 R42, R42 ;  /* 0x0000002a002a7308 */ /* 0x000fe20000000800 */
[----:B------:R-:W-:Y:S02]  /*49a0*/  FFMA.FTZ R156, R156, c[0x0][0x2d0], -R127 ;  /* 0x0000b4009c9c7a23 */ /* 0x000fe4000001087f */
[--C-:B------:R-:W-:Y:S02]  /*49b0*/  FFMA.FTZ R228, R131, c[0x0][0x2d0], -R146.reuse ;  /* 0x0000b40083e47a23 */ /* 0x100fe40000010892 */
[--C-:B------:R-:W-:Y:S01]  /*49c0*/  FFMA.FTZ R137, R137, c[0x0][0x2d0], -R146.reuse ;  /* 0x0000b40089897a23 */ /* 0x100fe20000010892 */
[----:B------:R-:W-:Y:S01]  /*49d0*/  HMMA.16816.F32 R84, R64, R86, RZ ;  /* 0x000000564054723c */ /* 0x000fe200000018ff */
[--C-:B------:R-:W-:Y:S01]  /*49e0*/  FFMA.FTZ R160, R135, c[0x0][0x2d0], -R146.reuse ;  /* 0x0000b40087a07a23 */ /* 0x100fe20000010892 */
[----:B------:R-:W-:Y:S01]  /*49f0*/  MUFU.EX2 R39, R39 ;  /* 0x0000002700277308 */ /* 0x000fe20000000800 */
[----:B------:R-:W-:-:S02]  /*4a00*/  FFMA.FTZ R133, R133, c[0x0][0x2d0], -R146 ;  /* 0x0000b40085857a23 */ /* 0x000fc40000010892 */
[--C-:B------:R-:W-:Y:S02]  /*4a10*/  FFMA.FTZ R131, R144, c[0x0][0x2d0], -R127.reuse ;  /* 0x0000b40090837a23 */ /* 0x100fe4000001087f */
[--C-:B------:R-:W-:Y:S01]  /*4a20*/  FFMA.FTZ R138, R138, c[0x0][0x2d0], -R127.reuse ;  /* 0x0000b4008a8a7a23 */ /* 0x100fe2000001087f */
[C---:B------:R-:W-:Y:S01]  /*4a30*/  HMMA.16816.F32 R80, R64.reuse, R76, RZ ;  /* 0x0000004c4050723c */ /* 0x040fe200000018ff */
[----:B------:R-:W-:Y:S01]  /*4a40*/  FFMA.FTZ R227, R132, c[0x0][0x2d0], -R127 ;  /* 0x0000b40084e37a23 */ /* 0x000fe2000001087f */
[----:B------:R-:W-:Y:S01]  /*4a50*/  MUFU.EX2 R44, R44 ;  /* 0x0000002c002c7308 */ /* 0x000fe20000000800 */
[----:B------:R-:W-:Y:S02]  /*4a60*/  FADD.FTZ R49, R118, R49 ;  /* 0x0000003176317221 */ /* 0x000fe40000010000 */
[----:B------:R-:W-:Y:S02]  /*4a70*/  FADD.FTZ R51, R51, R124 ;  /* 0x0000007c33337221 */ /* 0x000fe40000010000 */
[----:B------:R-:W-:Y:S01]  /*4a80*/  FADD.FTZ R48, R48, R49 ;  /* 0x0000003130307221 */ /* 0x000fe20000010000 */
[----:B------:R-:W-:Y:S01]  /*4a90*/  HMMA.16816.F32 R76, R64, R78, RZ ;  /* 0x0000004e404c723c */ /* 0x000fe200000018ff */
[----:B------:R-:W-:Y:S01]  /*4aa0*/  FADD.FTZ R50, R50, R51 ;  /* 0x0000003332327221 */ /* 0x000fe20000010000 */
[----:B------:R-:W5:Y:S01]  /*4ab0*/  MUFU.EX2 R41, R41 ;  /* 0x0000002900297308 */ /* 0x000f620000000800 */
[----:B------:R-:W-:-:S02]  /*4ac0*/  FADD.FTZ R45, R45, R48 ;  /* 0x000000302d2d7221 */ /* 0x000fc40000010000 */
[----:B------:R-:W-:-:S03]  /*4ad0*/  FADD.FTZ R47, R47, R50 ;  /* 0x000000322f2f7221 */ /* 0x000fc60000010000 */
        /* <DEDUP_REMOVED lines=19> */
[----:B------:R-:W2:Y:S06]  /*4c10*/  MUFU.EX2 R136, R136 ;  /* 0x0000008800887308 */ /* 0x000eac0000000800 */
[C---:B------:R-:W-:Y:S02]  /*4c20*/  HMMA.16816.F32 R60, R64.reuse, R4, RZ ;  /* 0x00000004403c723c */ /* 0x040fe400000018ff */
[----:B------:R-:W-:Y:S05]  /*4c30*/  MUFU.EX2 R139, R139 ;  /* 0x0000008b008b7308 */ /* 0x000fea0000000800 */
[----:B-1----:R-:W-:Y:S01]  /*4c40*/  F2FP.PACK_AB R4, R43, R46 ;  /* 0x0000002e2b04723e */ /* 0x002fe200000000ff */
[----:B------:R-:W-:Y:S01]  /*4c50*/  HMMA.16816.F32 R64, R64, R6, RZ ;  /* 0x000000064040723c */ /* 0x000fe200000018ff */
[----:B-----5:R-:W-:Y:S01]  /*4c60*/  F2FP.PACK_AB R5, R41, R44 ;  /* 0x0000002c2905723e */ /* 0x020fe200000000ff */
[----:B------:R-:W1:Y:S01]  /*4c70*/  MUFU.EX2 R148, R148 ;  /* 0x0000009400947308 */ /* 0x000e620000000800 */
[----:B------:R-:W-:-:S04]  /*4c80*/  FADD.FTZ R46, R46, R45 ;  /* 0x0000002d2e2e7221 */ /* 0x000fc80000010000 */
[----:B------:R-:W-:Y:S01]  /*4c90*/  F2FP.PACK_AB R6, R39, R42 ;  /* 0x0000002a2706723e */ /* 0x000fe200000000ff */
[----:B------:R-:W-:Y:S01]  /*4ca0*/  FADD.FTZ R43, R43, R46 ;  /* 0x0000002e2b2b7221 */ /* 0x000fe20000010000 */
[----:B------:R-:W-:Y:S01]  /*4cb0*/  F2FP.PACK_AB R7, R2, R3 ;  /* 0x000000030207723e */ /* 0x000fe200000000ff */
[----:B------:R-:W-:Y:S02]  /*4cc0*/  MUFU.EX2 R150, R150 ;  /* 0x0000009600967308 */ /* 0x000fe40000000800 */
[----:B------:R-:W-:-:S04]  /*4cd0*/  FADD.FTZ R42, R42, R43 ;  /* 0x0000002b2a2a7221 */ /* 0x000fc80000010000 */
[C---:B---3--:R-:W-:Y:S02]  /*4ce0*/  HMMA.16816.F32 R88, R4.reuse, R12, R88 ;  /* 0x0000000c0458723c */ /* 0x048fe40000001858 */
[----:B------:R-:W3:Y:S06]  /*4cf0*/  MUFU.EX2 R145, R145 ;  /* 0x0000009100917308 */ /* 0x000eec0000000800 */
[C---:B------:R-:W-:Y:S01]  /*4d00*/  HMMA.16816.F32 R84, R4.reuse, R14, R84 ;  /* 0x0000000e0454723c */ /* 0x040fe20000001854 */
[----:B------:R-:W5:Y:S01]  /*4d10*/  LDSM.16.MT88.4 R12, [R208+0x3900] ;  /* 0x00390000d00c783b */ /* 0x000f620000004200 */
[----:B------:R-:W-:Y:S06]  /*4d20*/  MUFU.EX2 R147, R147 ;  /* 0x0000009300937308 */ /* 0x000fec0000000800 */
        /* <DEDUP_REMOVED lines=8> */
[----:B------:R-:W-:Y:S01]  /*4db0*/  LDSM.16.MT88.4 R24, [R212+0x1100] ;  /* 0x00110000d418783b */ /* 0x000fe20000004200 */
[----:B------:R-:W-:Y:S06]  /*4dc0*/  MUFU.EX2 R161, R161 ;  /* 0x000000a100a17308 */ /* 0x000fec0000000800 */
[C---:B------:R-:W-:Y:S02]  /*4dd0*/  HMMA.16816.F32 R104, R4.reuse, R20, R104 ;  /* 0x000000140468723c */ /* 0x040fe40000001868 */
[----:B------:R-:W1:Y:S06]  /*4de0*/  MUFU.EX2 R184, R184 ;  /* 0x000000b800b87308 */ /* 0x000e6c0000000800 */
[C---:B------:R-:W-:Y:S01]  /*4df0*/  HMMA.16816.F32 R100, R4.reuse, R22, R100 ;  /* 0x000000160464723c */ /* 0x040fe20000001864 */
[----:B------:R-:W1:Y:S01]  /*4e00*/  LDSM.16.MT88.4 R20, [R210+0x1100] ;  /* 0x00110000d214783b */ /* 0x000e620000004200 */
[----:B------:R-:W-:Y:S06]  /*4e10*/  MUFU.EX2 R157, R157 ;  /* 0x0000009d009d7308 */ /* 0x000fec0000000800 */
[C---:B--2---:R-:W-:Y:S02]  /*4e20*/  HMMA.16816.F32 R96, R4.reuse, R16, R96 ;  /* 0x000000100460723c */ /* 0x044fe40000001860 */
[----:B------:R-:W2:Y:S06]  /*4e30*/  MUFU.EX2 R186, R186 ;  /* 0x000000ba00ba7308 */ /* 0x000eac0000000800 */
[C---:B------:R-:W-:Y:S01]  /*4e40*/  HMMA.16816.F32 R92, R4.reuse, R18, R92 ;  /* 0x00000012045c723c */ /* 0x040fe2000000185c */
[----:B------:R-:W-:Y:S01]  /*4e50*/  LDSM.16.MT88.4 R16, [R209+0x1100] ;  /* 0x00110000d110783b */ /* 0x000fe20000004200 */
        /* <DEDUP_REMOVED lines=11> */
[C---:B-----5:R-:W-:Y:S02]  /*4f10*/  HMMA.16816.F32 R60, R4.reuse, R12, R60 ;  /* 0x0000000c043c723c */ /* 0x060fe4000000183c */
[----:B------:R-:W5:Y:S06]  /*4f20*/  MUFU.EX2 R160, R160 ;  /* 0x000000a000a07308 */ /* 0x000f6c0000000800 */
[----:B------:R-:W-:Y:S01]  /*4f30*/  HMMA.16816.F32 R64, R4, R14, R64 ;  /* 0x0000000e0440723c */ /* 0x000fe20000001840 */
[----:B------:R-:W2:Y:S01]  /*4f40*/  LDSM.16.MT88.4 R12, [R212+0x4100] ;  /* 0x00410000d40c783b */ /* 0x000ea20000004200 */
[----:B------:R-:W-:Y:S05]  /*4f50*/  MUFU.EX2 R133, R133 ;  /* 0x0000008500857308 */ /* 0x000fea0000000800 */
[----:B------:R-:W-:-:S02]  /*4f60*/  F2FP.PACK_AB R4, R126, R117 ;  /* 0x000000757e04723e */ /* 0x000fc400000000ff */
[----:B------:R-:W-:Y:S01]  /*4f70*/  F2FP.PACK_AB R6, R119, R128 ;  /* 0x000000807706723e */ /* 0x000fe200000000ff */
[----:B------:R-:W2:Y:S01]  /*4f80*/  MUFU.EX2 R228, R228 ;  /* 0x000000e400e47308 */ /* 0x000ea20000000800 */
[----:B------:R-:W-:Y:S02]  /*4f90*/  F2FP.PACK_AB R5, R130, R125 ;  /* 0x0000007d8205723e */ /* 0x000fe400000000ff */
[----:B------:R-:W-:-:S05]  /*4fa0*/  F2FP.PACK_AB R7, R136, R129 ;  /* 0x000000818807723e */ /* 0x000fca00000000ff */
[----:B------:R-:W-:Y:S02]  /*4fb0*/  MUFU.EX2 R131, R131 ;  /* 0x0000008300837308 */ /* 0x000fe40000000800 */
[C---:B-1----:R-:W-:Y:S06]  /*4fc0*/  HMMA.16816.F32 R88, R4.reuse, R8, R88 ;  /* 0x000000080458723c */ /* 0x042fec0000001858 */
[----:B------:R-:W1:Y:S02]  /*4fd0*/  MUFU.EX2 R138, R138 ;  /* 0x0000008a008a7308 */ /* 0x000e640000000800 */
[C---:B------:R-:W-:Y:S01]  /*4fe0*/  HMMA.16816.F32 R84, R4.reuse, R10, R84 ;  /* 0x0000000a0454723c */ /* 0x040fe20000001854 */
[----:B------:R-:W1:Y:S05]  /*4ff0*/  LDSM.16.MT88.4 R8, [R208+0x4100] ;  /* 0x00410000d008783b */ /* 0x000e6a0000004200 */
[----:B------:R-:W-:Y:S02]  /*5000*/  MUFU.EX2 R227, R227 ;  /* 0x000000e300e37308 */ /* 0x000fe40000000800 */
[C---:B------:R-:W-:Y:S08]  /*5010*/  HMMA.16816.F32 R104, R4.reuse, R20, R104 ;  /* 0x000000140468723c */ /* 0x040ff00000001868 */
[C---:B--2---:R-:W-:Y:S08]  /*5020*/  HMMA.16816.F32 R80, R4.reuse, R12, R80 ;  /* 0x0000000c0450723c */ /* 0x044ff00000001850 */
[C---:B------:R-:W-:Y:S01]  /*5030*/  HMMA.16816.F32 R76, R4.reuse, R14, R76 ;  /* 0x0000000e044c723c */ /* 0x040fe2000000184c */
[----:B------:R-:W2:Y:S07]  /*5040*/  LDSM.16.MT88.4 R12, [R208+0x1900] ;  /* 0x00190000d00c783b */ /* 0x000eae0000004200 */
[C---:B------:R-:W-:Y:S01]  /*5050*/  HMMA.16816.F32 R100, R4.reuse, R22, R100 ;  /* 0x000000160464723c */ /* 0x040fe20000001864 */
[----:B------:R-:W-:Y:S07]  /*5060*/  LDSM.16.MT88.4 R20, [R210+0x1900] ;  /* 0x00190000d214783b */ /* 0x000fee0000004200 */
[C---:B------:R-:W-:Y:S08]  /*5070*/  HMMA.16816.F32 R72, R4.reuse, R32, R72 ;  /* 0x000000200448723c */ /* 0x040ff00000001848 */
[C---:B-1----:R-:W-:Y:S08]  /*5080*/  HMMA.16816.F32 R60, R4.reuse, R8, R60 ;  /* 0x00000008043c723c */ /* 0x042ff0000000183c */
[C---:B------:R-:W-:Y:S01]  /*5090*/  HMMA.16816.F32 R64, R4.reuse, R10, R64 ;  /* 0x0000000a0440723c */ /* 0x040fe20000001840 */
[----:B------:R-:W1:Y:S07]  /*50a0*/  LDSM.16.MT88.4 R8, [R212+0x4900] ;  /* 0x00490000d408783b */ /* 0x000e6e0000004200 */
[C---:B------:R-:W-:Y:S01]  /*50b0*/  HMMA.16816.F32 R68, R4.reuse, R34, R68 ;  /* 0x000000220444723c */ /* 0x040fe20000001844 */
[----:B------:R-:W1:Y:S07]  /*50c0*/  LDSM.16.MT88.4 R32, [R210+0x4900] ;  /* 0x00490000d220783b */ /* 0x000e6e0000004200 */
[C---:B------:R-:W-:Y:S08]  /*50d0*/  HMMA.16816.F32 R112, R4.reuse, R24, R112 ;  /* 0x000000180470723c */ /* 0x040ff00000001870 */
[C---:B------:R-:W-:Y:S01]  /*50e0*/  HMMA.16816.F32 R108, R4.reuse, R26, R108 ;  /* 0x0000001a046c723c */ /* 0x040fe2000000186c */
[----:B------:R-:W1:Y:S07]  /*50f0*/  LDSM.16.MT88.4 R24, [R212+0x1900] ;  /* 0x00190000d418783b */ /* 0x000e6e0000004200 */
[C---:B------:R-:W-:Y:S08]  /*5100*/  HMMA.16816.F32 R96, R4.reuse, R16, R96 ;  /* 0x000000100460723c */ /* 0x040ff00000001860 */
[C---:B------:R-:W-:Y:S01]  /*5110*/  HMMA.16816.F32 R92, R4.reuse, R18, R92 ;  /* 0x00000012045c723c */ /* 0x040fe2000000185c */
[----:B------:R-:W1:Y:S07]  /*5120*/  LDSM.16.MT88.4 R16, [R209+0x1900] ;  /* 0x00190000d110783b */ /* 0x000e6e0000004200 */
[C---:B------:R-:W-:Y:S08]  /*5130*/  HMMA.16816.F32 R52, R4.reuse, R28, R52 ;  /* 0x0000001c0434723c */ /* 0x040ff00000001834 */
[----:B------:R-:W-:Y:S01]  /*5140*/  HMMA.16816.F32 R56, R4, R30, R56 ;  /* 0x0000001e0438723c */ /* 0x000fe20000001838 */
[----:B------:R-:W5:Y:S06]  /*5150*/  LDSM.16.MT88.4 R28, [R209+0x4900] ;  /* 0x00490000d11c783b */ /* 0x000f6c0000004200 */
[----:B------:R-:W-:-:S02]  /*5160*/  F2FP.PACK_AB R4, R148, R139 ;  /* 0x0000008b9404723e */ /* 0x000fc400000000ff */
[----:B---3--:R-:W-:Y:S02]  /*5170*/  F2FP.PACK_AB R6, R145, R150 ;  /* 0x000000969106723e */ /* 0x008fe400000000ff */
[----:B----4-:R-:W-:Y:S02]  /*5180*/  F2FP.PACK_AB R5, R158, R147 ;  /* 0x000000939e05723e */ /* 0x010fe400000000ff */
[----:B------:R-:W-:-:S07]  /*5190*/  F2FP.PACK_AB R7, R162, R151 ;  /* 0x00000097a207723e */ /* 0x000fce00000000ff */
[C---:B--2---:R-:W-:Y:S08]  /*51a0*/  HMMA.16816.F32 R88, R4.reuse, R12, R88 ;  /* 0x0000000c0458723c */ /* 0x044ff00000001858 */
[C---:B------:R-:W-:Y:S01]  /*51b0*/  HMMA.16816.F32 R84, R4.reuse, R14, R84 ;  /* 0x0000000e0454723c */ /* 0x040fe20000001854 */
[----:B------:R-:W2:Y:S07]  /*51c0*/  LDSM.16.MT88.4 R12, [R208+0x4900] ;  /* 0x00490000d00c783b */ /* 0x000eae0000004200 */
[C---:B-1----:R-:W-:Y:S08]  /*51d0*/  HMMA.16816.F32 R80, R4.reuse, R8, R80 ;  /* 0x000000080450723c */ /* 0x042ff00000001850 */
[C---:B------:R-:W-:Y:S01]  /*51e0*/  HMMA.16816.F32 R76, R4.reuse, R10, R76 ;  /* 0x0000000a044c723c */ /* 0x040fe2000000184c */
[----:B------:R-:W1:Y:S07]  /*51f0*/  LDSM.16.MT88.4 R8, [R208+0x2100] ;  /* 0x00210000d008783b */ /* 0x000e6e0000004200 */
[C---:B------:R-:W-:Y:S08]  /*5200*/  HMMA.16816.F32 R104, R4.reuse, R20, R104 ;  /* 0x000000140468723c */ /* 0x040ff00000001868 */
[C---:B------:R-:W-:Y:S01]  /*5210*/  HMMA.16816.F32 R100, R4.reuse, R22, R100 ;  /* 0x000000160464723c */ /* 0x040fe20000001864 */
[----:B------:R-:W3:Y:S07]  /*5220*/  LDSM.16.MT88.4 R20, [R210+0x2100] ;  /* 0x00210000d214783b */ /* 0x000eee0000004200 */
[C---:B------:R-:W-:Y:S08]  /*5230*/  HMMA.16816.F32 R72, R4.reuse, R32, R72 ;  /* 0x000000200448723c */ /* 0x040ff00000001848 */
[C---:B------:R-:W-:Y:S01]  /*5240*/  HMMA.16816.F32 R68, R4.reuse, R34, R68 ;  /* 0x000000220444723c */ /* 0x040fe20000001844 */
[----:B------:R-:W4:Y:S07]  /*5250*/  LDSM.16.MT88.4 R32, [R210+0x5100] ;  /* 0x00510000d220783b */ /* 0x000f2e0000004200 */
[C---:B------:R-:W-:Y:S08]  /*5260*/  HMMA.16816.F32 R112, R4.reuse, R24, R112 ;  /* 0x000000180470723c */ /* 0x040ff00000001870 */
[C---:B------:R-:W-:Y:S01]  /*5270*/  HMMA.16816.F32 R108, R4.reuse, R26, R108 ;  /* 0x0000001a046c723c */ /* 0x040fe2000000186c */
[----:B------:R-:W1:Y:S07]  /*5280*/  LDSM.16.MT88.4 R24, [R212+0x2100] ;  /* 0x00210000d418783b */ /* 0x000e6e0000004200 */
[C---:B------:R-:W-:Y:S08]  /*5290*/  HMMA.16816.F32 R96, R4.reuse, R16, R96 ;  /* 0x000000100460723c */ /* 0x040ff00000001860 */
[C---:B------:R-:W-:Y:S01]  /*52a0*/  HMMA.16816.F32 R92, R4.reuse, R18, R92 ;  /* 0x00000012045c723c */ /* 0x040fe2000000185c */
[----:B------:R-:W1:Y:S07]  /*52b0*/  LDSM.16.MT88.4 R16, [R209+0x2100] ;  /* 0x00210000d110783b */ /* 0x000e6e0000004200 */
[C---:B-----5:R-:W-:Y:S08]  /*52c0*/  HMMA.16816.F32 R52, R4.reuse, R28, R52 ;  /* 0x0000001c0434723c */ /* 0x060ff00000001834 */
[C---:B------:R-:W-:Y:S01]  /*52d0*/  HMMA.16816.F32 R56, R4.reuse, R30, R56 ;  /* 0x0000001e0438723c */ /* 0x040fe20000001838 */
[----:B------:R-:W-:Y:S07]  /*52e0*/  LDSM.16.MT88.4 R28, [R209+0x5100] ;  /* 0x00510000d11c783b */ /* 0x000fee0000004200 */
[C---:B--2---:R-:W-:Y:S08]  /*52f0*/  HMMA.16816.F32 R60, R4.reuse, R12, R60 ;  /* 0x0000000c043c723c */ /* 0x044ff0000000183c */
[----:B------:R-:W-:Y:S01]  /*5300*/  HMMA.16816.F32 R64, R4, R14, R64 ;  /* 0x0000000e0440723c */ /* 0x000fe20000001840 */
[----:B------:R-:W2:Y:S06]  /*5310*/  LDSM.16.MT88.4 R12, [R212+0x5100] ;  /* 0x00510000d40c783b */ /* 0x000eac0000004200 */
[----:B------:R-:W-:-:S02]  /*5320*/  F2FP.PACK_AB R4, R184, R161 ;  /* 0x000000a1b804723e */ /* 0x000fc400000000ff */
[----:B------:R-:W-:Y:S02]  /*5330*/  F2FP.PACK_AB R6, R186, R157 ;  /* 0x0000009dba06723e */ /* 0x000fe400000000ff */
[----:B------:R-:W-:Y:S02]  /*5340*/  F2FP.PACK_AB R5, R164, R149 ;  /* 0x00000095a405723e */ /* 0x000fe400000000ff */
[----:B------:R-:W-:-:S07]  /*5350*/  F2FP.PACK_AB R7, R156, R159 ;  /* 0x0000009f9c07723e */ /* 0x000fce00000000ff */
[C---:B-1----:R-:W-:Y:S08]  /*5360*/  HMMA.16816.F32 R88, R4.reuse, R8, R88 ;  /* 0x000000080458723c */ /* 0x042ff00000001858 */
[C---:B------:R-:W-:Y:S01]  /*5370*/  HMMA.16816.F32 R84, R4.reuse, R10, R84 ;  /* 0x0000000a0454723c */ /* 0x040fe20000001854 */
[----:B------:R-:W1:Y:S07]  /*5380*/  LDSM.16.MT88.4 R8, [R208+0x5100] ;  /* 0x00510000d008783b */ /* 0x000e6e0000004200 */
[C---:B---3--:R-:W-:Y:S08]  /*5390*/  HMMA.16816.F32 R104, R4.reuse, R20, R104 ;  /* 0x000000140468723c */ /* 0x048ff00000001868 */
[C---:B------:R-:W-:Y:S01]  /*53a0*/  HMMA.16816.F32 R100, R4.reuse, R22, R100 ;  /* 0x000000160464723c */ /* 0x040fe20000001864 */
[----:B------:R-:W3:Y:S07]  /*53b0*/  LDSM.16.MT88.4 R20, [R210+0x2900] ;  /* 0x00290000d214783b */ /* 0x000eee0000004200 */
[C---:B----4-:R-:W-:Y:S07]  /*53c0*/  HMMA.16816.F32 R72, R4.reuse, R32, R72 ;  /* 0x000000200448723c */ /* 0x050fee0000001848 */
[----:B------:R-:W-:Y:S01]  /*53d0*/  FFMA.FTZ R32, R134, c[0x0][0x2d0], -R127 ;  /* 0x0000b40086207a23 */ /* 0x000fe2000001087f */
[C---:B------:R-:W-:Y:S05]  /*53e0*/  HMMA.16816.F32 R112, R4.reuse, R24, R112 ;  /* 0x000000180470723c */ /* 0x040fea0000001870 */
[----:B------:R-:W4:Y:S03]  /*53f0*/  MUFU.EX2 R32, R32 ;  /* 0x0000002000207308 */ /* 0x000f260000000800 */
[C---:B------:R-:W-:Y:S01]  /*5400*/  HMMA.16816.F32 R108, R4.reuse, R26, R108 ;  /* 0x0000001a046c723c */ /* 0x040fe2000000186c */
[----:B------:R-:W-:Y:S07]  /*5410*/  LDSM.16.MT88.4 R24, [R212+0x2900] ;  /* 0x00290000d418783b */ /* 0x000fee0000004200 */
[C---:B------:R-:W-:Y:S08]  /*5420*/  HMMA.16816.F32 R96, R4.reuse, R16, R96 ;  /* 0x000000100460723c */ /* 0x040ff00000001860 */
[C---:B------:R-:W-:Y:S01]  /*5430*/  HMMA.16816.F32 R92, R4.reuse, R18, R92 ;  /* 0x00000012045c723c */ /* 0x040fe2000000185c */
[----:B------:R-:W5:Y:S07]  /*5440*/  LDSM.16.MT88.4 R16, [R209+0x2900] ;  /* 0x00290000d110783b */ /* 0x000f6e0000004200 */
[C---:B--2---:R-:W-:Y:S08]  /*5450*/  HMMA.16816.F32 R80, R4.reuse, R12, R80 ;  /* 0x0000000c0450723c */ /* 0x044ff00000001850 */
[C---:B------:R-:W-:Y:S01]  /*5460*/  HMMA.16816.F32 R76, R4.reuse, R14, R76 ;  /* 0x0000000e044c723c */ /* 0x040fe2000000184c */
[----:B------:R-:W2:Y:S07]  /*5470*/  LDSM.16.MT88.4 R12, [R208+0x2900] ;  /* 0x00290000d00c783b */ /* 0x000eae0000004200 */
[C---:B------:R-:W-:Y:S08]  /*5480*/  HMMA.16816.F32 R68, R4.reuse, R34, R68 ;  /* 0x000000220444723c */ /* 0x040ff00000001844 */
[C---:B------:R-:W-:Y:S08]  /*5490*/  HMMA.16816.F32 R52, R4.reuse, R28, R52 ;  /* 0x0000001c0434723c */ /* 0x040ff00000001834 */
[C---:B------:R-:W-:Y:S08]  /*54a0*/  HMMA.16816.F32 R56, R4.reuse, R30, R56 ;  /* 0x0000001e0438723c */ /* 0x040ff00000001838 */
[C---:B-1----:R-:W-:Y:S08]  /*54b0*/  HMMA.16816.F32 R60, R4.reuse, R8, R60 ;  /* 0x00000008043c723c */ /* 0x042ff0000000183c */
[----:B------:R-:W-:Y:S01]  /*54c0*/  HMMA.16816.F32 R64, R4, R10, R64 ;  /* 0x0000000a0440723c */ /* 0x000fe20000001840 */
[----:B------:R-:W1:Y:S06]  /*54d0*/  LDSM.16.MT88.4 R8, [R212+0x5900] ;  /* 0x00590000d408783b */ /* 0x000e6c0000004200 */
[----:B------:R-:W-:-:S02]  /*54e0*/  F2FP.PACK_AB R4, R160, R137 ;  /* 0x00000089a004723e */ /* 0x000fc400000000ff */
[----:B------:R-:W-:Y:S02]  /*54f0*/  F2FP.PACK_AB R6, R228, R133 ;  /* 0x00000085e406723e */ /* 0x000fe400000000ff */
[----:B------:R-:W-:Y:S02]  /*5500*/  F2FP.PACK_AB R5, R138, R131 ;  /* 0x000000838a05723e */ /* 0x000fe400000000ff */
[----:B----4-:R-:W-:-:S07]  /*5510*/  F2FP.PACK_AB R7, R227, R32 ;  /* 0x00000020e307723e */ /* 0x010fce00000000ff */
[C---:B---3--:R-:W-:Y:S07]  /*5520*/  HMMA.16816.F32 R104, R4.reuse, R20, R104 ;  /* 0x000000140468723c */ /* 0x048fee0000001868 */
[----:B------:R-:W-:Y:S01]  /*5530*/  FADD.FTZ R20, R44, R47 ;  /* 0x0000002f2c147221 */ /* 0x000fe20000010000 */
[----:B-----5:R-:W-:Y:S03]  /*5540*/  HMMA.16816.F32 R96, R4, R16, R96 ;  /* 0x000000100460723c */ /* 0x020fe60000001860 */
[----:B------:R-:W-:-:S04]  /*5550*/  FADD.FTZ R20, R41, R20 ;  /* 0x0000001429147221 */ /* 0x000fc80000010000 */
[----:B------:R-:W-:Y:S01]  /*5560*/  FADD.FTZ R3, R3, R20 ;  /* 0x0000001403037221 */ /* 0x000fe20000010000 */
[C---:B------:R-:W-:Y:S01]  /*5570*/  HMMA.16816.F32 R92, R4.reuse, R18, R92 ;  /* 0x00000012045c723c */ /* 0x040fe2000000185c */
[----:B------:R-:W-:Y:S01]  /*5580*/  FADD.FTZ R20, R39, R42 ;  /* 0x0000002a27147221 */ /* 0x000fe20000010000 */
[----:B------:R-:W3:Y:S01]  /*5590*/  LDSM.16.MT88.4 R16, [R210+0x5900] ;  /* 0x00590000d210783b */ /* 0x000ee20000004200 */
        /* <DEDUP_REMOVED lines=8> */
[----:B------:R-:W-:Y:S01]  /*5620*/  HMMA.16816.F32 R84, R4, R14, R84 ;  /* 0x0000000e0454723c */ /* 0x000fe20000001854 */
[----:B------:R-:W-:Y:S01]  /*5630*/  FADD.FTZ R2, R119, R2 ;  /* 0x0000000277027221 */ /* 0x000fe20000010000 */
[----:B------:R-:W2:Y:S01]  /*5640*/  LDSM.16.MT88.4 R12, [R209+0x5900] ;  /* 0x00590000d10c783b */ /* 0x000ea20000004200 */
        /* <DEDUP_REMOVED lines=9> */
[----:B------:R-:W1:Y:S01]  /*56e0*/  LDSM.16.MT88.4 R8, [R208+0x5900] ;  /* 0x00590000d008783b */ /* 0x000e620000004200 */
        /* <DEDUP_REMOVED lines=9> */
[----:B------:R-:W-:Y:S01]  /*5780*/  HMMA.16816.F32 R108, R4, R26, R108 ;  /* 0x0000001a046c723c */ /* 0x000fe2000000186c */
[----:B------:R-:W-:Y:S02]  /*5790*/  FADD.FTZ R186, R186, R157 ;  /* 0x0000009dbaba7221 */ /* 0x000fe40000010000 */
[----:B------:R-:W-:Y:S02]  /*57a0*/  FADD.FTZ R156, R156, R159 ;  /* 0x0000009f9c9c7221 */ /* 0x000fe40000010000 */
[----:B------:R-:W-:-:S03]  /*57b0*/  @P4 IMAD.HI.U32 R2, R40, c[0x0][0x2c8], RZ ;  /* 0x0000b20028024a27 */ /* 0x000fc600078e00ff */
[C---:B------:R-:W-:Y:S01]  /*57c0*/  HMMA.16816.F32 R100, R4.reuse, R22, R100 ;  /* 0x000000160464723c */ /* 0x040fe20000001864 */
[----:B------:R-:W-:Y:S01]  /*57d0*/  FADD.FTZ R137, R137, R186 ;  /* 0x000000ba89897221 */ /* 0x000fe20000010000 */
[----:B------:R-:W-:Y:S01]  /*57e0*/  @P4 SHF.R.U32.HI R40, RZ, c[0x0][0x2cc], R2 ;  /* 0x0000b300ff284a19 */ /* 0x000fe20000011602 */
[----:B------:R-:W-:Y:S02]  /*57f0*/  FADD.FTZ R131, R131, R156 ;  /* 0x0000009c83837221 */ /* 0x000fe40000010000 */
[----:B------:R-:W-:Y:S02]  /*5800*/  FADD.FTZ R160, R160, R137 ;  /* 0x00000089a0a07221 */ /* 0x000fe40000010000 */
[----:B------:R-:W-:Y:S01]  /*5810*/  FADD.FTZ R131, R138, R131 ;  /* 0x000000838a837221 */ /* 0x000fe20000010000 */
[----:B---3--:R-:W-:Y:S01]  /*5820*/  HMMA.16816.F32 R72, R4, R16, R72 ;  /* 0x000000100448723c */ /* 0x008fe20000001848 */
[----:B------:R-:W-:Y:S02]  /*5830*/  IMAD.IADD R37, R37, 0x1, R40 ;  /* 0x0000000125257824 */ /* 0x000fe400078e0228 */
[----:B------:R-:W-:-:S02]  /*5840*/  FADD.FTZ R133, R133, R160 ;  /* 0x000000a085857221 */ /* 0x000fc40000010000 */
[----:B------:R-:W-:Y:S01]  /*5850*/  FADD.FTZ R32, R32, R131 ;  /* 0x0000008320207221 */ /* 0x000fe20000010000 */
[----:B------:R-:W-:Y:S01]  /*5860*/  IADD3 R2, R37, c[0x0][0x328], RZ ;  /* 0x0000ca0025027a10 */ /* 0x000fe20007ffe0ff */
[----:B------:R-:W-:Y:S01]  /*5870*/  FADD.FTZ R228, R228, R133 ;  /* 0x00000085e4e47221 */ /* 0x000fe20000010000 */
[----:B------:R-:W-:Y:S01]  /*5880*/  HMMA.16816.F32 R68, R4, R18, R68 ;  /* 0x000000120444723c */ /* 0x000fe20000001844 */
[----:B------:R-:W-:-:S07]  /*5890*/  FADD.FTZ R227, R227, R32 ;  /* 0x00000020e3e37221 */ /* 0x000fce0000010000 */
[C---:B--2---:R-:W-:Y:S08]  /*58a0*/  HMMA.16816.F32 R52, R4.reuse, R12, R52 ;  /* 0x0000000c0434723c */ /* 0x044ff00000001834 */
[C---:B------:R-:W-:Y:S08]  /*58b0*/  HMMA.16816.F32 R56, R4.reuse, R14, R56 ;  /* 0x0000000e0438723c */ /* 0x040ff00000001838 */
[C---:B-1----:R-:W-:Y:S08]  /*58c0*/  HMMA.16816.F32 R60, R4.reuse, R8, R60 ;  /* 0x00000008043c723c */ /* 0x042ff0000000183c */
[----:B------:R-:W-:Y:S01]  /*58d0*/  HMMA.16816.F32 R64, R4, R10, R64 ;  /* 0x0000000a0440723c */ /* 0x000fe20000001840 */
[----:B------:R-:W-:Y:S07]  /*58e0*/  @!P3 BRA `(.L_x_240) ;  /* 0x000000e00000b947 */ /* 0x000fee0003800000 */
        /* <DEDUP_REMOVED lines=9> */
.L_x_241:
[----:B------:R-:W-:-:S13]  /*5980*/  ISETP.NE.AND P0, PT, R36, 0x1, PT ;  /* 0x000000012400780c */ /* 0x000fda0003f05270 */
[----:B------:R-:W-:-:S05]  /*5990*/  @P0 IMAD.HI.U32 R4, R3, c[0x0][0x330], RZ ;  /* 0x0000cc0003040a27 */ /* 0x000fca00078e00ff */
[----:B------:R-:W-:-:S05]  /*59a0*/  @P0 SHF.R.U32.HI R3, RZ, c[0x0][0x334], R4 ;  /* 0x0000cd00ff030a19 */ /* 0x000fca0000011604 */
.L_x_242:
[----:B------:R-:W-:-:S05]  /*59b0*/  IMAD R3, R3, R36, c[0x0][0x32c] ;  /* 0x0000cb0003037624 */ /* 0x000fca00078e0224 */
[----:B------:R-:W-:-:S05]  /*59c0*/  IMNMX R2, R2, R3, PT ;  /* 0x0000000302027217 */ /* 0x000fca0003800200 */
.L_x_240:
        /* <DEDUP_REMOVED lines=13> */
.L_x_252:
        /* <DEDUP_REMOVED lines=62> */
[----:B------:R-:W-:Y:S05]  /*5e80*/  ISETP.GT.AND P2, PT, R234, R215, PT ;  /* 0x000000d7ea00720c */ /* 0x000fea0003f44270 */
[C---:B----4-:R-:W-:Y:S01]  /*5e90*/  HMMA.16816.F32 R20, R140.reuse, R132, R20 ;  /* 0x000000848c14723c */ /* 0x050fe20000001814 */
[----:B------:R-:W4:Y:S07]  /*5ea0*/  LDSM.16.M88.4 R116, [R211+0x8100] ;  /* 0x00810000d374783b */ /* 0x000f2e0000000200 */
[C---:B------:R-:W-:Y:S01]  /*5eb0*/  HMMA.16816.F32 R24, R140.reuse, R134, R24 ;  /* 0x000000868c18723c */ /* 0x040fe20000001818 */
[----:B------:R-:W0:Y:S07]  /*5ec0*/  LDGDEPBAR ;  /* 0x00000000000079af */ /* 0x000e2e0000000000 */
[C---:B-----5:R-:W-:Y:S01]  /*5ed0*/  HMMA.16816.F32 R28, R140.reuse, R136, R28 ;  /* 0x000000888c1c723c */ /* 0x060fe2000000181c */
[----:B------:R-:W5:Y:S07]  /*5ee0*/  LDSM.16.M88.4 R124, [R211+0x8900] ;  /* 0x00890000d37c783b */ /* 0x000f6e0000000200 */
[C---:B------:R-:W-:Y:S01]  /*5ef0*/  HMMA.16816.F32 R32, R140.reuse, R138, R32 ;  /* 0x0000008a8c20723c */ /* 0x040fe20000001820 */
[----:B------:R-:W3:Y:S07]  /*5f00*/  LDSM.16.M88.4 R128, [R211+0x9100] ;  /* 0x00910000d380783b */ /* 0x000eee0000000200 */
[C---:B------:R-:W-:Y:S01]  /*5f10*/  HMMA.16816.F32 R36, R140.reuse, R144, R36 ;  /* 0x000000908c24723c */ /* 0x040fe20000001824 */
[----:B-1----:R-:W1:Y:S07]  /*5f20*/  LDSM.16.M88.4 R156, [R211+0x9900] ;  /* 0x00990000d39c783b */ /* 0x002e6e0000000200 */
        /* <DEDUP_REMOVED lines=98> */
[----:B------:R-:W-:Y:S01]  /*6550*/  FMUL.FTZ R0, R6, c[0x0][0x320] ;  /* 0x0000c80006007a20 */ /* 0x000fe20000410000 */
[----:B------:R-:W-:Y:S01]  /*6560*/  @P2 IADD3 R6, R234, -0x1, RZ ;  /* 0xffffffffea062810 */ /* 0x000fe20007ffe0ff */
[C---:B------:R-:W-:Y:S02]  /*6570*/  HMMA.16816.F32 R20, R188.reuse, R124, R20 ;  /* 0x0000007cbc14723c */ /* 0x040fe40000001814 */
[----:B------:R-:W2:Y:S02]  /*6580*/  MUFU.TANH R157, R157 ;  /* 0x0000009d009d7308 */ /* 0x000ea40000002400 */
[----:B------:R-:W-:Y:S01]  /*6590*/  FMUL.FTZ R158, R10, c[0x0][0x320] ;  /* 0x0000c8000a9e7a20 */ /* 0x000fe20000410000 */
[----:B------:R-:W-:Y:S01]  /*65a0*/  @P2 SHF.L.U64.HI R10, R195, 0x6, R194 ;  /* 0x00000006c30a2819 */ /* 0x000fe200000102c2 */
[----:B------:R-:W-:Y:S01]  /*65b0*/  FMUL.FTZ R160, R5, c[0x0][0x320] ;  /* 0x0000c80005a07a20 */ /* 0x000fe20000410000 */
[----:B------:R-:W-:Y:S01]  /*65c0*/  @P2 SHF.R.S32.HI R5, RZ, 0x1f, R6 ;  /* 0x0000001fff052819 */ /* 0x000fe20000011406 */
[C---:B------:R-:W-:Y:S01]  /*65d0*/  HMMA.16816.F32 R24, R188.reuse, R126, R24 ;  /* 0x0000007ebc18723c */ /* 0x040fe20000001818 */
[----:B------:R-:W3:Y:S03]  /*65e0*/  LDSM.16.M88.4 R124, [R202+0x5000] ;  /* 0x00500000ca7c783b */ /* 0x000ee60000000200 */
[----:B------:R-:W4:Y:S01]  /*65f0*/  MUFU.TANH R160, R160 ;  /* 0x000000a000a07308 */ /* 0x000f220000002400 */
[----:B------:R-:W-:Y:S02]  /*6600*/  @P2 IMAD R5, R5, c[0x0][0x1e0], RZ ;  /* 0x0000780005052a24 */ /* 0x000fe400078e02ff */
[----:B------:R-:W-:Y:S02]  /*6610*/  FMUL.FTZ R164, R9, c[0x0][0x320] ;  /* 0x0000c80009a47a20 */ /* 0x000fe40000410000 */
[C---:B------:R-:W-:Y:S03]  /*6620*/  @P2 IMAD R5, R6.reuse, c[0x0][0x1e4], R5 ;  /* 0x0000790006052a24 */ /* 0x040fe600078e0205 */
[----:B------:R-:W-:Y:S02]  /*6630*/  @P2 IMAD.WIDE.U32 R6, R6, c[0x0][0x1e0], RZ ;  /* 0x0000780006062a25 */ /* 0x000fe400078e00ff */
[----:B------:R-:W2:Y:S02]  /*6640*/  MUFU.TANH R0, R0 ;  /* 0x0000000000007308 */ /* 0x000ea40000002400 */
[----:B------:R-:W-:Y:S01]  /*6650*/  FMUL.FTZ R239, R22, c[0x0][0x320] ;  /* 0x0000c80016ef7a20 */ /* 0x000fe20000410000 */
[----:B------:R-:W-:Y:S01]  /*6660*/  @P2 IADD3 R5, R7, R5, RZ ;  /* 0x0000000507052210 */ /* 0x000fe20007ffe0ff */
[----:B------:R-:W-:Y:S02]  /*6670*/  FMUL.FTZ R187, R23, c[0x0][0x320] ;  /* 0x0000c80017bb7a20 */ /* 0x000fe40000410000 */
[----:B------:R-:W-:Y:S01]  /*6680*/  FMUL.FTZ R165, R18, c[0x0][0x320] ;  /* 0x0000c80012a57a20 */ /* 0x000fe20000410000 */
[----:B------:R-:W-:Y:S01]  /*6690*/  @P2 MOV R18, R220 ;  /* 0x000000dc00122202 */ /* 0x000fe20000000f00 */
[----:B------:R-:W-:Y:S01]  /*66a0*/  FMUL.FTZ R163, R19, c[0x0][0x320] ;  /* 0x0000c80013a37a20 */ /* 0x000fe20000410000 */
[----:B------:R-:W-:Y:S01]  /*66b0*/  @P2 MOV R19, R223 ;  /* 0x000000df00132202 */ /* 0x000fe20000000f00 */
[----:B------:R-:W2:Y:S01]  /*66c0*/  MUFU.TANH R164, R164 ;  /* 0x000000a400a47308 */ /* 0x000ea20000002400 */
[C---:B-1----:R-:W-:Y:S03]  /*66d0*/  HMMA.16816.F32 R28, R188.reuse, R116, R28 ;  /* 0x00000074bc1c723c */ /* 0x042fe6000000181c */
[----:B------:R-:W-:Y:S02]  /*66e0*/  FMUL.FTZ R237, R26, c[0x0][0x320] ;  /* 0x0000c8001aed7a20 */ /* 0x000fe40000410000 */
[----:B------:R-:W-:Y:S02]  /*66f0*/  FMUL.FTZ R235, R27, c[0x0][0x320] ;  /* 0x0000c8001beb7a20 */ /* 0x000fe40000410000 */
[----:B------:R-:W-:Y:S01]  /*6700*/  @P2 IMAD.WIDE.U32 R18, R6, 0x60, R18 ;  /* 0x0000006006122825 */ /* 0x000fe200078e0012 */
[C---:B------:R-:W-:Y:S01]  /*6710*/  HMMA.16816.F32 R32, R188.reuse, R118, R32 ;  /* 0x00000076bc20723c */ /* 0x040fe20000001820 */
[----:B------:R-:W1:Y:S01]  /*6720*/  MUFU.TANH R158, R158 ;  /* 0x0000009e009e7308 */ /* 0x000e620000002400 */
[----:B------:R-:W5:Y:S01]  /*6730*/  LDSM.16.M88.4 R116, [R202+0x5800] ;  /* 0x00580000ca74783b */ /* 0x000f620000000200 */
[----:B------:R-:W-:Y:S04]  /*6740*/  DEPBAR.LE SB0, 0x0 ;  /* 0x000080000000791a */ /* 0x000fe80000000000 */
[----:B------:R-:W-:Y:S01]  /*6750*/  @P2 SHF.L.U32 R7, R18, 0x1, RZ ;  /* 0x0000000112072819 */ /* 0x000fe200000006ff */
[----:B------:R-:W-:Y:S01]  /*6760*/  @P2 IMAD R6, R5, 0x60, RZ ;  /* 0x0000006005062824 */ /* 0x000fe200078e02ff */
[C---:B---3--:R-:W-:Y:S02]  /*6770*/  HMMA.16816.F32 R36, R188.reuse, R124, R36 ;  /* 0x0000007cbc24723c */ /* 0x048fe40000001824 */
[----:B------:R-:W3:Y:S01]  /*6780*/  MUFU.TANH R165, R165 ;  /* 0x000000a500a57308 */ /* 0x000ee20000002400 */
[----:B------:R-:W-:Y:S02]  /*6790*/  BAR.SYNC.DEFER_BLOCKING 0x0 ;  /* 0x0000000000007b1d */ /* 0x000fe40000010000 */
[----:B------:R-:W-:Y:S01]  /*67a0*/  @P2 IADD3 R26, P0, R7, c[0x0][0x1c8], RZ ;  /* 0x00007200071a2a10 */ /* 0x000fe20007f1e0ff */
[----:B------:R-:W-:Y:S01]  /*67b0*/  FMUL.FTZ R159, R11, c[0x0][0x320] ;  /* 0x0000c8000b9f7a20 */ /* 0x000fe20000410000 */
[----:B------:R-:W-:Y:S01]  /*67c0*/  @P2 IADD3 R7, P1, R7, 0x80, RZ ;  /* 0x0000008007072810 */ /* 0x000fe20007f3e0ff */
[----:B------:R-:W-:Y:S01]  /*67d0*/  FMUL.FTZ R247, R30, c[0x0][0x320] ;  /* 0x0000c8001ef77a20 */ /* 0x000fe20000410000 */
[----:B------:R-:W-:Y:S01]  /*67e0*/  @P2 IADD3 R6, R19, R6, RZ ;  /* 0x0000000613062210 */ /* 0x000fe20007ffe0ff */
[C---:B------:R-:W-:Y:S02]  /*67f0*/  HMMA.16816.F32 R40, R188.reuse, R126, R40 ;  /* 0x0000007ebc28723c */ /* 0x040fe40000001828 */
[----:B------:R-:W1:Y:S01]  /*6800*/  MUFU.TANH R159, R159 ;  /* 0x0000009f009f7308 */ /* 0x000e620000002400 */
[----:B------:R-:W-:Y:S01]  /*6810*/  @P2 SHF.L.U64.HI R6, R18, 0x1, R6 ;  /* 0x0000000112062819 */ /* 0x000fe20000010206 */
[----:B------:R-:W-:Y:S01]  /*6820*/  FMUL.FTZ R245, R31, c[0x0][0x320] ;  /* 0x0000c8001ff57a20 */ /* 0x000fe20000410000 */
[----:B------:R-:W-:Y:S01]  /*6830*/  MOV R18, R224 ;  /* 0x000000e000127202 */ /* 0x000fe20000000f00 */
[----:B------:R-:W-:Y:S01]  /*6840*/  FMUL.FTZ R243, R34, c[0x0][0x320] ;  /* 0x0000c80022f37a20 */ /* 0x000fe20000410000 */
[----:B------:R-:W-:Y:S01]  /*6850*/  @P2 IADD3.X R27, R6, c[0x0][0x1cc], RZ, P0, !PT ;  /* 0x00007300061b2a10 */ /* 0x000fe200007fe4ff */
[----:B------:R-:W-:Y:S01]  /*6860*/  FMUL.FTZ R241, R35, c[0x0][0x320] ;  /* 0x0000c80023f17a20 */ /* 0x000fe20000410000 */
[----:B------:R-:W-:Y:S03]  /*6870*/  @P2 IADD3 R22, P0, R7, c[0x0][0x1c8], RZ ;  /* 0x0000720007162a10 */ /* 0x000fe60007f1e0ff */
[----:B------:R-:W1:Y:S01]  /*6880*/  MUFU.TANH R163, R163 ;  /* 0x000000a300a37308 */ /* 0x000e620000002400 */
[----:B------:R-:W-:Y:S01]  /*6890*/  @P2 IADD3.X R23, RZ, c[0x0][0x1cc], R6, P0, P1 ;  /* 0x00007300ff172a10 */ /* 0x000fe200007e2406 */
[----:B------:R-:W-:Y:S01]  /*68a0*/  FMUL.FTZ R251, R36, c[0x0][0x320] ;  /* 0x0000c80024fb7a20 */ /* 0x000fe20000410000 */
[----:B------:R-:W-:Y:S01]  /*68b0*/  @P2 SHF.L.U32 R7, R195, 0x6, RZ ;  /* 0x00000006c3072819 */ /* 0x000fe200000006ff */
[----:B------:R-:W-:Y:S01]  /*68c0*/  FMUL.FTZ R250, R37, c[0x0][0x320] ;  /* 0x0000c80025fa7a20 */ /* 0x000fe20000410000 */
[----:B------:R-:W-:Y:S01]  /*68d0*/  @!PT LDS RZ, [RZ] ;  /* 0x00000000fffff984 */ /* 0x000fe20000000800 */
[----:B------:R-:W-:Y:S01]  /*68e0*/  @!PT LDS RZ, [RZ] ;  /* 0x00000000fffff984 */ /* 0x000fe20000000800 */
[----:B------:R-:W-:Y:S01]  /*68f0*/  @!PT LDS RZ, [RZ] ;  /* 0x00000000fffff984 */ /* 0x000fe20000000800 */
[----:B------:R1:W-:Y:S01]  /*6900*/  @P2 LDGSTS.E.BYPASS.LTC128B.128 [R217+0x8100], [R26.64], !P6 ;  /* 0x081000001ad92fae */ /* 0x0003e2000f101d4a */
[----:B------:R-:W-:Y:S01]  /*6910*/  @P4 MOV R18, R193 ;  /* 0x000000c100124202 */ /* 0x000fe20000000f00 */
[----:B------:R-:W-:Y:S01]  /*6920*/  FMUL.FTZ R156, R4, c[0x0][0x320] ;  /* 0x0000c800049c7a20 */ /* 0x000fe20000410000 */
[-C--:B------:R-:W-:Y:S01]  /*6930*/  @P2 IADD3 R30, P1, R26, R7.reuse, RZ ;  /* 0x000000071a1e2210 */ /* 0x080fe20007f3e0ff */
[----:B------:R-:W-:Y:S01]  /*6940*/  FMUL.FTZ R162, R8, c[0x0][0x320] ;  /* 0x0000c80008a27a20 */ /* 0x000fe20000410000 */
[----:B------:R1:W1:Y:S01]  /*6950*/  MUFU.TANH R11, R251 ;  /* 0x000000fb000b7308 */ /* 0x0002620000002400 */
[C---:B-----5:R-:W-:Y:S02]  /*6960*/  HMMA.16816.F32 R44, R188.reuse, R116, R44 ;  /* 0x00000074bc2c723c */ /* 0x060fe4000000182c */
[----:B------:R5:W-:Y:S01]  /*6970*/  @P2 LDGSTS.E.BYPASS.LTC128B.128 [R217+0xb100], [R22.64], !P5 ;  /* 0x0b10000016d92fae */ /* 0x000be2000e901d4a */
[-C--:B------:R-:W-:Y:S01]  /*6980*/  @P2 IADD3.X R31, R27, R10.reuse, RZ, P1, !PT ;  /* 0x0000000a1b1f2210 */ /* 0x080fe20000ffe4ff */
[----:B------:R-:W-:Y:S01]  /*6990*/  FMUL.FTZ R184, R12, c[0x0][0x320] ;  /* 0x0000c8000cb87a20 */ /* 0x000fe20000410000 */
[----:B------:R-:W-:Y:S01]  /*69a0*/  @P2 IADD3 R34, P0, R30, R7, RZ ;  /* 0x000000071e222210 */ /* 0x000fe20007f1e0ff */
[----:B------:R-:W-:Y:S02]  /*69b0*/  FMUL.FTZ R166, R13, c[0x0][0x320] ;  /* 0x0000c8000da67a20 */ /* 0x000fe40000410000 */
[----:B------:R-:W-:Y:S01]  /*69c0*/  HMMA.16816.F32 R48, R188, R118, R48 ;  /* 0x00000076bc30723c */ /* 0x000fe20000001830 */
[----:B------:R1:W1:Y:S01]  /*69d0*/  MUFU.TANH R9, R250 ;  /* 0x000000fa00097308 */ /* 0x0002620000002400 */
[----:B------:R1:W-:Y:S02]  /*69e0*/  @P2 LDGSTS.E.BYPASS.LTC128B.128 [R217+0x9100], [R30.64], !P6 ;  /* 0x091000001ed92fae */ /* 0x0003e4000f101d4a */
[----:B------:R-:W-:Y:S01]  /*69f0*/  @P2 IADD3.X R35, R31, R10, RZ, P0, !PT ;  /* 0x0000000a1f232210 */ /* 0x000fe200007fe4ff */
[----:B------:R-:W-:Y:S02]  /*6a00*/  FMUL.FTZ R167, R14, c[0x0][0x320] ;  /* 0x0000c8000ea77a20 */ /* 0x000fe40000410000 */
[----:B------:R-:W-:Y:S02]  /*6a10*/  FMUL.FTZ R161, R15, c[0x0][0x320] ;  /* 0x0000c8000fa17a20 */ /* 0x000fe40000410000 */
[----:B------:R-:W-:Y:S01]  /*6a20*/  FMUL.FTZ R185, R16, c[0x0][0x320] ;  /* 0x0000c80010b97a20 */ /* 0x000fe20000410000 */
[----:B------:R1:W-:Y:S01]  /*6a30*/  @P2 LDGSTS.E.BYPASS.LTC128B.128 [R217+0xc100], [R30.64+0x80], !P5 ;  /* 0x0c1000801ed92fae */ /* 0x0003e2000e901d4a */
[----:B------:R-:W1:Y:S01]  /*6a40*/  MUFU.TANH R156, R156 ;  /* 0x0000009c009c7308 */ /* 0x000e620000002400 */
[----:B------:R-:W-:Y:S02]  /*6a50*/  FMUL.FTZ R186, R17, c[0x0][0x320] ;  /* 0x0000c80011ba7a20 */ /* 0x000fe40000410000 */
[----:B------:R-:W-:Y:S02]  /*6a60*/  FMUL.FTZ R236, R20, c[0x0][0x320] ;  /* 0x0000c80014ec7a20 */ /* 0x000fe40000410000 */
[----:B------:R-:W-:Y:S02]  /*6a70*/  FMUL.FTZ R192, R21, c[0x0][0x320] ;  /* 0x0000c80015c07a20 */ /* 0x000fe40000410000 */
[----:B------:R2:W-:Y:S01]  /*6a80*/  @P2 LDGSTS.E.BYPASS.LTC128B.128 [R217+0xa100], [R34.64], !P6 ;  /* 0x0a10000022d92fae */ /* 0x0005e2000f101d4a */
[----:B------:R-:W-:Y:S02]  /*6a90*/  FMUL.FTZ R238, R24, c[0x0][0x320] ;  /* 0x0000c80018ee7a20 */ /* 0x000fe40000410000 */
[----:B------:R-:W2:Y:S01]  /*6aa0*/  MUFU.TANH R162, R162 ;  /* 0x000000a200a27308 */ /* 0x000ea20000002400 */
[----:B------:R-:W-:Y:S02]  /*6ab0*/  FMUL.FTZ R240, R25, c[0x0][0x320] ;  /* 0x0000c80019f07a20 */ /* 0x000fe40000410000 */
[----:B------:R-:W-:Y:S02]  /*6ac0*/  FMUL.FTZ R244, R28, c[0x0][0x320] ;  /* 0x0000c8001cf47a20 */ /* 0x000fe40000410000 */
[----:B------:R2:W-:Y:S01]  /*6ad0*/  @P2 LDGSTS.E.BYPASS.LTC128B.128 [R217+0xd100], [R34.64+0x80], !P5 ;  /* 0x0d10008022d92fae */ /* 0x0005e2000e901d4a */
[----:B------:R-:W-:Y:S02]  /*6ae0*/  FMUL.FTZ R242, R29, c[0x0][0x320] ;  /* 0x0000c8001df27a20 */ /* 0x000fe40000410000 */
[----:B------:R-:W-:Y:S02]  /*6af0*/  FMUL.FTZ R249, R32, c[0x0][0x320] ;  /* 0x0000c80020f97a20 */ /* 0x000fe40000410000 */
[----:B------:R-:W2:Y:S01]  /*6b00*/  MUFU.TANH R184, R184 ;  /* 0x000000b800b87308 */ /* 0x000ea20000002400 */
[----:B------:R-:W-:Y:S02]  /*6b10*/  FMUL.FTZ R252, R33, c[0x0][0x320] ;  /* 0x0000c80021fc7a20 */ /* 0x000fe40000410000 */
[----:B------:R-:W0:Y:S01]  /*6b20*/  LDGDEPBAR ;  /* 0x00000000000079af */ /* 0x000e220000000000 */
[----:B------:R-:W-:Y:S02]  /*6b30*/  FMUL.FTZ R248, R38, c[0x0][0x320] ;  /* 0x0000c80026f87a20 */ /* 0x000fe40000410000 */
[----:B------:R-:W-:Y:S02]  /*6b40*/  FMUL.FTZ R246, R39, c[0x0][0x320] ;  /* 0x0000c80027f67a20 */ /* 0x000fe40000410000 */
[----:B------:R-:W-:Y:S02]  /*6b50*/  FMUL.FTZ R13, R40, c[0x0][0x320] ;  /* 0x0000c800280d7a20 */ /* 0x000fe40000410000 */
[----:B------:R-:W2:Y:S01]  /*6b60*/  MUFU.TANH R166, R166 ;  /* 0x000000a600a67308 */ /* 0x000ea20000002400 */
[----:B------:R-:W-:Y:S01]  /*6b70*/  FMUL.FTZ R15, R41, c[0x0][0x320] ;  /* 0x0000c800290f7a20 */ /* 0x000fe20000410000 */
[----:B------:R-:W2:Y:S01]  /*6b80*/  SHFL.IDX PT, R6, R18, RZ, 0x1c1f ;  /* 0x001c1fff12067589 */ /* 0x000ea200000e0000 */
[----:B-1----:R-:W-:Y:S02]  /*6b90*/  FMUL.FTZ R251, R42, c[0x0][0x320] ;  /* 0x0000c8002afb7a20 */ /* 0x002fe40000410000 */
        /* <DEDUP_REMOVED lines=9> */
[----:B------:R-:W1:Y:S01]  /*6c30*/  MUFU.TANH R161, R161 ;  /* 0x000000a100a17308 */ /* 0x000e620000002400 */
[----:B------:R-:W-:Y:S02]  /*6c40*/  FMUL.FTZ R46, R46, c[0x0][0x320] ;  /* 0x0000c8002e2e7a20 */ /* 0x000fe40000410000 */
[----:B------:R-:W-:Y:S05]  /*6c50*/  IMAD R26, R234, -0x60, RZ ;  /* 0xffffffa0ea1a7824 */ /* 0x000fea00078e02ff */
[----:B------:R-:W-:Y:S02]  /*6c60*/  IADD3 R21, -R225, 0x1, R26 ;  /* 0x00000001e1157810 */ /* 0x000fe40007ffe11a */
[----:B------:R-:W1:Y:S02]  /*6c70*/  MUFU.TANH R185, R185 ;  /* 0x000000b900b97308 */ /* 0x000e640000002400 */
[----:B------:R-:W-:Y:S04]  /*6c80*/  IADD3 R21, -R219, R21, R216 ;  /* 0x00000015db157210 */ /* 0x000fe80007ffe1d8 */
[C---:B-----5:R-:W-:Y:S02]  /*6c90*/  IADD3 R22, R21.reuse, c[0x0][0x328], RZ ;  /* 0x0000ca0015167a10 */ /* 0x060fe40007ffe0ff */
[----:B------:R-:W-:Y:S02]  /*6ca0*/  IADD3 R21, R21, UR7, RZ ;  /* 0x0000000715157c10 */ /* 0x000fe4000fffe0ff */
[----:B------:R-:W1:Y:S01]  /*6cb0*/  MUFU.TANH R186, R186 ;  /* 0x000000ba00ba7308 */ /* 0x000e620000002400 */
[----:B--2---:R-:W-:Y:S02]  /*6cc0*/  IADD3 R25, R22, R6, RZ ;  /* 0x0000000616197210 */ /* 0x004fe40007ffe0ff */
[----:B------:R-:W-:Y:S07]  /*6cd0*/  IADD3 R23, R6, R21, RZ ;  /* 0x0000001506177210 */ /* 0x000fee0007ffe0ff */
[----:B------:R-:W2:Y:S10]  /*6ce0*/  MUFU.TANH R236, R236 ;  /* 0x000000ec00ec7308 */ /* 0x000eb40000002400 */
        /* <DEDUP_REMOVED lines=22> */
[----:B------:R1:W1:Y:S10]  /*6e50*/  MUFU.TANH R150, R45 ;  /* 0x0000002d00967308 */ /* 0x0002740000002400 */
[----:B------:R1:W1:Y:S10]  /*6e60*/  MUFU.TANH R147, R46 ;  /* 0x0000002e00937308 */ /* 0x0002740000002400 */
[----:B------:R-:W1:Y:S10]  /*6e70*/  MUFU.TANH R5, R5 ;  /* 0x0000000500057308 */ /* 0x000e740000002400 */
[----:B------:R-:W1:Y:S10]  /*6e80*/  MUFU.TANH R146, R146 ;  /* 0x0000009200927308 */ /* 0x000e740000002400 */
[----:B------:R-:W1:Y:S10]  /*6e90*/  MUFU.TANH R19, R19 ;  /* 0x0000001300137308 */ /* 0x000e740000002400 */
[----:B------:R-:W1:Y:S10]  /*6ea0*/  MUFU.TANH R14, R14 ;  /* 0x0000000e000e7308 */ /* 0x000e740000002400 */
[----:B------:R-:W1:Y:S01]  /*6eb0*/  MUFU.TANH R7, R7 ;  /* 0x0000000700077308 */ /* 0x000e620000002400 */
[----:B------:R-:W-:-:S05]  /*6ec0*/  @!P3 BRA `(.L_x_244) ;  /* 0x000001800000b947 */ /* 0x000fca0003800000 */
[----:B--234-:R-:W-:Y:S01]  /*6ed0*/  IADD3 R6, -R219, R216, R6 ;  /* 0x000000d8db067210 */ /* 0x01cfe20007ffe106 */
[----:B------:R-:W-:Y:S03]  /*6ee0*/  BSSY B0, `(.L_x_245) ;  /* 0x0000011000007945 */ /* 0x000fe60003800000 */
        /* <DEDUP_REMOVED lines=11> */
.L_x_246:
[----:B------:R-:W-:Y:S04]  /*6fa0*/  MOV R4, c[0x0][0x32c] ;  /* 0x0000cb0000047a02 */ /* 0x000fe80000000f00 */
[----:B------:R-:W-:Y:S11]  /*6fb0*/  ISETP.NE.AND P0, PT, R4, 0x1, PT ;  /* 0x000000010400780c */ /* 0x000ff60003f05270 */
[----:B------:R-:W-:Y:S02]  /*6fc0*/  @!UPT UIADD3 URZ, URZ, URZ, URZ ;  /* 0x0000003f3f3ff290 */ /* 0x000fe4000fffe03f */
[----:B------:R-:W-:Y:S05]  /*6fd0*/  @P0 IMAD.HI.U32 R4, R6, c[0x0][0x330], RZ ;  /* 0x0000cc0006040a27 */ /* 0x000fea00078e00ff */
[----:B------:R-:W-:Y:S02]  /*6fe0*/  @P0 SHF.R.U32.HI R6, RZ, c[0x0][0x334], R4 ;  /* 0x0000cd00ff060a19 */ /* 0x000fe40000011604 */
.L_x_247:
[----:B------:R-:W-:Y:S05]  /*6ff0*/  BSYNC B0 ;  /* 0x0000000000007941 */ /* 0x000fea0003800000 */
.L_x_245:
[----:B------:R-:W-:Y:S04]  /*7000*/  IMAD.IADD R27, R26, 0x1, -R225 ;  /* 0x000000011a1b7824 */ /* 0x000fe800078e0ae1 */
[----:B------:R-:W-:Y:S05]  /*7010*/  IMAD R6, R6, c[0x0][0x32c], R27 ;  /* 0x0000cb0006067a24 */ /* 0x000fea00078e021b */
[----:B------:R-:W-:Y:S02]  /*7020*/  IADD3 R4, R6, c[0x0][0x32c], RZ ;  /* 0x0000cb0006047a10 */ /* 0x000fe40007ffe0ff */
[----:B------:R-:W-:Y:S02]  /*7030*/  IMNMX R23, R23, R6, !PT ;  /* 0x0000000617177217 */ /* 0x000fe40007800200 */
[----:B------:R-:W-:Y:S02]  /*7040*/  IMNMX R25, R25, R4, PT ;  /* 0x0000000419197217 */ /* 0x000fe40003800200 */
.L_x_244:
        /* <DEDUP_REMOVED lines=125> */
[----:B------:R-:W-:Y:S02]  /*7820*/  LOP3.LUT R226, R226, 0xfffffffd, RZ, 0xc0, !PT ;  /* 0xfffffffde2e27812 */ /* 0x000fe400078ec0ff */
        /* <DEDUP_REMOVED lines=18> */
[----:B------:R-:W-:Y:S01]  /*7950*/  IADD3 R9, -R219, R216, R4 ;  /* 0x000000d8db097210 */ /* 0x000fe20007ffe104 */
        /* <DEDUP_REMOVED lines=12> */
.L_x_250:
[----:B------:R-:W-:Y:S04]  /*7a20*/  MOV R4, c[0x0][0x32c] ;  /* 0x0000cb0000047a02 */ /* 0x000fe80000000f00 */
[----:B------:R-:W-:Y:S11]  /*7a30*/  ISETP.NE.AND P0, PT, R4, 0x1, PT ;  /* 0x000000010400780c */ /* 0x000ff60003f05270 */
[----:B------:R-:W-:Y:S02]  /*7a40*/  @!UPT UIADD3 URZ, URZ, URZ, URZ ;  /* 0x0000003f3f3ff290 */ /* 0x000fe4000fffe03f */
[----:B------:R-:W-:Y:S05]  /*7a50*/  @P0 IMAD.HI.U32 R4, R9, c[0x0][0x330], RZ ;  /* 0x0000cc0009040a27 */ /* 0x000fea00078e00ff */
[----:B------:R-:W-:Y:S02]  /*7a60*/  @P0 SHF.R.U32.HI R9, RZ, c[0x0][0x334], R4 ;  /* 0x0000cd00ff090a19 */ /* 0x000fe40000011604 */
.L_x_251:
[----:B------:R-:W-:Y:S05]  /*7a70*/  BSYNC B0 ;  /* 0x0000000000007941 */ /* 0x000fea0003800000 */
.L_x_249:
[----:B------:R-:W-:Y:S04]  /*7a80*/  IMAD.IADD R26, R26, 0x1, -R225 ;  /* 0x000000011a1a7824 */ /* 0x000fe800078e0ae1 */
[----:B------:R-:W-:Y:S05]  /*7a90*/  IMAD R26, R9, c[0x0][0x32c], R26 ;  /* 0x0000cb00091a7a24 */ /* 0x000fea00078e021a */
[----:B------:R-:W-:Y:S02]  /*7aa0*/  IADD3 R9, R26, c[0x0][0x32c], RZ ;  /* 0x0000cb001a097a10 */ /* 0x000fe40007ffe0ff */
[----:B------:R-:W-:Y:S02]  /*7ab0*/  IMNMX R21, R21, R26, !PT ;  /* 0x0000001a15157217 */ /* 0x000fe40007800200 */
[----:B------:R-:W-:Y:S02]  /*7ac0*/  IMNMX R22, R22, R9, PT ;  /* 0x0000000916167217 */ /* 0x000fe40003800200 */
.L_x_248:
        /* <DEDUP_REMOVED lines=75> */
[C---:B------:R-:W-:Y:S02]  /*7f80*/  ISETP.GT.AND P0, PT, R21.reuse, 0x28, !P0 ;  /* 0x000000281500780c */ /* 0x040fe40004704270 */
[----:B------:R-:W-:Y:S02]  /*7f90*/  FMNMX.FTZ R19, R150, R19, !PT ;  /* 0x0000001396137209 */ /* 0x000fe40007810000 */
[----:B------:R-:W-:Y:S02]  /*7fa0*/  ISETP.LT.OR P0, PT, R22, 0x29, P0 ;  /* 0x000000291600780c */ /* 0x000fe40000701670 */
[----:B------:R-:W-:Y:S02]  /*7fb0*/  ISETP.GT.AND P2, PT, R21, 0x58, !P2 ;  /* 0x000000581500780c */ /* 0x000fe40005744270 */
        /* <DEDUP_REMOVED lines=339> */
[C---:B------:R-:W-:Y:S04]  /*94f0*/  HMMA.16816.F32 R12, R68.reuse, R84, R12 ;  /* 0x00000054440c723c */ /* 0x040fe8000000180c */
[----:B------:R-:W-:Y:S04]  /*9500*/  FADD.FTZ R2, R242, R235 ;  /* 0x000000ebf2027221 */ /* 0x000fe80000010000 */
[C---:B------:R-:W-:Y:S01]  /*9510*/  HMMA.16816.F32 R16, R68.reuse, R86, R16 ;  /* 0x000000564410723c */ /* 0x040fe20000001810 */
[----:B------:R-:W3:Y:S01]  /*9520*/  LDSM.16.MT88.4 R84, [R210+0x4100] ;  /* 0x00410000d254783b */ /* 0x000ee20000004200 */
[----:B------:R-:W4:Y:S02]  /*9530*/  MUFU.EX2 R139, R139 ;  /* 0x0000008b008b7308 */ /* 0x000f240000000800 */
[----:B------:R-:W-:Y:S01]  /*9540*/  FADD.FTZ R2, R245, R2 ;  /* 0x00000002f5027221 */ /* 0x000fe20000010000 */
[----:B-1----:R-:W-:Y:S03]  /*9550*/  F2FP.PACK_AB R126, R149, R146 ;  /* 0x00000092957e723e */ /* 0x002fe600000000ff */
[C---:B------:R-:W-:Y:S04]  /*9560*/  HMMA.16816.F32 R20, R68.reuse, R76, R20 ;  /* 0x0000004c4414723c */ /* 0x040fe80000001814 */
[----:B------:R-:W-:Y:S01]  /*9570*/  MUFU.EX2 R135, R135 ;  /* 0x0000008700877308 */ /* 0x000fe20000000800 */
[----:B------:R-:W-:Y:S03]  /*9580*/  FADD.FTZ R3, R243, R2 ;  /* 0x00000002f3037221 */ /* 0x000fe60000010000 */
[C---:B------:R-:W-:Y:S01]  /*9590*/  HMMA.16816.F32 R24, R68.reuse, R78, R24 ;  /* 0x0000004e4418723c */ /* 0x040fe20000001818 */
[----:B------:R-:W1:Y:S03]  /*95a0*/  LDSM.16.MT88.4 R76, [R209+0x4100] ;  /* 0x00410000d14c783b */ /* 0x000e660000004200 */
[----:B------:R-:W-:Y:S02]  /*95b0*/  FADD.FTZ R3, R244, R3 ;  /* 0x00000003f4037221 */ /* 0x000fe40000010000 */
[----:B------:R-:W3:Y:S02]  /*95c0*/  MUFU.EX2 R134, R134 ;  /* 0x0000008600867308 */ /* 0x000ee40000000800 */
[C---:B-----5:R-:W-:Y:S04]  /*95d0*/  HMMA.16816.F32 R28, R68.reuse, R80, R28 ;  /* 0x00000050441c723c */ /* 0x060fe8000000181c */
[----:B----4-:R-:W-:Y:S01]  /*95e0*/  F2FP.PACK_AB R125, R139, R144 ;  /* 0x000000908b7d723e */ /* 0x010fe200000000ff */
[----:B------:R-:W-:Y:S03]  /*95f0*/  FADD.FTZ R2, R166, R3 ;  /* 0x00000003a6027221 */ /* 0x000fe60000010000 */
[C---:B------:R-:W-:Y:S01]  /*9600*/  HMMA.16816.F32 R32, R68.reuse, R82, R32 ;  /* 0x000000524420723c */ /* 0x040fe20000001820 */
[----:B------:R-:W4:Y:S03]  /*9610*/  LDSM.16.MT88.4 R80, [R212+0x1900] ;  /* 0x00190000d450783b */ /* 0x000f260000004200 */
[----:B------:R-:W-:Y:S04]  /*9620*/  FADD.FTZ R2, R165, R2 ;  /* 0x00000002a5027221 */ /* 0x000fe80000010000 */
[C---:B--2---:R-:W-:Y:S04]  /*9630*/  HMMA.16816.F32 R36, R68.reuse, R72, R36 ;  /* 0x000000484424723c */ /* 0x044fe80000001824 */
[----:B------:R-:W-:Y:S01]  /*9640*/  FADD.FTZ R3, R161, R2 ;  /* 0x00000002a1037221 */ /* 0x000fe20000010000 */
[----:B---3--:R-:W-:Y:S01]  /*9650*/  F2FP.PACK_AB R127, R134, R135 ;  /* 0x00000087867f723e */ /* 0x008fe200000000ff */
[----:B------:R-:W-:Y:S02]  /*9660*/  IMAD.MOV.U32 R2, RZ, RZ, R116 ;  /* 0x000000ffff027224 */ /* 0x000fe400078e0074 */
[C---:B------:R-:W-:Y:S01]  /*9670*/  HMMA.16816.F32 R40, R68.reuse, R74, R40 ;  /* 0x0000004a4428723c */ /* 0x040fe20000001828 */
[----:B------:R-:W2:Y:S03]  /*9680*/  LDSM.16.MT88.4 R72, [R210+0x1900] ;  /* 0x00190000d248783b */ /* 0x000ea60000004200 */
[----:B------:R-:W-:Y:S04]  /*9690*/  FADD.FTZ R3, R192, R3 ;  /* 0x00000003c0037221 */ /* 0x000fe80000010000 */
[C---:B------:R-:W-:Y:S04]  /*96a0*/  HMMA.16816.F32 R44, R68.reuse, R84, R44 ;  /* 0x00000054442c723c */ /* 0x040fe8000000182c */
[----:B------:R-:W-:Y:S02]  /*96b0*/  FADD.FTZ R144, R144, R3 ;  /* 0x0000000390907221 */ /* 0x000fe40000010000 */
[----:B------:R-:W-:Y:S02]  /*96c0*/  IMAD.MOV.U32 R3, RZ, RZ, R0 ;  /* 0x000000ffff037224 */ /* 0x000fe400078e0000 */
[C---:B------:R-:W-:Y:S01]  /*96d0*/  HMMA.16816.F32 R48, R68.reuse, R86, R48 ;  /* 0x000000564430723c */ /* 0x040fe20000001830 */
[----:B------:R-:W-:Y:S03]  /*96e0*/  LDSM.16.MT88.4 R84, [R208+0x1900] ;  /* 0x00190000d054783b */ /* 0x000fe60000004200 */
[----:B------:R-:W-:Y:S04]  /*96f0*/  FADD.FTZ R144, R139, R144 ;  /* 0x000000908b907221 */ /* 0x000fe80000010000 */
[C---:B-1----:R-:W-:Y:S04]  /*9700*/  HMMA.16816.F32 R52, R68.reuse, R76, R52 ;  /* 0x0000004c4434723c */ /* 0x042fe80000001834 */
[----:B------:R-:W-:Y:S04]  /*9710*/  FADD.FTZ R135, R135, R144 ;  /* 0x0000009087877221 */ /* 0x000fe80000010000 */
[C---:B------:R-:W-:Y:S01]  /*9720*/  HMMA.16816.F32 R56, R68.reuse, R78, R56 ;  /* 0x0000004e4438723c */ /* 0x040fe20000001838 */
[----:B------:R-:W1:Y:S03]  /*9730*/  LDSM.16.MT88.4 R76, [R209+0x1900] ;  /* 0x00190000d14c783b */ /* 0x000e660000004200 */
        /* <DEDUP_REMOVED lines=11> */
[C---:B----4-:R-:W-:Y:S03]  /*97f0*/  HMMA.16816.F32 R4, R68.reuse, R80, R4 ;  /* 0x000000504404723c */ /* 0x050fe60000001804 */
[----:B------:R-:W-:Y:S05]  /*9800*/  FADD.FTZ R239, R240, R239 ;  /* 0x000000eff0ef7221 */ /* 0x000fea0000010000 */
[C---:B------:R-:W-:Y:S01]  /*9810*/  HMMA.16816.F32 R8, R68.reuse, R82, R8 ;  /* 0x000000524408723c */ /* 0x040fe20000001808 */
[----:B------:R-:W3:Y:S07]  /*9820*/  LDSM.16.MT88.4 R80, [R212+0x4900] ;  /* 0x00490000d450783b */ /* 0x000eee0000004200 */
        /* <DEDUP_REMOVED lines=8> */
[----:B------:R-:W-:Y:S07]  /*98b0*/  LDSM.16.MT88.4 R84, [R208+0x2100] ;  /* 0x00210000d054783b */ /* 0x000fee0000004200 */
[C---:B---3--:R-:W-:Y:S08]  /*98c0*/  HMMA.16816.F32 R36, R68.reuse, R80, R36 ;  /* 0x000000504424723c */ /* 0x048ff00000001824 */
        /* <DEDUP_REMOVED lines=66> */
.L_x_243:
[----:B------:R-:W1:Y:S01]  /*9cf0*/  S2R R5, SR_CTAID.X ;  /* 0x0000000000057919 */ /* 0x000e620000002500 */
[----:B------:R-:W-:-:S02]  /*9d00*/  IADD3 R2, R216, 0x1, -R219 ;  /* 0x00000001d8027810 */ /* 0x000fc40007ffe8db */
[----:B-1----:R-:W-:-:S05]  /*9d10*/  LEA R5, R5, 0x7f, 0x7 ;  /* 0x0000007f05057811 */ /* 0x002fca00078e38ff */
[----:B------:R-:W-:-:S05]  /*9d20*/  @P4 IMAD.HI.U32 R3, R5, c[0x0][0x2c8], RZ ;  /* 0x0000b20005034a27 */ /* 0x000fca00078e00ff */
[----:B------:R-:W-:-:S05]  /*9d30*/  @P4 SHF.R.U32.HI R5, RZ, c[0x0][0x2cc], R3 ;  /* 0x0000b300ff054a19 */ /* 0x000fca0000011603 */
[----:B------:R-:W-:-:S05]  /*9d40*/  IMAD.IADD R4, R2, 0x1, R5 ;  /* 0x0000000102047824 */ /* 0x000fca00078e0205 */
        /* <DEDUP_REMOVED lines=11> */
.L_x_254:
[----:B------:R-:W-:-:S04]  /*9e00*/  MOV R2, c[0x0][0x32c] ;  /* 0x0000cb0000027a02 */ /* 0x000fc80000000f00 */
[----:B------:R-:W-:-:S13]  /*9e10*/  ISETP.NE.AND P0, PT, R2, 0x1, PT ;  /* 0x000000010200780c */ /* 0x000fda0003f05270 */
[----:B------:R-:W-:-:S05]  /*9e20*/  @P0 IMAD.HI.U32 R2, R4, c[0x0][0x330], RZ ;  /* 0x0000cc0004020a27 */ /* 0x000fca00078e00ff */
[----:B------:R-:W-:-:S05]  /*9e30*/  @P0 SHF.R.U32.HI R4, RZ, c[0x0][0x334], R2 ;  /* 0x0000cd00ff040a19 */ /* 0x000fca0000011602 */
.L_x_255:
[----:B------:R-:W-:-:S05]  /*9e40*/  IMAD R4, R4, c[0x0][0x32c], RZ ;  /* 0x0000cb0004047a24 */ /* 0x000fca00078e02ff */
[----:B------:R-:W-:-:S04]  /*9e50*/  IMNMX R3, R3, R4, !PT ;  /* 0x0000000403037217 */ /* 0x000fc80007800200 */
.L_x_253:
        /* <DEDUP_REMOVED lines=12> */
.L_x_257:
        /* <DEDUP_REMOVED lines=285> */
[----:B-1----:R-:W-:Y:S01]  /*b0f0*/  FMNMX.FTZ R2, R249, R0, !PT ;  /* 0x00000000f9027209 */ /* 0x002fe20007810000 */
[----:B------:R-:W-:Y:S08]  /*b100*/  FMUL.FTZ R0, R51, c[0x0][0x320] ;  /* 0x0000c80033007a20 */ /* 0x000ff00000410000 */
        /* <DEDUP_REMOVED lines=95> */
[C---:B------:R-:W-:Y:S01]  /*b700*/  FMUL.FTZ R41, R3.reuse, R77 ;  /* 0x0000004d03297220 */ /* 0x040fe20000410000 */
        /* <DEDUP_REMOVED lines=371> */
.L_x_256:
        /* <DEDUP_REMOVED lines=20> */
.L_x_267:
        /* <DEDUP_REMOVED lines=182> */
[----:B------:R-:W1:Y:S01]  /*dae0*/  MUFU.TANH R116, R10 ;  /* 0x0000000a00747308 */ /* 0x000e620000002400 */
[----:B------:R-:W-:Y:S09]  /*daf0*/  IMAD R16, R192, -0x60, RZ ;  /* 0xffffffa0c0107824 */ /* 0x000ff200078e02ff */
[----:B------:R5:W1:Y:S01]  /*db00*/  MUFU.TANH R117, R11 ;  /* 0x0000000b00757308 */ /* 0x000a620000002400 */
[C---:B--2---:R-:W-:Y:S09]  /*db10*/  HMMA.16816.F32 R20, R188.reuse, R4, R20 ;  /* 0x00000004bc14723c */ /* 0x044ff20000001814 */
[----:B------:R2:W1:Y:S01]  /*db20*/  MUFU.TANH R157, R18 ;  /* 0x00000012009d7308 */ /* 0x0004620000002400 */
[C---:B------:R-:W-:Y:S01]  /*db30*/  HMMA.16816.F32 R24, R188.reuse, R6, R24 ;  /* 0x00000006bc18723c */ /* 0x040fe20000001818 */
[----:B------:R-:W-:Y:S08]  /*db40*/  LDSM.16.M88.4 R4, [R202+0x5000] ;  /* 0x00500000ca04783b */ /* 0x000ff00000000200 */
[----:B------:R1:W1:Y:S01]  /*db50*/  MUFU.TANH R163, R19 ;  /* 0x0000001300a37308 */ /* 0x0002620000002400 */
[----:B-----5:R-:W5:Y:S04]  /*db60*/  LDSM.16.M88.4 R8, [R202+0x4800] ;  /* 0x00480000ca08783b */ /* 0x020f680000000200 */
[----:B------:R-:W-:Y:S05]  /*db70*/  FMUL.FTZ R22, R22, c[0x0][0x320] ;  /* 0x0000c80016167a20 */ /* 0x000fea0000410000 */
[----:B------:R-:W1:Y:S01]  /*db80*/  MUFU.TANH R151, R15 ;  /* 0x0000000f00977308 */ /* 0x000e620000002400 */
[----:B------:R-:W-:Y:S02]  /*db90*/  FMUL.FTZ R23, R23, c[0x0][0x320] ;  /* 0x0000c80017177a20 */ /* 0x000fe40000410000 */
[----:B------:R-:W-:Y:S02]  /*dba0*/  FMUL.FTZ R21, R21, c[0x0][0x320] ;  /* 0x0000c80015157a20 */ /* 0x000fe40000410000 */
[----:B------:R-:W-:Y:S02]  /*dbb0*/  FMUL.FTZ R186, R20, c[0x0][0x320] ;  /* 0x0000c80014ba7a20 */ /* 0x000fe40000410000 */
[----:B------:R-:W-:Y:S02]  /*dbc0*/  FMUL.FTZ R162, R24, c[0x0][0x320] ;  /* 0x0000c80018a27a20 */ /* 0x000fe40000410000 */
[----:B------:R-:W-:Y:S01]  /*dbd0*/  FMUL.FTZ R25, R25, c[0x0][0x320] ;  /* 0x0000c80019197a20 */ /* 0x000fe20000410000 */
[----:B------:R1:W1:Y:S01]  /*dbe0*/  MUFU.TANH R235, R22 ;  /* 0x0000001600eb7308 */ /* 0x0002620000002400 */
[----:B------:R-:W-:Y:S02]  /*dbf0*/  FMUL.FTZ R26, R26, c[0x0][0x320] ;  /* 0x0000c8001a1a7a20 */ /* 0x000fe40000410000 */
[----:B------:R-:W-:Y:S07]  /*dc00*/  FMUL.FTZ R27, R27, c[0x0][0x320] ;  /* 0x0000c8001b1b7a20 */ /* 0x000fee0000410000 */
[----:B------:R1:W1:Y:S10]  /*dc10*/  MUFU.TANH R187, R23 ;  /* 0x0000001700bb7308 */ /* 0x0002740000002400 */
[----:B------:R1:W1:Y:S01]  /*dc20*/  MUFU.TANH R160, R21 ;  /* 0x0000001500a07308 */ /* 0x0002620000002400 */
        /* <DEDUP_REMOVED lines=26> */
[----:B------:R-:W-:Y:S03]  /*ddd0*/  HMMA.16816.F32 R48, R188, R10, R48 ;  /* 0x0000000abc30723c */ /* 0x000fe60000001830 */
[----:B------:R-:W-:Y:S01]  /*dde0*/  @P2 IADD3 R4, R7, R4, RZ ;  /* 0x0000000407042210 */ /* 0x000fe20007ffe0ff */
[----:B------:R-:W-:Y:S01]  /*ddf0*/  FMUL.FTZ R184, R40, c[0x0][0x320] ;  /* 0x0000c80028b87a20 */ /* 0x000fe20000410000 */
[----:B------:R-:W-:Y:S01]  /*de00*/  @P2 MOV R8, R220 ;  /* 0x000000dc00082202 */ /* 0x000fe20000000f00 */
[----:B------:R-:W-:Y:S01]  /*de10*/  FMUL.FTZ R34, R34, c[0x0][0x320] ;  /* 0x0000c80022227a20 */ /* 0x000fe20000410000 */
[----:B------:R-:W-:Y:S02]  /*de20*/  @P2 MOV R9, R223 ;  /* 0x000000df00092202 */ /* 0x000fe40000000f00 */
[----:B------:R-:W1:Y:S03]  /*de30*/  MUFU.TANH R13, R13 ;  /* 0x0000000d000d7308 */ /* 0x000e660000002400 */
[----:B------:R-:W-:Y:S02]  /*de40*/  @P2 IMAD R4, R4, 0x60, RZ ;  /* 0x0000006004042824 */ /* 0x000fe400078e02ff */
[----:B------:R-:W-:Y:S01]  /*de50*/  @P2 IMAD.WIDE.U32 R6, R6, 0x60, R8 ;  /* 0x0000006006062825 */ /* 0x000fe200078e0008 */
[----:B------:R-:W-:Y:S03]  /*de60*/  IADD3 R9, -R225, 0x1, R16 ;  /* 0x00000001e1097810 */ /* 0x000fe60007ffe110 */
[----:B------:R-:W-:Y:S01]  /*de70*/  FMUL.FTZ R35, R35, c[0x0][0x320] ;  /* 0x0000c80023237a20 */ /* 0x000fe20000410000 */
[----:B------:R-:W3:Y:S01]  /*de80*/  MUFU.TANH R14, R14 ;  /* 0x0000000e000e7308 */ /* 0x000ee20000002400 */
[----:B------:R-:W-:Y:S01]  /*de90*/  @P2 IADD3 R4, R7, R4, RZ ;  /* 0x0000000407042210 */ /* 0x000fe20007ffe0ff */
[----:B------:R-:W-:Y:S01]  /*dea0*/  FMUL.FTZ R37, R37, c[0x0][0x320] ;  /* 0x0000c80025257a20 */ /* 0x000fe20000410000 */
[----:B------:R-:W-:Y:S01]  /*deb0*/  @P2 SHF.L.U32 R5, R6, 0x1, RZ ;  /* 0x0000000106052819 */ /* 0x000fe200000006ff */
[----:B------:R-:W-:Y:S01]  /*dec0*/  FMUL.FTZ R38, R38, c[0x0][0x320] ;  /* 0x0000c80026267a20 */ /* 0x000fe20000410000 */
[----:B------:R-:W-:Y:S01]  /*ded0*/  @P2 SHF.L.U64.HI R4, R6, 0x1, R4 ;  /* 0x0000000106042819 */ /* 0x000fe20000010204 */
[----:B------:R-:W-:Y:S01]  /*dee0*/  FMUL.FTZ R39, R39, c[0x0][0x320] ;  /* 0x0000c80027277a20 */ /* 0x000fe20000410000 */
[----:B------:R-:W-:Y:S01]  /*def0*/  @P2 IADD3 R6, P0, R5, c[0x0][0x1c8], RZ ;  /* 0x0000720005062a10 */ /* 0x000fe20007f1e0ff */
[----:B------:R-:W-:Y:S01]  /*df00*/  FMUL.FTZ R41, R41, c[0x0][0x320] ;  /* 0x0000c80029297a20 */ /* 0x000fe20000410000 */
[----:B------:R-:W-:Y:S01]  /*df10*/  @P2 IADD3 R5, P1, R5, 0x80, RZ ;  /* 0x0000008005052810 */ /* 0x000fe20007f3e0ff */
[----:B------:R-:W3:Y:S01]  /*df20*/  MUFU.TANH R186, R186 ;  /* 0x000000ba00ba7308 */ /* 0x000ee20000002400 */
        /* <DEDUP_REMOVED lines=11> */
[----:B--2---:R-:W-:Y:S01]  /*dfe0*/  @P2 IADD3 R18, P0, R6, UR15, RZ ;  /* 0x0000000f06122c10 */ /* 0x004fe2000ff1e0ff */
[----:B------:R-:W2:Y:S01]  /*dff0*/  MUFU.TANH R162, R162 ;  /* 0x000000a200a27308 */ /* 0x000ea20000002400 */
[----:B------:R-:W-:Y:S01]  /*e000*/  @P4 SHF.R.U32.HI R5, RZ, c[0x0][0x2cc], R193 ;  /* 0x0000b300ff054a19 */ /* 0x000fe200000116c1 */
[----:B------:R-:W-:Y:S01]  /*e010*/  FMUL.FTZ R44, R44, c[0x0][0x320] ;  /* 0x0000c8002c2c7a20 */ /* 0x000fe20000410000 */
[----:B-1----:R-:W-:Y:S01]  /*e020*/  @P2 IADD3.X R19, R7, UR13, RZ, P0, !PT ;  /* 0x0000000d07132c10 */ /* 0x002fe200087fe4ff */
[----:B------:R1:W-:Y:S01]  /*e030*/  @P2 LDGSTS.E.BYPASS.LTC128B.128 [R217+0xb100], [R10.64], !P5 ;  /* 0x0b1000000ad92fae */ /* 0x0003e2000e901d4a */
[C---:B------:R-:W-:Y:S01]  /*e040*/  @P2 IADD3 R22, P1, R18.reuse, UR15, RZ ;  /* 0x0000000f12162c10 */ /* 0x040fe2000ff3e0ff */
[----:B------:R-:W-:Y:S01]  /*e050*/  FMUL.FTZ R45, R45, c[0x0][0x320] ;  /* 0x0000c8002d2d7a20 */ /* 0x000fe20000410000 */
[----:B------:R-:W-:Y:S01]  /*e060*/  @P2 IADD3 R20, P0, R18, UR6, RZ ;  /* 0x0000000612142c10 */ /* 0x000fe2000ff1e0ff */
[----:B------:R-:W-:Y:S01]  /*e070*/  FMUL.FTZ R46, R46, c[0x0][0x320] ;  /* 0x0000c8002e2e7a20 */ /* 0x000fe20000410000 */
[C---:B------:R-:W-:Y:S01]  /*e080*/  @P2 IADD3.X R23, R19.reuse, UR13, RZ, P1, !PT ;  /* 0x0000000d13172c10 */ /* 0x040fe20008ffe4ff */
[----:B------:R2:W2:Y:S01]  /*e090*/  MUFU.TANH R164, R25 ;  /* 0x0000001900a47308 */ /* 0x0004a20000002400 */
[----:B------:R-:W-:Y:S01]  /*e0a0*/  @P2 IADD3.X R21, R19, UR8, RZ, P0, !PT ;  /* 0x0000000813152c10 */ /* 0x000fe200087fe4ff */
[----:B------:R2:W-:Y:S01]  /*e0b0*/  @P2 LDGSTS.E.BYPASS.LTC128B.128 [R217+0x9100], [R18.64], !P6 ;  /* 0x0910000012d92fae */ /* 0x0005e2000f101d4a */
[----:B------:R-:W-:Y:S01]  /*e0c0*/  FMUL.FTZ R47, R47, c[0x0][0x320] ;  /* 0x0000c8002f2f7a20 */ /* 0x000fe20000410000 */
[----:B------:R-:W-:Y:S01]  /*e0d0*/  IADD3 R9, -R219, R9, R216 ;  /* 0x00000009db097210 */ /* 0x000fe20007ffe1d8 */
[----:B------:R-:W-:Y:S02]  /*e0e0*/  FMUL.FTZ R48, R48, c[0x0][0x320] ;  /* 0x0000c80030307a20 */ /* 0x000fe40000410000 */
[----:B------:R-:W-:Y:S02]  /*e0f0*/  FMUL.FTZ R49, R49, c[0x0][0x320] ;  /* 0x0000c80031317a20 */ /* 0x000fe40000410000 */
[----:B------:R-:W-:Y:S01]  /*e100*/  FMUL.FTZ R50, R50, c[0x0][0x320] ;  /* 0x0000c80032327a20 */ /* 0x000fe20000410000 */
[----:B------:R2:W2:Y:S01]  /*e110*/  MUFU.TANH R233, R26 ;  /* 0x0000001a00e97308 */ /* 0x0004a20000002400 */
[----:B------:R2:W-:Y:S01]  /*e120*/  @P2 LDGSTS.E.BYPASS.LTC128B.128 [R217+0xc100], [R18.64+0x80], !P5 ;  /* 0x0c10008012d92fae */ /* 0x0005e2000e901d4a */
[----:B-----5:R-:W-:Y:S07]  /*e130*/  IADD3 R7, -R225, R16, RZ ;  /* 0x00000010e1077210 */ /* 0x020fee0007ffe1ff */
[----:B------:R2:W-:Y:S01]  /*e140*/  @P2 LDGSTS.E.BYPASS.LTC128B.128 [R217+0xa100], [R22.64], !P6 ;  /* 0x0a10000016d92fae */ /* 0x0005e2000f101d4a */
[----:B------:R2:W2:Y:S01]  /*e150*/  MUFU.TANH R229, R27 ;  /* 0x0000001b00e57308 */ /* 0x0004a20000002400 */
[C---:B-1----:R-:W-:Y:S02]  /*e160*/  IADD3 R11, R9.reuse, c[0x0][0x328], RZ ;  /* 0x0000ca00090b7a10 */ /* 0x042fe40007ffe0ff */
[----:B------:R-:W-:Y:S04]  /*e170*/  IADD3 R9, R9, UR7, RZ ;  /* 0x0000000709097c10 */ /* 0x000fe8000fffe0ff */
[----:B------:R1:W-:Y:S03]  /*e180*/  @P2 LDGSTS.E.BYPASS.LTC128B.128 [R217+0xd100], [R20.64], !P5 ;  /* 0x0d10000014d92fae */ /* 0x0003e6000e901d4a */
[----:B------:R-:W1:Y:S05]  /*e190*/  MUFU.TANH R242, R242 ;  /* 0x000000f200f27308 */ /* 0x000e6a0000002400 */
[----:B------:R-:W0:Y:S05]  /*e1a0*/  LDGDEPBAR ;  /* 0x00000000000079af */ /* 0x000e2a0000000000 */
[----:B------:R1:W1:Y:S03]  /*e1b0*/  MUFU.TANH R236, R29 ;  /* 0x0000001d00ec7308 */ /* 0x0002660000002400 */
[----:B------:R-:W5:Y:S07]  /*e1c0*/  SHFL.IDX PT, R8, R5, RZ, 0x1c1f ;  /* 0x001c1fff05087589 */ /* 0x000f6e00000e0000 */
[----:B------:R1:W1:Y:S10]  /*e1d0*/  MUFU.TANH R239, R30 ;  /* 0x0000001e00ef7308 */ /* 0x0002740000002400 */
        /* <DEDUP_REMOVED lines=37> */
.L_x_261:
[----:B------:R-:W-:Y:S04]  /*e430*/  MOV R6, c[0x0][0x32c] ;  /* 0x0000cb0000067a02 */ /* 0x000fe80000000f00 */
[----:B------:R-:W-:Y:S11]  /*e440*/  ISETP.NE.AND P0, PT, R6, 0x1, PT ;  /* 0x000000010600780c */ /* 0x000ff60003f05270 */
[----:B------:R-:W-:Y:S02]  /*e450*/  @!UPT UIADD3 URZ, URZ, URZ, URZ ;  /* 0x0000003f3f3ff290 */ /* 0x000fe4000fffe03f */
[----:B------:R-:W-:Y:S05]  /*e460*/  @P0 IMAD.HI.U32 R6, R8, c[0x0][0x330], RZ ;  /* 0x0000cc0008060a27 */ /* 0x000fea00078e00ff */
[----:B------:R-:W-:Y:S02]  /*e470*/  @P0 SHF.R.U32.HI R8, RZ, c[0x0][0x334], R6 ;  /* 0x0000cd00ff080a19 */ /* 0x000fe40000011606 */
.L_x_262:
[----:B------:R-:W-:Y:S05]  /*e480*/  BSYNC B0 ;  /* 0x0000000000007941 */ /* 0x000fea0003800000 */
.L_x_260:
[----:B------:R-:W-:Y:S05]  /*e490*/  IMAD R8, R8, c[0x0][0x32c], R7 ;  /* 0x0000cb0008087a24 */ /* 0x000fea00078e0207 */
[----:B------:R-:W-:Y:S02]  /*e4a0*/  IADD3 R6, R8, c[0x0][0x32c], RZ ;  /* 0x0000cb0008067a10 */ /* 0x000fe40007ffe0ff */
[----:B------:R-:W-:Y:S02]  /*e4b0*/  IMNMX R15, R15, R8, !PT ;  /* 0x000000080f0f7217 */ /* 0x000fe40007800200 */
[----:B------:R-:W-:Y:S02]  /*e4c0*/  IMNMX R17, R17, R6, PT ;  /* 0x0000000611117217 */ /* 0x000fe40003800200 */
.L_x_259:
        /* <DEDUP_REMOVED lines=10> */
[----:B------:R-:W-:Y:S02]  /*e570*/  ISETP.GT.AND P0, PT, R15, 0x8, !P1 ;  /* 0x000000080f00780c */ /* 0x000fe40004f04270 */
        /* <DEDUP_REMOVED lines=146> */
.L_x_265:
[----:B------:R-:W-:Y:S04]  /*eea0*/  MOV R5, c[0x0][0x32c] ;  /* 0x0000cb0000057a02 */ /* 0x000fe80000000f00 */
[----:B------:R-:W-:Y:S11]  /*eeb0*/  ISETP.NE.AND P0, PT, R5, 0x1, PT ;  /* 0x000000010500780c */ /* 0x000ff60003f05270 */
[----:B------:R-:W-:Y:S02]  /*eec0*/  @!UPT UIADD3 URZ, URZ, URZ, URZ ;  /* 0x0000003f3f3ff290 */ /* 0x000fe4000fffe03f */
[----:B------:R-:W-:Y:S05]  /*eed0*/  @P0 IMAD.HI.U32 R5, R14, c[0x0][0x330], RZ ;  /* 0x0000cc000e050a27 */ /* 0x000fea00078e00ff */
[----:B------:R-:W-:Y:S02]  /*eee0*/  @P0 SHF.R.U32.HI R14, RZ, c[0x0][0x334], R5 ;  /* 0x0000cd00ff0e0a19 */ /* 0x000fe40000011605 */
.L_x_266:
[----:B------:R-:W-:Y:S05]  /*eef0*/  BSYNC B0 ;  /* 0x0000000000007941 */ /* 0x000fea0003800000 */
.L_x_264:
[----:B------:R-:W-:Y:S05]  /*ef00*/  IMAD R7, R14, c[0x0][0x32c], R7 ;  /* 0x0000cb000e077a24 */ /* 0x000fea00078e0207 */
[----:B------:R-:W-:Y:S02]  /*ef10*/  IADD3 R5, R7, c[0x0][0x32c], RZ ;  /* 0x0000cb0007057a10 */ /* 0x000fe40007ffe0ff */
[----:B------:R-:W-:Y:S02]  /*ef20*/  IMNMX R12, R12, R7, !PT ;  /* 0x000000070c0c7217 */ /* 0x000fe40007800200 */
[----:B------:R-:W-:Y:S02]  /*ef30*/  IMNMX R0, R0, R5, PT ;  /* 0x0000000500007217 */ /* 0x000fe40003800200 */
.L_x_263:
        /* <DEDUP_REMOVED lines=79> */
[----:B------:R-:W-:Y:S02]  /*f430*/  ISETP.GT.AND P2, PT, R12, 0x58, !P2 ;  /* 0x000000580c00780c */ /* 0x000fe40005744270 */
        /* <DEDUP_REMOVED lines=337> */
[----:B--2---:R-:W-:Y:S04]  /*10950*/  F2FP.PACK_AB R124, R159, R156 ;  /* 0x0000009c9f7c723e */ /* 0x004fe800000000ff */
[C---:B------:R-:W-:Y:S01]  /*10960*/  HMMA.16816.F32 R16, R68.reuse, R86, R16 ;  /* 0x000000564410723c */ /* 0x040fe20000001810 */
[----:B------:R-:W2:Y:S01]  /*10970*/  LDSM.16.MT88.4 R84, [R210+0x4100] ;  /* 0x00410000d254783b */ /* 0x000ea20000004200 */
[----:B------:R-:W-:Y:S06]  /*10980*/  MUFU.EX2 R144, R144 ;  /* 0x0000009000907308 */ /* 0x000fec0000000800 */
[C---:B-1----:R-:W-:Y:S04]  /*10990*/  HMMA.16816.F32 R20, R68.reuse, R76, R20 ;  /* 0x0000004c4414723c */ /* 0x042fe80000001814 */
[----:B------:R-:W1:Y:S01]  /*109a0*/  MUFU.EX2 R139, R139 ;  /* 0x0000008b008b7308 */ /* 0x000e620000000800 */
[----:B----4-:R-:W-:Y:S03]  /*109b0*/  F2FP.PACK_AB R126, R149, R146 ;  /* 0x00000092957e723e */ /* 0x010fe600000000ff */
[C---:B------:R-:W-:Y:S01]  /*109c0*/  HMMA.16816.F32 R24, R68.reuse, R78, R24 ;  /* 0x0000004e4418723c */ /* 0x040fe20000001818 */
[----:B------:R-:W4:Y:S05]  /*109d0*/  LDSM.16.MT88.4 R76, [R209+0x4100] ;  /* 0x00410000d14c783b */ /* 0x000f2a0000004200 */
[----:B------:R-:W-:Y:S02]  /*109e0*/  MUFU.EX2 R135, R135 ;  /* 0x0000008700877308 */ /* 0x000fe40000000800 */
[C---:B------:R-:W-:Y:S08]  /*109f0*/  HMMA.16816.F32 R28, R68.reuse, R80, R28 ;  /* 0x00000050441c723c */ /* 0x040ff0000000181c */
[C---:B------:R-:W-:Y:S01]  /*10a00*/  HMMA.16816.F32 R32, R68.reuse, R82, R32 ;  /* 0x000000524420723c */ /* 0x040fe20000001820 */
[----:B------:R-:W5:Y:S01]  /*10a10*/  LDSM.16.MT88.4 R80, [R212+0x1900] ;  /* 0x00190000d450783b */ /* 0x000f620000004200 */
[----:B------:R-:W4:Y:S02]  /*10a20*/  MUFU.EX2 R134, R134 ;  /* 0x0000008600867308 */ /* 0x000f240000000800 */
[----:B-1----:R-:W-:Y:S04]  /*10a30*/  F2FP.PACK_AB R125, R139, R144 ;  /* 0x000000908b7d723e */ /* 0x002fe800000000ff */
[C---:B---3--:R-:W-:Y:S08]  /*10a40*/  HMMA.16816.F32 R36, R68.reuse, R72, R36 ;  /* 0x000000484424723c */ /* 0x048ff00000001824 */
[C---:B------:R-:W-:Y:S01]  /*10a50*/  HMMA.16816.F32 R40, R68.reuse, R74, R40 ;  /* 0x0000004a4428723c */ /* 0x040fe20000001828 */
[----:B------:R-:W1:Y:S07]  /*10a60*/  LDSM.16.MT88.4 R72, [R210+0x1900] ;  /* 0x00190000d248783b */ /* 0x000e6e0000004200 */
[C---:B--2---:R-:W-:Y:S04]  /*10a70*/  HMMA.16816.F32 R44, R68.reuse, R84, R44 ;  /* 0x00000054442c723c */ /* 0x044fe8000000182c */
[----:B----4-:R-:W-:Y:S04]  /*10a80*/  F2FP.PACK_AB R127, R134, R135 ;  /* 0x00000087867f723e */ /* 0x010fe800000000ff */
[C---:B------:R-:W-:Y:S01]  /*10a90*/  HMMA.16816.F32 R48, R68.reuse, R86, R48 ;  /* 0x000000564430723c */ /* 0x040fe20000001830 */
[----:B------:R-:W-:Y:S07]  /*10aa0*/  LDSM.16.MT88.4 R84, [R208+0x1900] ;  /* 0x00190000d054783b */ /* 0x000fee0000004200 */
[C---:B------:R-:W-:Y:S08]  /*10ab0*/  HMMA.16816.F32 R52, R68.reuse, R76, R52 ;  /* 0x0000004c4434723c */ /* 0x040ff00000001834 */
[C---:B------:R-:W-:Y:S01]  /*10ac0*/  HMMA.16816.F32 R56, R68.reuse, R78, R56 ;  /* 0x0000004e4438723c */ /* 0x040fe20000001838 */
[----:B------:R-:W2:Y:S07]  /*10ad0*/  LDSM.16.MT88.4 R76, [R209+0x1900] ;  /* 0x00190000d14c783b */ /* 0x000eae0000004200 */
        /* <DEDUP_REMOVED lines=12> */
[C---:B-----5:R-:W-:Y:S03]  /*10ba0*/  HMMA.16816.F32 R4, R68.reuse, R80, R4 ;  /* 0x000000504404723c */ /* 0x060fe60000001804 */
[----:B------:R-:W-:Y:S02]  /*10bb0*/  FADD.FTZ R3, R241, R240 ;  /* 0x000000f0f1037221 */ /* 0x000fe40000010000 */
[----:B------:R-:W-:Y:S02]  /*10bc0*/  FADD.FTZ R235, R238, R235 ;  /* 0x000000ebeeeb7221 */ /* 0x000fe40000010000 */
[----:B------:R-:W-:Y:S01]  /*10bd0*/  FADD.FTZ R3, R242, R3 ;  /* 0x00000003f2037221 */ /* 0x000fe20000010000 */
[C---:B------:R-:W-:Y:S01]  /*10be0*/  HMMA.16816.F32 R8, R68.reuse, R82, R8 ;  /* 0x000000524408723c */ /* 0x040fe20000001808 */
[----:B------:R-:W3:Y:S03]  /*10bf0*/  LDSM.16.MT88.4 R80, [R212+0x4900] ;  /* 0x00490000d450783b */ /* 0x000ee60000004200 */
[----:B------:R-:W-:Y:S04]  /*10c00*/  FADD.FTZ R2, R166, R3 ;  /* 0x00000003a6027221 */ /* 0x000fe80000010000 */
[C---:B-1----:R-:W-:Y:S04]  /*10c10*/  HMMA.16816.F32 R12, R68.reuse, R72, R12 ;  /* 0x00000048440c723c */ /* 0x042fe8000000180c */
[----:B------:R-:W-:Y:S04]  /*10c20*/  FADD.FTZ R2, R165, R2 ;  /* 0x00000002a5027221 */ /* 0x000fe80000010000 */
[C---:B------:R-:W-:Y:S01]  /*10c30*/  HMMA.16816.F32 R16, R68.reuse, R74, R16 ;  /* 0x0000004a4410723c */ /* 0x040fe20000001810 */
[----:B------:R-:W1:Y:S03]  /*10c40*/  LDSM.16.MT88.4 R72, [R210+0x4900] ;  /* 0x00490000d248783b */ /* 0x000e660000004200 */
[----:B------:R-:W-:Y:S01]  /*10c50*/  FADD.FTZ R3, R161, R2 ;  /* 0x00000002a1037221 */ /* 0x000fe20000010000 */
[----:B------:R-:W-:Y:S03]  /*10c60*/  IADD3 R2, R192, -0x1, RZ ;  /* 0xffffffffc0027810 */ /* 0x000fe60007ffe0ff */
[C---:B--2---:R-:W-:Y:S04]  /*10c70*/  HMMA.16816.F32 R20, R68.reuse, R76, R20 ;  /* 0x0000004c4414723c */ /* 0x044fe80000001814 */
[----:B------:R-:W-:Y:S02]  /*10c80*/  FADD.FTZ R3, R232, R3 ;  /* 0x00000003e8037221 */ /* 0x000fe40000010000 */
[----:B------:R-:W-:Y:S02]  /*10c90*/  IMAD.MOV.U32 R192, RZ, RZ, R2 ;  /* 0x000000ffffc07224 */ /* 0x000fe400078e0002 */
[C---:B------:R-:W-:Y:S01]  /*10ca0*/  HMMA.16816.F32 R24, R68.reuse, R78, R24 ;  /* 0x0000004e4418723c */ /* 0x040fe20000001818 */
[----:B------:R-:W2:Y:S03]  /*10cb0*/  LDSM.16.MT88.4 R76, [R212+0x2100] ;  /* 0x00210000d44c783b */ /* 0x000ea60000004200 */
[----:B------:R-:W-:Y:S02]  /*10cc0*/  FADD.FTZ R144, R144, R3 ;  /* 0x0000000390907221 */ /* 0x000fe40000010000 */
[----:B------:R-:W-:Y:S02]  /*10cd0*/  IMAD.MOV.U32 R3, RZ, RZ, R0 ;  /* 0x000000ffff037224 */ /* 0x000fe400078e0000 */
[C---:B------:R-:W-:Y:S04]  /*10ce0*/  HMMA.16816.F32 R28, R68.reuse, R84, R28 ;  /* 0x00000054441c723c */ /* 0x040fe8000000181c */
[----:B------:R-:W-:Y:S02]  /*10cf0*/  FADD.FTZ R144, R139, R144 ;  /* 0x000000908b907221 */ /* 0x000fe40000010000 */
[----:B------:R-:W-:Y:S02]  /*10d00*/  IMAD.MOV.U32 R2, RZ, RZ, R116 ;  /* 0x000000ffff027224 */ /* 0x000fe400078e0074 */
[C---:B------:R-:W-:Y:S01]  /*10d10*/  HMMA.16816.F32 R32, R68.reuse, R86, R32 ;  /* 0x000000564420723c */ /* 0x040fe20000001820 */
[----:B------:R-:W-:Y:S03]  /*10d20*/  LDSM.16.MT88.4 R84, [R208+0x2100] ;  /* 0x00210000d054783b */ /* 0x000fe60000004200 */
[----:B------:R-:W-:Y:S04]  /*10d30*/  FADD.FTZ R135, R135, R144 ;  /* 0x0000009087877221 */ /* 0x000fe80000010000 */
[C---:B---3--:R-:W-:Y:S04]  /*10d40*/  HMMA.16816.F32 R36, R68.reuse, R80, R36 ;  /* 0x000000504424723c */ /* 0x048fe80000001824 */
[----:B------:R-:W-:Y:S04]  /*10d50*/  FADD.FTZ R227, R134, R135 ;  /* 0x0000008786e37221 */ /* 0x000fe80000010000 */
        /* <DEDUP_REMOVED lines=64> */
.L_x_258:
[----:B------:R-:W1:Y:S01]  /*11160*/  SHFL.BFLY PT, R3, R228, 0x2, 0x1f ;  /* 0x0c401f00e4037f89 */ /* 0x000e6200000e0000 */
[----:B------:R-:W-:-:S02]  /*11170*/  MOV R4, RZ ;  /* 0x000000ff00047202 */ /* 0x000fc40000000f00 */
[----:B------:R-:W-:Y:S01]  /*11180*/  PLOP3.LUT P2, PT, PT, PT, PT, 0x8, 0x0 ;  /* 0x000000000000781c */ /* 0x000fe20003f4e170 */
[----:B------:R-:W2:Y:S01]  /*11190*/  SHFL.BFLY PT, R2, R227, 0x2, 0x1f ;  /* 0x0c401f00e3027f89 */ /* 0x000ea200000e0000 */
[----:B-1----:R-:W-:Y:S01]  /*111a0*/  FADD.FTZ R6, R3, R228 ;  /* 0x000000e403067221 */ /* 0x002fe20000010000 */
[----:B------:R-:W-:Y:S01]  /*111b0*/  MOV R3, RZ ;  /* 0x000000ff00037202 */ /* 0x000fe20000000f00 */
[----:B--2---:R-:W-:-:S03]  /*111c0*/  FADD.FTZ R7, R2, R227 ;  /* 0x000000e302077221 */ /* 0x004fc60000010000 */
[----:B------:R-:W1:Y:S04]  /*111d0*/  SHFL.BFLY PT, R5, R6, 0x1, 0x1f ;  /* 0x0c201f0006057f89 */ /* 0x000e6800000e0000 */
[----:B------:R-:W2:Y:S01]  /*111e0*/  SHFL.BFLY PT, R2, R7, 0x1, 0x1f ;  /* 0x0c201f0007027f89 */ /* 0x000ea200000e0000 */
[----:B-1----:R-:W-:Y:S02]  /*111f0*/  FADD.FTZ R5, R6, R5 ;  /* 0x0000000506057221 */ /* 0x002fe40000010000 */
[----:B--2---:R-:W-:-:S03]  /*11200*/  FADD.FTZ R2, R2, R7 ;  /* 0x0000000702027221 */ /* 0x004fc60000010000 */
[----:B------:R-:W-:Y:S02]  /*11210*/  FSETP.NE.FTZ.AND P1, PT, R5, RZ, PT ;  /* 0x000000ff0500720b */ /* 0x000fe40003f35000 */
[----:B------:R-:W-:-:S11]  /*11220*/  FSETP.NE.FTZ.AND P0, PT, R2, RZ, PT ;  /* 0x000000ff0200720b */ /* 0x000fd60003f15000 */
[----:B------:R-:W1:Y:S01]  /*11230*/  @P1 MUFU.RCP R4, R5 ;  /* 0x0000000500041308 */ /* 0x000e620000001000 */
[----:B------:R-:W-:Y:S02]  /*11240*/  @P1 MOV R7, 0x3f317218 ;  /* 0x3f31721800071802 */ /* 0x000fe40000000f00 */
[----:B------:R-:W-:-:S03]  /*11250*/  @P0 MOV R9, 0x3f317218 ;  /* 0x3f31721800090802 */ /* 0x000fc60000000f00 */
[----:B------:R-:W-:Y:S02]  /*11260*/  @P1 FMUL.FTZ R7, R7, c[0x0][0x2d0] ;  /* 0x0000b40007071a20 */ /* 0x000fe40000410000 */
[----:B------:R-:W2:Y:S01]  /*11270*/  @P1 MUFU.LG2 R5, R5 ;  /* 0x0000000500051308 */ /* 0x000ea20000000c00 */
[----:B------:R-:W-:-:S07]  /*11280*/  @P0 FMUL.FTZ R9, R9, c[0x0][0x2d0] ;  /* 0x0000b40009090a20 */ /* 0x000fce0000410000 */
[----:B------:R-:W3:Y:S01]  /*11290*/  @P0 MUFU.LG2 R6, R2 ;  /* 0x0000000200060308 */ /* 0x000ee20000000c00 */
[C---:B-1----:R-:W-:Y:S02]  /*112a0*/  FMUL.FTZ R112, R4.reuse, R112 ;  /* 0x0000007004707220 */ /* 0x042fe40000410000 */
[C---:B------:R-:W-:Y:S02]  /*112b0*/  FMUL.FTZ R113, R4.reuse, R113 ;  /* 0x0000007104717220 */ /* 0x040fe40000410000 */
[C---:B------:R-:W-:Y:S02]  /*112c0*/  FMUL.FTZ R108, R4.reuse, R108 ;  /* 0x0000006c046c7220 */ /* 0x040fe40000410000 */
[C---:B------:R-:W-:Y:S01]  /*112d0*/  FMUL.FTZ R109, R4.reuse, R109 ;  /* 0x0000006d046d7220 */ /* 0x040fe20000410000 */
[----:B------:R1:W4:Y:S01]  /*112e0*/  @P0 MUFU.RCP R3, R2 ;  /* 0x0000000200030308 */ /* 0x0003220000001000 */
[----:B--2---:R-:W-:Y:S02]  /*112f0*/  @P1 FMUL.FTZ R5, R5, 0.69314718246459960938 ;  /* 0x3f31721805051820 */ /* 0x004fe40000410000 */
[----:B------:R-:W-:-:S02]  /*11300*/  FMUL.FTZ R104, R4, R104 ;  /* 0x0000006804687220 */ /* 0x000fc40000410000 */
[C---:B------:R-:W-:Y:S02]  /*11310*/  FMUL.FTZ R105, R4.reuse, R105 ;  /* 0x0000006904697220 */ /* 0x040fe40000410000 */
[----:B------:R-:W-:Y:S02]  /*11320*/  FMUL.FTZ R100, R4, R100 ;  /* 0x0000006404647220 */ /* 0x000fe40000410000 */
[----:B---3--:R-:W-:Y:S02]  /*11330*/  @P0 FMUL.FTZ R6, R6, 0.69314718246459960938 ;  /* 0x3f31721806060820 */ /* 0x008fe40000410000 */
[C---:B------:R-:W-:Y:S02]  /*11340*/  FMUL.FTZ R101, R4.reuse, R101 ;  /* 0x0000006504657220 */ /* 0x040fe40000410000 */
[C---:B------:R-:W-:Y:S02]  /*11350*/  FMUL.FTZ R96, R4.reuse, R96 ;  /* 0x0000006004607220 */ /* 0x040fe40000410000 */
[C---:B------:R-:W-:Y:S01]  /*11360*/  FMUL.FTZ R97, R4.reuse, R97 ;  /* 0x0000006104617220 */ /* 0x040fe20000410000 */
[----:B-1----:R-:W-:Y:S01]  /*11370*/  MOV R2, 0xff800000 ;  /* 0xff80000000027802 */ /* 0x002fe20000000f00 */
        /* <DEDUP_REMOVED lines=21> */
[----:B------:R-:W-:Y:S01]  /*114d0*/  FMUL.FTZ R65, R4, R65 ;  /* 0x0000004104417220 */ /* 0x000fe20000410000 */
[----:B------:R-:W-:Y:S01]  /*114e0*/  MOV R4, 0xff800000 ;  /* 0xff80000000047802 */ /* 0x000fe20000000f00 */
[C---:B----4-:R-:W-:Y:S02]  /*114f0*/  FMUL.FTZ R114, R3.reuse, R114 ;  /* 0x0000007203727220 */ /* 0x050fe40000410000 */
        /* <DEDUP_REMOVED lines=30> */
[----:B------:R-:W-:Y:S02]  /*116e0*/  FMUL.FTZ R3, R3, R67 ;  /* 0x0000004303037220 */ /* 0x000fe40000410000 */
[----:B------:R-:W-:-:S02]  /*116f0*/  @P1 FFMA.FTZ R2, R7, R0, R5 ;  /* 0x0000000007021223 */ /* 0x000fc40000010005 */
[----:B------:R-:W-:Y:S02]  /*11700*/  @P0 FFMA.FTZ R4, R9, R116, R6 ;  /* 0x0000007409040223 */ /* 0x000fe40000010006 */
.L_x_230:
[----:B------:R-:W-:Y:S05]  /*11710*/  @P2 BRA `(.L_x_268) ;  /* 0x0000127000002947 */ /* 0x000fea0003800000 */
[----:B------:R-:W1:Y:S01]  /*11720*/  S2R R0, SR_TID.X ;  /* 0x0000000000007919 */ /* 0x000e620000002100 */
[----:B------:R-:W-:Y:S02]  /*11730*/  F2FP.PACK_AB R112, R113, R112 ;  /* 0x000000707170723e */ /* 0x000fe400000000ff */
[----:B------:R-:W-:Y:S01]  /*11740*/  F2FP.PACK_AB R114, R115, R114 ;  /* 0x000000727372723e */ /* 0x000fe200000000ff */
[----:B------:R-:W-:Y:S01]  /*11750*/  BAR.SYNC.DEFER_BLOCKING 0x1, 0x100 ;  /* 0x0044000000007b1d */ /* 0x000fe20000010000 */
        /* <DEDUP_REMOVED lines=10> */
[----:B-1----:R-:W-:Y:S02]  /*11800*/  SHF.R.S32.HI R5, RZ, 0x1f, R0 ;  /* 0x0000001fff057819 */ /* 0x002fe40000011400 */
[----:B------:R-:W-:Y:S02]  /*11810*/  F2FP.PACK_AB R88, R89, R88 ;  /* 0x000000585958723e */ /* 0x000fe400000000ff */
[----:B------:R-:W-:Y:S02]  /*11820*/  LEA.HI R6, R5, R0, RZ, 0x2 ;  /* 0x0000000005067211 */ /* 0x000fe400078f10ff */
[----:B------:R-:W-:Y:S02]  /*11830*/  F2FP.PACK_AB R90, R91, R90 ;  /* 0x0000005a5b5a723e */ /* 0x000fe400000000ff */
[--C-:B------:R-:W-:Y:S02]  /*11840*/  SHF.R.S32.HI R8, RZ, 0x2, R6.reuse ;  /* 0x00000002ff087819 */ /* 0x100fe40000011406 */
[----:B------:R-:W-:-:S02]  /*11850*/  SHF.R.S32.HI R7, RZ, 0x1f, R6 ;  /* 0x0000001fff077819 */ /* 0x000fc40000011406 */
[----:B------:R-:W-:Y:S02]  /*11860*/  LOP3.LUT R9, R6, 0xfffffffc, RZ, 0xc0, !PT ;  /* 0xfffffffc06097812 */ /* 0x000fe400078ec0ff */
[----:B------:R-:W-:Y:S02]  /*11870*/  LEA.HI R7, R7, R8, RZ, 0x3 ;  /* 0x0000000807077211 */ /* 0x000fe400078f18ff */
[----:B------:R-:W-:Y:S01]  /*11880*/  F2FP.PACK_AB R84, R85, R84 ;  /* 0x000000545554723e */ /* 0x000fe200000000ff */
[----:B------:R-:W-:Y:S01]  /*11890*/  IMAD.IADD R9, R0, 0x1, -R9 ;  /* 0x0000000100097824 */ /* 0x000fe200078e0a09 */
[----:B------:R-:W-:Y:S02]  /*118a0*/  LOP3.LUT R7, R7, 0xfffffff8, RZ, 0xc0, !PT ;  /* 0xfffffff807077812 */ /* 0x000fe400078ec0ff */
[----:B------:R-:W-:Y:S02]  /*118b0*/  F2FP.PACK_AB R86, R87, R86 ;  /* 0x000000565756723e */ /* 0x000fe400000000ff */
[----:B------:R-:W-:Y:S01]  /*118c0*/  F2FP.PACK_AB R80, R81, R80 ;  /* 0x000000505150723e */ /* 0x000fe200000000ff */
[----:B------:R-:W-:Y:S01]  /*118d0*/  IMAD.IADD R8, R8, 0x1, -R7 ;  /* 0x0000000108087824 */ /* 0x000fe200078e0a07 */
[----:B------:R-:W-:-:S02]  /*118e0*/  LEA.HI R7, R5, R0, RZ, 0x5 ;  /* 0x0000000005077211 */ /* 0x000fc400078f28ff */
[----:B------:R-:W-:Y:S01]  /*118f0*/  F2FP.PACK_AB R82, R83, R82 ;  /* 0x000000525352723e */ /* 0x000fe200000000ff */
[C---:B------:R-:W-:Y:S01]  /*11900*/  IMAD.SHL.U32 R10, R8.reuse, 0x40, RZ ;  /* 0x00000040080a7824 */ /* 0x040fe200078e00ff */
[----:B------:R-:W-:Y:S02]  /*11910*/  SHF.R.S32.HI R6, RZ, 0x5, R7 ;  /* 0x00000005ff067819 */ /* 0x000fe40000011407 */
[----:B------:R-:W-:Y:S02]  /*11920*/  LOP3.LUT R12, R8, 0x1, RZ, 0xc0, !PT ;  /* 0x00000001080c7812 */ /* 0x000fe400078ec0ff */
        /* <DEDUP_REMOVED lines=11> */
[----:B------:R-:W-:Y:S02]  /*119e0*/  F2FP.PACK_AB R72, R73, R72 ;  /* 0x000000484948723e */ /* 0x000fe400000000ff */
[----:B------:R-:W-:Y:S01]  /*119f0*/  F2FP.PACK_AB R74, R75, R74 ;  /* 0x0000004a4b4a723e */ /* 0x000fe200000000ff */
[C---:B------:R-:W-:Y:S01]  /*11a00*/  IMAD.IADD R15, R11.reuse, 0x1, R8 ;  /* 0x000000010b0f7824 */ /* 0x040fe200078e0208 */
[C---:B------:R-:W-:Y:S01]  /*11a10*/  IADD3 R10, R11.reuse, 0x80, RZ ;  /* 0x000000800b0a7810 */ /* 0x040fe20007ffe0ff */
[----:B------:R-:W-:Y:S01]  /*11a20*/  STS [R11+0x80], R112 ;  /* 0x000080700b007388 */ /* 0x000fe20000000800 */
[----:B------:R-:W-:-:S02]  /*11a30*/  IADD3 R13, R11, 0x70, RZ ;  /* 0x000000700b0d7810 */ /* 0x000fc40007ffe0ff */
[----:B------:R-:W-:Y:S01]  /*11a40*/  @P0 IADD3 R13, R10, 0x10, RZ ;  /* 0x000000100a0d0810 */ /* 0x000fe20007ffe0ff */
[----:B------:R-:W-:Y:S01]  /*11a50*/  IMAD.MOV.U32 R10, RZ, RZ, 0x40 ;  /* 0x00000040ff0a7424 */ /* 0x000fe200078e00ff */
[----:B------:R-:W-:Y:S01]  /*11a60*/  STS [R11+0x480], R114 ;  /* 0x000480720b007388 */ /* 0x000fe20000000800 */
[----:B------:R-:W-:Y:S02]  /*11a70*/  F2FP.PACK_AB R68, R69, R68 ;  /* 0x000000444544723e */ /* 0x000fe400000000ff */
[--C-:B------:R-:W-:Y:S01]  /*11a80*/  IMAD.IADD R17, R8, 0x1, R13.reuse ;  /* 0x0000000108117824 */ /* 0x100fe200078e020d */
[----:B------:R-:W-:Y:S01]  /*11a90*/  SEL R10, R10, 0xffffffc0, !P2 ;  /* 0xffffffc00a0a7807 */ /* 0x000fe20005000000 */
[----:B------:R-:W-:Y:S01]  /*11aa0*/  STS [R13], R108 ;  /* 0x0000006c0d007388 */ /* 0x000fe20000000800 */
[----:B------:R-:W-:Y:S02]  /*11ab0*/  F2FP.PACK_AB R70, R71, R70 ;  /* 0x000000464746723e */ /* 0x000fe400000000ff */
        /* <DEDUP_REMOVED lines=8> */
[----:B------:R-:W-:-:S02]  /*11b40*/  F2FP.PACK_AB R56, R57, R56 ;  /* 0x000000383938723e */ /* 0x000fc400000000ff */
[----:B------:R-:W-:Y:S01]  /*11b50*/  STS [R15+0x480], R106 ;  /* 0x0004806a0f007388 */ /* 0x000fe20000000800 */
[----:B------:R-:W-:Y:S02]  /*11b60*/  F2FP.PACK_AB R58, R59, R58 ;  /* 0x0000003a3b3a723e */ /* 0x000fe400000000ff */
        /* <DEDUP_REMOVED lines=28> */
[----:B------:R1:W-:Y:S01]  /*11d30*/  STS [R19+0x4480], R54 ;  /* 0x0044803613007388 */ /* 0x0003e20000000800 */
[----:B---3--:R-:W-:-:S03]  /*11d40*/  IMAD.WIDE R12, R218, R11, c[0x0][0x500] ;  /* 0x00014000da0c7625 */ /* 0x008fc600078e020b */
[----:B------:R3:W-:Y:S04]  /*11d50*/  STS [R21+0x4000], R56 ;  /* 0x0040003815007388 */ /* 0x0007e80000000800 */
        /* <DEDUP_REMOVED lines=8> */
[----:B----4-:R-:W4:Y:S04]  /*11de0*/  @P0 LDG.E R15, [R12.64] ;  /* 0x0000000a0c0f0981 */ /* 0x010f28000c1e1900 */
[----:B------:R3:W5:Y:S01]  /*11df0*/  @P1 LDG.E R8, [R10.64] ;  /* 0x0000000a0a081981 */ /* 0x000762000c1e1900 */
[----:B-1----:R-:W-:Y:S02]  /*11e00*/  CS2R R18, SRZ ;  /* 0x0000000000127805 */ /* 0x002fe4000001ff00 */
[--C-:B----4-:R-:W-:Y:S01]  /*11e10*/  @P0 SHF.R.S32.HI R19, RZ, 0x1f, R15.reuse ;  /* 0x0000001fff130819 */ /* 0x110fe2000001140f */
[----:B------:R-:W-:Y:S01]  /*11e20*/  @P0 IMAD.MOV.U32 R18, RZ, RZ, R15 ;  /* 0x000000ffff120224 */ /* 0x000fe200078e000f */
[----:B------:R-:W-:Y:S05]  /*11e30*/  @P1 BRA `(.L_x_269) ;  /* 0x0000004000001947 */ /* 0x000fea0003800000 */
[----:B---3--:R-:W-:Y:S05]  /*11e40*/  @!P0 BRA `(.L_x_269) ;  /* 0x0000003000008947 */ /* 0x008fea0003800000 */
[----:B-----5:R-:W3:Y:S04]  /*11e50*/  LDG.E R8, [R12.64] ;  /* 0x0000000a0c087981 */ /* 0x020ee8000c1e1900 */
[----:B------:R-:W3:Y:S02]  /*11e60*/  LDG.E R3, [R12.64+0x4] ;  /* 0x0000040a0c037981 */ /* 0x000ee4000c1e1900 */
[----:B---3--:R-:W-:-:S02]  /*11e70*/  IADD3 R8, -R8, R3, RZ ;  /* 0x0000000308087210 */ /* 0x008fc40007ffe1ff */
.L_x_269:
[----:B---3--:R-:W1:Y:S01]  /*11e80*/  S2R R10, SR_CTAID.Y ;  /* 0x00000000000a7919 */ /* 0x008e620000002600 */
[----:B------:R-:W-:Y:S01]  /*11e90*/  LOP3.LUT R3, R7, 0xffffffe0, RZ, 0xc0, !PT ;  /* 0xffffffe007037812 */ /* 0x000fe200078ec0ff */
[----:B------:R-:W-:Y:S01]  /*11ea0*/  IMAD.MOV.U32 R13, RZ, RZ, c[0x0][0x4e8] ;  /* 0x00013a00ff0d7624 */ /* 0x000fe200078e00ff */
[----:B------:R-:W-:Y:S01]  /*11eb0*/  SHF.R.S32.HI R7, RZ, 0x1f, R6 ;  /* 0x0000001fff077819 */ /* 0x000fe20000011406 */
[----:B------:R-:W3:Y:S01]  /*11ec0*/  S2R R40, SR_CTAID.X ;  /* 0x0000000000287919 */ /* 0x000ee20000002500 */
[----:B------:R-:W-:Y:S01]  /*11ed0*/  MOV R16, R18 ;  /* 0x0000001200107202 */ /* 0x000fe20000000f00 */
[----:B------:R-:W-:Y:S01]  /*11ee0*/  IMAD.IADD R12, R0, 0x1, -R3 ;  /* 0x00000001000c7824 */ /* 0x000fe200078e0a03 */
[----:B------:R-:W-:Y:S01]  /*11ef0*/  LEA.HI R7, R7, R6, RZ, 0x3 ;  /* 0x0000000607077211 */ /* 0x000fe200078f18ff */
[----:B------:R-:W-:Y:S01]  /*11f00*/  IMAD.MOV.U32 R17, RZ, RZ, R19 ;  /* 0x000000ffff117224 */ /* 0x000fe200078e0013 */
[----:B------:R-:W-:Y:S01]  /*11f10*/  LEA.HI R3, R9, R9, RZ, 0x1 ;  /* 0x0000000909037211 */ /* 0x000fe200078f08ff */
[----:B------:R-:W-:Y:S01]  /*11f20*/  IMAD R15, R19, c[0x0][0x3a0], RZ ;  /* 0x0000e800130f7a24 */ /* 0x000fe200078e02ff */
[----:B------:R-:W-:Y:S01]  /*11f30*/  SHF.R.S32.HI R11, RZ, 0x1f, R12 ;  /* 0x0000001fff0b7819 */ /* 0x000fe2000001140c */
[----:B------:R-:W-:Y:S01]  /*11f40*/  BSSY B0, `(.L_x_270) ;  /* 0x0000074000007945 */ /* 0x000fe20003800000 */
[----:B------:R-:W-:Y:S01]  /*11f50*/  LOP3.LUT R7, R7, 0xffffff8, RZ, 0xc0, !PT ;  /* 0x0ffffff807077812 */ /* 0x000fe200078ec0ff */
[C---:B------:R-:W-:Y:S01]  /*11f60*/  IMAD R15, R18.reuse, c[0x0][0x3a4], R15 ;  /* 0x0000e900120f7a24 */ /* 0x040fe200078e020f */
[----:B------:R-:W-:Y:S01]  /*11f70*/  LEA.HI R11, R11, R12, RZ, 0x2 ;  /* 0x0000000c0b0b7211 */ /* 0x000fe200078f10ff */
[----:B------:R-:W-:Y:S01]  /*11f80*/  IMAD.WIDE.U32 R18, R18, c[0x0][0x3a0], RZ ;  /* 0x0000e80012127a25 */ /* 0x000fe200078e00ff */
[----:B------:R-:W-:-:S02]  /*11f90*/  IADD3 R7, R6, -R7, RZ ;  /* 0x8000000706077210 */ /* 0x000fc40007ffe0ff */
[----:B------:R-:W-:Y:S02]  /*11fa0*/  LOP3.LUT R6, R3, 0x1ffffffe, RZ, 0xc0, !PT ;  /* 0x1ffffffe03067812 */ /* 0x000fe400078ec0ff */
[----:B------:R-:W-:Y:S02]  /*11fb0*/  SHF.R.S32.HI R14, RZ, 0x2, R11 ;  /* 0x00000002ff0e7819 */ /* 0x000fe4000001140b */
[----:B------:R-:W-:Y:S01]  /*11fc0*/  ISETP.NE.AND P1, PT, R13, 0x1, PT ;  /* 0x000000010d00780c */ /* 0x000fe20003f25270 */
[----:B-1----:R-:W-:Y:S01]  /*11fd0*/  IMAD.WIDE.U32 R16, R10, c[0x0][0x490], R16 ;  /* 0x000124000a107a25 */ /* 0x002fe200078e0010 */
[----:B------:R-:W-:Y:S02]  /*11fe0*/  SHF.R.S32.HI R13, RZ, 0x1f, R10 ;  /* 0x0000001fff0d7819 */ /* 0x000fe4000001140a */
[----:B------:R-:W-:Y:S01]  /*11ff0*/  LOP3.LUT P2, RZ, R12, 0x3, RZ, 0xc0, !PT ;  /* 0x000000030cff7812 */ /* 0x000fe2000784c0ff */
[----:B------:R-:W-:Y:S01]  /*12000*/  IMAD.IADD R12, R9, 0x1, -R6 ;  /* 0x00000001090c7824 */ /* 0x000fe200078e0a06 */
[-C--:B------:R-:W-:Y:S01]  /*12010*/  LEA.HI R11, R5, R0.reuse, RZ, 0x3 ;  /* 0x00000000050b7211 */ /* 0x080fe200078f18ff */
[----:B------:R-:W-:Y:S01]  /*12020*/  IMAD R3, R7, 0x10, R14 ;  /* 0x0000001007037824 */ /* 0x000fe200078e020e */
[----:B------:R-:W-:Y:S01]  /*12030*/  LEA.HI R6, R5, R0, RZ, 0x6 ;  /* 0x0000000005067211 */ /* 0x000fe200078f30ff */
[----:B------:R-:W-:Y:S01]  /*12040*/  IMAD R5, R13, c[0x0][0x490], RZ ;  /* 0x000124000d057a24 */ /* 0x000fe200078e02ff */
[----:B------:R-:W-:Y:S01]  /*12050*/  LOP3.LUT R9, R11, 0xfffffff8, RZ, 0xc0, !PT ;  /* 0xfffffff80b097812 */ /* 0x000fe200078ec0ff */
[----:B------:R-:W-:Y:S01]  /*12060*/  IMAD R7, R12, 0x8, R3 ;  /* 0x000000080c077824 */ /* 0x000fe200078e0203 */
[----:B------:R-:W-:Y:S01]  /*12070*/  IADD3 R19, R19, R15, RZ ;  /* 0x0000000f13137210 */ /* 0x000fe20007ffe0ff */
[----:B------:R-:W-:Y:S01]  /*12080*/  IMAD R5, R10, c[0x0][0x494], R5 ;  /* 0x000125000a057a24 */ /* 0x000fe200078e0205 */
[----:B------:R-:W-:Y:S01]  /*12090*/  SHF.R.S32.HI R15, RZ, 0x1f, R218 ;  /* 0x0000001fff0f7819 */ /* 0x000fe200000114da */
[----:B---3--:R-:W-:Y:S01]  /*120a0*/  IMAD R7, R40, 0x80, R7 ;  /* 0x0000008028077824 */ /* 0x008fe200078e0207 */
[----:B------:R-:W-:Y:S01]  /*120b0*/  SEL R14, R218, RZ, !P0 ;  /* 0x000000ffda0e7207 */ /* 0x000fe20004000000 */
[----:B------:R-:W-:Y:S01]  /*120c0*/  IMAD.IADD R0, R0, 0x1, -R9 ;  /* 0x0000000100007824 */ /* 0x000fe200078e0a09 */
[----:B------:R-:W-:Y:S01]  /*120d0*/  IADD3 R17, R17, R5, RZ ;  /* 0x0000000511117210 */ /* 0x000fe20007ffe0ff */
[----:B------:R-:W-:Y:S01]  /*120e0*/  @P1 IMAD.HI.U32 R5, R7, c[0x0][0x4ec], RZ ;  /* 0x00013b0007051a27 */ /* 0x000fe200078e00ff */
[----:B------:R-:W-:-:S03]  /*120f0*/  SEL R15, R15, RZ, !P0 ;  /* 0x000000ff0f0f7207 */ /* 0x000fc60004000000 */
[----:B------:R-:W-:Y:S01]  /*12100*/  IMAD.MOV.U32 R9, RZ, RZ, R7 ;  /* 0x000000ffff097224 */ /* 0x000fe200078e0007 */
[----:B------:R-:W-:Y:S01]  /*12110*/  @P1 SHF.R.U32.HI R9, RZ, c[0x0][0x4f0], R5 ;  /* 0x00013c00ff091a19 */ /* 0x000fe20000011605 */
[----:B------:R-:W-:Y:S01]  /*12120*/  IMAD R13, R13, c[0x0][0x3e8], RZ ;  /* 0x0000fa000d0d7a24 */ /* 0x000fe200078e02ff */
[----:B------:R-:W-:Y:S01]  /*12130*/  SHF.R.S32.HI R5, RZ, 0x3, R11 ;  /* 0x00000003ff057819 */ /* 0x000fe2000001140b */
[----:B------:R-:W-:Y:S01]  /*12140*/  IMAD.WIDE.U32 R18, R10, c[0x0][0x3e8], R18 ;  /* 0x0000fa000a127a25 */ /* 0x000fe200078e0012 */
[----:B------:R-:W-:-:S03]  /*12150*/  SHF.R.S32.HI R20, RZ, 0x1f, R9 ;  /* 0x0000001fff147819 */ /* 0x000fc60000011409 */
[----:B------:R-:W-:Y:S02]  /*12160*/  IMAD R13, R10, c[0x0][0x3ec], R13 ;  /* 0x0000fb000a0d7a24 */ /* 0x000fe400078e020d */
[----:B------:R-:W-:Y:S02]  /*12170*/  IMAD.MOV R10, RZ, RZ, -R9 ;  /* 0x000000ffff0a7224 */ /* 0x000fe400078e0a09 */
[----:B------:R-:W-:Y:S02]  /*12180*/  IMAD R11, R15, c[0x0][0x498], RZ ;  /* 0x000126000f0b7a24 */ /* 0x000fe400078e02ff */
[----:B------:R-:W-:-:S04]  /*12190*/  IMAD.WIDE.U32 R16, R14, c[0x0][0x498], R16 ;  /* 0x000126000e107a25 */ /* 0x000fc800078e0010 */
[----:B------:R-:W-:Y:S01]  /*121a0*/  IMAD R10, R10, c[0x0][0x4e8], R7 ;  /* 0x00013a000a0a7a24 */ /* 0x000fe200078e0207 */
[----:B------:R-:W-:Y:S01]  /*121b0*/  IADD3 R16, P0, R9, R16, RZ ;  /* 0x0000001009107210 */ /* 0x000fe20007f1e0ff */
[----:B------:R-:W-:Y:S01]  /*121c0*/  IMAD.IADD R19, R19, 0x1, R13 ;  /* 0x0000000113137824 */ /* 0x000fe200078e020d */
[----:B------:R-:W-:Y:S01]  /*121d0*/  LEA R13, R0, R5, 0x5 ;  /* 0x00000005000d7211 */ /* 0x000fe200078e28ff */
[----:B------:R-:W-:Y:S01]  /*121e0*/  IMAD R7, R14, c[0x0][0x49c], R11 ;  /* 0x000127000e077a24 */ /* 0x000fe200078e020b */
[----:B------:R-:W-:Y:S01]  /*121f0*/  SHF.R.S32.HI R11, RZ, 0x1f, R10 ;  /* 0x0000001fff0b7819 */ /* 0x000fe2000001140a */
[----:B------:R-:W-:Y:S02]  /*12200*/  IMAD.SHL.U32 R0, R0, 0x8, RZ ;  /* 0x0000000800007824 */ /* 0x000fe400078e00ff */
[----:B------:R-:W-:Y:S01]  /*12210*/  IMAD R13, R40, 0x80, R13 ;  /* 0x00000080280d7824 */ /* 0x000fe200078e020d */
[----:B------:R-:W-:Y:S01]  /*12220*/  IADD3.X R17, R20, R17, R7, P0, !PT ;  /* 0x0000001114117210 */ /* 0x000fe200007fe407 */
[----:B------:R-:W-:Y:S01]  /*12230*/  IMAD R11, R11, c[0x0][0x488], RZ ;  /* 0x000122000b0b7a24 */ /* 0x000fe200078e02ff */
[----:B------:R-:W-:Y:S01]  /*12240*/  IADD3 R36, R0, 0x40, RZ ;  /* 0x0000004000247810 */ /* 0x000fe20007ffe0ff */
[----:B------:R-:W-:Y:S01]  /*12250*/  @P1 IMAD.HI.U32 R12, R13, c[0x0][0x4ec], RZ ;  /* 0x00013b000d0c1a27 */ /* 0x000fe200078e00ff */
[----:B------:R-:W-:-:S03]  /*12260*/  MOV R9, R13 ;  /* 0x0000000d00097202 */ /* 0x000fc60000000f00 */
[----:B------:R-:W-:Y:S01]  /*12270*/  IMAD.WIDE.U32 R16, R10, c[0x0][0x488], R16 ;  /* 0x000122000a107a25 */ /* 0x000fe200078e0010 */
[----:B------:R-:W-:-:S03]  /*12280*/  @P1 SHF.R.U32.HI R9, RZ, c[0x0][0x4f0], R12 ;  /* 0x00013c00ff091a19 */ /* 0x000fc6000001160c */
[----:B------:R-:W-:Y:S01]  /*12290*/  IMAD R11, R10, c[0x0][0x48c], R11 ;  /* 0x000123000a0b7a24 */ /* 0x000fe200078e020b */
[----:B------:R-:W-:Y:S01]  /*122a0*/  LEA R12, P0, R16, c[0x0][0x450], 0x2 ;  /* 0x00011400100c7a11 */ /* 0x000fe200078010ff */
[----:B------:R-:W-:Y:S02]  /*122b0*/  IMAD.SHL.U32 R7, R5, 0x40, RZ ;  /* 0x0000004005077824 */ /* 0x000fe400078e00ff */
[----:B------:R-:W-:Y:S01]  /*122c0*/  IMAD R15, R15, c[0x0][0x3f0], RZ ;  /* 0x0000fc000f0f7a24 */ /* 0x000fe200078e02ff */
[----:B------:R-:W-:Y:S01]  /*122d0*/  IADD3 R11, R17, R11, RZ ;  /* 0x0000000b110b7210 */ /* 0x000fe20007ffe0ff */
[----:B------:R-:W-:Y:S01]  /*122e0*/  SHFL.IDX PT, R42, R12, RZ, 0x1c1f ;  /* 0x001c1fff0c2a7589 */ /* 0x000fe200000e0000 */
[----:B------:R-:W-:Y:S01]  /*122f0*/  LOP3.LUT R7, R7, 0x1c0, RZ, 0xc0, !PT ;  /* 0x000001c007077812 */ /* 0x000fe200078ec0ff */
[----:B------:R-:W-:Y:S01]  /*12300*/  IMAD R17, R14, c[0x0][0x3f4], R15 ;  /* 0x0000fd000e117a24 */ /* 0x000fe200078e020f */
[----:B------:R-:W-:Y:S01]  /*12310*/  LEA.HI.X R11, R16, c[0x0][0x454], R11, 0x2, P0 ;  /* 0x00011500100b7a11 */ /* 0x000fe200000f140b */
[----:B------:R-:W-:Y:S01]  /*12320*/  SHFL.IDX PT, R34, R12, 0x1, 0x1c1f ;  /* 0x003c1f000c227f89 */ /* 0x000fe200000e0000 */
[----:B------:R-:W-:Y:S01]  /*12330*/  LOP3.LUT R10, R7, 0x38, R0, 0xf8, !PT ;  /* 0x00000038070a7812 */ /* 0x000fe200078ef800 */
[----:B------:R-:W-:Y:S01]  /*12340*/  IMAD.WIDE.U32 R14, R14, c[0x0][0x3f0], R18 ;  /* 0x0000fc000e0e7a25 */ /* 0x000fe200078e0012 */
[----:B------:R-:W-:Y:S01]  /*12350*/  SHF.R.U32.HI R7, RZ, 0x3, R7 ;  /* 0x00000003ff077819 */ /* 0x000fe20000011607 */
[----:B------:R-:W1:Y:S01]  /*12360*/  SHFL.IDX PT, R43, R11, RZ, 0x1c1f ;  /* 0x001c1fff0b2b7589 */ /* 0x000e6200000e0000 */
[----:B------:R-:W-:Y:S01]  /*12370*/  LEA R16, R40, R3, 0x7 ;  /* 0x0000000328107211 */ /* 0x000fe200078e38ff */
[--C-:B------:R-:W-:Y:S01]  /*12380*/  IMAD.MOV R32, RZ, RZ, -R9.reuse ;  /* 0x000000ffff207224 */ /* 0x100fe200078e0a09 */
[----:B------:R-:W-:Y:S01]  /*12390*/  LOP3.LUT R7, R10, R7, RZ, 0x3c, !PT ;  /* 0x000000070a077212 */ /* 0x000fe200078e3cff */
[----:B------:R-:W3:Y:S01]  /*123a0*/  SHFL.IDX PT, R35, R11, 0x1, 0x1c1f ;  /* 0x003c1f000b237f89 */ /* 0x000ee200000e0000 */
[----:B------:R-:W-:Y:S01]  /*123b0*/  SHF.R.S32.HI R10, RZ, 0x1f, R9 ;  /* 0x0000001fff0a7819 */ /* 0x000fe20000011409 */
[----:B-----5:R-:W-:Y:S01]  /*123c0*/  IMAD R3, R8, c[0x0][0x4e8], RZ ;  /* 0x00013a0008037a24 */ /* 0x020fe200078e02ff */
[----:B------:R-:W-:Y:S01]  /*123d0*/  IADD3 R8, R16, 0x8, RZ ;  /* 0x0000000810087810 */ /* 0x000fe20007ffe0ff */
[----:B------:R-:W-:Y:S01]  /*123e0*/  IMAD.IADD R15, R15, 0x1, R17 ;  /* 0x000000010f0f7824 */ /* 0x000fe200078e0211 */
[----:B------:R-:W-:Y:S01]  /*123f0*/  LEA R40, R40, R5, 0x7 ;  /* 0x0000000528287211 */ /* 0x000fe200078e38ff */
[----:B------:R-:W-:Y:S01]  /*12400*/  IMAD R32, R32, c[0x0][0x4e8], R13 ;  /* 0x00013a0020207a24 */ /* 0x000fe200078e020d */
[-C--:B------:R-:W-:Y:S01]  /*12410*/  ISETP.GE.OR P0, PT, R16, R3.reuse, P2 ;  /* 0x000000031000720c */ /* 0x080fe20001706670 */
[----:B------:R-:W-:Y:S01]  /*12420*/  IMAD R10, R10, c[0x0][0x3e0], RZ ;  /* 0x0000f8000a0a7a24 */ /* 0x000fe200078e02ff */
[----:B------:R-:W-:Y:S01]  /*12430*/  ISETP.GE.OR P2, PT, R8, R3, P2 ;  /* 0x000000030800720c */ /* 0x000fe20001746670 */
[----:B------:R-:W-:-:S02]  /*12440*/  IMAD.SHL.U32 R6, R6, 0x8, RZ ;  /* 0x0000000806067824 */ /* 0x000fc400078e00ff */
[C---:B------:R-:W-:Y:S02]  /*12450*/  IMAD R10, R9.reuse, c[0x0][0x3e4], R10 ;  /* 0x0000f900090a7a24 */ /* 0x040fe400078e020a */
[----:B------:R-:W-:Y:S01]  /*12460*/  IMAD.WIDE.U32 R14, R9, c[0x0][0x3e0], R14 ;  /* 0x0000f800090e7a25 */ /* 0x000fe200078e000e */
[----:B------:R-:W-:Y:S02]  /*12470*/  SHF.R.S32.HI R9, RZ, 0x1f, R32 ;  /* 0x0000001fff097819 */ /* 0x000fe40000011420 */
[----:B------:R-:W-:Y:S01]  /*12480*/  LOP3.LUT R7, R7, 0x7ffffe00, R6, 0xf8, !PT ;  /* 0x7ffffe0007077812 */ /* 0x000fe200078ef806 */
[----:B------:R-:W-:Y:S02]  /*12490*/  IMAD.IADD R15, R15, 0x1, R10 ;  /* 0x000000010f0f7824 */ /* 0x000fe400078e020a */
[----:B------:R-:W-:Y:S01]  /*124a0*/  IMAD R9, R9, c[0x0][0x3d8], RZ ;  /* 0x0000f60009097a24 */ /* 0x000fe200078e02ff */
[----:B------:R-:W-:Y:S01]  /*124b0*/  SHF.L.U32 R41, R7, 0x1, RZ ;  /* 0x0000000107297819 */ /* 0x000fe200000006ff */
[----:B-1----:R1:W-:Y:S02]  /*124c0*/  @!P0 ST.E [R42.64], R2 ;  /* 0x000000022a008985 */ /* 0x0023e4000c10190a */
[----:B------:R-:W-:-:S02]  /*124d0*/  IMAD R6, R32, c[0x0][0x3dc], R9 ;  /* 0x0000f70020067a24 */ /* 0x000fc400078e0209 */
[----:B------:R-:W-:Y:S01]  /*124e0*/  IMAD.WIDE.U32 R32, R32, c[0x0][0x3d8], R14 ;  /* 0x0000f60020207a25 */ /* 0x000fe200078e000e */
[----:B---3--:R1:W-:Y:S03]  /*124f0*/  @!P2 ST.E [R34.64], R4 ;  /* 0x000000042200a985 */ /* 0x0083e6000c10190a */
[----:B------:R-:W-:Y:S01]  /*12500*/  IMAD.IADD R6, R33, 0x1, R6 ;  /* 0x0000000121067824 */ /* 0x000fe200078e0206 */
[----:B------:R1:W3:Y:S01]  /*12510*/  LDS.128 R28, [R41+0x1080] ;  /* 0x00108000291c7984 */ /* 0x0002e20000000c00 */
[----:B------:R-:W-:-:S03]  /*12520*/  LEA R38, P0, R32, c[0x0][0x380], 0x1 ;  /* 0x0000e00020267a11 */ /* 0x000fc600078008ff */
[----:B------:R1:W4:Y:S01]  /*12530*/  LDS.128 R24, [R41+0x2080] ;  /* 0x0020800029187984 */ /* 0x0003220000000c00 */
[----:B------:R-:W-:Y:S02]  /*12540*/  LEA.HI.X R37, R32, c[0x0][0x384], R6, 0x1, P0 ;  /* 0x0000e10020257a11 */ /* 0x000fe400000f0c06 */
[----:B------:R-:W-:Y:S01]  /*12550*/  ISETP.GE.AND P0, PT, R40, R3, PT ;  /* 0x000000032800720c */ /* 0x000fe20003f06270 */
[----:B------:R1:W2:Y:S04]  /*12560*/  LDS.128 R20, [R41+0x3080] ;  /* 0x0030800029147984 */ /* 0x0002a80000000c00 */
        /* <DEDUP_REMOVED lines=17> */
.L_x_271:
[----:B------:R-:W-:Y:S05]  /*12680*/  BSYNC B0 ;  /* 0x0000000000007941 */ /* 0x000fea0003800000 */
.L_x_270:
        /* <DEDUP_REMOVED lines=15> */
.L_x_273:
[----:B------:R-:W-:Y:S05]  /*12780*/  BSYNC B0 ;  /* 0x0000000000007941 */ /* 0x000fea0003800000 */
.L_x_272:
[----:B------:R-:W-:Y:S01]  /*12790*/  IADD3 R2, R40, 0x40, RZ ;  /* 0x0000004028027810 */ /* 0x000fe20007ffe0ff */
[----:B---34-:R3:W4:Y:S01]  /*127a0*/  SHFL.IDX PT, R7, R37, 0x2, 0x181f ;  /* 0x00581f0025077f89 */ /* 0x01872200000e0000 */
[----:B------:R-:W-:Y:S02]  /*127b0*/  BSSY B0, `(.L_x_274) ;  /* 0x000000d000007945 */ /* 0x000fe40003800000 */
[----:B------:R-:W-:Y:S01]  /*127c0*/  ISETP.GE.AND P0, PT, R2, R3, PT ;  /* 0x000000030200720c */ /* 0x000fe20003f06270 */
[----:B------:R3:W1:-:S12]  /*127d0*/  SHFL.IDX PT, R6, R38, 0x2, 0x181f ;  /* 0x00581f0026067f89 */ /* 0x00065800000e0000 */
[----:B------:R-:W-:Y:S05]  /*127e0*/  @P0 BRA `(.L_x_275) ;  /* 0x0000009000000947 */ /* 0x000fea0003800000 */
[----:B------:R-:W-:Y:S02]  /*127f0*/  ISETP.GE.AND P0, PT, R36, c[0x0][0x3c8], PT ;  /* 0x0000f20024007a0c */ /* 0x000fe40003f06270 */
[----:B------:R-:W-:-:S11]  /*12800*/  ISETP.GE.AND P1, PT, R0, c[0x0][0x3c8], PT ;  /* 0x0000f20000007a0c */ /* 0x000fd60003f26270 */
[----:B------:R-:W-:-:S04]  /*12810*/  @!P0 SHF.R.S32.HI R5, RZ, 0x1f, R36 ;  /* 0x0000001fff058819 */ /* 0x000fc80000011424 */
[----:B------:R-:W-:Y:S01]  /*12820*/  @!P0 LEA.HI R2, R5, R36, RZ, 0x3 ;  /* 0x0000002405028211 */ /* 0x000fe200078f18ff */
[----:B-1--4-:R-:W-:-:S03]  /*12830*/  @!P1 IMAD.WIDE R4, R0, 0x2, R6 ;  /* 0x0000000200049825 */ /* 0x012fc600078e0206 */
[----:B------:R-:W-:Y:S02]  /*12840*/  @!P0 LOP3.LUT R2, R2, 0xfffffff8, RZ, 0xc0, !PT ;  /* 0xfffffff802028812 */ /* 0x000fe400078ec0ff */
[----:B------:R1:W-:Y:S03]  /*12850*/  @!P1 ST.E.128 [R4.64], R24 ;  /* 0x0000001804009985 */ /* 0x0003e6000c101d0a */
[----:B------:R-:W-:-:S05]  /*12860*/  @!P0 IMAD.WIDE R6, R2, 0x2, R6 ;  /* 0x0000000202068825 */ /* 0x000fca00078e0206 */
[----:B------:R1:W-:Y:S02]  /*12870*/  @!P0 ST.E.128 [R6.64], R12 ;  /* 0x0000000c06008985 */ /* 0x0003e4000c101d0a */
.L_x_275:
[----:B------:R-:W-:Y:S05]  /*12880*/  BSYNC B0 ;  /* 0x0000000000007941 */ /* 0x000fea0003800000 */
.L_x_274:
[----:B------:R-:W-:Y:S01]  /*12890*/  IADD3 R40, R40, 0x60, RZ ;  /* 0x0000006028287810 */ /* 0x000fe20007ffe0ff */
[----:B-1----:R1:W3:Y:S03]  /*128a0*/  SHFL.IDX PT, R5, R37, 0x3, 0x181f ;  /* 0x00781f0025057f89 */ /* 0x0022e600000e0000 */
[----:B------:R-:W-:Y:S01]  /*128b0*/  ISETP.GE.AND P0, PT, R40, R3, PT ;  /* 0x000000032800720c */ /* 0x000fe20003f06270 */
[----:B------:R1:W4:-:S12]  /*128c0*/  SHFL.IDX PT, R4, R38, 0x3, 0x181f ;  /* 0x00781f0026047f89 */ /* 0x00031800000e0000 */
[----:B------:R-:W-:Y:S05]  /*128d0*/  @P0 EXIT ;  /* 0x000000000000094d */ /* 0x000fea0003800000 */
[----:B------:R-:W-:-:S13]  /*128e0*/  ISETP.GE.AND P0, PT, R0, c[0x0][0x3c8], PT ;  /* 0x0000f20000007a0c */ /* 0x000fda0003f06270 */
[----:B---34-:R-:W-:-:S05]  /*128f0*/  @!P0 IMAD.WIDE R2, R0, 0x2, R4 ;  /* 0x0000000200028825 */ /* 0x018fca00078e0204 */
[----:B--2---:R2:W-:Y:S01]  /*12900*/  @!P0 ST.E.128 [R2.64], R20 ;  /* 0x0000001402008985 */ /* 0x0045e2000c101d0a */
[----:B------:R-:W-:-:S13]  /*12910*/  ISETP.GE.AND P0, PT, R36, c[0x0][0x3c8], PT ;  /* 0x0000f20024007a0c */ /* 0x000fda0003f06270 */
[----:B------:R-:W-:Y:S05]  /*12920*/  @P0 EXIT ;  /* 0x000000000000094d */ /* 0x000fea0003800000 */
[----:B--2---:R-:W-:-:S04]  /*12930*/  SHF.R.S32.HI R3, RZ, 0x1f, R36 ;  /* 0x0000001fff037819 */ /* 0x004fc80000011424 */
[----:B------:R-:W-:-:S04]  /*12940*/  LEA.HI R3, R3, R36, RZ, 0x3 ;  /* 0x0000002403037211 */ /* 0x000fc800078f18ff */
[----:B------:R-:W-:-:S05]  /*12950*/  LOP3.LUT R3, R3, 0xfffffff8, RZ, 0xc0, !PT ;  /* 0xfffffff803037812 */ /* 0x000fca00078ec0ff */
[----:B------:R-:W-:-:S05]  /*12960*/  IMAD.WIDE R4, R3, 0x2, R4 ;  /* 0x0000000203047825 */ /* 0x000fca00078e0204 */
[----:B------:R-:W-:Y:S01]  /*12970*/  ST.E.128 [R4.64], R8 ;  /* 0x0000000804007985 */ /* 0x000fe2000c101d0a */
[----:B------:R-:W-:Y:S05]  /*12980*/  EXIT ;  /* 0x000000000000794d */ /* 0x000fea0003800000 */
.L_x_268:
        /* <DEDUP_REMOVED lines=8> */
[----:B------:R-:W3:Y:S04]  /*12a10*/  @P1 LDG.E R3, [R4.64] ;  /* 0x0000000a04031981 */ /* 0x000ee8000c1e1900 */
[----:B------:R1:W5:Y:S01]  /*12a20*/  @P0 LDG.E R2, [R6.64] ;  /* 0x0000000a06020981 */ /* 0x000362000c1e1900 */
[----:B------:R-:W-:Y:S02]  /*12a30*/  CS2R R12, SRZ ;  /* 0x00000000000c7805 */ /* 0x000fe4000001ff00 */
[--C-:B---3--:R-:W-:Y:S01]  /*12a40*/  @P1 SHF.R.S32.HI R13, RZ, 0x1f, R3.reuse ;  /* 0x0000001fff0d1819 */ /* 0x108fe20000011403 */
[----:B------:R-:W-:Y:S01]  /*12a50*/  @P1 IMAD.MOV.U32 R12, RZ, RZ, R3 ;  /* 0x000000ffff0c1224 */ /* 0x000fe200078e0003 */
[----:B------:R-:W-:Y:S05]  /*12a60*/  @P0 BRA `(.L_x_276) ;  /* 0x0000004000000947 */ /* 0x000fea0003800000 */
[----:B-1----:R-:W-:Y:S05]  /*12a70*/  @!P1 BRA `(.L_x_276) ;  /* 0x0000003000009947 */ /* 0x002fea0003800000 */
[----:B-----5:R-:W3:Y:S04]  /*12a80*/  LDG.E R2, [R4.64] ;  /* 0x0000000a04027981 */ /* 0x020ee8000c1e1900 */
[----:B------:R-:W3:Y:S02]  /*12a90*/  LDG.E R3, [R4.64+0x4] ;  /* 0x0000040a04037981 */ /* 0x000ee4000c1e1900 */
[----:B---3--:R-:W-:-:S02]  /*12aa0*/  IADD3 R2, -R2, R3, RZ ;  /* 0x0000000302027210 */ /* 0x008fc40007ffe1ff */
.L_x_276:
[----:B-1----:R-:W1:Y:S01]  /*12ab0*/  S2R R0, SR_TID.X ;  /* 0x0000000000007919 */ /* 0x002e620000002100 */
[----:B------:R-:W-:Y:S01]  /*12ac0*/  SHF.R.S32.HI R9, RZ, 0x1f, R218 ;  /* 0x0000001fff097819 */ /* 0x000fe200000114da */
[----:B------:R-:W-:Y:S01]  /*12ad0*/  BSSY B0, `(.L_x_277) ;  /* 0x0000028000007945 */ /* 0x000fe20003800000 */
[----:B------:R-:W-:-:S02]  /*12ae0*/  SEL R218, R218, RZ, !P1 ;  /* 0x000000ffdada7207 */ /* 0x000fc40004800000 */
[----:B------:R-:W-:Y:S02]  /*12af0*/  SEL R9, R9, RZ, !P1 ;  /* 0x000000ff09097207 */ /* 0x000fe40004800000 */
[----:B-1----:R-:W-:-:S13]  /*12b00*/  ISETP.GT.AND P0, PT, R0, 0x7f, PT ;  /* 0x0000007f0000780c */ /* 0x002fda0003f04270 */
        /* <DEDUP_REMOVED lines=36> */
.L_x_278:
[----:B------:R-:W-:Y:S05]  /*12d50*/  BSYNC B0 ;  /* 0x0000000000007941 */ /* 0x000fea0003800000 */
.L_x_277:
[----:B------:R-:W3:Y:S01]  /*12d60*/  S2R R7, SR_CTAID.Y ;  /* 0x0000000000077919 */ /* 0x000ee20000002600 */
        /* <DEDUP_REMOVED lines=18> */
[----:B---3--:R-:W-:Y:S01]  /*12e90*/  SHF.R.S32.HI R6, RZ, 0x1f, R7 ;  /* 0x0000001fff067819 */ /* 0x008fe20000011407 */
        /* <DEDUP_REMOVED lines=26> */
[----:B------:R1:W3:Y:S01]  /*13040*/  SHFL.IDX PT, R6, R3, RZ, 0x181f ;  /* 0x00181fff03067589 */ /* 0x0002e200000e0000 */
[----:B------:R-:W-:-:S03]  /*13050*/  ISETP.GE.AND P0, PT, R9, R2, PT ;  /* 0x000000020900720c */ /* 0x000fc60003f06270 */
[----:B------:R1:W4:Y:S10]  /*13060*/  SHFL.IDX PT, R7, R0, RZ, 0x181f ;  /* 0x00181fff00077589 */ /* 0x00033400000e0000 */
        /* <DEDUP_REMOVED lines=10> */
.L_x_280:
[----:B------:R-:W-:Y:S05]  /*13110*/  BSYNC B0 ;  /* 0x0000000000007941 */ /* 0x000fea0003800000 */
.L_x_279:
[----:B---34-:R-:W-:Y:S01]  /*13120*/  IADD3 R7, R9, 0x20, RZ ;  /* 0x0000002009077810 */ /* 0x018fe20007ffe0ff */
[----:B------:R3:W4:Y:S01]  /*13130*/  SHFL.IDX PT, R11, R0, 0x1, 0x181f ;  /* 0x00381f00000b7f89 */ /* 0x00072200000e0000 */
[----:B------:R-:W-:Y:S02]  /*13140*/  BSSY B0, `(.L_x_281) ;  /* 0x000000d000007945 */ /* 0x000fe40003800000 */
[----:B------:R-:W-:Y:S01]  /*13150*/  ISETP.GE.AND P0, PT, R7, R2, PT ;  /* 0x000000020700720c */ /* 0x000fe20003f06270 */
[----:B------:R3:W1:-:S12]  /*13160*/  SHFL.IDX PT, R10, R3, 0x1, 0x181f ;  /* 0x00381f00030a7f89 */ /* 0x00065800000e0000 */
        /* <DEDUP_REMOVED lines=10> */
.L_x_282:
[----:B------:R-:W-:Y:S05]  /*13210*/  BSYNC B0 ;  /* 0x0000000000007941 */ /* 0x000fea0003800000 */
.L_x_281:
[----:B-1----:R-:W-:Y:S01]  /*13220*/  IADD3 R7, R9, 0x40, RZ ;  /* 0x0000004009077810 */ /* 0x002fe20007ffe0ff */
[----:B----4-:R1:W4:Y:S01]  /*13230*/  SHFL.IDX PT, R11, R0, 0x2, 0x181f ;  /* 0x00581f00000b7f89 */ /* 0x01032200000e0000 */
[----:B------:R-:W-:Y:S02]  /*13240*/  BSSY B0, `(.L_x_283) ;  /* 0x000000d000007945 */ /* 0x000fe40003800000 */
[----:B------:R-:W-:Y:S01]  /*13250*/  ISETP.GE.AND P0, PT, R7, R2, PT ;  /* 0x000000020700720c */ /* 0x000fe20003f06270 */
[----:B------:R1:W2:-:S12]  /*13260*/  SHFL.IDX PT, R10, R3, 0x2, 0x181f ;  /* 0x00581f00030a7f89 */ /* 0x00029800000e0000 */
[----:B------:R-:W-:Y:S05]  /*13270*/  @P0 BRA `(.L_x_284) ;  /* 0x0000009000000947 */ /* 0x000fea0003800000 */
[----:B------:R-:W-:Y:S02]  /*13280*/  ISETP.GE.AND P0, PT, R4, c[0x0][0x3c8], PT ;  /* 0x0000f20004007a0c */ /* 0x000fe40003f06270 */
[----:B------:R-:W-:-:S11]  /*13290*/  ISETP.GE.AND P1, PT, R5, c[0x0][0x3c8], PT ;  /* 0x0000f20005007a0c */ /* 0x000fd60003f26270 */
[----:B------:R-:W-:Y:S02]  /*132a0*/  @!P0 SHF.R.S32.HI R7, RZ, 0x1f, R4 ;  /* 0x0000001fff078819 */ /* 0x000fe40000011404 */
[----:B--2-4-:R-:W-:Y:S02]  /*132b0*/  @!P1 IMAD.WIDE R12, R5, 0x2, R10 ;  /* 0x00000002050c9825 */ /* 0x014fe400078e020a */
[----:B------:R-:W-:-:S03]  /*132c0*/  @!P0 LEA.HI R6, R7, R4, RZ, 0x3 ;  /* 0x0000000407068211 */ /* 0x000fc600078f18ff */
[----:B------:R2:W-:Y:S01]  /*132d0*/  @!P1 ST.E.128 [R12.64], RZ ;  /* 0x000000ff0c009985 */ /* 0x0005e2000c101d0a */
[----:B------:R-:W-:-:S05]  /*132e0*/  @!P0 LOP3.LUT R6, R6, 0xfffffff8, RZ, 0xc0, !PT ;  /* 0xfffffff806068812 */ /* 0x000fca00078ec0ff */
[----:B------:R-:W-:-:S05]  /*132f0*/  @!P0 IMAD.WIDE R6, R6, 0x2, R10 ;  /* 0x0000000206068825 */ /* 0x000fca00078e020a */
[----:B------:R2:W-:Y:S02]  /*13300*/  @!P0 ST.E.128 [R6.64], RZ ;  /* 0x000000ff06008985 */ /* 0x0005e4000c101d0a */
.L_x_284:
[----:B------:R-:W-:Y:S05]  /*13310*/  BSYNC B0 ;  /* 0x0000000000007941 */ /* 0x000fea0003800000 */
.L_x_283:
[----:B------:R-:W-:Y:S01]  /*13320*/  IADD3 R9, R9, 0x60, RZ ;  /* 0x0000006009097810 */ /* 0x000fe20007ffe0ff */
[----:B--2---:R2:W1:Y:S03]  /*13330*/  SHFL.IDX PT, R7, R0, 0x3, 0x181f ;  /* 0x00781f0000077f89 */ /* 0x00446600000e0000 */
        /* <DEDUP_REMOVED lines=14> */
.L_x_285:
        /* <DEDUP_REMOVED lines=14> */
.L_x_3540:


//--------------------- .text._ZN7cutlass13device_kernelIN5flash19enable_sm80_to_sm89INS1_16FlashAttnFwdSm80INS1_25CollectiveMainloopFwdSm80ILi8ELi1ELb1EN4cute5tupleIJNS5_1CILi128EEENS7_ILi96EEES8_EEELi128ENS_6half_tEfNS_4arch4Sm80ELb0ELb1ELb1ELb1ELb0ELb1ELb1ELb0EEENS1_21CollectiveEpilogueFwdINS6_IJS8_S8_S9_EEENS6_IJNS7_ILi1EEESH_SH_EEESB_SD_Li256ELb1ELb1ELb0ELb0EEENS1_19SingleTileSchedulerILb1ELb0ELb1ELi128EEEEEEEEEvNT_6ParamsE --------------------------
	.section	.text._ZN7cutlass13device_kernelIN5flash19enable_sm80_to_sm89INS1_16FlashAttnFwdSm80INS1_25CollectiveMainloopFwdSm80ILi8ELi1ELb1EN4cute5tupleIJNS5_1CILi128EEENS7_ILi96EEES8_EEELi128ENS_6half_tEfNS_4arch4Sm80ELb0ELb1ELb1ELb1ELb0ELb1ELb1ELb0EEENS1_21CollectiveEpilogueFwdINS6_IJS8_S8_S9_EEENS6_IJNS7_ILi1EEESH_SH_EEESB_SD_Li256ELb1ELb1ELb0ELb0EEENS1_19SingleTileSchedulerILb1ELb0ELb1ELi128EEEEEEEEEvNT_6ParamsE,"ax",@progbits
	.sectioninfo	@"SHI_REGISTERS=254"
	.align	128
.text._ZN7cutlass13device_kernelIN5flash19enable_sm80_to_sm89INS1_16FlashAttnFwdSm80INS1_25CollectiveMainloopFwdSm80ILi8ELi1ELb1EN4cute5tupleIJNS5_1CILi128EEENS7_ILi96EEES8_EEELi128ENS_6half_tEfNS_4arch4Sm80ELb0ELb1ELb1ELb1ELb0ELb1ELb1ELb0EEENS1_21CollectiveEpilogueFwdINS6_IJS8_S8_S9_EEENS6_IJNS7_ILi1EEESH_SH_EEESB_SD_Li256ELb1ELb1ELb0ELb0EEENS1_19SingleTileSchedulerILb1ELb0ELb1ELi128EEEEEEEEEvNT_6ParamsE:
        .type           _ZN7cutlass13device_kernelIN5flash19enable_sm80_to_sm89INS1_16FlashAttnFwdSm80INS1_25CollectiveMainloopFwdSm80ILi8ELi1ELb1EN4cute5tupleIJNS5_1CILi128EEENS7_ILi96EEES8_EEELi128ENS_6half_tEfNS_4arch4Sm80ELb0ELb1ELb1ELb1ELb0ELb1ELb1ELb0EEENS1_21CollectiveEpilogueFwdINS6_IJS8_S8_S9_EEENS6_IJNS7_ILi1EEESH_SH_EEESB_SD_Li256ELb1ELb1ELb0ELb0EEENS1_19SingleTileSchedulerILb1ELb0ELb1ELi128EEEEEEEEEvNT_6ParamsE,@function
        .size           _ZN7cutlass13device_kernelIN5flash19enable_sm80_to_sm89INS1_16FlashAttnFwdSm80INS1_25CollectiveMainloopFwdSm80ILi8ELi1ELb1EN4cute5tupleIJNS5_1CILi128EEENS7_ILi96EEES8_EEELi128ENS_6half_tEfNS_4arch4Sm80ELb0ELb1ELb1ELb1ELb0ELb1ELb1ELb0EEENS1_21CollectiveEpilogueFwdINS6_IJS8_S8_S9_EEENS6_IJNS7_ILi1EEESH_SH_EEESB_SD_Li256ELb1ELb1ELb0ELb0EEENS1_19SingleTileSchedulerILb1ELb0ELb1ELi128EEEEEEEEEvNT_6ParamsE,(.L_x_3541 - _ZN7cutlass13device_kernelIN5flash19enable_sm80_to_sm89INS1_16FlashAttnFwdSm80INS1_25CollectiveMainloopFwdSm80ILi8ELi1ELb1EN4cute5tupleIJNS5_1CILi128EEENS7_ILi96EEES8_EEELi128ENS_6half_tEfNS_4arch4Sm80ELb0ELb1ELb1ELb1ELb0ELb1ELb1ELb0EEENS1_21CollectiveEpilogueFwdINS6_IJS8_S8_S9_EEENS6_IJNS7_ILi1EEESH_SH_EEESB_SD_Li256ELb1ELb1ELb0ELb0EEENS1_19SingleTileSchedulerILb1ELb0ELb1ELi128EEEEEEEEEvNT_6ParamsE)
        .other          _ZN7cutlass13device_kernelIN5flash19enable_sm80_to_sm89INS1_16FlashAttnFwdSm80INS1_25CollectiveMainloopFwdSm80ILi8ELi1ELb1EN4cute5tupleIJNS5_1CILi128EEENS7_ILi96EEES8_EEELi128ENS_6half_tEfNS_4arch4Sm80ELb0ELb1ELb1ELb1ELb0ELb1ELb1ELb0EEENS1_21CollectiveEpilogueFwdINS6_IJS8_S8_S9_EEENS6_IJNS7_ILi1EEESH_SH_EEESB_SD_Li256ELb1ELb1ELb0ELb0EEENS1_19SingleTileSchedulerILb1ELb0ELb1ELi128EEEEEEEEEvNT_6ParamsE,@"STO_CUDA_ENTRY STV_DEFAULT"
_ZN7cutlass13device_kernelIN5flash19enable_sm80_to_sm89INS1_16FlashAttnFwdSm80INS1_25CollectiveMainloopFwdSm80ILi8ELi1ELb1EN4cute5tupleIJNS5_1CILi128EEENS7_ILi96EEES8_EEELi128ENS_6half_tEfNS_4arch4Sm80ELb0ELb1ELb1ELb1ELb0ELb1ELb1ELb0EEENS1_21CollectiveEpilogueFwdINS6_IJS8_S8_S9_EEENS6_IJNS7_ILi1EEESH_SH_EEESB_SD_Li256ELb1ELb1ELb0ELb0EEENS1_19SingleTileSchedulerILb1ELb0ELb1ELi128EEEEEEEEEvNT_6ParamsE:
        /* <DEDUP_REMOVED lines=16> */
.L_x_287:
        /* <DEDUP_REMOVED lines=8> */
.L_x_289:
[----:B------:R-:W-:-:S04]  /*0180*/  MOV R3, c[0x0][0x54c] ;  /* 0x0001530000037a02 */ /* 0x000fc80000000f00 */
.L_x_288:
[----:B------:R-:W-:Y:S01]  /*0190*/  USHF.L.U32 UR4, UR4, 0x7, URZ ;  /* 0x0000000704047899 */ /* 0x000fe2000800063f */
[----:B-----5:R-:W-:-:S05]  /*01a0*/  IMAD R3, R3, c[0x0][0x548], RZ ;  /* 0x0001520003037a24 */ /* 0x020fca00078e02ff */
[----:B------:R-:W-:-:S04]  /*01b0*/  MOV R118, UR4 ;  /* 0x0000000400767c02 */ /* 0x000fc80008000f00 */
[----:B------:R-:W-:-:S04]  /*01c0*/  ISETP.GE.AND P0, PT, R118, R3, PT ;  /* 0x000000037600720c */ /* 0x000fc80003f06270 */
[----:B------:R-:W-:Y:S01]  /*01d0*/  SEL R221, R221, 0xffffffff, !P0 ;  /* 0xffffffffdddd7807 */ /* 0x000fe20004000000 */
[----:B------:R-:W-:Y:S05]  /*01e0*/  BRA `(.L_x_290) ;  /* 0x0000013000007947 */ /* 0x000fea0003800000 */
.L_x_286:
[----:B------:R-:W-:-:S04]  /*01f0*/  ISETP.NE.U32.AND P0, PT, RZ, c[0x0][0x568], PT ;  /* 0x00015a00ff007a0c */ /* 0x000fc80003f05070 */
[----:B------:R-:W-:-:S13]  /*0200*/  ISETP.NE.AND.EX P0, PT, RZ, c[0x0][0x56c], PT, P0 ;  /* 0x00015b00ff007a0c */ /* 0x000fda0003f05300 */
[----:B------:R-:W-:Y:S05]  /*0210*/  @!P0 BRA `(.L_x_291) ;  /* 0x0000002000008947 */ /* 0x000fea0003800000 */
[----:B------:R1:W5:Y:S01]  /*0220*/  LDG.E R3, [R2.64] ;  /* 0x0000001002037981 */ /* 0x000362000c1e1900 */
[----:B------:R-:W-:Y:S05]  /*0230*/  BRA `(.L_x_292) ;  /* 0x0000009000007947 */ /* 0x000fea0003800000 */
.L_x_291:
        /* <DEDUP_REMOVED lines=8> */
.L_x_293:
[----:B------:R-:W-:-:S04]  /*02c0*/  MOV R3, c[0x0][0x54c] ;  /* 0x0001530000037a02 */ /* 0x000fc80000000f00 */
.L_x_292:
[----:B------:R-:W-:Y:S01]  /*02d0*/  USHF.L.U32 UR4, UR4, 0x7, URZ ;  /* 0x0000000704047899 */ /* 0x000fe2000800063f */
[----:B-----5:R-:W-:-:S05]  /*02e0*/  IMAD R3, R3, c[0x0][0x548], RZ ;  /* 0x0001520003037a24 */ /* 0x020fca00078e02ff */
[----:B------:R-:W-:-:S04]  /*02f0*/  MOV R118, UR4 ;  /* 0x0000000400767c02 */ /* 0x000fc80008000f00 */
[----:B------:R-:W-:-:S04]  /*0300*/  ISETP.GE.AND P0, PT, R118, R3, PT ;  /* 0x000000037600720c */ /* 0x000fc80003f06270 */
[----:B------:R-:W-:-:S04]  /*0310*/  SEL R221, R221, 0xffffffff, !P0 ;  /* 0xffffffffdddd7807 */ /* 0x000fc80004000000 */
.L_x_290:
[----:B------:R-:W-:-:S13]  /*0320*/  ISETP.GE.AND P0, PT, R221, RZ, PT ;  /* 0x000000ffdd00720c */ /* 0x000fda0003f06270 */
[----:B------:R-:W-:Y:S05]  /*0330*/  @!P0 EXIT ;  /* 0x000000000000894d */ /* 0x000fea0003800000 */
[----:B------:R-:W-:Y:S01]  /*0340*/  ISETP.NE.U32.AND P0, PT, RZ, c[0x0][0x370], PT ;  /* 0x0000dc00ff007a0c */ /* 0x000fe20003f05070 */
[----:B------:R-:W-:Y:S01]  /*0350*/  CS2R R122, SRZ ;  /* 0x00000000007a7805 */ /* 0x000fe2000001ff00 */
[----:B------:R-:W-:Y:S01]  /*0360*/  ISETP.NE.U32.AND P1, PT, RZ, c[0x0][0x360], PT ;  /* 0x0000d800ff007a0c */ /* 0x000fe20003f25070 */
[----:B------:R-:W-:Y:S01]  /*0370*/  IMAD.MOV.U32 R220, RZ, RZ, c[0x0][0x168] ;  /* 0x00005a00ffdc7624 */ /* 0x000fe200078e00ff */
[----:B------:R-:W-:Y:S01]  /*0380*/  ISETP.NE.AND.EX P2, PT, RZ, c[0x0][0x374], PT, P0 ;  /* 0x0000dd00ff007a0c */ /* 0x000fe20003f45300 */
[----:B------:R-:W-:Y:S01]  /*0390*/  IMAD.MOV.U32 R76, RZ, RZ, RZ ;  /* 0x000000ffff4c7224 */ /* 0x000fe200078e00ff */
[----:B------:R-:W-:Y:S01]  /*03a0*/  ISETP.NE.AND.EX P0, PT, RZ, c[0x0][0x364], PT, P1 ;  /* 0x0000d900ff007a0c */ /* 0x000fe20003f05310 */
[----:B-1----:R-:W-:Y:S01]  /*03b0*/  IMAD.MOV.U32 R2, RZ, RZ, RZ ;  /* 0x000000ffff027224 */ /* 0x002fe200078e00ff */
[----:B------:R-:W-:Y:S01]  /*03c0*/  ISETP.NE.U32.AND P1, PT, RZ, c[0x0][0x348], PT ;  /* 0x0000d200ff007a0c */ /* 0x000fe20003f25070 */
[----:B------:R-:W-:Y:S01]  /*03d0*/  IMAD.WIDE R10, R221, R6, c[0x0][0x348] ;  /* 0x0000d200dd0a7625 */ /* 0x000fe200078e0206 */
[----:B------:R-:W-:-:S02]  /*03e0*/  ISETP.NE.U32.AND P4, PT, RZ, c[0x0][0x350], PT ;  /* 0x0000d400ff007a0c */ /* 0x000fc40003f85070 */
[----:B------:R-:W-:Y:S01]  /*03f0*/  ISETP.NE.U32.AND P3, PT, RZ, c[0x0][0x358], PT ;  /* 0x0000d600ff007a0c */ /* 0x000fe20003f65070 */
[CC--:B------:R-:W-:Y:S01]  /*0400*/  IMAD.WIDE R8, R221.reuse, R6.reuse, c[0x0][0x350] ;  /* 0x0000d400dd087625 */ /* 0x0c0fe200078e0206 */
[----:B------:R-:W-:Y:S02]  /*0410*/  ISETP.NE.AND.EX P1, PT, RZ, c[0x0][0x34c], PT, P1 ;  /* 0x0000d300ff007a0c */ /* 0x000fe40003f25310 */
[----:B------:R-:W-:Y:S01]  /*0420*/  ISETP.NE.AND.EX P4, PT, RZ, c[0x0][0x354], PT, P4 ;  /* 0x0000d500ff007a0c */ /* 0x000fe20003f85340 */
[----:B------:R-:W-:Y:S01]  /*0430*/  @P2 IMAD.WIDE R16, R221, R6, c[0x0][0x370] ;  /* 0x0000dc00dd102625 */ /* 0x000fe200078e0206 */
[----:B------:R-:W-:-:S03]  /*0440*/  ISETP.NE.AND.EX P3, PT, RZ, c[0x0][0x35c], PT, P3 ;  /* 0x0000d700ff007a0c */ /* 0x000fc60003f65330 */
[CC--:B------:R-:W-:Y:S01]  /*0450*/  @P0 IMAD.WIDE R14, R221.reuse, R6.reuse, c[0x0][0x360] ;  /* 0x0000d800dd0e0625 */ /* 0x0c0fe200078e0206 */
[----:B------:R1:W5:Y:S03]  /*0460*/  @P2 LDG.E R123, [R16.64] ;  /* 0x00000010107b2981 */ /* 0x000366000c1e1900 */
[----:B------:R-:W-:Y:S01]  /*0470*/  IMAD.WIDE R12, R221, R6, c[0x0][0x358] ;  /* 0x0000d600dd0c7625 */ /* 0x000fe200078e0206 */
[----:B------:R1:W5:Y:S04]  /*0480*/  @P0 LDG.E R220, [R14.64] ;  /* 0x000000100edc0981 */ /* 0x000368000c1e1900 */
[----:B------:R1:W5:Y:S04]  /*0490*/  @P1 LDG.E R76, [R10.64] ;  /* 0x000000100a4c1981 */ /* 0x000368000c1e1900 */
[----:B------:R1:W5:Y:S04]  /*04a0*/  @P4 LDG.E R122, [R8.64] ;  /* 0x00000010087a4981 */ /* 0x000368000c1e1900 */
[----:B------:R1:W5:Y:S04]  /*04b0*/  @P3 LDG.E R2, [R12.64] ;  /* 0x000000100c023981 */ /* 0x000368000c1e1900 */
[----:B------:R-:W2:Y:S01]  /*04c0*/  S2R R219, SR_CTAID.Y ;  /* 0x0000000000db7919 */ /* 0x000ea20000002600 */
[----:B------:R-:W-:-:S02]  /*04d0*/  IMAD.MOV.U32 R4, RZ, RZ, c[0x0][0x1d0] ;  /* 0x00007400ff047624 */ /* 0x000fc400078e00ff */
[----:B------:R-:W-:Y:S01]  /*04e0*/  IMAD.MOV.U32 R0, RZ, RZ, c[0x0][0x228] ;  /* 0x00008a00ff007624 */ /* 0x000fe200078e00ff */
[----:B--2---:R-:W-:Y:S01]  /*04f0*/  SHF.R.S32.HI R218, RZ, 0x1f, R219 ;  /* 0x0000001fffda7819 */ /* 0x004fe200000114db */
[----:B------:R-:W-:Y:S05]  /*0500*/  @P0 BRA `(.L_x_294) ;  /* 0x0000004000000947 */ /* 0x000fea0003800000 */
[----:B-1----:R-:W-:Y:S05]  /*0510*/  @!P1 BRA `(.L_x_294) ;  /* 0x0000003000009947 */ /* 0x002fea0003800000 */
[----:B-----5:R-:W2:Y:S04]  /*0520*/  LDG.E R220, [R10.64] ;  /* 0x000000100adc7981 */ /* 0x020ea8000c1e1900 */
[----:B------:R-:W2:Y:S02]  /*0530*/  LDG.E R3, [R10.64+0x4] ;  /* 0x000004100a037981 */ /* 0x000ea4000c1e1900 */
[----:B--2---:R-:W-:Y:S02]  /*0540*/  IADD3 R220, -R220, R3, RZ ;  /* 0x00000003dcdc7210 */ /* 0x004fe40007ffe1ff */
.L_x_294:
[----:B-1----:R-:W-:-:S04]  /*0550*/  ISETP.NE.U32.AND P0, PT, RZ, c[0x0][0x368], PT ;  /* 0x0000da00ff007a0c */ /* 0x002fc80003f05070 */
[----:B------:R-:W-:-:S13]  /*0560*/  ISETP.NE.AND.EX P0, PT, RZ, c[0x0][0x36c], PT, P0 ;  /* 0x0000db00ff007a0c */ /* 0x000fda0003f05300 */
[----:B------:R-:W-:Y:S05]  /*0570*/  @!P0 BRA `(.L_x_295) ;  /* 0x0000003000008947 */ /* 0x000fea0003800000 */
[----:B------:R-:W-:-:S06]  /*0580*/  IMAD.WIDE R4, R221, R6, c[0x0][0x368] ;  /* 0x0000da00dd047625 */ /* 0x000fcc00078e0206 */
[----:B------:R1:W5:Y:S01]  /*0590*/  LDG.E R4, [R4.64] ;  /* 0x0000001004047981 */ /* 0x000362000c1e1900 */
[----:B------:R-:W-:Y:S05]  /*05a0*/  BRA `(.L_x_296) ;  /* 0x0000004000007947 */ /* 0x000fea0003800000 */
.L_x_295:
[----:B------:R-:W-:Y:S05]  /*05b0*/  @!P4 BRA `(.L_x_296) ;  /* 0x000000300000c947 */ /* 0x000fea0003800000 */
[----:B------:R-:W2:Y:S04]  /*05c0*/  LDG.E R4, [R8.64] ;  /* 0x0000001008047981 */ /* 0x000ea8000c1e1900 */
[----:B------:R-:W2:Y:S02]  /*05d0*/  LDG.E R3, [R8.64+0x4] ;  /* 0x0000041008037981 */ /* 0x000ea4000c1e1900 */
[----:B--2---:R-:W-:Y:S02]  /*05e0*/  IADD3 R4, -R4, R3, RZ ;  /* 0x0000000304047210 */ /* 0x004fe40007ffe1ff */
.L_x_296:
[----:B------:R-:W2:Y:S01]  /*05f0*/  @P3 LDG.E R3, [R12.64] ;  /* 0x000000100c033981 */ /* 0x000ea2000c1e1900 */
[----:B------:R-:W-:-:S03]  /*0600*/  ISETP.NE.U32.AND P0, PT, RZ, c[0x0][0x378], PT ;  /* 0x0000de00ff007a0c */ /* 0x000fc60003f05070 */
[----:B------:R-:W2:Y:S01]  /*0610*/  @P3 LDG.E R8, [R12.64+0x4] ;  /* 0x000004100c083981 */ /* 0x000ea2000c1e1900 */
[----:B------:R-:W-:Y:S01]  /*0620*/  ISETP.NE.AND.EX P0, PT, RZ, c[0x0][0x37c], PT, P0 ;  /* 0x0000df00ff007a0c */ /* 0x000fe20003f05300 */
[----:B-----5:R-:W-:-:S12]  /*0630*/  IMAD.MOV.U32 R75, RZ, RZ, R4 ;  /* 0x000000ffff4b7224 */ /* 0x020fd800078e0004 */
[----:B------:R-:W-:-:S05]  /*0640*/  @P0 IMAD.WIDE R10, R221, R6, c[0x0][0x378] ;  /* 0x0000de00dd0a0625 */ /* 0x000fca00078e0206 */
[----:B------:R3:W5:Y:S01]  /*0650*/  @P0 LDG.E R75, [R10.64] ;  /* 0x000000100a4b0981 */ /* 0x000762000c1e1900 */
[----:B------:R-:W-:Y:S01]  /*0660*/  IMAD.MOV.U32 R217, RZ, RZ, c[0x0][0x2c4] ;  /* 0x0000b100ffd97624 */ /* 0x000fe200078e00ff */
[----:B------:R-:W-:Y:S01]  /*0670*/  LOP3.LUT R222, R222, 0xffdfffff, RZ, 0xc0, !PT ;  /* 0xffdfffffdede7812 */ /* 0x000fe200078ec0ff */
[----:B------:R-:W-:Y:S01]  /*0680*/  IMAD.MOV.U32 R216, RZ, RZ, c[0x0][0x32c] ;  /* 0x0000cb00ffd87624 */ /* 0x000fe200078e00ff */
[----:B------:R-:W-:Y:S02]  /*0690*/  IADD3 R7, R118, 0x7f, RZ ;  /* 0x0000007f76077810 */ /* 0x000fe40007ffe0ff */
[----:B------:R-:W-:Y:S02]  /*06a0*/  ISETP.NE.AND P2, PT, R217, 0x1, PT ;  /* 0x00000001d900780c */ /* 0x000fe40003f45270 */
[----:B------:R-:W-:-:S11]  /*06b0*/  ISETP.GE.AND P1, PT, R216, 0x1, PT ;  /* 0x00000001d800780c */ /* 0x000fd60003f26270 */
[----:B-1----:R-:W-:Y:S02]  /*06c0*/  @P2 IADD3 R5, R118, 0x7f, RZ ;  /* 0x0000007f76052810 */ /* 0x002fe40007ffe0ff */
[----:B------:R-:W-:-:S03]  /*06d0*/  @P2 LOP3.LUT R222, R222, 0x200000, RZ, 0xfc, !PT ;  /* 0x00200000dede2812 */ /* 0x000fc600078efcff */
[----:B------:R-:W-:Y:S01]  /*06e0*/  @P2 IMAD.HI.U32 R5, R5, c[0x0][0x2c8], RZ ;  /* 0x0000b20005052a27 */ /* 0x000fe200078e00ff */
[----:B------:R-:W-:-:S04]  /*06f0*/  LOP3.LUT R222, R222, 0xffefffff, RZ, 0xc0, !PT ;  /* 0xffefffffdede7812 */ /* 0x000fc800078ec0ff */
[----:B------:R-:W-:Y:S02]  /*0700*/  @P2 SHF.R.U32.HI R7, RZ, c[0x0][0x2cc], R5 ;  /* 0x0000b300ff072a19 */ /* 0x000fe40000011605 */
[----:B------:R-:W-:Y:S01]  /*0710*/  @P1 LOP3.LUT R222, R222, 0x100000, RZ, 0xfc, !PT ;  /* 0x00100000dede1812 */ /* 0x000fe200078efcff */
[----:B--2---:R-:W-:Y:S02]  /*0720*/  @P3 IMAD.IADD R0, R8, 0x1, -R3 ;  /* 0x0000000108003824 */ /* 0x004fe400078e0a03 */
[----:B------:R-:W-:-:S04]  /*0730*/  IMAD.IADD R3, R4, 0x1, -R123 ;  /* 0x0000000104037824 */ /* 0x000fc800078e0a7b */
[----:B------:R-:W-:-:S05]  /*0740*/  IMAD.IADD R215, R3, 0x1, R0 ;  /* 0x0000000103d77824 */ /* 0x000fca00078e0200 */
[----:B------:R-:W-:-:S05]  /*0750*/  IADD3 R96, R215, 0x1, -R220 ;  /* 0x00000001d7607810 */ /* 0x000fca0007ffe8dc */
[----:B------:R-:W-:-:S05]  /*0760*/  IMAD.IADD R7, R96, 0x1, R7 ;  /* 0x0000000160077824 */ /* 0x000fca00078e0207 */
[----:B------:R-:W-:Y:S01]  /*0770*/  IADD3 R9, R7, c[0x0][0x328], RZ ;  /* 0x0000ca0007097a10 */ /* 0x000fe20007ffe0ff */
[----:B------:R-:W-:Y:S05]  /*0780*/  @!P1 BRA `(.L_x_297) ;  /* 0x000000e000009947 */ /* 0x000fea0003800000 */
[C---:B---3--:R-:W-:Y:S02]  /*0790*/  ISETP.GT.AND P0, PT, R7.reuse, RZ, PT ;  /* 0x000000ff0700720c */ /* 0x048fe40003f04270 */
        /* <DEDUP_REMOVED lines=8> */
.L_x_298:
[----:B------:R-:W-:-:S13]  /*0820*/  ISETP.NE.AND P0, PT, R216, 0x1, PT ;  /* 0x00000001d800780c */ /* 0x000fda0003f05270 */
[----:B------:R-:W-:-:S05]  /*0830*/  @P0 IMAD.HI.U32 R7, R5, c[0x0][0x330], RZ ;  /* 0x0000cc0005070a27 */ /* 0x000fca00078e00ff */
[----:B------:R-:W-:-:S05]  /*0840*/  @P0 SHF.R.U32.HI R5, RZ, c[0x0][0x334], R7 ;  /* 0x0000cd00ff050a19 */ /* 0x000fca0000011607 */
.L_x_299:
[----:B------:R-:W-:-:S05]  /*0850*/  IMAD R8, R5, R216, c[0x0][0x32c] ;  /* 0x0000cb0005087624 */ /* 0x000fca00078e02d8 */
[----:B------:R-:W-:Y:S02]  /*0860*/  IMNMX R9, R9, R8, PT ;  /* 0x0000000809097217 */ /* 0x000fe40003800200 */
.L_x_297:
[----:B---3--:R-:W-:Y:S01]  /*0870*/  IADD3 R8, R215, 0x5f, RZ ;  /* 0x0000005fd7087810 */ /* 0x008fe20007ffe0ff */
[----:B------:R-:W-:-:S04]  /*0880*/  @P2 IMAD.HI.U32 R5, R118, c[0x0][0x2c8], RZ ;  /* 0x0000b20076052a27 */ /* 0x000fc800078e00ff */
[----:B------:R-:W-:Y:S01]  /*0890*/  IMAD.MOV.U32 R10, RZ, RZ, R118 ;  /* 0x000000ffff0a7224 */ /* 0x000fe200078e0076 */
[----:B------:R-:W-:Y:S01]  /*08a0*/  @P2 SHF.R.U32.HI R10, RZ, c[0x0][0x2cc], R5 ;  /* 0x0000b300ff0a2a19 */ /* 0x000fe20000011605 */
[----:B------:R-:W-:-:S04]  /*08b0*/  IMAD.HI R8, R8, 0x2aaaaaab, RZ ;  /* 0x2aaaaaab08087827 */ /* 0x000fc800078e02ff */
[----:B------:R-:W-:Y:S01]  /*08c0*/  IMAD.IADD R117, R215, 0x1, -R220 ;  /* 0x00000001d7757824 */ /* 0x000fe200078e0adc */
[----:B------:R-:W-:-:S03]  /*08d0*/  SHF.R.U32.HI R95, RZ, 0x1f, R8 ;  /* 0x0000001fff5f7819 */ /* 0x000fc60000011608 */
[----:B------:R-:W-:Y:S01]  /*08e0*/  IMAD.IADD R7, R117, 0x1, R10 ;  /* 0x0000000175077824 */ /* 0x000fe200078e020a */
[----:B------:R-:W-:-:S04]  /*08f0*/  LEA.HI.SX32 R95, R8, R95, 0x1c ;  /* 0x0000005f085f7211 */ /* 0x000fc800078fe2ff */
[----:B------:R-:W-:Y:S01]  /*0900*/  IADD3 R8, R7, -c[0x0][0x324], RZ ;  /* 0x8000c90007087a10 */ /* 0x000fe20007ffe0ff */
[----:B------:R-:W-:Y:S05]  /*0910*/  @!P1 BRA `(.L_x_300) ;  /* 0x000000d000009947 */ /* 0x000fea0003800000 */
        /* <DEDUP_REMOVED lines=8> */
.L_x_301:
[----:B------:R-:W-:-:S13]  /*09a0*/  ISETP.NE.AND P0, PT, R216, 0x1, PT ;  /* 0x00000001d800780c */ /* 0x000fda0003f05270 */
[----:B------:R-:W-:-:S05]  /*09b0*/  @P0 IMAD.HI.U32 R5, R7, c[0x0][0x330], RZ ;  /* 0x0000cc0007050a27 */ /* 0x000fca00078e00ff */
[----:B------:R-:W-:-:S05]  /*09c0*/  @P0 SHF.R.U32.HI R7, RZ, c[0x0][0x334], R5 ;  /* 0x0000cd00ff070a19 */ /* 0x000fca0000011605 */
.L_x_302:
[----:B------:R-:W-:-:S05]  /*09d0*/  IMAD R7, R7, c[0x0][0x32c], RZ ;  /* 0x0000cb0007077a24 */ /* 0x000fca00078e02ff */
[----:B------:R-:W-:-:S04]  /*09e0*/  IMNMX R8, R8, R7, !PT ;  /* 0x0000000708087217 */ /* 0x000fc80007800200 */
.L_x_300:
[----:B------:R-:W-:Y:S01]  /*09f0*/  IADD3 R10, R9, 0x5f, RZ ;  /* 0x0000005f090a7810 */ /* 0x000fe20007ffe0ff */
[----:B------:R-:W-:-:S04]  /*0a00*/  IMAD.HI R8, R8, 0x2aaaaaab, RZ ;  /* 0x2aaaaaab08087827 */ /* 0x000fc800078e02ff */
[----:B------:R-:W-:Y:S01]  /*0a10*/  IMAD.HI R10, R10, 0x2aaaaaab, RZ ;  /* 0x2aaaaaab0a0a7827 */ /* 0x000fe200078e02ff */
[----:B------:R-:W-:-:S04]  /*0a20*/  SHF.R.U32.HI R5, RZ, 0x1f, R8 ;  /* 0x0000001fff057819 */ /* 0x000fc80000011608 */
[----:B------:R-:W-:Y:S02]  /*0a30*/  SHF.R.U32.HI R7, RZ, 0x1f, R10 ;  /* 0x0000001fff077819 */ /* 0x000fe4000001160a */
[----:B------:R-:W-:Y:S02]  /*0a40*/  LEA.HI.SX32 R5, R8, R5, 0x1c ;  /* 0x0000000508057211 */ /* 0x000fe400078fe2ff */
[----:B------:R-:W-:Y:S02]  /*0a50*/  LEA.HI.SX32 R10, R10, R7, 0x1c ;  /* 0x000000070a0a7211 */ /* 0x000fe400078fe2ff */
[----:B------:R-:W-:Y:S02]  /*0a60*/  IMNMX R8, RZ, R5, !PT ;  /* 0x00000005ff087217 */ /* 0x000fe40007800200 */
[----:B------:R-:W-:-:S03]  /*0a70*/  IMNMX R10, R10, R95, PT ;  /* 0x0000005f0a0a7217 */ /* 0x000fc60003800200 */
[--C-:B------:R-:W-:Y:S02]  /*0a80*/  IMAD R8, R8, 0x60, -R3.reuse ;  /* 0x0000006008087824 */ /* 0x100fe400078e0a03 */
[----:B------:R-:W-:-:S03]  /*0a90*/  IMAD R3, R10, 0x60, -R3 ;  /* 0x000000600a037824 */ /* 0x000fc600078e0a03 */
[----:B------:R-:W-:Y:S02]  /*0aa0*/  IMNMX R11, RZ, R8, !PT ;  /* 0x00000008ff0b7217 */ /* 0x000fe40007800200 */
[----:B------:R-:W-:-:S04]  /*0ab0*/  IMNMX R8, R3, R0, PT ;  /* 0x0000000003087217 */ /* 0x000fc80003800200 */
[----:B------:R-:W-:Y:S01]  /*0ac0*/  ISETP.GT.AND P0, PT, R8, R11, PT ;  /* 0x0000000b0800720c */ /* 0x000fe20003f04270 */
[----:B------:R-:W-:-:S05]  /*0ad0*/  IMAD.WIDE.U32 R10, R11, -0x55555555, RZ ;  /* 0xaaaaaaab0b0a7825 */ /* 0x000fca00078e00ff */
[----:B------:R-:W-:-:S05]  /*0ae0*/  SHF.R.U32.HI R94, RZ, 0x6, R11 ;  /* 0x00000006ff5e7819 */ /* 0x000fca000001160b */
[----:B------:R-:W-:Y:S02]  /*0af0*/  IMAD.MOV.U32 R9, RZ, RZ, R94 ;  /* 0x000000ffff097224 */ /* 0x000fe400078e005e */
[----:B------:R-:W-:-:S05]  /*0b00*/  @P0 IADD3 R8, R8, 0x5f, RZ ;  /* 0x0000005f08080810 */ /* 0x000fca0007ffe0ff */
[----:B------:R-:W-:-:S05]  /*0b10*/  @P0 IMAD.HI R8, R8, 0x2aaaaaab, RZ ;  /* 0x2aaaaaab08080827 */ /* 0x000fca00078e02ff */
[----:B------:R-:W-:-:S04]  /*0b20*/  @P0 SHF.R.U32.HI R3, RZ, 0x1f, R8 ;  /* 0x0000001fff030819 */ /* 0x000fc80000011608 */
[----:B------:R-:W-:-:S04]  /*0b30*/  @P0 LEA.HI.SX32 R9, R8, R3, 0x1c ;  /* 0x0000000308090211 */ /* 0x000fc800078fe2ff */
[----:B------:R-:W-:-:S13]  /*0b40*/  ISETP.GT.AND P0, PT, R9, R94, PT ;  /* 0x0000005e0900720c */ /* 0x000fda0003f04270 */
[----:B------:R-:W-:Y:S05]  /*0b50*/  @!P0 BRA `(.L_x_303) ;  /* 0x000055e000008947 */ /* 0x000fea0003800000 */
[----:B------:R-:W-:Y:S02]  /*0b60*/  ISETP.NE.U32.AND P2, PT, RZ, c[0x0][0x340], PT ;  /* 0x0000d000ff007a0c */ /* 0x000fe40003f45070 */
[----:B------:R-:W-:Y:S01]  /*0b70*/  SHF.R.S32.HI R7, RZ, 0x1f, R74 ;  /* 0x0000001fff077819 */ /* 0x000fe2000001144a */
[----:B------:R-:W-:Y:S01]  /*0b80*/  IMAD.MOV.U32 R142, RZ, RZ, 0x60 ;  /* 0x00000060ff8e7424 */ /* 0x000fe200078e00ff */
[----:B------:R-:W-:Y:S01]  /*0b90*/  ISETP.NE.AND.EX P2, PT, RZ, c[0x0][0x344], PT, P2 ;  /* 0x0000d100ff007a0c */ /* 0x000fe20003f45320 */
[----:B------:R-:W-:Y:S01]  /*0ba0*/  ULDC.64 UR10, c[0x0][0x238] ;  /* 0x00008e00000a7ab9 */ /* 0x000fe20000000a00 */
[----:B------:R-:W-:Y:S02]  /*0bb0*/  IADD3 R43, R9, -0x1, RZ ;  /* 0xffffffff092b7810 */ /* 0x000fe40007ffe0ff */
[----:B------:R-:W-:Y:S02]  /*0bc0*/  SEL R128, R221, RZ, !P3 ;  /* 0x000000ffdd807207 */ /* 0x000fe40005800000 */
[----:B------:R-:W-:Y:S01]  /*0bd0*/  IADD3 R4, R122, R4, RZ ;  /* 0x000000047a047210 */ /* 0x000fe20007ffe0ff */
[----:B------:R-:W-:-:S02]  /*0be0*/  IMAD.MOV.U32 R97, RZ, RZ, c[0x0][0x27c] ;  /* 0x00009f00ff617624 */ /* 0x000fc400078e00ff */
[C---:B------:R-:W-:Y:S02]  /*0bf0*/  IMAD R140, R218.reuse, c[0x0][0x1e8], RZ ;  /* 0x00007a00da8c7a24 */ /* 0x040fe400078e02ff */
[----:B------:R-:W-:Y:S01]  /*0c00*/  IMAD R24, R218, c[0x0][0x210], RZ ;  /* 0x00008400da187a24 */ /* 0x000fe200078e02ff */
[----:B------:R-:W-:Y:S01]  /*0c10*/  UMOV UR7, 0x6 ;  /* 0x0000000600077882 */ /* 0x000fe20000000000 */
[----:B------:R-:W-:Y:S01]  /*0c20*/  @P2 IMAD.WIDE R10, R221, R6, c[0x0][0x340] ;  /* 0x0000d000dd0a2625 */ /* 0x000fe200078e0206 */
[----:B------:R-:W-:Y:S02]  /*0c30*/  UMOV UR6, 0x5 ;  /* 0x0000000500067882 */ /* 0x000fe40000000000 */
[----:B------:R-:W-:Y:S02]  /*0c40*/  ULDC UR14, c[0x0][0x1e4] ;  /* 0x00007900000e7ab9 */ /* 0x000fe40000000800 */
[----:B------:R1:W2:Y:S01]  /*0c50*/  @P2 LDG.E R8, [R10.64] ;  /* 0x000000100a082981 */ /* 0x0002a2000c1e1900 */
[CC--:B------:R-:W-:Y:S01]  /*0c60*/  LEA.HI R5, R7.reuse, R74.reuse, RZ, 0x3 ;  /* 0x0000004a07057211 */ /* 0x0c0fe200078f18ff */
[----:B------:R-:W-:Y:S01]  /*0c70*/  IMAD.WIDE.U32 R154, R142, c[0x0][0x238], RZ ;  /* 0x00008e008e9a7a25 */ /* 0x000fe200078e00ff */
[----:B------:R-:W-:Y:S01]  /*0c80*/  LEA.HI R20, R7, R74, RZ, 0x6 ;  /* 0x0000004a07147211 */ /* 0x000fe200078f30ff */
[----:B------:R-:W-:Y:S01]  /*0c90*/  UIMAD.WIDE.U32 UR12, UR10, 0x40, URZ ;  /* 0x000000400a0c78a5 */ /* 0x000fe2000f8e003f */
[----:B------:R-:W-:Y:S01]  /*0ca0*/  SHF.R.S32.HI R121, RZ, 0x3, R5 ;  /* 0x00000003ff797819 */ /* 0x000fe20000011405 */
[----:B------:R-:W-:Y:S01]  /*0cb0*/  IMAD R6, R218, c[0x0][0x240], RZ ;  /* 0x00009000da067a24 */ /* 0x000fe200078e02ff */
[----:B------:R-:W-:Y:S01]  /*0cc0*/  LOP3.LUT R5, R5, 0xfffffff8, RZ, 0xc0, !PT ;  /* 0xfffffff805057812 */ /* 0x000fe200078ec0ff */
[----:B------:R-:W-:Y:S01]  /*0cd0*/  IMAD.SHL.U32 R20, R20, 0x8, RZ ;  /* 0x0000000814147824 */ /* 0x000fe200078e00ff */
[----:B------:R-:W-:Y:S01]  /*0ce0*/  SHF.R.S32.HI R3, RZ, 0x1f, R121 ;  /* 0x0000001fff037819 */ /* 0x000fe20000011479 */
[----:B------:R-:W-:Y:S01]  /*0cf0*/  IMAD R9, R219, c[0x0][0x244], R6 ;  /* 0x00009100db097a24 */ /* 0x000fe200078e0206 */
[----:B------:R-:W-:Y:S01]  /*0d00*/  IADD3 R89, P0, R121, R2, RZ ;  /* 0x0000000279597210 */ /* 0x000fe20007f1e0ff */
[----:B------:R-:W-:Y:S01]  /*0d10*/  IMAD.IADD R14, R74, 0x1, -R5 ;  /* 0x000000014a0e7824 */ /* 0x000fe200078e0a05 */
[----:B------:R-:W-:Y:S01]  /*0d20*/  SHF.R.S32.HI R6, RZ, 0x1f, R43 ;  /* 0x0000001fff067819 */ /* 0x000fe2000001142b */
[----:B------:R-:W-:Y:S01]  /*0d30*/  IMAD R5, R142, c[0x0][0x23c], RZ ;  /* 0x00008f008e057a24 */ /* 0x000fe200078e02ff */
[----:B------:R-:W-:Y:S01]  /*0d40*/  LEA.HI.X.SX32 R87, R2, R3, 0x1, P0 ;  /* 0x0000000302577211 */ /* 0x000fe200000f0eff */
[----:B------:R-:W-:Y:S01]  /*0d50*/  IMAD.SHL.U32 R12, R14, 0x8, RZ ;  /* 0x000000080e0c7824 */ /* 0x000fe200078e00ff */
[----:B------:R-:W-:Y:S01]  /*0d60*/  SHF.R.S32.HI R2, RZ, 0x1f, R221 ;  /* 0x0000001fff027819 */ /* 0x000fe200000114dd */
[----:B------:R-:W-:Y:S01]  /*0d70*/  IMAD.IADD R98, R155, 0x1, R5 ;  /* 0x000000019b627824 */ /* 0x000fe200078e0205 */
[----:B------:R-:W-:Y:S01]  /*0d80*/  SHF.L.U32 R23, R121, 0x6, RZ ;  /* 0x0000000679177819 */ /* 0x000fe200000006ff */
[----:B------:R-:W-:Y:S01]  /*0d90*/  IMAD R130, R87, c[0x0][0x238], RZ ;  /* 0x00008e0057827a24 */ /* 0x000fe200078e02ff */
[----:B------:R-:W-:Y:S01]  /*0da0*/  SHF.R.S32.HI R13, RZ, 0x1f, R12 ;  /* 0x0000001fff0d7819 */ /* 0x000fe2000001140c */
[----:B------:R-:W-:Y:S01]  /*0db0*/  IMAD R5, R98, R43, RZ ;  /* 0x0000002b62057224 */ /* 0x000fe200078e02ff */
[----:B------:R-:W-:Y:S01]  /*0dc0*/  SEL R83, R2, RZ, !P3 ;  /* 0x000000ff02537207 */ /* 0x000fe20005800000 */
[----:B------:R-:W-:Y:S01]  /*0dd0*/  IMAD R130, R89, c[0x0][0x23c], R130 ;  /* 0x00008f0059827a24 */ /* 0x000fe200078e0282 */
[----:B------:R-:W-:Y:S01]  /*0de0*/  LOP3.LUT R23, R23, 0x1c0, RZ, 0xc0, !PT ;  /* 0x000001c017177812 */ /* 0x000fe200078ec0ff */
[----:B-1----:R-:W-:Y:S01]  /*0df0*/  IMAD.WIDE.U32 R10, R89, c[0x0][0x238], R12 ;  /* 0x00008e00590a7a25 */ /* 0x002fe200078e000c */
[----:B------:R-:W-:Y:S01]  /*0e00*/  IADD3 R119, R12, 0x40, RZ ;  /* 0x000000400c777810 */ /* 0x000fe20007ffe0ff */
[----:B------:R-:W-:Y:S01]  /*0e10*/  USHF.L.U32 UR8, UR11, 0x6, URZ ;  /* 0x000000060b087899 */ /* 0x000fe2000800063f */
[----:B------:R-:W-:Y:S01]  /*0e20*/  LOP3.LUT R20, R20, 0xfffffe00, RZ, 0xc0, !PT ;  /* 0xfffffe0014147812 */ /* 0x000fe200078ec0ff */
[----:B------:R-:W-:Y:S01]  /*0e30*/  IMAD.IADD R86, R0, 0x1, -R121 ;  /* 0x0000000100567824 */ /* 0x000fe200078e0a79 */
[----:B------:R-:W-:Y:S01]  /*0e40*/  IADD3 R131, R11, R130, RZ ;  /* 0x000000820b837210 */ /* 0x000fe20007ffe0ff */
[----:B------:R-:W-:Y:S01]  /*0e50*/  IMAD.MOV.U32 R130, RZ, RZ, R10 ;  /* 0x000000ffff827224 */ /* 0x000fe200078e000a */
[----:B------:R-:W-:Y:S01]  /*0e60*/  LOP3.LUT R120, R23, 0x38, R12, 0xf8, !PT ;  /* 0x0000003817787812 */ /* 0x000fe200078ef80c */
[----:B------:R-:W-:Y:S01]  /*0e70*/  IMAD R5, R6, R154, R5 ;  /* 0x0000009a06057224 */ /* 0x000fe200078e0205 */
[----:B------:R-:W-:Y:S01]  /*0e80*/  SHF.R.U32.HI R21, RZ, 0x3, R23 ;  /* 0x00000003ff157819 */ /* 0x000fe20000011617 */
[----:B------:R-:W-:Y:S01]  /*0e90*/  IMAD.WIDE.U32 R130, R219, c[0x0][0x240], R130 ;  /* 0x00009000db827a25 */ /* 0x000fe200078e0082 */
[----:B------:R-:W-:Y:S01]  /*0ea0*/  ISETP.GE.AND P5, PT, R12, c[0x0][0x1d4], PT ;  /* 0x000075000c007a0c */ /* 0x000fe20003fa6270 */
[----:B------:R-:W-:Y:S01]  /*0eb0*/  UIADD3 UR8, UR13, UR8, URZ ;  /* 0x000000080d087290 */ /* 0x000fe2000fffe03f */
[----:B------:R-:W-:Y:S01]  /*0ec0*/  ISETP.GE.AND P6, PT, R119, c[0x0][0x1d4], PT ;  /* 0x0000750077007a0c */ /* 0x000fe20003fc6270 */
[----:B------:R-:W-:Y:S01]  /*0ed0*/  IMAD R6, R43, -0x60, R86 ;  /* 0xffffffa02b067824 */ /* 0x000fe200078e0256 */
[----:B------:R-:W-:Y:S01]  /*0ee0*/  IADD3 R131, R131, R9, RZ ;  /* 0x0000000983837210 */ /* 0x000fe20007ffe0ff */
[----:B------:R-:W-:Y:S01]  /*0ef0*/  IMAD R153, R83, c[0x0][0x248], RZ ;  /* 0x0000920053997a24 */ /* 0x000fe200078e02ff */
[----:B------:R-:W-:Y:S01]  /*0f00*/  LOP3.LUT R120, R20, R120, R21, 0xf6, !PT ;  /* 0x0000007814787212 */ /* 0x000fe200078ef615 */
[----:B------:R-:W-:Y:S01]  /*0f10*/  IMAD.SHL.U32 R14, R14, 0x4, RZ ;  /* 0x000000040e0e7824 */ /* 0x000fe200078e00ff */
[----:B------:R-:W-:Y:S01]  /*0f20*/  ISETP.GE.AND P1, PT, R6, 0x1, PT ;  /* 0x000000010600780c */ /* 0x000fe20003f26270 */
[----:B------:R-:W-:Y:S01]  /*0f30*/  IMAD R153, R128, c[0x0][0x24c], R153 ;  /* 0x0000930080997a24 */ /* 0x000fe200078e0299 */
[----:B------:R-:W-:Y:S01]  /*0f40*/  ISETP.GE.AND P0, PT, R6, 0x21, PT ;  /* 0x000000210600780c */ /* 0x000fe20003f06270 */
[----:B------:R-:W-:Y:S01]  /*0f50*/  IMAD.WIDE.U32 R130, R128, c[0x0][0x248], R130 ;  /* 0x0000920080827a25 */ /* 0x000fe200078e0082 */
[----:B------:R-:W-:Y:S01]  /*0f60*/  SHF.L.U32 R120, R120, 0x1, RZ ;  /* 0x0000000178787819 */ /* 0x000fe200000006ff */
[----:B------:R-:W-:Y:S01]  /*0f70*/  ULDC.64 UR4, c[0x0][0x1e0] ;  /* 0x0000780000047ab9 */ /* 0x000fe20000000a00 */
[----:B------:R-:W-:Y:S01]  /*0f80*/  SHF.R.S32.HI R80, RZ, 0x1f, R4 ;  /* 0x0000001fff507819 */ /* 0x000fe20000011404 */
[----:B------:R-:W-:Y:S01]  /*0f90*/  IMAD.IADD R153, R131, 0x1, R153 ;  /* 0x0000000183997824 */ /* 0x000fe200078e0299 */
[----:B------:R-:W-:Y:S01]  /*0fa0*/  SHF.R.S32.HI R15, RZ, 0x1f, R14 ;  /* 0x0000001fff0f7819 */ /* 0x000fe2000001140e */
[----:B------:R-:W-:Y:S01]  /*0fb0*/  IMAD.MOV.U32 R152, RZ, RZ, R130 ;  /* 0x000000ffff987224 */ /* 0x000fe200078e0082 */
[C---:B------:R-:W-:Y:S01]  /*0fc0*/  IADD3 R116, R121.reuse, 0x20, RZ ;  /* 0x0000002079747810 */ /* 0x040fe20007ffe0ff */
[----:B------:R-:W-:Y:S01]  /*0fd0*/  IMAD R7, R80, c[0x0][0x1e0], RZ ;  /* 0x0000780050077a24 */ /* 0x000fe200078e02ff */
[----:B------:R-:W-:Y:S01]  /*0fe0*/  IADD3 R115, R121, 0x40, RZ ;  /* 0x0000004079737810 */ /* 0x000fe20007ffe0ff */
[----:B------:R-:W-:Y:S01]  /*0ff0*/  IMAD.WIDE.U32 R10, R43, R154, R152 ;  /* 0x0000009a2b0a7225 */ /* 0x000fe200078e0098 */
[----:B------:R-:W-:Y:S01]  /*1000*/  USHF.L.U64.HI UR11, UR4, UR7, UR5 ;  /* 0x00000007040b7299 */ /* 0x000fe20008010205 */
[----:B------:R-:W-:Y:S01]  /*1010*/  SHF.R.S32.HI R99, RZ, 0x1f, R116 ;  /* 0x0000001fff637819 */ /* 0x000fe20000011474 */
[----:B------:R-:W-:Y:S01]  /*1020*/  USHF.L.U32 UR13, UR4, 0x6, URZ ;  /* 0x00000006040d7899 */ /* 0x000fe2000800063f */
[----:B------:R-:W-:Y:S01]  /*1030*/  IMAD.IADD R5, R11, 0x1, R5 ;  /* 0x000000010b057824 */ /* 0x000fe200078e0205 */
[----:B------:R-:W-:Y:S01]  /*1040*/  USHF.L.U64.HI UR14, UR4, UR6, UR14 ;  /* 0x00000006040e7299 */ /* 0x000fe2000801020e */
[----:B------:R-:W-:Y:S01]  /*1050*/  IMAD R7, R4, c[0x0][0x1e4], R7 ;  /* 0x0000790004077a24 */ /* 0x000fe200078e0207 */
[----:B------:R-:W-:Y:S01]  /*1060*/  USHF.L.U32 UR15, UR4, 0x5, URZ ;  /* 0x00000005040f7899 */ /* 0x000fe2000800063f */
[----:B------:R-:W-:Y:S01]  /*1070*/  IMAD R134, R3, c[0x0][0x280], RZ ;  /* 0x0000a00003867a24 */ /* 0x000fe200078e02ff */
[----:B------:R-:W-:Y:S01]  /*1080*/  UIMAD.WIDE.U32 UR24, UR4, 0x60, URZ ;  /* 0x00000060041878a5 */ /* 0x000fe2000f8e003f */
[----:B------:R-:W-:Y:S01]  /*1090*/  IMAD R140, R219, c[0x0][0x1ec], R140 ;  /* 0x00007b00db8c7a24 */ /* 0x000fe200078e028c */
[----:B------:R-:W-:Y:S01]  /*10a0*/  ULDC UR20, c[0x0][0x284] ;  /* 0x0000a10000147ab9 */ /* 0x000fe20000000800 */
[C---:B------:R-:W-:Y:S01]  /*10b0*/  IMAD R134, R121.reuse, c[0x0][0x284], R134 ;  /* 0x0000a10079867a24 */ /* 0x040fe200078e0286 */
[----:B------:R-:W-:Y:S01]  /*10c0*/  ULDC.64 UR4, c[0x0][0x280] ;  /* 0x0000a00000047ab9 */ /* 0x000fe20000000a00 */
[----:B------:R-:W-:Y:S01]  /*10d0*/  IMAD.WIDE.U32 R18, R121, c[0x0][0x280], R12 ;  /* 0x0000a00079127a25 */ /* 0x000fe200078e000c */
[----:B------:R-:W-:Y:S01]  /*10e0*/  USHF.L.U64.HI UR18, UR4, UR7, UR5 ;  /* 0x0000000704127299 */ /* 0x000fe20008010205 */
[----:B------:R-:W-:Y:S01]  /*10f0*/  P2R R125, PR, RZ, 0x20 ;  /* 0x00000020ff7d7803 */ /* 0x000fe20000000000 */
[----:B------:R-:W-:Y:S01]  /*1100*/  USHF.L.U32 UR19, UR4, 0x6, URZ ;  /* 0x0000000604137899 */ /* 0x000fe2000800063f */
[----:B------:R-:W-:Y:S01]  /*1110*/  IMAD R132, R3, c[0x0][0x290], RZ ;  /* 0x0000a40003847a24 */ /* 0x000fe200078e02ff */
[----:B------:R-:W-:Y:S01]  /*1120*/  IADD3 R135, R134, R19, RZ ;  /* 0x0000001386877210 */ /* 0x000fe20007ffe0ff */
[----:B------:R-:W-:Y:S01]  /*1130*/  IMAD R24, R219, c[0x0][0x214], R24 ;  /* 0x00008500db187a24 */ /* 0x000fe200078e0218 */
[----:B------:R-:W-:Y:S01]  /*1140*/  SHF.L.U32 R19, R116, 0x6, RZ ;  /* 0x0000000674137819 */ /* 0x000fe200000006ff */
[----:B------:R-:W-:Y:S01]  /*1150*/  IMAD.WIDE.U32 R138, R121, c[0x0][0x280], R14 ;  /* 0x0000a000798a7a25 */ /* 0x000fe200078e000e */
[----:B------:R-:W-:-:S02]  /*1160*/  USHF.L.U64.HI UR20, UR4, UR6, UR20 ;  /* 0x0000000604147299 */ /* 0x000fc40008010214 */
[----:B------:R-:W-:Y:S01]  /*1170*/  LOP3.LUT R19, R19, 0x1c0, RZ, 0xc0, !PT ;  /* 0x000001c013137812 */ /* 0x000fe200078ec0ff */
[C---:B------:R-:W-:Y:S01]  /*1180*/  IMAD R132, R121.reuse, c[0x0][0x294], R132 ;  /* 0x0000a50079847a24 */ /* 0x040fe200078e0284 */
[----:B------:R-:W-:Y:S01]  /*1190*/  USHF.L.U32 UR22, UR4, 0x5, URZ ;  /* 0x0000000504167899 */ /* 0x000fe2000800063f */
[----:B------:R-:W-:Y:S01]  /*11a0*/  IMAD.WIDE.U32 R136, R121, c[0x0][0x290], R14 ;  /* 0x0000a40079887a25 */ /* 0x000fe200078e000e */
[----:B------:R-:W-:Y:S02]  /*11b0*/  ULDC UR9, c[0x0][0x23c] ;  /* 0x00008f0000097ab9 */ /* 0x000fe40000000800 */
[----:B------:R-:W-:Y:S01]  /*11c0*/  ULDC UR21, c[0x0][0x294] ;  /* 0x0000a50000157ab9 */ /* 0x000fe20000000800 */
[----:B------:R-:W-:Y:S01]  /*11d0*/  IMAD.IADD R139, R139, 0x1, R134 ;  /* 0x000000018b8b7824 */ /* 0x000fe200078e0286 */
[----:B------:R-:W-:Y:S01]  /*11e0*/  MOV R134, R18 ;  /* 0x0000001200867202 */ /* 0x000fe20000000f00 */
[----:B------:R-:W-:Y:S01]  /*11f0*/  IMAD R83, R83, c[0x0][0x268], RZ ;  /* 0x00009a0053537a24 */ /* 0x000fe200078e02ff */
[----:B------:R-:W-:Y:S01]  /*1200*/  ULDC.64 UR4, c[0x0][0x290] ;  /* 0x0000a40000047ab9 */ /* 0x000fe20000000a00 */
[----:B------:R-:W-:Y:S01]  /*1210*/  IMAD.IADD R137, R137, 0x1, R132 ;  /* 0x0000000189897824 */ /* 0x000fe200078e0284 */
[----:B------:R-:W-:Y:S01]  /*1220*/  USHF.L.U64.HI UR9, UR10, UR7, UR9 ;  /* 0x000000070a097299 */ /* 0x000fe20008010209 */
[----:B------:R-:W-:Y:S01]  /*1230*/  IMAD R83, R128, c[0x0][0x26c], R83 ;  /* 0x00009b0080537a24 */ /* 0x000fe200078e0253 */
[----:B------:R-:W-:Y:S01]  /*1240*/  USHF.L.U64.HI UR5, UR4, UR7, UR5 ;  /* 0x0000000704057299 */ /* 0x000fe20008010205 */
[----:B------:R-:W-:Y:S01]  /*1250*/  IMAD.WIDE.U32 R150, R121, c[0x0][0x1e0], RZ ;  /* 0x0000780079967a25 */ /* 0x000fe200078e00ff */
[----:B------:R-:W-:-:S02]  /*1260*/  USHF.L.U64.HI UR21, UR4, UR6, UR21 ;  /* 0x0000000604157299 */ /* 0x000fc40008010215 */
[----:B------:R-:W-:Y:S01]  /*1270*/  USHF.L.U32 UR7, UR4, 0x6, URZ ;  /* 0x0000000604077899 */ /* 0x000fe2000800063f */
[C---:B------:R-:W-:Y:S01]  /*1280*/  IMAD R106, R142.reuse, c[0x0][0x1e4], RZ ;  /* 0x000079008e6a7a24 */ /* 0x040fe200078e02ff */
[----:B------:R-:W-:Y:S01]  /*1290*/  USHF.L.U32 UR6, UR4, 0x5, URZ ;  /* 0x0000000504067899 */ /* 0x000fe2000800063f */
[----:B------:R-:W-:Y:S01]  /*12a0*/  IMAD.WIDE.U32 R144, R142, c[0x0][0x290], RZ ;  /* 0x0000a4008e907a25 */ /* 0x000fe200078e00ff */
[----:B------:R-:W-:Y:S02]  /*12b0*/  USHF.L.U32 UR10, UR10, 0x6, URZ ;  /* 0x000000060a0a7899 */ /* 0x000fe4000800063f */
[----:B------:R-:W-:Y:S01]  /*12c0*/  ULDC.U8 UR4, c[0x0][0x298] ;  /* 0x0000a60000047ab9 */ /* 0x000fe20000000000 */
[----:B------:R-:W-:Y:S01]  /*12d0*/  IMAD R99, R99, c[0x0][0x1e0], RZ ;  /* 0x0000780063637a24 */ /* 0x000fe200078e02ff */
[----:B------:R-:W-:Y:S01]  /*12e0*/  IADD3 R106, R106, UR25, RZ ;  /* 0x000000196a6a7c10 */ /* 0x000fe2000fffe0ff */
[----:B-----5:R-:W-:-:S04]  /*12f0*/  IMAD.WIDE.U32 R136, R75, c[0x0][0x290], R136 ;  /* 0x0000a4004b887a25 */ /* 0x020fc800078e0088 */
[----:B------:R-:W-:-:S04]  /*1300*/  IMAD.WIDE.U32 R148, R116, c[0x0][0x1e0], RZ ;  /* 0x0000780074947a25 */ /* 0x000fc800078e00ff */
[----:B------:R-:W-:-:S04]  /*1310*/  IMAD.WIDE.U32 R146, R115, c[0x0][0x1e0], RZ ;  /* 0x0000780073927a25 */ /* 0x000fc800078e00ff */
[----:B------:R-:W-:Y:S02]  /*1320*/  IMAD R99, R116, c[0x0][0x1e4], R99 ;  /* 0x0000790074637a24 */ /* 0x000fe400078e0263 */
[----:B------:R-:W-:-:S04]  /*1330*/  IMAD.WIDE.U32 R138, R75, c[0x0][0x280], R138 ;  /* 0x0000a0004b8a7a25 */ /* 0x000fc800078e008a */
[----:B------:R-:W-:-:S04]  /*1340*/  IMAD.WIDE.U32 R134, R75, c[0x0][0x280], R134 ;  /* 0x0000a0004b867a25 */ /* 0x000fc800078e0086 */
[----:B------:R-:W-:Y:S01]  /*1350*/  IMAD.IADD R99, R149, 0x1, R99 ;  /* 0x0000000195637824 */ /* 0x000fe200078e0263 */
[----:B--2---:R-:W-:Y:S01]  /*1360*/  @P2 SHF.R.S32.HI R9, RZ, 0x1f, R8 ;  /* 0x0000001fff092819 */ /* 0x004fe20000011408 */
[----:B------:R-:W-:Y:S01]  /*1370*/  @!P2 IMAD.MOV.U32 R9, RZ, RZ, R2 ;  /* 0x000000ffff09a224 */ /* 0x000fe200078e0002 */
[----:B------:R-:W-:Y:S02]  /*1380*/  @!P2 MOV R8, R221 ;  /* 0x000000dd0008a202 */ /* 0x000fe40000000f00 */
[----:B------:R-:W-:Y:S02]  /*1390*/  @P1 LEA R16, P2, R10, c[0x0][0x220], 0x1 ;  /* 0x000088000a101a11 */ /* 0x000fe400078408ff */
[----:B------:R-:W-:Y:S01]  /*13a0*/  SEL R126, R8, RZ, !P4 ;  /* 0x000000ff087e7207 */ /* 0x000fe20006000000 */
[----:B------:R-:W-:Y:S01]  /*13b0*/  IMAD.MOV.U32 R8, RZ, RZ, c[0x0][0x23c] ;  /* 0x00008f00ff087624 */ /* 0x000fe200078e00ff */
[----:B------:R-:W-:Y:S02]  /*13c0*/  @P1 LEA.HI.X R17, R10, c[0x0][0x224], R5, 0x1, P2 ;  /* 0x000089000a111a11 */ /* 0x000fe400010f0c05 */
[----:B------:R-:W-:Y:S01]  /*13d0*/  ISETP.GT.AND P2, PT, R6, 0x40, PT ;  /* 0x000000400600780c */ /* 0x000fe20003f44270 */
[----:B------:R-:W-:Y:S01]  /*13e0*/  IMAD.MOV.U32 R6, RZ, RZ, c[0x0][0x238] ;  /* 0x00008e00ff067624 */ /* 0x000fe200078e00ff */
[----:B------:R-:W-:Y:S01]  /*13f0*/  SEL R2, R9, RZ, !P4 ;  /* 0x000000ff09027207 */ /* 0x000fe20006000000 */
[----:B------:R-:W-:Y:S01]  /*1400*/  @!PT LDS RZ, [RZ] ;  /* 0x00000000fffff984 */ /* 0x000fe20000000800 */
[----:B------:R-:W-:Y:S01]  /*1410*/  @!PT LDS RZ, [RZ] ;  /* 0x00000000fffff984 */ /* 0x000fe20000000800 */
[----:B------:R-:W-:Y:S01]  /*1420*/  @!PT LDS RZ, [RZ] ;  /* 0x00000000fffff984 */ /* 0x000fe20000000800 */
[----:B------:R1:W-:Y:S01]  /*1430*/  @P1 LDGSTS.E.BYPASS.LTC128B.128 [R120+0x8100], [R16.64], !P5 ;  /* 0x0810000010781fae */ /* 0x0003e2000e901d50 */
[----:B------:R-:W-:-:S03]  /*1440*/  ISETP.GE.AND P4, PT, R12, c[0x0][0x1d4], PT ;  /* 0x000075000c007a0c */ /* 0x000fc60003f86270 */
[----:B------:R1:W-:Y:S01]  /*1450*/  @P1 LDGSTS.E.BYPASS.LTC128B.128 [R120+0xb100], [R16.64+0x80], !P6 ;  /* 0x0b10008010781fae */ /* 0x0003e2000f101d50 */
[----:B------:R-:W-:Y:S01]  /*1460*/  @P0 LEA R9, P1, R6, R10, 0x5 ;  /* 0x0000000a06090211 */ /* 0x000fe200078228ff */
[C---:B------:R-:W-:Y:S02]  /*1470*/  IMAD R93, R2.reuse, c[0x0][0x1f0], RZ ;  /* 0x00007c00025d7a24 */ /* 0x040fe400078e02ff */
[----:B------:R-:W-:Y:S01]  /*1480*/  IMAD R79, R2, c[0x0][0x218], RZ ;  /* 0x00008600024f7a24 */ /* 0x000fe200078e02ff */
[----:B------:R-:W-:Y:S01]  /*1490*/  @P0 LEA.HI.X R8, R6, R5, R8, 0x5, P1 ;  /* 0x0000000506080211 */ /* 0x000fe200008f2c08 */
[----:B------:R-:W-:Y:S01]  /*14a0*/  IMAD R93, R126, c[0x0][0x1f4], R93 ;  /* 0x00007d007e5d7a24 */ /* 0x000fe200078e025d */
[----:B------:R-:W-:Y:S01]  /*14b0*/  @P2 IADD3 R6, P1, R10, UR12, RZ ;  /* 0x0000000c0a062c10 */ /* 0x000fe2000ff3e0ff */
[----:B------:R-:W-:Y:S01]  /*14c0*/  IMAD R79, R126, c[0x0][0x21c], R79 ;  /* 0x000087007e4f7a24 */ /* 0x000fe200078e024f */
[----:B------:R-:W-:Y:S01]  /*14d0*/  SHF.L.U32 R10, R97, 0x1, RZ ;  /* 0x00000001610a7819 */ /* 0x000fe200000006ff */
[----:B------:R-:W-:Y:S01]  /*14e0*/  UIADD3 UR12, UP0, UR12, 0x80, URZ ;  /* 0x000000800c0c7890 */ /* 0x000fe2000ff1e03f */
[----:B------:R-:W-:-:S02]  /*14f0*/  @P2 IADD3.X R5, R5, UR8, RZ, P1, !PT ;  /* 0x0000000805052c10 */ /* 0x000fc40008ffe4ff */
[C---:B------:R-:W-:Y:S01]  /*1500*/  @P0 LEA R28, P1, R9.reuse, c[0x0][0x220], 0x1 ;  /* 0x00008800091c0a11 */ /* 0x040fe200078208ff */
[----:B------:R-:W-:Y:S01]  /*1510*/  UIADD3.X UR8, URZ, UR8, URZ, UP0, !UPT ;  /* 0x000000083f087290 */ /* 0x000fe200087fe43f */
[----:B------:R-:W-:Y:S02]  /*1520*/  SHF.R.S32.HI R2, RZ, 0x1f, R75 ;  /* 0x0000001fff027819 */ /* 0x000fe4000001144b */
[----:B------:R-:W-:Y:S02]  /*1530*/  @P0 LEA.HI.X R29, R9, c[0x0][0x224], R8, 0x1, P1 ;  /* 0x00008900091d0a11 */ /* 0x000fe400008f0c08 */
[----:B------:R-:W-:-:S03]  /*1540*/  ISETP.GE.AND P1, PT, R12, c[0x0][0x27c], PT ;  /* 0x00009f000c007a0c */ /* 0x000fc60003f26270 */
[----:B------:R2:W-:Y:S04]  /*1550*/  @P0 LDGSTS.E.BYPASS.LTC128B.128 [R120+0x9100], [R28.64], !P5 ;  /* 0x091000001c780fae */ /* 0x0005e8000e901d50 */
[----:B------:R2:W-:Y:S01]  /*1560*/  @P0 LDGSTS.E.BYPASS.LTC128B.128 [R120+0xc100], [R28.64+0x80], !P6 ;  /* 0x0c1000801c780fae */ /* 0x0005e2000f101d50 */
[----:B-1----:R-:W-:-:S04]  /*1570*/  IMAD.WIDE.U32 R16, R4, c[0x0][0x1e0], RZ ;  /* 0x0000780004107a25 */ /* 0x002fc800078e00ff */
[----:B------:R-:W-:Y:S01]  /*1580*/  IMAD.IADD R17, R17, 0x1, R7 ;  /* 0x0000000111117824 */ /* 0x000fe200078e0207 */
[----:B------:R-:W-:Y:S02]  /*1590*/  SEL R7, RZ, c[0x0][0x27c], !P1 ;  /* 0x00009f00ff077a07 */ /* 0x000fe40004800000 */
[----:B------:R-:W-:Y:S01]  /*15a0*/  @P1 IADD3 R10, -R10, c[0x0][0x1d4], RZ ;  /* 0x000075000a0a1a10 */ /* 0x000fe20007ffe1ff */
[----:B------:R-:W-:Y:S01]  /*15b0*/  IMAD.WIDE.U32 R16, R219, c[0x0][0x1e8], R16 ;  /* 0x00007a00db107a25 */ /* 0x000fe200078e0010 */
[----:B------:R-:W-:-:S03]  /*15c0*/  ISETP.GE.AND P1, PT, R97, 0x1, PT ;  /* 0x000000016100780c */ /* 0x000fc60003f26270 */
[----:B------:R-:W-:Y:S01]  /*15d0*/  IMAD.IADD R8, R12, 0x1, R7 ;  /* 0x000000010c087824 */ /* 0x000fe200078e0207 */
[----:B------:R-:W-:Y:S01]  /*15e0*/  SHF.R.S32.HI R7, RZ, 0x1f, R10 ;  /* 0x0000001fff077819 */ /* 0x000fe2000001140a */
[----:B------:R-:W-:Y:S01]  /*15f0*/  IMAD.IADD R141, R17, 0x1, R140 ;  /* 0x00000001118d7824 */ /* 0x000fe200078e028c */
[----:B------:R-:W-:Y:S02]  /*1600*/  P2R R9, PR, RZ, 0x2 ;  /* 0x00000002ff097803 */ /* 0x000fe40000000000 */
[----:B------:R-:W-:Y:S02]  /*1610*/  SHF.R.S32.HI R27, RZ, 0x1f, R8 ;  /* 0x0000001fff1b7819 */ /* 0x000fe40000011408 */
[----:B------:R-:W-:Y:S01]  /*1620*/  LEA.HI R7, R7, R10, RZ, 0x4 ;  /* 0x0000000a07077211 */ /* 0x000fe200078f20ff */
[----:B------:R-:W-:Y:S01]  /*1630*/  IMAD R10, R218, c[0x0][0x260], RZ ;  /* 0x00009800da0a7a24 */ /* 0x000fe200078e02ff */
[CC--:B------:R-:W-:Y:S02]  /*1640*/  LEA.HI R114, R27.reuse, R8.reuse, RZ, 0x3 ;  /* 0x000000081b727211 */ /* 0x0c0fe400078f18ff */
[----:B------:R-:W-:Y:S01]  /*1650*/  LEA.HI R27, R27, R8, RZ, 0x6 ;  /* 0x000000081b1b7211 */ /* 0x000fe200078f30ff */
[C---:B------:R-:W-:Y:S01]  /*1660*/  IMAD R10, R219.reuse, c[0x0][0x264], R10 ;  /* 0x00009900db0a7a24 */ /* 0x040fe200078e020a */
[----:B------:R-:W-:Y:S01]  /*1670*/  MOV R140, R16 ;  /* 0x00000010008c7202 */ /* 0x000fe20000000f00 */
[----:B------:R-:W-:Y:S01]  /*1680*/  IMAD.WIDE.U32 R8, R219, c[0x0][0x260], R12 ;  /* 0x00009800db087a25 */ /* 0x000fe200078e000c */
[----:B------:R-:W-:-:S02]  /*1690*/  SHF.R.S32.HI R27, RZ, 0x6, R27 ;  /* 0x00000006ff1b7819 */ /* 0x000fc4000001141b */
[----:B------:R-:W-:Y:S01]  /*16a0*/  LOP3.LUT R112, R23, 0x38, R114, 0xf8, !PT ;  /* 0x0000003817707812 */ /* 0x000fe200078ef872 */
[----:B------:R-:W-:Y:S01]  /*16b0*/  IMAD.IADD R11, R9, 0x1, R10 ;  /* 0x00000001090b7824 */ /* 0x000fe200078e020a */
[----:B------:R-:W-:Y:S01]  /*16c0*/  MOV R10, R8 ;  /* 0x00000008000a7202 */ /* 0x000fe20000000f00 */
[----:B------:R-:W-:Y:S01]  /*16d0*/  IMAD.WIDE.U32 R8, R219, c[0x0][0x210], R12 ;  /* 0x00008400db087a25 */ /* 0x000fe200078e000c */
[----:B------:R-:W-:Y:S02]  /*16e0*/  LOP3.LUT R112, R112, R21, RZ, 0x3c, !PT ;  /* 0x0000001570707212 */ /* 0x000fe400078e3cff */
[----:B------:R-:W-:Y:S01]  /*16f0*/  SHF.R.S32.HI R7, RZ, 0x4, R7 ;  /* 0x00000004ff077819 */ /* 0x000fe20000011407 */
[----:B------:R-:W-:-:S04]  /*1700*/  IMAD.WIDE.U32 R16, R121, c[0x0][0x290], R12 ;  /* 0x0000a40079107a25 */ /* 0x000fc800078e000c */
[----:B------:R-:W-:Y:S01]  /*1710*/  IMAD.IADD R25, R9, 0x1, R24 ;  /* 0x0000000109197824 */ /* 0x000fe200078e0218 */
[----:B------:R-:W-:Y:S01]  /*1720*/  SHF.R.S32.HI R9, RZ, 0x1f, R116 ;  /* 0x0000001fff097819 */ /* 0x000fe20000011474 */
[----:B------:R-:W-:Y:S01]  /*1730*/  IMAD.IADD R133, R132, 0x1, R17 ;  /* 0x0000000184857824 */ /* 0x000fe200078e0211 */
[----:B------:R-:W-:Y:S01]  /*1740*/  SHF.R.U32.HI R17, RZ, 0x3, R19 ;  /* 0x00000003ff117819 */ /* 0x000fe20000011613 */
[----:B------:R-:W-:Y:S01]  /*1750*/  IMAD.MOV.U32 R132, RZ, RZ, R16 ;  /* 0x000000ffff847224 */ /* 0x000fe200078e0010 */
[----:B------:R-:W-:Y:S01]  /*1760*/  LEA.HI R18, R9, R116, RZ, 0x3 ;  /* 0x0000007409127211 */ /* 0x000fe200078f18ff */
[----:B------:R-:W-:Y:S01]  /*1770*/  IMAD.MOV.U32 R24, RZ, RZ, R8 ;  /* 0x000000ffff187224 */ /* 0x000fe200078e0008 */
[----:B------:R-:W-:Y:S01]  /*1780*/  SHF.R.S32.HI R8, RZ, 0x1f, R115 ;  /* 0x0000001fff087819 */ /* 0x000fe20000011473 */
[----:B------:R-:W-:Y:S01]  /*1790*/  IMAD.WIDE.U32 R128, R128, c[0x0][0x268], R10 ;  /* 0x00009a0080807a25 */ /* 0x000fe200078e000a */
[----:B------:R-:W-:Y:S02]  /*17a0*/  SHF.L.U32 R16, R115, 0x6, RZ ;  /* 0x0000000673107819 */ /* 0x000fe400000006ff */
[----:B------:R-:W-:Y:S01]  /*17b0*/  LOP3.LUT R10, R19, 0x38, R114, 0xf8, !PT ;  /* 0x00000038130a7812 */ /* 0x000fe200078ef872 */
[----:B------:R-:W-:Y:S01]  /*17c0*/  IMAD R9, R27, 0x1800, R20 ;  /* 0x000018001b097824 */ /* 0x000fe200078e0214 */
[----:B------:R-:W-:Y:S01]  /*17d0*/  LEA.HI R11, R8, R115, RZ, 0x3 ;  /* 0x00000073080b7211 */ /* 0x000fe200078f18ff */
[----:B------:R-:W-:Y:S01]  /*17e0*/  IMAD.SHL.U32 R18, R18, 0x40, RZ ;  /* 0x0000004012127824 */ /* 0x000fe200078e00ff */
[----:B------:R-:W-:Y:S01]  /*17f0*/  LOP3.LUT R16, R16, 0x1c0, RZ, 0xc0, !PT ;  /* 0x000001c010107812 */ /* 0x000fe200078ec0ff */
[----:B------:R-:W-:Y:S01]  /*1800*/  IMAD.IADD R112, R9, 0x1, R112 ;  /* 0x0000000109707824 */ /* 0x000fe200078e0270 */
[----:B------:R-:W-:Y:S01]  /*1810*/  LOP3.LUT R109, R10, R17, RZ, 0x3c, !PT ;  /* 0x000000110a6d7212 */ /* 0x000fe200078e3cff */
[----:B------:R-:W-:Y:S01]  /*1820*/  IMAD.SHL.U32 R11, R11, 0x40, RZ ;  /* 0x000000400b0b7824 */ /* 0x000fe200078e00ff */
[----:B------:R-:W-:Y:S01]  /*1830*/  SHF.R.U32.HI R9, RZ, 0x3, R16 ;  /* 0x00000003ff097819 */ /* 0x000fe20000011610 */
[----:B------:R-:W-:Y:S01]  /*1840*/  IMAD.WIDE.U32 R140, R126, c[0x0][0x1f0], R140 ;  /* 0x00007c007e8c7a25 */ /* 0x000fe200078e008c */
[----:B------:R-:W-:-:S02]  /*1850*/  LOP3.LUT R10, R16, 0x38, R114, 0xf8, !PT ;  /* 0x00000038100a7812 */ /* 0x000fc400078ef872 */
[----:B------:R-:W-:Y:S01]  /*1860*/  LOP3.LUT R18, R18, 0xfffffe00, RZ, 0xc0, !PT ;  /* 0xfffffe0012127812 */ /* 0x000fe200078ec0ff */
[----:B------:R-:W-:Y:S01]  /*1870*/  IMAD.IADD R93, R141, 0x1, R93 ;  /* 0x000000018d5d7824 */ /* 0x000fe200078e025d */
[----:B------:R-:W-:Y:S01]  /*1880*/  LOP3.LUT R105, R10, R9, RZ, 0x3c, !PT ;  /* 0x000000090a697212 */ /* 0x000fe200078e3cff */
[----:B------:R-:W-:Y:S01]  /*1890*/  IMAD.WIDE.U32 R126, R126, c[0x0][0x218], R24 ;  /* 0x000086007e7e7a25 */ /* 0x000fe200078e0018 */
[----:B------:R-:W-:Y:S02]  /*18a0*/  LEA.HI.SX32 R10, R114, R7, 0x1d ;  /* 0x00000007720a7211 */ /* 0x000fe400078feaff */
[----:B------:R-:W-:Y:S01]  /*18b0*/  LOP3.LUT R11, R11, 0xfffffe00, RZ, 0xc0, !PT ;  /* 0xfffffe000b0b7812 */ /* 0x000fe200078ec0ff */
[----:B------:R-:W-:Y:S01]  /*18c0*/  IMAD R8, R27, 0x1800, R18 ;  /* 0x000018001b087824 */ /* 0x000fe200078e0212 */
[----:B------:R-:W-:Y:S01]  /*18d0*/  SHF.R.S32.HI R7, RZ, 0x1f, R10 ;  /* 0x0000001fff077819 */ /* 0x000fe2000001140a */
[----:B------:R-:W-:Y:S01]  /*18e0*/  IMAD.SHL.U32 R113, R10, 0x8, RZ ;  /* 0x000000080a717824 */ /* 0x000fe200078e00ff */
[----:B------:R-:W-:Y:S01]  /*18f0*/  LOP3.LUT R114, R114, 0xfffffff8, RZ, 0xc0, !PT ;  /* 0xfffffff872727812 */ /* 0x000fe200078ec0ff */
[----:B------:R-:W-:Y:S01]  /*1900*/  IMAD.IADD R109, R8, 0x1, R109 ;  /* 0x00000001086d7824 */ /* 0x000fe200078e026d */
[----:B------:R-:W-:Y:S01]  /*1910*/  LEA.HI R7, R7, R10, RZ, 0x3 ;  /* 0x0000000a07077211 */ /* 0x000fe200078f18ff */
[----:B------:R-:W-:Y:S01]  /*1920*/  IMAD R8, R27, 0x1800, R11 ;  /* 0x000018001b087824 */ /* 0x000fe200078e020b */
[----:B------:R-:W-:Y:S01]  /*1930*/  LOP3.LUT R16, R16, 0x38, R113, 0xf8, !PT ;  /* 0x0000003810107812 */ /* 0x000fe200078ef871 */
[----:B------:R-:W-:Y:S01]  /*1940*/  IMAD.WIDE.U32 R132, R75, c[0x0][0x290], R132 ;  /* 0x0000a4004b847a25 */ /* 0x000fe200078e0084 */
[----:B------:R-:W-:-:S02]  /*1950*/  SHF.R.S32.HI R7, RZ, 0x3, R7 ;  /* 0x00000003ff077819 */ /* 0x000fc40000011407 */
[----:B------:R-:W-:Y:S01]  /*1960*/  IADD3 R105, R8, R105, RZ ;  /* 0x0000006908697210 */ /* 0x000fe20007ffe0ff */
[----:B------:R-:W-:Y:S01]  /*1970*/  IMAD.IADD R79, R127, 0x1, R79 ;  /* 0x000000017f4f7824 */ /* 0x000fe200078e024f */
[----:B------:R-:W-:Y:S01]  /*1980*/  LOP3.LUT R8, R23, 0x38, R113, 0xf8, !PT ;  /* 0x0000003817087812 */ /* 0x000fe200078ef871 */
[C---:B------:R-:W-:Y:S01]  /*1990*/  IMAD R111, R7.reuse, 0x1800, R20 ;  /* 0x00001800076f7824 */ /* 0x040fe200078e0214 */
[----:B------:R-:W-:Y:S01]  /*19a0*/  LOP3.LUT R16, R16, R9, RZ, 0x3c, !PT ;  /* 0x0000000910107212 */ /* 0x000fe200078e3cff */
[C---:B------:R-:W-:Y:S01]  /*19b0*/  IMAD R107, R7.reuse, 0x1800, R18 ;  /* 0x00001800076b7824 */ /* 0x040fe200078e0212 */
[----:B------:R-:W-:Y:S01]  /*19c0*/  LOP3.LUT R8, R8, R21, RZ, 0x3c, !PT ;  /* 0x0000001508087212 */ /* 0x000fe200078e3cff */
[----:B------:R-:W-:Y:S01]  /*19d0*/  IMAD R103, R7, 0x1800, R11 ;  /* 0x0000180007677824 */ /* 0x000fe200078e020b */
[----:B------:R-:W-:Y:S01]  /*19e0*/  LOP3.LUT R10, R19, 0x38, R113, 0xf8, !PT ;  /* 0x00000038130a7812 */ /* 0x000fe200078ef871 */
[----:B------:R-:W-:Y:S01]  /*19f0*/  IMAD R7, R142, c[0x0][0x284], RZ ;  /* 0x0000a1008e077a24 */ /* 0x000fe200078e02ff */
[----:B------:R-:W-:Y:S01]  /*1a00*/  IADD3 R83, R129, R83, RZ ;  /* 0x0000005381537210 */ /* 0x000fe20007ffe0ff */
[----:B------:R-:W-:Y:S01]  /*1a10*/  IMAD.IADD R111, R111, 0x1, R8 ;  /* 0x000000016f6f7824 */ /* 0x000fe200078e0208 */
[----:B------:R-:W-:Y:S01]  /*1a20*/  @P2 LEA R8, P0, R6, c[0x0][0x220], 0x1 ;  /* 0x0000880006082a11 */ /* 0x000fe200078008ff */
[----:B------:R-:W-:Y:S01]  /*1a30*/  IMAD.IADD R103, R103, 0x1, R16 ;  /* 0x0000000167677824 */ /* 0x000fe200078e0210 */
[----:B------:R-:W-:Y:S01]  /*1a40*/  LOP3.LUT R10, R10, R17, RZ, 0x3c, !PT ;  /* 0x000000110a0a7212 */ /* 0x000fe200078e3cff */
[----:B------:R-:W-:Y:S01]  /*1a50*/  IMAD.SHL.U32 R109, R109, 0x2, RZ ;  /* 0x000000026d6d7824 */ /* 0x000fe200078e00ff */
[----:B------:R-:W-:Y:S01]  /*1a60*/  @P2 LEA.HI.X R9, R6, c[0x0][0x224], R5, 0x1, P0 ;  /* 0x0000890006092a11 */ /* 0x000fe200000f0c05 */
[----:B------:R-:W-:Y:S01]  /*1a70*/  IMAD.SHL.U32 R105, R105, 0x2, RZ ;  /* 0x0000000269697824 */ /* 0x000fe200078e00ff */
[----:B------:R-:W-:Y:S01]  /*1a80*/  IADD3 R81, P0, R4, R121, RZ ;  /* 0x0000007904517210 */ /* 0x000fe20007f1e0ff */
[----:B------:R-:W-:Y:S01]  /*1a90*/  IMAD R4, R3, c[0x0][0x1e0], RZ ;  /* 0x0000780003047a24 */ /* 0x000fe200078e02ff */
[----:B------:R-:W-:Y:S01]  /*1aa0*/  IADD3 R107, R107, R10, RZ ;  /* 0x0000000a6b6b7210 */ /* 0x000fe20007ffe0ff */
[----:B------:R1:W-:Y:S01]  /*1ab0*/  @P2 LDGSTS.E.BYPASS.LTC128B.128 [R120+0xa100], [R8.64], !P5 ;  /* 0x0a10000008782fae */ /* 0x0003e2000e901d50 */
[----:B------:R-:W-:Y:S01]  /*1ac0*/  IADD3 R10, R14, 0x20, RZ ;  /* 0x000000200e0a7810 */ /* 0x000fe20007ffe0ff */
[----:B------:R-:W-:Y:S01]  /*1ad0*/  IMAD R101, R121, c[0x0][0x1e4], R4 ;  /* 0x0000790079657a24 */ /* 0x000fe200078e0204 */
[----:B------:R-:W-:Y:S01]  /*1ae0*/  SHF.R.S32.HI R110, RZ, 0x1f, R114 ;  /* 0x0000001fff6e7819 */ /* 0x000fe20000011472 */
[----:B------:R1:W-:Y:S01]  /*1af0*/  @P2 LDGSTS.E.BYPASS.LTC128B.128 [R120+0xd100], [R8.64+0x80], !P6 ;  /* 0x0d10008008782fae */ /* 0x0003e2000f101d50 */
[C---:B------:R-:W-:Y:S01]  /*1b00*/  IMAD R4, R2.reuse, c[0x0][0x280], RZ ;  /* 0x0000a00002047a24 */ /* 0x040fe200078e02ff */
[----:B------:R-:W-:Y:S01]  /*1b10*/  SHF.R.S32.HI R108, RZ, 0x1f, R113 ;  /* 0x0000001fff6c7819 */ /* 0x000fe20000011471 */
[----:B------:R-:W-:Y:S01]  /*1b20*/  IMAD R2, R2, c[0x0][0x290], RZ ;  /* 0x0000a40002027a24 */ /* 0x000fe200078e02ff */
[----:B------:R-:W0:Y:S01]  /*1b30*/  LDGDEPBAR ;  /* 0x00000000000079af */ /* 0x000e220000000000 */
[----:B------:R-:W-:Y:S01]  /*1b40*/  IMAD.X R80, R80, 0x1, R3, P0 ;  /* 0x0000000150507824 */ /* 0x000fe200000e0603 */
[----:B------:R-:W-:Y:S01]  /*1b50*/  IADD3 R101, R151, R101, RZ ;  /* 0x0000006597657210 */ /* 0x000fe20007ffe0ff */
[C---:B------:R-:W-:Y:S01]  /*1b60*/  IMAD R3, R75.reuse, c[0x0][0x294], R2 ;  /* 0x0000a5004b037a24 */ /* 0x040fe200078e0202 */
[----:B------:R-:W-:Y:S01]  /*1b70*/  SHF.R.S32.HI R2, RZ, 0x1f, R115 ;  /* 0x0000001fff027819 */ /* 0x000fe20000011473 */
[----:B------:R-:W-:Y:S01]  /*1b80*/  IMAD R5, R75, c[0x0][0x284], R4 ;  /* 0x0000a1004b057a24 */ /* 0x000fe200078e0204 */
[----:B------:R-:W-:Y:S01]  /*1b90*/  IADD3 R85, P1, P0, R140, R150, R12 ;  /* 0x000000968c557210 */ /* 0x000fe2000783e00c */
[----:B------:R-:W-:Y:S01]  /*1ba0*/  IMAD.IADD R88, R3, 0x1, R133 ;  /* 0x0000000103587824 */ /* 0x000fe200078e0285 */
[----:B------:R-:W-:Y:S01]  /*1bb0*/  IADD3 R91, R137, R3, RZ ;  /* 0x00000003895b7210 */ /* 0x000fe20007ffe0ff */
[----:B------:R-:W-:Y:S01]  /*1bc0*/  IMAD R2, R2, c[0x0][0x1e0], RZ ;  /* 0x0000780002027a24 */ /* 0x000fe200078e02ff */
[----:B------:R-:W-:Y:S01]  /*1bd0*/  IADD3.X R84, R93, R101, R13, P1, P0 ;  /* 0x000000655d547210 */ /* 0x000fe20000fe040d */
[----:B------:R-:W-:Y:S01]  /*1be0*/  IMAD.IADD R92, R139, 0x1, R5 ;  /* 0x000000018b5c7824 */ /* 0x000fe200078e0205 */
[----:B------:R-:W-:Y:S01]  /*1bf0*/  BAR.SYNC.DEFER_BLOCKING 0x0 ;  /* 0x0000000000007b1d */ /* 0x000fe20000010000 */
[----:B------:R-:W-:Y:S01]  /*1c00*/  ISETP.NE.AND P0, PT, RZ, UR4, PT ;  /* 0x00000004ff007c0c */ /* 0x000fe2000bf05270 */
[----:B------:R-:W-:Y:S01]  /*1c10*/  IMAD.IADD R90, R5, 0x1, R135 ;  /* 0x00000001055a7824 */ /* 0x000fe200078e0287 */
[----:B------:R-:W-:Y:S01]  /*1c20*/  SHF.L.U32 R112, R112, 0x1, RZ ;  /* 0x0000000170707819 */ /* 0x000fe200000006ff */
[----:B------:R-:W-:Y:S01]  /*1c30*/  IMAD.SHL.U32 R107, R107, 0x2, RZ ;  /* 0x000000026b6b7824 */ /* 0x000fe200078e00ff */
[----:B------:R-:W-:-:S02]  /*1c40*/  P2R R124, PR, RZ, 0x1 ;  /* 0x00000001ff7c7803 */ /* 0x000fc40000000000 */
[----:B------:R-:W-:Y:S02]  /*1c50*/  SHF.L.U32 R111, R111, 0x1, RZ ;  /* 0x000000016f6f7819 */ /* 0x000fe400000006ff */
[----:B------:R-:W-:Y:S01]  /*1c60*/  SHF.L.U32 R103, R103, 0x1, RZ ;  /* 0x0000000167677819 */ /* 0x000fe200000006ff */
[C---:B-1----:R-:W-:Y:S02]  /*1c70*/  IMAD R9, R142.reuse, c[0x0][0x294], RZ ;  /* 0x0000a5008e097a24 */ /* 0x042fe400078e02ff */
[----:B------:R-:W-:-:S04]  /*1c80*/  IMAD.WIDE.U32 R142, R142, c[0x0][0x280], RZ ;  /* 0x0000a0008e8e7a25 */ /* 0x000fc800078e00ff */
[----:B------:R-:W-:Y:S01]  /*1c90*/  IMAD.IADD R102, R145, 0x1, R9 ;  /* 0x0000000191667824 */ /* 0x000fe200078e0209 */
[----:B------:R-:W-:Y:S01]  /*1ca0*/  IADD3 R104, R143, R7, RZ ;  /* 0x000000078f687210 */ /* 0x000fe20007ffe0ff */
[----:B------:R-:W-:-:S04]  /*1cb0*/  IMAD R7, R115, c[0x0][0x1e4], R2 ;  /* 0x0000790073077a24 */ /* 0x000fc800078e0202 */
[----:B--2---:R-:W-:Y:S02]  /*1cc0*/  IMAD.IADD R100, R147, 0x1, R7 ;  /* 0x0000000193647824 */ /* 0x004fe400078e0207 */
.L_x_338:
[----:B------:R-:W-:Y:S01]  /*1cd0*/  SHF.R.S32.HI R77, RZ, 0x1f, R43 ;  /* 0x0000001fff4d7819 */ /* 0x000fe2000001142b */
[----:B------:R-:W-:Y:S01]  /*1ce0*/  IMAD R157, R106, R43, RZ ;  /* 0x0000002b6a9d7224 */ /* 0x000fe200078e02ff */
[----:B------:R-:W-:Y:S01]  /*1cf0*/  ISETP.GE.AND P2, PT, R97, 0x1, PT ;  /* 0x000000016100780c */ /* 0x000fe20003f46270 */
[----:B------:R-:W-:Y:S01]  /*1d00*/  IMAD.WIDE.U32 R158, R43, UR24, RZ ;  /* 0x000000182b9e7c25 */ /* 0x000fe2000f8e00ff */
[----:B------:R-:W-:Y:S04]  /*1d10*/  DEPBAR.LE SB0, 0x0 ;  /* 0x000080000000791a */ /* 0x000fe80000000000 */
[----:B------:R-:W-:Y:S01]  /*1d20*/  BAR.SYNC.DEFER_BLOCKING 0x0 ;  /* 0x0000000000007b1d */ /* 0x000fe20000010000 */
[--C-:B-1----:R-:W-:Y:S01]  /*1d30*/  IADD3 R5, P1, P0, R85, UR15, R158.reuse ;  /* 0x0000000f55057c10 */ /* 0x102fe2000f83e09e */
[----:B------:R-:W-:Y:S04]  /*1d40*/  IMAD R157, R77, UR24, R157 ;  /* 0x000000184d9d7c24 */ /* 0x000fe8000f8e029d */
[----:B------:R-:W-:Y:S05]  /*1d50*/  IMAD.IADD R157, R159, 0x1, R157 ;  /* 0x000000019f9d7824 */ /* 0x000fea00078e029d */
[C-C-:B------:R-:W-:Y:S02]  /*1d60*/  IADD3.X R4, R84.reuse, UR14, R157.reuse, P1, P0 ;  /* 0x0000000e54047c10 */ /* 0x140fe40008fe049d */
[C---:B------:R-:W-:Y:S04]  /*1d70*/  IADD3 R3, P1, P0, R85.reuse, UR13, R158 ;  /* 0x0000000d55037c10 */ /* 0x040fe8000f83e09e */
[----:B------:R-:W-:Y:S02]  /*1d80*/  IADD3.X R2, R84, UR11, R157, P1, P0 ;  /* 0x0000000b54027c10 */ /* 0x000fe40008fe049d */
[----:B------:R-:W-:Y:S05]  /*1d90*/  IADD3 R7, P0, R85, R158, RZ ;  /* 0x0000009e55077210 */ /* 0x000fea0007f1e0ff */
[----:B------:R-:W-:Y:S01]  /*1da0*/  IMAD.X R6, R157, 0x1, R84, P0 ;  /* 0x000000019d067824 */ /* 0x000fe200000e0654 */
[C---:B------:R-:W-:Y:S01]  /*1db0*/  LEA R66, P0, R7.reuse, c[0x0][0x1c8], 0x1 ;  /* 0x0000720007427a11 */ /* 0x040fe200078008ff */
[----:B------:R-:W-:Y:S03]  /*1dc0*/  BSSY B2, `(.L_x_304) ;  /* 0x00003aa000027945 */ /* 0x000fe60003800000 */
[----:B------:R-:W-:Y:S02]  /*1dd0*/  LEA.HI.X R67, R7, c[0x0][0x1cc], R6, 0x1, P0 ;  /* 0x0000730007437a11 */ /* 0x000fe400000f0c06 */
[C---:B------:R-:W-:Y:S04]  /*1de0*/  LEA R64, P0, R5.reuse, c[0x0][0x1c8], 0x1 ;  /* 0x0000720005407a11 */ /* 0x040fe800078008ff */
[----:B------:R-:W-:Y:S02]  /*1df0*/  LEA.HI.X R65, R5, c[0x0][0x1cc], R4, 0x1, P0 ;  /* 0x0000730005417a11 */ /* 0x000fe400000f0c04 */
[C---:B------:R-:W-:Y:S04]  /*1e00*/  LEA R62, P0, R3.reuse, c[0x0][0x1c8], 0x1 ;  /* 0x00007200033e7a11 */ /* 0x040fe800078008ff */
[----:B------:R-:W-:Y:S01]  /*1e10*/  LEA.HI.X R63, R3, c[0x0][0x1cc], R2, 0x1, P0 ;  /* 0x00007300033f7a11 */ /* 0x000fe200000f0c02 */
[----:B-----5:R-:W-:-:S05]  /*1e20*/  @!P2 BRA `(.L_x_305) ;  /* 0x000038200000a947 */ /* 0x020fca0003800000 */
        /* <DEDUP_REMOVED lines=23> */
[----:B------:R-:W-:Y:S01]  /*1fa0*/  CS2R R58, SRZ ;  /* 0x00000000003a7805 */ /* 0x000fe2000001ff00 */
[----:B------:R-:W-:Y:S01]  /*1fb0*/  CS2R R32, SRZ ;  /* 0x0000000000207805 */ /* 0x000fe2000001ff00 */
[----:B------:R-:W-:Y:S01]  /*1fc0*/  IMAD.X R2, R69, 0x1, R92, P0 ;  /* 0x0000000145027824 */ /* 0x000fe200000e065c */
[----:B------:R-:W-:Y:S05]  /*1fd0*/  IADD3 R5, P0, R136, R70, RZ ;  /* 0x0000004688057210 */ /* 0x000fea0007f1e0ff */
[----:B------:R-:W-:Y:S01]  /*1fe0*/  IMAD.X R4, R36, 0x1, R91, P0 ;  /* 0x0000000124047824 */ /* 0x000fe200000e065b */
        /* <DEDUP_REMOVED lines=12> */
.L_x_308:
[----:B------:R-:W-:Y:S05]  /*20b0*/  BSYNC B0 ;  /* 0x0000000000007941 */ /* 0x000fea0003800000 */
.L_x_307:
[----:B------:R-:W-:Y:S01]  /*20c0*/  ISETP.GE.AND P3, PT, R116, R78, PT ;  /* 0x0000004e7400720c */ /* 0x000fe20003f66270 */
[----:B-----5:R-:W-:Y:S01]  /*20d0*/  IMAD.MOV.U32 R9, RZ, RZ, R58 ;  /* 0x000000ffff097224 */ /* 0x020fe200078e003a */
[----:B------:R-:W-:Y:S01]  /*20e0*/  MOV R5, R32 ;  /* 0x0000002000057202 */ /* 0x000fe20000000f00 */
[----:B------:R-:W-:Y:S01]  /*20f0*/  IMAD.MOV.U32 R8, RZ, RZ, R59 ;  /* 0x000000ffff087224 */ /* 0x000fe200078e003b */
[----:B-1----:R-:W-:Y:S01]  /*2100*/  MOV R2, R39 ;  /* 0x0000002700027202 */ /* 0x002fe20000000f00 */
[----:B------:R-:W-:Y:S01]  /*2110*/  IMAD.MOV.U32 R7, RZ, RZ, R60 ;  /* 0x000000ffff077224 */ /* 0x000fe200078e003c */
[----:B------:R-:W-:Y:S01]  /*2120*/  BSSY B0, `(.L_x_309) ;  /* 0x0000022000007945 */ /* 0x000fe20003800000 */
[----:B------:R-:W-:Y:S01]  /*2130*/  IMAD.MOV.U32 R6, RZ, RZ, R61 ;  /* 0x000000ffff067224 */ /* 0x000fe200078e003d */
[----:B------:R-:W-:Y:S01]  /*2140*/  PRMT R55, R8, 0x5410, R9 ;  /* 0x0000541008377816 */ /* 0x000fe20000000009 */
[----:B------:R-:W-:Y:S01]  /*2150*/  IMAD.MOV.U32 R4, RZ, RZ, R33 ;  /* 0x000000ffff047224 */ /* 0x000fe200078e0021 */
[----:B------:R-:W-:Y:S01]  /*2160*/  PRMT R41, R7, 0x7610, R41 ;  /* 0x0000761007297816 */ /* 0x000fe20000000029 */
[----:B------:R-:W-:Y:S01]  /*2170*/  IMAD.MOV.U32 R3, RZ, RZ, R38 ;  /* 0x000000ffff037224 */ /* 0x000fe200078e0026 */
[----:B------:R-:W-:Y:S01]  /*2180*/  PRMT R40, R6, 0x7610, R40 ;  /* 0x0000761006287816 */ /* 0x000fe20000000028 */
[----:B------:R-:W-:Y:S01]  /*2190*/  CS2R R56, SRZ ;  /* 0x0000000000387805 */ /* 0x000fe2000001ff00 */
[----:B------:R-:W-:Y:S01]  /*21a0*/  PRMT R21, R4, 0x5410, R5 ;  /* 0x0000541004157816 */ /* 0x000fe20000000005 */
[----:B------:R-:W-:Y:S01]  /*21b0*/  CS2R R24, SRZ ;  /* 0x0000000000187805 */ /* 0x000fe2000001ff00 */
[----:B------:R-:W-:Y:S01]  /*21c0*/  PRMT R37, R3, 0x7610, R37 ;  /* 0x0000761003257816 */ /* 0x000fe20000000025 */
[----:B------:R-:W-:Y:S01]  /*21d0*/  CS2R R26, SRZ ;  /* 0x00000000001a7805 */ /* 0x000fe2000001ff00 */
[----:B------:R-:W-:Y:S01]  /*21e0*/  PRMT R31, R2, 0x7610, R31 ;  /* 0x00007610021f7816 */ /* 0x000fe2000000001f */
[----:B------:R-:W-:-:S05]  /*21f0*/  @P3 BRA `(.L_x_310) ;  /* 0x0000014000003947 */ /* 0x000fca0003800000 */
[----:B------:R-:W-:Y:S01]  /*2200*/  IADD3 R3, P1, P0, R138, UR22, R160 ;  /* 0x000000168a037c10 */ /* 0x000fe2000f83e0a0 */
[----:B------:R-:W-:Y:S01]  /*2210*/  CS2R R56, SRZ ;  /* 0x0000000000387805 */ /* 0x000fe2000001ff00 */
[----:B------:R-:W-:Y:S01]  /*2220*/  CS2R R26, SRZ ;  /* 0x00000000001a7805 */ /* 0x000fe2000001ff00 */
[----:B------:R-:W-:Y:S01]  /*2230*/  CS2R R52, SRZ ;  /* 0x0000000000347805 */ /* 0x000fe2000001ff00 */
[----:B------:R-:W-:Y:S01]  /*2240*/  IADD3.X R2, R92, UR20, R69, P1, P0 ;  /* 0x000000145c027c10 */ /* 0x000fe20008fe0445 */
[----:B------:R-:W-:Y:S01]  /*2250*/  CS2R R24, SRZ ;  /* 0x0000000000187805 */ /* 0x000fe2000001ff00 */
[----:B------:R-:W-:Y:S04]  /*2260*/  IADD3 R5, P1, P0, R136, UR6, R70 ;  /* 0x0000000688057c10 */ /* 0x000fe8000f83e046 */
[----:B------:R-:W-:Y:S02]  /*2270*/  IADD3.X R4, R91, UR21, R36, P1, P0 ;  /* 0x000000155b047c10 */ /* 0x000fe40008fe0424 */
        /* <DEDUP_REMOVED lines=12> */
.L_x_310:
[----:B------:R-:W-:Y:S05]  /*2340*/  BSYNC B0 ;  /* 0x0000000000007941 */ /* 0x000fea0003800000 */
.L_x_309:
[----:B------:R-:W-:Y:S01]  /*2350*/  ISETP.GE.AND P2, PT, R115, R78, PT ;  /* 0x0000004e7300720c */ /* 0x000fe20003f46270 */
[----:B-----5:R-:W-:Y:S01]  /*2360*/  IMAD.MOV.U32 R17, RZ, RZ, R52 ;  /* 0x000000ffff117224 */ /* 0x020fe200078e0034 */
[----:B-1----:R-:W-:Y:S01]  /*2370*/  MOV R7, R56 ;  /* 0x0000003800077202 */ /* 0x002fe20000000f00 */
[----:B------:R-:W-:Y:S01]  /*2380*/  IMAD.MOV.U32 R16, RZ, RZ, R53 ;  /* 0x000000ffff107224 */ /* 0x000fe200078e0035 */
[----:B------:R-:W-:Y:S01]  /*2390*/  MOV R4, R25 ;  /* 0x0000001900047202 */ /* 0x000fe20000000f00 */
[----:B------:R-:W-:Y:S01]  /*23a0*/  IMAD.MOV.U32 R6, RZ, RZ, R57 ;  /* 0x000000ffff067224 */ /* 0x000fe200078e0039 */
[----:B------:R-:W-:Y:S01]  /*23b0*/  MOV R2, R27 ;  /* 0x0000001b00027202 */ /* 0x000fe20000000f00 */
[----:B------:R-:W-:Y:S01]  /*23c0*/  IMAD.MOV.U32 R5, RZ, RZ, R24 ;  /* 0x000000ffff057224 */ /* 0x000fe200078e0018 */
[----:B------:R-:W-:Y:S01]  /*23d0*/  PRMT R46, R16, 0x5410, R17 ;  /* 0x00005410102e7816 */ /* 0x000fe20000000011 */
[----:B------:R-:W-:Y:S01]  /*23e0*/  IMAD.MOV.U32 R3, RZ, RZ, R26 ;  /* 0x000000ffff037224 */ /* 0x000fe200078e001a */
[----:B------:R-:W-:Y:S01]  /*23f0*/  PRMT R54, R6, 0x5410, R7 ;  /* 0x0000541006367816 */ /* 0x000fe20000000007 */
[----:B------:R-:W-:Y:S01]  /*2400*/  BSSY B0, `(.L_x_311) ;  /* 0x000001a000007945 */ /* 0x000fe20003800000 */
[----:B------:R-:W-:Y:S01]  /*2410*/  PRMT R11, R4, 0x5410, R5 ;  /* 0x00005410040b7816 */ /* 0x000fe20000000005 */
[----:B------:R-:W-:Y:S01]  /*2420*/  CS2R R48, SRZ ;  /* 0x0000000000307805 */ /* 0x000fe2000001ff00 */
[----:B------:R-:W-:Y:S01]  /*2430*/  PRMT R20, R2, 0x5410, R3 ;  /* 0x0000541002147816 */ /* 0x000fe20000000003 */
[----:B------:R-:W-:Y:S01]  /*2440*/  CS2R R50, SRZ ;  /* 0x0000000000327805 */ /* 0x000fe2000001ff00 */
[----:B------:R-:W-:Y:S01]  /*2450*/  CS2R R8, SRZ ;  /* 0x0000000000087805 */ /* 0x000fe2000001ff00 */
[----:B------:R-:W-:Y:S01]  /*2460*/  CS2R R22, SRZ ;  /* 0x0000000000167805 */ /* 0x000fe2000001ff00 */
[----:B------:R-:W-:-:S05]  /*2470*/  @P2 BRA `(.L_x_312) ;  /* 0x0000012000002947 */ /* 0x000fca0003800000 */
[----:B------:R-:W-:Y:S01]  /*2480*/  IADD3 R2, P1, P0, R138, UR19, R160 ;  /* 0x000000138a027c10 */ /* 0x000fe2000f83e0a0 */
[----:B------:R-:W-:Y:S01]  /*2490*/  CS2R R48, SRZ ;  /* 0x0000000000307805 */ /* 0x000fe2000001ff00 */
[----:B------:R-:W-:Y:S02]  /*24a0*/  CS2R R8, SRZ ;  /* 0x0000000000087805 */ /* 0x000fe4000001ff00 */
[----:B------:R-:W-:Y:S02]  /*24b0*/  IADD3.X R69, R92, UR18, R69, P1, P0 ;  /* 0x000000125c457c10 */ /* 0x000fe40008fe0445 */
        /* <DEDUP_REMOVED lines=14> */
.L_x_312:
[----:B------:R-:W-:Y:S05]  /*25a0*/  BSYNC B0 ;  /* 0x0000000000007941 */ /* 0x000fea0003800000 */
.L_x_311:
[----:B-----5:R-:W-:Y:S01]  /*25b0*/  MOV R17, R50 ;  /* 0x0000003200117202 */ /* 0x020fe20000000f00 */
[----:B------:R-:W-:Y:S01]  /*25c0*/  IMAD.MOV.U32 R19, RZ, RZ, R48 ;  /* 0x000000ffff137224 */ /* 0x000fe200078e0030 */
[----:B-1----:R-:W-:Y:S01]  /*25d0*/  MOV R4, R9 ;  /* 0x0000000900047202 */ /* 0x002fe20000000f00 */
[----:B------:R-:W-:Y:S01]  /*25e0*/  IMAD.MOV.U32 R18, RZ, RZ, R49 ;  /* 0x000000ffff127224 */ /* 0x000fe200078e0031 */
[----:B------:R-:W-:Y:S01]  /*25f0*/  MOV R2, R23 ;  /* 0x0000001700027202 */ /* 0x000fe20000000f00 */
[----:B------:R-:W-:Y:S01]  /*2600*/  IMAD.MOV.U32 R16, RZ, RZ, R51 ;  /* 0x000000ffff107224 */ /* 0x000fe200078e0033 */
[----:B------:R-:W-:Y:S01]  /*2610*/  BSSY B1, `(.L_x_313) ;  /* 0x0000076000017945 */ /* 0x000fe20003800000 */
[----:B------:R-:W-:Y:S01]  /*2620*/  IMAD.MOV.U32 R5, RZ, RZ, R8 ;  /* 0x000000ffff057224 */ /* 0x000fe200078e0008 */
[----:B------:R-:W-:Y:S01]  /*2630*/  PRMT R42, R18, 0x5410, R19 ;  /* 0x00005410122a7816 */ /* 0x000fe20000000013 */
[----:B------:R-:W-:Y:S01]  /*2640*/  IMAD.MOV.U32 R3, RZ, RZ, R22 ;  /* 0x000000ffff037224 */ /* 0x000fe200078e0016 */
[----:B------:R-:W-:Y:S02]  /*2650*/  PRMT R44, R16, 0x5410, R17 ;  /* 0x00005410102c7816 */ /* 0x000fe40000000011 */
[----:B------:R-:W-:Y:S02]  /*2660*/  PRMT R6, R4, 0x5410, R5 ;  /* 0x0000541004067816 */ /* 0x000fe40000000005 */
[----:B------:R-:W-:Y:S01]  /*2670*/  PRMT R7, R2, 0x5410, R3 ;  /* 0x0000541002077816 */ /* 0x000fe20000000003 */
[----:B------:R-:W-:-:S05]  /*2680*/  @P5 BRA `(.L_x_314) ;  /* 0x000006e000005947 */ /* 0x000fca0003800000 */
[----:B------:R-:W-:Y:S01]  /*2690*/  BSSY B0, `(.L_x_315) ;  /* 0x0000036000007945 */ /* 0x000fe20003800000 */
[----:B------:R-:W-:-:S05]  /*26a0*/  @P4 BRA `(.L_x_316) ;  /* 0x0000034000004947 */ /* 0x000fca0003800000 */
[----:B------:R-:W-:Y:S01]  /*26b0*/  ISETP.GE.AND P0, PT, R14, c[0x0][0x27c], PT ;  /* 0x00009f000e007a0c */ /* 0x000fe20003f06270 */
[----:B------:R-:W1:Y:S11]  /*26c0*/  LDS.128 R16, [R120+0x8100] ;  /* 0x0081000078107984 */ /* 0x000e760000000c00 */
[----:B------:R-:W-:Y:S01]  /*26d0*/  @!UPT UIADD3 URZ, URZ, URZ, URZ ;  /* 0x0000003f3f3ff290 */ /* 0x000fe2000fffe03f */
[----:B------:R-:W-:Y:S01]  /*26e0*/  @!P0 HADD2.F32 R37, -RZ, R37.H0_H0 ;  /* 0x20000025ff258230 */ /* 0x000fe20000004100 */
        /* <DEDUP_REMOVED lines=15> */
[-C--:B------:R-:W-:Y:S02]  /*27e0*/  @!P0 FMUL.FTZ R69, R34, R37.reuse ;  /* 0x0000002522458220 */ /* 0x080fe40000410000 */
[C---:B------:R-:W-:Y:S02]  /*27f0*/  @!P0 FMUL.FTZ R2, R28.reuse, R37 ;  /* 0x000000251c028220 */ /* 0x040fe40000410000 */
[----:B------:R-:W-:Y:S01]  /*2800*/  @!P0 FFMA.FTZ R69, R28, R41, -R69 ;  /* 0x000000291c458223 */ /* 0x000fe20000010845 */
[----:B------:R-:W-:Y:S01]  /*2810*/  @!P0 HADD2.F32 R28, -RZ, R30.H0_H0 ;  /* 0x2000001eff1c8230 */ /* 0x000fe20000004100 */
[----:B------:R-:W-:Y:S01]  /*2820*/  @!P0 FMUL.FTZ R68, R36, R35 ;  /* 0x0000002324448220 */ /* 0x000fe20000410000 */
[----:B------:R-:W-:Y:S01]  /*2830*/  @!P0 MOV R30, R18 ;  /* 0x00000012001e8202 */ /* 0x000fe20000000f00 */
[----:B------:R-:W-:Y:S01]  /*2840*/  @!P0 FFMA.FTZ R2, R34, R41, R2 ;  /* 0x0000002922028223 */ /* 0x000fe20000010002 */
[----:B------:R-:W-:Y:S01]  /*2850*/  @!P0 HADD2.F32 R41, -RZ, R40.H0_H0 ;  /* 0x20000028ff298230 */ /* 0x000fe20000004100 */
[C---:B------:R-:W-:Y:S02]  /*2860*/  @!P0 FMUL.FTZ R3, R28.reuse, R35 ;  /* 0x000000231c038220 */ /* 0x040fe40000410000 */
[----:B------:R-:W-:Y:S01]  /*2870*/  @!P0 FFMA.FTZ R68, R28, R45, -R68 ;  /* 0x0000002d1c448223 */ /* 0x000fe20000010844 */
[----:B------:R-:W-:Y:S01]  /*2880*/  @!P0 MOV R28, R19 ;  /* 0x00000013001c8202 */ /* 0x000fe20000000f00 */
[----:B------:R-:W-:Y:S01]  /*2890*/  @!P0 FFMA.FTZ R3, R36, R45, R3 ;  /* 0x0000002d24038223 */ /* 0x000fe20000010003 */
[----:B------:R-:W-:Y:S01]  /*28a0*/  @!P0 F2FP.PACK_AB R69, R2, R69 ;  /* 0x000000450245823e */ /* 0x000fe200000000ff */
[--C-:B------:R-:W-:Y:S02]  /*28b0*/  @!P0 HADD2.F32 R34, -RZ, R30.reuse.H1_H1 ;  /* 0x3000001eff228230 */ /* 0x100fe40000004100 */
[----:B------:R-:W-:Y:S01]  /*28c0*/  @!P0 HADD2.F32 R30, -RZ, R30.H0_H0 ;  /* 0x2000001eff1e8230 */ /* 0x000fe20000004100 */
[----:B------:R-:W-:Y:S01]  /*28d0*/  @!P0 MOV R16, R69 ;  /* 0x0000004500108202 */ /* 0x000fe20000000f00 */
[--C-:B------:R-:W-:Y:S01]  /*28e0*/  @!P0 HADD2.F32 R40, -RZ, R28.reuse.H1_H1 ;  /* 0x3000001cff288230 */ /* 0x100fe20000004100 */
[-C--:B------:R-:W-:Y:S01]  /*28f0*/  @!P0 FMUL.FTZ R71, R34, R31.reuse ;  /* 0x0000001f22478220 */ /* 0x080fe20000410000 */
[----:B------:R-:W-:Y:S01]  /*2900*/  @!P0 HADD2.F32 R28, -RZ, R28.H0_H0 ;  /* 0x2000001cff1c8230 */ /* 0x000fe20000004100 */
[----:B------:R-:W-:Y:S01]  /*2910*/  @!P0 FMUL.FTZ R4, R30, R31 ;  /* 0x0000001f1e048220 */ /* 0x000fe20000410000 */
[----:B------:R-:W-:Y:S01]  /*2920*/  @!P0 F2FP.PACK_AB R68, R3, R68 ;  /* 0x000000440344823e */ /* 0x000fe200000000ff */
[-C--:B------:R-:W-:Y:S02]  /*2930*/  @!P0 FMUL.FTZ R70, R40, R29.reuse ;  /* 0x0000001d28468220 */ /* 0x080fe40000410000 */
[----:B------:R-:W-:Y:S01]  /*2940*/  @!P0 FMUL.FTZ R5, R28, R29 ;  /* 0x0000001d1c058220 */ /* 0x000fe20000410000 */
[----:B------:R-:W-:Y:S01]  /*2950*/  @!P0 MOV R17, R68 ;  /* 0x0000004400118202 */ /* 0x000fe20000000f00 */
[-C--:B------:R-:W-:Y:S02]  /*2960*/  @!P0 FFMA.FTZ R4, R34, R41.reuse, R4 ;  /* 0x0000002922048223 */ /* 0x080fe40000010004 */
[----:B------:R-:W-:Y:S02]  /*2970*/  @!P0 FFMA.FTZ R71, R30, R41, -R71 ;  /* 0x000000291e478223 */ /* 0x000fe40000010847 */
[-C--:B------:R-:W-:Y:S02]  /*2980*/  @!P0 FFMA.FTZ R70, R28, R47.reuse, -R70 ;  /* 0x0000002f1c468223 */ /* 0x080fe40000010846 */
[----:B------:R-:W-:Y:S01]  /*2990*/  @!P0 FFMA.FTZ R5, R40, R47, R5 ;  /* 0x0000002f28058223 */ /* 0x000fe20000010005 */
[----:B------:R-:W-:Y:S04]  /*29a0*/  @!P0 F2FP.PACK_AB R71, R4, R71 ;  /* 0x000000470447823e */ /* 0x000fe800000000ff */
[----:B------:R-:W-:Y:S02]  /*29b0*/  @!P0 F2FP.PACK_AB R70, R5, R70 ;  /* 0x000000460546823e */ /* 0x000fe400000000ff */
[----:B------:R-:W-:Y:S02]  /*29c0*/  @!P0 MOV R18, R71 ;  /* 0x0000004700128202 */ /* 0x000fe40000000f00 */
[----:B------:R-:W-:Y:S05]  /*29d0*/  @!P0 MOV R19, R70 ;  /* 0x0000004600138202 */ /* 0x000fea0000000f00 */
[----:B------:R1:W-:Y:S02]  /*29e0*/  STG.E.128 [R66.64], R16 ;  /* 0x0000001042007986 */ /* 0x0003e4000c101d10 */
.L_x_316:
[----:B------:R-:W-:Y:S05]  /*29f0*/  BSYNC B0 ;  /* 0x0000000000007941 */ /* 0x000fea0003800000 */
.L_x_315:
[----:B------:R-:W-:Y:S11]  /*2a00*/  ISETP.GE.AND P0, PT, R119, c[0x0][0x1d4], PT ;  /* 0x0000750077007a0c */ /* 0x000ff60003f06270 */
[----:B------:R-:W-:Y:S02]  /*2a10*/  @!UPT UIADD3 URZ, URZ, URZ, URZ ;  /* 0x0000003f3f3ff290 */ /* 0x000fe4000fffe03f */
[----:B------:R-:W-:-:S05]  /*2a20*/  @P0 BRA `(.L_x_314) ;  /* 0x0000034000000947 */ /* 0x000fca0003800000 */
[----:B------:R-:W-:Y:S01]  /*2a30*/  ISETP.GE.AND P0, PT, R10, c[0x0][0x27c], PT ;  /* 0x00009f000a007a0c */ /* 0x000fe20003f06270 */
[----:B-1----:R-:W1:Y:S11]  /*2a40*/  LDS.128 R16, [R120+0xb100] ;  /* 0x00b1000078107984 */ /* 0x002e760000000c00 */
[----:B------:R-:W-:Y:S01]  /*2a50*/  @!UPT UIADD3 URZ, URZ, URZ, URZ ;  /* 0x0000003f3f3ff290 */ /* 0x000fe2000fffe03f */
[----:B------:R-:W-:Y:S01]  /*2a60*/  @!P0 HADD2.F32 R31, -RZ, R21.H1_H1 ;  /* 0x30000015ff1f8230 */ /* 0x000fe20000004100 */
[----:B------:R-:W-:Y:S01]  /*2a70*/  @!P0 SHF.R.U64 R28, R32, 0x10, R33 ;  /* 0x00000010201c8819 */ /* 0x000fe20000001221 */
[----:B------:R-:W-:Y:S01]  /*2a80*/  @!P0 HADD2.F32 R37, -RZ, R55.H1_H1 ;  /* 0x30000037ff258230 */ /* 0x000fe20000004100 */
        /* <DEDUP_REMOVED lines=11> */
[----:B------:R-:W-:Y:S01]  /*2b40*/  @!P0 HADD2.F32 R34, -RZ, R29.H0_H0 ;  /* 0x2000001dff228230 */ /* 0x000fe20000004100 */
[----:B------:R-:W-:Y:S01]  /*2b50*/  @!P0 MOV R29, R18 ;  /* 0x00000012001d8202 */ /* 0x000fe20000000f00 */
[--C-:B------:R-:W-:Y:S01]  /*2b60*/  @!P0 HADD2.F32 R36, -RZ, R30.reuse.H1_H1 ;  /* 0x3000001eff248230 */ /* 0x100fe20000004100 */
[CC--:B------:R-:W-:Y:S02]  /*2b70*/  @!P0 FMUL.FTZ R41, R35.reuse, R31.reuse ;  /* 0x0000001f23298220 */ /* 0x0c0fe40000410000 */
[----:B------:R-:W-:Y:S01]  /*2b80*/  @!P0 FMUL.FTZ R2, R34, R31 ;  /* 0x0000001f22028220 */ /* 0x000fe20000410000 */
[----:B------:R-:W-:Y:S01]  /*2b90*/  @!P0 HADD2.F32 R31, -RZ, R30.H0_H0 ;  /* 0x2000001eff1f8230 */ /* 0x000fe20000004100 */
[-C--:B------:R-:W-:Y:S01]  /*2ba0*/  @!P0 FMUL.FTZ R60, R36, R28.reuse ;  /* 0x0000001c243c8220 */ /* 0x080fe20000410000 */
[--C-:B------:R-:W-:Y:S01]  /*2bb0*/  @!P0 HADD2.F32 R30, -RZ, R29.reuse.H0_H0 ;  /* 0x2000001dff1e8230 */ /* 0x100fe20000004100 */
[----:B------:R-:W-:Y:S01]  /*2bc0*/  @!P0 FFMA.FTZ R2, R35, R37, R2 ;  /* 0x0000002523028223 */ /* 0x000fe20000010002 */
[----:B------:R-:W-:Y:S01]  /*2bd0*/  @!P0 HADD2.F32 R35, -RZ, R29.H1_H1 ;  /* 0x3000001dff238230 */ /* 0x000fe20000004100 */
[----:B------:R-:W-:Y:S01]  /*2be0*/  @!P0 FMUL.FTZ R3, R31, R28 ;  /* 0x0000001c1f038220 */ /* 0x000fe20000410000 */
[----:B------:R-:W-:Y:S01]  /*2bf0*/  @!P0 MOV R28, R19 ;  /* 0x00000013001c8202 */ /* 0x000fe20000000f00 */
[----:B------:R-:W-:Y:S01]  /*2c00*/  @!P0 FFMA.FTZ R41, R34, R37, -R41 ;  /* 0x0000002522298223 */ /* 0x000fe20000010829 */
[----:B------:R-:W-:Y:S01]  /*2c10*/  @!P0 HADD2.F32 R37, -RZ, R55.H0_H0 ;  /* 0x20000037ff258230 */ /* 0x000fe20000004100 */
[-C--:B------:R-:W-:Y:S02]  /*2c20*/  @!P0 FMUL.FTZ R4, R30, R21.reuse ;  /* 0x000000151e048220 */ /* 0x080fe40000410000 */
[C---:B------:R-:W-:Y:S01]  /*2c30*/  @!P0 FMUL.FTZ R45, R35.reuse, R21 ;  /* 0x00000015232d8220 */ /* 0x040fe20000410000 */
[----:B------:R-:W-:Y:S01]  /*2c40*/  @!P0 F2FP.PACK_AB R41, R2, R41 ;  /* 0x000000290229823e */ /* 0x000fe200000000ff */
[-C--:B------:R-:W-:Y:S01]  /*2c50*/  @!P0 FFMA.FTZ R3, R36, R38.reuse, R3 ;  /* 0x0000002624038223 */ /* 0x080fe20000010003 */
[--C-:B------:R-:W-:Y:S01]  /*2c60*/  @!P0 HADD2.F32 R39, -RZ, R28.reuse.H1_H1 ;  /* 0x3000001cff278230 */ /* 0x100fe20000004100 */
[----:B------:R-:W-:Y:S01]  /*2c70*/  @!P0 FFMA.FTZ R4, R35, R37, R4 ;  /* 0x0000002523048223 */ /* 0x000fe20000010004 */
[----:B------:R-:W-:Y:S01]  /*2c80*/  @!P0 MOV R16, R41 ;  /* 0x0000002900108202 */ /* 0x000fe20000000f00 */
[----:B------:R-:W-:Y:S01]  /*2c90*/  @!P0 HADD2.F32 R29, -RZ, R28.H0_H0 ;  /* 0x2000001cff1d8230 */ /* 0x000fe20000004100 */
[----:B------:R-:W-:Y:S02]  /*2ca0*/  @!P0 FFMA.FTZ R60, R31, R38, -R60 ;  /* 0x000000261f3c8223 */ /* 0x000fe4000001083c */
[-C--:B------:R-:W-:Y:S02]  /*2cb0*/  @!P0 FMUL.FTZ R47, R39, R32.reuse ;  /* 0x00000020272f8220 */ /* 0x080fe40000410000 */
[----:B------:R-:W-:Y:S01]  /*2cc0*/  @!P0 FMUL.FTZ R5, R29, R32 ;  /* 0x000000201d058220 */ /* 0x000fe20000410000 */
[----:B------:R-:W-:Y:S01]  /*2cd0*/  @!P0 F2FP.PACK_AB R60, R3, R60 ;  /* 0x0000003c033c823e */ /* 0x000fe200000000ff */
[----:B------:R-:W-:Y:S02]  /*2ce0*/  @!P0 FFMA.FTZ R45, R30, R37, -R45 ;  /* 0x000000251e2d8223 */ /* 0x000fe4000001082d */
[----:B------:R-:W-:Y:S01]  /*2cf0*/  @!P0 FFMA.FTZ R47, R29, R40, -R47 ;  /* 0x000000281d2f8223 */ /* 0x000fe2000001082f */
[----:B------:R-:W-:Y:S01]  /*2d00*/  @!P0 MOV R17, R60 ;  /* 0x0000003c00118202 */ /* 0x000fe20000000f00 */
[----:B------:R-:W-:Y:S01]  /*2d10*/  @!P0 FFMA.FTZ R5, R39, R40, R5 ;  /* 0x0000002827058223 */ /* 0x000fe20000010005 */
[----:B------:R-:W-:Y:S04]  /*2d20*/  @!P0 F2FP.PACK_AB R45, R4, R45 ;  /* 0x0000002d042d823e */ /* 0x000fe800000000ff */
[----:B------:R-:W-:Y:S02]  /*2d30*/  @!P0 F2FP.PACK_AB R68, R5, R47 ;  /* 0x0000002f0544823e */ /* 0x000fe400000000ff */
[----:B------:R-:W-:Y:S02]  /*2d40*/  @!P0 MOV R18, R45 ;  /* 0x0000002d00128202 */ /* 0x000fe40000000f00 */
[----:B------:R-:W-:Y:S05]  /*2d50*/  @!P0 MOV R19, R68 ;  /* 0x0000004400138202 */ /* 0x000fea0000000f00 */
[----:B------:R1:W-:Y:S02]  /*2d60*/  STG.E.128 [R66.64+0x80], R16 ;  /* 0x0000801042007986 */ /* 0x0003e4000c101d10 */
.L_x_314:
[----:B------:R-:W-:Y:S05]  /*2d70*/  BSYNC B1 ;  /* 0x0000000000017941 */ /* 0x000fea0003800000 */
.L_x_313:
[----:B------:R-:W-:Y:S01]  /*2d80*/  BSSY B1, `(.L_x_317) ;  /* 0x0000070000017945 */ /* 0x000fe20003800000 */
[----:B------:R-:W-:-:S05]  /*2d90*/  @P3 BRA `(.L_x_318) ;  /* 0x000006e000003947 */ /* 0x000fca0003800000 */
[----:B------:R-:W-:Y:S01]  /*2da0*/  BSSY B0, `(.L_x_319) ;  /* 0x0000036000007945 */ /* 0x000fe20003800000 */
[----:B------:R-:W-:-:S05]  /*2db0*/  @P4 BRA `(.L_x_320) ;  /* 0x0000034000004947 */ /* 0x000fca0003800000 */
[----:B------:R-:W-:Y:S01]  /*2dc0*/  ISETP.GE.AND P0, PT, R14, c[0x0][0x27c], PT ;  /* 0x00009f000e007a0c */ /* 0x000fe20003f06270 */
[----:B-1----:R-:W1:Y:S11]  /*2dd0*/  LDS.128 R16, [R120+0x9100] ;  /* 0x0091000078107984 */ /* 0x002e760000000c00 */
[----:B------:R-:W-:Y:S01]  /*2de0*/  @!UPT UIADD3 URZ, URZ, URZ, URZ ;  /* 0x0000003f3f3ff290 */ /* 0x000fe2000fffe03f */
[----:B------:R-:W-:Y:S01]  /*2df0*/  @!P0 HADD2.F32 R29, -RZ, R20.H1_H1 ;  /* 0x30000014ff1d8230 */ /* 0x000fe20000004100 */
[--C-:B------:R-:W-:Y:S01]  /*2e00*/  @!P0 SHF.R.U64 R21, R26, 0x10, R27.reuse ;  /* 0x000000101a158819 */ /* 0x100fe2000000121b */
[----:B------:R-:W-:Y:S01]  /*2e10*/  @!P0 HADD2.F32 R31, -RZ, R54.H1_H1 ;  /* 0x30000036ff1f8230 */ /* 0x000fe20000004100 */
        /* <DEDUP_REMOVED lines=21> */
[C---:B------:R-:W-:Y:S01]  /*2f70*/  @!P0 FMUL.FTZ R3, R28.reuse, R21 ;  /* 0x000000151c038220 */ /* 0x040fe20000410000 */
[----:B------:R-:W-:Y:S01]  /*2f80*/  @!P0 MOV R21, R19 ;  /* 0x0000001300158202 */ /* 0x000fe20000000f00 */
[-C--:B------:R-:W-:Y:S01]  /*2f90*/  @!P0 FFMA.FTZ R38, R28, R33.reuse, -R38 ;  /* 0x000000211c268223 */ /* 0x080fe20000010826 */
[--C-:B------:R-:W-:Y:S01]  /*2fa0*/  @!P0 HADD2.F32 R31, -RZ, R27.reuse.H1_H1 ;  /* 0x3000001bff1f8230 */ /* 0x100fe20000004100 */
[----:B------:R-:W-:Y:S01]  /*2fb0*/  @!P0 FFMA.FTZ R3, R32, R33, R3 ;  /* 0x0000002120038223 */ /* 0x000fe20000010003 */
[----:B------:R-:W-:Y:S01]  /*2fc0*/  @!P0 F2FP.PACK_AB R35, R2, R35 ;  /* 0x000000230223823e */ /* 0x000fe200000000ff */
[----:B------:R-:W-:Y:S02]  /*2fd0*/  @!P0 HADD2.F32 R27, -RZ, R27.H0_H0 ;  /* 0x2000001bff1b8230 */ /* 0x000fe40000004100 */
[----:B------:R-:W-:Y:S01]  /*2fe0*/  @!P0 FMUL.FTZ R37, R31, R20 ;  /* 0x000000141f258220 */ /* 0x000fe20000410000 */
[----:B------:R-:W-:Y:S01]  /*2ff0*/  @!P0 F2FP.PACK_AB R38, R3, R38 ;  /* 0x000000260326823e */ /* 0x000fe200000000ff */
[--C-:B------:R-:W-:Y:S01]  /*3000*/  @!P0 HADD2.F32 R34, -RZ, R21.reuse.H1_H1 ;  /* 0x30000015ff228230 */ /* 0x100fe20000004100 */
[C---:B------:R-:W-:Y:S01]  /*3010*/  @!P0 FMUL.FTZ R4, R27.reuse, R20 ;  /* 0x000000141b048220 */ /* 0x040fe20000410000 */
[----:B------:R-:W-:Y:S01]  /*3020*/  @!P0 MOV R16, R35 ;  /* 0x0000002300108202 */ /* 0x000fe20000000f00 */
[----:B------:R-:W-:Y:S01]  /*3030*/  @!P0 FFMA.FTZ R37, R27, R30, -R37 ;  /* 0x0000001e1b258223 */ /* 0x000fe20000010825 */
[----:B------:R-:W-:Y:S01]  /*3040*/  @!P0 MOV R17, R38 ;  /* 0x0000002600118202 */ /* 0x000fe20000000f00 */
[----:B------:R-:W-:Y:S01]  /*3050*/  @!P0 FMUL.FTZ R39, R34, R26 ;  /* 0x0000001a22278220 */ /* 0x000fe20000410000 */
[----:B------:R-:W-:Y:S01]  /*3060*/  @!P0 HADD2.F32 R21, -RZ, R21.H0_H0 ;  /* 0x20000015ff158230 */ /* 0x000fe20000004100 */
[----:B------:R-:W-:Y:S04]  /*3070*/  @!P0 FFMA.FTZ R4, R31, R30, R4 ;  /* 0x0000001e1f048223 */ /* 0x000fe80000010004 */
[C---:B------:R-:W-:Y:S01]  /*3080*/  @!P0 FMUL.FTZ R5, R21.reuse, R26 ;  /* 0x0000001a15058220 */ /* 0x040fe20000410000 */
[----:B------:R-:W-:Y:S01]  /*3090*/  @!P0 F2FP.PACK_AB R37, R4, R37 ;  /* 0x000000250425823e */ /* 0x000fe200000000ff */
[-C--:B------:R-:W-:Y:S02]  /*30a0*/  @!P0 FFMA.FTZ R39, R21, R36.reuse, -R39 ;  /* 0x0000002415278223 */ /* 0x080fe40000010827 */
[----:B------:R-:W-:Y:S01]  /*30b0*/  @!P0 FFMA.FTZ R5, R34, R36, R5 ;  /* 0x0000002422058223 */ /* 0x000fe20000010005 */
[----:B------:R-:W-:Y:S04]  /*30c0*/  @!P0 MOV R18, R37 ;  /* 0x0000002500128202 */ /* 0x000fe80000000f00 */
[----:B------:R-:W-:Y:S04]  /*30d0*/  @!P0 F2FP.PACK_AB R40, R5, R39 ;  /* 0x000000270528823e */ /* 0x000fe800000000ff */
[----:B------:R-:W-:Y:S05]  /*30e0*/  @!P0 MOV R19, R40 ;  /* 0x0000002800138202 */ /* 0x000fea0000000f00 */
[----:B------:R1:W-:Y:S02]  /*30f0*/  STG.E.128 [R64.64], R16 ;  /* 0x0000001040007986 */ /* 0x0003e4000c101d10 */
.L_x_320:
[----:B------:R-:W-:Y:S05]  /*3100*/  BSYNC B0 ;  /* 0x0000000000007941 */ /* 0x000fea0003800000 */
.L_x_319:
[----:B------:R-:W-:Y:S11]  /*3110*/  ISETP.GE.AND P0, PT, R119, c[0x0][0x1d4], PT ;  /* 0x0000750077007a0c */ /* 0x000ff60003f06270 */
[----:B------:R-:W-:Y:S02]  /*3120*/  @!UPT UIADD3 URZ, URZ, URZ, URZ ;  /* 0x0000003f3f3ff290 */ /* 0x000fe4000fffe03f */
[----:B------:R-:W-:-:S05]  /*3130*/  @P0 BRA `(.L_x_318) ;  /* 0x0000034000000947 */ /* 0x000fca0003800000 */
[----:B------:R-:W-:Y:S01]  /*3140*/  ISETP.GE.AND P0, PT, R10, c[0x0][0x27c], PT ;  /* 0x00009f000a007a0c */ /* 0x000fe20003f06270 */
[----:B-1----:R-:W1:Y:S11]  /*3150*/  LDS.128 R16, [R120+0xc100] ;  /* 0x00c1000078107984 */ /* 0x002e760000000c00 */
[----:B------:R-:W-:Y:S01]  /*3160*/  @!UPT UIADD3 URZ, URZ, URZ, URZ ;  /* 0x0000003f3f3ff290 */ /* 0x000fe2000fffe03f */
[--C-:B------:R-:W-:Y:S01]  /*3170*/  @!P0 HADD2.F32 R26, -RZ, R11.reuse.H1_H1 ;  /* 0x3000000bff1a8230 */ /* 0x100fe20000004100 */
        /* <DEDUP_REMOVED lines=16> */
[-C--:B------:R-:W-:Y:S01]  /*3280*/  @!P0 FMUL.FTZ R33, R27, R26.reuse ;  /* 0x0000001a1b218220 */ /* 0x080fe20000410000 */
[----:B------:R-:W-:Y:S01]  /*3290*/  @!P0 HADD2.F32 R25, -RZ, R25.H0_H0 ;  /* 0x20000019ff198230 */ /* 0x000fe20000004100 */
[C---:B------:R-:W-:Y:S02]  /*32a0*/  @!P0 FMUL.FTZ R2, R21.reuse, R26 ;  /* 0x0000001a15028220 */ /* 0x040fe40000410000 */
[----:B------:R-:W-:Y:S01]  /*32b0*/  @!P0 FFMA.FTZ R33, R21, R28, -R33 ;  /* 0x0000001c15218223 */ /* 0x000fe20000010821 */
[----:B------:R-:W-:Y:S01]  /*32c0*/  @!P0 MOV R21, R18 ;  /* 0x0000001200158202 */ /* 0x000fe20000000f00 */
[-C--:B------:R-:W-:Y:S02]  /*32d0*/  @!P0 FMUL.FTZ R34, R29, R20.reuse ;  /* 0x000000141d228220 */ /* 0x080fe40000410000 */
[----:B------:R-:W-:Y:S01]  /*32e0*/  @!P0 FMUL.FTZ R3, R25, R20 ;  /* 0x0000001419038220 */ /* 0x000fe20000410000 */
[----:B------:R-:W-:Y:S01]  /*32f0*/  @!P0 MOV R20, R19 ;  /* 0x0000001300148202 */ /* 0x000fe20000000f00 */
[----:B------:R-:W-:Y:S01]  /*3300*/  @!P0 FFMA.FTZ R2, R27, R28, R2 ;  /* 0x0000001c1b028223 */ /* 0x000fe20000010002 */
[--C-:B------:R-:W-:Y:S01]  /*3310*/  @!P0 HADD2.F32 R26, -RZ, R21.reuse.H0_H0 ;  /* 0x20000015ff1a8230 */ /* 0x100fe20000004100 */
[-C--:B------:R-:W-:Y:S01]  /*3320*/  @!P0 FFMA.FTZ R3, R29, R30.reuse, R3 ;  /* 0x0000001e1d038223 */ /* 0x080fe20000010003 */
[----:B------:R-:W-:Y:S01]  /*3330*/  @!P0 HADD2.F32 R27, -RZ, R21.H1_H1 ;  /* 0x30000015ff1b8230 */ /* 0x000fe20000004100 */
[----:B------:R-:W-:Y:S01]  /*3340*/  @!P0 FFMA.FTZ R34, R25, R30, -R34 ;  /* 0x0000001e19228223 */ /* 0x000fe20000010822 */
[----:B------:R-:W-:Y:S01]  /*3350*/  @!P0 F2FP.PACK_AB R33, R2, R33 ;  /* 0x000000210221823e */ /* 0x000fe200000000ff */
[-C--:B------:R-:W-:Y:S01]  /*3360*/  @!P0 FMUL.FTZ R4, R26, R11.reuse ;  /* 0x0000000b1a048220 */ /* 0x080fe20000410000 */
[--C-:B------:R-:W-:Y:S01]  /*3370*/  @!P0 HADD2.F32 R28, -RZ, R20.reuse.H1_H1 ;  /* 0x30000014ff1c8230 */ /* 0x100fe20000004100 */
[----:B------:R-:W-:Y:S01]  /*3380*/  @!P0 FMUL.FTZ R35, R27, R11 ;  /* 0x0000000b1b238220 */ /* 0x000fe20000410000 */
[----:B------:R-:W-:Y:S01]  /*3390*/  @!P0 F2FP.PACK_AB R34, R3, R34 ;  /* 0x000000220322823e */ /* 0x000fe200000000ff */
[----:B------:R-:W-:Y:S01]  /*33a0*/  @!P0 HADD2.F32 R21, -RZ, R20.H0_H0 ;  /* 0x20000014ff158230 */ /* 0x000fe20000004100 */
[----:B------:R-:W-:Y:S01]  /*33b0*/  @!P0 MOV R16, R33 ;  /* 0x0000002100108202 */ /* 0x000fe20000000f00 */
[----:B------:R-:W-:Y:S01]  /*33c0*/  @!P0 FMUL.FTZ R36, R28, R24 ;  /* 0x000000181c248220 */ /* 0x000fe20000410000 */
[----:B------:R-:W-:Y:S01]  /*33d0*/  @!P0 MOV R17, R34 ;  /* 0x0000002200118202 */ /* 0x000fe20000000f00 */
[-C--:B------:R-:W-:Y:S02]  /*33e0*/  @!P0 FFMA.FTZ R4, R27, R31.reuse, R4 ;  /* 0x0000001f1b048223 */ /* 0x080fe40000010004 */
[C---:B------:R-:W-:Y:S02]  /*33f0*/  @!P0 FMUL.FTZ R5, R21.reuse, R24 ;  /* 0x0000001815058220 */ /* 0x040fe40000410000 */
[----:B------:R-:W-:Y:S02]  /*3400*/  @!P0 FFMA.FTZ R35, R26, R31, -R35 ;  /* 0x0000001f1a238223 */ /* 0x000fe40000010823 */
[-C--:B------:R-:W-:Y:S02]  /*3410*/  @!P0 FFMA.FTZ R36, R21, R32.reuse, -R36 ;  /* 0x0000002015248223 */ /* 0x080fe40000010824 */
[----:B------:R-:W-:Y:S01]  /*3420*/  @!P0 FFMA.FTZ R5, R28, R32, R5 ;  /* 0x000000201c058223 */ /* 0x000fe20000010005 */
[----:B------:R-:W-:Y:S04]  /*3430*/  @!P0 F2FP.PACK_AB R35, R4, R35 ;  /* 0x000000230423823e */ /* 0x000fe800000000ff */
[----:B------:R-:W-:Y:S02]  /*3440*/  @!P0 F2FP.PACK_AB R36, R5, R36 ;  /* 0x000000240524823e */ /* 0x000fe400000000ff */
[----:B------:R-:W-:Y:S02]  /*3450*/  @!P0 MOV R18, R35 ;  /* 0x0000002300128202 */ /* 0x000fe40000000f00 */
[----:B------:R-:W-:Y:S05]  /*3460*/  @!P0 MOV R19, R36 ;  /* 0x0000002400138202 */ /* 0x000fea0000000f00 */
[----:B------:R1:W-:Y:S02]  /*3470*/  STG.E.128 [R64.64+0x80], R16 ;  /* 0x0000801040007986 */ /* 0x0003e4000c101d10 */
.L_x_318:
[----:B------:R-:W-:Y:S05]  /*3480*/  BSYNC B1 ;  /* 0x0000000000017941 */ /* 0x000fea0003800000 */
.L_x_317:
[----:B------:R-:W-:-:S05]  /*3490*/  @P2 BRA `(.L_x_321) ;  /* 0x000023c000002947 */ /* 0x000fca0003800000 */
[----:B------:R-:W-:Y:S01]  /*34a0*/  BSSY B0, `(.L_x_322) ;  /* 0x0000036000007945 */ /* 0x000fe20003800000 */
[----:B------:R-:W-:-:S05]  /*34b0*/  @P4 BRA `(.L_x_323) ;  /* 0x0000034000004947 */ /* 0x000fca0003800000 */
[----:B------:R-:W-:Y:S01]  /*34c0*/  ISETP.GE.AND P0, PT, R14, c[0x0][0x27c], PT ;  /* 0x00009f000e007a0c */ /* 0x000fe20003f06270 */
[----:B-1----:R-:W1:Y:S11]  /*34d0*/  LDS.128 R16, [R120+0xa100] ;  /* 0x00a1000078107984 */ /* 0x002e760000000c00 */
[----:B------:R-:W-:Y:S01]  /*34e0*/  @!UPT UIADD3 URZ, URZ, URZ, URZ ;  /* 0x0000003f3f3ff290 */ /* 0x000fe2000fffe03f */
[----:B------:R-:W-:Y:S01]  /*34f0*/  @!P0 HADD2.F32 R27, -RZ, R44.H1_H1 ;  /* 0x3000002cff1b8230 */ /* 0x000fe20000004100 */
[--C-:B------:R-:W-:Y:S02]  /*3500*/  @!P0 SHF.R.U64 R11, R22, 0x10, R23.reuse ;  /* 0x00000010160b8819 */ /* 0x100fe40000001217 */
[----:B------:R-:W-:Y:S01]  /*3510*/  @!P0 SHF.R.U32.HI R22, RZ, 0x10, R23 ;  /* 0x00000010ff168819 */ /* 0x000fe20000011617 */
[----:B------:R-:W-:Y:S01]  /*3520*/  @!P0 HADD2.F32 R23, -RZ, R7.H1_H1 ;  /* 0x30000007ff178230 */ /* 0x000fe20000004100 */
        /* <DEDUP_REMOVED lines=21> */
[--C-:B------:R-:W-:Y:S01]  /*3680*/  @!P0 HADD2.F32 R25, -RZ, R20.reuse.H1_H1 ;  /* 0x30000014ff198230 */ /* 0x100fe20000004100 */
[-C--:B------:R-:W-:Y:S01]  /*3690*/  @!P0 FFMA.FTZ R3, R26, R29.reuse, R3 ;  /* 0x0000001d1a038223 */ /* 0x080fe20000010003 */
[----:B------:R-:W-:Y:S01]  /*36a0*/  @!P0 HADD2.F32 R20, -RZ, R20.H0_H0 ;  /* 0x20000014ff148230 */ /* 0x000fe20000004100 */
        /* <DEDUP_REMOVED lines=10> */
[----:B------:R-:W-:Y:S01]  /*3750*/  @!P0 HADD2.F32 R27, -RZ, R44.H0_H0 ;  /* 0x2000002cff1b8230 */ /* 0x000fe20000004100 */
[C---:B------:R-:W-:Y:S02]  /*3760*/  @!P0 FMUL.FTZ R5, R11.reuse, R22 ;  /* 0x000000160b058220 */ /* 0x040fe40000410000 */
[-C--:B------:R-:W-:Y:S02]  /*3770*/  @!P0 FFMA.FTZ R34, R11, R30.reuse, -R34 ;  /* 0x0000001e0b228223 */ /* 0x080fe40000010822 */
[-C--:B------:R-:W-:Y:S02]  /*3780*/  @!P0 FFMA.FTZ R4, R25, R27.reuse, R4 ;  /* 0x0000001b19048223 */ /* 0x080fe40000010004 */
[----:B------:R-:W-:Y:S02]  /*3790*/  @!P0 FFMA.FTZ R33, R20, R27, -R33 ;  /* 0x0000001b14218223 */ /* 0x000fe40000010821 */
[----:B------:R-:W-:Y:S03]  /*37a0*/  @!P0 FFMA.FTZ R5, R28, R30, R5 ;  /* 0x0000001e1c058223 */ /* 0x000fe60000010005 */
[----:B------:R-:W-:Y:S02]  /*37b0*/  @!P0 F2FP.PACK_AB R33, R4, R33 ;  /* 0x000000210421823e */ /* 0x000fe400000000ff */
[----:B------:R-:W-:Y:S02]  /*37c0*/  @!P0 F2FP.PACK_AB R34, R5, R34 ;  /* 0x000000220522823e */ /* 0x000fe400000000ff */
[----:B------:R-:W-:Y:S02]  /*37d0*/  @!P0 MOV R18, R33 ;  /* 0x0000002100128202 */ /* 0x000fe40000000f00 */
[----:B------:R-:W-:Y:S05]  /*37e0*/  @!P0 MOV R19, R34 ;  /* 0x0000002200138202 */ /* 0x000fea0000000f00 */
[----:B------:R1:W-:Y:S02]  /*37f0*/  STG.E.128 [R62.64], R16 ;  /* 0x000000103e007986 */ /* 0x0003e4000c101d10 */
.L_x_323:
[----:B------:R-:W-:Y:S05]  /*3800*/  BSYNC B0 ;  /* 0x0000000000007941 */ /* 0x000fea0003800000 */
.L_x_322:
[----:B------:R-:W-:Y:S11]  /*3810*/  ISETP.GE.AND P0, PT, R119, c[0x0][0x1d4], PT ;  /* 0x0000750077007a0c */ /* 0x000ff60003f06270 */
[----:B------:R-:W-:Y:S02]  /*3820*/  @!UPT UIADD3 URZ, URZ, URZ, URZ ;  /* 0x0000003f3f3ff290 */ /* 0x000fe4000fffe03f */
        /* <DEDUP_REMOVED lines=21> */
[----:B------:R-:W-:Y:S01]  /*3980*/  @!P0 FMUL.FTZ R2, R11, R20 ;  /* 0x000000140b028220 */ /* 0x000fe20000410000 */
[----:B------:R-:W-:Y:S01]  /*3990*/  @!P0 HADD2.F32 R20, -RZ, R9.H0_H0 ;  /* 0x20000009ff148230 */ /* 0x000fe20000004100 */
[-C--:B------:R-:W-:Y:S01]  /*39a0*/  @!P0 FMUL.FTZ R28, R24, R7.reuse ;  /* 0x00000007181c8220 */ /* 0x080fe20000410000 */
[----:B------:R-:W-:Y:S01]  /*39b0*/  @!P0 MOV R9, R18 ;  /* 0x0000001200098202 */ /* 0x000fe20000000f00 */
[-C--:B------:R-:W-:Y:S02]  /*39c0*/  @!P0 FFMA.FTZ R2, R21, R22.reuse, R2 ;  /* 0x0000001615028223 */ /* 0x080fe40000010002 */
[----:B------:R-:W-:Y:S01]  /*39d0*/  @!P0 FMUL.FTZ R3, R20, R7 ;  /* 0x0000000714038220 */ /* 0x000fe20000410000 */
[----:B------:R-:W-:Y:S01]  /*39e0*/  @!P0 MOV R7, R19 ;  /* 0x0000001300078202 */ /* 0x000fe20000000f00 */
[----:B------:R-:W-:Y:S01]  /*39f0*/  @!P0 FFMA.FTZ R27, R11, R22, -R27 ;  /* 0x000000160b1b8223 */ /* 0x000fe2000001081b */
        /* <DEDUP_REMOVED lines=15> */
[----:B------:R-:W-:Y:S02]  /*3af0*/  @!P0 FFMA.FTZ R30, R7, R26, -R30 ;  /* 0x0000001a071e8223 */ /* 0x000fe4000001081e */
[-C--:B------:R-:W-:Y:S02]  /*3b00*/  @!P0 FFMA.FTZ R4, R21, R22.reuse, R4 ;  /* 0x0000001615048223 */ /* 0x080fe40000010004 */
[----:B------:R-:W-:Y:S02]  /*3b10*/  @!P0 FFMA.FTZ R29, R9, R22, -R29 ;  /* 0x00000016091d8223 */ /* 0x000fe4000001081d */
[----:B------:R-:W-:Y:S03]  /*3b20*/  @!P0 FFMA.FTZ R5, R25, R26, R5 ;  /* 0x0000001a19058223 */ /* 0x000fe60000010005 */
[----:B------:R-:W-:Y:S02]  /*3b30*/  @!P0 F2FP.PACK_AB R29, R4, R29 ;  /* 0x0000001d041d823e */ /* 0x000fe400000000ff */
[----:B------:R-:W-:Y:S02]  /*3b40*/  @!P0 F2FP.PACK_AB R30, R5, R30 ;  /* 0x0000001e051e823e */ /* 0x000fe400000000ff */
[----:B------:R-:W-:Y:S02]  /*3b50*/  @!P0 MOV R18, R29 ;  /* 0x0000001d00128202 */ /* 0x000fe40000000f00 */
[----:B------:R-:W-:Y:S05]  /*3b60*/  @!P0 MOV R19, R30 ;  /* 0x0000001e00138202 */ /* 0x000fea0000000f00 */
[----:B------:R1:W-:Y:S01]  /*3b70*/  STG.E.128 [R62.64+0x80], R16 ;  /* 0x000080103e007986 */ /* 0x0003e2000c101d10 */
[----:B------:R-:W-:-:S05]  /*3b80*/  BRA `(.L_x_321) ;  /* 0x00001cd000007947 */ /* 0x000fca0003800000 */
.L_x_306:
[-C--:B------:R-:W-:Y:S01]  /*3b90*/  ISETP.GE.AND P0, PT, R116, R78.reuse, PT ;  /* 0x0000004e7400720c */ /* 0x080fe20003f06270 */
        /* <DEDUP_REMOVED lines=14> */
[----:B------:R-:W-:Y:S04]  /*3c80*/  @!P2 IADD3 R21, P1, P0, R134, UR22, R160 ;  /* 0x000000168615ac10 */ /* 0x000fe8000f83e0a0 */
[--C-:B------:R-:W-:Y:S02]  /*3c90*/  @!P2 IADD3.X R20, R90, UR20, R69.reuse, P1, P0 ;  /* 0x000000145a14ac10 */ /* 0x100fe40008fe0445 */
[----:B------:R-:W-:Y:S04]  /*3ca0*/  @!P2 IADD3 R23, P1, P0, R132, UR6, R70 ;  /* 0x000000068417ac10 */ /* 0x000fe8000f83e046 */
[----:B------:R-:W-:Y:S02]  /*3cb0*/  @!P2 IADD3.X R22, R88, UR21, R36, P1, P0 ;  /* 0x000000155816ac10 */ /* 0x000fe40008fe0424 */
[-C--:B------:R-:W-:Y:S04]  /*3cc0*/  ISETP.GE.AND P0, PT, R115, R78.reuse, PT ;  /* 0x0000004e7300720c */ /* 0x080fe80003f06270 */
[----:B------:R-:W-:Y:S11]  /*3cd0*/  ISETP.GE.OR P1, PT, R12, c[0x0][0x27c], P0 ;  /* 0x00009f000c007a0c */ /* 0x000ff60000726670 */
[----:B------:R-:W-:Y:S02]  /*3ce0*/  @!UPT UIADD3 URZ, URZ, URZ, URZ ;  /* 0x0000003f3f3ff290 */ /* 0x000fe4000fffe03f */
[----:B------:R-:W-:Y:S04]  /*3cf0*/  @!P1 IADD3 R38, P3, P0, R134, UR19, R160 ;  /* 0x0000001386269c10 */ /* 0x000fe8000f87e0a0 */
[----:B------:R-:W-:Y:S02]  /*3d00*/  @!P1 IADD3.X R31, R90, UR18, R69, P3, P0 ;  /* 0x000000125a1f9c10 */ /* 0x000fe40009fe0445 */
[----:B------:R-:W-:Y:S04]  /*3d10*/  @!P1 IADD3 R40, P3, P0, R132, UR7, R70 ;  /* 0x0000000784289c10 */ /* 0x000fe8000f87e046 */
[----:B------:R-:W-:Y:S02]  /*3d20*/  @!P1 IADD3.X R37, R88, UR5, R36, P3, P0 ;  /* 0x0000000558259c10 */ /* 0x000fe40009fe0424 */
[C---:B------:R-:W-:Y:S04]  /*3d30*/  @!P2 LEA R50, P0, R21.reuse, c[0x0][0x270], 0x1 ;  /* 0x00009c001532aa11 */ /* 0x040fe800078008ff */
[----:B------:R-:W-:Y:S02]  /*3d40*/  @!P2 LEA.HI.X R51, R21, c[0x0][0x274], R20, 0x1, P0 ;  /* 0x00009d001533aa11 */ /* 0x000fe400000f0c14 */
[C---:B------:R-:W-:Y:S03]  /*3d50*/  @!P2 LEA R20, P0, R23.reuse, c[0x0][0x288], 0x1 ;  /* 0x0000a2001714aa11 */ /* 0x040fe600078008ff */
[----:B------:R-:W2:Y:S01]  /*3d60*/  @!P2 LDG.E.128 R64, [R50.64] ;  /* 0x000000103240a981 */ /* 0x000ea2000c1e1d00 */
[----:B------:R-:W-:Y:S02]  /*3d70*/  @!P2 LEA.HI.X R21, R23, c[0x0][0x28c], R22, 0x1, P0 ;  /* 0x0000a3001715aa11 */ /* 0x000fe400000f0c16 */
[C---:B------:R-:W-:Y:S04]  /*3d80*/  @!P1 LEA R48, P0, R38.reuse, c[0x0][0x270], 0x1 ;  /* 0x00009c0026309a11 */ /* 0x040fe800078008ff */
[----:B------:R-:W-:Y:S01]  /*3d90*/  @!P1 LEA.HI.X R49, R38, c[0x0][0x274], R31, 0x1, P0 ;  /* 0x00009d0026319a11 */ /* 0x000fe200000f0c1f */
[----:B------:R1:W3:Y:S01]  /*3da0*/  @!P2 LDG.E.128 R24, [R20.64] ;  /* 0x000000101418a981 */ /* 0x0002e2000c1e1d00 */
[C---:B------:R-:W-:Y:S04]  /*3db0*/  @!P1 LEA R38, P0, R40.reuse, c[0x0][0x288], 0x1 ;  /* 0x0000a20028269a11 */ /* 0x040fe800078008ff */
[----:B------:R-:W-:Y:S02]  /*3dc0*/  @!P1 LEA.HI.X R39, R40, c[0x0][0x28c], R37, 0x1, P0 ;  /* 0x0000a30028279a11 */ /* 0x000fe400000f0c25 */
[----:B------:R-:W-:Y:S01]  /*3dd0*/  ISETP.GE.AND P0, PT, R121, R78, PT ;  /* 0x0000004e7900720c */ /* 0x000fe20003f06270 */
[----:B------:R-:W4:Y:S03]  /*3de0*/  @!P1 LDG.E.128 R60, [R48.64] ;  /* 0x00000010303c9981 */ /* 0x000f26000c1e1d00 */
[----:B------:R-:W-:Y:S05]  /*3df0*/  ISETP.GE.OR P0, PT, R12, c[0x0][0x27c], P0 ;  /* 0x00009f000c007a0c */ /* 0x000fea0000706670 */
[----:B------:R-:W4:Y:S08]  /*3e00*/  @!P1 LDG.E.128 R16, [R38.64] ;  /* 0x0000001026109981 */ /* 0x000f30000c1e1d00 */
[----:B------:R-:W-:Y:S05]  /*3e10*/  @!P0 IADD3 R160, P1, R134, R160, RZ ;  /* 0x000000a086a08210 */ /* 0x000fea0007f3e0ff */
[----:B------:R-:W-:Y:S01]  /*3e20*/  @!P0 IMAD.X R69, R69, 0x1, R90, P1 ;  /* 0x0000000145458824 */ /* 0x000fe200008e065a */
[C---:B------:R-:W-:Y:S04]  /*3e30*/  @!P0 LEA R22, P1, R160.reuse, c[0x0][0x270], 0x1 ;  /* 0x00009c00a0168a11 */ /* 0x040fe800078208ff */
[----:B------:R-:W-:Y:S02]  /*3e40*/  @!P0 LEA.HI.X R23, R160, c[0x0][0x274], R69, 0x1, P1 ;  /* 0x00009d00a0178a11 */ /* 0x000fe400008f0c45 */
[----:B------:R-:W-:Y:S03]  /*3e50*/  @!P0 IADD3 R70, P1, R132, R70, RZ ;  /* 0x0000004684468210 */ /* 0x000fe60007f3e0ff */
[----:B------:R2:W5:Y:S02]  /*3e60*/  @!P0 LDG.E.128 R44, [R22.64] ;  /* 0x00000010162c8981 */ /* 0x000564000c1e1d00 */
[----:B-1----:R-:W-:Y:S01]  /*3e70*/  @!P0 IMAD.X R21, R36, 0x1, R88, P1 ;  /* 0x0000000124158824 */ /* 0x002fe200008e0658 */
[C---:B------:R-:W-:Y:S04]  /*3e80*/  @!P0 LEA R36, P1, R70.reuse, c[0x0][0x288], 0x1 ;  /* 0x0000a20046248a11 */ /* 0x040fe800078208ff */
[----:B------:R-:W-:Y:S02]  /*3e90*/  @!P0 LEA.HI.X R37, R70, c[0x0][0x28c], R21, 0x1, P1 ;  /* 0x0000a30046258a11 */ /* 0x000fe400008f0c15 */
[----:B------:R-:W-:Y:S03]  /*3ea0*/  ISETP.GE.AND P1, PT, R12, c[0x0][0x27c], PT ;  /* 0x00009f000c007a0c */ /* 0x000fe60003f26270 */
[----:B------:R1:W5:Y:S01]  /*3eb0*/  @!P0 LDG.E.128 R32, [R36.64] ;  /* 0x0000001024208981 */ /* 0x000362000c1e1d00 */
[----:B------:R-:W-:Y:S01]  /*3ec0*/  ISETP.GE.OR P0, PT, R121, R78, P4 ;  /* 0x0000004e7900720c */ /* 0x000fe20002706670 */
[----:B--2---:R-:W-:Y:S02]  /*3ed0*/  IMAD.MOV.U32 R9, RZ, RZ, R66 ;  /* 0x000000ffff097224 */ /* 0x004fe400078e0042 */
[----:B------:R-:W-:Y:S02]  /*3ee0*/  IMAD.MOV.U32 R8, RZ, RZ, R67 ;  /* 0x000000ffff087224 */ /* 0x000fe400078e0043 */
[----:B------:R-:W-:Y:S02]  /*3ef0*/  IMAD.MOV.U32 R7, RZ, RZ, R64 ;  /* 0x000000ffff077224 */ /* 0x000fe400078e0040 */
[----:B------:R-:W-:Y:S01]  /*3f00*/  IMAD.MOV.U32 R6, RZ, RZ, R65 ;  /* 0x000000ffff067224 */ /* 0x000fe200078e0041 */
[----:B------:R-:W-:Y:S01]  /*3f10*/  PRMT R72, R9, 0x5410, R8 ;  /* 0x0000541009487816 */ /* 0x000fe20000000008 */
[----:B---3--:R-:W-:Y:S02]  /*3f20*/  IMAD.MOV.U32 R5, RZ, RZ, R26 ;  /* 0x000000ffff057224 */ /* 0x008fe400078e001a */
[----:B------:R-:W-:Y:S01]  /*3f30*/  IMAD.MOV.U32 R4, RZ, RZ, R27 ;  /* 0x000000ffff047224 */ /* 0x000fe200078e001b */
[----:B------:R-:W-:Y:S01]  /*3f40*/  PRMT R73, R6, 0x5410, R7 ;  /* 0x0000541006497816 */ /* 0x000fe20000000007 */
        /* <DEDUP_REMOVED lines=19> */
[----:B------:R-:W1:Y:S01]  /*4080*/  LDS.128 R20, [R112+0x8100] ;  /* 0x0081000070147984 */ /* 0x000e620000000c00 */
[----:B------:R-:W-:Y:S01]  /*4090*/  MOV R37, R33 ;  /* 0x0000002100257202 */ /* 0x000fe20000000f00 */
[----:B------:R-:W-:Y:S01]  /*40a0*/  IMAD.MOV.U32 R31, RZ, RZ, R35 ;  /* 0x000000ffff1f7224 */ /* 0x000fe200078e0023 */
[----:B------:R-:W-:Y:S01]  /*40b0*/  IADD3.X R82, R101, R157, RZ, P0, !PT ;  /* 0x0000009d65527210 */ /* 0x000fe200007fe4ff */
[----:B------:R-:W-:Y:S01]  /*40c0*/  IMAD.MOV.U32 R55, RZ, RZ, R44 ;  /* 0x000000ffff377224 */ /* 0x000fe200078e002c */
[-C--:B------:R-:W-:Y:S01]  /*40d0*/  IADD3 R163, P2, P0, R140, R161.reuse, R114 ;  /* 0x000000a18ca37210 */ /* 0x080fe2000785e072 */
[----:B------:R-:W-:Y:S01]  /*40e0*/  IMAD.MOV.U32 R54, RZ, RZ, R47 ;  /* 0x000000ffff367224 */ /* 0x000fe200078e002f */
[--C-:B------:R-:W-:Y:S01]  /*40f0*/  @!P1 SHF.R.U32.HI R36, RZ, 0x10, R33.reuse ;  /* 0x00000010ff249819 */ /* 0x100fe20000011621 */
[----:B------:R-:W2:Y:S01]  /*4100*/  LDS.128 R68, [R111+0x8100] ;  /* 0x008100006f447984 */ /* 0x000ea20000000c00 */
[----:B------:R-:W-:Y:S01]  /*4110*/  IADD3.X R156, R93, R82, R110, P2, P0 ;  /* 0x000000525d9c7210 */ /* 0x000fe200017e046e */
[----:B------:R-:W-:Y:S01]  /*4120*/  @!P1 HADD2.F32 R41, -RZ, R39.H0_H0 ;  /* 0x20000027ff299230 */ /* 0x000fe20000004100 */
[----:B------:R-:W-:Y:S01]  /*4130*/  ISETP.GE.AND P0, PT, R113, c[0x0][0x1d4], PT ;  /* 0x0000750071007a0c */ /* 0x000fe20003f06270 */
[----:B------:R-:W-:Y:S01]  /*4140*/  @!P1 HADD2.F32 R40, -RZ, R37.H0_H0 ;  /* 0x20000025ff289230 */ /* 0x000fe20000004100 */
[----:B------:R-:W-:Y:S01]  /*4150*/  @!P1 SHF.R.U64 R38, R32, 0x10, R33 ;  /* 0x0000001020269819 */ /* 0x000fe20000001221 */
[----:B------:R-:W-:Y:S01]  /*4160*/  @!P1 HADD2.F32 R36, -RZ, R36.H0_H0 ;  /* 0x20000024ff249230 */ /* 0x000fe20000004100 */
[--C-:B------:R-:W-:Y:S01]  /*4170*/  @!P1 SHF.R.U64 R32, R34, 0x10, R35.reuse ;  /* 0x0000001022209819 */ /* 0x100fe20000001223 */
[----:B------:R-:W-:Y:S01]  /*4180*/  @!P1 HADD2.F32 R54, -RZ, R54.H0_H0 ;  /* 0x20000036ff369230 */ /* 0x000fe20000004100 */
[----:B------:R-:W-:Y:S01]  /*4190*/  @!P1 SHF.R.U32.HI R33, RZ, 0x10, R35 ;  /* 0x00000010ff219819 */ /* 0x000fe20000011623 */
[----:B------:R-:W-:Y:S01]  /*41a0*/  @!P1 HADD2.F32 R38, -RZ, R38.H0_H0 ;  /* 0x20000026ff269230 */ /* 0x000fe20000004100 */
[----:B------:R-:W-:Y:S02]  /*41b0*/  @!P1 SHF.R.U64 R53, R46, 0x10, R47 ;  /* 0x000000102e359819 */ /* 0x000fe4000000122f */
[----:B------:R-:W-:Y:S02]  /*41c0*/  MOV R51, R46 ;  /* 0x0000002e00337202 */ /* 0x000fe40000000f00 */
[----:B------:R-:W-:Y:S01]  /*41d0*/  @!P1 SHF.R.U64 R49, R44, 0x10, R45 ;  /* 0x000000102c319819 */ /* 0x000fe2000000122d */
[----:B------:R-:W-:Y:S01]  /*41e0*/  @!P1 HADD2.F32 R53, -RZ, R53.H0_H0 ;  /* 0x20000035ff359230 */ /* 0x000fe20000004100 */
[----:B------:R-:W-:Y:S01]  /*41f0*/  @!P0 IADD3 R161, P3, P2, R140, R161, R113 ;  /* 0x000000a18ca18210 */ /* 0x000fe20007a7e071 */
[----:B------:R-:W-:Y:S01]  /*4200*/  @!P1 HADD2.F32 R51, -RZ, R51.H0_H0 ;  /* 0x20000033ff339230 */ /* 0x000fe20000004100 */
[----:B------:R-:W-:Y:S02]  /*4210*/  MOV R48, R45 ;  /* 0x0000002d00307202 */ /* 0x000fe40000000f00 */
[----:B------:R-:W-:Y:S02]  /*4220*/  @!P0 IADD3.X R82, R93, R82, R108, P3, P2 ;  /* 0x000000525d528210 */ /* 0x000fe40001fe446c */
[C---:B------:R-:W-:Y:S01]  /*4230*/  LEA R164, P2, R163.reuse, c[0x0][0x1c8], 0x1 ;  /* 0x00007200a3a47a11 */ /* 0x040fe200078408ff */
[----:B------:R-:W-:Y:S01]  /*4240*/  @!P1 HADD2.F32 R48, -RZ, R48.H0_H0 ;  /* 0x20000030ff309230 */ /* 0x000fe20000004100 */
[----:B------:R-:W-:Y:S02]  /*4250*/  @!P1 SHF.R.U32.HI R58, RZ, 0x10, R47 ;  /* 0x00000010ff3a9819 */ /* 0x000fe4000001162f */
[----:B------:R-:W-:Y:S02]  /*4260*/  LEA.HI.X R165, R163, c[0x0][0x1cc], R156, 0x1, P2 ;  /* 0x00007300a3a57a11 */ /* 0x000fe400010f0c9c */
[C---:B------:R-:W-:Y:S01]  /*4270*/  @!P0 LEA R160, P2, R161.reuse, c[0x0][0x1c8], 0x1 ;  /* 0x00007200a1a08a11 */ /* 0x040fe200078408ff */
[----:B------:R-:W-:Y:S01]  /*4280*/  @!P1 HADD2.F32 R58, -RZ, R58.H0_H0 ;  /* 0x2000003aff3a9230 */ /* 0x000fe20000004100 */
[----:B------:R-:W-:Y:S01]  /*4290*/  @!P1 SHF.R.U32.HI R50, RZ, 0x10, R45 ;  /* 0x00000010ff329819 */ /* 0x000fe2000001162d */
[----:B-1----:R-:W-:Y:S01]  /*42a0*/  @!P1 IMAD.MOV.U32 R35, RZ, RZ, R20 ;  /* 0x000000ffff239224 */ /* 0x002fe200078e0014 */
[----:B------:R-:W-:Y:S01]  /*42b0*/  @!P1 MOV R39, R21 ;  /* 0x0000001500279202 */ /* 0x000fe20000000f00 */
[----:B------:R-:W-:Y:S01]  /*42c0*/  @!P1 HADD2.F32 R45, -RZ, R55.H0_H0 ;  /* 0x20000037ff2d9230 */ /* 0x000fe20000004100 */
[----:B------:R-:W-:Y:S01]  /*42d0*/  @!P0 LEA.HI.X R161, R161, c[0x0][0x1cc], R82, 0x1, P2 ;  /* 0x00007300a1a18a11 */ /* 0x000fe200010f0c52 */
[----:B------:R-:W-:Y:S02]  /*42e0*/  @!P1 HADD2.F32 R50, -RZ, R50.H0_H0 ;  /* 0x20000032ff329230 */ /* 0x000fe40000004100 */
[----:B------:R-:W-:Y:S01]  /*42f0*/  @!P1 HADD2.F32 R42, -RZ, R35.H0_H0 ;  /* 0x20000023ff2a9230 */ /* 0x000fe20000004100 */
[----:B--2---:R-:W-:Y:S01]  /*4300*/  @!P1 MOV R46, R68 ;  /* 0x00000044002e9202 */ /* 0x004fe20000000f00 */
[----:B------:R-:W-:Y:S01]  /*4310*/  @!P1 HADD2.F32 R37, -RZ, R39.H0_H0 ;  /* 0x20000027ff259230 */ /* 0x000fe20000004100 */
[----:B------:R-:W-:Y:S02]  /*4320*/  @!P1 MOV R52, R69 ;  /* 0x0000004500349202 */ /* 0x000fe40000000f00 */
[----:B------:R-:W-:Y:S01]  /*4330*/  @!P1 FMUL.FTZ R2, R42, R41 ;  /* 0x000000292a029220 */ /* 0x000fe20000410000 */
[----:B------:R-:W-:Y:S01]  /*4340*/  @!P1 MOV R56, R71 ;  /* 0x0000004700389202 */ /* 0x000fe20000000f00 */
[----:B------:R-:W-:Y:S01]  /*4350*/  @!P1 HADD2.F32 R44, -RZ, R46.H0_H0 ;  /* 0x2000002eff2c9230 */ /* 0x000fe20000004100 */
[-C--:B------:R-:W-:Y:S01]  /*4360*/  @!P1 FMUL.FTZ R4, R37, R40.reuse ;  /* 0x0000002825049220 */ /* 0x080fe20000410000 */
[----:B------:R-:W-:Y:S02]  /*4370*/  @!P1 HADD2.F32 R47, -RZ, R52.H0_H0 ;  /* 0x20000034ff2f9230 */ /* 0x000fe40000004100 */
[----:B------:R-:W-:Y:S01]  /*4380*/  @!P1 HADD2.F32 R35, -RZ, R35.H1_H1 ;  /* 0x30000023ff239230 */ /* 0x000fe20000004100 */
[C---:B------:R-:W-:Y:S01]  /*4390*/  @!P1 FMUL.FTZ R82, R44.reuse, R41 ;  /* 0x000000292c529220 */ /* 0x040fe20000410000 */
[--C-:B------:R-:W-:Y:S01]  /*43a0*/  @!P1 HADD2.F32 R55, -RZ, R56.reuse.H0_H0 ;  /* 0x20000038ff379230 */ /* 0x100fe20000004100 */
[----:B------:R-:W-:Y:S01]  /*43b0*/  @!P1 FMUL.FTZ R156, R47, R40 ;  /* 0x000000282f9c9220 */ /* 0x000fe20000410000 */
[----:B------:R-:W-:Y:S01]  /*43c0*/  @!P1 HADD2.F32 R56, -RZ, R56.H1_H1 ;  /* 0x30000038ff389230 */ /* 0x000fe20000004100 */
[-C--:B------:R-:W-:Y:S01]  /*43d0*/  @!P1 FFMA.FTZ R2, R44, R45.reuse, R2 ;  /* 0x0000002d2c029223 */ /* 0x080fe20000010002 */
[----:B------:R-:W-:Y:S01]  /*43e0*/  @!P1 HADD2.F32 R44, -RZ, R46.H1_H1 ;  /* 0x3000002eff2c9230 */ /* 0x000fe20000004100 */
[----:B------:R-:W-:Y:S01]  /*43f0*/  @!P1 FFMA.FTZ R82, R42, R45, -R82 ;  /* 0x0000002d2a529223 */ /* 0x000fe20000010852 */
[----:B------:R-:W-:Y:S01]  /*4400*/  @!P1 HADD2.F32 R45, -RZ, R52.H1_H1 ;  /* 0x30000034ff2d9230 */ /* 0x000fe20000004100 */
[----:B------:R-:W-:Y:S01]  /*4410*/  @!P1 FFMA.FTZ R156, R37, R48, -R156 ;  /* 0x00000030259c9223 */ /* 0x000fe2000001089c */
[----:B------:R-:W-:Y:S01]  /*4420*/  @!P1 HADD2.F32 R37, -RZ, R39.H1_H1 ;  /* 0x30000027ff259230 */ /* 0x000fe20000004100 */
[C---:B------:R-:W-:Y:S01]  /*4430*/  @!P1 FMUL.FTZ R167, R44.reuse, R38 ;  /* 0x000000262ca79220 */ /* 0x040fe20000410000 */
[----:B------:R-:W-:Y:S01]  /*4440*/  @!P1 HADD2.F32 R46, -RZ, R49.H0_H0 ;  /* 0x20000031ff2e9230 */ /* 0x000fe20000004100 */
[----:B------:R-:W-:Y:S02]  /*4450*/  @!P1 IMAD.MOV.U32 R49, RZ, RZ, R70 ;  /* 0x000000ffff319224 */ /* 0x000fe400078e0046 */
[-C--:B------:R-:W-:Y:S02]  /*4460*/  @!P1 FMUL.FTZ R163, R45, R36.reuse ;  /* 0x000000242da39220 */ /* 0x080fe40000410000 */
[----:B------:R-:W-:Y:S01]  /*4470*/  @!P1 FMUL.FTZ R5, R37, R36 ;  /* 0x0000002425059220 */ /* 0x000fe20000410000 */
[----:B------:R-:W-:Y:S01]  /*4480*/  @!P1 MOV R36, R22 ;  /* 0x0000001600249202 */ /* 0x000fe20000000f00 */
[C---:B------:R-:W-:Y:S01]  /*4490*/  @!P1 FMUL.FTZ R3, R35.reuse, R38 ;  /* 0x0000002623039220 */ /* 0x040fe20000410000 */
[--C-:B------:R-:W-:Y:S01]  /*44a0*/  @!P1 HADD2.F32 R52, -RZ, R49.reuse.H1_H1 ;  /* 0x30000031ff349230 */ /* 0x100fe20000004100 */
[----:B------:R-:W-:Y:S01]  /*44b0*/  @!P1 FFMA.FTZ R167, R35, R46, -R167 ;  /* 0x0000002e23a79223 */ /* 0x000fe200000108a7 */
[----:B------:R-:W-:Y:S01]  /*44c0*/  @!P1 HADD2.F32 R35, -RZ, R32.H0_H0 ;  /* 0x20000020ff239230 */ /* 0x000fe20000004100 */
[----:B------:R-:W-:Y:S01]  /*44d0*/  @!P1 FFMA.FTZ R163, R37, R50, -R163 ;  /* 0x0000003225a39223 */ /* 0x000fe200000108a3 */
[----:B------:R-:W-:Y:S01]  /*44e0*/  @!P1 HADD2.F32 R49, -RZ, R49.H0_H0 ;  /* 0x20000031ff319230 */ /* 0x000fe20000004100 */
[----:B------:R-:W-:Y:S01]  /*44f0*/  @!P1 FFMA.FTZ R3, R44, R46, R3 ;  /* 0x0000002e2c039223 */ /* 0x000fe20000010003 */
[----:B------:R-:W-:Y:S01]  /*4500*/  @!P1 HADD2.F32 R37, -RZ, R34.H0_H0 ;  /* 0x20000022ff259230 */ /* 0x000fe20000004100 */
[----:B------:R-:W-:Y:S01]  /*4510*/  @!P1 FMUL.FTZ R162, R52, R35 ;  /* 0x0000002334a29220 */ /* 0x000fe20000410000 */
[--C-:B------:R-:W-:Y:S01]  /*4520*/  @!P1 HADD2.F32 R34, -RZ, R36.reuse.H1_H1 ;  /* 0x30000024ff229230 */ /* 0x100fe20000004100 */
[----:B------:R-:W-:Y:S01]  /*4530*/  @!P1 FFMA.FTZ R4, R47, R48, R4 ;  /* 0x000000302f049223 */ /* 0x000fe20000010004 */
[----:B------:R-:W-:Y:S01]  /*4540*/  @!P1 HADD2.F32 R32, -RZ, R36.H0_H0 ;  /* 0x20000024ff209230 */ /* 0x000fe20000004100 */
[----:B------:R-:W-:Y:S01]  /*4550*/  @!P1 FMUL.FTZ R169, R49, R37 ;  /* 0x0000002531a99220 */ /* 0x000fe20000410000 */
[----:B------:R-:W-:Y:S01]  /*4560*/  @!P1 F2FP.PACK_AB R156, R163, R156 ;  /* 0x0000009ca39c923e */ /* 0x000fe200000000ff */
[C---:B------:R-:W-:Y:S01]  /*4570*/  @!P1 FMUL.FTZ R7, R34.reuse, R35 ;  /* 0x0000002322079220 */ /* 0x040fe20000410000 */
[----:B------:R-:W-:Y:S01]  /*4580*/  @!P1 F2FP.PACK_AB R167, R167, R82 ;  /* 0x00000052a7a7923e */ /* 0x000fe200000000ff */
[----:B------:R-:W-:Y:S01]  /*4590*/  @!P1 FFMA.FTZ R162, R34, R53, -R162 ;  /* 0x0000003522a29223 */ /* 0x000fe200000108a2 */
[----:B------:R-:W-:Y:S01]  /*45a0*/  @!P1 HADD2.F32 R34, -RZ, R31.H0_H0 ;  /* 0x2000001fff229230 */ /* 0x000fe20000004100 */
[----:B------:R-:W-:Y:S01]  /*45b0*/  @!P1 IMAD.MOV.U32 R31, RZ, RZ, R23 ;  /* 0x000000ffff1f9224 */ /* 0x000fe200078e0017 */
[----:B------:R-:W-:Y:S01]  /*45c0*/  @!P1 MOV R20, R167 ;  /* 0x000000a700149202 */ /* 0x000fe20000000f00 */
[C---:B------:R-:W-:Y:S01]  /*45d0*/  @!P1 FMUL.FTZ R6, R32.reuse, R37 ;  /* 0x0000002520069220 */ /* 0x040fe20000410000 */
[----:B------:R-:W-:Y:S01]  /*45e0*/  @!P1 MOV R21, R156 ;  /* 0x0000009c00159202 */ /* 0x000fe20000000f00 */
[----:B------:R-:W-:Y:S01]  /*45f0*/  @!P1 FFMA.FTZ R169, R32, R51, -R169 ;  /* 0x0000003320a99223 */ /* 0x000fe200000108a9 */
[----:B------:R-:W-:Y:S01]  /*4600*/  @!P1 HADD2.F32 R32, -RZ, R33.H0_H0 ;  /* 0x20000021ff209230 */ /* 0x000fe20000004100 */
[----:B------:R-:W-:Y:S01]  /*4610*/  @!P1 FMUL.FTZ R168, R55, R34 ;  /* 0x0000002237a89220 */ /* 0x000fe20000410000 */
[--C-:B------:R-:W-:Y:S01]  /*4620*/  @!P1 HADD2.F32 R33, -RZ, R31.reuse.H0_H0 ;  /* 0x2000001fff219230 */ /* 0x100fe20000004100 */
[----:B------:R-:W-:Y:S01]  /*4630*/  @!P1 FFMA.FTZ R5, R45, R50, R5 ;  /* 0x000000322d059223 */ /* 0x000fe20000010005 */
[----:B------:R-:W-:Y:S01]  /*4640*/  @!P1 HADD2.F32 R31, -RZ, R31.H1_H1 ;  /* 0x3000001fff1f9230 */ /* 0x000fe20000004100 */
[----:B------:R-:W-:Y:S01]  /*4650*/  @!P1 FMUL.FTZ R166, R56, R32 ;  /* 0x0000002038a69220 */ /* 0x000fe20000410000 */
[----:B------:R-:W-:Y:S01]  /*4660*/  @!P1 F2FP.PACK_AB R162, R162, R169 ;  /* 0x000000a9a2a2923e */ /* 0x000fe200000000ff */
[----:B------:R-:W-:Y:S01]  /*4670*/  @!P1 FFMA.FTZ R168, R33, R54, -R168 ;  /* 0x0000003621a89223 */ /* 0x000fe200000108a8 */
[----:B------:R-:W-:Y:S01]  /*4680*/  @!P1 F2FP.PACK_AB R167, R5, R4 ;  /* 0x0000000405a7923e */ /* 0x000fe200000000ff */
[----:B------:R-:W-:Y:S01]  /*4690*/  @!P1 FFMA.FTZ R166, R31, R58, -R166 ;  /* 0x0000003a1fa69223 */ /* 0x000fe200000108a6 */
[----:B------:R-:W-:Y:S01]  /*46a0*/  @!P1 F2FP.PACK_AB R82, R3, R2 ;  /* 0x000000020352923e */ /* 0x000fe200000000ff */
[----:B------:R-:W-:Y:S02]  /*46b0*/  @!P1 FFMA.FTZ R6, R49, R51, R6 ;  /* 0x0000003331069223 */ /* 0x000fe40000010006 */
[----:B------:R-:W-:Y:S01]  /*46c0*/  @!P1 FMUL.FTZ R8, R33, R34 ;  /* 0x0000002221089220 */ /* 0x000fe20000410000 */
[----:B------:R-:W-:Y:S01]  /*46d0*/  @!P1 F2FP.PACK_AB R163, R166, R168 ;  /* 0x000000a8a6a3923e */ /* 0x000fe200000000ff */
[----:B------:R-:W-:Y:S01]  /*46e0*/  @!P1 FFMA.FTZ R7, R52, R53, R7 ;  /* 0x0000003534079223 */ /* 0x000fe20000010007 */
[----:B------:R-:W-:Y:S01]  /*46f0*/  @!P1 MOV R68, R82 ;  /* 0x0000005200449202 */ /* 0x000fe20000000f00 */
[----:B------:R-:W-:Y:S01]  /*4700*/  @!P1 FMUL.FTZ R9, R31, R32 ;  /* 0x000000201f099220 */ /* 0x000fe20000410000 */
[----:B------:R-:W-:Y:S01]  /*4710*/  @!P1 MOV R23, R163 ;  /* 0x000000a300179202 */ /* 0x000fe20000000f00 */
[----:B------:R-:W-:Y:S01]  /*4720*/  @!P1 FFMA.FTZ R8, R55, R54, R8 ;  /* 0x0000003637089223 */ /* 0x000fe20000010008 */
[----:B------:R-:W-:Y:S01]  /*4730*/  @!P1 F2FP.PACK_AB R156, R7, R6 ;  /* 0x00000006079c923e */ /* 0x000fe200000000ff */
[----:B------:R-:W-:Y:S02]  /*4740*/  @!P1 FFMA.FTZ R9, R56, R58, R9 ;  /* 0x0000003a38099223 */ /* 0x000fe40000010009 */
[----:B------:R-:W-:Y:S01]  /*4750*/  @!P1 IMAD.MOV.U32 R22, RZ, RZ, R162 ;  /* 0x000000ffff169224 */ /* 0x000fe200078e00a2 */
[----:B------:R-:W-:Y:S01]  /*4760*/  @!P1 MOV R70, R156 ;  /* 0x0000009c00469202 */ /* 0x000fe20000000f00 */
[----:B------:R-:W-:Y:S01]  /*4770*/  @!P1 IMAD.MOV.U32 R69, RZ, RZ, R167 ;  /* 0x000000ffff459224 */ /* 0x000fe200078e00a7 */
[----:B------:R-:W-:Y:S02]  /*4780*/  @!P1 F2FP.PACK_AB R169, R9, R8 ;  /* 0x0000000809a9923e */ /* 0x000fe400000000ff */
[----:B------:R1:W-:Y:S02]  /*4790*/  STG.E.128 [R164.64], R20 ;  /* 0x00000014a4007986 */ /* 0x0003e4000c101d10 */
[----:B------:R-:W-:Y:S06]  /*47a0*/  @!P1 MOV R71, R169 ;  /* 0x000000a900479202 */ /* 0x000fec0000000f00 */
[----:B------:R1:W-:Y:S02]  /*47b0*/  @!P0 STG.E.128 [R160.64], R68 ;  /* 0x00000044a0008986 */ /* 0x0003e4000c101d10 */
.L_x_325:
[----:B-1----:R-:W-:Y:S05]  /*47c0*/  BSYNC B0 ;  /* 0x0000000000007941 */ /* 0x002fea0003800000 */
.L_x_324:
[----:B------:R-:W-:Y:S01]  /*47d0*/  ISETP.GE.OR P0, PT, R116, R78, P4 ;  /* 0x0000004e7400720c */ /* 0x000fe20002706670 */
[----:B------:R-:W-:Y:S01]  /*47e0*/  @!UPT UIADD3 URZ, URZ, URZ, URZ ;  /* 0x0000003f3f3ff290 */ /* 0x000fe2000fffe03f */
[----:B------:R-:W-:Y:S11]  /*47f0*/  BSSY B0, `(.L_x_326) ;  /* 0x0000071000007945 */ /* 0x000ff60003800000 */
[----:B------:R-:W-:-:S05]  /*4800*/  @P0 BRA `(.L_x_327) ;  /* 0x000006f000000947 */ /* 0x000fca0003800000 */
[----:B------:R-:W-:Y:S01]  /*4810*/  IADD3 R69, P0, R148, R158, RZ ;  /* 0x0000009e94457210 */ /* 0x000fe20007f1e0ff */
[----:B------:R-:W-:Y:S01]  /*4820*/  LDS.128 R52, [R107+0x8100] ;  /* 0x008100006b347984 */ /* 0x000fe20000000c00 */
[----:B------:R-:W-:Y:S01]  /*4830*/  @!P1 SHF.R.U32.HI R31, RZ, 0x10, R25 ;  /* 0x00000010ff1f9819 */ /* 0x000fe20000011619 */
[--C-:B-----5:R-:W-:Y:S01]  /*4840*/  @!P1 HADD2.F32 R33, -RZ, R30.reuse.H0_H0 ;  /* 0x2000001eff219230 */ /* 0x120fe20000004100 */
[----:B------:R-:W-:Y:S01]  /*4850*/  IADD3.X R50, R157, R99, RZ, P0, !PT ;  /* 0x000000639d327210 */ /* 0x000fe200007fe4ff */
[----:B------:R-:W-:Y:S01]  /*4860*/  @!P1 HADD2.F32 R34, -RZ, R30.H1_H1 ;  /* 0x3000001eff229230 */ /* 0x000fe20000004100 */
[-C--:B------:R-:W-:Y:S01]  /*4870*/  IADD3 R71, P2, P0, R140, R69.reuse, R114 ;  /* 0x000000458c477210 */ /* 0x080fe2000785e072 */
[--C-:B------:R-:W-:Y:S01]  /*4880*/  @!P1 HADD2.F32 R39, -RZ, R73.reuse.H0_H0 ;  /* 0x20000049ff279230 */ /* 0x100fe20000004100 */
[----:B------:R-:W-:Y:S01]  /*4890*/  @!P1 SHF.R.U64 R26, R26, 0x10, R27 ;  /* 0x000000101a1a9819 */ /* 0x000fe2000000121b */
[----:B------:R-:W1:Y:S01]  /*48a0*/  LDS.128 R20, [R109+0x8100] ;  /* 0x008100006d147984 */ /* 0x000e620000000c00 */
[-C--:B------:R-:W-:Y:S01]  /*48b0*/  IADD3.X R56, R93, R50.reuse, R110, P2, P0 ;  /* 0x000000325d387210 */ /* 0x080fe200017e046e */
[----:B------:R-:W-:Y:S01]  /*48c0*/  @!P1 HADD2.F32 R36, -RZ, R73.H1_H1 ;  /* 0x30000049ff249230 */ /* 0x000fe20000004100 */
[----:B------:R-:W-:Y:S01]  /*48d0*/  ISETP.GE.AND P0, PT, R113, c[0x0][0x1d4], PT ;  /* 0x0000750071007a0c */ /* 0x000fe20003f06270 */
[----:B------:R-:W-:Y:S01]  /*48e0*/  @!P1 HADD2.F32 R31, -RZ, R31.H0_H0 ;  /* 0x2000001fff1f9230 */ /* 0x000fe20000004100 */
[----:B------:R-:W-:Y:S01]  /*48f0*/  @!P1 SHF.R.U64 R25, R24, 0x10, R25 ;  /* 0x0000001018199819 */ /* 0x000fe20000001219 */
[--C-:B------:R-:W-:Y:S01]  /*4900*/  @!P1 HADD2.F32 R45, -RZ, R72.reuse.H0_H0 ;  /* 0x20000048ff2d9230 */ /* 0x100fe20000004100 */
[----:B------:R-:W-:Y:S01]  /*4910*/  @!P1 SHF.R.U32.HI R24, RZ, 0x10, R27 ;  /* 0x00000010ff189819 */ /* 0x000fe2000001161b */
[----:B------:R-:W-:Y:S01]  /*4920*/  @!P1 HADD2.F32 R49, -RZ, R72.H1_H1 ;  /* 0x30000048ff319230 */ /* 0x000fe20000004100 */
[----:B------:R-:W-:Y:S01]  /*4930*/  @!P1 SHF.R.U32.HI R41, RZ, 0x10, R65 ;  /* 0x00000010ff299819 */ /* 0x000fe20000011641 */
[----:B------:R-:W-:Y:S01]  /*4940*/  @!P1 HADD2.F32 R25, -RZ, R25.H0_H0 ;  /* 0x20000019ff199230 */ /* 0x000fe20000004100 */
[----:B------:R-:W-:Y:S02]  /*4950*/  @!P1 SHF.R.U32.HI R51, RZ, 0x10, R67 ;  /* 0x00000010ff339819 */ /* 0x000fe40000011643 */
[----:B------:R-:W-:Y:S01]  /*4960*/  @!P1 SHF.R.U64 R64, R64, 0x10, R65 ;  /* 0x0000001040409819 */ /* 0x000fe20000001241 */
[----:B------:R-:W-:Y:S01]  /*4970*/  @!P1 HADD2.F32 R41, -RZ, R41.H0_H0 ;  /* 0x20000029ff299230 */ /* 0x000fe20000004100 */
[----:B------:R-:W-:Y:S01]  /*4980*/  @!P1 SHF.R.U64 R47, R66, 0x10, R67 ;  /* 0x00000010422f9819 */ /* 0x000fe20000001243 */
[----:B------:R-:W-:Y:S01]  /*4990*/  @!P1 HADD2.F32 R51, -RZ, R51.H0_H0 ;  /* 0x20000033ff339230 */ /* 0x000fe20000004100 */
[----:B------:R-:W-:Y:S03]  /*49a0*/  @!P0 IADD3 R69, P3, P2, R140, R69, R113 ;  /* 0x000000458c458210 */ /* 0x000fe60007a7e071 */
[----:B------:R-:W-:Y:S01]  /*49b0*/  @!P1 HADD2.F32 R47, -RZ, R47.H0_H0 ;  /* 0x2000002fff2f9230 */ /* 0x000fe20000004100 */
[----:B------:R-:W-:Y:S02]  /*49c0*/  @!P0 IADD3.X R50, R93, R50, R108, P3, P2 ;  /* 0x000000325d328210 */ /* 0x000fe40001fe446c */
[C---:B------:R-:W-:Y:S04]  /*49d0*/  LEA R70, P2, R71.reuse, c[0x0][0x1c8], 0x1 ;  /* 0x0000720047467a11 */ /* 0x040fe800078408ff */
[----:B------:R-:W-:Y:S02]  /*49e0*/  LEA.HI.X R71, R71, c[0x0][0x1cc], R56, 0x1, P2 ;  /* 0x0000730047477a11 */ /* 0x000fe400010f0c38 */
[C---:B------:R-:W-:Y:S04]  /*49f0*/  @!P0 LEA R68, P2, R69.reuse, c[0x0][0x1c8], 0x1 ;  /* 0x0000720045448a11 */ /* 0x040fe800078408ff */
[----:B------:R-:W-:Y:S01]  /*4a00*/  @!P0 LEA.HI.X R69, R69, c[0x0][0x1cc], R50, 0x1, P2 ;  /* 0x0000730045458a11 */ /* 0x000fe200010f0c32 */
[----:B-1----:R-:W-:Y:S01]  /*4a10*/  @!P1 IMAD.MOV.U32 R27, RZ, RZ, R20 ;  /* 0x000000ffff1b9224 */ /* 0x002fe200078e0014 */
[----:B------:R-:W-:Y:S02]  /*4a20*/  @!P1 MOV R40, R53 ;  /* 0x0000003500289202 */ /* 0x000fe40000000f00 */
[----:B------:R-:W-:Y:S02]  /*4a30*/  @!P1 MOV R42, R52 ;  /* 0x00000034002a9202 */ /* 0x000fe40000000f00 */
[----:B------:R-:W-:Y:S01]  /*4a40*/  @!P1 MOV R32, R21 ;  /* 0x0000001500209202 */ /* 0x000fe20000000f00 */
[----:B------:R-:W-:Y:S01]  /*4a50*/  @!P1 HADD2.F32 R38, -RZ, R40.H0_H0 ;  /* 0x20000028ff269230 */ /* 0x000fe20000004100 */
[----:B------:R-:W-:Y:S01]  /*4a60*/  @!P1 MOV R44, R54 ;  /* 0x00000036002c9202 */ /* 0x000fe20000000f00 */
[----:B------:R-:W-:Y:S02]  /*4a70*/  @!P1 HADD2.F32 R37, -RZ, R42.H0_H0 ;  /* 0x2000002aff259230 */ /* 0x000fe40000004100 */
[--C-:B------:R-:W-:Y:S01]  /*4a80*/  @!P1 HADD2.F32 R35, -RZ, R27.reuse.H0_H0 ;  /* 0x2000001bff239230 */ /* 0x100fe20000004100 */
[-C--:B------:R-:W-:Y:S01]  /*4a90*/  @!P1 FMUL.FTZ R56, R38, R33.reuse ;  /* 0x0000002126389220 */ /* 0x080fe20000410000 */
[----:B------:R-:W-:Y:S01]  /*4aa0*/  @!P1 HADD2.F32 R30, -RZ, R32.H0_H0 ;  /* 0x20000020ff1e9230 */ /* 0x000fe20000004100 */
[-C--:B------:R-:W-:Y:S01]  /*4ab0*/  @!P1 FMUL.FTZ R50, R37, R34.reuse ;  /* 0x0000002225329220 */ /* 0x080fe20000410000 */
[----:B------:R-:W-:Y:S01]  /*4ac0*/  @!P1 HADD2.F32 R40, -RZ, R40.H1_H1 ;  /* 0x30000028ff289230 */ /* 0x000fe20000004100 */
[C---:B------:R-:W-:Y:S02]  /*4ad0*/  @!P1 FMUL.FTZ R2, R35.reuse, R34 ;  /* 0x0000002223029220 */ /* 0x040fe40000410000 */
[C---:B------:R-:W-:Y:S02]  /*4ae0*/  @!P1 FMUL.FTZ R4, R30.reuse, R33 ;  /* 0x000000211e049220 */ /* 0x040fe40000410000 */
[----:B------:R-:W-:Y:S01]  /*4af0*/  @!P1 FFMA.FTZ R56, R30, R39, -R56 ;  /* 0x000000271e389223 */ /* 0x000fe20000010838 */
[----:B------:R-:W-:Y:S01]  /*4b00*/  @!P1 HADD2.F32 R30, -RZ, R32.H1_H1 ;  /* 0x30000020ff1e9230 */ /* 0x000fe20000004100 */
[-C--:B------:R-:W-:Y:S01]  /*4b10*/  @!P1 FFMA.FTZ R50, R35, R36.reuse, -R50 ;  /* 0x0000002423329223 */ /* 0x080fe20000010832 */
[----:B------:R-:W-:Y:S01]  /*4b20*/  @!P1 HADD2.F32 R32, -RZ, R27.H1_H1 ;  /* 0x3000001bff209230 */ /* 0x000fe20000004100 */
[----:B------:R-:W-:Y:S01]  /*4b30*/  @!P1 FFMA.FTZ R2, R37, R36, R2 ;  /* 0x0000002425029223 */ /* 0x000fe20000010002 */
[----:B------:R-:W-:Y:S01]  /*4b40*/  @!P1 HADD2.F32 R36, -RZ, R42.H1_H1 ;  /* 0x3000002aff249230 */ /* 0x000fe20000004100 */
[----:B------:R-:W-:Y:S01]  /*4b50*/  @!P1 IMAD.MOV.U32 R42, RZ, RZ, R55 ;  /* 0x000000ffff2a9224 */ /* 0x000fe200078e0037 */
[----:B------:R-:W-:Y:S01]  /*4b60*/  @!P1 HADD2.F32 R37, -RZ, R64.H0_H0 ;  /* 0x20000040ff259230 */ /* 0x000fe20000004100 */
[-C--:B------:R-:W-:Y:S01]  /*4b70*/  @!P1 FMUL.FTZ R161, R40, R31.reuse ;  /* 0x0000001f28a19220 */ /* 0x080fe20000410000 */
[----:B------:R-:W-:Y:S01]  /*4b80*/  @!P1 HADD2.F32 R27, -RZ, R29.H1_H1 ;  /* 0x3000001dff1b9230 */ /* 0x000fe20000004100 */
[----:B------:R-:W-:Y:S01]  /*4b90*/  @!P1 FMUL.FTZ R5, R30, R31 ;  /* 0x0000001f1e059220 */ /* 0x000fe20000410000 */
[----:B------:R-:W-:Y:S01]  /*4ba0*/  @!P1 MOV R31, R23 ;  /* 0x00000017001f9202 */ /* 0x000fe20000000f00 */
[-C--:B------:R-:W-:Y:S01]  /*4bb0*/  @!P1 FMUL.FTZ R163, R36, R25.reuse ;  /* 0x0000001924a39220 */ /* 0x080fe20000410000 */
[----:B------:R-:W-:Y:S01]  /*4bc0*/  @!P1 HADD2.F32 R48, -RZ, R42.H1_H1 ;  /* 0x3000002aff309230 */ /* 0x000fe20000004100 */
[----:B------:R-:W-:Y:S01]  /*4bd0*/  @!P1 FMUL.FTZ R3, R32, R25 ;  /* 0x0000001920039220 */ /* 0x000fe20000410000 */
[----:B------:R-:W-:Y:S01]  /*4be0*/  @!P1 HADD2.F32 R25, -RZ, R24.H0_H0 ;  /* 0x20000018ff199230 */ /* 0x000fe20000004100 */
[----:B------:R-:W-:Y:S01]  /*4bf0*/  @!P1 FFMA.FTZ R161, R30, R41, -R161 ;  /* 0x000000291ea19223 */ /* 0x000fe200000108a1 */
        /* <DEDUP_REMOVED lines=8> */
[--C-:B------:R-:W-:Y:S01]  /*4c80*/  @!P1 HADD2.F32 R42, -RZ, R44.reuse.H0_H0 ;  /* 0x2000002cff2a9230 */ /* 0x100fe20000004100 */
[----:B------:R-:W-:Y:S01]  /*4c90*/  @!P1 IMAD.MOV.U32 R24, RZ, RZ, R22 ;  /* 0x000000ffff189224 */ /* 0x000fe200078e0016 */
[----:B------:R-:W-:Y:S01]  /*4ca0*/  @!P1 MOV R21, R56 ;  /* 0x0000003800159202 */ /* 0x000fe20000000f00 */
[-C--:B------:R-:W-:Y:S01]  /*4cb0*/  @!P1 FMUL.FTZ R58, R46, R27.reuse ;  /* 0x0000001b2e3a9220 */ /* 0x080fe20000410000 */
[----:B------:R-:W-:Y:S01]  /*4cc0*/  @!P1 HADD2.F32 R44, -RZ, R44.H1_H1 ;  /* 0x3000002cff2c9230 */ /* 0x000fe20000004100 */
[----:B------:R-:W-:Y:S01]  /*4cd0*/  @!P1 FMUL.FTZ R8, R30, R27 ;  /* 0x0000001b1e089220 */ /* 0x000fe20000410000 */
[----:B------:R-:W-:Y:S01]  /*4ce0*/  @!P1 HADD2.F32 R27, -RZ, R29.H0_H0 ;  /* 0x2000001dff1b9230 */ /* 0x000fe20000004100 */
[----:B------:R-:W-:Y:S01]  /*4cf0*/  @!P1 FFMA.FTZ R4, R38, R39, R4 ;  /* 0x0000002726049223 */ /* 0x000fe20000010004 */
[----:B------:R-:W-:Y:S01]  /*4d00*/  @!P1 HADD2.F32 R25, -RZ, R26.H0_H0 ;  /* 0x2000001aff199230 */ /* 0x000fe20000004100 */
[----:B------:R-:W-:Y:S01]  /*4d10*/  @!P1 FFMA.FTZ R163, R32, R37, -R163 ;  /* 0x0000002520a39223 */ /* 0x000fe200000108a3 */
[--C-:B------:R-:W-:Y:S01]  /*4d20*/  @!P1 HADD2.F32 R26, -RZ, R24.reuse.H0_H0 ;  /* 0x20000018ff1a9230 */ /* 0x100fe20000004100 */
[----:B------:R-:W-:Y:S01]  /*4d30*/  @!P1 FMUL.FTZ R156, R42, R27 ;  /* 0x0000001b2a9c9220 */ /* 0x000fe20000410000 */
[----:B------:R-:W-:Y:S01]  /*4d40*/  @!P1 HADD2.F32 R24, -RZ, R24.H1_H1 ;  /* 0x30000018ff189230 */ /* 0x000fe20000004100 */
[----:B------:R-:W-:Y:S01]  /*4d50*/  @!P1 FMUL.FTZ R82, R44, R25 ;  /* 0x000000192c529220 */ /* 0x000fe20000410000 */
[----:B------:R-:W-:Y:S01]  /*4d60*/  @!P1 F2FP.PACK_AB R163, R163, R50 ;  /* 0x00000032a3a3923e */ /* 0x000fe200000000ff */
[C---:B------:R-:W-:Y:S01]  /*4d70*/  @!P1 FMUL.FTZ R6, R26.reuse, R27 ;  /* 0x0000001b1a069220 */ /* 0x040fe20000410000 */
[----:B------:R-:W-:Y:S01]  /*4d80*/  @!P1 F2FP.PACK_AB R50, R3, R2 ;  /* 0x000000020332923e */ /* 0x000fe200000000ff */
[----:B------:R-:W-:Y:S01]  /*4d90*/  @!P1 FFMA.FTZ R156, R26, R45, -R156 ;  /* 0x0000002d1a9c9223 */ /* 0x000fe2000001089c */
[----:B------:R-:W-:Y:S01]  /*4da0*/  @!P1 MOV R20, R163 ;  /* 0x000000a300149202 */ /* 0x000fe20000000f00 */
[----:B------:R-:W-:Y:S01]  /*4db0*/  @!P1 FFMA.FTZ R82, R24, R47, -R82 ;  /* 0x0000002f18529223 */ /* 0x000fe20000010852 */
[----:B------:R-:W-:Y:S01]  /*4dc0*/  @!P1 MOV R52, R50 ;  /* 0x0000003200349202 */ /* 0x000fe20000000f00 */
[----:B------:R-:W-:Y:S02]  /*4dd0*/  @!P1 FFMA.FTZ R58, R30, R49, -R58 ;  /* 0x000000311e3a9223 */ /* 0x000fe4000001083a */
[----:B------:R-:W-:Y:S01]  /*4de0*/  @!P1 FFMA.FTZ R5, R40, R41, R5 ;  /* 0x0000002928059223 */ /* 0x000fe20000010005 */
[----:B------:R-:W-:Y:S01]  /*4df0*/  @!P1 F2FP.PACK_AB R161, R82, R156 ;  /* 0x0000009c52a1923e */ /* 0x000fe200000000ff */
[----:B------:R-:W-:Y:S01]  /*4e00*/  @!P1 FMUL.FTZ R7, R24, R25 ;  /* 0x0000001918079220 */ /* 0x000fe20000410000 */
[----:B------:R-:W-:Y:S01]  /*4e10*/  @!P1 F2FP.PACK_AB R58, R165, R58 ;  /* 0x0000003aa53a923e */ /* 0x000fe200000000ff */
[----:B------:R-:W-:Y:S01]  /*4e20*/  @!P1 FFMA.FTZ R6, R42, R45, R6 ;  /* 0x0000002d2a069223 */ /* 0x000fe20000010006 */
[----:B------:R-:W-:Y:S01]  /*4e30*/  @!P1 F2FP.PACK_AB R163, R5, R4 ;  /* 0x0000000405a3923e */ /* 0x000fe200000000ff */
[----:B------:R-:W-:Y:S01]  /*4e40*/  @!P1 FFMA.FTZ R7, R44, R47, R7 ;  /* 0x0000002f2c079223 */ /* 0x000fe20000010007 */
[----:B------:R-:W-:Y:S01]  /*4e50*/  @!P1 MOV R23, R58 ;  /* 0x0000003a00179202 */ /* 0x000fe20000000f00 */
[----:B------:R-:W-:Y:S02]  /*4e60*/  @!P1 FFMA.FTZ R8, R46, R49, R8 ;  /* 0x000000312e089223 */ /* 0x000fe40000010008 */
[----:B------:R-:W-:Y:S01]  /*4e70*/  @!P1 FFMA.FTZ R9, R48, R51, R9 ;  /* 0x0000003330099223 */ /* 0x000fe20000010009 */
[----:B------:R-:W-:Y:S01]  /*4e80*/  @!P1 F2FP.PACK_AB R56, R7, R6 ;  /* 0x000000060738923e */ /* 0x000fe200000000ff */
[----:B------:R-:W-:Y:S02]  /*4e90*/  @!P1 IMAD.MOV.U32 R22, RZ, RZ, R161 ;  /* 0x000000ffff169224 */ /* 0x000fe400078e00a1 */
[----:B------:R-:W-:Y:S01]  /*4ea0*/  @!P1 IMAD.MOV.U32 R53, RZ, RZ, R163 ;  /* 0x000000ffff359224 */ /* 0x000fe200078e00a3 */
[----:B------:R-:W-:Y:S02]  /*4eb0*/  @!P1 F2FP.PACK_AB R165, R9, R8 ;  /* 0x0000000809a5923e */ /* 0x000fe400000000ff */
[----:B------:R1:W-:Y:S01]  /*4ec0*/  STG.E.128 [R70.64], R20 ;  /* 0x0000001446007986 */ /* 0x0003e2000c101d10 */
[----:B------:R-:W-:Y:S02]  /*4ed0*/  @!P1 MOV R54, R56 ;  /* 0x0000003800369202 */ /* 0x000fe40000000f00 */
[----:B------:R-:W-:Y:S05]  /*4ee0*/  @!P1 MOV R55, R165 ;  /* 0x000000a500379202 */ /* 0x000fea0000000f00 */
[----:B------:R1:W-:Y:S02]  /*4ef0*/  @!P0 STG.E.128 [R68.64], R52 ;  /* 0x0000003444008986 */ /* 0x0003e4000c101d10 */
.L_x_327:
[----:B------:R-:W-:Y:S05]  /*4f00*/  BSYNC B0 ;  /* 0x0000000000007941 */ /* 0x000fea0003800000 */
.L_x_326:
[----:B------:R-:W-:Y:S05]  /*4f10*/  IADD3 R159, P0, R146, R158, RZ ;  /* 0x0000009e929f7210 */ /* 0x000fea0007f1e0ff */
[----:B------:R-:W-:Y:S01]  /*4f20*/  IMAD.X R157, R157, 0x1, R100, P0 ;  /* 0x000000019d9d7824 */ /* 0x000fe200000e0664 */
[----:B------:R-:W-:Y:S11]  /*4f30*/  ISETP.GE.OR P0, PT, R115, R78, P4 ;  /* 0x0000004e7300720c */ /* 0x000ff60002706670 */
[----:B------:R-:W-:Y:S02]  /*4f40*/  @!UPT UIADD3 URZ, URZ, URZ, URZ ;  /* 0x0000003f3f3ff290 */ /* 0x000fe4000fffe03f */
[----:B------:R-:W-:-:S05]  /*4f50*/  @P0 BRA `(.L_x_321) ;  /* 0x0000090000000947 */ /* 0x000fca0003800000 */
[--C-:B------:R-:W-:Y:S01]  /*4f60*/  @!P1 SHF.R.U32.HI R24, RZ, 0x10, R17.reuse ;  /* 0x00000010ff189819 */ /* 0x100fe20000011611 */
[----:B------:R-:W-:Y:S01]  /*4f70*/  LDS.128 R48, [R103+0x8100] ;  /* 0x0081000067307984 */ /* 0x000fe20000000c00 */
[----:B------:R-:W-:Y:S01]  /*4f80*/  @!P1 SHF.R.U64 R17, R16, 0x10, R17 ;  /* 0x0000001010119819 */ /* 0x000fe20000001211 */
[--C-:B------:R-:W-:Y:S01]  /*4f90*/  @!P1 HADD2.F32 R27, -RZ, R28.reuse.H1_H1 ;  /* 0x3000001cff1b9230 */ /* 0x100fe20000004100 */
[--C-:B------:R-:W-:Y:S01]  /*4fa0*/  @!P1 SHF.R.U32.HI R16, RZ, 0x10, R19.reuse ;  /* 0x00000010ff109819 */ /* 0x100fe20000011613 */
[--C-:B------:R-:W-:Y:S01]  /*4fb0*/  @!P1 HADD2.F32 R31, -RZ, R59.reuse.H1_H1 ;  /* 0x3000003bff1f9230 */ /* 0x100fe20000004100 */
[----:B------:R-:W-:Y:S01]  /*4fc0*/  @!P1 SHF.R.U64 R18, R18, 0x10, R19 ;  /* 0x0000001012129819 */ /* 0x000fe20000001213 */
[----:B------:R-:W-:Y:S01]  /*4fd0*/  @!P1 HADD2.F32 R28, -RZ, R28.H0_H0 ;  /* 0x2000001cff1c9230 */ /* 0x000fe20000004100 */
[----:B-----5:R-:W-:Y:S01]  /*4fe0*/  IADD3 R47, P2, P0, R140, R159, R114 ;  /* 0x0000009f8c2f7210 */ /* 0x020fe2000785e072 */
[----:B-1----:R-:W1:Y:S01]  /*4ff0*/  LDS.128 R20, [R105+0x8100] ;  /* 0x0081000069147984 */ /* 0x002e620000000c00 */
[----:B------:R-:W-:Y:S01]  /*5000*/  @!P1 HADD2.F32 R34, -RZ, R59.H0_H0 ;  /* 0x2000003bff229230 */ /* 0x000fe20000004100 */
[----:B------:R-:W-:Y:S01]  /*5010*/  @!P1 SHF.R.U32.HI R36, RZ, 0x10, R61 ;  /* 0x00000010ff249819 */ /* 0x000fe2000001163d */
[----:B------:R-:W-:Y:S01]  /*5020*/  @!P1 HADD2.F32 R24, -RZ, R24.H0_H0 ;  /* 0x20000018ff189230 */ /* 0x000fe20000004100 */
[----:B------:R-:W-:Y:S01]  /*5030*/  IADD3.X R44, R93, R157, R110, P2, P0 ;  /* 0x0000009d5d2c7210 */ /* 0x000fe200017e046e */
[--C-:B------:R-:W-:Y:S01]  /*5040*/  @!P1 HADD2.F32 R41, -RZ, R57.reuse.H1_H1 ;  /* 0x30000039ff299230 */ /* 0x100fe20000004100 */
[C---:B------:R-:W-:Y:S01]  /*5050*/  LEA R52, P0, R47.reuse, c[0x0][0x1c8], 0x1 ;  /* 0x000072002f347a11 */ /* 0x040fe200078008ff */
[----:B------:R-:W-:Y:S01]  /*5060*/  @!P1 HADD2.F32 R36, -RZ, R36.H0_H0 ;  /* 0x20000024ff249230 */ /* 0x000fe20000004100 */
[----:B------:R-:W-:Y:S01]  /*5070*/  @!P1 SHF.R.U32.HI R45, RZ, 0x10, R63 ;  /* 0x00000010ff2d9819 */ /* 0x000fe2000001163f */
[----:B------:R-:W-:Y:S01]  /*5080*/  @!P1 HADD2.F32 R38, -RZ, R57.H0_H0 ;  /* 0x20000039ff269230 */ /* 0x000fe20000004100 */
[----:B------:R-:W-:Y:S01]  /*5090*/  LEA.HI.X R53, R47, c[0x0][0x1cc], R44, 0x1, P0 ;  /* 0x000073002f357a11 */ /* 0x000fe200000f0c2c */
[----:B------:R-:W-:Y:S01]  /*50a0*/  @!P1 HADD2.F32 R17, -RZ, R17.H0_H0 ;  /* 0x20000011ff119230 */ /* 0x000fe20000004100 */
[----:B------:R-:W-:Y:S01]  /*50b0*/  @!P1 SHF.R.U64 R60, R60, 0x10, R61 ;  /* 0x000000103c3c9819 */ /* 0x000fe2000000123d */
[----:B------:R-:W-:Y:S01]  /*50c0*/  @!P1 HADD2.F32 R45, -RZ, R45.H0_H0 ;  /* 0x2000002dff2d9230 */ /* 0x000fe20000004100 */
[----:B------:R-:W-:Y:S01]  /*50d0*/  @!P1 SHF.R.U64 R40, R62, 0x10, R63 ;  /* 0x000000103e289819 */ /* 0x000fe2000000123f */
[----:B------:R-:W-:Y:S01]  /*50e0*/  @!P1 HADD2.F32 R18, -RZ, R18.H0_H0 ;  /* 0x20000012ff129230 */ /* 0x000fe20000004100 */
[----:B------:R-:W-:Y:S03]  /*50f0*/  ISETP.GE.AND P0, PT, R113, c[0x0][0x1d4], PT ;  /* 0x0000750071007a0c */ /* 0x000fe60003f06270 */
[----:B------:R-:W-:Y:S01]  /*5100*/  @!P1 HADD2.F32 R40, -RZ, R40.H0_H0 ;  /* 0x20000028ff289230 */ /* 0x000fe20000004100 */
[----:B-1----:R-:W-:Y:S02]  /*5110*/  @!P1 MOV R19, R20 ;  /* 0x0000001400139202 */ /* 0x002fe40000000f00 */
[----:B------:R-:W-:Y:S02]  /*5120*/  @!P1 MOV R32, R48 ;  /* 0x0000003000209202 */ /* 0x000fe40000000f00 */
[----:B------:R-:W-:Y:S01]  /*5130*/  @!P1 MOV R35, R49 ;  /* 0x0000003100239202 */ /* 0x000fe20000000f00 */
[----:B------:R-:W-:Y:S01]  /*5140*/  @!P1 HADD2.F32 R30, -RZ, R19.H0_H0 ;  /* 0x20000013ff1e9230 */ /* 0x000fe20000004100 */
[----:B------:R-:W-:Y:S01]  /*5150*/  @!P1 MOV R26, R21 ;  /* 0x00000015001a9202 */ /* 0x000fe20000000f00 */
[----:B------:R-:W-:Y:S01]  /*5160*/  @!P1 HADD2.F32 R29, -RZ, R32.H0_H0 ;  /* 0x20000020ff1d9230 */ /* 0x000fe20000004100 */
[----:B------:R-:W-:Y:S01]  /*5170*/  @!P1 MOV R37, R50 ;  /* 0x0000003200259202 */ /* 0x000fe20000000f00 */
[--C-:B------:R-:W-:Y:S01]  /*5180*/  @!P1 HADD2.F32 R33, -RZ, R35.reuse.H0_H0 ;  /* 0x20000023ff219230 */ /* 0x100fe20000004100 */
[CC--:B------:R-:W-:Y:S01]  /*5190*/  @!P1 FMUL.FTZ R2, R30.reuse, R27.reuse ;  /* 0x0000001b1e029220 */ /* 0x0c0fe20000410000 */
[----:B------:R-:W-:Y:S01]  /*51a0*/  @!P1 HADD2.F32 R25, -RZ, R26.H0_H0 ;  /* 0x2000001aff199230 */ /* 0x000fe20000004100 */
[----:B------:R-:W-:Y:S01]  /*51b0*/  @!P1 FMUL.FTZ R44, R29, R27 ;  /* 0x0000001b1d2c9220 */ /* 0x000fe20000410000 */
[----:B------:R-:W-:Y:S01]  /*51c0*/  @!P1 HADD2.F32 R32, -RZ, R32.H1_H1 ;  /* 0x30000020ff209230 */ /* 0x000fe20000004100 */
[-C--:B------:R-:W-:Y:S02]  /*51d0*/  @!P1 FMUL.FTZ R46, R33, R28.reuse ;  /* 0x0000001c212e9220 */ /* 0x080fe40000410000 */
[-C--:B------:R-:W-:Y:S02]  /*51e0*/  @!P1 FFMA.FTZ R44, R30, R31.reuse, -R44 ;  /* 0x0000001f1e2c9223 */ /* 0x080fe4000001082c */
[----:B------:R-:W-:Y:S01]  /*51f0*/  @!P1 FFMA.FTZ R2, R29, R31, R2 ;  /* 0x0000001f1d029223 */ /* 0x000fe20000010002 */
[----:B------:R-:W-:Y:S01]  /*5200*/  @!P1 HADD2.F32 R31, -RZ, R35.H1_H1 ;  /* 0x30000023ff1f9230 */ /* 0x000fe20000004100 */
[C---:B------:R-:W-:Y:S01]  /*5210*/  @!P1 FMUL.FTZ R4, R25.reuse, R28 ;  /* 0x0000001c19049220 */ /* 0x040fe20000410000 */
[----:B------:R-:W-:Y:S01]  /*5220*/  @!P1 HADD2.F32 R29, -RZ, R60.H0_H0 ;  /* 0x2000003cff1d9230 */ /* 0x000fe20000004100 */
[----:B------:R-:W-:Y:S01]  /*5230*/  @!P1 FFMA.FTZ R46, R25, R34, -R46 ;  /* 0x00000022192e9223 */ /* 0x000fe2000001082e */
[----:B------:R-:W-:Y:S01]  /*5240*/  @!P1 HADD2.F32 R25, -RZ, R26.H1_H1 ;  /* 0x3000001aff199230 */ /* 0x000fe20000004100 */
[-C--:B------:R-:W-:Y:S01]  /*5250*/  @!P1 FMUL.FTZ R47, R31, R24.reuse ;  /* 0x000000181f2f9220 */ /* 0x080fe20000410000 */
[----:B------:R-:W-:Y:S01]  /*5260*/  @!P1 HADD2.F32 R26, -RZ, R19.H1_H1 ;  /* 0x30000013ff1a9230 */ /* 0x000fe20000004100 */
[----:B------:R-:W-:Y:S01]  /*5270*/  @!P1 FMUL.FTZ R55, R32, R17 ;  /* 0x0000001120379220 */ /* 0x000fe20000410000 */
[----:B------:R-:W-:Y:S01]  /*5280*/  @!P1 MOV R35, R51 ;  /* 0x0000003300239202 */ /* 0x000fe20000000f00 */
[C---:B------:R-:W-:Y:S01]  /*5290*/  @!P1 FMUL.FTZ R5, R25.reuse, R24 ;  /* 0x0000001819059220 */ /* 0x040fe20000410000 */
[----:B------:R-:W-:Y:S01]  /*52a0*/  @!P1 HADD2.F32 R19, -RZ, R11.H1_H1 ;  /* 0x3000000bff139230 */ /* 0x000fe20000004100 */
[----:B------:R-:W-:Y:S01]  /*52b0*/  @!P1 FFMA.FTZ R47, R25, R36, -R47 ;  /* 0x00000024192f9223 */ /* 0x000fe2000001082f */
[----:B------:R-:W-:Y:S01]  /*52c0*/  @!P1 MOV R25, R23 ;  /* 0x0000001700199202 */ /* 0x000fe20000000f00 */
[C---:B------:R-:W-:Y:S01]  /*52d0*/  @!P1 FMUL.FTZ R3, R26.reuse, R17 ;  /* 0x000000111a039220 */ /* 0x040fe20000410000 */
[----:B------:R-:W-:Y:S01]  /*52e0*/  @!P1 HADD2.F32 R17, -RZ, R16.H0_H0 ;  /* 0x20000010ff119230 */ /* 0x000fe20000004100 */
[-C--:B------:R-:W-:Y:S01]  /*52f0*/  @!P1 FFMA.FTZ R55, R26, R29.reuse, -R55 ;  /* 0x0000001d1a379223 */ /* 0x080fe20000010837 */
[----:B------:R-:W-:Y:S01]  /*5300*/  @!P1 HADD2.F32 R42, -RZ, R35.H1_H1 ;  /* 0x30000023ff2a9230 */ /* 0x000fe20000004100 */
[----:B------:R-:W-:Y:S01]  /*5310*/  @!P1 FFMA.FTZ R3, R32, R29, R3 ;  /* 0x0000001d20039223 */ /* 0x000fe20000010003 */
[----:B------:R-:W-:Y:S01]  /*5320*/  @!P1 HADD2.F32 R16, -RZ, R25.H1_H1 ;  /* 0x30000019ff109230 */ /* 0x000fe20000004100 */
[----:B------:R-:W-:Y:S01]  /*5330*/  @!P1 FFMA.FTZ R4, R33, R34, R4 ;  /* 0x0000002221049223 */ /* 0x000fe20000010004 */
[----:B------:R-:W-:Y:S01]  /*5340*/  @!P1 F2FP.PACK_AB R46, R47, R46 ;  /* 0x0000002e2f2e923e */ /* 0x000fe200000000ff */
[-C--:B------:R-:W-:Y:S01]  /*5350*/  @!P1 FMUL.FTZ R65, R42, R17.reuse ;  /* 0x000000112a419220 */ /* 0x080fe20000410000 */
[----:B------:R-:W-:Y:S01]  /*5360*/  @!P1 F2FP.PACK_AB R55, R55, R44 ;  /* 0x0000002c3737923e */ /* 0x000fe200000000ff */
[C---:B------:R-:W-:Y:S01]  /*5370*/  @!P1 FMUL.FTZ R9, R16.reuse, R17 ;  /* 0x0000001110099220 */ /* 0x040fe20000410000 */
[----:B------:R-:W-:Y:S01]  /*5380*/  @!P1 MOV R21, R46 ;  /* 0x0000002e00159202 */ /* 0x000fe20000000f00 */
[----:B------:R-:W-:Y:S01]  /*5390*/  @!P1 FFMA.FTZ R65, R16, R45, -R65 ;  /* 0x0000002d10419223 */ /* 0x000fe20000010841 */
[----:B------:R-:W-:Y:S01]  /*53a0*/  @!P1 HADD2.F32 R16, -RZ, R11.H0_H0 ;  /* 0x2000000bff109230 */ /* 0x000fe20000004100 */
[----:B------:R-:W-:Y:S01]  /*53b0*/  @!P1 IMAD.MOV.U32 R11, RZ, RZ, R22 ;  /* 0x000000ffff0b9224 */ /* 0x000fe200078e0016 */
[----:B------:R-:W-:Y:S01]  /*53c0*/  @!P1 HADD2.F32 R39, -RZ, R35.H0_H0 ;  /* 0x20000023ff279230 */ /* 0x000fe20000004100 */
[----:B------:R-:W-:Y:S01]  /*53d0*/  @!P1 FFMA.FTZ R5, R31, R36, R5 ;  /* 0x000000241f059223 */ /* 0x000fe20000010005 */
[--C-:B------:R-:W-:Y:S01]  /*53e0*/  @!P1 HADD2.F32 R35, -RZ, R37.reuse.H0_H0 ;  /* 0x20000025ff239230 */ /* 0x100fe20000004100 */
[----:B------:R-:W-:Y:S01]  /*53f0*/  @!P1 MOV R20, R55 ;  /* 0x0000003700149202 */ /* 0x000fe20000000f00 */
[----:B------:R-:W-:Y:S01]  /*5400*/  @!P1 HADD2.F32 R37, -RZ, R37.H1_H1 ;  /* 0x30000025ff259230 */ /* 0x000fe20000004100 */
[----:B------:R-:W-:Y:S01]  /*5410*/  @!P1 FMUL.FTZ R54, R39, R19 ;  /* 0x0000001327369220 */ /* 0x000fe20000410000 */
[----:B------:R-:W-:Y:S01]  /*5420*/  @!P1 HADD2.F32 R24, -RZ, R25.H0_H0 ;  /* 0x20000019ff189230 */ /* 0x000fe20000004100 */
[----:B------:R-:W-:Y:S01]  /*5430*/  @!P1 FMUL.FTZ R56, R35, R16 ;  /* 0x0000001023389220 */ /* 0x000fe20000410000 */
[--C-:B------:R-:W-:Y:S01]  /*5440*/  @!P1 HADD2.F32 R17, -RZ, R11.reuse.H0_H0 ;  /* 0x2000000bff119230 */ /* 0x100fe20000004100 */
[----:B------:R-:W-:Y:S01]  /*5450*/  @!P1 FMUL.FTZ R67, R37, R18 ;  /* 0x0000001225439220 */ /* 0x000fe20000410000 */
[----:B------:R-:W-:Y:S01]  /*5460*/  @!P1 F2FP.PACK_AB R44, R3, R2 ;  /* 0x00000002032c923e */ /* 0x000fe200000000ff */
[C---:B------:R-:W-:Y:S01]  /*5470*/  @!P1 FFMA.FTZ R54, R24.reuse, R41, -R54 ;  /* 0x0000002918369223 */ /* 0x040fe20000010836 */
[----:B------:R-:W-:Y:S01]  /*5480*/  @!P1 F2FP.PACK_AB R47, R5, R4 ;  /* 0x00000004052f923e */ /* 0x000fe200000000ff */
[C---:B------:R-:W-:Y:S01]  /*5490*/  @!P1 FFMA.FTZ R56, R17.reuse, R38, -R56 ;  /* 0x0000002611389223 */ /* 0x040fe20000010838 */
[----:B------:R-:W-:Y:S01]  /*54a0*/  @!P1 MOV R48, R44 ;  /* 0x0000002c00309202 */ /* 0x000fe20000000f00 */
[----:B------:R-:W-:Y:S01]  /*54b0*/  @!P1 FMUL.FTZ R6, R17, R16 ;  /* 0x0000001011069220 */ /* 0x000fe20000410000 */
[----:B------:R-:W-:Y:S01]  /*54c0*/  @!P1 F2FP.PACK_AB R54, R65, R54 ;  /* 0x000000364136923e */ /* 0x000fe200000000ff */
[----:B------:R-:W-:Y:S01]  /*54d0*/  @!P1 FMUL.FTZ R8, R24, R19 ;  /* 0x0000001318089220 */ /* 0x000fe20000410000 */
[----:B------:R-:W-:Y:S01]  /*54e0*/  @!P1 MOV R49, R47 ;  /* 0x0000002f00319202 */ /* 0x000fe20000000f00 */
[----:B------:R-:W-:Y:S01]  /*54f0*/  @!P1 FFMA.FTZ R6, R35, R38, R6 ;  /* 0x0000002623069223 */ /* 0x000fe20000010006 */
[----:B------:R-:W-:Y:S01]  /*5500*/  @!P1 HADD2.F32 R11, -RZ, R11.H1_H1 ;  /* 0x3000000bff0b9230 */ /* 0x000fe20000004100 */
[----:B------:R-:W-:Y:S04]  /*5510*/  @!P1 IMAD.MOV.U32 R23, RZ, RZ, R54 ;  /* 0x000000ffff179224 */ /* 0x000fe800078e0036 */
[C---:B------:R-:W-:Y:S02]  /*5520*/  @!P1 FFMA.FTZ R67, R11.reuse, R40, -R67 ;  /* 0x000000280b439223 */ /* 0x040fe40000010843 */
[----:B------:R-:W-:Y:S03]  /*5530*/  @!P1 FMUL.FTZ R7, R11, R18 ;  /* 0x000000120b079220 */ /* 0x000fe60000410000 */
[----:B------:R-:W-:Y:S01]  /*5540*/  @!P1 F2FP.PACK_AB R67, R67, R56 ;  /* 0x000000384343923e */ /* 0x000fe200000000ff */
[----:B------:R-:W-:Y:S02]  /*5550*/  @!P1 FFMA.FTZ R7, R37, R40, R7 ;  /* 0x0000002825079223 */ /* 0x000fe40000010007 */
[----:B------:R-:W-:Y:S01]  /*5560*/  @!P1 FFMA.FTZ R8, R39, R41, R8 ;  /* 0x0000002927089223 */ /* 0x000fe20000010008 */
[----:B------:R-:W-:Y:S01]  /*5570*/  @!P1 MOV R22, R67 ;  /* 0x0000004300169202 */ /* 0x000fe20000000f00 */
[----:B------:R-:W-:Y:S01]  /*5580*/  @!P1 FFMA.FTZ R9, R42, R45, R9 ;  /* 0x0000002d2a099223 */ /* 0x000fe20000010009 */
[----:B------:R-:W-:Y:S03]  /*5590*/  @!P1 F2FP.PACK_AB R56, R7, R6 ;  /* 0x000000060738923e */ /* 0x000fe600000000ff */
[----:B------:R1:W-:Y:S01]  /*55a0*/  STG.E.128 [R52.64], R20 ;  /* 0x0000001434007986 */ /* 0x0003e2000c101d10 */
[----:B------:R-:W-:Y:S02]  /*55b0*/  @!P1 F2FP.PACK_AB R65, R9, R8 ;  /* 0x000000080941923e */ /* 0x000fe400000000ff */
[----:B------:R-:W-:Y:S02]  /*55c0*/  @!P1 MOV R50, R56 ;  /* 0x0000003800329202 */ /* 0x000fe40000000f00 */
        /* <DEDUP_REMOVED lines=8> */
.L_x_305:
[----:B------:R-:W-:Y:S01]  /*5650*/  IMAD R2, R43, -0x60, R0 ;  /* 0xffffffa02b027824 */ /* 0x000fe200078e0200 */
[----:B------:R-:W-:Y:S04]  /*5660*/  BSSY B0, `(.L_x_328) ;  /* 0x000000b000007945 */ /* 0x000fe80003800000 */
[----:B------:R-:W-:Y:S04]  /*5670*/  IMNMX R8, R2, 0x60, PT ;  /* 0x0000006002087817 */ /* 0x000fe80003800200 */
[----:B------:R-:W-:Y:S11]  /*5680*/  ISETP.GE.AND P0, PT, R121, R8, PT ;  /* 0x000000087900720c */ /* 0x000ff60003f06270 */
[----:B------:R-:W-:Y:S02]  /*5690*/  @!UPT UIADD3 URZ, URZ, URZ, URZ ;  /* 0x0000003f3f3ff290 */ /* 0x000fe4000fffe03f */
[----:B------:R-:W-:-:S05]  /*56a0*/  @P0 BRA `(.L_x_329) ;  /* 0x0000006000000947 */ /* 0x000fca0003800000 */
[----:B------:R-:W1:Y:S01]  /*56b0*/  @!P4 LDS.128 R16, [R120+0x8100] ;  /* 0x008100007810c984 */ /* 0x000e620000000c00 */
[----:B------:R-:W-:Y:S11]  /*56c0*/  ISETP.GE.AND P0, PT, R119, c[0x0][0x1d4], PT ;  /* 0x0000750077007a0c */ /* 0x000ff60003f06270 */
[----:B------:R-:W-:Y:S02]  /*56d0*/  @!UPT UIADD3 URZ, URZ, URZ, URZ ;  /* 0x0000003f3f3ff290 */ /* 0x000fe4000fffe03f */
[----:B------:R-:W2:Y:S04]  /*56e0*/  @!P0 LDS.128 R4, [R120+0xb100] ;  /* 0x00b1000078048984 */ /* 0x000ea80000000c00 */
[----:B-1----:R1:W-:Y:S04]  /*56f0*/  @!P4 STG.E.128 [R66.64], R16 ;  /* 0x000000104200c986 */ /* 0x0023e8000c101d10 */
[----:B--2---:R1:W-:Y:S02]  /*5700*/  @!P0 STG.E.128 [R66.64+0x80], R4 ;  /* 0x0000800442008986 */ /* 0x0043e4000c101d10 */
.L_x_329:
[----:B------:R-:W-:Y:S05]  /*5710*/  BSYNC B0 ;  /* 0x0000000000007941 */ /* 0x000fea0003800000 */
.L_x_328:
[----:B------:R-:W-:Y:S01]  /*5720*/  ISETP.GE.AND P0, PT, R116, R8, PT ;  /* 0x000000087400720c */ /* 0x000fe20003f06270 */
[----:B------:R-:W-:Y:S01]  /*5730*/  @!UPT UIADD3 URZ, URZ, URZ, URZ ;  /* 0x0000003f3f3ff290 */ /* 0x000fe2000fffe03f */
[----:B------:R-:W-:Y:S11]  /*5740*/  BSSY B0, `(.L_x_330) ;  /* 0x0000008000007945 */ /* 0x000ff60003800000 */
[----:B------:R-:W-:-:S05]  /*5750*/  @P0 BRA `(.L_x_331) ;  /* 0x0000006000000947 */ /* 0x000fca0003800000 */
[----:B-1----:R-:W1:Y:S01]  /*5760*/  @!P4 LDS.128 R16, [R120+0x9100] ;  /* 0x009100007810c984 */ /* 0x002e620000000c00 */
[----:B------:R-:W-:Y:S11]  /*5770*/  ISETP.GE.AND P0, PT, R119, c[0x0][0x1d4], PT ;  /* 0x0000750077007a0c */ /* 0x000ff60003f06270 */
[----:B------:R-:W-:Y:S02]  /*5780*/  @!UPT UIADD3 URZ, URZ, URZ, URZ ;  /* 0x0000003f3f3ff290 */ /* 0x000fe4000fffe03f */
[----:B------:R-:W2:Y:S04]  /*5790*/  @!P0 LDS.128 R4, [R120+0xc100] ;  /* 0x00c1000078048984 */ /* 0x000ea80000000c00 */
[----:B-1----:R1:W-:Y:S04]  /*57a0*/  @!P4 STG.E.128 [R64.64], R16 ;  /* 0x000000104000c986 */ /* 0x0023e8000c101d10 */
[----:B--2---:R1:W-:Y:S02]  /*57b0*/  @!P0 STG.E.128 [R64.64+0x80], R4 ;  /* 0x0000800440008986 */ /* 0x0043e4000c101d10 */
.L_x_331:
[----:B------:R-:W-:Y:S05]  /*57c0*/  BSYNC B0 ;  /* 0x0000000000007941 */ /* 0x000fea0003800000 */
.L_x_330:
[----:B------:R-:W-:Y:S11]  /*57d0*/  ISETP.GE.AND P0, PT, R115, R8, PT ;  /* 0x000000087300720c */ /* 0x000ff60003f06270 */
[----:B------:R-:W-:Y:S02]  /*57e0*/  @!UPT UIADD3 URZ, URZ, URZ, URZ ;  /* 0x0000003f3f3ff290 */ /* 0x000fe4000fffe03f */
[----:B------:R-:W-:-:S05]  /*57f0*/  @P0 BRA `(.L_x_321) ;  /* 0x0000006000000947 */ /* 0x000fca0003800000 */
[----:B-1----:R-:W1:Y:S01]  /*5800*/  @!P4 LDS.128 R16, [R120+0xa100] ;  /* 0x00a100007810c984 */ /* 0x002e620000000c00 */
[----:B------:R-:W-:Y:S11]  /*5810*/  ISETP.GE.AND P0, PT, R119, c[0x0][0x1d4], PT ;  /* 0x0000750077007a0c */ /* 0x000ff60003f06270 */
[----:B------:R-:W-:Y:S02]  /*5820*/  @!UPT UIADD3 URZ, URZ, URZ, URZ ;  /* 0x0000003f3f3ff290 */ /* 0x000fe4000fffe03f */
[----:B------:R-:W2:Y:S04]  /*5830*/  @!P0 LDS.128 R4, [R120+0xd100] ;  /* 0x00d1000078048984 */ /* 0x000ea80000000c00 */
[----:B-1----:R1:W-:Y:S04]  /*5840*/  @!P4 STG.E.128 [R62.64], R16 ;  /* 0x000000103e00c986 */ /* 0x0023e8000c101d10 */
[----:B--2---:R1:W-:Y:S02]  /*5850*/  @!P0 STG.E.128 [R62.64+0x80], R4 ;  /* 0x000080043e008986 */ /* 0x0043e4000c101d10 */
.L_x_321:
[----:B------:R-:W-:Y:S05]  /*5860*/  BSYNC B2 ;  /* 0x0000000000027941 */ /* 0x000fea0003800000 */
.L_x_304:
[----:B-12---:R-:W-:Y:S01]  /*5870*/  IMAD R5, R43, -0x60, RZ ;  /* 0xffffffa02b057824 */ /* 0x006fe200078e02ff */
[----:B------:R-:W-:Y:S01]  /*5880*/  ISETP.NE.AND P5, PT, R125, RZ, PT ;  /* 0x000000ff7d00720c */ /* 0x000fe20003fa5270 */
[----:B------:R-:W-:Y:S01]  /*5890*/  IMAD.WIDE.U32 R16, R43, 0x60, RZ ;  /* 0x000000602b107825 */ /* 0x000fe200078e00ff */
[----:B------:R-:W-:Y:S02]  /*58a0*/  BSSY B0, `(.L_x_332) ;  /* 0x0000041000007945 */ /* 0x000fe40003800000 */
[----:B------:R-:W-:Y:S01]  /*58b0*/  IADD3 R4, R86, R5, RZ ;  /* 0x0000000556047210 */ /* 0x000fe20007ffe0ff */
[----:B------:R-:W-:Y:S01]  /*58c0*/  IMAD R77, R77, 0x60, RZ ;  /* 0x000000604d4d7824 */ /* 0x000fe200078e02ff */
[----:B------:R-:W-:Y:S02]  /*58d0*/  IADD3 R7, P0, R89, R16, RZ ;  /* 0x0000001059077210 */ /* 0x000fe40007f1e0ff */
[----:B------:R-:W-:Y:S01]  /*58e0*/  ISETP.GE.AND P1, PT, R4, 0x21, PT ;  /* 0x000000210400780c */ /* 0x000fe20003f26270 */
[----:B------:R-:W-:Y:S04]  /*58f0*/  IMAD.IADD R2, R17, 0x1, R77 ;  /* 0x0000000111027824 */ /* 0x000fe800078e024d */
[----:B------:R-:W-:Y:S08]  /*5900*/  IMAD.X R3, R2, 0x1, R87, P0 ;  /* 0x0000000102037824 */ /* 0x000ff000000e0657 */
[----:B------:R-:W-:Y:S05]  /*5910*/  @P1 IADD3 R9, P0, R7, 0x20, RZ ;  /* 0x0000002007091810 */ /* 0x000fea0007f1e0ff */
[----:B------:R-:W-:Y:S01]  /*5920*/  @P1 IMAD.X R6, RZ, RZ, R3, P0 ;  /* 0x000000ffff061224 */ /* 0x000fe200000e0603 */
[----:B------:R-:W-:Y:S03]  /*5930*/  ISETP.GE.AND P0, PT, R4, 0x41, PT ;  /* 0x000000410400780c */ /* 0x000fe60003f06270 */
[----:B------:R-:W-:Y:S04]  /*5940*/  @P1 IMAD R6, R6, c[0x0][0x258], RZ ;  /* 0x0000960006061a24 */ /* 0x000fe800078e02ff */
[----:B------:R-:W-:Y:S06]  /*5950*/  @P1 IMAD R6, R9, c[0x0][0x25c], R6 ;  /* 0x0000970009061a24 */ /* 0x000fec00078e0206 */
[----:B------:R-:W-:Y:S04]  /*5960*/  @P0 IADD3 R11, P2, R7, 0x40, RZ ;  /* 0x00000040070b0810 */ /* 0x000fe80007f5e0ff */
[----:B------:R-:W-:Y:S02]  /*5970*/  @P0 IADD3.X R8, RZ, R3, RZ, P2, !PT ;  /* 0x00000003ff080210 */ /* 0x000fe400017fe4ff */
[----:B------:R-:W-:Y:S03]  /*5980*/  ISETP.GE.AND P2, PT, R4, 0x1, PT ;  /* 0x000000010400780c */ /* 0x000fe60003f46270 */
[----:B------:R-:W-:Y:S04]  /*5990*/  @P0 IMAD R8, R8, c[0x0][0x258], RZ ;  /* 0x0000960008080a24 */ /* 0x000fe800078e02ff */
[----:B------:R-:W-:Y:S06]  /*59a0*/  @P0 IMAD R8, R11, c[0x0][0x25c], R8 ;  /* 0x000097000b080a24 */ /* 0x000fec00078e0208 */
[----:B------:R-:W-:Y:S02]  /*59b0*/  @P2 IMAD.MOV.U32 R82, RZ, RZ, R128 ;  /* 0x000000ffff522224 */ /* 0x000fe400078e0080 */
[----:B------:R-:W-:Y:S02]  /*59c0*/  @P2 IMAD R4, R3, c[0x0][0x258], RZ ;  /* 0x0000960003042a24 */ /* 0x000fe400078e02ff */
[C---:B------:R-:W-:Y:S04]  /*59d0*/  @P2 IMAD.WIDE.U32 R20, R7.reuse, c[0x0][0x258], R82 ;  /* 0x0000960007142a25 */ /* 0x040fe800078e0052 */
[----:B------:R-:W-:Y:S01]  /*59e0*/  @P2 IMAD R4, R7, c[0x0][0x25c], R4 ;  /* 0x0000970007042a24 */ /* 0x000fe200078e0204 */
[C---:B------:R-:W-:Y:S01]  /*59f0*/  @P2 LEA R18, P3, R20.reuse, c[0x0][0x250], 0x1 ;  /* 0x0000940014122a11 */ /* 0x040fe200078608ff */
[----:B------:R-:W-:Y:S03]  /*5a00*/  @P1 IMAD.MOV.U32 R82, RZ, RZ, R128 ;  /* 0x000000ffff521224 */ /* 0x000fe600078e0080 */
[----:B------:R-:W-:Y:S01]  /*5a10*/  @P2 IADD3 R4, R21, R4, RZ ;  /* 0x0000000415042210 */ /* 0x000fe20007ffe0ff */
[----:B------:R-:W-:Y:S03]  /*5a20*/  @P1 IMAD.WIDE.U32 R22, R9, c[0x0][0x258], R82 ;  /* 0x0000960009161a25 */ /* 0x000fe600078e0052 */
[----:B------:R-:W-:Y:S01]  /*5a30*/  @P2 LEA.HI.X R19, R20, c[0x0][0x254], R4, 0x1, P3 ;  /* 0x0000950014132a11 */ /* 0x000fe200018f0c04 */
[----:B------:R-:W-:Y:S01]  /*5a40*/  @P0 IMAD.MOV.U32 R82, RZ, RZ, R128 ;  /* 0x000000ffff520224 */ /* 0x000fe200078e0080 */
[C---:B------:R-:W-:Y:S02]  /*5a50*/  @P1 LEA R20, P3, R22.reuse, c[0x0][0x250], 0x1 ;  /* 0x0000940016141a11 */ /* 0x040fe400078608ff */
[----:B------:R-:W-:Y:S01]  /*5a60*/  @P1 IADD3 R6, R23, R6, RZ ;  /* 0x0000000617061210 */ /* 0x000fe20007ffe0ff */
[----:B------:R-:W-:Y:S01]  /*5a70*/  @!PT LDS RZ, [RZ] ;  /* 0x00000000fffff984 */ /* 0x000fe20000000800 */
[----:B------:R-:W-:Y:S01]  /*5a80*/  @!PT LDS RZ, [RZ] ;  /* 0x00000000fffff984 */ /* 0x000fe20000000800 */
[----:B------:R-:W-:Y:S01]  /*5a90*/  @!PT LDS RZ, [RZ] ;  /* 0x00000000fffff984 */ /* 0x000fe20000000800 */
[----:B------:R1:W-:Y:S03]  /*5aa0*/  @P2 LDGSTS.E.BYPASS.LTC128B.128 [R120+0x100], [R18.64], !P5 ;  /* 0x0010000012782fae */ /* 0x0003e6000e901d50 */
[----:B------:R-:W-:Y:S01]  /*5ab0*/  @P1 LEA.HI.X R21, R22, c[0x0][0x254], R6, 0x1, P3 ;  /* 0x0000950016151a11 */ /* 0x000fe200018f0c06 */
[----:B------:R-:W-:Y:S01]  /*5ac0*/  @P0 IMAD.WIDE.U32 R6, R11, c[0x0][0x258], R82 ;  /* 0x000096000b060a25 */ /* 0x000fe200078e0052 */
[----:B------:R1:W-:Y:S01]  /*5ad0*/  @P2 LDGSTS.E.BYPASS.LTC128B.128 [R120+0x3100], [R18.64+0x80], !P6 ;  /* 0x0310008012782fae */ /* 0x0003e2000f101d50 */
[----:B------:R-:W-:Y:S03]  /*5ae0*/  IADD3 R3, P2, R81, R16, RZ ;  /* 0x0000001051037210 */ /* 0x000fe60007f5e0ff */
[----:B------:R-:W-:Y:S01]  /*5af0*/  @P0 LEA R22, P3, R6, c[0x0][0x250], 0x1 ;  /* 0x0000940006160a11 */ /* 0x000fe200078608ff */
[----:B------:R1:W-:Y:S01]  /*5b00*/  @P1 LDGSTS.E.BYPASS.LTC128B.128 [R120+0x1100], [R20.64], !P5 ;  /* 0x0110000014781fae */ /* 0x0003e2000e901d50 */
[----:B------:R-:W-:Y:S01]  /*5b10*/  @P0 IADD3 R8, R7, R8, RZ ;  /* 0x0000000807080210 */ /* 0x000fe20007ffe0ff */
[----:B------:R-:W-:Y:S03]  /*5b20*/  IMAD.X R2, R2, 0x1, R80, P2 ;  /* 0x0000000102027824 */ /* 0x000fe600010e0650 */
[----:B------:R1:W-:Y:S01]  /*5b30*/  @P1 LDGSTS.E.BYPASS.LTC128B.128 [R120+0x4100], [R20.64+0x80], !P6 ;  /* 0x0410008014781fae */ /* 0x0003e2000f101d50 */
[----:B------:R-:W-:Y:S02]  /*5b40*/  @P0 LEA.HI.X R23, R6, c[0x0][0x254], R8, 0x1, P3 ;  /* 0x0000950006170a11 */ /* 0x000fe400018f0c08 */
[----:B------:R-:W-:Y:S03]  /*5b50*/  IADD3 R8, R5, R0, RZ ;  /* 0x0000000005087210 */ /* 0x000fe60007ffe0ff */
[----:B------:R1:W-:Y:S01]  /*5b60*/  @P0 LDGSTS.E.BYPASS.LTC128B.128 [R120+0x2100], [R22.64], !P5 ;  /* 0x0210000016780fae */ /* 0x0003e2000e901d50 */
[----:B------:R-:W-:Y:S04]  /*5b70*/  IMNMX R8, R8, 0x60, PT ;  /* 0x0000006008087817 */ /* 0x000fe80003800200 */
[----:B------:R1:W-:Y:S01]  /*5b80*/  @P0 LDGSTS.E.BYPASS.LTC128B.128 [R120+0x5100], [R22.64+0x80], !P6 ;  /* 0x0510008016780fae */ /* 0x0003e2000f101d50 */
[----:B------:R-:W-:Y:S04]  /*5b90*/  ISETP.GE.AND P0, PT, R121, R8, PT ;  /* 0x000000087900720c */ /* 0x000fe80003f06270 */
[----:B------:R-:W0:Y:S01]  /*5ba0*/  LDGDEPBAR ;  /* 0x00000000000079af */ /* 0x000e220000000000 */
[----:B------:R-:W-:Y:S04]  /*5bb0*/  DEPBAR.LE SB0, 0x0 ;  /* 0x000080000000791a */ /* 0x000fe80000000000 */
[----:B------:R-:W-:Y:S06]  /*5bc0*/  BAR.SYNC.DEFER_BLOCKING 0x0 ;  /* 0x0000000000007b1d */ /* 0x000fec0000010000 */
[----:B------:R-:W-:-:S05]  /*5bd0*/  @P0 BRA `(.L_x_333) ;  /* 0x000000d000000947 */ /* 0x000fca0003800000 */
[----:B-1----:R-:W1:Y:S01]  /*5be0*/  @!P4 LDS.128 R16, [R120+0x100] ;  /* 0x000100007810c984 */ /* 0x002e620000000c00 */
[----:B------:R-:W-:Y:S01]  /*5bf0*/  MOV R78, R126 ;  /* 0x0000007e004e7202 */ /* 0x000fe20000000f00 */
[----:B------:R-:W-:Y:S04]  /*5c00*/  IMAD R9, R2, c[0x0][0x208], RZ ;  /* 0x0000820002097a24 */ /* 0x000fe800078e02ff */
[C---:B------:R-:W-:Y:S04]  /*5c10*/  IMAD.WIDE.U32 R22, R3.reuse, c[0x0][0x208], R78 ;  /* 0x0000820003167a25 */ /* 0x040fe800078e004e */
[----:B------:R-:W-:Y:S01]  /*5c20*/  IMAD R9, R3, c[0x0][0x20c], R9 ;  /* 0x0000830003097a24 */ /* 0x000fe200078e0209 */
[C---:B------:R-:W-:Y:S04]  /*5c30*/  LEA R20, P0, R22.reuse, c[0x0][0x1f8], 0x1 ;  /* 0x00007e0016147a11 */ /* 0x040fe800078008ff */
[----:B------:R-:W-:Y:S04]  /*5c40*/  IADD3 R9, R23, R9, RZ ;  /* 0x0000000917097210 */ /* 0x000fe80007ffe0ff */
[----:B------:R-:W-:Y:S02]  /*5c50*/  LEA.HI.X R21, R22, c[0x0][0x1fc], R9, 0x1, P0 ;  /* 0x00007f0016157a11 */ /* 0x000fe400000f0c09 */
[----:B------:R-:W-:Y:S11]  /*5c60*/  ISETP.GE.AND P0, PT, R119, c[0x0][0x1d4], PT ;  /* 0x0000750077007a0c */ /* 0x000ff60003f06270 */
[----:B------:R-:W-:Y:S02]  /*5c70*/  @!UPT UIADD3 URZ, URZ, URZ, URZ ;  /* 0x0000003f3f3ff290 */ /* 0x000fe4000fffe03f */
[----:B------:R-:W2:Y:S04]  /*5c80*/  @!P0 LDS.128 R4, [R120+0x3100] ;  /* 0x0031000078048984 */ /* 0x000ea80000000c00 */
[----:B-1----:R1:W-:Y:S04]  /*5c90*/  @!P4 STG.E.128 [R20.64], R16 ;  /* 0x000000101400c986 */ /* 0x0023e8000c101d10 */
[----:B--2---:R1:W-:Y:S02]  /*5ca0*/  @!P0 STG.E.128 [R20.64+0x80], R4 ;  /* 0x0000800414008986 */ /* 0x0043e4000c101d10 */
.L_x_333:
[----:B-1----:R-:W-:Y:S05]  /*5cb0*/  BSYNC B0 ;  /* 0x0000000000007941 */ /* 0x002fea0003800000 */
.L_x_332:
[----:B------:R-:W-:Y:S01]  /*5cc0*/  ISETP.GE.AND P0, PT, R116, R8, PT ;  /* 0x000000087400720c */ /* 0x000fe20003f06270 */
[----:B------:R-:W-:Y:S01]  /*5cd0*/  @!UPT UIADD3 URZ, URZ, URZ, URZ ;  /* 0x0000003f3f3ff290 */ /* 0x000fe2000fffe03f */
[----:B------:R-:W-:Y:S11]  /*5ce0*/  BSSY B0, `(.L_x_334) ;  /* 0x0000011000007945 */ /* 0x000ff60003800000 */
[----:B------:R-:W-:-:S05]  /*5cf0*/  @P0 BRA `(.L_x_335) ;  /* 0x000000f000000947 */ /* 0x000fca0003800000 */
[----:B------:R-:W1:Y:S01]  /*5d00*/  @!P4 LDS.128 R16, [R120+0x1100] ;  /* 0x001100007810c984 */ /* 0x000e620000000c00 */
[----:B------:R-:W-:Y:S02]  /*5d10*/  IADD3 R4, P0, R3, 0x20, RZ ;  /* 0x0000002003047810 */ /* 0x000fe40007f1e0ff */
[----:B------:R-:W-:Y:S03]  /*5d20*/  MOV R78, R126 ;  /* 0x0000007e004e7202 */ /* 0x000fe60000000f00 */
[----:B------:R-:W-:Y:S02]  /*5d30*/  IMAD.X R9, RZ, RZ, R2, P0 ;  /* 0x000000ffff097224 */ /* 0x000fe400000e0602 */
[----:B------:R-:W-:Y:S04]  /*5d40*/  IMAD.WIDE.U32 R22, R4, c[0x0][0x208], R78 ;  /* 0x0000820004167a25 */ /* 0x000fe800078e004e */
[----:B------:R-:W-:Y:S01]  /*5d50*/  IMAD R9, R9, c[0x0][0x208], RZ ;  /* 0x0000820009097a24 */ /* 0x000fe200078e02ff */
[----:B------:R-:W-:Y:S03]  /*5d60*/  LEA R20, P0, R22, c[0x0][0x1f8], 0x1 ;  /* 0x00007e0016147a11 */ /* 0x000fe600078008ff */
[----:B------:R-:W-:Y:S04]  /*5d70*/  IMAD R9, R4, c[0x0][0x20c], R9 ;  /* 0x0000830004097a24 */ /* 0x000fe800078e0209 */
[----:B------:R-:W-:Y:S05]  /*5d80*/  IMAD.IADD R9, R23, 0x1, R9 ;  /* 0x0000000117097824 */ /* 0x000fea00078e0209 */
[----:B------:R-:W-:Y:S02]  /*5d90*/  LEA.HI.X R21, R22, c[0x0][0x1fc], R9, 0x1, P0 ;  /* 0x00007f0016157a11 */ /* 0x000fe400000f0c09 */
[----:B------:R-:W-:Y:S11]  /*5da0*/  ISETP.GE.AND P0, PT, R119, c[0x0][0x1d4], PT ;  /* 0x0000750077007a0c */ /* 0x000ff60003f06270 */
[----:B------:R-:W-:Y:S02]  /*5db0*/  @!UPT UIADD3 URZ, URZ, URZ, URZ ;  /* 0x0000003f3f3ff290 */ /* 0x000fe4000fffe03f */
[----:B------:R-:W2:Y:S04]  /*5dc0*/  @!P0 LDS.128 R4, [R120+0x4100] ;  /* 0x0041000078048984 */ /* 0x000ea80000000c00 */
[----:B-1----:R1:W-:Y:S04]  /*5dd0*/  @!P4 STG.E.128 [R20.64], R16 ;  /* 0x000000101400c986 */ /* 0x0023e8000c101d10 */
[----:B--2---:R1:W-:Y:S02]  /*5de0*/  @!P0 STG.E.128 [R20.64+0x80], R4 ;  /* 0x0000800414008986 */ /* 0x0043e4000c101d10 */
.L_x_335:
[----:B------:R-:W-:Y:S05]  /*5df0*/  BSYNC B0 ;  /* 0x0000000000007941 */ /* 0x000fea0003800000 */
.L_x_334:
[----:B------:R-:W-:Y:S01]  /*5e00*/  ISETP.GE.AND P0, PT, R115, R8, PT ;  /* 0x000000087300720c */ /* 0x000fe20003f06270 */
[----:B------:R-:W-:Y:S01]  /*5e10*/  @!UPT UIADD3 URZ, URZ, URZ, URZ ;  /* 0x0000003f3f3ff290 */ /* 0x000fe2000fffe03f */
[----:B------:R-:W-:Y:S11]  /*5e20*/  BSSY B0, `(.L_x_336) ;  /* 0x0000011000007945 */ /* 0x000ff60003800000 */
[----:B------:R-:W-:-:S05]  /*5e30*/  @P0 BRA `(.L_x_337) ;  /* 0x000000f000000947 */ /* 0x000fca0003800000 */
[----:B-1----:R-:W1:Y:S01]  /*5e40*/  @!P4 LDS.128 R16, [R120+0x2100] ;  /* 0x002100007810c984 */ /* 0x002e620000000c00 */
[----:B------:R-:W-:Y:S02]  /*5e50*/  IADD3 R3, P0, R3, 0x40, RZ ;  /* 0x0000004003037810 */ /* 0x000fe40007f1e0ff */
[----:B------:R-:W-:Y:S03]  /*5e60*/  MOV R78, R126 ;  /* 0x0000007e004e7202 */ /* 0x000fe60000000f00 */
[----:B------:R-:W-:Y:S02]  /*5e70*/  IMAD.X R2, RZ, RZ, R2, P0 ;  /* 0x000000ffff027224 */ /* 0x000fe400000e0602 */
[C---:B------:R-:W-:Y:S04]  /*5e80*/  IMAD.WIDE.U32 R20, R3.reuse, c[0x0][0x208], R78 ;  /* 0x0000820003147a25 */ /* 0x040fe800078e004e */
[----:B------:R-:W-:Y:S01]  /*5e90*/  IMAD R2, R2, c[0x0][0x208], RZ ;  /* 0x0000820002027a24 */ /* 0x000fe200078e02ff */
[C---:B------:R-:W-:Y:S03]  /*5ea0*/  LEA R8, P0, R20.reuse, c[0x0][0x1f8], 0x1 ;  /* 0x00007e0014087a11 */ /* 0x040fe600078008ff */
        /* <DEDUP_REMOVED lines=8> */
.L_x_337:
[----:B------:R-:W-:Y:S05]  /*5f30*/  BSYNC B0 ;  /* 0x0000000000007941 */ /* 0x000fea0003800000 */
.L_x_336:
[C---:B------:R-:W-:Y:S02]  /*5f40*/  ISETP.GT.AND P0, PT, R43.reuse, R94, PT ;  /* 0x0000005e2b00720c */ /* 0x040fe40003f04270 */
[----:B------:R-:W-:Y:S11]  /*5f50*/  IADD3 R43, R43, -0x1, RZ ;  /* 0xffffffff2b2b7810 */ /* 0x000ff60007ffe0ff */
[----:B------:R-:W-:Y:S01]  /*5f60*/  @P0 SHF.R.S32.HI R2, RZ, 0x1f, R43 ;  /* 0x0000001fff020819 */ /* 0x000fe2000001142b */
[----:B-1----:R-:W-:Y:S02]  /*5f70*/  @P0 IMAD.MOV.U32 R4, RZ, RZ, R130 ;  /* 0x000000ffff040224 */ /* 0x002fe400078e0082 */
[----:B------:R-:W-:Y:S02]  /*5f80*/  @P0 IMAD.MOV.U32 R5, RZ, RZ, R153 ;  /* 0x000000ffff050224 */ /* 0x000fe400078e0099 */
[----:B------:R-:W-:Y:S02]  /*5f90*/  @P0 IMAD R3, R98, R43, RZ ;  /* 0x0000002b62030224 */ /* 0x000fe400078e02ff */
[-C--:B------:R-:W-:Y:S04]  /*5fa0*/  @P0 IMAD.WIDE.U32 R4, R43, R154.reuse, R4 ;  /* 0x0000009a2b040225 */ /* 0x080fe800078e0004 */
[----:B------:R-:W-:Y:S01]  /*5fb0*/  @P0 IMAD R3, R2, R154, R3 ;  /* 0x0000009a02030224 */ /* 0x000fe200078e0203 */
[C---:B------:R-:W-:Y:S01]  /*5fc0*/  @P0 LEA R6, P1, R4.reuse, c[0x0][0x220], 0x1 ;  /* 0x0000880004060a11 */ /* 0x040fe200078208ff */
[----:B------:R-:W-:Y:S02]  /*5fd0*/  IMAD.U32 R2, RZ, RZ, UR10 ;  /* 0x0000000aff027e24 */ /* 0x000fe4000f8e00ff */
[----:B------:R-:W-:Y:S05]  /*5fe0*/  @P0 IMAD.IADD R3, R5, 0x1, R3 ;  /* 0x0000000105030824 */ /* 0x000fea00078e0203 */
[----:B------:R-:W-:Y:S02]  /*5ff0*/  @P0 LEA.HI.X R7, R4, c[0x0][0x224], R3, 0x1, P1 ;  /* 0x0000890004070a11 */ /* 0x000fe400008f0c03 */
[----:B------:R-:W-:Y:S03]  /*6000*/  @P0 IADD3 R8, P2, P1, R2, 0x80, R6 ;  /* 0x0000008002080810 */ /* 0x000fe6000795e006 */
[----:B------:R-:W-:Y:S01]  /*6010*/  @!PT LDS RZ, [RZ] ;  /* 0x00000000fffff984 */ /* 0x000fe20000000800 */
[----:B------:R-:W-:Y:S01]  /*6020*/  @!PT LDS RZ, [RZ] ;  /* 0x00000000fffff984 */ /* 0x000fe20000000800 */
[----:B------:R-:W-:Y:S01]  /*6030*/  @!PT LDS RZ, [RZ] ;  /* 0x00000000fffff984 */ /* 0x000fe20000000800 */
[----:B------:R1:W-:Y:S01]  /*6040*/  @P0 LDGSTS.E.BYPASS.LTC128B.128 [R120+0x8100], [R6.64], !P5 ;  /* 0x0810000006780fae */ /* 0x0003e2000e901d50 */
[----:B------:R-:W-:Y:S02]  /*6050*/  @P0 IADD3.X R9, RZ, UR9, R7, P2, P1 ;  /* 0x00000009ff090c10 */ /* 0x000fe400097e2407 */
[----:B------:R-:W-:Y:S01]  /*6060*/  @P0 IADD3 R16, P1, R6, UR10, RZ ;  /* 0x0000000a06100c10 */ /* 0x000fe2000ff3e0ff */
[----:B------:R1:W-:Y:S03]  /*6070*/  @P0 LDGSTS.E.BYPASS.LTC128B.128 [R120+0xb100], [R6.64+0x80], !P6 ;  /* 0x0b10008006780fae */ /* 0x0003e6000f101d50 */
[----:B------:R-:W-:Y:S02]  /*6080*/  @P0 IADD3.X R17, R7, UR9, RZ, P1, !PT ;  /* 0x0000000907110c10 */ /* 0x000fe40008ffe4ff */
[C---:B------:R-:W-:Y:S03]  /*6090*/  @P0 IADD3 R4, P1, R16.reuse, UR10, RZ ;  /* 0x0000000a10040c10 */ /* 0x040fe6000ff3e0ff */
[----:B------:R1:W-:Y:S01]  /*60a0*/  @P0 LDGSTS.E.BYPASS.LTC128B.128 [R120+0x9100], [R16.64], !P5 ;  /* 0x0910000010780fae */ /* 0x0003e2000e901d50 */
[C---:B------:R-:W-:Y:S02]  /*60b0*/  @P0 IADD3.X R5, R17.reuse, UR9, RZ, P1, !PT ;  /* 0x0000000911050c10 */ /* 0x040fe40008ffe4ff */
[----:B------:R-:W-:Y:S01]  /*60c0*/  @P0 IADD3 R2, P1, R16, UR12, RZ ;  /* 0x0000000c10020c10 */ /* 0x000fe2000ff3e0ff */
[----:B------:R1:W-:Y:S03]  /*60d0*/  @P0 LDGSTS.E.BYPASS.LTC128B.128 [R120+0xc100], [R8.64], !P6 ;  /* 0x0c10000008780fae */ /* 0x0003e6000f101d50 */
[----:B------:R-:W-:Y:S01]  /*60e0*/  @P0 IADD3.X R3, R17, UR8, RZ, P1, !PT ;  /* 0x0000000811030c10 */ /* 0x000fe20008ffe4ff */
[----:B------:R1:W-:Y:S04]  /*60f0*/  @P0 LDGSTS.E.BYPASS.LTC128B.128 [R120+0xa100], [R4.64], !P5 ;  /* 0x0a10000004780fae */ /* 0x0003e8000e901d50 */
[----:B------:R1:W-:Y:S04]  /*6100*/  @P0 LDGSTS.E.BYPASS.LTC128B.128 [R120+0xd100], [R2.64], !P6 ;  /* 0x0d10000002780fae */ /* 0x0003e8000f101d50 */
[----:B------:R-:W0:Y:S01]  /*6110*/  LDGDEPBAR ;  /* 0x00000000000079af */ /* 0x000e220000000000 */
[----:B------:R-:W-:-:S05]  /*6120*/  @P0 BRA `(.L_x_338) ;  /* 0xffffbba000000947 */ /* 0x000fca000383ffff */
[----:B------:R-:W-:Y:S06]  /*6130*/  BAR.SYNC.DEFER_BLOCKING 0x0 ;  /* 0x0000000000007b1d */ /* 0x000fec0000010000 */
.L_x_303:
[----:B------:R-:W-:Y:S01]  /*6140*/  ISETP.NE.AND P3, PT, R217, 0x1, PT ;  /* 0x00000001d900780c */ /* 0x000fe20003f65270 */
[----:B------:R-:W-:Y:S01]  /*6150*/  IMAD.IADD R123, R122, 0x1, R123 ;  /* 0x000000017a7b7824 */ /* 0x000fe200078e027b */
[----:B-1----:R-:W-:-:S02]  /*6160*/  IADD3 R2, R118, 0x7f, RZ ;  /* 0x0000007f76027810 */ /* 0x002fc40007ffe0ff */
[----:B------:R-:W-:-:S09]  /*6170*/  ISETP.GE.AND P1, PT, R216, 0x1, PT ;  /* 0x00000001d800780c */ /* 0x000fd20003f26270 */
[----:B------:R-:W-:-:S05]  /*6180*/  @P3 IMAD.HI.U32 R0, R2, c[0x0][0x2c8], RZ ;  /* 0x0000b20002003a27 */ /* 0x000fca00078e00ff */
[----:B------:R-:W-:-:S05]  /*6190*/  @P3 SHF.R.U32.HI R2, RZ, c[0x0][0x2cc], R0 ;  /* 0x0000b300ff023a19 */ /* 0x000fca0000011600 */
[----:B------:R-:W-:-:S05]  /*61a0*/  IMAD.IADD R96, R96, 0x1, R2 ;  /* 0x0000000160607824 */ /* 0x000fca00078e0202 */
[----:B------:R-:W-:Y:S01]  /*61b0*/  IADD3 R2, R96, c[0x0][0x328], RZ ;  /* 0x0000ca0060027a10 */ /* 0x000fe20007ffe0ff */
[----:B------:R-:W-:Y:S05]  /*61c0*/  @!P1 BRA `(.L_x_339) ;  /* 0x000000f000009947 */ /* 0x000fea0003800000 */
        /* <DEDUP_REMOVED lines=10> */
.L_x_340:
[----:B------:R-:W-:-:S13]  /*6270*/  ISETP.NE.AND P0, PT, R0, 0x1, PT ;  /* 0x000000010000780c */ /* 0x000fda0003f05270 */
[----:B------:R-:W-:-:S05]  /*6280*/  @P0 IMAD.HI.U32 R4, R3, c[0x0][0x330], RZ ;  /* 0x0000cc0003040a27 */ /* 0x000fca00078e00ff */
[----:B------:R-:W-:-:S05]  /*6290*/  @P0 SHF.R.U32.HI R3, RZ, c[0x0][0x334], R4 ;  /* 0x0000cd00ff030a19 */ /* 0x000fca0000011604 */
.L_x_341:
[----:B------:R-:W-:-:S05]  /*62a0*/  IMAD R3, R3, R0, c[0x0][0x32c] ;  /* 0x0000cb0003037624 */ /* 0x000fca00078e0200 */
[----:B------:R-:W-:-:S04]  /*62b0*/  IMNMX R2, R2, R3, PT ;  /* 0x0000000302027217 */ /* 0x000fc80003800200 */
.L_x_339:
[----:B------:R-:W-:Y:S01]  /*62c0*/  IADD3 R5, R2, 0x5f, RZ ;  /* 0x0000005f02057810 */ /* 0x000fe20007ffe0ff */
[----:B------:R-:W-:-:S04]  /*62d0*/  @P3 IMAD.HI.U32 R0, R118, c[0x0][0x2c8], RZ ;  /* 0x0000b20076003a27 */ /* 0x000fc800078e00ff */
[----:B------:R-:W-:-:S04]  /*62e0*/  IMAD.HI R5, R5, 0x2aaaaaab, RZ ;  /* 0x2aaaaaab05057827 */ /* 0x000fc800078e02ff */
[----:B------:R-:W-:Y:S01]  /*62f0*/  IMAD.MOV.U32 R2, RZ, RZ, R118 ;  /* 0x000000ffff027224 */ /* 0x000fe200078e0076 */
[----:B------:R-:W-:Y:S02]  /*6300*/  @P3 SHF.R.U32.HI R2, RZ, c[0x0][0x2cc], R0 ;  /* 0x0000b300ff023a19 */ /* 0x000fe40000011600 */
[----:B------:R-:W-:-:S03]  /*6310*/  SHF.R.U32.HI R0, RZ, 0x1f, R5 ;  /* 0x0000001fff007819 */ /* 0x000fc60000011605 */
[----:B------:R-:W-:Y:S01]  /*6320*/  IMAD.IADD R3, R117, 0x1, R2 ;  /* 0x0000000175037824 */ /* 0x000fe200078e0202 */
[----:B------:R-:W-:-:S04]  /*6330*/  LEA.HI.SX32 R36, R5, R0, 0x1c ;  /* 0x0000000005247211 */ /* 0x000fc800078fe2ff */
[----:B------:R-:W-:Y:S02]  /*6340*/  IADD3 R0, R3, -c[0x0][0x324], RZ ;  /* 0x8000c90003007a10 */ /* 0x000fe40007ffe0ff */
[----:B------:R-:W-:Y:S01]  /*6350*/  IMNMX R36, R36, R95, PT ;  /* 0x0000005f24247217 */ /* 0x000fe20003800200 */
        /* <DEDUP_REMOVED lines=10> */
.L_x_343:
[----:B------:R-:W-:-:S04]  /*6400*/  MOV R2, c[0x0][0x32c] ;  /* 0x0000cb0000027a02 */ /* 0x000fc80000000f00 */
[----:B------:R-:W-:-:S13]  /*6410*/  ISETP.NE.AND P0, PT, R2, 0x1, PT ;  /* 0x000000010200780c */ /* 0x000fda0003f05270 */
[----:B------:R-:W-:-:S05]  /*6420*/  @P0 IMAD.HI.U32 R2, R3, c[0x0][0x330], RZ ;  /* 0x0000cc0003020a27 */ /* 0x000fca00078e00ff */
[----:B------:R-:W-:-:S05]  /*6430*/  @P0 SHF.R.U32.HI R3, RZ, c[0x0][0x334], R2 ;  /* 0x0000cd00ff030a19 */ /* 0x000fca0000011602 */
.L_x_344:
[----:B------:R-:W-:-:S05]  /*6440*/  IMAD R3, R3, c[0x0][0x32c], RZ ;  /* 0x0000cb0003037a24 */ /* 0x000fca00078e02ff */
[----:B------:R-:W-:-:S05]  /*6450*/  IMNMX R0, R0, R3, !PT ;  /* 0x0000000300007217 */ /* 0x000fca0007800200 */
.L_x_342:
        /* <DEDUP_REMOVED lines=18> */
[----:B------:R-:W-:Y:S01]  /*6580*/  IMAD.MOV.U32 R4, RZ, RZ, RZ ;  /* 0x000000ffff047224 */ /* 0x000fe200078e00ff */
        /* <DEDUP_REMOVED lines=23> */
[----:B------:R-:W-:Y:S02]  /*6700*/  ISETP.NE.U32.AND P0, PT, RZ, c[0x0][0x340], PT ;  /* 0x0000d000ff007a0c */ /* 0x000fe40003f05070 */
[----:B------:R-:W-:-:S02]  /*6710*/  SHF.R.S32.HI R37, RZ, 0x1f, R74 ;  /* 0x0000001fff257819 */ /* 0x000fc4000001144a */
[----:B------:R-:W-:Y:S01]  /*6720*/  SHF.R.S32.HI R3, RZ, 0x1f, R76 ;  /* 0x0000001fff037819 */ /* 0x000fe2000001144c */
[----:B------:R-:W-:Y:S01]  /*6730*/  IMAD.WIDE.U32 R10, R76, c[0x0][0x178], RZ ;  /* 0x00005e004c0a7a25 */ /* 0x000fe200078e00ff */
[----:B------:R-:W-:Y:S01]  /*6740*/  ISETP.NE.AND.EX P1, PT, RZ, c[0x0][0x344], PT, P0 ;  /* 0x0000d100ff007a0c */ /* 0x000fe20003f25300 */
[----:B------:R-:W-:-:S12]  /*6750*/  ULDC.64 UR10, c[0x0][0x1e0] ;  /* 0x00007800000a7ab9 */ /* 0x000fd80000000a00 */
[----:B------:R-:W-:-:S04]  /*6760*/  @P1 IMAD.MOV.U32 R6, RZ, RZ, 0x4 ;  /* 0x00000004ff061424 */ /* 0x000fc800078e00ff */
[----:B------:R-:W-:-:S05]  /*6770*/  @P1 IMAD.WIDE R6, R221, R6, c[0x0][0x340] ;  /* 0x0000d000dd061625 */ /* 0x000fca00078e0206 */
[----:B------:R1:W2:Y:S01]  /*6780*/  @P1 LDG.E R2, [R6.64] ;  /* 0x0000001006021981 */ /* 0x0002a2000c1e1900 */
[----:B------:R-:W-:Y:S01]  /*6790*/  LEA.HI R4, R37, R74, RZ, 0x3 ;  /* 0x0000004a25047211 */ /* 0x000fe200078f18ff */
[----:B------:R-:W-:Y:S01]  /*67a0*/  IMAD R3, R3, c[0x0][0x178], RZ ;  /* 0x00005e0003037a24 */ /* 0x000fe200078e02ff */
[----:B------:R-:W-:Y:S01]  /*67b0*/  ISETP.NE.U32.AND P0, PT, RZ, c[0x0][0x348], PT ;  /* 0x0000d200ff007a0c */ /* 0x000fe20003f05070 */
[----:B------:R-:W-:Y:S01]  /*67c0*/  IMAD R0, R218, c[0x0][0x1b8], RZ ;  /* 0x00006e00da007a24 */ /* 0x000fe200078e02ff */
[----:B------:R-:W-:Y:S01]  /*67d0*/  LOP3.LUT R29, R4, 0xfffffff8, RZ, 0xc0, !PT ;  /* 0xfffffff8041d7812 */ /* 0x000fe200078ec0ff */
[----:B------:R-:W-:Y:S01]  /*67e0*/  IMAD R3, R76, c[0x0][0x17c], R3 ;  /* 0x00005f004c037a24 */ /* 0x000fe200078e0203 */
[----:B------:R-:W-:Y:S01]  /*67f0*/  SHF.R.S32.HI R4, RZ, 0x3, R4 ;  /* 0x00000003ff047819 */ /* 0x000fe20000011404 */
[----:B------:R-:W-:Y:S01]  /*6800*/  IMAD R5, R219, c[0x0][0x1bc], R0 ;  /* 0x00006f00db057a24 */ /* 0x000fe200078e0200 */
[----:B------:R-:W-:Y:S01]  /*6810*/  ISETP.NE.AND.EX P0, PT, RZ, c[0x0][0x34c], PT, P0 ;  /* 0x0000d300ff007a0c */ /* 0x000fe20003f05300 */
[----:B------:R-:W-:Y:S01]  /*6820*/  IMAD.IADD R29, R74, 0x1, -R29 ;  /* 0x000000014a1d7824 */ /* 0x000fe200078e0a1d */
[----:B------:R-:W-:Y:S01]  /*6830*/  ISETP.NE.U32.AND P2, PT, RZ, c[0x0][0x350], PT ;  /* 0x0000d400ff007a0c */ /* 0x000fe20003f45070 */
[----:B------:R-:W-:Y:S01]  /*6840*/  IMAD.IADD R11, R11, 0x1, R3 ;  /* 0x000000010b0b7824 */ /* 0x000fe200078e0203 */
[----:B------:R-:W-:Y:S01]  /*6850*/  SEL R12, R221, RZ, !P0 ;  /* 0x000000ffdd0c7207 */ /* 0x000fe20004000000 */
[----:B------:R-:W-:Y:S01]  /*6860*/  IMAD R3, R29, 0x20, R4 ;  /* 0x000000201d037824 */ /* 0x000fe200078e0204 */
[----:B------:R-:W-:Y:S01]  /*6870*/  IADD3 R110, R36, -0x1, RZ ;  /* 0xffffffff246e7810 */ /* 0x000fe20007ffe0ff */
[----:B------:R-:W-:Y:S01]  /*6880*/  IMAD.WIDE.U32 R10, R219, c[0x0][0x1b8], R10 ;  /* 0x00006e00db0a7a25 */ /* 0x000fe200078e000a */
[----:B------:R-:W-:Y:S01]  /*6890*/  UIMAD.WIDE.U32 UR12, UR10, 0x40, URZ ;  /* 0x000000400a0c78a5 */ /* 0x000fe2000f8e003f */
[----:B------:R-:W-:Y:S01]  /*68a0*/  LOP3.LUT R222, R222, 0xfffbffff, RZ, 0xc0, !PT ;  /* 0xfffbffffdede7812 */ /* 0x000fe200078ec0ff */
[----:B------:R-:W-:Y:S01]  /*68b0*/  USHF.L.U32 UR6, UR11, 0x6, URZ ;  /* 0x000000060b067899 */ /* 0x000fe2000800063f */
[----:B------:R-:W-:Y:S01]  /*68c0*/  IMAD.IADD R3, R118, 0x1, R3 ;  /* 0x0000000176037824 */ /* 0x000fe200078e0203 */
[----:B------:R-:W-:Y:S01]  /*68d0*/  SHF.R.S32.HI R31, RZ, 0x1f, R110 ;  /* 0x0000001fff1f7819 */ /* 0x000fe2000001146e */
[----:B------:R-:W-:Y:S01]  /*68e0*/  IMAD.IADD R11, R11, 0x1, R5 ;  /* 0x000000010b0b7824 */ /* 0x000fe200078e0205 */
[----:B------:R-:W-:Y:S01]  /*68f0*/  UIADD3 UR6, UR13, UR6, URZ ;  /* 0x000000060d067290 */ /* 0x000fe2000fffe03f */
[----:B------:R-:W-:Y:S01]  /*6900*/  @P3 IMAD.HI.U32 R0, R3, c[0x0][0x2c8], RZ ;  /* 0x0000b20003003a27 */ /* 0x000fe200078e00ff */
[----:B-1----:R-:W-:-:S02]  /*6910*/  SHF.R.S32.HI R6, RZ, 0x1f, R221 ;  /* 0x0000001fff067819 */ /* 0x002fc400000114dd */
[----:B------:R-:W-:Y:S01]  /*6920*/  SHF.R.S32.HI R7, RZ, 0x1f, R123 ;  /* 0x0000001fff077819 */ /* 0x000fe2000001147b */
[----:B------:R-:W-:Y:S01]  /*6930*/  IMAD.MOV.U32 R5, RZ, RZ, R3 ;  /* 0x000000ffff057224 */ /* 0x000fe200078e0003 */
[----:B------:R-:W-:Y:S01]  /*6940*/  SEL R9, R6, RZ, !P0 ;  /* 0x000000ff06097207 */ /* 0x000fe20004000000 */
[----:B------:R-:W-:Y:S01]  /*6950*/  IMAD.SHL.U32 R64, R29, 0x8, RZ ;  /* 0x000000081d407824 */ /* 0x000fe200078e00ff */
[----:B------:R-:W-:Y:S01]  /*6960*/  @P3 SHF.R.U32.HI R5, RZ, c[0x0][0x2cc], R0 ;  /* 0x0000b300ff053a19 */ /* 0x000fe20000011600 */
[----:B------:R-:W-:Y:S01]  /*6970*/  BAR.SYNC.DEFER_BLOCKING 0x0 ;  /* 0x0000000000007b1d */ /* 0x000fe20000010000 */
[C---:B------:R-:W-:Y:S01]  /*6980*/  IADD3 R123, P0, R4.reuse, R123, RZ ;  /* 0x0000007b047b7210 */ /* 0x040fe20007f1e0ff */
[----:B------:R-:W-:Y:S01]  /*6990*/  IMAD R9, R9, c[0x0][0x1c0], RZ ;  /* 0x0000700009097a24 */ /* 0x000fe200078e02ff */
[----:B------:R-:W-:Y:S01]  /*69a0*/  SHF.R.S32.HI R65, RZ, 0x1f, R64 ;  /* 0x0000001fff417819 */ /* 0x000fe20000011440 */
[----:B------:R-:W-:Y:S01]  /*69b0*/  IMAD.MOV R8, RZ, RZ, -R5 ;  /* 0x000000ffff087224 */ /* 0x000fe200078e0a05 */
[----:B------:R-:W-:Y:S01]  /*69c0*/  LEA.HI.X.SX32 R0, R4, R7, 0x1, P0 ;  /* 0x0000000704007211 */ /* 0x000fe200000f0eff */
[C---:B------:R-:W-:Y:S01]  /*69d0*/  IMAD R9, R12.reuse, c[0x0][0x1c4], R9 ;  /* 0x000071000c097a24 */ /* 0x040fe200078e0209 */
[----:B------:R-:W-:Y:S01]  /*69e0*/  SHF.R.S32.HI R7, RZ, 0x1f, R5 ;  /* 0x0000001fff077819 */ /* 0x000fe20000011405 */
[----:B------:R-:W-:-:S04]  /*69f0*/  IMAD.WIDE.U32 R12, R12, c[0x0][0x1c0], R10 ;  /* 0x000070000c0c7a25 */ /* 0x000fc800078e000a */
[----:B------:R-:W-:Y:S02]  /*6a00*/  IMAD R3, R8, c[0x0][0x2c4], R3 ;  /* 0x0000b10008037a24 */ /* 0x000fe400078e0203 */
[----:B------:R-:W-:Y:S02]  /*6a10*/  IMAD.MOV.U32 R8, RZ, RZ, R12 ;  /* 0x000000ffff087224 */ /* 0x000fe400078e000c */
[----:B------:R-:W-:Y:S02]  /*6a20*/  IMAD.IADD R9, R13, 0x1, R9 ;  /* 0x000000010d097824 */ /* 0x000fe400078e0209 */
[----:B------:R-:W-:Y:S02]  /*6a30*/  IMAD R12, R7, c[0x0][0x1b0], RZ ;  /* 0x00006c00070c7a24 */ /* 0x000fe400078e02ff */
[----:B------:R-:W-:Y:S02]  /*6a40*/  IMAD R10, R0, c[0x0][0x1e0], RZ ;  /* 0x00007800000a7a24 */ /* 0x000fe400078e02ff */
[----:B------:R-:W-:-:S02]  /*6a50*/  IMAD R12, R5, c[0x0][0x1b4], R12 ;  /* 0x00006d00050c7a24 */ /* 0x000fc400078e020c */
[----:B------:R-:W-:Y:S01]  /*6a60*/  IMAD.WIDE.U32 R16, R5, c[0x0][0x1b0], R8 ;  /* 0x00006c0005107a25 */ /* 0x000fe200078e0008 */
[----:B------:R-:W-:-:S03]  /*6a70*/  SHF.R.S32.HI R5, RZ, 0x1f, R3 ;  /* 0x0000001fff057819 */ /* 0x000fc60000011403 */
[C---:B------:R-:W-:Y:S02]  /*6a80*/  IMAD R10, R123.reuse, c[0x0][0x1e4], R10 ;  /* 0x000079007b0a7a24 */ /* 0x040fe400078e020a */
[----:B------:R-:W-:-:S04]  /*6a90*/  IMAD.WIDE.U32 R14, R123, c[0x0][0x1e0], R64 ;  /* 0x000078007b0e7a25 */ /* 0x000fc800078e0040 */
[----:B------:R-:W-:Y:S02]  /*6aa0*/  IMAD.IADD R15, R15, 0x1, R10 ;  /* 0x000000010f0f7824 */ /* 0x000fe400078e020a */
[----:B------:R-:W-:Y:S02]  /*6ab0*/  IMAD.IADD R17, R17, 0x1, R12 ;  /* 0x0000000111117824 */ /* 0x000fe400078e020c */
[----:B------:R-:W-:Y:S02]  /*6ac0*/  IMAD R10, R5, c[0x0][0x1a8], RZ ;  /* 0x00006a00050a7a24 */ /* 0x000fe400078e02ff */
[----:B------:R-:W-:-:S04]  /*6ad0*/  IMAD.WIDE.U32 R16, R3, c[0x0][0x1a8], R16 ;  /* 0x00006a0003107a25 */ /* 0x000fc800078e0010 */
[----:B------:R-:W-:Y:S01]  /*6ae0*/  IMAD R10, R3, c[0x0][0x1ac], R10 ;  /* 0x00006b00030a7a24 */ /* 0x000fe200078e020a */
[----:B------:R-:W-:Y:S01]  /*6af0*/  LEA R9, P0, R16, c[0x0][0x160], 0x1 ;  /* 0x0000580010097a11 */ /* 0x000fe200078008ff */
[----:B------:R-:W-:Y:S02]  /*6b00*/  IMAD.MOV.U32 R3, RZ, RZ, 0x60 ;  /* 0x00000060ff037424 */ /* 0x000fe400078e00ff */
[----:B------:R-:W-:Y:S02]  /*6b10*/  IMAD.IADD R5, R17, 0x1, R10 ;  /* 0x0000000111057824 */ /* 0x000fe400078e020a */
[----:B------:R-:W-:Y:S01]  /*6b20*/  IMAD R8, R218, c[0x0][0x1e8], RZ ;  /* 0x00007a00da087a24 */ /* 0x000fe200078e02ff */
[----:B------:R-:W-:Y:S01]  /*6b30*/  SHFL.IDX PT, R42, R9, 0x1, 0x181f ;  /* 0x00381f00092a7f89 */ /* 0x000fe200000e0000 */
[----:B------:R-:W-:Y:S01]  /*6b40*/  IMAD R38, R36, -0x60, R3 ;  /* 0xffffffa024267824 */ /* 0x000fe200078e0203 */
[----:B------:R-:W-:Y:S01]  /*6b50*/  LEA.HI.X R5, R16, c[0x0][0x164], R5, 0x1, P0 ;  /* 0x0000590010057a11 */ /* 0x000fe200000f0c05 */
[C---:B------:R-:W-:Y:S01]  /*6b60*/  IMAD R8, R219.reuse, c[0x0][0x1ec], R8 ;  /* 0x00007b00db087a24 */ /* 0x040fe200078e0208 */
[----:B------:R-:W-:Y:S01]  /*6b70*/  ISETP.NE.AND.EX P0, PT, RZ, c[0x0][0x354], PT, P2 ;  /* 0x0000d500ff007a0c */ /* 0x000fe20003f05320 */
[----:B------:R-:W-:Y:S01]  /*6b80*/  IMAD.WIDE.U32 R224, R219, c[0x0][0x1e8], R14 ;  /* 0x00007a00dbe07a25 */ /* 0x000fe200078e000e */
[----:B------:R-:W-:Y:S01]  /*6b90*/  IADD3 R28, R38, R215, -R4 ;  /* 0x000000d7261c7210 */ /* 0x000fe20007ffe804 */
[----:B------:R-:W-:Y:S02]  /*6ba0*/  SHFL.IDX PT, R43, R5, 0x1, 0x181f ;  /* 0x00381f00052b7f89 */ /* 0x000fe400000e0000 */
[----:B------:R-:W-:Y:S01]  /*6bb0*/  IMAD.IADD R225, R8, 0x1, R225 ;  /* 0x0000000108e17824 */ /* 0x000fe200078e02e1 */
[C---:B------:R-:W-:Y:S01]  /*6bc0*/  ISETP.GE.AND P2, PT, R28.reuse, 0x1, PT ;  /* 0x000000011c00780c */ /* 0x040fe20003f46270 */
[C---:B------:R-:W-:Y:S01]  /*6bd0*/  IMAD R39, R3.reuse, c[0x0][0x1e4], RZ ;  /* 0x0000790003277a24 */ /* 0x040fe200078e02ff */
[C---:B------:R-:W-:Y:S01]  /*6be0*/  ISETP.GE.AND P5, PT, R28.reuse, 0x21, PT ;  /* 0x000000211c00780c */ /* 0x040fe20003fa6270 */
[----:B------:R-:W-:Y:S01]  /*6bf0*/  IMAD.WIDE.U32 R108, R3, c[0x0][0x1e0], RZ ;  /* 0x00007800036c7a25 */ /* 0x000fe200078e00ff */
[----:B------:R-:W-:Y:S01]  /*6c00*/  ISETP.GE.AND P3, PT, R28, 0x41, PT ;  /* 0x000000411c00780c */ /* 0x000fe20003f66270 */
[----:B------:R-:W-:Y:S02]  /*6c10*/  SHFL.IDX PT, R40, R9, 0x2, 0x181f ;  /* 0x00581f0009287f89 */ /* 0x000fe400000e0000 */
[----:B------:R-:W-:-:S02]  /*6c20*/  IMAD.IADD R39, R39, 0x1, R109 ;  /* 0x0000000127277824 */ /* 0x000fc400078e026d */
[----:B------:R-:W-:Y:S01]  /*6c30*/  IMAD.U32 R13, RZ, RZ, UR10 ;  /* 0x0000000aff0d7e24 */ /* 0x000fe2000f8e00ff */
[----:B------:R-:W-:Y:S01]  /*6c40*/  SHFL.IDX PT, R41, R5, 0x2, 0x181f ;  /* 0x00581f0005297f89 */ /* 0x000fe200000e0000 */
[----:B------:R-:W-:Y:S02]  /*6c50*/  IMAD R3, R39, R110, RZ ;  /* 0x0000006e27037224 */ /* 0x000fe400078e02ff */
[----:B------:R-:W-:Y:S01]  /*6c60*/  IMAD.MOV.U32 R12, RZ, RZ, c[0x0][0x1e4] ;  /* 0x00007900ff0c7624 */ /* 0x000fe200078e00ff */
[----:B------:R-:W-:Y:S01]  /*6c70*/  SHFL.IDX PT, R18, R9, 0x3, 0x181f ;  /* 0x00781f0009127f89 */ /* 0x000fe200000e0000 */
[----:B------:R-:W-:Y:S02]  /*6c80*/  IMAD R3, R31, R108, R3 ;  /* 0x0000006c1f037224 */ /* 0x000fe400078e0203 */
[----:B------:R-:W-:Y:S01]  /*6c90*/  IMAD.U32 R8, RZ, RZ, UR10 ;  /* 0x0000000aff087e24 */ /* 0x000fe2000f8e00ff */
[----:B------:R-:W-:Y:S01]  /*6ca0*/  SHFL.IDX PT, R19, R5, 0x3, 0x181f ;  /* 0x00781f0005137f89 */ /* 0x000fe200000e0000 */
[----:B------:R-:W-:-:S02]  /*6cb0*/  IMAD R7, R220, c[0x0][0x2c4], RZ ;  /* 0x0000b100dc077a24 */ /* 0x000fc400078e02ff */
[----:B------:R-:W-:-:S04]  /*6cc0*/  IMAD R0, R0, c[0x0][0x208], RZ ;  /* 0x0000820000007a24 */ /* 0x000fc800078e02ff */
[----:B------:R-:W-:Y:S01]  /*6cd0*/  IMAD R0, R123, c[0x0][0x20c], R0 ;  /* 0x000083007b007a24 */ /* 0x000fe200078e0200 */
[----:B--2---:R-:W-:Y:S01]  /*6ce0*/  @P1 SHF.R.S32.HI R11, RZ, 0x1f, R2 ;  /* 0x0000001fff0b1819 */ /* 0x004fe20000011402 */
[----:B------:R-:W-:Y:S02]  /*6cf0*/  @!P1 IMAD.MOV.U32 R11, RZ, RZ, R6 ;  /* 0x000000ffff0b9224 */ /* 0x000fe400078e0006 */
[----:B------:R-:W-:Y:S02]  /*6d00*/  @P1 IMAD.MOV.U32 R10, RZ, RZ, R2 ;  /* 0x000000ffff0a1224 */ /* 0x000fe400078e0002 */
[----:B------:R-:W-:Y:S01]  /*6d10*/  @!P1 IMAD.MOV.U32 R10, RZ, RZ, R221 ;  /* 0x000000ffff0a9224 */ /* 0x000fe200078e00dd */
[----:B------:R-:W-:Y:S01]  /*6d20*/  SEL R2, R11, RZ, !P0 ;  /* 0x000000ff0b027207 */ /* 0x000fe20004000000 */
[----:B------:R-:W-:Y:S01]  /*6d30*/  IMAD.IADD R6, R118, 0x1, R4 ;  /* 0x0000000176067824 */ /* 0x000fe200078e0204 */
[----:B------:R-:W-:Y:S02]  /*6d40*/  SHFL.IDX PT, R11, R5, RZ, 0x181f ;  /* 0x00181fff050b7589 */ /* 0x000fe400000e0000 */
[----:B------:R-:W-:Y:S01]  /*6d50*/  SEL R234, R10, RZ, !P0 ;  /* 0x000000ff0aea7207 */ /* 0x000fe20004000000 */
[----:B------:R-:W-:Y:S01]  /*6d60*/  IMAD R227, R2, c[0x0][0x1f0], RZ ;  /* 0x00007c0002e37a24 */ /* 0x000fe200078e02ff */
[----:B------:R-:W1:Y:S01]  /*6d70*/  SHFL.IDX PT, R10, R9, RZ, 0x181f ;  /* 0x00181fff090a7589 */ /* 0x000e6200000e0000 */
[----:B------:R-:W-:Y:S01]  /*6d80*/  ISETP.GE.AND P4, PT, R6, R7, PT ;  /* 0x000000070600720c */ /* 0x000fe20003f86270 */
[----:B------:R-:W-:-:S02]  /*6d90*/  IMAD R237, R2, c[0x0][0x218], RZ ;  /* 0x0000860002ed7a24 */ /* 0x000fc400078e02ff */
[C---:B------:R-:W-:Y:S02]  /*6da0*/  IMAD R227, R234.reuse, c[0x0][0x1f4], R227 ;  /* 0x00007d00eae37a24 */ /* 0x040fe400078e02e3 */
[----:B------:R-:W-:-:S04]  /*6db0*/  IMAD.WIDE.U32 R224, R234, c[0x0][0x1f0], R224 ;  /* 0x00007c00eae07a25 */ /* 0x000fc800078e00e0 */
[----:B------:R-:W-:Y:S02]  /*6dc0*/  IMAD.IADD R227, R225, 0x1, R227 ;  /* 0x00000001e1e37824 */ /* 0x000fe400078e02e3 */
[----:B------:R-:W-:Y:S02]  /*6dd0*/  IMAD.MOV.U32 R226, RZ, RZ, R224 ;  /* 0x000000ffffe27224 */ /* 0x000fe400078e00e0 */
[----:B------:R-:W-:Y:S02]  /*6de0*/  IMAD R237, R234, c[0x0][0x21c], R237 ;  /* 0x00008700eaed7a24 */ /* 0x000fe400078e02ed */
[----:B------:R-:W-:-:S04]  /*6df0*/  IMAD.WIDE.U32 R14, R110, R108, R226 ;  /* 0x0000006c6e0e7225 */ /* 0x000fc800078e00e2 */
[----:B------:R-:W-:Y:S01]  /*6e00*/  IMAD.IADD R3, R15, 0x1, R3 ;  /* 0x000000010f037824 */ /* 0x000fe200078e0203 */
[----:B------:R-:W-:Y:S02]  /*6e10*/  @P2 LEA R26, P0, R14, c[0x0][0x1c8], 0x1 ;  /* 0x000072000e1a2a11 */ /* 0x000fe400078008ff */
[----:B-1---5:R-:W-:Y:S02]  /*6e20*/  @!P4 LEA R34, P1, R64, R10, 0x1 ;  /* 0x0000000a4022c211 */ /* 0x022fe400078208ff */
[----:B------:R-:W-:Y:S02]  /*6e30*/  @P2 LEA.HI.X R27, R14, c[0x0][0x1cc], R3, 0x1, P0 ;  /* 0x000073000e1b2a11 */ /* 0x000fe400000f0c03 */
[----:B------:R-:W-:Y:S02]  /*6e40*/  @P5 LEA R13, P0, R13, R14, 0x5 ;  /* 0x0000000e0d0d5211 */ /* 0x000fe400078028ff */
[----:B------:R-:W-:Y:S02]  /*6e50*/  @!P4 LEA.HI.X R35, R64, R11, R65, 0x1, P1 ;  /* 0x0000000b4023c211 */ /* 0x000fe400008f0c41 */
[----:B------:R-:W-:-:S02]  /*6e60*/  @P5 LEA.HI.X R8, R8, R3, R12, 0x5, P0 ;  /* 0x0000000308085211 */ /* 0x000fc400000f2c0c */
[C---:B------:R-:W-:Y:S02]  /*6e70*/  @P5 LEA R16, P0, R13.reuse, c[0x0][0x1c8], 0x1 ;  /* 0x000072000d105a11 */ /* 0x040fe400078008ff */
[----:B------:R-:W-:Y:S02]  /*6e80*/  IADD3 R12, R6, 0x20, RZ ;  /* 0x00000020060c7810 */ /* 0x000fe40007ffe0ff */
[----:B------:R-:W-:Y:S02]  /*6e90*/  @P5 LEA.HI.X R17, R13, c[0x0][0x1cc], R8, 0x1, P0 ;  /* 0x000073000d115a11 */ /* 0x000fe400000f0c08 */
[----:B------:R-:W-:Y:S02]  /*6ea0*/  @P3 IADD3 R8, P0, R14, UR12, RZ ;  /* 0x0000000c0e083c10 */ /* 0x000fe4000ff1e0ff */
[----:B------:R-:W-:Y:S02]  /*6eb0*/  ISETP.GE.AND P1, PT, R64, c[0x0][0x198], PT ;  /* 0x0000660040007a0c */ /* 0x000fe40003f26270 */
[----:B------:R-:W-:-:S02]  /*6ec0*/  @P3 IADD3.X R3, R3, UR6, RZ, P0, !PT ;  /* 0x0000000603033c10 */ /* 0x000fc400087fe4ff */
[----:B------:R-:W-:-:S04]  /*6ed0*/  @P3 LEA R14, P0, R8, c[0x0][0x1c8], 0x1 ;  /* 0x00007200080e3a11 */ /* 0x000fc800078008ff */
[----:B------:R-:W-:Y:S02]  /*6ee0*/  @P3 LEA.HI.X R15, R8, c[0x0][0x1cc], R3, 0x1, P0 ;  /* 0x00007300080f3a11 */ /* 0x000fe400000f0c03 */
[-C--:B------:R-:W-:Y:S02]  /*6ef0*/  ISETP.GE.AND P3, PT, R12, R7.reuse, PT ;  /* 0x000000070c00720c */ /* 0x080fe40003f66270 */
[----:B------:R-:W-:Y:S02]  /*6f00*/  IADD3 R12, R64, 0x40, RZ ;  /* 0x00000040400c7810 */ /* 0x000fe40007ffe0ff */
[----:B------:R-:W-:Y:S02]  /*6f10*/  IADD3 R8, R6, 0x40, RZ ;  /* 0x0000004006087810 */ /* 0x000fe40007ffe0ff */
[----:B------:R-:W-:Y:S02]  /*6f20*/  @!P4 SHF.R.S32.HI R3, RZ, 0x1f, R12 ;  /* 0x0000001fff03c819 */ /* 0x000fe4000001140c */
[----:B------:R-:W-:-:S02]  /*6f30*/  ISETP.GE.AND P5, PT, R8, R7, PT ;  /* 0x000000070800720c */ /* 0x000fc40003fa6270 */
[----:B------:R-:W-:Y:S02]  /*6f40*/  @!P4 LEA.HI R32, R3, R12, RZ, 0x3 ;  /* 0x0000000c0320c211 */ /* 0x000fe400078f18ff */
[----:B------:R-:W-:Y:S02]  /*6f50*/  IADD3 R8, R6, 0x60, RZ ;  /* 0x0000006006087810 */ /* 0x000fe40007ffe0ff */
[----:B------:R-:W-:Y:S02]  /*6f60*/  @!P4 LOP3.LUT R32, R32, 0xfffffff8, RZ, 0xc0, !PT ;  /* 0xfffffff82020c812 */ /* 0x000fe400078ec0ff */
[----:B------:R-:W-:Y:S02]  /*6f70*/  ISETP.GE.AND P6, PT, R8, R7, PT ;  /* 0x000000070800720c */ /* 0x000fe40003fc6270 */
[----:B------:R-:W-:Y:S01]  /*6f80*/  LEA.HI R8, R37, R74, RZ, 0x6 ;  /* 0x0000004a25087211 */ /* 0x000fe200078f30ff */
[----:B------:R-:W-:Y:S01]  /*6f90*/  @!P4 IMAD.WIDE R32, R32, 0x2, R10 ;  /* 0x000000022020c825 */ /* 0x000fe200078e020a */
[----:B------:R-:W-:-:S02]  /*6fa0*/  @!P3 LEA R24, P0, R64, R42, 0x1 ;  /* 0x0000002a4018b211 */ /* 0x000fc400078008ff */
[----:B------:R-:W-:Y:S01]  /*6fb0*/  @!P3 SHF.R.S32.HI R5, RZ, 0x1f, R12 ;  /* 0x0000001fff05b819 */ /* 0x000fe2000001140c */
[----:B------:R-:W-:Y:S01]  /*6fc0*/  IMAD.SHL.U32 R11, R4, 0x40, RZ ;  /* 0x00000040040b7824 */ /* 0x000fe200078e00ff */
[----:B------:R-:W-:Y:S01]  /*6fd0*/  @!P3 LEA.HI.X R25, R64, R43, R65, 0x1, P0 ;  /* 0x0000002b4019b211 */ /* 0x000fe200000f0c41 */
[----:B------:R-:W-:Y:S01]  /*6fe0*/  IMAD.SHL.U32 R8, R8, 0x8, RZ ;  /* 0x0000000808087824 */ /* 0x000fe200078e00ff */
[----:B------:R-:W-:Y:S02]  /*6ff0*/  @!P5 LEA R22, P0, R64, R40, 0x1 ;  /* 0x000000284016d211 */ /* 0x000fe400078008ff */
[----:B------:R-:W-:Y:S02]  /*7000*/  LOP3.LUT R11, R11, 0x1c0, RZ, 0xc0, !PT ;  /* 0x000001c00b0b7812 */ /* 0x000fe400078ec0ff */
[----:B------:R-:W-:Y:S02]  /*7010*/  LOP3.LUT R8, R8, 0xfffffe00, RZ, 0xc0, !PT ;  /* 0xfffffe0008087812 */ /* 0x000fe400078ec0ff */
[----:B------:R-:W-:-:S02]  /*7020*/  LOP3.LUT R30, R11, 0x38, R64, 0xf8, !PT ;  /* 0x000000380b1e7812 */ /* 0x000fc400078ef840 */
[----:B------:R-:W-:Y:S02]  /*7030*/  SHF.R.U32.HI R9, RZ, 0x3, R11 ;  /* 0x00000003ff097819 */ /* 0x000fe4000001160b */
[----:B------:R-:W-:Y:S02]  /*7040*/  @!P5 LEA.HI.X R23, R64, R41, R65, 0x1, P0 ;  /* 0x000000294017d211 */ /* 0x000fe400000f0c41 */
[----:B------:R-:W-:Y:S02]  /*7050*/  LOP3.LUT R30, R8, R30, R9, 0xf6, !PT ;  /* 0x0000001e081e7212 */ /* 0x000fe400078ef609 */
[----:B------:R-:W-:Y:S02]  /*7060*/  @!P6 LEA R20, P0, R64, R18, 0x1 ;  /* 0x000000124014e211 */ /* 0x000fe400078008ff */
[----:B------:R-:W-:Y:S01]  /*7070*/  @!P5 SHF.R.S32.HI R3, RZ, 0x1f, R12 ;  /* 0x0000001fff03d819 */ /* 0x000fe2000001140c */
[----:B------:R-:W-:Y:S01]  /*7080*/  @!P4 IMAD.SHL.U32 R10, R30, 0x2, RZ ;  /* 0x000000021e0ac824 */ /* 0x000fe200078e00ff */
[----:B------:R-:W-:-:S02]  /*7090*/  @!P6 LEA.HI.X R21, R64, R19, R65, 0x1, P0 ;  /* 0x000000134015e211 */ /* 0x000fc400000f0c41 */
[-C--:B------:R-:W-:Y:S02]  /*70a0*/  @!P3 LEA.HI R5, R5, R12.reuse, RZ, 0x3 ;  /* 0x0000000c0505b211 */ /* 0x080fe400078f18ff */
[----:B------:R1:W-:Y:S01]  /*70b0*/  @!P4 LDGSTS.E.BYPASS.LTC128B.128 [R10+0x100], [R34.64], !P1 ;  /* 0x00100000220acfae */ /* 0x0003e2000c901d50 */
[----:B------:R-:W-:Y:S02]  /*70c0*/  ISETP.GE.AND P0, PT, R12, c[0x0][0x198], PT ;  /* 0x000066000c007a0c */ /* 0x000fe40003f06270 */
[----:B------:R-:W-:Y:S02]  /*70d0*/  @!P5 LEA.HI R3, R3, R12, RZ, 0x3 ;  /* 0x0000000c0303d211 */ /* 0x000fe400078f18ff */
[----:B------:R-:W-:Y:S02]  /*70e0*/  @!P3 LOP3.LUT R5, R5, 0xfffffff8, RZ, 0xc0, !PT ;  /* 0xfffffff80505b812 */ /* 0x000fe400078ec0ff */
[----:B------:R-:W-:Y:S02]  /*70f0*/  @!P5 LOP3.LUT R3, R3, 0xfffffff8, RZ, 0xc0, !PT ;  /* 0xfffffff80303d812 */ /* 0x000fe400078ec0ff */
[----:B------:R-:W-:Y:S01]  /*7100*/  P2R R13, PR, RZ, 0x8 ;  /* 0x00000008ff0d7803 */ /* 0x000fe20000000000 */
[----:B------:R-:W-:-:S04]  /*7110*/  @!P3 IMAD.WIDE R42, R5, 0x2, R42 ;  /* 0x00000002052ab825 */ /* 0x000fc800078e022a */
[----:B------:R-:W-:Y:S01]  /*7120*/  @!P3 IMAD.SHL.U32 R5, R30, 0x2, RZ ;  /* 0x000000021e05b824 */ /* 0x000fe200078e00ff */
[----:B------:R2:W-:Y:S01]  /*7130*/  @!P4 LDGSTS.E.BYPASS.LTC128B.128 [R10+0x4100], [R32.64], !P0 ;  /* 0x04100000200acfae */ /* 0x0005e2000c101d50 */
[----:B------:R-:W-:-:S03]  /*7140*/  @!P5 IMAD.WIDE R44, R3, 0x2, R40 ;  /* 0x00000002032cd825 */ /* 0x000fc600078e0228 */
[----:B------:R3:W-:Y:S01]  /*7150*/  @!P3 LDGSTS.E.BYPASS.LTC128B.128 [R5+0x1100], [R24.64], !P1 ;  /* 0x011000001805bfae */ /* 0x0007e2000c901d50 */
[C---:B------:R-:W-:Y:S02]  /*7160*/  @!P5 IMAD.SHL.U32 R3, R30.reuse, 0x2, RZ ;  /* 0x000000021e03d824 */ /* 0x040fe400078e00ff */
[----:B------:R-:W-:Y:S01]  /*7170*/  @!P6 IMAD.SHL.U32 R41, R30, 0x2, RZ ;  /* 0x000000021e29e824 */ /* 0x000fe200078e00ff */
[----:B------:R4:W-:Y:S01]  /*7180*/  @!P3 LDGSTS.E.BYPASS.LTC128B.128 [R5+0x5100], [R42.64], !P0 ;  /* 0x051000002a05bfae */ /* 0x0009e2000c101d50 */
[----:B------:R-:W-:Y:S02]  /*7190*/  ISETP.GE.AND P3, PT, R28, 0x21, PT ;  /* 0x000000211c00780c */ /* 0x000fe40003f66270 */
[----:B-1----:R-:W-:Y:S01]  /*71a0*/  @!P6 SHF.R.S32.HI R35, RZ, 0x1f, R12 ;  /* 0x0000001fff23e819 */ /* 0x002fe2000001140c */
[----:B------:R1:W-:Y:S03]  /*71b0*/  @!P5 LDGSTS.E.BYPASS.LTC128B.128 [R3+0x2100], [R22.64], !P1 ;  /* 0x021000001603dfae */ /* 0x0003e6000c901d50 */
[----:B------:R-:W-:Y:S01]  /*71c0*/  @!P6 LEA.HI R35, R35, R12, RZ, 0x3 ;  /* 0x0000000c2323e211 */ /* 0x000fe200078f18ff */
[----:B------:R1:W-:Y:S03]  /*71d0*/  @!P5 LDGSTS.E.BYPASS.LTC128B.128 [R3+0x6100], [R44.64], !P0 ;  /* 0x061000002c03dfae */ /* 0x0003e6000c101d50 */
[----:B------:R-:W-:Y:S01]  /*71e0*/  @!P6 LOP3.LUT R35, R35, 0xfffffff8, RZ, 0xc0, !PT ;  /* 0xfffffff82323e812 */ /* 0x000fe200078ec0ff */
[----:B------:R1:W-:Y:S04]  /*71f0*/  @!P6 LDGSTS.E.BYPASS.LTC128B.128 [R41+0x3100], [R20.64], !P1 ;  /* 0x031000001429efae */ /* 0x0003e8000c901d50 */
[----:B--2---:R-:W-:Y:S01]  /*7200*/  @!P6 IMAD.WIDE R32, R35, 0x2, R18 ;  /* 0x000000022320e825 */ /* 0x004fe200078e0212 */
[----:B------:R-:W-:-:S02]  /*7210*/  LEA.HI R19, R37, R74, RZ, 0x4 ;  /* 0x0000004a25137211 */ /* 0x000fc400078f20ff */
[----:B------:R-:W-:Y:S01]  /*7220*/  P2R R10, PR, RZ, 0x10 ;  /* 0x00000010ff0a7803 */ /* 0x000fe20000000000 */
[----:B---3--:R-:W-:Y:S01]  /*7230*/  @P2 IMAD.SHL.U32 R25, R30, 0x2, RZ ;  /* 0x000000021e192824 */ /* 0x008fe200078e00ff */
[----:B------:R2:W-:Y:S01]  /*7240*/  @!P6 LDGSTS.E.BYPASS.LTC128B.128 [R41+0x7100], [R32.64], !P0 ;  /* 0x071000002029efae */ /* 0x0005e2000c101d50 */
[----:B------:R-:W-:Y:S02]  /*7250*/  ISETP.GE.AND P0, PT, R12, c[0x0][0x1d4], PT ;  /* 0x000075000c007a0c */ /* 0x000fe40003f06270 */
[----:B------:R-:W-:Y:S01]  /*7260*/  ISETP.GE.AND P4, PT, R64, c[0x0][0x1d4], PT ;  /* 0x0000750040007a0c */ /* 0x000fe20003f86270 */
[----:B------:R-:W0:Y:S01]  /*7270*/  LDGDEPBAR ;  /* 0x00000000000079af */ /* 0x000e220000000000 */
[----:B----4-:R-:W-:Y:S02]  /*7280*/  IMAD.MOV.U32 R5, RZ, RZ, 0x10 ;  /* 0x00000010ff057424 */ /* 0x010fe400078e00ff */
[----:B-1----:R-:W-:Y:S01]  /*7290*/  IMAD.WIDE.U32 R22, R123, c[0x0][0x208], R64 ;  /* 0x000082007b167a25 */ /* 0x002fe200078e0040 */
[----:B------:R-:W-:-:S08]  /*72a0*/  LOP3.LUT R3, R19, 0xfffffff0, RZ, 0xc0, !PT ;  /* 0xfffffff013037812 */ /* 0x000fd000078ec0ff */
[----:B------:R2:W-:Y:S01]  /*72b0*/  @P2 LDGSTS.E.BYPASS.LTC128B.128 [R25+0x8100], [R26.64], !P4 ;  /* 0x081000001a192fae */ /* 0x0005e2000e101d50 */
[----:B------:R-:W-:Y:S01]  /*72c0*/  IMAD.IADD R3, R74, 0x1, -R3 ;  /* 0x000000014a037824 */ /* 0x000fe200078e0a03 */
[----:B------:R-:W-:Y:S01]  /*72d0*/  @P4 LOP3.LUT R222, R222, 0x40000, RZ, 0xfc, !PT ;  /* 0x00040000dede4812 */ /* 0x000fe200078efcff */
[----:B------:R-:W-:Y:S01]  /*72e0*/  @P3 IMAD.SHL.U32 R21, R30, 0x2, RZ ;  /* 0x000000021e153824 */ /* 0x000fe200078e00ff */
[----:B------:R2:W-:Y:S01]  /*72f0*/  @P2 LDGSTS.E.BYPASS.LTC128B.128 [R25+0xb100], [R26.64+0x80], !P0 ;  /* 0x0b1000801a192fae */ /* 0x0005e2000c101d50 */
[----:B------:R-:W-:Y:S01]  /*7300*/  IMAD.MOV.U32 R20, RZ, RZ, R22 ;  /* 0x000000ffff147224 */ /* 0x000fe200078e0016 */
[----:B------:R-:W-:Y:S02]  /*7310*/  SHF.R.S32.HI R12, RZ, 0x1f, R3 ;  /* 0x0000001fff0c7819 */ /* 0x000fe40000011403 */
[----:B------:R1:W-:Y:S01]  /*7320*/  @P3 LDGSTS.E.BYPASS.LTC128B.128 [R21+0x9100], [R16.64], !P4 ;  /* 0x0910000010153fae */ /* 0x0003e2000e101d50 */
[----:B------:R-:W-:Y:S02]  /*7330*/  LOP3.LUT R222, R222, 0xfffdffff, RZ, 0xc0, !PT ;  /* 0xfffdffffdede7812 */ /* 0x000fe400078ec0ff */
[----:B------:R-:W-:Y:S01]  /*7340*/  LEA.HI R12, R12, R3, RZ, 0x3 ;  /* 0x000000030c0c7211 */ /* 0x000fe200078f18ff */
[----:B------:R1:W-:Y:S01]  /*7350*/  @P3 LDGSTS.E.BYPASS.LTC128B.128 [R21+0xc100], [R16.64+0x80], !P0 ;  /* 0x0c10008010153fae */ /* 0x0003e2000c101d50 */
[----:B------:R-:W-:-:S02]  /*7360*/  @P0 LOP3.LUT R222, R222, 0x20000, RZ, 0xfc, !PT ;  /* 0x00020000dede0812 */ /* 0x000fc400078efcff */
[----:B------:R-:W-:-:S05]  /*7370*/  LOP3.LUT R18, R12, 0xfffffff8, RZ, 0xc0, !PT ;  /* 0xfffffff80c127812 */ /* 0x000fca00078ec0ff */
[----:B------:R-:W-:Y:S02]  /*7380*/  IMAD.IADD R18, R3, 0x1, -R18 ;  /* 0x0000000103127824 */ /* 0x000fe400078e0a12 */
[----:B------:R-:W-:-:S03]  /*7390*/  IMAD.MOV.U32 R3, RZ, RZ, 0x20 ;  /* 0x00000020ff037424 */ /* 0x000fc600078e00ff */
[C---:B------:R-:W-:Y:S01]  /*73a0*/  R2P PR, R18.reuse, 0x6 ;  /* 0x0000000612007804 */ /* 0x040fe20000000000 */
[----:B------:R-:W-:Y:S01]  /*73b0*/  IMAD.SHL.U32 R18, R18, 0x40, RZ ;  /* 0x0000004012127824 */ /* 0x000fe200078e00ff */
[----:B------:R-:W-:-:S03]  /*73c0*/  ISETP.NE.AND P3, PT, R13, RZ, PT ;  /* 0x000000ff0d00720c */ /* 0x000fc60003f65270 */
[----:B------:R-:W-:Y:S02]  /*73d0*/  SEL R5, R5, 0xfffffff0, !P1 ;  /* 0xfffffff005057807 */ /* 0x000fe40004800000 */
[----:B------:R-:W-:Y:S02]  /*73e0*/  ISETP.GE.AND P1, PT, R28, 0x41, PT ;  /* 0x000000411c00780c */ /* 0x000fe40003f26270 */
[----:B------:R-:W-:Y:S01]  /*73f0*/  SEL R3, R3, 0xffffffe0, !P2 ;  /* 0xffffffe003037807 */ /* 0x000fe20005000000 */
[----:B-1----:R-:W-:Y:S02]  /*7400*/  IMAD.IADD R21, R23, 0x1, R0 ;  /* 0x0000000117157824 */ /* 0x002fe400078e0200 */
[----:B------:R-:W-:Y:S02]  /*7410*/  IMAD R16, R218, c[0x0][0x210], RZ ;  /* 0x00008400da107a24 */ /* 0x000fe400078e02ff */
[----:B------:R-:W-:-:S06]  /*7420*/  IMAD.WIDE.U32 R20, R219, c[0x0][0x210], R20 ;  /* 0x00008400db147a25 */ /* 0x000fcc00078e0014 */
[----:B------:R-:W-:Y:S02]  /*7430*/  @P1 IMAD.SHL.U32 R13, R30, 0x2, RZ ;  /* 0x000000021e0d1824 */ /* 0x000fe400078e00ff */
[----:B------:R-:W-:-:S03]  /*7440*/  IMAD R16, R219, c[0x0][0x214], R16 ;  /* 0x00008500db107a24 */ /* 0x000fc600078e0210 */
[----:B------:R1:W-:Y:S01]  /*7450*/  @P1 LDGSTS.E.BYPASS.LTC128B.128 [R13+0xa100], [R14.64], !P4 ;  /* 0x0a1000000e0d1fae */ /* 0x0003e2000e101d50 */
[----:B------:R-:W-:Y:S01]  /*7460*/  ISETP.NE.AND P4, PT, R10, RZ, PT ;  /* 0x000000ff0a00720c */ /* 0x000fe20003f85270 */
[----:B------:R-:W-:Y:S01]  /*7470*/  IMAD.IADD R21, R16, 0x1, R21 ;  /* 0x0000000110157824 */ /* 0x000fe200078e0215 */
[----:B------:R-:W-:Y:S01]  /*7480*/  SHF.R.S32.HI R10, RZ, 0x4, R19 ;  /* 0x00000004ff0a7819 */ /* 0x000fe20000011413 */
[----:B------:R1:W-:Y:S01]  /*7490*/  @P1 LDGSTS.E.BYPASS.LTC128B.128 [R13+0xd100], [R14.64+0x80], !P0 ;  /* 0x0d1000800e0d1fae */ /* 0x0003e2000c101d50 */
[----:B------:R-:W-:Y:S01]  /*74a0*/  ISETP.LT.AND P0, PT, RZ, c[0x0][0x27c], PT ;  /* 0x00009f00ff007a0c */ /* 0x000fe20003f01270 */
[----:B------:R-:W-:Y:S01]  /*74b0*/  IMAD.WIDE.U32 R234, R234, c[0x0][0x218], R20 ;  /* 0x00008600eaea7a25 */ /* 0x000fe200078e0014 */
[----:B------:R-:W-:Y:S01]  /*74c0*/  LEA.HI R19, R19, R10, RZ, 0x1 ;  /* 0x0000000a13137211 */ /* 0x000fe200078f08ff */
[----:B------:R-:W0:Y:S02]  /*74d0*/  LDGDEPBAR ;  /* 0x00000000000079af */ /* 0x000e240000000000 */
[----:B------:R-:W-:Y:S01]  /*74e0*/  IMAD.IADD R237, R235, 0x1, R237 ;  /* 0x00000001ebed7824 */ /* 0x000fe200078e02ed */
[----:B------:R-:W-:-:S05]  /*74f0*/  LOP3.LUT R17, R19, 0xfffffffe, RZ, 0xc0, !PT ;  /* 0xfffffffe13117812 */ /* 0x000fca00078ec0ff */
[----:B------:R-:W-:-:S04]  /*7500*/  IMAD.IADD R0, R10, 0x1, -R17 ;  /* 0x000000010a007824 */ /* 0x000fc800078e0a11 */
[----:B------:R-:W-:Y:S01]  /*7510*/  IMAD.SHL.U32 R10, R0, 0x8, RZ ;  /* 0x00000008000a7824 */ /* 0x000fe200078e00ff */
[----:B-1----:R-:W-:-:S04]  /*7520*/  LOP3.LUT R13, R18, 0x1c0, RZ, 0xc0, !PT ;  /* 0x000001c0120d7812 */ /* 0x002fc800078ec0ff */
[----:B------:R-:W-:Y:S02]  /*7530*/  LOP3.LUT R10, R13, 0x8, R10, 0xf8, !PT ;  /* 0x000000080d0a7812 */ /* 0x000fe400078ef80a */
[----:B------:R-:W-:-:S04]  /*7540*/  SHF.R.U32.HI R13, RZ, 0x3, R13 ;  /* 0x00000003ff0d7819 */ /* 0x000fc8000001160d */
[----:B------:R-:W-:Y:S01]  /*7550*/  LOP3.LUT R2, R10, R13, RZ, 0x3c, !PT ;  /* 0x0000000d0a027212 */ /* 0x000fe200078e3cff */
[----:B------:R-:W-:-:S05]  /*7560*/  IMAD.SHL.U32 R13, R12, 0x40, RZ ;  /* 0x000000400c0d7824 */ /* 0x000fca00078e00ff */
[----:B------:R-:W-:Y:S01]  /*7570*/  LOP3.LUT R2, R2, 0xfffffe00, R13, 0xf8, !PT ;  /* 0xfffffe0002027812 */ /* 0x000fe200078ef80d */
[----:B------:R-:W-:Y:S05]  /*7580*/  @P0 BRA `(.L_x_346) ;  /* 0x0000002000000947 */ /* 0x000fea0003800000 */
[----:B--2---:R-:W-:-:S04]  /*7590*/  DEPBAR.LE SB0, 0x1 ;  /* 0x000080400000791a */ /* 0x004fc80000000000 */
[----:B------:R-:W-:Y:S05]  /*75a0*/  BRA `(.L_x_347) ;  /* 0x000048b000007947 */ /* 0x000fea0003800000 */
.L_x_346:
[----:B--2---:R-:W-:Y:S01]  /*75b0*/  ULDC.U8 UR4, c[0x0][0x298] ;  /* 0x0000a60000047ab9 */ /* 0x004fe20000000000 */
[----:B------:R-:W-:Y:S01]  /*75c0*/  SHF.R.S32.HI R12, RZ, 0x1f, R75 ;  /* 0x0000001fff0c7819 */ /* 0x000fe2000001144b */
[C---:B------:R-:W-:Y:S01]  /*75d0*/  IMAD.WIDE.U32 R14, R75.reuse, c[0x0][0x280], RZ ;  /* 0x0000a0004b0e7a25 */ /* 0x040fe200078e00ff */
[----:B------:R-:W-:Y:S01]  /*75e0*/  ISETP.NE.AND P0, PT, RZ, UR4, PT ;  /* 0x00000004ff007c0c */ /* 0x000fe2000bf05270 */
[----:B------:R-:W-:Y:S02]  /*75f0*/  BSSY B2, `(.L_x_347) ;  /* 0x0000486000027945 */ /* 0x000fe40003800000 */
[C---:B------:R-:W-:Y:S02]  /*7600*/  IMAD R10, R12.reuse, c[0x0][0x280], RZ ;  /* 0x0000a0000c0a7a24 */ /* 0x040fe400078e02ff */
[----:B------:R-:W-:Y:S02]  /*7610*/  IMAD R12, R12, c[0x0][0x290], RZ ;  /* 0x0000a4000c0c7a24 */ /* 0x000fe400078e02ff */
[----:B------:R-:W-:Y:S01]  /*7620*/  IMAD R13, R75, c[0x0][0x284], R10 ;  /* 0x0000a1004b0d7a24 */ /* 0x000fe200078e020a */
[----:B------:R-:W-:Y:S01]  /*7630*/  LEA R10, R29, R6, 0x5 ;  /* 0x000000061d0a7211 */ /* 0x000fe200078e28ff */
[C---:B------:R-:W-:Y:S01]  /*7640*/  IMAD R12, R75.reuse, c[0x0][0x294], R12 ;  /* 0x0000a5004b0c7a24 */ /* 0x040fe200078e020c */
[----:B------:R-:W-:Y:S01]  /*7650*/  SHF.L.U32 R6, R30, 0x1, RZ ;  /* 0x000000011e067819 */ /* 0x000fe200000006ff */
[----:B------:R-:W-:Y:S01]  /*7660*/  IMAD.WIDE.U32 R16, R75, c[0x0][0x290], RZ ;  /* 0x0000a4004b107a25 */ /* 0x000fe200078e00ff */
[----:B------:R-:W-:-:S04]  /*7670*/  IADD3 R21, R13, R15, RZ ;  /* 0x0000000f0d157210 */ /* 0x000fc80007ffe0ff */
[----:B------:R-:W-:Y:S01]  /*7680*/  IADD3 R19, R12, R17, RZ ;  /* 0x000000110c137210 */ /* 0x000fe20007ffe0ff */
[----:B------:R-:W-:Y:S05]  /*7690*/  @!P0 BRA `(.L_x_348) ;  /* 0x0000239000008947 */ /* 0x000fea0003800000 */
[----:B------:R-:W-:Y:S01]  /*76a0*/  ISETP.NE.AND P1, PT, R217, 0x1, PT ;  /* 0x00000001d900780c */ /* 0x000fe20003f25270 */
[----:B------:R-:W-:Y:S01]  /*76b0*/  IMAD.MOV.U32 R18, RZ, RZ, R16 ;  /* 0x000000ffff127224 */ /* 0x000fe200078e0010 */
[----:B------:R-:W-:Y:S01]  /*76c0*/  MOV R20, R14 ;  /* 0x0000000e00147202 */ /* 0x000fe20000000f00 */
[----:B------:R-:W-:Y:S01]  /*76d0*/  BSSY B0, `(.L_x_349) ;  /* 0x000002d000007945 */ /* 0x000fe20003800000 */
[----:B------:R-:W-:Y:S01]  /*76e0*/  CS2R R52, SRZ ;  /* 0x0000000000347805 */ /* 0x000fe2000001ff00 */
[----:B------:R-:W-:Y:S01]  /*76f0*/  CS2R R78, SRZ ;  /* 0x00000000004e7805 */ /* 0x000fe2000001ff00 */
[----:B------:R-:W-:Y:S01]  /*7700*/  CS2R R60, SRZ ;  /* 0x00000000003c7805 */ /* 0x000fe2000001ff00 */
[----:B------:R-:W-:Y:S01]  /*7710*/  CS2R R76, SRZ ;  /* 0x00000000004c7805 */ /* 0x000fe2000001ff00 */
[----:B------:R-:W-:-:S05]  /*7720*/  CS2R R62, SRZ ;  /* 0x00000000003e7805 */ /* 0x000fca000001ff00 */
[----:B------:R-:W-:-:S05]  /*7730*/  @P1 IMAD.HI.U32 R8, R10, c[0x0][0x2c8], RZ ;  /* 0x0000b2000a081a27 */ /* 0x000fca00078e00ff */
[----:B------:R-:W-:-:S04]  /*7740*/  @P1 SHF.R.U32.HI R10, RZ, c[0x0][0x2cc], R8 ;  /* 0x0000b300ff0a1a19 */ /* 0x000fc80000011608 */
[----:B------:R-:W-:Y:S01]  /*7750*/  SHF.R.S32.HI R8, RZ, 0x1f, R10 ;  /* 0x0000001fff087819 */ /* 0x000fe2000001140a */
[----:B------:R-:W-:-:S04]  /*7760*/  IMAD.WIDE.U32 R12, R10, c[0x0][0x280], R20 ;  /* 0x0000a0000a0c7a25 */ /* 0x000fc800078e0014 */
[----:B------:R-:W-:Y:S01]  /*7770*/  IMAD R9, R8, c[0x0][0x280], RZ ;  /* 0x0000a00008097a24 */ /* 0x000fe200078e02ff */
[----:B------:R-:W-:Y:S01]  /*7780*/  LEA R15, P0, R12, c[0x0][0x270], 0x1 ;  /* 0x00009c000c0f7a11 */ /* 0x000fe200078008ff */
[----:B------:R-:W-:-:S04]  /*7790*/  IMAD.WIDE.U32 R18, R10, c[0x0][0x290], R18 ;  /* 0x0000a4000a127a25 */ /* 0x000fc800078e0012 */
[----:B------:R-:W-:Y:S01]  /*77a0*/  IMAD R9, R10, c[0x0][0x284], R9 ;  /* 0x0000a1000a097a24 */ /* 0x000fe200078e0209 */
[----:B------:R1:W2:Y:S04]  /*77b0*/  SHFL.IDX PT, R16, R15, RZ, 0x181f ;  /* 0x00181fff0f107589 */ /* 0x0002a800000e0000 */
[----:B------:R-:W-:Y:S01]  /*77c0*/  IADD3 R20, R13, R9, RZ ;  /* 0x000000090d147210 */ /* 0x000fe20007ffe0ff */
[----:B------:R-:W-:Y:S02]  /*77d0*/  IMAD R9, R8, c[0x0][0x290], RZ ;  /* 0x0000a40008097a24 */ /* 0x000fe400078e02ff */
[----:B------:R-:W-:Y:S01]  /*77e0*/  IMAD.SHL.U32 R13, R29, 0x4, RZ ;  /* 0x000000041d0d7824 */ /* 0x000fe200078e00ff */
[----:B------:R-:W-:Y:S01]  /*77f0*/  LEA.HI.X R20, R12, c[0x0][0x274], R20, 0x1, P0 ;  /* 0x00009d000c147a11 */ /* 0x000fe200000f0c14 */
[----:B------:R-:W-:Y:S01]  /*7800*/  IMAD R9, R10, c[0x0][0x294], R9 ;  /* 0x0000a5000a097a24 */ /* 0x000fe200078e0209 */
[----:B------:R-:W-:-:S03]  /*7810*/  LEA R12, P0, R18, c[0x0][0x288], 0x1 ;  /* 0x0000a200120c7a11 */ /* 0x000fc600078008ff */
[----:B------:R1:W3:Y:S01]  /*7820*/  SHFL.IDX PT, R17, R20, RZ, 0x181f ;  /* 0x00181fff14117589 */ /* 0x0002e200000e0000 */
[----:B------:R-:W-:-:S03]  /*7830*/  IADD3 R14, R19, R9, RZ ;  /* 0x00000009130e7210 */ /* 0x000fc60007ffe0ff */
[----:B------:R1:W4:Y:S01]  /*7840*/  SHFL.IDX PT, R10, R12, RZ, 0x181f ;  /* 0x00181fff0c0a7589 */ /* 0x00032200000e0000 */
[----:B------:R-:W-:-:S05]  /*7850*/  LEA.HI.X R14, R18, c[0x0][0x28c], R14, 0x1, P0 ;  /* 0x0000a300120e7a11 */ /* 0x000fca00000f0c0e */
[----:B------:R1:W1:Y:S01]  /*7860*/  SHFL.IDX PT, R11, R14, RZ, 0x181f ;  /* 0x00181fff0e0b7589 */ /* 0x00026200000e0000 */
[----:B------:R-:W-:Y:S05]  /*7870*/  @P4 BRA `(.L_x_350) ;  /* 0x0000012000004947 */ /* 0x000fea0003800000 */
[C---:B--2---:R-:W-:Y:S01]  /*7880*/  ISETP.GE.AND P0, PT, R13.reuse, c[0x0][0x27c], PT ;  /* 0x00009f000d007a0c */ /* 0x044fe20003f06270 */
[----:B------:R-:W-:Y:S01]  /*7890*/  CS2R R60, SRZ ;  /* 0x00000000003c7805 */ /* 0x000fe2000001ff00 */
[----:B------:R-:W-:Y:S01]  /*78a0*/  CS2R R62, SRZ ;  /* 0x00000000003e7805 */ /* 0x000fe2000001ff00 */
[----:B------:R-:W-:-:S10]  /*78b0*/  IADD3 R8, R13, 0x20, RZ ;  /* 0x000000200d087810 */ /* 0x000fd40007ffe0ff */
[----:B---3--:R-:W-:-:S04]  /*78c0*/  @!P0 IMAD.WIDE R22, R13, 0x2, R16 ;  /* 0x000000020d168825 */ /* 0x008fc800078e0210 */
[----:B-1--4-:R-:W-:Y:S01]  /*78d0*/  @!P0 IMAD.WIDE R18, R13, 0x2, R10 ;  /* 0x000000020d128825 */ /* 0x012fe200078e020a */
[----:B------:R1:W5:Y:S04]  /*78e0*/  @!P0 LD.E.64 R60, [R22.64] ;  /* 0x00000010163c8980 */ /* 0x000368000c101b00 */
[----:B------:R1:W5:Y:S01]  /*78f0*/  @!P0 LD.E.64 R62, [R18.64] ;  /* 0x00000010123e8980 */ /* 0x000362000c101b00 */
[----:B------:R-:W-:Y:S01]  /*7900*/  ISETP.GE.AND P0, PT, R8, c[0x0][0x27c], PT ;  /* 0x00009f0008007a0c */ /* 0x000fe20003f06270 */
[----:B------:R-:W-:Y:S01]  /*7910*/  CS2R R78, SRZ ;  /* 0x00000000004e7805 */ /* 0x000fe2000001ff00 */
[----:B------:R-:W-:-:S11]  /*7920*/  CS2R R76, SRZ ;  /* 0x00000000004c7805 */ /* 0x000fd6000001ff00 */
[----:B------:R-:W-:-:S04]  /*7930*/  @!P0 SHF.R.S32.HI R9, RZ, 0x1f, R8 ;  /* 0x0000001fff098819 */ /* 0x000fc80000011408 */
[----:B------:R-:W-:-:S04]  /*7940*/  @!P0 LEA.HI R8, R9, R8, RZ, 0x2 ;  /* 0x0000000809088211 */ /* 0x000fc800078f10ff */
[----:B------:R-:W-:-:S05]  /*7950*/  @!P0 LOP3.LUT R8, R8, 0xfffffffc, RZ, 0xc0, !PT ;  /* 0xfffffffc08088812 */ /* 0x000fca00078ec0ff */
[----:B------:R-:W-:-:S04]  /*7960*/  @!P0 IMAD.WIDE R16, R8, 0x2, R16 ;  /* 0x0000000208108825 */ /* 0x000fc800078e0210 */
[----:B------:R-:W-:Y:S01]  /*7970*/  @!P0 IMAD.WIDE R8, R8, 0x2, R10 ;  /* 0x0000000208088825 */ /* 0x000fe200078e020a */
[----:B------:R1:W5:Y:S04]  /*7980*/  @!P0 LD.E.64 R78, [R16.64] ;  /* 0x00000010104e8980 */ /* 0x000368000c101b00 */
[----:B------:R1:W5:Y:S02]  /*7990*/  @!P0 LD.E.64 R76, [R8.64] ;  /* 0x00000010084c8980 */ /* 0x000364000c101b00 */
.L_x_350:
[----:B--2---:R-:W-:Y:S05]  /*79a0*/  BSYNC B0 ;  /* 0x0000000000007941 */ /* 0x004fea0003800000 */
.L_x_349:
[----:B-1---5:R-:W-:Y:S01]  /*79b0*/  IMAD.MOV.U32 R11, RZ, RZ, R78 ;  /* 0x000000ffff0b7224 */ /* 0x022fe200078e004e */
[----:B------:R-:W-:Y:S01]  /*79c0*/  MOV R9, R60 ;  /* 0x0000003c00097202 */ /* 0x000fe20000000f00 */
[----:B----4-:R-:W-:Y:S01]  /*79d0*/  IMAD.MOV.U32 R10, RZ, RZ, R79 ;  /* 0x000000ffff0a7224 */ /* 0x010fe200078e004f */
[----:B------:R1:W2:Y:S01]  /*79e0*/  SHFL.IDX PT, R19, R20, 0x1, 0x181f ;  /* 0x00381f0014137f89 */ /* 0x0002a200000e0000 */
[----:B------:R-:W-:Y:S01]  /*79f0*/  IMAD.MOV.U32 R8, RZ, RZ, R61 ;  /* 0x000000ffff087224 */ /* 0x000fe200078e003d */
[----:B------:R-:W-:Y:S01]  /*7a00*/  BSSY B0, `(.L_x_351) ;  /* 0x0000022000007945 */ /* 0x000fe20003800000 */
[----:B------:R-:W-:Y:S01]  /*7a10*/  CS2R R64, SRZ ;  /* 0x0000000000407805 */ /* 0x000fe2000001ff00 */
[----:B------:R-:W-:Y:S01]  /*7a20*/  PRMT R54, R10, 0x5410, R11 ;  /* 0x000054100a367816 */ /* 0x000fe2000000000b */
[----:B------:R-:W-:Y:S01]  /*7a30*/  IMAD.MOV.U32 R11, RZ, RZ, R76 ;  /* 0x000000ffff0b7224 */ /* 0x000fe200078e004c */
[----:B------:R-:W-:Y:S01]  /*7a40*/  PRMT R56, R8, 0x5410, R9 ;  /* 0x0000541008387816 */ /* 0x000fe20000000009 */
[----:B------:R-:W-:Y:S01]  /*7a50*/  IMAD.MOV.U32 R9, RZ, RZ, R62 ;  /* 0x000000ffff097224 */ /* 0x000fe200078e003e */
[----:B------:R-:W-:Y:S01]  /*7a60*/  MOV R10, R77 ;  /* 0x0000004d000a7202 */ /* 0x000fe20000000f00 */
[----:B------:R1:W4:Y:S01]  /*7a70*/  SHFL.IDX PT, R18, R15, 0x1, 0x181f ;  /* 0x00381f000f127f89 */ /* 0x00032200000e0000 */
[----:B------:R-:W-:Y:S01]  /*7a80*/  MOV R8, R63 ;  /* 0x0000003f00087202 */ /* 0x000fe20000000f00 */
[----:B------:R-:W-:Y:S01]  /*7a90*/  CS2R R50, SRZ ;  /* 0x0000000000327805 */ /* 0x000fe2000001ff00 */
[----:B------:R-:W-:Y:S01]  /*7aa0*/  PRMT R49, R10, 0x5410, R11 ;  /* 0x000054100a317816 */ /* 0x000fe2000000000b */
[----:B---3--:R1:W3:Y:S01]  /*7ab0*/  SHFL.IDX PT, R17, R14, 0x1, 0x181f ;  /* 0x00381f000e117f89 */ /* 0x0082e200000e0000 */
[----:B------:R-:W-:Y:S01]  /*7ac0*/  PRMT R55, R8, 0x5410, R9 ;  /* 0x0000541008377816 */ /* 0x000fe20000000009 */
[----:B------:R-:W-:-:S02]  /*7ad0*/  CS2R R58, SRZ ;  /* 0x00000000003a7805 */ /* 0x000fc4000001ff00 */
[----:B------:R1:W1:Y:S01]  /*7ae0*/  SHFL.IDX PT, R16, R12, 0x1, 0x181f ;  /* 0x00381f000c107f89 */ /* 0x00026200000e0000 */
[----:B------:R-:W-:Y:S05]  /*7af0*/  @P3 BRA `(.L_x_352) ;  /* 0x0000012000003947 */ /* 0x000fea0003800000 */
[C---:B------:R-:W-:Y:S01]  /*7b00*/  ISETP.GE.AND P0, PT, R13.reuse, c[0x0][0x27c], PT ;  /* 0x00009f000d007a0c */ /* 0x040fe20003f06270 */
[----:B------:R-:W-:Y:S01]  /*7b10*/  CS2R R64, SRZ ;  /* 0x0000000000407805 */ /* 0x000fe2000001ff00 */
[----:B------:R-:W-:Y:S01]  /*7b20*/  CS2R R58, SRZ ;  /* 0x00000000003a7805 */ /* 0x000fe2000001ff00 */
[----:B------:R-:W-:-:S10]  /*7b30*/  IADD3 R9, R13, 0x20, RZ ;  /* 0x000000200d097810 */ /* 0x000fd40007ffe0ff */
[----:B--2-4-:R-:W-:-:S04]  /*7b40*/  @!P0 IMAD.WIDE R22, R13, 0x2, R18 ;  /* 0x000000020d168825 */ /* 0x014fc800078e0212 */
[----:B-1-3--:R-:W-:Y:S01]  /*7b50*/  @!P0 IMAD.WIDE R10, R13, 0x2, R16 ;  /* 0x000000020d0a8825 */ /* 0x00afe200078e0210 */
        /* <DEDUP_REMOVED lines=12> */
.L_x_352:
[----:B------:R-:W-:Y:S05]  /*7c20*/  BSYNC B0 ;  /* 0x0000000000007941 */ /* 0x000fea0003800000 */
.L_x_351:
[----:B-1---5:R-:W-:Y:S01]  /*7c30*/  IMAD.MOV.U32 R11, RZ, RZ, R52 ;  /* 0x000000ffff0b7224 */ /* 0x022fe200078e0034 */
[----:B------:R-:W-:Y:S01]  /*7c40*/  MOV R9, R64 ;  /* 0x0000004000097202 */ /* 0x000fe20000000f00 */
[----:B------:R-:W-:Y:S01]  /*7c50*/  IMAD.MOV.U32 R10, RZ, RZ, R53 ;  /* 0x000000ffff0a7224 */ /* 0x000fe200078e0035 */
[----:B------:R1:W4:Y:S01]  /*7c60*/  SHFL.IDX PT, R23, R20, 0x2, 0x181f ;  /* 0x00581f0014177f89 */ /* 0x00032200000e0000 */
[----:B------:R-:W-:Y:S01]  /*7c70*/  IMAD.MOV.U32 R8, RZ, RZ, R65 ;  /* 0x000000ffff087224 */ /* 0x000fe200078e0041 */
[----:B------:R-:W-:Y:S01]  /*7c80*/  BSSY B0, `(.L_x_353) ;  /* 0x0000024000007945 */ /* 0x000fe20003800000 */
[----:B---3--:R-:W-:Y:S01]  /*7c90*/  CS2R R16, SRZ ;  /* 0x0000000000107805 */ /* 0x008fe2000001ff00 */
[----:B------:R-:W-:Y:S01]  /*7ca0*/  PRMT R42, R10, 0x5410, R11 ;  /* 0x000054100a2a7816 */ /* 0x000fe2000000000b */
[----:B------:R-:W-:Y:S01]  /*7cb0*/  IMAD.MOV.U32 R11, RZ, RZ, R50 ;  /* 0x000000ffff0b7224 */ /* 0x000fe200078e0032 */
[----:B------:R-:W-:Y:S01]  /*7cc0*/  PRMT R48, R8, 0x5410, R9 ;  /* 0x0000541008307816 */ /* 0x000fe20000000009 */
[----:B------:R-:W-:Y:S01]  /*7cd0*/  IMAD.MOV.U32 R9, RZ, RZ, R58 ;  /* 0x000000ffff097224 */ /* 0x000fe200078e003a */
[----:B------:R-:W-:Y:S01]  /*7ce0*/  MOV R10, R51 ;  /* 0x00000033000a7202 */ /* 0x000fe20000000f00 */
[----:B------:R1:W3:Y:S01]  /*7cf0*/  SHFL.IDX PT, R22, R15, 0x2, 0x181f ;  /* 0x00581f000f167f89 */ /* 0x0002e200000e0000 */
[----:B------:R-:W-:Y:S01]  /*7d00*/  MOV R8, R59 ;  /* 0x0000003b00087202 */ /* 0x000fe20000000f00 */
[----:B------:R-:W-:Y:S01]  /*7d10*/  CS2R R40, SRZ ;  /* 0x0000000000287805 */ /* 0x000fe2000001ff00 */
[----:B------:R-:W-:Y:S01]  /*7d20*/  PRMT R33, R10, 0x5410, R11 ;  /* 0x000054100a217816 */ /* 0x000fe2000000000b */
[----:B--2---:R1:W2:Y:S01]  /*7d30*/  SHFL.IDX PT, R19, R14, 0x2, 0x181f ;  /* 0x00581f000e137f89 */ /* 0x0042a200000e0000 */
[----:B------:R-:W-:Y:S01]  /*7d40*/  PRMT R43, R8, 0x5410, R9 ;  /* 0x00005410082b7816 */ /* 0x000fe20000000009 */
[----:B------:R-:W-:Y:S01]  /*7d50*/  CS2R R46, SRZ ;  /* 0x00000000002e7805 */ /* 0x000fe2000001ff00 */
[----:B------:R-:W-:Y:S01]  /*7d60*/  CS2R R34, SRZ ;  /* 0x0000000000227805 */ /* 0x000fe2000001ff00 */
[----:B----4-:R1:W4:Y:S01]  /*7d70*/  SHFL.IDX PT, R18, R12, 0x2, 0x181f ;  /* 0x00581f000c127f89 */ /* 0x01032200000e0000 */
[----:B------:R-:W-:Y:S01]  /*7d80*/  CS2R R44, SRZ ;  /* 0x00000000002c7805 */ /* 0x000fe2000001ff00 */
[----:B------:R-:W-:Y:S05]  /*7d90*/  @P5 BRA `(.L_x_354) ;  /* 0x0000012000005947 */ /* 0x000fea0003800000 */
[C---:B------:R-:W-:Y:S01]  /*7da0*/  IADD3 R9, R13.reuse, 0x20, RZ ;  /* 0x000000200d097810 */ /* 0x040fe20007ffe0ff */
[----:B------:R-:W-:Y:S01]  /*7db0*/  CS2R R46, SRZ ;  /* 0x00000000002e7805 */ /* 0x000fe2000001ff00 */
[----:B------:R-:W-:Y:S01]  /*7dc0*/  ISETP.GE.AND P1, PT, R13, c[0x0][0x27c], PT ;  /* 0x00009f000d007a0c */ /* 0x000fe20003f26270 */
[----:B------:R-:W-:Y:S01]  /*7dd0*/  CS2R R44, SRZ ;  /* 0x00000000002c7805 */ /* 0x000fe2000001ff00 */
[----:B------:R-:W-:Y:S01]  /*7de0*/  ISETP.GE.AND P0, PT, R9, c[0x0][0x27c], PT ;  /* 0x00009f0009007a0c */ /* 0x000fe20003f06270 */
[----:B------:R-:W-:Y:S01]  /*7df0*/  CS2R R40, SRZ ;  /* 0x0000000000287805 */ /* 0x000fe2000001ff00 */
[----:B------:R-:W-:-:S09]  /*7e00*/  CS2R R34, SRZ ;  /* 0x0000000000227805 */ /* 0x000fd2000001ff00 */
[----:B---3--:R-:W-:Y:S02]  /*7e10*/  @!P1 IMAD.WIDE R10, R13, 0x2, R22 ;  /* 0x000000020d0a9825 */ /* 0x008fe400078e0216 */
[----:B------:R-:W-:-:S03]  /*7e20*/  @!P0 SHF.R.S32.HI R8, RZ, 0x1f, R9 ;  /* 0x0000001fff088819 */ /* 0x000fc60000011409 */
[----:B------:R3:W5:Y:S01]  /*7e30*/  @!P1 LD.E.64 R46, [R10.64] ;  /* 0x000000100a2e9980 */ /* 0x000762000c101b00 */
[----:B------:R-:W-:-:S04]  /*7e40*/  @!P0 LEA.HI R8, R8, R9, RZ, 0x2 ;  /* 0x0000000908088211 */ /* 0x000fc800078f10ff */
[----:B------:R-:W-:-:S05]  /*7e50*/  @!P0 LOP3.LUT R8, R8, 0xfffffffc, RZ, 0xc0, !PT ;  /* 0xfffffffc08088812 */ /* 0x000fca00078ec0ff */
[----:B------:R-:W-:-:S04]  /*7e60*/  @!P0 IMAD.WIDE R22, R8, 0x2, R22 ;  /* 0x0000000208168825 */ /* 0x000fc800078e0216 */
[--C-:B--2-4-:R-:W-:Y:S01]  /*7e70*/  @!P0 IMAD.WIDE R8, R8, 0x2, R18.reuse ;  /* 0x0000000208088825 */ /* 0x114fe200078e0212 */
[----:B------:R3:W5:Y:S03]  /*7e80*/  @!P0 LD.E.64 R40, [R22.64] ;  /* 0x0000001016288980 */ /* 0x000766000c101b00 */
[----:B------:R-:W-:Y:S01]  /*7e90*/  @!P1 IMAD.WIDE R18, R13, 0x2, R18 ;  /* 0x000000020d129825 */ /* 0x000fe200078e0212 */
[----:B------:R3:W5:Y:S04]  /*7ea0*/  @!P0 LD.E.64 R34, [R8.64] ;  /* 0x0000001008228980 */ /* 0x000768000c101b00 */
[----:B------:R3:W5:Y:S02]  /*7eb0*/  @!P1 LD.E.64 R44, [R18.64] ;  /* 0x00000010122c9980 */ /* 0x000764000c101b00 */
.L_x_354:
[----:B------:R-:W-:Y:S05]  /*7ec0*/  BSYNC B0 ;  /* 0x0000000000007941 */ /* 0x000fea0003800000 */
.L_x_353:
[----:B---3-5:R-:W-:Y:S01]  /*7ed0*/  IMAD.MOV.U32 R11, RZ, RZ, R40 ;  /* 0x000000ffff0b7224 */ /* 0x028fe200078e0028 */
[----:B------:R-:W-:Y:S01]  /*7ee0*/  MOV R9, R46 ;  /* 0x0000002e00097202 */ /* 0x000fe20000000f00 */
[----:B------:R-:W-:Y:S01]  /*7ef0*/  IMAD.MOV.U32 R10, RZ, RZ, R41 ;  /* 0x000000ffff0a7224 */ /* 0x000fe200078e0029 */
[----:B------:R3:W1:Y:S01]  /*7f00*/  SHFL.IDX PT, R67, R20, 0x3, 0x181f ;  /* 0x00781f0014437f89 */ /* 0x00066200000e0000 */
        /* <DEDUP_REMOVED lines=8> */
[----:B------:R-:W4:Y:S01]  /*7f90*/  SHFL.IDX PT, R66, R15, 0x3, 0x181f ;  /* 0x00781f000f427f89 */ /* 0x000f2200000e0000 */
[----:B------:R-:W-:Y:S01]  /*7fa0*/  MOV R8, R45 ;  /* 0x0000002d00087202 */ /* 0x000fe20000000f00 */
[----:B------:R-:W-:-:S02]  /*7fb0*/  CS2R R24, SRZ ;  /* 0x0000000000187805 */ /* 0x000fc4000001ff00 */
[----:B--2---:R2:W1:Y:S01]  /*7fc0*/  SHFL.IDX PT, R19, R14, 0x3, 0x181f ;  /* 0x00781f000e137f89 */ /* 0x00446200000e0000 */
[----:B------:R-:W-:-:S03]  /*7fd0*/  PRMT R23, R8, 0x5410, R9 ;  /* 0x0000541008177816 */ /* 0x000fc60000000009 */
[----:B----4-:R4:W1:Y:S02]  /*7fe0*/  SHFL.IDX PT, R18, R12, 0x3, 0x181f ;  /* 0x00781f000c127f89 */ /* 0x01086400000e0000 */
[----:B-1-3--:R-:W-:Y:S01]  /*7ff0*/  PRMT R20, R10, 0x5410, R11 ;  /* 0x000054100a147816 */ /* 0x00afe2000000000b */
[----:B--2---:R-:W-:Y:S01]  /*8000*/  CS2R R14, SRZ ;  /* 0x00000000000e7805 */ /* 0x004fe2000001ff00 */
        /* <DEDUP_REMOVED lines=8> */
[----:B------:R-:W-:Y:S02]  /*8090*/  @!P1 IMAD.WIDE R10, R13, 0x2, R66 ;  /* 0x000000020d0a9825 */ /* 0x000fe400078e0242 */
[----:B------:R-:W-:-:S03]  /*80a0*/  @!P0 SHF.R.S32.HI R8, RZ, 0x1f, R9 ;  /* 0x0000001fff088819 */ /* 0x000fc60000011409 */
[----:B------:R1:W5:Y:S01]  /*80b0*/  @!P1 LD.E.64 R26, [R10.64] ;  /* 0x000000100a1a9980 */ /* 0x000362000c101b00 */
[----:B------:R-:W-:-:S04]  /*80c0*/  @!P0 LEA.HI R8, R8, R9, RZ, 0x2 ;  /* 0x0000000908088211 */ /* 0x000fc800078f10ff */
[----:B------:R-:W-:-:S05]  /*80d0*/  @!P0 LOP3.LUT R8, R8, 0xfffffffc, RZ, 0xc0, !PT ;  /* 0xfffffffc08088812 */ /* 0x000fca00078ec0ff */
[----:B------:R-:W-:-:S04]  /*80e0*/  @!P0 IMAD.WIDE R66, R8, 0x2, R66 ;  /* 0x0000000208428825 */ /* 0x000fc800078e0242 */
[--C-:B------:R-:W-:Y:S01]  /*80f0*/  @!P0 IMAD.WIDE R8, R8, 0x2, R18.reuse ;  /* 0x0000000208088825 */ /* 0x100fe200078e0212 */
[----:B------:R1:W5:Y:S03]  /*8100*/  @!P0 LD.E.64 R16, [R66.64] ;  /* 0x0000001042108980 */ /* 0x000366000c101b00 */
[----:B------:R-:W-:Y:S01]  /*8110*/  @!P1 IMAD.WIDE R18, R13, 0x2, R18 ;  /* 0x000000020d129825 */ /* 0x000fe200078e0212 */
[----:B------:R1:W5:Y:S04]  /*8120*/  @!P0 LD.E.64 R14, [R8.64] ;  /* 0x00000010080e8980 */ /* 0x000368000c101b00 */
[----:B------:R1:W5:Y:S02]  /*8130*/  @!P1 LD.E.64 R24, [R18.64] ;  /* 0x0000001012189980 */ /* 0x000364000c101b00 */
.L_x_356:
[----:B------:R-:W-:Y:S05]  /*8140*/  BSYNC B0 ;  /* 0x0000000000007941 */ /* 0x000fea0003800000 */
.L_x_355:
[----:B------:R-:W-:Y:S01]  /*8150*/  IADD3 R21, -R118, R7, RZ ;  /* 0x0000000776157210 */ /* 0x000fe20007ffe1ff */
[----:B-1---5:R-:W-:Y:S01]  /*8160*/  IMAD.MOV.U32 R8, RZ, RZ, R16 ;  /* 0x000000ffff087224 */ /* 0x022fe200078e0010 */
[----:B------:R-:W-:-:S04]  /*8170*/  DEPBAR.LE SB0, 0x1 ;  /* 0x000080400000791a */ /* 0x000fc80000000000 */
[----:B------:R-:W-:Y:S01]  /*8180*/  IMNMX R21, R21, 0x80, PT ;  /* 0x0000008015157817 */ /* 0x000fe20003800200 */
[----:B------:R-:W-:Y:S01]  /*8190*/  IMAD.MOV.U32 R9, RZ, RZ, R17 ;  /* 0x000000ffff097224 */ /* 0x000fe200078e0011 */
[----:B------:R-:W-:Y:S01]  /*81a0*/  BSSY B1, `(.L_x_357) ;  /* 0x0000069000017945 */ /* 0x000fe20003800000 */
[----:B------:R-:W-:Y:S01]  /*81b0*/  IMAD.MOV.U32 R7, RZ, RZ, R27 ;  /* 0x000000ffff077224 */ /* 0x000fe200078e001b */
[----:B------:R-:W-:Y:S01]  /*81c0*/  BAR.SYNC.DEFER_BLOCKING 0x0 ;  /* 0x0000000000007b1d */ /* 0x000fe20000010000 */
[----:B------:R-:W-:Y:S01]  /*81d0*/  ISETP.GE.AND P0, PT, R4, R21, PT ;  /* 0x000000150400720c */ /* 0x000fe20003f06270 */
[----:B------:R-:W-:Y:S01]  /*81e0*/  IMAD.MOV.U32 R10, RZ, RZ, R14 ;  /* 0x000000ffff0a7224 */ /* 0x000fe200078e000e */
[----:B----4-:R-:W-:Y:S01]  /*81f0*/  PRMT R12, R9, 0x5410, R8 ;  /* 0x00005410090c7816 */ /* 0x010fe20000000008 */
[----:B------:R-:W-:Y:S02]  /*8200*/  IMAD.MOV.U32 R8, RZ, RZ, R26 ;  /* 0x000000ffff087224 */ /* 0x000fe400078e001a */
[----:B------:R-:W-:-:S03]  /*8210*/  IMAD.MOV.U32 R9, RZ, RZ, R24 ;  /* 0x000000ffff097224 */ /* 0x000fc600078e0018 */
[----:B------:R-:W-:Y:S02]  /*8220*/  PRMT R19, R7, 0x5410, R8 ;  /* 0x0000541007137816 */ /* 0x000fe40000000008 */
[----:B------:R-:W-:Y:S02]  /*8230*/  MOV R7, R15 ;  /* 0x0000000f00077202 */ /* 0x000fe40000000f00 */
[----:B------:R-:W-:Y:S02]  /*8240*/  MOV R8, R25 ;  /* 0x0000001900087202 */ /* 0x000fe40000000f00 */
[----:B------:R-:W-:Y:S02]  /*8250*/  PRMT R7, R7, 0x5410, R10 ;  /* 0x0000541007077816 */ /* 0x000fe4000000000a */
[----:B------:R-:W-:Y:S01]  /*8260*/  PRMT R18, R8, 0x5410, R9 ;  /* 0x0000541008127816 */ /* 0x000fe20000000009 */
[----:B------:R-:W-:Y:S05]  /*8270*/  @P0 BRA `(.L_x_358) ;  /* 0x000005b000000947 */ /* 0x000fea0003800000 */
[----:B------:R-:W-:Y:S01]  /*8280*/  ISETP.GE.AND P0, PT, R13, c[0x0][0x27c], PT ;  /* 0x00009f000d007a0c */ /* 0x000fe20003f06270 */
[----:B------:R-:W-:-:S12]  /*8290*/  BSSY B0, `(.L_x_359) ;  /* 0x000002c000007945 */ /* 0x000fd80003800000 */
[----:B------:R-:W-:Y:S05]  /*82a0*/  @P0 BRA `(.L_x_360) ;  /* 0x000002a000000947 */ /* 0x000fea0003800000 */
[----:B------:R-:W1:Y:S01]  /*82b0*/  LDS.128 R8, [R6+0x100] ;  /* 0x0001000006087984 */ /* 0x000e620000000c00 */
[--C-:B------:R-:W-:Y:S01]  /*82c0*/  SHF.R.U64 R57, R60, 0x10, R61.reuse ;  /* 0x000000103c397819 */ /* 0x100fe2000000123d */
[--C-:B------:R-:W-:Y:S01]  /*82d0*/  HADD2.F32 R69, -RZ, R55.reuse.H1_H1 ;  /* 0x30000037ff457230 */ /* 0x100fe20000004100 */
[----:B------:R-:W-:Y:S01]  /*82e0*/  SHF.R.U32.HI R60, RZ, 0x10, R61 ;  /* 0x00000010ff3c7819 */ /* 0x000fe2000001163d */
[----:B------:R-:W-:Y:S01]  /*82f0*/  HADD2.F32 R71, -RZ, R56.H1_H1 ;  /* 0x30000038ff477230 */ /* 0x000fe20000004100 */
[--C-:B------:R-:W-:Y:S01]  /*8300*/  SHF.R.U64 R61, R62, 0x10, R63.reuse ;  /* 0x000000103e3d7819 */ /* 0x100fe2000000123f */
[----:B------:R-:W-:Y:S01]  /*8310*/  HADD2.F32 R55, -RZ, R55.H0_H0 ;  /* 0x20000037ff377230 */ /* 0x000fe20000004100 */
[----:B------:R-:W-:Y:S01]  /*8320*/  SHF.R.U32.HI R62, RZ, 0x10, R63 ;  /* 0x00000010ff3e7819 */ /* 0x000fe2000001163f */
[----:B------:R-:W-:Y:S02]  /*8330*/  HADD2.F32 R70, -RZ, R60.H0_H0 ;  /* 0x2000003cff467230 */ /* 0x000fe40000004100 */
[----:B------:R-:W-:-:S02]  /*8340*/  HADD2.F32 R61, -RZ, R61.H0_H0 ;  /* 0x2000003dff3d7230 */ /* 0x000fc40000004100 */
[----:B------:R-:W-:Y:S02]  /*8350*/  HADD2.F32 R62, -RZ, R62.H0_H0 ;  /* 0x2000003eff3e7230 */ /* 0x000fe40000004100 */
[----:B------:R-:W-:Y:S02]  /*8360*/  HADD2.F32 R57, -RZ, R57.H0_H0 ;  /* 0x20000039ff397230 */ /* 0x000fe40000004100 */
[--C-:B-1----:R-:W-:Y:S02]  /*8370*/  HADD2.F32 R63, -RZ, R11.reuse.H0_H0 ;  /* 0x2000000bff3f7230 */ /* 0x102fe40000004100 */
[----:B------:R-:W-:Y:S02]  /*8380*/  HADD2.F32 R11, -RZ, R11.H1_H1 ;  /* 0x3000000bff0b7230 */ /* 0x000fe40000004100 */
[--C-:B------:R-:W-:Y:S02]  /*8390*/  HADD2.F32 R67, -RZ, R8.reuse.H1_H1 ;  /* 0x30000008ff437230 */ /* 0x100fe40000004100 */
[----:B------:R-:W-:Y:S01]  /*83a0*/  HADD2.F32 R66, -RZ, R8.H0_H0 ;  /* 0x20000008ff427230 */ /* 0x000fe20000004100 */
[-C--:B------:R-:W-:Y:S01]  /*83b0*/  FMUL.FTZ R60, R11, R62.reuse ;  /* 0x0000003e0b3c7220 */ /* 0x080fe20000410000 */
[--C-:B------:R-:W-:Y:S01]  /*83c0*/  HADD2.F32 R8, -RZ, R10.reuse.H0_H0 ;  /* 0x2000000aff087230 */ /* 0x100fe20000004100 */
[----:B------:R-:W-:Y:S01]  /*83d0*/  FMUL.FTZ R62, R63, R62 ;  /* 0x0000003e3f3e7220 */ /* 0x000fe20000410000 */
[----:B------:R-:W-:Y:S01]  /*83e0*/  HADD2.F32 R10, -RZ, R10.H1_H1 ;  /* 0x3000000aff0a7230 */ /* 0x000fe20000004100 */
[-C--:B------:R-:W-:Y:S01]  /*83f0*/  FMUL.FTZ R72, R67, R69.reuse ;  /* 0x0000004543487220 */ /* 0x080fe20000410000 */
[--C-:B------:R-:W-:Y:S01]  /*8400*/  HADD2.F32 R68, -RZ, R9.reuse.H0_H0 ;  /* 0x20000009ff447230 */ /* 0x100fe20000004100 */
[-C--:B------:R-:W-:Y:S01]  /*8410*/  FFMA.FTZ R60, R63, R70.reuse, -R60 ;  /* 0x000000463f3c7223 */ /* 0x080fe2000001083c */
[----:B------:R-:W-:Y:S01]  /*8420*/  HADD2.F32 R9, -RZ, R9.H1_H1 ;  /* 0x30000009ff097230 */ /* 0x000fe20000004100 */
[----:B------:R-:W-:Y:S01]  /*8430*/  FMUL.FTZ R80, R66, R69 ;  /* 0x0000004542507220 */ /* 0x000fe20000410000 */
[----:B------:R-:W-:Y:S01]  /*8440*/  HADD2.F32 R63, -RZ, R56.H0_H0 ;  /* 0x20000038ff3f7230 */ /* 0x000fe20000004100 */
[----:B------:R-:W-:-:S02]  /*8450*/  FFMA.FTZ R11, R11, R70, R62 ;  /* 0x000000460b0b7223 */ /* 0x000fc4000001003e */
[----:B------:R-:W-:Y:S02]  /*8460*/  FFMA.FTZ R72, R66, R71, -R72 ;  /* 0x0000004742487223 */ /* 0x000fe40000010848 */
[-C--:B------:R-:W-:Y:S01]  /*8470*/  FMUL.FTZ R56, R10, R55.reuse ;  /* 0x000000370a387220 */ /* 0x080fe20000410000 */
[----:B------:R-:W-:Y:S01]  /*8480*/  F2FP.PACK_AB R11, R11, R60 ;  /* 0x0000003c0b0b723e */ /* 0x000fe200000000ff */
[----:B------:R-:W-:Y:S02]  /*8490*/  FMUL.FTZ R55, R8, R55 ;  /* 0x0000003708377220 */ /* 0x000fe40000410000 */
[-C--:B------:R-:W-:Y:S02]  /*84a0*/  FMUL.FTZ R62, R9, R61.reuse ;  /* 0x0000003d093e7220 */ /* 0x080fe40000410000 */
[----:B------:R-:W-:Y:S02]  /*84b0*/  FMUL.FTZ R66, R68, R61 ;  /* 0x0000003d44427220 */ /* 0x000fe40000410000 */
[----:B------:R-:W-:-:S02]  /*84c0*/  FFMA.FTZ R67, R67, R71, R80 ;  /* 0x0000004743437223 */ /* 0x000fc40000010050 */
[-C--:B------:R-:W-:Y:S02]  /*84d0*/  FFMA.FTZ R56, R8, R63.reuse, -R56 ;  /* 0x0000003f08387223 */ /* 0x080fe40000010838 */
[----:B------:R-:W-:Y:S01]  /*84e0*/  FFMA.FTZ R55, R10, R63, R55 ;  /* 0x0000003f0a377223 */ /* 0x000fe20000010037 */
[----:B------:R-:W-:Y:S01]  /*84f0*/  F2FP.PACK_AB R8, R67, R72 ;  /* 0x000000484308723e */ /* 0x000fe200000000ff */
[-C--:B------:R-:W-:Y:S02]  /*8500*/  FFMA.FTZ R62, R68, R57.reuse, -R62 ;  /* 0x00000039443e7223 */ /* 0x080fe4000001083e */
[----:B------:R-:W-:Y:S01]  /*8510*/  FFMA.FTZ R9, R9, R57, R66 ;  /* 0x0000003909097223 */ /* 0x000fe20000010042 */
[----:B------:R-:W-:-:S04]  /*8520*/  F2FP.PACK_AB R10, R55, R56 ;  /* 0x00000038370a723e */ /* 0x000fc800000000ff */
[----:B------:R-:W-:-:S05]  /*8530*/  F2FP.PACK_AB R9, R9, R62 ;  /* 0x0000003e0909723e */ /* 0x000fca00000000ff */
[----:B------:R1:W-:Y:S02]  /*8540*/  STS.128 [R6+0x100], R8 ;  /* 0x0001000806007388 */ /* 0x0003e40000000c00 */
.L_x_360:
[----:B------:R-:W-:Y:S05]  /*8550*/  BSYNC B0 ;  /* 0x0000000000007941 */ /* 0x000fea0003800000 */
.L_x_359:
[----:B-1----:R-:W-:-:S04]  /*8560*/  IADD3 R8, R13, 0x20, RZ ;  /* 0x000000200d087810 */ /* 0x002fc80007ffe0ff */
[----:B------:R-:W-:-:S13]  /*8570*/  ISETP.GE.AND P0, PT, R8, c[0x0][0x27c], PT ;  /* 0x00009f0008007a0c */ /* 0x000fda0003f06270 */
        /* <DEDUP_REMOVED lines=19> */
[-C--:B------:R-:W-:Y:S01]  /*86b0*/  FMUL.FTZ R68, R61, R63.reuse ;  /* 0x0000003f3d447220 */ /* 0x080fe20000410000 */
[--C-:B------:R-:W-:Y:S01]  /*86c0*/  HADD2.F32 R62, -RZ, R9.reuse.H0_H0 ;  /* 0x20000009ff3e7230 */ /* 0x100fe20000004100 */
[C---:B------:R-:W-:Y:S01]  /*86d0*/  FMUL.FTZ R76, R57.reuse, R76 ;  /* 0x0000004c394c7220 */ /* 0x040fe20000410000 */
[----:B------:R-:W-:Y:S01]  /*86e0*/  HADD2.F32 R10, -RZ, R10.H1_H1 ;  /* 0x3000000aff0a7230 */ /* 0x000fe20000004100 */
[----:B------:R-:W-:Y:S01]  /*86f0*/  FFMA.FTZ R66, R57, R78, -R66 ;  /* 0x0000004e39427223 */ /* 0x000fe20000010842 */
[----:B------:R-:W-:Y:S01]  /*8700*/  HADD2.F32 R9, -RZ, R9.H1_H1 ;  /* 0x30000009ff097230 */ /* 0x000fe20000004100 */
[C---:B------:R-:W-:Y:S01]  /*8710*/  FMUL.FTZ R70, R60.reuse, R63 ;  /* 0x0000003f3c467220 */ /* 0x040fe20000410000 */
[----:B------:R-:W-:Y:S01]  /*8720*/  HADD2.F32 R57, -RZ, R54.H0_H0 ;  /* 0x20000036ff397230 */ /* 0x000fe20000004100 */
[----:B------:R-:W-:-:S02]  /*8730*/  FFMA.FTZ R68, R60, R67, -R68 ;  /* 0x000000433c447223 */ /* 0x000fc40000010844 */
[-C--:B------:R-:W-:Y:S02]  /*8740*/  FMUL.FTZ R54, R10, R49.reuse ;  /* 0x000000310a367220 */ /* 0x080fe40000410000 */
[-C--:B------:R-:W-:Y:S02]  /*8750*/  FMUL.FTZ R60, R9, R56.reuse ;  /* 0x00000038093c7220 */ /* 0x080fe40000410000 */
[----:B------:R-:W-:Y:S02]  /*8760*/  FMUL.FTZ R49, R8, R49 ;  /* 0x0000003108317220 */ /* 0x000fe40000410000 */
[----:B------:R-:W-:Y:S02]  /*8770*/  FMUL.FTZ R56, R62, R56 ;  /* 0x000000383e387220 */ /* 0x000fe40000410000 */
[----:B------:R-:W-:Y:S02]  /*8780*/  FFMA.FTZ R11, R11, R78, R76 ;  /* 0x0000004e0b0b7223 */ /* 0x000fe4000001004c */
[----:B------:R-:W-:-:S02]  /*8790*/  FFMA.FTZ R61, R61, R67, R70 ;  /* 0x000000433d3d7223 */ /* 0x000fc40000010046 */
[-C--:B------:R-:W-:Y:S01]  /*87a0*/  FFMA.FTZ R54, R8, R57.reuse, -R54 ;  /* 0x0000003908367223 */ /* 0x080fe20000010836 */
[----:B------:R-:W-:Y:S01]  /*87b0*/  F2FP.PACK_AB R11, R11, R66 ;  /* 0x000000420b0b723e */ /* 0x000fe200000000ff */
[----:B------:R-:W-:Y:S01]  /*87c0*/  FFMA.FTZ R49, R10, R57, R49 ;  /* 0x000000390a317223 */ /* 0x000fe20000010031 */
[----:B------:R-:W-:Y:S01]  /*87d0*/  F2FP.PACK_AB R8, R61, R68 ;  /* 0x000000443d08723e */ /* 0x000fe200000000ff */
[-C--:B------:R-:W-:Y:S02]  /*87e0*/  FFMA.FTZ R60, R62, R55.reuse, -R60 ;  /* 0x000000373e3c7223 */ /* 0x080fe4000001083c */
[----:B------:R-:W-:Y:S01]  /*87f0*/  FFMA.FTZ R9, R9, R55, R56 ;  /* 0x0000003709097223 */ /* 0x000fe20000010038 */
[----:B------:R-:W-:-:S04]  /*8800*/  F2FP.PACK_AB R10, R49, R54 ;  /* 0x00000036310a723e */ /* 0x000fc800000000ff */
[----:B------:R-:W-:-:S05]  /*8810*/  F2FP.PACK_AB R9, R9, R60 ;  /* 0x0000003c0909723e */ /* 0x000fca00000000ff */
[----:B------:R1:W-:Y:S02]  /*8820*/  STS.128 [R6+0x4100], R8 ;  /* 0x0041000806007388 */ /* 0x0003e40000000c00 */
.L_x_358:
[----:B------:R-:W-:Y:S05]  /*8830*/  BSYNC B1 ;  /* 0x0000000000017941 */ /* 0x000fea0003800000 */
.L_x_357:
[----:B-1----:R-:W-:Y:S01]  /*8840*/  IADD3 R8, R4, 0x20, RZ ;  /* 0x0000002004087810 */ /* 0x002fe20007ffe0ff */
[----:B------:R-:W-:Y:S03]  /*8850*/  BSSY B1, `(.L_x_361) ;  /* 0x000005e000017945 */ /* 0x000fe60003800000 */
[----:B------:R-:W-:-:S13]  /*8860*/  ISETP.GE.AND P0, PT, R8, R21, PT ;  /* 0x000000150800720c */ /* 0x000fda0003f06270 */
        /* <DEDUP_REMOVED lines=15> */
[--C-:B-1----:R-:W-:Y:S02]  /*8960*/  HADD2.F32 R55, -RZ, R11.reuse.H0_H0 ;  /* 0x2000000bff377230 */ /* 0x102fe40000004100 */
[----:B------:R-:W-:Y:S02]  /*8970*/  HADD2.F32 R11, -RZ, R11.H1_H1 ;  /* 0x3000000bff0b7230 */ /* 0x000fe40000004100 */
[--C-:B------:R-:W-:Y:S02]  /*8980*/  HADD2.F32 R57, -RZ, R8.reuse.H1_H1 ;  /* 0x30000008ff397230 */ /* 0x100fe40000004100 */
[----:B------:R-:W-:Y:S01]  /*8990*/  HADD2.F32 R56, -RZ, R8.H0_H0 ;  /* 0x20000008ff387230 */ /* 0x000fe20000004100 */
[----:B------:R-:W-:Y:S01]  /*89a0*/  FMUL.FTZ R62, R11, R58 ;  /* 0x0000003a0b3e7220 */ /* 0x000fe20000410000 */
[--C-:B------:R-:W-:Y:S01]  /*89b0*/  HADD2.F32 R8, -RZ, R10.reuse.H0_H0 ;  /* 0x2000000aff087230 */ /* 0x100fe20000004100 */
[----:B------:R-:W-:Y:S01]  /*89c0*/  FMUL.FTZ R63, R57, R60 ;  /* 0x0000003c393f7220 */ /* 0x000fe20000410000 */
[--C-:B------:R-:W-:Y:S01]  /*89d0*/  HADD2.F32 R59, -RZ, R9.reuse.H0_H0 ;  /* 0x20000009ff3b7230 */ /* 0x100fe20000004100 */
[C---:B------:R-:W-:Y:S01]  /*89e0*/  FMUL.FTZ R58, R55.reuse, R58 ;  /* 0x0000003a373a7220 */ /* 0x040fe20000410000 */
[----:B------:R-:W-:Y:S01]  /*89f0*/  HADD2.F32 R10, -RZ, R10.H1_H1 ;  /* 0x3000000aff0a7230 */ /* 0x000fe20000004100 */
[----:B------:R-:W-:Y:S01]  /*8a00*/  FFMA.FTZ R62, R55, R64, -R62 ;  /* 0x00000040373e7223 */ /* 0x000fe2000001083e */
[----:B------:R-:W-:Y:S01]  /*8a10*/  HADD2.F32 R9, -RZ, R9.H1_H1 ;  /* 0x30000009ff097230 */ /* 0x000fe20000004100 */
[C---:B------:R-:W-:Y:S01]  /*8a20*/  FMUL.FTZ R60, R56.reuse, R60 ;  /* 0x0000003c383c7220 */ /* 0x040fe20000410000 */
[----:B------:R-:W-:Y:S01]  /*8a30*/  HADD2.F32 R55, -RZ, R48.H0_H0 ;  /* 0x20000030ff377230 */ /* 0x000fe20000004100 */
[----:B------:R-:W-:Y:S01]  /*8a40*/  FFMA.FTZ R63, R56, R61, -R63 ;  /* 0x0000003d383f7223 */ /* 0x000fe2000001083f */
[----:B------:R-:W-:Y:S01]  /*8a50*/  HADD2.F32 R56, -RZ, R49.H0_H0 ;  /* 0x20000031ff387230 */ /* 0x000fe20000004100 */
[----:B------:R-:W-:-:S02]  /*8a60*/  FMUL.FTZ R48, R10, R43 ;  /* 0x0000002b0a307220 */ /* 0x000fc40000410000 */
[-C--:B------:R-:W-:Y:S02]  /*8a70*/  FMUL.FTZ R49, R9, R54.reuse ;  /* 0x0000003609317220 */ /* 0x080fe40000410000 */
[C---:B------:R-:W-:Y:S02]  /*8a80*/  FMUL.FTZ R43, R8.reuse, R43 ;  /* 0x0000002b082b7220 */ /* 0x040fe40000410000 */
[----:B------:R-:W-:Y:S02]  /*8a90*/  FMUL.FTZ R54, R59, R54 ;  /* 0x000000363b367220 */ /* 0x000fe40000410000 */
[----:B------:R-:W-:Y:S02]  /*8aa0*/  FFMA.FTZ R11, R11, R64, R58 ;  /* 0x000000400b0b7223 */ /* 0x000fe4000001003a */
[----:B------:R-:W-:Y:S02]  /*8ab0*/  FFMA.FTZ R60, R57, R61, R60 ;  /* 0x0000003d393c7223 */ /* 0x000fe4000001003c */
        /* <DEDUP_REMOVED lines=9> */
.L_x_364:
[----:B------:R-:W-:Y:S05]  /*8b50*/  BSYNC B0 ;  /* 0x0000000000007941 */ /* 0x000fea0003800000 */
.L_x_363:
[----:B-1----:R-:W-:-:S04]  /*8b60*/  IADD3 R8, R13, 0x20, RZ ;  /* 0x000000200d087810 */ /* 0x002fc80007ffe0ff */
[----:B------:R-:W-:-:S13]  /*8b70*/  ISETP.GE.AND P0, PT, R8, c[0x0][0x27c], PT ;  /* 0x00009f0008007a0c */ /* 0x000fda0003f06270 */
[----:B------:R-:W-:Y:S05]  /*8b80*/  @P0 BRA `(.L_x_362) ;  /* 0x000002a000000947 */ /* 0x000fea0003800000 */
[----:B------:R-:W1:Y:S01]  /*8b90*/  LDS.128 R8, [R6+0x5100] ;  /* 0x0051000006087984 */ /* 0x000e620000000c00 */
[--C-:B------:R-:W-:Y:S01]  /*8ba0*/  SHF.R.U64 R48, R50, 0x10, R51.reuse ;  /* 0x0000001032307819 */ /* 0x100fe20000001233 */
[--C-:B------:R-:W-:Y:S01]  /*8bb0*/  HADD2.F32 R56, -RZ, R33.reuse.H1_H1 ;  /* 0x30000021ff387230 */ /* 0x100fe20000004100 */
[----:B------:R-:W-:Y:S01]  /*8bc0*/  SHF.R.U32.HI R50, RZ, 0x10, R51 ;  /* 0x00000010ff327819 */ /* 0x000fe20000011633 */
[----:B------:R-:W-:Y:S01]  /*8bd0*/  HADD2.F32 R33, -RZ, R33.H0_H0 ;  /* 0x20000021ff217230 */ /* 0x000fe20000004100 */
[--C-:B------:R-:W-:Y:S01]  /*8be0*/  SHF.R.U64 R43, R52, 0x10, R53.reuse ;  /* 0x00000010342b7819 */ /* 0x100fe20000001235 */
[----:B------:R-:W-:Y:S01]  /*8bf0*/  HADD2.F32 R48, -RZ, R48.H0_H0 ;  /* 0x20000030ff307230 */ /* 0x000fe20000004100 */
[----:B------:R-:W-:Y:S01]  /*8c00*/  SHF.R.U32.HI R52, RZ, 0x10, R53 ;  /* 0x00000010ff347819 */ /* 0x000fe20000011635 */
[----:B------:R-:W-:Y:S02]  /*8c10*/  HADD2.F32 R50, -RZ, R50.H0_H0 ;  /* 0x20000032ff327230 */ /* 0x000fe40000004100 */
[----:B------:R-:W-:-:S02]  /*8c20*/  HADD2.F32 R60, -RZ, R42.H1_H1 ;  /* 0x3000002aff3c7230 */ /* 0x000fc40000004100 */
[----:B------:R-:W-:Y:S02]  /*8c30*/  HADD2.F32 R58, -RZ, R52.H0_H0 ;  /* 0x20000034ff3a7230 */ /* 0x000fe40000004100 */
[----:B------:R-:W-:Y:S02]  /*8c40*/  HADD2.F32 R43, -RZ, R43.H0_H0 ;  /* 0x2000002bff2b7230 */ /* 0x000fe40000004100 */
[--C-:B-1----:R-:W-:Y:S02]  /*8c50*/  HADD2.F32 R49, -RZ, R11.reuse.H0_H0 ;  /* 0x2000000bff317230 */ /* 0x102fe40000004100 */
[----:B------:R-:W-:Y:S02]  /*8c60*/  HADD2.F32 R11, -RZ, R11.H1_H1 ;  /* 0x3000000bff0b7230 */ /* 0x000fe40000004100 */
[--C-:B------:R-:W-:Y:S02]  /*8c70*/  HADD2.F32 R51, -RZ, R8.reuse.H0_H0 ;  /* 0x20000008ff337230 */ /* 0x100fe40000004100 */
[----:B------:R-:W-:Y:S01]  /*8c80*/  HADD2.F32 R53, -RZ, R8.H1_H1 ;  /* 0x30000008ff357230 */ /* 0x000fe20000004100 */
[-C--:B------:R-:W-:Y:S01]  /*8c90*/  FMUL.FTZ R52, R11, R50.reuse ;  /* 0x000000320b347220 */ /* 0x080fe20000410000 */
[--C-:B------:R-:W-:Y:S01]  /*8ca0*/  HADD2.F32 R8, -RZ, R10.reuse.H0_H0 ;  /* 0x2000000aff087230 */ /* 0x100fe20000004100 */
[C---:B------:R-:W-:Y:S01]  /*8cb0*/  FMUL.FTZ R50, R49.reuse, R50 ;  /* 0x0000003231327220 */ /* 0x040fe20000410000 */
[--C-:B------:R-:W-:Y:S01]  /*8cc0*/  HADD2.F32 R54, -RZ, R9.reuse.H0_H0 ;  /* 0x20000009ff367230 */ /* 0x100fe20000004100 */
[-C--:B------:R-:W-:Y:S01]  /*8cd0*/  FFMA.FTZ R52, R49, R58.reuse, -R52 ;  /* 0x0000003a31347223 */ /* 0x080fe20000010834 */
[----:B------:R-:W-:Y:S01]  /*8ce0*/  HADD2.F32 R10, -RZ, R10.H1_H1 ;  /* 0x3000000aff0a7230 */ /* 0x000fe20000004100 */
[----:B------:R-:W-:Y:S01]  /*8cf0*/  FFMA.FTZ R11, R11, R58, R50 ;  /* 0x0000003a0b0b7223 */ /* 0x000fe20000010032 */
[----:B------:R-:W-:Y:S01]  /*8d00*/  HADD2.F32 R9, -RZ, R9.H1_H1 ;  /* 0x30000009ff097230 */ /* 0x000fe20000004100 */
[----:B------:R-:W-:Y:S01]  /*8d10*/  FMUL.FTZ R55, R53, R56 ;  /* 0x0000003835377220 */ /* 0x000fe20000410000 */
[----:B------:R-:W-:Y:S01]  /*8d20*/  HADD2.F32 R49, -RZ, R42.H0_H0 ;  /* 0x2000002aff317230 */ /* 0x000fe20000004100 */
[----:B------:R-:W-:Y:S01]  /*8d30*/  FMUL.FTZ R42, R10, R33 ;  /* 0x000000210a2a7220 */ /* 0x000fe20000410000 */
[----:B------:R-:W-:Y:S01]  /*8d40*/  F2FP.PACK_AB R11, R11, R52 ;  /* 0x000000340b0b723e */ /* 0x000fe200000000ff */
[----:B------:R-:W-:-:S02]  /*8d50*/  FMUL.FTZ R50, R9, R48 ;  /* 0x0000003009327220 */ /* 0x000fc40000410000 */
[C---:B------:R-:W-:Y:S02]  /*8d60*/  FMUL.FTZ R56, R51.reuse, R56 ;  /* 0x0000003833387220 */ /* 0x040fe40000410000 */
[----:B------:R-:W-:Y:S02]  /*8d70*/  FMUL.FTZ R33, R8, R33 ;  /* 0x0000002108217220 */ /* 0x000fe40000410000 */
[----:B------:R-:W-:Y:S02]  /*8d80*/  FMUL.FTZ R48, R54, R48 ;  /* 0x0000003036307220 */ /* 0x000fe40000410000 */
[-C--:B------:R-:W-:Y:S02]  /*8d90*/  FFMA.FTZ R55, R51, R60.reuse, -R55 ;  /* 0x0000003c33377223 */ /* 0x080fe40000010837 */
[----:B------:R-:W-:Y:S02]  /*8da0*/  FFMA.FTZ R56, R53, R60, R56 ;  /* 0x0000003c35387223 */ /* 0x000fe40000010038 */
[----:B------:R-:W-:-:S02]  /*8db0*/  FFMA.FTZ R42, R8, R49, -R42 ;  /* 0x00000031082a7223 */ /* 0x000fc4000001082a */
[----:B------:R-:W-:Y:S01]  /*8dc0*/  FFMA.FTZ R33, R10, R49, R33 ;  /* 0x000000310a217223 */ /* 0x000fe20000010021 */
[----:B------:R-:W-:Y:S01]  /*8dd0*/  F2FP.PACK_AB R8, R56, R55 ;  /* 0x000000373808723e */ /* 0x000fe200000000ff */
[-C--:B------:R-:W-:Y:S02]  /*8de0*/  FFMA.FTZ R50, R54, R43.reuse, -R50 ;  /* 0x0000002b36327223 */ /* 0x080fe40000010832 */
[----:B------:R-:W-:Y:S01]  /*8df0*/  FFMA.FTZ R9, R9, R43, R48 ;  /* 0x0000002b09097223 */ /* 0x000fe20000010030 */
[----:B------:R-:W-:-:S04]  /*8e00*/  F2FP.PACK_AB R10, R33, R42 ;  /* 0x0000002a210a723e */ /* 0x000fc800000000ff */
[----:B------:R-:W-:-:S05]  /*8e10*/  F2FP.PACK_AB R9, R9, R50 ;  /* 0x000000320909723e */ /* 0x000fca00000000ff */
[----:B------:R1:W-:Y:S02]  /*8e20*/  STS.128 [R6+0x5100], R8 ;  /* 0x0051000806007388 */ /* 0x0003e40000000c00 */
.L_x_362:
[----:B------:R-:W-:Y:S05]  /*8e30*/  BSYNC B1 ;  /* 0x0000000000017941 */ /* 0x000fea0003800000 */
.L_x_361:
        /* <DEDUP_REMOVED lines=49> */
.L_x_368:
[----:B------:R-:W-:Y:S05]  /*9150*/  BSYNC B0 ;  /* 0x0000000000007941 */ /* 0x000fea0003800000 */
.L_x_367:
[----:B-1----:R-:W-:-:S04]  /*9160*/  IADD3 R8, R13, 0x20, RZ ;  /* 0x000000200d087810 */ /* 0x002fc80007ffe0ff */
[----:B------:R-:W-:-:S13]  /*9170*/  ISETP.GE.AND P0, PT, R8, c[0x0][0x27c], PT ;  /* 0x00009f0008007a0c */ /* 0x000fda0003f06270 */
[----:B------:R-:W-:Y:S05]  /*9180*/  @P0 BRA `(.L_x_366) ;  /* 0x000002a000000947 */ /* 0x000fea0003800000 */
[----:B------:R-:W1:Y:S01]  /*9190*/  LDS.128 R8, [R6+0x6100] ;  /* 0x0061000006087984 */ /* 0x000e620000000c00 */
[--C-:B------:R-:W-:Y:S01]  /*91a0*/  SHF.R.U64 R32, R34, 0x10, R35.reuse ;  /* 0x0000001022207819 */ /* 0x100fe20000001223 */
[----:B------:R-:W-:Y:S01]  /*91b0*/  HADD2.F32 R44, -RZ, R20.H1_H1 ;  /* 0x30000014ff2c7230 */ /* 0x000fe20000004100 */
        /* <DEDUP_REMOVED lines=15> */
[--C-:B------:R-:W-:Y:S01]  /*92b0*/  HADD2.F32 R42, -RZ, R9.reuse.H0_H0 ;  /* 0x20000009ff2a7230 */ /* 0x100fe20000004100 */
[----:B------:R-:W-:Y:S01]  /*92c0*/  FMUL.FTZ R43, R41, R44 ;  /* 0x0000002c292b7220 */ /* 0x000fe20000410000 */
        /* <DEDUP_REMOVED lines=9> */
[----:B------:R-:W-:Y:S02]  /*9360*/  FMUL.FTZ R33, R8, R33 ;  /* 0x0000002108217220 */ /* 0x000fe40000410000 */
        /* <DEDUP_REMOVED lines=12> */
.L_x_366:
[----:B------:R-:W-:Y:S05]  /*9430*/  BSYNC B1 ;  /* 0x0000000000017941 */ /* 0x000fea0003800000 */
.L_x_365:
[----:B-1----:R-:W-:-:S04]  /*9440*/  IADD3 R8, R4, 0x60, RZ ;  /* 0x0000006004087810 */ /* 0x002fc80007ffe0ff */
[----:B------:R-:W-:-:S13]  /*9450*/  ISETP.GE.AND P0, PT, R8, R21, PT ;  /* 0x000000150800720c */ /* 0x000fda0003f06270 */
[----:B------:R-:W-:Y:S05]  /*9460*/  @P0 BRA `(.L_x_369) ;  /* 0x000029e000000947 */ /* 0x000fea0003800000 */
[----:B------:R-:W-:Y:S01]  /*9470*/  ISETP.GE.AND P0, PT, R13, c[0x0][0x27c], PT ;  /* 0x00009f000d007a0c */ /* 0x000fe20003f06270 */
[----:B------:R-:W-:-:S12]  /*9480*/  BSSY B0, `(.L_x_370) ;  /* 0x000002c000007945 */ /* 0x000fd80003800000 */
[----:B------:R-:W-:Y:S05]  /*9490*/  @P0 BRA `(.L_x_371) ;  /* 0x000002a000000947 */ /* 0x000fea0003800000 */
[----:B------:R-:W1:Y:S01]  /*94a0*/  LDS.128 R8, [R6+0x3100] ;  /* 0x0031000006087984 */ /* 0x000e620000000c00 */
[--C-:B------:R-:W-:Y:S01]  /*94b0*/  SHF.R.U64 R21, R24, 0x10, R25.reuse ;  /* 0x0000001018157819 */ /* 0x100fe20000001219 */
[----:B------:R-:W-:Y:S01]  /*94c0*/  HADD2.F32 R32, -RZ, R18.H1_H1 ;  /* 0x30000012ff207230 */ /* 0x000fe20000004100 */
[----:B------:R-:W-:Y:S01]  /*94d0*/  SHF.R.U32.HI R24, RZ, 0x10, R25 ;  /* 0x00000010ff187819 */ /* 0x000fe20000011619 */
[--C-:B------:R-:W-:Y:S01]  /*94e0*/  HADD2.F32 R34, -RZ, R19.reuse.H1_H1 ;  /* 0x30000013ff227230 */ /* 0x100fe20000004100 */
[--C-:B------:R-:W-:Y:S01]  /*94f0*/  SHF.R.U64 R20, R26, 0x10, R27.reuse ;  /* 0x000000101a147819 */ /* 0x100fe2000000121b */
[----:B------:R-:W-:Y:S01]  /*9500*/  HADD2.F32 R19, -RZ, R19.H0_H0 ;  /* 0x20000013ff137230 */ /* 0x000fe20000004100 */
[----:B------:R-:W-:Y:S01]  /*9510*/  SHF.R.U32.HI R26, RZ, 0x10, R27 ;  /* 0x00000010ff1a7819 */ /* 0x000fe2000001161b */
[----:B------:R-:W-:-:S04]  /*9520*/  HADD2.F32 R24, -RZ, R24.H0_H0 ;  /* 0x20000018ff187230 */ /* 0x000fc80000004100 */
[----:B------:R-:W-:Y:S02]  /*9530*/  HADD2.F32 R26, -RZ, R26.H0_H0 ;  /* 0x2000001aff1a7230 */ /* 0x000fe40000004100 */
[--C-:B-1----:R-:W-:Y:S02]  /*9540*/  HADD2.F32 R22, -RZ, R11.reuse.H0_H0 ;  /* 0x2000000bff167230 */ /* 0x102fe40000004100 */
[----:B------:R-:W-:Y:S02]  /*9550*/  HADD2.F32 R11, -RZ, R11.H1_H1 ;  /* 0x3000000bff0b7230 */ /* 0x000fe40000004100 */
[--C-:B------:R-:W-:Y:S02]  /*9560*/  HADD2.F32 R23, -RZ, R8.reuse.H0_H0 ;  /* 0x20000008ff177230 */ /* 0x100fe40000004100 */
[----:B------:R-:W-:Y:S01]  /*9570*/  HADD2.F32 R25, -RZ, R8.H1_H1 ;  /* 0x30000008ff197230 */ /* 0x000fe20000004100 */
[CC--:B------:R-:W-:Y:S01]  /*9580*/  FMUL.FTZ R33, R11.reuse, R24.reuse ;  /* 0x000000180b217220 */ /* 0x0c0fe20000410000 */
[--C-:B------:R-:W-:Y:S01]  /*9590*/  HADD2.F32 R8, -RZ, R10.reuse.H0_H0 ;  /* 0x2000000aff087230 */ /* 0x100fe20000004100 */
[C---:B------:R-:W-:Y:S01]  /*95a0*/  FMUL.FTZ R24, R22.reuse, R24 ;  /* 0x0000001816187220 */ /* 0x040fe20000410000 */
[--C-:B------:R-:W-:Y:S01]  /*95b0*/  HADD2.F32 R27, -RZ, R9.reuse.H0_H0 ;  /* 0x20000009ff1b7230 */ /* 0x100fe20000004100 */
[-C--:B------:R-:W-:Y:S01]  /*95c0*/  FFMA.FTZ R33, R22, R26.reuse, -R33 ;  /* 0x0000001a16217223 */ /* 0x080fe20000010821 */
[----:B------:R-:W-:Y:S01]  /*95d0*/  HADD2.F32 R10, -RZ, R10.H1_H1 ;  /* 0x3000000aff0a7230 */ /* 0x000fe20000004100 */
[----:B------:R-:W-:Y:S01]  /*95e0*/  FFMA.FTZ R24, R11, R26, R24 ;  /* 0x0000001a0b187223 */ /* 0x000fe20000010018 */
[----:B------:R-:W-:Y:S01]  /*95f0*/  HADD2.F32 R11, -RZ, R18.H0_H0 ;  /* 0x20000012ff0b7230 */ /* 0x000fe20000004100 */
[-C--:B------:R-:W-:Y:S01]  /*9600*/  FMUL.FTZ R35, R25, R32.reuse ;  /* 0x0000002019237220 */ /* 0x080fe20000410000 */
        /* <DEDUP_REMOVED lines=9> */
[-C--:B------:R-:W-:Y:S02]  /*96a0*/  FFMA.FTZ R20, R8, R19.reuse, -R20 ;  /* 0x0000001308147223 */ /* 0x080fe40000010814 */
[----:B------:R-:W-:Y:S02]  /*96b0*/  FFMA.FTZ R32, R25, R34, R32 ;  /* 0x0000002219207223 */ /* 0x000fe40000010020 */
[----:B------:R-:W-:Y:S01]  /*96c0*/  FFMA.FTZ R19, R10, R19, R11 ;  /* 0x000000130a137223 */ /* 0x000fe2000001000b */
[----:B------:R-:W-:Y:S01]  /*96d0*/  F2FP.PACK_AB R11, R24, R33 ;  /* 0x00000021180b723e */ /* 0x000fe200000000ff */
[-C--:B------:R-:W-:Y:S01]  /*96e0*/  FFMA.FTZ R21, R27, R22.reuse, -R21 ;  /* 0x000000161b157223 */ /* 0x080fe20000010815 */
[----:B------:R-:W-:Y:S01]  /*96f0*/  F2FP.PACK_AB R8, R32, R35 ;  /* 0x000000232008723e */ /* 0x000fe200000000ff */
[----:B------:R-:W-:Y:S01]  /*9700*/  FFMA.FTZ R18, R9, R22, R18 ;  /* 0x0000001609127223 */ /* 0x000fe20000010012 */
[----:B------:R-:W-:-:S04]  /*9710*/  F2FP.PACK_AB R10, R19, R20 ;  /* 0x00000014130a723e */ /* 0x000fc800000000ff */
[----:B------:R-:W-:-:S05]  /*9720*/  F2FP.PACK_AB R9, R18, R21 ;  /* 0x000000151209723e */ /* 0x000fca00000000ff */
[----:B------:R1:W-:Y:S02]  /*9730*/  STS.128 [R6+0x3100], R8 ;  /* 0x0031000806007388 */ /* 0x0003e40000000c00 */
.L_x_371:
[----:B------:R-:W-:Y:S05]  /*9740*/  BSYNC B0 ;  /* 0x0000000000007941 */ /* 0x000fea0003800000 */
.L_x_370:
[----:B------:R-:W-:-:S04]  /*9750*/  IADD3 R13, R13, 0x20, RZ ;  /* 0x000000200d0d7810 */ /* 0x000fc80007ffe0ff */
[----:B------:R-:W-:-:S13]  /*9760*/  ISETP.GE.AND P0, PT, R13, c[0x0][0x27c], PT ;  /* 0x00009f000d007a0c */ /* 0x000fda0003f06270 */
[----:B------:R-:W-:Y:S05]  /*9770*/  @P0 BRA `(.L_x_369) ;  /* 0x000026d000000947 */ /* 0x000fea0003800000 */
[----:B-1----:R-:W1:Y:S01]  /*9780*/  LDS.128 R8, [R6+0x7100] ;  /* 0x0071000006087984 */ /* 0x002e620000000c00 */
        /* <DEDUP_REMOVED lines=42> */
.L_x_348:
[----:B------:R-:W-:Y:S01]  /*9a30*/  ISETP.NE.AND P0, PT, R217, 0x1, PT ;  /* 0x00000001d900780c */ /* 0x000fe20003f05270 */
[----:B------:R-:W-:Y:S01]  /*9a40*/  IMAD.MOV.U32 R20, RZ, RZ, R14 ;  /* 0x000000ffff147224 */ /* 0x000fe200078e000e */
[----:B------:R-:W-:Y:S01]  /*9a50*/  CS2R R58, SRZ ;  /* 0x00000000003a7805 */ /* 0x000fe2000001ff00 */
[----:B------:R-:W-:Y:S01]  /*9a60*/  IMAD.MOV.U32 R17, RZ, RZ, R19 ;  /* 0x000000ffff117224 */ /* 0x000fe200078e0013 */
[----:B------:R-:W-:-:S09]  /*9a70*/  CS2R R56, SRZ ;  /* 0x0000000000387805 */ /* 0x000fd2000001ff00 */
[----:B------:R-:W-:-:S05]  /*9a80*/  @P0 IMAD.HI.U32 R12, R10, c[0x0][0x2c8], RZ ;  /* 0x0000b2000a0c0a27 */ /* 0x000fca00078e00ff */
[----:B------:R-:W-:-:S04]  /*9a90*/  @P0 SHF.R.U32.HI R10, RZ, c[0x0][0x2cc], R12 ;  /* 0x0000b300ff0a0a19 */ /* 0x000fc8000001160c */
[----:B------:R-:W-:Y:S01]  /*9aa0*/  SHF.R.S32.HI R15, RZ, 0x1f, R10 ;  /* 0x0000001fff0f7819 */ /* 0x000fe2000001140a */
[----:B------:R-:W-:-:S04]  /*9ab0*/  IMAD.WIDE.U32 R20, R10, c[0x0][0x280], R20 ;  /* 0x0000a0000a147a25 */ /* 0x000fc800078e0014 */
[C---:B------:R-:W-:Y:S02]  /*9ac0*/  IMAD R13, R15.reuse, c[0x0][0x280], RZ ;  /* 0x0000a0000f0d7a24 */ /* 0x040fe400078e02ff */
[----:B------:R-:W-:Y:S02]  /*9ad0*/  IMAD R15, R15, c[0x0][0x290], RZ ;  /* 0x0000a4000f0f7a24 */ /* 0x000fe400078e02ff */
[----:B------:R-:W-:Y:S01]  /*9ae0*/  IMAD R14, R10, c[0x0][0x284], R13 ;  /* 0x0000a1000a0e7a24 */ /* 0x000fe200078e020d */
[----:B------:R-:W-:Y:S01]  /*9af0*/  LEA R13, P0, R20, c[0x0][0x270], 0x1 ;  /* 0x00009c00140d7a11 */ /* 0x000fe200078008ff */
[----:B------:R-:W-:-:S04]  /*9b00*/  IMAD.WIDE.U32 R16, R10, c[0x0][0x290], R16 ;  /* 0x0000a4000a107a25 */ /* 0x000fc800078e0010 */
[----:B------:R-:W-:Y:S02]  /*9b10*/  IMAD.IADD R14, R21, 0x1, R14 ;  /* 0x00000001150e7824 */ /* 0x000fe400078e020e */
[----:B------:R-:W-:Y:S02]  /*9b20*/  IMAD R12, R10, c[0x0][0x294], R15 ;  /* 0x0000a5000a0c7a24 */ /* 0x000fe400078e020f */
[----:B------:R-:W1:Y:S01]  /*9b30*/  SHFL.IDX PT, R15, R13, RZ, 0x181f ;  /* 0x00181fff0d0f7589 */ /* 0x000e6200000e0000 */
[----:B------:R-:W-:Y:S02]  /*9b40*/  LEA.HI.X R14, R20, c[0x0][0x274], R14, 0x1, P0 ;  /* 0x00009d00140e7a11 */ /* 0x000fe400000f0c0e */
[----:B------:R-:W-:Y:S02]  /*9b50*/  IADD3 R12, R17, R12, RZ ;  /* 0x0000000c110c7210 */ /* 0x000fe40007ffe0ff */
[----:B------:R-:W-:-:S04]  /*9b60*/  LEA R10, P0, R16, c[0x0][0x288], 0x1 ;  /* 0x0000a200100a7a11 */ /* 0x000fc800078008ff */
[----:B------:R-:W-:Y:S02]  /*9b70*/  LEA.HI.X R12, R16, c[0x0][0x28c], R12, 0x1, P0 ;  /* 0x0000a300100c7a11 */ /* 0x000fe400000f0c0c */
[----:B------:R-:W2:Y:S01]  /*9b80*/  SHFL.IDX PT, R16, R14, RZ, 0x181f ;  /* 0x00181fff0e107589 */ /* 0x000ea200000e0000 */
[----:B------:R-:W-:-:S13]  /*9b90*/  ISETP.GE.OR P0, PT, R64, c[0x0][0x27c], P4 ;  /* 0x00009f0040007a0c */ /* 0x000fda0002706670 */
[C---:B------:R-:W-:Y:S01]  /*9ba0*/  @!P0 IMAD.SHL.U32 R18, R64.reuse, 0x2, RZ ;  /* 0x0000000240128824 */ /* 0x040fe200078e00ff */
[----:B------:R-:W-:-:S04]  /*9bb0*/  @!P0 SHF.L.U64.HI R17, R64, 0x1, R65 ;  /* 0x0000000140118819 */ /* 0x000fc80000010241 */
[-C--:B-1----:R-:W-:Y:S02]  /*9bc0*/  @!P0 IADD3 R20, P1, R15, R18.reuse, RZ ;  /* 0x000000120f148210 */ /* 0x082fe40007f3e0ff */
[----:B------:R-:W1:Y:S03]  /*9bd0*/  SHFL.IDX PT, R15, R10, RZ, 0x181f ;  /* 0x00181fff0a0f7589 */ /* 0x000e6600000e0000 */
[----:B--2---:R-:W-:Y:S02]  /*9be0*/  @!P0 IMAD.X R21, R16, 0x1, R17, P1 ;  /* 0x0000000110158824 */ /* 0x004fe400008e0611 */
[----:B------:R-:W2:Y:S01]  /*9bf0*/  SHFL.IDX PT, R16, R12, RZ, 0x181f ;  /* 0x00181fff0c107589 */ /* 0x000ea200000e0000 */
[----:B------:R-:W-:Y:S01]  /*9c00*/  CS2R R54, SRZ ;  /* 0x0000000000367805 */ /* 0x000fe2000001ff00 */
[----:B------:R-:W-:Y:S02]  /*9c10*/  CS2R R52, SRZ ;  /* 0x0000000000347805 */ /* 0x000fe4000001ff00 */
[----:B------:R-:W3:Y:S01]  /*9c20*/  @!P0 LD.E.128 R56, [R20.64] ;  /* 0x0000001014388980 */ /* 0x000ee2000c101d00 */
[----:B-1----:R-:W-:-:S05]  /*9c30*/  @!P0 IADD3 R22, P1, R15, R18, RZ ;  /* 0x000000120f168210 */ /* 0x002fca0007f3e0ff */
[----:B--2---:R-:W-:-:S05]  /*9c40*/  @!P0 IMAD.X R23, R16, 0x1, R17, P1 ;  /* 0x0000000110178824 */ /* 0x004fca00008e0611 */
[----:B------:R-:W2:Y:S01]  /*9c50*/  @!P0 LD.E.128 R52, [R22.64] ;  /* 0x0000001016348980 */ /* 0x000ea2000c101d00 */
[----:B------:R-:W-:Y:S01]  /*9c60*/  BSSY B0, `(.L_x_372) ;  /* 0x0000023000007945 */ /* 0x000fe20003800000 */
[----:B------:R-:W-:Y:S01]  /*9c70*/  CS2R R46, SRZ ;  /* 0x00000000002e7805 */ /* 0x000fe2000001ff00 */
[----:B------:R-:W-:Y:S01]  /*9c80*/  CS2R R44, SRZ ;  /* 0x00000000002c7805 */ /* 0x000fe2000001ff00 */
[----:B------:R-:W-:Y:S01]  /*9c90*/  CS2R R42, SRZ ;  /* 0x00000000002a7805 */ /* 0x000fe2000001ff00 */
[----:B------:R-:W-:Y:S01]  /*9ca0*/  CS2R R40, SRZ ;  /* 0x0000000000287805 */ /* 0x000fe2000001ff00 */
[----:B------:R-:W-:Y:S02]  /*9cb0*/  ISETP.GE.AND P1, PT, R64, c[0x0][0x27c], PT ;  /* 0x00009f0040007a0c */ /* 0x000fe40003f26270 */
[----:B---3--:R-:W-:Y:S01]  /*9cc0*/  MOV R18, R58 ;  /* 0x0000003a00127202 */ /* 0x008fe20000000f00 */
[----:B------:R-:W-:Y:S01]  /*9cd0*/  IMAD.MOV.U32 R17, RZ, RZ, R59 ;  /* 0x000000ffff117224 */ /* 0x000fe200078e003b */
[----:B------:R-:W-:Y:S01]  /*9ce0*/  MOV R15, R57 ;  /* 0x00000039000f7202 */ /* 0x000fe20000000f00 */
[----:B------:R-:W-:-:S03]  /*9cf0*/  IMAD.MOV.U32 R16, RZ, RZ, R56 ;  /* 0x000000ffff107224 */ /* 0x000fc600078e0038 */
[----:B------:R-:W-:Y:S02]  /*9d00*/  PRMT R75, R17, 0x5410, R18 ;  /* 0x00005410114b7816 */ /* 0x000fe40000000012 */
[----:B------:R-:W-:Y:S01]  /*9d10*/  PRMT R73, R15, 0x5410, R16 ;  /* 0x000054100f497816 */ /* 0x000fe20000000010 */
[----:B------:R1:W3:Y:S04]  /*9d20*/  SHFL.IDX PT, R17, R13, 0x1, 0x181f ;  /* 0x00381f000d117f89 */ /* 0x0002e800000e0000 */
[----:B------:R1:W4:Y:S04]  /*9d30*/  SHFL.IDX PT, R15, R10, 0x1, 0x181f ;  /* 0x00381f000a0f7f89 */ /* 0x00032800000e0000 */
[----:B------:R1:W1:Y:S04]  /*9d40*/  SHFL.IDX PT, R18, R14, 0x1, 0x181f ;  /* 0x00381f000e127f89 */ /* 0x00026800000e0000 */
[----:B------:R1:W1:Y:S01]  /*9d50*/  SHFL.IDX PT, R16, R12, 0x1, 0x181f ;  /* 0x00381f000c107f89 */ /* 0x00026200000e0000 */
[----:B--2---:R-:W-:Y:S01]  /*9d60*/  IMAD.MOV.U32 R22, RZ, RZ, R54 ;  /* 0x000000ffff167224 */ /* 0x004fe200078e0036 */
[----:B------:R-:W-:Y:S01]  /*9d70*/  MOV R20, R52 ;  /* 0x0000003400147202 */ /* 0x000fe20000000f00 */
[----:B------:R-:W-:-:S02]  /*9d80*/  IMAD.MOV.U32 R21, RZ, RZ, R55 ;  /* 0x000000ffff157224 */ /* 0x000fc400078e0037 */
[----:B------:R-:W-:-:S03]  /*9d90*/  IMAD.MOV.U32 R19, RZ, RZ, R53 ;  /* 0x000000ffff137224 */ /* 0x000fc600078e0035 */
[----:B------:R-:W-:Y:S02]  /*9da0*/  PRMT R72, R21, 0x5410, R22 ;  /* 0x0000541015487816 */ /* 0x000fe40000000016 */
[----:B------:R-:W-:Y:S01]  /*9db0*/  PRMT R71, R19, 0x5410, R20 ;  /* 0x0000541013477816 */ /* 0x000fe20000000014 */
[----:B------:R-:W-:Y:S05]  /*9dc0*/  @P3 BRA `(.L_x_373) ;  /* 0x000000c000003947 */ /* 0x000fea0003800000 */
[----:B---3--:R-:W-:Y:S01]  /*9dd0*/  CS2R R44, SRZ ;  /* 0x00000000002c7805 */ /* 0x008fe2000001ff00 */
[----:B------:R-:W-:Y:S01]  /*9de0*/  CS2R R42, SRZ ;  /* 0x00000000002a7805 */ /* 0x000fe2000001ff00 */
[----:B------:R-:W-:Y:S01]  /*9df0*/  CS2R R40, SRZ ;  /* 0x0000000000287805 */ /* 0x000fe2000001ff00 */
[----:B------:R-:W-:Y:S05]  /*9e00*/  @P1 BRA `(.L_x_373) ;  /* 0x0000008000001947 */ /* 0x000fea0003800000 */
[C---:B------:R-:W-:Y:S01]  /*9e10*/  IMAD.SHL.U32 R20, R64.reuse, 0x2, RZ ;  /* 0x0000000240147824 */ /* 0x040fe200078e00ff */
[----:B------:R-:W-:-:S04]  /*9e20*/  SHF.L.U64.HI R19, R64, 0x1, R65 ;  /* 0x0000000140137819 */ /* 0x000fc80000010241 */
[----:B------:R-:W-:-:S05]  /*9e30*/  IADD3 R44, P0, R17, R20, RZ ;  /* 0x00000014112c7210 */ /* 0x000fca0007f1e0ff */
[----:B-1----:R-:W-:Y:S01]  /*9e40*/  IMAD.X R45, R18, 0x1, R19, P0 ;  /* 0x00000001122d7824 */ /* 0x002fe200000e0613 */
[----:B----4-:R-:W-:-:S05]  /*9e50*/  IADD3 R20, P0, R15, R20, RZ ;  /* 0x000000140f147210 */ /* 0x010fca0007f1e0ff */
[----:B------:R-:W-:Y:S01]  /*9e60*/  IMAD.X R21, R16, 0x1, R19, P0 ;  /* 0x0000000110157824 */ /* 0x000fe200000e0613 */
[----:B------:R-:W5:Y:S04]  /*9e70*/  LD.E.128 R44, [R44.64] ;  /* 0x000000102c2c7980 */ /* 0x000f68000c101d00 */
[----:B------:R1:W5:Y:S03]  /*9e80*/  LD.E.128 R40, [R20.64] ;  /* 0x0000001014287980 */ /* 0x000366000c101d00 */
.L_x_373:
[----:B---3--:R-:W-:Y:S05]  /*9e90*/  BSYNC B0 ;  /* 0x0000000000007941 */ /* 0x008fea0003800000 */
.L_x_372:
[----:B-1----:R-:W1:Y:S01]  /*9ea0*/  SHFL.IDX PT, R18, R13, 0x2, 0x181f ;  /* 0x00581f000d127f89 */ /* 0x002e6200000e0000 */
[C---:B------:R-:W-:Y:S01]  /*9eb0*/  ISETP.GE.OR P0, PT, R64.reuse, c[0x0][0x27c], P5 ;  /* 0x00009f0040007a0c */ /* 0x040fe20002f06670 */
[----:B------:R-:W-:Y:S01]  /*9ec0*/  CS2R R34, SRZ ;  /* 0x0000000000227805 */ /* 0x000fe2000001ff00 */
[----:B------:R-:W-:Y:S01]  /*9ed0*/  CS2R R32, SRZ ;  /* 0x0000000000207805 */ /* 0x000fe2000001ff00 */
[----:B------:R-:W2:Y:S10]  /*9ee0*/  SHFL.IDX PT, R17, R14, 0x2, 0x181f ;  /* 0x00581f000e117f89 */ /* 0x000eb400000e0000 */
[C---:B----4-:R-:W-:Y:S01]  /*9ef0*/  @!P0 IMAD.SHL.U32 R15, R64.reuse, 0x2, RZ ;  /* 0x00000002400f8824 */ /* 0x050fe200078e00ff */
[----:B------:R-:W-:-:S04]  /*9f00*/  @!P0 SHF.L.U64.HI R16, R64, 0x1, R65 ;  /* 0x0000000140108819 */ /* 0x000fc80000010241 */
[-C--:B-1----:R-:W-:Y:S02]  /*9f10*/  @!P0 IADD3 R20, P2, R18, R15.reuse, RZ ;  /* 0x0000000f12148210 */ /* 0x082fe40007f5e0ff */
[----:B------:R-:W1:Y:S03]  /*9f20*/  SHFL.IDX PT, R18, R10, 0x2, 0x181f ;  /* 0x00581f000a127f89 */ /* 0x000e6600000e0000 */
[----:B--2---:R-:W-:Y:S02]  /*9f30*/  @!P0 IMAD.X R21, R17, 0x1, R16, P2 ;  /* 0x0000000111158824 */ /* 0x004fe400010e0610 */
[----:B------:R-:W2:Y:S01]  /*9f40*/  SHFL.IDX PT, R17, R12, 0x2, 0x181f ;  /* 0x00581f000c117f89 */ /* 0x000ea200000e0000 */
[----:B------:R-:W-:Y:S01]  /*9f50*/  CS2R R26, SRZ ;  /* 0x00000000001a7805 */ /* 0x000fe2000001ff00 */
[----:B------:R-:W-:Y:S02]  /*9f60*/  CS2R R24, SRZ ;  /* 0x0000000000187805 */ /* 0x000fe4000001ff00 */
[----:B------:R3:W4:Y:S01]  /*9f70*/  @!P0 LD.E.128 R32, [R20.64] ;  /* 0x0000001014208980 */ /* 0x000722000c101d00 */
[----:B-1----:R-:W-:-:S05]  /*9f80*/  @!P0 IADD3 R22, P2, R18, R15, RZ ;  /* 0x0000000f12168210 */ /* 0x002fca0007f5e0ff */
[----:B--2---:R-:W-:-:S05]  /*9f90*/  @!P0 IMAD.X R23, R17, 0x1, R16, P2 ;  /* 0x0000000111178824 */ /* 0x004fca00010e0610 */
[----:B------:R1:W2:Y:S01]  /*9fa0*/  @!P0 LD.E.128 R24, [R22.64] ;  /* 0x0000001016188980 */ /* 0x0002a2000c101d00 */
[----:B-----5:R-:W-:Y:S01]  /*9fb0*/  IMAD.MOV.U32 R17, RZ, RZ, R47 ;  /* 0x000000ffff117224 */ /* 0x020fe200078e002f */
[----:B------:R-:W-:Y:S01]  /*9fc0*/  MOV R18, R46 ;  /* 0x0000002e00127202 */ /* 0x000fe20000000f00 */
[----:B------:R-:W-:Y:S02]  /*9fd0*/  IMAD.MOV.U32 R16, RZ, RZ, R44 ;  /* 0x000000ffff107224 */ /* 0x000fe400078e002c */
[----:B------:R-:W-:Y:S01]  /*9fe0*/  IMAD.MOV.U32 R15, RZ, RZ, R45 ;  /* 0x000000ffff0f7224 */ /* 0x000fe200078e002d */
[----:B------:R-:W-:Y:S01]  /*9ff0*/  PRMT R69, R17, 0x5410, R18 ;  /* 0x0000541011457816 */ /* 0x000fe20000000012 */
[----:B------:R-:W-:Y:S01]  /*a000*/  IMAD.MOV.U32 R17, RZ, RZ, R43 ;  /* 0x000000ffff117224 */ /* 0x000fe200078e002b */
[----:B------:R-:W-:Y:S02]  /*a010*/  MOV R18, R42 ;  /* 0x0000002a00127202 */ /* 0x000fe40000000f00 */
[----:B------:R-:W-:Y:S01]  /*a020*/  PRMT R68, R15, 0x5410, R16 ;  /* 0x000054100f447816 */ /* 0x000fe20000000010 */
[----:B------:R-:W-:-:S02]  /*a030*/  IMAD.MOV.U32 R16, RZ, RZ, R40 ;  /* 0x000000ffff107224 */ /* 0x000fc400078e0028 */
[----:B------:R-:W-:Y:S01]  /*a040*/  IMAD.MOV.U32 R15, RZ, RZ, R41 ;  /* 0x000000ffff0f7224 */ /* 0x000fe200078e0029 */
[----:B------:R-:W-:-:S04]  /*a050*/  PRMT R67, R17, 0x5410, R18 ;  /* 0x0000541011437816 */ /* 0x000fc80000000012 */
[----:B------:R-:W-:Y:S01]  /*a060*/  PRMT R66, R15, 0x5410, R16 ;  /* 0x000054100f427816 */ /* 0x000fe20000000010 */
[----:B------:R-:W2:Y:S01]  /*a070*/  SHFL.IDX PT, R14, R14, 0x3, 0x181f ;  /* 0x00781f000e0e7f89 */ /* 0x000ea200000e0000 */
[----:B------:R-:W-:Y:S03]  /*a080*/  BSSY B0, `(.L_x_374) ;  /* 0x0000021000007945 */ /* 0x000fe60003800000 */
[----:B------:R-:W2:Y:S01]  /*a090*/  SHFL.IDX PT, R13, R13, 0x3, 0x181f ;  /* 0x00781f000d0d7f89 */ /* 0x000ea200000e0000 */
[----:B---3--:R-:W-:-:S03]  /*a0a0*/  CS2R R20, SRZ ;  /* 0x0000000000147805 */ /* 0x008fc6000001ff00 */
[----:B------:R-:W3:Y:S01]  /*a0b0*/  SHFL.IDX PT, R10, R10, 0x3, 0x181f ;  /* 0x00781f000a0a7f89 */ /* 0x000ee200000e0000 */
[----:B-1----:R-:W-:-:S03]  /*a0c0*/  CS2R R22, SRZ ;  /* 0x0000000000167805 */ /* 0x002fc6000001ff00 */
[----:B------:R-:W1:Y:S01]  /*a0d0*/  SHFL.IDX PT, R12, R12, 0x3, 0x181f ;  /* 0x00781f000c0c7f89 */ /* 0x000e6200000e0000 */
[----:B----4-:R-:W-:Y:S01]  /*a0e0*/  IMAD.MOV.U32 R17, RZ, RZ, R35 ;  /* 0x000000ffff117224 */ /* 0x010fe200078e0023 */
[----:B------:R-:W-:Y:S01]  /*a0f0*/  MOV R18, R34 ;  /* 0x0000002200127202 */ /* 0x000fe20000000f00 */
[----:B------:R-:W-:Y:S01]  /*a100*/  IMAD.MOV.U32 R16, RZ, RZ, R32 ;  /* 0x000000ffff107224 */ /* 0x000fe200078e0020 */
[----:B------:R-:W-:Y:S02]  /*a110*/  MOV R15, R33 ;  /* 0x00000021000f7202 */ /* 0x000fe40000000f00 */
[----:B------:R-:W-:Y:S02]  /*a120*/  PRMT R63, R17, 0x5410, R18 ;  /* 0x00005410113f7816 */ /* 0x000fe40000000012 */
[----:B------:R-:W-:Y:S01]  /*a130*/  PRMT R62, R15, 0x5410, R16 ;  /* 0x000054100f3e7816 */ /* 0x000fe20000000010 */
[----:B--2---:R-:W-:Y:S01]  /*a140*/  IMAD.MOV.U32 R18, RZ, RZ, R26 ;  /* 0x000000ffff127224 */ /* 0x004fe200078e001a */
[----:B------:R-:W-:Y:S01]  /*a150*/  MOV R16, R24 ;  /* 0x0000001800107202 */ /* 0x000fe20000000f00 */
[----:B------:R-:W-:-:S02]  /*a160*/  IMAD.MOV.U32 R17, RZ, RZ, R27 ;  /* 0x000000ffff117224 */ /* 0x000fc400078e001b */
[----:B------:R-:W-:-:S03]  /*a170*/  IMAD.MOV.U32 R15, RZ, RZ, R25 ;  /* 0x000000ffff0f7224 */ /* 0x000fc600078e0019 */
[----:B------:R-:W-:Y:S02]  /*a180*/  PRMT R61, R17, 0x5410, R18 ;  /* 0x00005410113d7816 */ /* 0x000fe40000000012 */
[----:B------:R-:W-:Y:S01]  /*a190*/  PRMT R60, R15, 0x5410, R16 ;  /* 0x000054100f3c7816 */ /* 0x000fe20000000010 */
[----:B------:R-:W-:Y:S01]  /*a1a0*/  CS2R R18, SRZ ;  /* 0x0000000000127805 */ /* 0x000fe2000001ff00 */
[----:B------:R-:W-:Y:S01]  /*a1b0*/  CS2R R16, SRZ ;  /* 0x0000000000107805 */ /* 0x000fe2000001ff00 */
[----:B------:R-:W-:Y:S05]  /*a1c0*/  @P6 BRA `(.L_x_375) ;  /* 0x000000c000006947 */ /* 0x000fea0003800000 */
[----:B-1-3--:R-:W-:Y:S01]  /*a1d0*/  CS2R R20, SRZ ;  /* 0x0000000000147805 */ /* 0x00afe2000001ff00 */
[----:B------:R-:W-:Y:S01]  /*a1e0*/  CS2R R18, SRZ ;  /* 0x0000000000127805 */ /* 0x000fe2000001ff00 */
[----:B------:R-:W-:Y:S01]  /*a1f0*/  CS2R R16, SRZ ;  /* 0x0000000000107805 */ /* 0x000fe2000001ff00 */
[----:B------:R-:W-:Y:S05]  /*a200*/  @P1 BRA `(.L_x_375) ;  /* 0x0000008000001947 */ /* 0x000fea0003800000 */
[C---:B------:R-:W-:Y:S01]  /*a210*/  IMAD.SHL.U32 R15, R64.reuse, 0x2, RZ ;  /* 0x00000002400f7824 */ /* 0x040fe200078e00ff */
[----:B------:R-:W-:-:S04]  /*a220*/  SHF.L.U64.HI R17, R64, 0x1, R65 ;  /* 0x0000000140117819 */ /* 0x000fc80000010241 */
[-C--:B------:R-:W-:Y:S02]  /*a230*/  IADD3 R20, P2, R13, R15.reuse, RZ ;  /* 0x0000000f0d147210 */ /* 0x080fe40007f5e0ff */
[----:B------:R-:W-:-:S03]  /*a240*/  IADD3 R16, P0, R10, R15, RZ ;  /* 0x0000000f0a107210 */ /* 0x000fc60007f1e0ff */
[--C-:B------:R-:W-:Y:S02]  /*a250*/  IMAD.X R21, R14, 0x1, R17.reuse, P2 ;  /* 0x000000010e157824 */ /* 0x100fe400010e0611 */
[----:B------:R-:W-:-:S04]  /*a260*/  IMAD.X R17, R12, 0x1, R17, P0 ;  /* 0x000000010c117824 */ /* 0x000fc800000e0611 */
[----:B------:R-:W5:Y:S04]  /*a270*/  LD.E.128 R20, [R20.64] ;  /* 0x0000001014147980 */ /* 0x000f68000c101d00 */
[----:B------:R-:W5:Y:S02]  /*a280*/  LD.E.128 R16, [R16.64] ;  /* 0x0000001010107980 */ /* 0x000f64000c101d00 */
.L_x_375:
[----:B-1-3--:R-:W-:Y:S05]  /*a290*/  BSYNC B0 ;  /* 0x0000000000007941 */ /* 0x00afea0003800000 */
.L_x_374:
[----:B------:R-:W-:Y:S01]  /*a2a0*/  IADD3 R51, -R118, R7, RZ ;  /* 0x0000000776337210 */ /* 0x000fe20007ffe1ff */
[----:B-----5:R-:W-:Y:S01]  /*a2b0*/  IMAD.MOV.U32 R10, RZ, RZ, R22 ;  /* 0x000000ffff0a7224 */ /* 0x020fe200078e0016 */
[----:B------:R-:W-:-:S04]  /*a2c0*/  DEPBAR.LE SB0, 0x1 ;  /* 0x000080400000791a */ /* 0x000fc80000000000 */
[----:B------:R-:W-:Y:S01]  /*a2d0*/  IMNMX R51, R51, 0x80, PT ;  /* 0x0000008033337817 */ /* 0x000fe20003800200 */
[----:B------:R-:W-:Y:S01]  /*a2e0*/  IMAD.MOV.U32 R12, RZ, RZ, R23 ;  /* 0x000000ffff0c7224 */ /* 0x000fe200078e0017 */
[----:B------:R-:W-:Y:S01]  /*a2f0*/  BSSY B0, `(.L_x_376) ;  /* 0x000006d000007945 */ /* 0x000fe20003800000 */
[----:B------:R-:W-:Y:S01]  /*a300*/  IMAD.MOV.U32 R7, RZ, RZ, R21 ;  /* 0x000000ffff077224 */ /* 0x000fe200078e0015 */
[----:B------:R-:W-:Y:S01]  /*a310*/  BAR.SYNC.DEFER_BLOCKING 0x0 ;  /* 0x0000000000007b1d */ /* 0x000fe20000010000 */
[----:B------:R-:W-:Y:S01]  /*a320*/  ISETP.GE.OR P0, PT, R4, R51, P1 ;  /* 0x000000330400720c */ /* 0x000fe20000f06670 */
[----:B------:R-:W-:Y:S01]  /*a330*/  IMAD.MOV.U32 R13, RZ, RZ, R18 ;  /* 0x000000ffff0d7224 */ /* 0x000fe200078e0012 */
[----:B------:R-:W-:Y:S01]  /*a340*/  PRMT R50, R12, 0x5410, R10 ;  /* 0x000054100c327816 */ /* 0x000fe2000000000a */
[----:B------:R-:W-:Y:S01]  /*a350*/  IMAD.MOV.U32 R10, RZ, RZ, R20 ;  /* 0x000000ffff0a7224 */ /* 0x000fe200078e0014 */
[----:B------:R-:W-:-:S04]  /*a360*/  MOV R12, R19 ;  /* 0x00000013000c7202 */ /* 0x000fc80000000f00 */
[----:B------:R-:W-:Y:S01]  /*a370*/  PRMT R49, R7, 0x5410, R10 ;  /* 0x0000541007317816 */ /* 0x000fe2000000000a */
[----:B------:R-:W-:Y:S01]  /*a380*/  IMAD.MOV.U32 R10, RZ, RZ, R16 ;  /* 0x000000ffff0a7224 */ /* 0x000fe200078e0010 */
[----:B------:R-:W-:Y:S02]  /*a390*/  MOV R7, R17 ;  /* 0x0000001100077202 */ /* 0x000fe40000000f00 */
[----:B------:R-:W-:Y:S02]  /*a3a0*/  PRMT R48, R12, 0x5410, R13 ;  /* 0x000054100c307816 */ /* 0x000fe4000000000d */
[----:B------:R-:W-:Y:S01]  /*a3b0*/  PRMT R7, R7, 0x5410, R10 ;  /* 0x0000541007077816 */ /* 0x000fe2000000000a */
[----:B------:R-:W-:Y:S05]  /*a3c0*/  @P0 BRA `(.L_x_377) ;  /* 0x000005f000000947 */ /* 0x000fea0003800000 */
[----:B------:R-:W-:Y:S01]  /*a3d0*/  MOV R10, c[0x0][0x27c] ;  /* 0x00009f00000a7a02 */ /* 0x000fe20000000f00 */
[--C-:B------:R-:W-:Y:S01]  /*a3e0*/  HADD2.F32 R80, -RZ, R71.reuse.H0_H0 ;  /* 0x20000047ff507230 */ /* 0x100fe20000004100 */
[--C-:B------:R-:W-:Y:S01]  /*a3f0*/  SHF.R.U64 R52, R52, 0x10, R53.reuse ;  /* 0x0000001034347819 */ /* 0x100fe20000001235 */
[----:B------:R-:W-:Y:S01]  /*a400*/  HADD2.F32 R71, -RZ, R71.H1_H1 ;  /* 0x30000047ff477230 */ /* 0x000fe20000004100 */
[----:B------:R-:W-:Y:S01]  /*a410*/  LEA.HI R13, R10, R29, RZ, 0x1d ;  /* 0x0000001d0a0d7211 */ /* 0x000fe200078fe8ff */
[--C-:B------:R-:W-:Y:S01]  /*a420*/  HADD2.F32 R88, -RZ, R73.reuse.H0_H0 ;  /* 0x20000049ff587230 */ /* 0x100fe20000004100 */
[----:B------:R-:W-:Y:S01]  /*a430*/  SHF.R.U32.HI R76, RZ, 0x10, R53 ;  /* 0x00000010ff4c7819 */ /* 0x000fe20000011635 */
[----:B------:R-:W-:Y:S01]  /*a440*/  HADD2.F32 R94, -RZ, R73.H1_H1 ;  /* 0x30000049ff5e7230 */ /* 0x000fe20000004100 */
[----:B------:R-:W-:Y:S01]  /*a450*/  SHF.R.S32.HI R10, RZ, 0x1f, R13 ;  /* 0x0000001fff0a7819 */ /* 0x000fe2000001140d */
[----:B------:R-:W-:Y:S01]  /*a460*/  HADD2.F32 R73, -RZ, R72.H1_H1 ;  /* 0x30000048ff497230 */ /* 0x000fe20000004100 */
[----:B------:R-:W-:Y:S01]  /*a470*/  SHF.L.U32 R12, R13, 0x3, RZ ;  /* 0x000000030d0c7819 */ /* 0x000fe200000006ff */
[----:B------:R-:W-:Y:S01]  /*a480*/  HADD2.F32 R76, -RZ, R76.H0_H0 ;  /* 0x2000004cff4c7230 */ /* 0x000fe20000004100 */
[----:B------:R-:W-:Y:S01]  /*a490*/  LEA.HI R10, R10, R13, RZ, 0x3 ;  /* 0x0000000d0a0a7211 */ /* 0x000fe200078f18ff */
[--C-:B------:R-:W-:Y:S01]  /*a4a0*/  HADD2.F32 R85, -RZ, R75.reuse.H1_H1 ;  /* 0x3000004bff557230 */ /* 0x100fe20000004100 */
[----:B------:R-:W-:Y:S01]  /*a4b0*/  LOP3.LUT R12, R11, 0x38, R12, 0xf8, !PT ;  /* 0x000000380b0c7812 */ /* 0x000fe200078ef80c */
[----:B------:R-:W-:Y:S01]  /*a4c0*/  HADD2.F32 R75, -RZ, R75.H0_H0 ;  /* 0x2000004bff4b7230 */ /* 0x000fe20000004100 */
[----:B------:R-:W-:Y:S01]  /*a4d0*/  SHF.L.U32 R10, R10, 0xa, RZ ;  /* 0x0000000a0a0a7819 */ /* 0x000fe200000006ff */
[----:B------:R-:W-:Y:S01]  /*a4e0*/  HADD2.F32 R52, -RZ, R52.H0_H0 ;  /* 0x20000034ff347230 */ /* 0x000fe20000004100 */
[----:B------:R-:W-:-:S02]  /*a4f0*/  LOP3.LUT R9, R12, R9, RZ, 0x3c, !PT ;  /* 0x000000090c097212 */ /* 0x000fc400078e3cff */
[----:B------:R-:W-:Y:S01]  /*a500*/  LOP3.LUT R10, R10, 0x7fffe000, RZ, 0xc0, !PT ;  /* 0x7fffe0000a0a7812 */ /* 0x000fe200078ec0ff */
[----:B------:R-:W1:Y:S01]  /*a510*/  LDS.128 R12, [R6+0x100] ;  /* 0x00010000060c7984 */ /* 0x000e620000000c00 */
[--C-:B------:R-:W-:Y:S02]  /*a520*/  SHF.R.U64 R53, R58, 0x10, R59.reuse ;  /* 0x000000103a357819 */ /* 0x100fe4000000123b */
[----:B------:R-:W-:Y:S02]  /*a530*/  IADD3 R9, R9, R10, R8 ;  /* 0x0000000a09097210 */ /* 0x000fe40007ffe008 */
[----:B------:R-:W-:Y:S01]  /*a540*/  SHF.R.U32.HI R58, RZ, 0x10, R59 ;  /* 0x00000010ff3a7819 */ /* 0x000fe2000001163b */
[----:B------:R-:W-:Y:S01]  /*a550*/  HADD2.F32 R53, -RZ, R53.H0_H0 ;  /* 0x20000035ff357230 */ /* 0x000fe20000004100 */
[----:B------:R-:W-:Y:S02]  /*a560*/  SHF.L.U32 R70, R9, 0x1, RZ ;  /* 0x0000000109467819 */ /* 0x000fe400000006ff */
[--C-:B------:R-:W-:Y:S01]  /*a570*/  SHF.R.U64 R56, R56, 0x10, R57.reuse ;  /* 0x0000001038387819 */ /* 0x100fe20000001239 */
[----:B------:R-:W-:Y:S01]  /*a580*/  HADD2.F32 R58, -RZ, R58.H0_H0 ;  /* 0x2000003aff3a7230 */ /* 0x000fe20000004100 */
[----:B------:R-:W-:Y:S01]  /*a590*/  SHF.R.U32.HI R57, RZ, 0x10, R57 ;  /* 0x00000010ff397819 */ /* 0x000fe20000011639 */
[----:B------:R-:W2:Y:S01]  /*a5a0*/  LDS.128 R8, [R70+0x100] ;  /* 0x0001000046087984 */ /* 0x000ea20000000c00 */
[--C-:B------:R-:W-:Y:S01]  /*a5b0*/  SHF.R.U64 R54, R54, 0x10, R55.reuse ;  /* 0x0000001036367819 */ /* 0x100fe20000001237 */
[----:B------:R-:W-:Y:S01]  /*a5c0*/  HADD2.F32 R56, -RZ, R56.H0_H0 ;  /* 0x20000038ff387230 */ /* 0x000fe20000004100 */
[----:B------:R-:W-:Y:S01]  /*a5d0*/  SHF.R.U32.HI R55, RZ, 0x10, R55 ;  /* 0x00000010ff377819 */ /* 0x000fe20000011637 */
[----:B------:R-:W-:-:S02]  /*a5e0*/  HADD2.F32 R92, -RZ, R57.H0_H0 ;  /* 0x20000039ff5c7230 */ /* 0x000fc40000004100 */
[----:B------:R-:W-:Y:S02]  /*a5f0*/  HADD2.F32 R54, -RZ, R54.H0_H0 ;  /* 0x20000036ff367230 */ /* 0x000fe40000004100 */
[--C-:B-1----:R-:W-:Y:S02]  /*a600*/  HADD2.F32 R59, -RZ, R13.reuse.H0_H0 ;  /* 0x2000000dff3b7230 */ /* 0x102fe40000004100 */
[----:B------:R-:W-:Y:S02]  /*a610*/  HADD2.F32 R13, -RZ, R13.H1_H1 ;  /* 0x3000000dff0d7230 */ /* 0x000fe40000004100 */
[--C-:B------:R-:W-:Y:S01]  /*a620*/  HADD2.F32 R77, -RZ, R12.reuse.H0_H0 ;  /* 0x2000000cff4d7230 */ /* 0x100fe20000004100 */
[----:B------:R-:W-:Y:S01]  /*a630*/  FMUL.FTZ R86, R59, R80 ;  /* 0x000000503b567220 */ /* 0x000fe20000410000 */
[----:B------:R-:W-:Y:S01]  /*a640*/  HADD2.F32 R78, -RZ, R12.H1_H1 ;  /* 0x3000000cff4e7230 */ /* 0x000fe20000004100 */
[----:B------:R-:W-:Y:S01]  /*a650*/  FMUL.FTZ R90, R13, R76 ;  /* 0x0000004c0d5a7220 */ /* 0x000fe20000410000 */
[--C-:B------:R-:W-:Y:S01]  /*a660*/  HADD2.F32 R12, -RZ, R14.reuse.H0_H0 ;  /* 0x2000000eff0c7230 */ /* 0x100fe20000004100 */
[----:B------:R-:W-:Y:S01]  /*a670*/  FMUL.FTZ R57, R77, R71 ;  /* 0x000000474d397220 */ /* 0x000fe20000410000 */
[----:B------:R-:W-:-:S02]  /*a680*/  HADD2.F32 R79, -RZ, R14.H1_H1 ;  /* 0x3000000eff4f7230 */ /* 0x000fc40000004100 */
[--C-:B--2---:R-:W-:Y:S02]  /*a690*/  HADD2.F32 R81, -RZ, R9.reuse.H0_H0 ;  /* 0x20000009ff517230 */ /* 0x104fe40000004100 */
[----:B------:R-:W-:Y:S02]  /*a6a0*/  HADD2.F32 R9, -RZ, R9.H1_H1 ;  /* 0x30000009ff097230 */ /* 0x000fe40000004100 */
[--C-:B------:R-:W-:Y:S01]  /*a6b0*/  HADD2.F32 R82, -RZ, R8.reuse.H0_H0 ;  /* 0x20000008ff527230 */ /* 0x100fe20000004100 */
[C---:B------:R-:W-:Y:S01]  /*a6c0*/  FMUL.FTZ R80, R81.reuse, R80 ;  /* 0x0000005051507220 */ /* 0x040fe20000410000 */
[--C-:B------:R-:W-:Y:S01]  /*a6d0*/  HADD2.F32 R14, -RZ, R15.reuse.H0_H0 ;  /* 0x2000000fff0e7230 */ /* 0x100fe20000004100 */
[----:B------:R-:W-:Y:S01]  /*a6e0*/  FFMA.FTZ R86, R81, R88, R86 ;  /* 0x0000005851567223 */ /* 0x000fe20000010056 */
[----:B------:R-:W-:Y:S01]  /*a6f0*/  HADD2.F32 R83, -RZ, R8.H1_H1 ;  /* 0x30000008ff537230 */ /* 0x000fe20000004100 */
[C---:B------:R-:W-:Y:S01]  /*a700*/  FMUL.FTZ R76, R9.reuse, R76 ;  /* 0x0000004c094c7220 */ /* 0x040fe20000410000 */
[----:B------:R-:W-:Y:S01]  /*a710*/  HADD2.F32 R81, -RZ, R72.H0_H0 ;  /* 0x20000048ff517230 */ /* 0x000fe20000004100 */
[----:B------:R-:W-:Y:S01]  /*a720*/  FFMA.FTZ R9, R9, R92, R90 ;  /* 0x0000005c09097223 */ /* 0x000fe2000001005a */
[--C-:B------:R-:W-:Y:S01]  /*a730*/  HADD2.F32 R8, -RZ, R10.reuse.H0_H0 ;  /* 0x2000000aff087230 */ /* 0x100fe20000004100 */
[C---:B------:R-:W-:Y:S01]  /*a740*/  FMUL.FTZ R71, R82.reuse, R71 ;  /* 0x0000004752477220 */ /* 0x040fe20000410000 */
[----:B------:R-:W-:Y:S01]  /*a750*/  HADD2.F32 R15, -RZ, R15.H1_H1 ;  /* 0x3000000fff0f7230 */ /* 0x000fe20000004100 */
[----:B------:R-:W-:Y:S01]  /*a760*/  FFMA.FTZ R57, R82, R94, R57 ;  /* 0x0000005e52397223 */ /* 0x000fe20000010039 */
[----:B------:R-:W-:Y:S01]  /*a770*/  HADD2.F32 R90, -RZ, R55.H0_H0 ;  /* 0x20000037ff5a7230 */ /* 0x000fe20000004100 */
[----:B------:R-:W-:Y:S01]  /*a780*/  FMUL.FTZ R82, R12, R73 ;  /* 0x000000490c527220 */ /* 0x000fe20000410000 */
[----:B------:R-:W-:Y:S01]  /*a790*/  HADD2.F32 R84, -RZ, R10.H1_H1 ;  /* 0x3000000aff547230 */ /* 0x000fe20000004100 */
[----:B------:R-:W-:Y:S01]  /*a7a0*/  FMUL.FTZ R72, R14, R81 ;  /* 0x000000510e487220 */ /* 0x000fe20000410000 */
[--C-:B------:R-:W-:Y:S01]  /*a7b0*/  HADD2.F32 R10, -RZ, R11.reuse.H0_H0 ;  /* 0x2000000bff0a7230 */ /* 0x100fe20000004100 */
[C---:B------:R-:W-:Y:S01]  /*a7c0*/  FMUL.FTZ R73, R8.reuse, R73 ;  /* 0x0000004908497220 */ /* 0x040fe20000410000 */
[----:B------:R-:W-:Y:S01]  /*a7d0*/  HADD2.F32 R11, -RZ, R11.H1_H1 ;  /* 0x3000000bff0b7230 */ /* 0x000fe20000004100 */
[----:B------:R-:W-:Y:S01]  /*a7e0*/  FFMA.FTZ R55, R8, R85, R82 ;  /* 0x0000005508377223 */ /* 0x000fe20000010052 */
[----:B------:R-:W-:Y:S01]  /*a7f0*/  F2FP.PACK_AB R9, R9, R86 ;  /* 0x000000560909723e */ /* 0x000fe200000000ff */
[----:B------:R-:W-:-:S02]  /*a800*/  FMUL.FTZ R8, R15, R90 ;  /* 0x0000005a0f087220 */ /* 0x000fc40000410000 */
[C---:B------:R-:W-:Y:S02]  /*a810*/  FMUL.FTZ R81, R10.reuse, R81 ;  /* 0x000000510a517220 */ /* 0x040fe40000410000 */
[----:B------:R-:W-:Y:S02]  /*a820*/  FFMA.FTZ R72, R10, R75, R72 ;  /* 0x0000004b0a487223 */ /* 0x000fe40000010048 */
[----:B------:R-:W-:Y:S02]  /*a830*/  FMUL.FTZ R90, R11, R90 ;  /* 0x0000005a0b5a7220 */ /* 0x000fe40000410000 */
[----:B------:R-:W-:Y:S02]  /*a840*/  FMUL.FTZ R10, R79, R54 ;  /* 0x000000364f0a7220 */ /* 0x000fe40000410000 */
[----:B------:R-:W-:Y:S02]  /*a850*/  FFMA.FTZ R11, R11, R58, R8 ;  /* 0x0000003a0b0b7223 */ /* 0x000fe40000010008 */
[----:B------:R-:W-:-:S02]  /*a860*/  FMUL.FTZ R87, R83, R52 ;  /* 0x0000003453577220 */ /* 0x000fc40000410000 */
[----:B------:R-:W-:Y:S01]  /*a870*/  FMUL.FTZ R54, R84, R54 ;  /* 0x0000003654367220 */ /* 0x000fe20000410000 */
[----:B------:R-:W-:Y:S01]  /*a880*/  F2FP.PACK_AB R11, R11, R72 ;  /* 0x000000480b0b723e */ /* 0x000fe200000000ff */
[----:B------:R-:W-:Y:S02]  /*a890*/  FMUL.FTZ R8, R78, R52 ;  /* 0x000000344e087220 */ /* 0x000fe40000410000 */
[----:B------:R-:W-:Y:S02]  /*a8a0*/  FFMA.FTZ R73, R12, R85, -R73 ;  /* 0x000000550c497223 */ /* 0x000fe40000010849 */
[----:B------:R-:W-:Y:S02]  /*a8b0*/  FFMA.FTZ R81, R14, R75, -R81 ;  /* 0x0000004b0e517223 */ /* 0x000fe40000010851 */
[----:B------:R-:W-:Y:S02]  /*a8c0*/  FFMA.FTZ R80, R59, R88, -R80 ;  /* 0x000000583b507223 */ /* 0x000fe40000010850 */
[----:B------:R-:W-:-:S02]  /*a8d0*/  FFMA.FTZ R13, R13, R92, -R76 ;  /* 0x0000005c0d0d7223 */ /* 0x000fc4000001084c */
[----:B------:R-:W-:Y:S02]  /*a8e0*/  FFMA.FTZ R71, R77, R94, -R71 ;  /* 0x0000005e4d477223 */ /* 0x000fe40000010847 */
[----:B------:R-:W-:Y:S01]  /*a8f0*/  FFMA.FTZ R90, R15, R58, -R90 ;  /* 0x0000003a0f5a7223 */ /* 0x000fe2000001085a */
[----:B------:R-:W-:Y:S01]  /*a900*/  F2FP.PACK_AB R13, R13, R80 ;  /* 0x000000500d0d723e */ /* 0x000fe200000000ff */
[-C--:B------:R-:W-:Y:S02]  /*a910*/  FFMA.FTZ R12, R78, R56.reuse, -R87 ;  /* 0x000000384e0c7223 */ /* 0x080fe40000010857 */
[----:B------:R-:W-:Y:S01]  /*a920*/  FFMA.FTZ R14, R79, R53, -R54 ;  /* 0x000000354f0e7223 */ /* 0x000fe20000010836 */
[----:B------:R-:W-:Y:S01]  /*a930*/  F2FP.PACK_AB R15, R90, R81 ;  /* 0x000000515a0f723e */ /* 0x000fe200000000ff */
[----:B------:R-:W-:Y:S01]  /*a940*/  FFMA.FTZ R8, R83, R56, R8 ;  /* 0x0000003853087223 */ /* 0x000fe20000010008 */
[----:B------:R-:W-:Y:S01]  /*a950*/  F2FP.PACK_AB R12, R12, R71 ;  /* 0x000000470c0c723e */ /* 0x000fe200000000ff */
[----:B------:R-:W-:Y:S01]  /*a960*/  FFMA.FTZ R10, R84, R53, R10 ;  /* 0x00000035540a7223 */ /* 0x000fe2000001000a */
[----:B------:R-:W-:-:S02]  /*a970*/  F2FP.PACK_AB R14, R14, R73 ;  /* 0x000000490e0e723e */ /* 0x000fc400000000ff */
[----:B------:R-:W-:Y:S02]  /*a980*/  F2FP.PACK_AB R8, R8, R57 ;  /* 0x000000390808723e */ /* 0x000fe400000000ff */
[----:B------:R-:W-:Y:S01]  /*a990*/  F2FP.PACK_AB R10, R10, R55 ;  /* 0x000000370a0a723e */ /* 0x000fe200000000ff */
[----:B------:R1:W-:Y:S04]  /*a9a0*/  STS.128 [R6+0x100], R12 ;  /* 0x0001000c06007388 */ /* 0x0003e80000000c00 */
[----:B------:R1:W-:Y:S02]  /*a9b0*/  STS.128 [R70+0x100], R8 ;  /* 0x0001000846007388 */ /* 0x0003e40000000c00 */
.L_x_377:
[----:B------:R-:W-:Y:S05]  /*a9c0*/  BSYNC B0 ;  /* 0x0000000000007941 */ /* 0x000fea0003800000 */
.L_x_376:
[----:B-1----:R-:W-:Y:S01]  /*a9d0*/  IADD3 R9, R4, 0x20, RZ ;  /* 0x0000002004097810 */ /* 0x002fe20007ffe0ff */
[----:B------:R-:W-:Y:S03]  /*a9e0*/  BSSY B0, `(.L_x_378) ;  /* 0x000006c000007945 */ /* 0x000fe60003800000 */
[----:B------:R-:W-:-:S13]  /*a9f0*/  ISETP.GE.OR P0, PT, R9, R51, P1 ;  /* 0x000000330900720c */ /* 0x000fda0000f06670 */
[----:B------:R-:W-:Y:S05]  /*aa00*/  @P0 BRA `(.L_x_379) ;  /* 0x0000069000000947 */ /* 0x000fea0003800000 */
[----:B------:R-:W-:Y:S01]  /*aa10*/  MOV R8, c[0x0][0x27c] ;  /* 0x00009f0000087a02 */ /* 0x000fe20000000f00 */
[----:B------:R-:W-:Y:S01]  /*aa20*/  HADD2.F32 R78, -RZ, R67.H0_H0 ;  /* 0x20000043ff4e7230 */ /* 0x000fe20000004100 */
[----:B------:R-:W-:Y:S01]  /*aa30*/  SHF.R.S32.HI R6, RZ, 0x1f, R9 ;  /* 0x0000001fff067819 */ /* 0x000fe20000011409 */
[--C-:B------:R-:W-:Y:S01]  /*aa40*/  HADD2.F32 R58, -RZ, R66.reuse.H0_H0 ;  /* 0x20000042ff3a7230 */ /* 0x100fe20000004100 */
[----:B------:R-:W-:Y:S01]  /*aa50*/  LEA.HI R11, R8, R29, RZ, 0x1d ;  /* 0x0000001d080b7211 */ /* 0x000fe200078fe8ff */
[----:B------:R-:W-:Y:S01]  /*aa60*/  HADD2.F32 R84, -RZ, R69.H0_H0 ;  /* 0x20000045ff547230 */ /* 0x000fe20000004100 */
[----:B------:R-:W-:Y:S01]  /*aa70*/  LEA.HI R6, R6, R9, RZ, 0x3 ;  /* 0x0000000906067211 */ /* 0x000fe200078f18ff */
[----:B------:R-:W-:Y:S01]  /*aa80*/  HADD2.F32 R66, -RZ, R66.H1_H1 ;  /* 0x30000042ff427230 */ /* 0x000fe20000004100 */
[----:B------:R-:W-:Y:S01]  /*aa90*/  SHF.R.S32.HI R8, RZ, 0x1f, R11 ;  /* 0x0000001fff087819 */ /* 0x000fe2000001140b */
[--C-:B------:R-:W-:Y:S01]  /*aaa0*/  HADD2.F32 R76, -RZ, R68.reuse.H0_H0 ;  /* 0x20000044ff4c7230 */ /* 0x100fe20000004100 */
[----:B------:R-:W-:Y:S01]  /*aab0*/  SHF.L.U32 R10, R9, 0x6, RZ ;  /* 0x00000006090a7819 */ /* 0x000fe200000006ff */
[----:B------:R-:W-:Y:S01]  /*aac0*/  IMAD.SHL.U32 R6, R6, 0x40, RZ ;  /* 0x0000004006067824 */ /* 0x000fe200078e00ff */
[----:B------:R-:W-:Y:S01]  /*aad0*/  LEA.HI R8, R8, R11, RZ, 0x3 ;  /* 0x0000000b08087211 */ /* 0x000fe200078f18ff */
[----:B------:R-:W-:Y:S01]  /*aae0*/  HADD2.F32 R68, -RZ, R68.H1_H1 ;  /* 0x30000044ff447230 */ /* 0x000fe20000004100 */
[----:B------:R-:W-:Y:S01]  /*aaf0*/  LOP3.LUT R10, R10, 0x1c0, RZ, 0xc0, !PT ;  /* 0x000001c00a0a7812 */ /* 0x000fe200078ec0ff */
[----:B------:R-:W-:Y:S01]  /*ab00*/  HADD2.F32 R67, -RZ, R67.H1_H1 ;  /* 0x30000043ff437230 */ /* 0x000fe20000004100 */
[----:B------:R-:W-:Y:S01]  /*ab10*/  SHF.L.U32 R9, R11, 0x3, RZ ;  /* 0x000000030b097819 */ /* 0x000fe200000006ff */
[----:B------:R-:W-:Y:S01]  /*ab20*/  IMAD.SHL.U32 R8, R8, 0x400, RZ ;  /* 0x0000040008087824 */ /* 0x000fe200078e00ff */
[----:B------:R-:W-:Y:S01]  /*ab30*/  LOP3.LUT R12, R10, 0x38, R64, 0xf8, !PT ;  /* 0x000000380a0c7812 */ /* 0x000fe200078ef840 */
[----:B------:R-:W-:Y:S01]  /*ab40*/  HADD2.F32 R69, -RZ, R69.H1_H1 ;  /* 0x30000045ff457230 */ /* 0x000fe20000004100 */
[----:B------:R-:W-:-:S02]  /*ab50*/  SHF.R.U32.HI R13, RZ, 0x3, R10 ;  /* 0x00000003ff0d7819 */ /* 0x000fc4000001160a */
[----:B------:R-:W-:Y:S02]  /*ab60*/  LOP3.LUT R6, R6, 0xfffffe00, RZ, 0xc0, !PT ;  /* 0xfffffe0006067812 */ /* 0x000fe400078ec0ff */
[----:B------:R-:W-:Y:S02]  /*ab70*/  LOP3.LUT R10, R10, 0x38, R9, 0xf8, !PT ;  /* 0x000000380a0a7812 */ /* 0x000fe400078ef809 */
[----:B------:R-:W-:Y:S02]  /*ab80*/  LOP3.LUT R12, R6, R12, R13, 0xf6, !PT ;  /* 0x0000000c060c7212 */ /* 0x000fe400078ef60d */
[----:B------:R-:W-:Y:S02]  /*ab90*/  LOP3.LUT R13, R10, R13, RZ, 0x3c, !PT ;  /* 0x0000000d0a0d7212 */ /* 0x000fe400078e3cff */
[----:B------:R-:W-:Y:S02]  /*aba0*/  LOP3.LUT R8, R8, 0x7fffe000, RZ, 0xc0, !PT ;  /* 0x7fffe00008087812 */ /* 0x000fe400078ec0ff */
[----:B------:R-:W-:-:S02]  /*abb0*/  SHF.L.U32 R52, R12, 0x1, RZ ;  /* 0x000000010c347819 */ /* 0x000fc400000006ff */
[----:B------:R-:W-:Y:S02]  /*abc0*/  IADD3 R6, R13, R8, R6 ;  /* 0x000000080d067210 */ /* 0x000fe40007ffe006 */
[--C-:B------:R-:W-:Y:S01]  /*abd0*/  SHF.R.U64 R40, R40, 0x10, R41.reuse ;  /* 0x0000001028287819 */ /* 0x100fe20000001229 */
[----:B------:R-:W1:Y:S01]  /*abe0*/  LDS.128 R12, [R52+0x100] ;  /* 0x00010000340c7984 */ /* 0x000e620000000c00 */
[----:B------:R-:W-:Y:S02]  /*abf0*/  SHF.L.U32 R6, R6, 0x1, RZ ;  /* 0x0000000106067819 */ /* 0x000fe400000006ff */
[----:B------:R-:W-:Y:S02]  /*ac00*/  SHF.R.U32.HI R53, RZ, 0x10, R41 ;  /* 0x00000010ff357819 */ /* 0x000fe40000011629 */
[--C-:B------:R-:W-:Y:S01]  /*ac10*/  SHF.R.U64 R41, R46, 0x10, R47.reuse ;  /* 0x000000102e297819 */ /* 0x100fe2000000122f */
[----:B------:R-:W2:Y:S01]  /*ac20*/  LDS.128 R8, [R6+0x100] ;  /* 0x0001000006087984 */ /* 0x000ea20000000c00 */
[----:B------:R-:W-:Y:S01]  /*ac30*/  SHF.R.U32.HI R46, RZ, 0x10, R47 ;  /* 0x00000010ff2e7819 */ /* 0x000fe2000001162f */
[----:B------:R-:W-:Y:S01]  /*ac40*/  HADD2.F32 R53, -RZ, R53.H0_H0 ;  /* 0x20000035ff357230 */ /* 0x000fe20000004100 */
[----:B------:R-:W-:-:S02]  /*ac50*/  SHF.R.U64 R44, R44, 0x10, R45 ;  /* 0x000000102c2c7819 */ /* 0x000fc4000000122d */
[----:B------:R-:W-:Y:S01]  /*ac60*/  SHF.R.U32.HI R45, RZ, 0x10, R45 ;  /* 0x00000010ff2d7819 */ /* 0x000fe2000001162d */
[----:B------:R-:W-:Y:S01]  /*ac70*/  HADD2.F32 R86, -RZ, R46.H0_H0 ;  /* 0x2000002eff567230 */ /* 0x000fe20000004100 */
[--C-:B------:R-:W-:Y:S01]  /*ac80*/  SHF.R.U64 R42, R42, 0x10, R43.reuse ;  /* 0x000000102a2a7819 */ /* 0x100fe2000000122b */
[----:B------:R-:W-:Y:S01]  /*ac90*/  HADD2.F32 R44, -RZ, R44.H0_H0 ;  /* 0x2000002cff2c7230 */ /* 0x000fe20000004100 */
[----:B------:R-:W-:Y:S01]  /*aca0*/  SHF.R.U32.HI R43, RZ, 0x10, R43 ;  /* 0x00000010ff2b7819 */ /* 0x000fe2000001162b */
[----:B------:R-:W-:Y:S02]  /*acb0*/  HADD2.F32 R45, -RZ, R45.H0_H0 ;  /* 0x2000002dff2d7230 */ /* 0x000fe40000004100 */
[--C-:B-1----:R-:W-:Y:S02]  /*acc0*/  HADD2.F32 R47, -RZ, R13.reuse.H0_H0 ;  /* 0x2000000dff2f7230 */ /* 0x102fe40000004100 */
[----:B------:R-:W-:Y:S02]  /*acd0*/  HADD2.F32 R54, -RZ, R13.H1_H1 ;  /* 0x3000000dff367230 */ /* 0x000fe40000004100 */
[----:B------:R-:W-:Y:S01]  /*ace0*/  HADD2.F32 R13, -RZ, R15.H0_H0 ;  /* 0x2000000fff0d7230 */ /* 0x000fe20000004100 */
[----:B------:R-:W-:Y:S01]  /*acf0*/  FMUL.FTZ R72, R47, R58 ;  /* 0x0000003a2f487220 */ /* 0x000fe20000410000 */
[--C-:B--2---:R-:W-:Y:S01]  /*ad00*/  HADD2.F32 R57, -RZ, R9.reuse.H0_H0 ;  /* 0x20000009ff397230 */ /* 0x104fe20000004100 */
[-C--:B------:R-:W-:Y:S01]  /*ad10*/  FMUL.FTZ R80, R54, R53.reuse ;  /* 0x0000003536507220 */ /* 0x080fe20000410000 */
[----:B------:R-:W-:Y:S01]  /*ad20*/  HADD2.F32 R59, -RZ, R9.H1_H1 ;  /* 0x30000009ff3b7230 */ /* 0x000fe20000004100 */
[----:B------:R-:W-:Y:S01]  /*ad30*/  FMUL.FTZ R82, R13, R78 ;  /* 0x0000004e0d527220 */ /* 0x000fe20000410000 */
[----:B------:R-:W-:Y:S01]  /*ad40*/  HADD2.F32 R9, -RZ, R11.H0_H0 ;  /* 0x2000000bff097230 */ /* 0x000fe20000004100 */
[----:B------:R-:W-:Y:S01]  /*ad50*/  FMUL.FTZ R58, R57, R58 ;  /* 0x0000003a393a7220 */ /* 0x000fe20000410000 */
[----:B------:R-:W-:Y:S01]  /*ad60*/  HADD2.F32 R55, -RZ, R12.H0_H0 ;  /* 0x2000000cff377230 */ /* 0x000fe20000004100 */
[----:B------:R-:W-:Y:S01]  /*ad70*/  FMUL.FTZ R53, R59, R53 ;  /* 0x000000353b357220 */ /* 0x000fe20000410000 */
[----:B------:R-:W-:Y:S01]  /*ad80*/  HADD2.F32 R70, -RZ, R8.H0_H0 ;  /* 0x20000008ff467230 */ /* 0x000fe20000004100 */
[C---:B------:R-:W-:Y:S01]  /*ad90*/  FMUL.FTZ R78, R9.reuse, R78 ;  /* 0x0000004e094e7220 */ /* 0x040fe20000410000 */
[----:B------:R-:W-:Y:S01]  /*ada0*/  HADD2.F32 R56, -RZ, R12.H1_H1 ;  /* 0x3000000cff387230 */ /* 0x000fe20000004100 */
[----:B------:R-:W-:Y:S01]  /*adb0*/  FFMA.FTZ R82, R9, R84, R82 ;  /* 0x0000005409527223 */ /* 0x000fe20000010052 */
[----:B------:R-:W-:Y:S01]  /*adc0*/  HADD2.F32 R12, -RZ, R14.H0_H0 ;  /* 0x2000000eff0c7230 */ /* 0x000fe20000004100 */
[-C--:B------:R-:W-:Y:S01]  /*add0*/  FMUL.FTZ R9, R55, R66.reuse ;  /* 0x0000004237097220 */ /* 0x080fe20000410000 */
[----:B------:R-:W-:Y:S01]  /*ade0*/  HADD2.F32 R71, -RZ, R8.H1_H1 ;  /* 0x30000008ff477230 */ /* 0x000fe20000004100 */
[C---:B------:R-:W-:Y:S01]  /*adf0*/  FMUL.FTZ R66, R70.reuse, R66 ;  /* 0x0000004246427220 */ /* 0x040fe20000410000 */
[----:B------:R-:W-:Y:S01]  /*ae00*/  HADD2.F32 R8, -RZ, R10.H0_H0 ;  /* 0x2000000aff087230 */ /* 0x000fe20000004100 */
[----:B------:R-:W-:Y:S01]  /*ae10*/  FFMA.FTZ R59, R59, R45, R80 ;  /* 0x0000002d3b3b7223 */ /* 0x000fe20000010050 */
[----:B------:R-:W-:Y:S01]  /*ae20*/  HADD2.F32 R80, -RZ, R43.H0_H0 ;  /* 0x2000002bff507230 */ /* 0x000fe20000004100 */
[----:B------:R-:W-:Y:S01]  /*ae30*/  FFMA.FTZ R70, R70, R68, R9 ;  /* 0x0000004446467223 */ /* 0x000fe20000010009 */
[----:B------:R-:W-:Y:S01]  /*ae40*/  HADD2.F32 R15, -RZ, R15.H1_H1 ;  /* 0x3000000fff0f7230 */ /* 0x000fe20000004100 */
[----:B------:R-:W-:Y:S01]  /*ae50*/  FFMA.FTZ R72, R57, R76, R72 ;  /* 0x0000004c39487223 */ /* 0x000fe20000010048 */
[----:B------:R-:W-:Y:S01]  /*ae60*/  HADD2.F32 R14, -RZ, R14.H1_H1 ;  /* 0x3000000eff0e7230 */ /* 0x000fe20000004100 */
[-C--:B------:R-:W-:Y:S01]  /*ae70*/  FMUL.FTZ R9, R12, R67.reuse ;  /* 0x000000430c097220 */ /* 0x080fe20000410000 */
[----:B------:R-:W-:Y:S01]  /*ae80*/  HADD2.F32 R43, -RZ, R40.H0_H0 ;  /* 0x20000028ff2b7230 */ /* 0x000fe20000004100 */
[C---:B------:R-:W-:Y:S01]  /*ae90*/  FMUL.FTZ R67, R8.reuse, R67 ;  /* 0x0000004308437220 */ /* 0x040fe20000410000 */
[----:B------:R-:W-:Y:S01]  /*aea0*/  HADD2.F32 R57, -RZ, R42.H0_H0 ;  /* 0x2000002aff397230 */ /* 0x000fe20000004100 */
[----:B------:R-:W-:Y:S01]  /*aeb0*/  FFMA.FTZ R40, R8, R69, R9 ;  /* 0x0000004508287223 */ /* 0x000fe20000010009 */
[----:B------:R-:W-:Y:S01]  /*aec0*/  HADD2.F32 R11, -RZ, R11.H1_H1 ;  /* 0x3000000bff0b7230 */ /* 0x000fe20000004100 */
[----:B------:R-:W-:Y:S01]  /*aed0*/  FMUL.FTZ R46, R15, R80 ;  /* 0x000000500f2e7220 */ /* 0x000fe20000410000 */
[----:B------:R-:W-:Y:S01]  /*aee0*/  HADD2.F32 R10, -RZ, R10.H1_H1 ;  /* 0x3000000aff0a7230 */ /* 0x000fe20000004100 */
[----:B------:R-:W-:Y:S01]  /*aef0*/  FMUL.FTZ R8, R56, R43 ;  /* 0x0000002b38087220 */ /* 0x000fe20000410000 */
[----:B------:R-:W-:Y:S01]  /*af00*/  HADD2.F32 R9, -RZ, R41.H0_H0 ;  /* 0x20000029ff097230 */ /* 0x000fe20000004100 */
[----:B------:R-:W-:-:S02]  /*af10*/  FMUL.FTZ R41, R14, R57 ;  /* 0x000000390e297220 */ /* 0x000fc40000410000 */
[----:B------:R-:W-:Y:S02]  /*af20*/  FMUL.FTZ R80, R11, R80 ;  /* 0x000000500b507220 */ /* 0x000fe40000410000 */
[----:B------:R-:W-:Y:S02]  /*af30*/  FMUL.FTZ R43, R71, R43 ;  /* 0x0000002b472b7220 */ /* 0x000fe40000410000 */
[----:B------:R-:W-:Y:S02]  /*af40*/  FMUL.FTZ R57, R10, R57 ;  /* 0x000000390a397220 */ /* 0x000fe40000410000 */
[----:B------:R-:W-:Y:S02]  /*af50*/  FFMA.FTZ R58, R47, R76, -R58 ;  /* 0x0000004c2f3a7223 */ /* 0x000fe4000001083a */
[----:B------:R-:W-:Y:S02]  /*af60*/  FFMA.FTZ R53, R54, R45, -R53 ;  /* 0x0000002d36357223 */ /* 0x000fe40000010835 */
[----:B------:R-:W-:-:S02]  /*af70*/  FFMA.FTZ R78, R13, R84, -R78 ;  /* 0x000000540d4e7223 */ /* 0x000fc4000001084e */
[----:B------:R-:W-:Y:S01]  /*af80*/  FFMA.FTZ R15, R15, R86, -R80 ;  /* 0x000000560f0f7223 */ /* 0x000fe20000010850 */
[----:B------:R-:W-:Y:S01]  /*af90*/  F2FP.PACK_AB R13, R53, R58 ;  /* 0x0000003a350d723e */ /* 0x000fe200000000ff */
[----:B------:R-:W-:Y:S02]  /*afa0*/  FFMA.FTZ R66, R55, R68, -R66 ;  /* 0x0000004437427223 */ /* 0x000fe40000010842 */
[----:B------:R-:W-:Y:S01]  /*afb0*/  FFMA.FTZ R67, R12, R69, -R67 ;  /* 0x000000450c437223 */ /* 0x000fe20000010843 */
[----:B------:R-:W-:Y:S01]  /*afc0*/  F2FP.PACK_AB R15, R15, R78 ;  /* 0x0000004e0f0f723e */ /* 0x000fe200000000ff */
[----:B------:R-:W-:Y:S02]  /*afd0*/  FFMA.FTZ R43, R56, R44, -R43 ;  /* 0x0000002c382b7223 */ /* 0x000fe4000001082b */
[----:B------:R-:W-:Y:S02]  /*afe0*/  FFMA.FTZ R14, R14, R9, -R57 ;  /* 0x000000090e0e7223 */ /* 0x000fe40000010839 */
[----:B------:R-:W-:Y:S01]  /*aff0*/  FFMA.FTZ R11, R11, R86, R46 ;  /* 0x000000560b0b7223 */ /* 0x000fe2000001002e */
[----:B------:R-:W-:Y:S01]  /*b000*/  F2FP.PACK_AB R12, R43, R66 ;  /* 0x000000422b0c723e */ /* 0x000fe200000000ff */
[----:B------:R-:W-:Y:S01]  /*b010*/  FFMA.FTZ R71, R71, R44, R8 ;  /* 0x0000002c47477223 */ /* 0x000fe20000010008 */
[----:B------:R-:W-:Y:S01]  /*b020*/  F2FP.PACK_AB R14, R14, R67 ;  /* 0x000000430e0e723e */ /* 0x000fe200000000ff */
[----:B------:R-:W-:Y:S01]  /*b030*/  FFMA.FTZ R41, R10, R9, R41 ;  /* 0x000000090a297223 */ /* 0x000fe20000010029 */
[----:B------:R-:W-:-:S02]  /*b040*/  F2FP.PACK_AB R11, R11, R82 ;  /* 0x000000520b0b723e */ /* 0x000fc400000000ff */
[----:B------:R-:W-:Y:S01]  /*b050*/  F2FP.PACK_AB R9, R59, R72 ;  /* 0x000000483b09723e */ /* 0x000fe200000000ff */
[----:B------:R1:W-:Y:S01]  /*b060*/  STS.128 [R52+0x100], R12 ;  /* 0x0001000c34007388 */ /* 0x0003e20000000c00 */
[----:B------:R-:W-:Y:S02]  /*b070*/  F2FP.PACK_AB R8, R71, R70 ;  /* 0x000000464708723e */ /* 0x000fe400000000ff */
[----:B------:R-:W-:-:S05]  /*b080*/  F2FP.PACK_AB R10, R41, R40 ;  /* 0x00000028290a723e */ /* 0x000fca00000000ff */
[----:B------:R1:W-:Y:S02]  /*b090*/  STS.128 [R6+0x100], R8 ;  /* 0x0001000806007388 */ /* 0x0003e40000000c00 */
.L_x_379:
[----:B------:R-:W-:Y:S05]  /*b0a0*/  BSYNC B0 ;  /* 0x0000000000007941 */ /* 0x000fea0003800000 */
.L_x_378:
        /* <DEDUP_REMOVED lines=109> */
.L_x_381:
[----:B------:R-:W-:Y:S05]  /*b780*/  BSYNC B0 ;  /* 0x0000000000007941 */ /* 0x000fea0003800000 */
.L_x_380:
[----:B-1----:R-:W-:-:S04]  /*b790*/  IADD3 R8, R4, 0x60, RZ ;  /* 0x0000006004087810 */ /* 0x002fc80007ffe0ff */
        /* <DEDUP_REMOVED lines=9> */
[----:B------:R-:W-:-:S02]  /*b830*/  SHF.R.S32.HI R11, RZ, 0x1f, R6 ;  /* 0x0000001fff0b7819 */ /* 0x000fc40000011406 */
[----:B------:R-:W-:Y:S01]  /*b840*/  LOP3.LUT R9, R9, 0x1c0, RZ, 0xc0, !PT ;  /* 0x000001c009097812 */ /* 0x000fe200078ec0ff */
[----:B------:R-:W-:Y:S01]  /*b850*/  IMAD.SHL.U32 R8, R8, 0x40, RZ ;  /* 0x0000004008087824 */ /* 0x000fe200078e00ff */
[----:B------:R-:W-:Y:S02]  /*b860*/  LEA.HI R11, R11, R6, RZ, 0x3 ;  /* 0x000000060b0b7211 */ /* 0x000fe400078f18ff */
[----:B------:R-:W-:Y:S02]  /*b870*/  SHF.L.U32 R10, R6, 0x3, RZ ;  /* 0x00000003060a7819 */ /* 0x000fe400000006ff */
[----:B------:R-:W-:Y:S01]  /*b880*/  LOP3.LUT R64, R9, 0x38, R64, 0xf8, !PT ;  /* 0x0000003809407812 */ /* 0x000fe200078ef840 */
[----:B------:R-:W-:Y:S01]  /*b890*/  IMAD.SHL.U32 R11, R11, 0x400, RZ ;  /* 0x000004000b0b7824 */ /* 0x000fe200078e00ff */
[----:B------:R-:W-:Y:S02]  /*b8a0*/  SHF.R.U32.HI R13, RZ, 0x3, R9 ;  /* 0x00000003ff0d7819 */ /* 0x000fe40000011609 */
[----:B------:R-:W-:-:S02]  /*b8b0*/  LOP3.LUT R8, R8, 0xfffffe00, RZ, 0xc0, !PT ;  /* 0xfffffe0008087812 */ /* 0x000fc400078ec0ff */
[----:B------:R-:W-:Y:S02]  /*b8c0*/  LOP3.LUT R10, R9, 0x38, R10, 0xf8, !PT ;  /* 0x00000038090a7812 */ /* 0x000fe400078ef80a */
[----:B------:R-:W-:Y:S02]  /*b8d0*/  LOP3.LUT R24, R8, R64, R13, 0xf6, !PT ;  /* 0x0000004008187212 */ /* 0x000fe400078ef60d */
[----:B------:R-:W-:Y:S02]  /*b8e0*/  LOP3.LUT R13, R10, R13, RZ, 0x3c, !PT ;  /* 0x0000000d0a0d7212 */ /* 0x000fe400078e3cff */
[----:B------:R-:W-:Y:S02]  /*b8f0*/  LOP3.LUT R6, R11, 0x7fffe000, RZ, 0xc0, !PT ;  /* 0x7fffe0000b067812 */ /* 0x000fe400078ec0ff */
[----:B------:R-:W-:Y:S02]  /*b900*/  SHF.L.U32 R24, R24, 0x1, RZ ;  /* 0x0000000118187819 */ /* 0x000fe400000006ff */
[----:B------:R-:W-:-:S02]  /*b910*/  IADD3 R6, R13, R6, R8 ;  /* 0x000000060d067210 */ /* 0x000fc40007ffe008 */
[--C-:B------:R-:W-:Y:S01]  /*b920*/  SHF.R.U32.HI R25, RZ, 0x10, R19.reuse ;  /* 0x00000010ff197819 */ /* 0x100fe20000011613 */
[----:B------:R-:W1:Y:S01]  /*b930*/  LDS.128 R12, [R24+0x100] ;  /* 0x00010000180c7984 */ /* 0x000e620000000c00 */
[----:B------:R-:W-:Y:S02]  /*b940*/  SHF.L.U32 R6, R6, 0x1, RZ ;  /* 0x0000000106067819 */ /* 0x000fe400000006ff */
[----:B------:R-:W-:Y:S01]  /*b950*/  SHF.R.U64 R18, R18, 0x10, R19 ;  /* 0x0000001012127819 */ /* 0x000fe20000001213 */
[----:B------:R-:W-:Y:S01]  /*b960*/  HADD2.F32 R46, -RZ, R25.H0_H0 ;  /* 0x20000019ff2e7230 */ /* 0x000fe20000004100 */
[----:B------:R-:W-:Y:S01]  /*b970*/  SHF.R.U64 R19, R20, 0x10, R21 ;  /* 0x0000001014137819 */ /* 0x000fe20000001215 */
[----:B------:R-:W2:Y:S01]  /*b980*/  LDS.128 R8, [R6+0x100] ;  /* 0x0001000006087984 */ /* 0x000ea20000000c00 */
[----:B------:R-:W-:Y:S01]  /*b990*/  SHF.R.U64 R22, R22, 0x10, R23 ;  /* 0x0000001016167819 */ /* 0x000fe20000001217 */
[--C-:B------:R-:W-:Y:S01]  /*b9a0*/  HADD2.F32 R25, -RZ, R7.reuse.H0_H0 ;  /* 0x20000007ff197230 */ /* 0x100fe20000004100 */
[----:B------:R-:W-:Y:S01]  /*b9b0*/  SHF.R.U32.HI R20, RZ, 0x10, R21 ;  /* 0x00000010ff147819 */ /* 0x000fe20000011615 */
[----:B------:R-:W-:Y:S01]  /*b9c0*/  HADD2.F32 R7, -RZ, R7.H1_H1 ;  /* 0x30000007ff077230 */ /* 0x000fe20000004100 */
[----:B------:R-:W-:Y:S01]  /*b9d0*/  SHF.R.U32.HI R23, RZ, 0x10, R23 ;  /* 0x00000010ff177819 */ /* 0x000fe20000011617 */
[----:B------:R-:W-:Y:S01]  /*b9e0*/  HADD2.F32 R43, -RZ, R18.H0_H0 ;  /* 0x20000012ff2b7230 */ /* 0x000fe20000004100 */
[--C-:B------:R-:W-:Y:S01]  /*b9f0*/  SHF.R.U64 R16, R16, 0x10, R17.reuse ;  /* 0x0000001010107819 */ /* 0x100fe20000001211 */
[----:B------:R-:W-:Y:S01]  /*ba00*/  HADD2.F32 R58, -RZ, R20.H0_H0 ;  /* 0x20000014ff3a7230 */ /* 0x000fe20000004100 */
[----:B------:R-:W-:Y:S01]  /*ba10*/  SHF.R.U32.HI R17, RZ, 0x10, R17 ;  /* 0x00000010ff117819 */ /* 0x000fe20000011611 */
[----:B------:R-:W-:-:S02]  /*ba20*/  HADD2.F32 R54, -RZ, R23.H0_H0 ;  /* 0x20000017ff367230 */ /* 0x000fc40000004100 */
[----:B------:R-:W-:Y:S02]  /*ba30*/  HADD2.F32 R23, -RZ, R49.H0_H0 ;  /* 0x20000031ff177230 */ /* 0x000fe40000004100 */
[----:B------:R-:W-:Y:S02]  /*ba40*/  HADD2.F32 R16, -RZ, R16.H0_H0 ;  /* 0x20000010ff107230 */ /* 0x000fe40000004100 */
[----:B------:R-:W-:Y:S02]  /*ba50*/  HADD2.F32 R19, -RZ, R19.H0_H0 ;  /* 0x20000013ff137230 */ /* 0x000fe40000004100 */
[----:B------:R-:W-:Y:S02]  /*ba60*/  HADD2.F32 R49, -RZ, R49.H1_H1 ;  /* 0x30000031ff317230 */ /* 0x000fe40000004100 */
[----:B------:R-:W-:Y:S02]  /*ba70*/  HADD2.F32 R45, -RZ, R22.H0_H0 ;  /* 0x20000016ff2d7230 */ /* 0x000fe40000004100 */
[----:B-1----:R-:W-:-:S02]  /*ba80*/  HADD2.F32 R21, -RZ, R15.H0_H0 ;  /* 0x2000000fff157230 */ /* 0x002fc40000004100 */
[----:B------:R-:W-:Y:S02]  /*ba90*/  HADD2.F32 R15, -RZ, R15.H1_H1 ;  /* 0x3000000fff0f7230 */ /* 0x000fe40000004100 */
[----:B------:R-:W-:Y:S01]  /*baa0*/  HADD2.F32 R26, -RZ, R13.H0_H0 ;  /* 0x2000000dff1a7230 */ /* 0x000fe20000004100 */
[----:B------:R-:W-:Y:S01]  /*bab0*/  FMUL.FTZ R42, R21, R34 ;  /* 0x00000022152a7220 */ /* 0x000fe20000410000 */
[--C-:B--2---:R-:W-:Y:S01]  /*bac0*/  HADD2.F32 R33, -RZ, R11.reuse.H0_H0 ;  /* 0x2000000bff217230 */ /* 0x104fe20000004100 */
[----:B------:R-:W-:Y:S01]  /*bad0*/  FMUL.FTZ R52, R15, R46 ;  /* 0x0000002e0f347220 */ /* 0x000fe20000410000 */
[----:B------:R-:W-:Y:S01]  /*bae0*/  HADD2.F32 R11, -RZ, R11.H1_H1 ;  /* 0x3000000bff0b7230 */ /* 0x000fe20000004100 */
[-C--:B------:R-:W-:Y:S01]  /*baf0*/  FMUL.FTZ R56, R26, R25.reuse ;  /* 0x000000191a387220 */ /* 0x080fe20000410000 */
[----:B------:R-:W-:Y:S01]  /*bb00*/  HADD2.F32 R13, -RZ, R13.H1_H1 ;  /* 0x3000000dff0d7230 */ /* 0x000fe20000004100 */
[----:B------:R-:W-:Y:S01]  /*bb10*/  FMUL.FTZ R34, R33, R34 ;  /* 0x0000002221227220 */ /* 0x000fe20000410000 */
[--C-:B------:R-:W-:Y:S01]  /*bb20*/  HADD2.F32 R35, -RZ, R9.reuse.H0_H0 ;  /* 0x20000009ff237230 */ /* 0x100fe20000004100 */
[C---:B------:R-:W-:Y:S01]  /*bb30*/  FMUL.FTZ R46, R11.reuse, R46 ;  /* 0x0000002e0b2e7220 */ /* 0x040fe20000410000 */
[----:B------:R-:W-:Y:S01]  /*bb40*/  HADD2.F32 R9, -RZ, R9.H1_H1 ;  /* 0x30000009ff097230 */ /* 0x000fe20000004100 */
[----:B------:R-:W-:Y:S01]  /*bb50*/  FFMA.FTZ R11, R11, R54, R52 ;  /* 0x000000360b0b7223 */ /* 0x000fe20000010034 */
[----:B------:R-:W-:Y:S01]  /*bb60*/  HADD2.F32 R52, -RZ, R17.H0_H0 ;  /* 0x20000011ff347230 */ /* 0x000fe20000004100 */
[----:B------:R-:W-:Y:S01]  /*bb70*/  FFMA.FTZ R42, R33, R44, R42 ;  /* 0x0000002c212a7223 */ /* 0x000fe2000001002a */
[--C-:B------:R-:W-:Y:S01]  /*bb80*/  HADD2.F32 R27, -RZ, R12.reuse.H0_H0 ;  /* 0x2000000cff1b7230 */ /* 0x100fe20000004100 */
[----:B------:R-:W-:Y:S01]  /*bb90*/  FMUL.FTZ R25, R35, R25 ;  /* 0x0000001923197220 */ /* 0x000fe20000410000 */
[----:B------:R-:W-:Y:S01]  /*bba0*/  HADD2.F32 R32, -RZ, R12.H1_H1 ;  /* 0x3000000cff207230 */ /* 0x000fe20000004100 */
[-C--:B------:R-:W-:Y:S01]  /*bbb0*/  FMUL.FTZ R20, R13, R52.reuse ;  /* 0x000000340d147220 */ /* 0x080fe20000410000 */
[----:B------:R-:W-:Y:S01]  /*bbc0*/  HADD2.F32 R40, -RZ, R8.H0_H0 ;  /* 0x20000008ff287230 */ /* 0x000fe20000004100 */
[----:B------:R-:W-:Y:S01]  /*bbd0*/  FMUL.FTZ R52, R9, R52 ;  /* 0x0000003409347220 */ /* 0x000fe20000410000 */
[----:B------:R-:W-:Y:S01]  /*bbe0*/  HADD2.F32 R12, -RZ, R14.H0_H0 ;  /* 0x2000000eff0c7230 */ /* 0x000fe20000004100 */
[----:B------:R-:W-:Y:S01]  /*bbf0*/  FFMA.FTZ R56, R35, R23, R56 ;  /* 0x0000001723387223 */ /* 0x000fe20000010038 */
[----:B------:R-:W-:Y:S01]  /*bc00*/  HADD2.F32 R33, -RZ, R48.H1_H1 ;  /* 0x30000030ff217230 */ /* 0x000fe20000004100 */
[----:B------:R-:W-:Y:S01]  /*bc10*/  FFMA.FTZ R9, R9, R58, R20 ;  /* 0x0000003a09097223 */ /* 0x000fe20000010014 */
[----:B------:R-:W-:Y:S01]  /*bc20*/  HADD2.F32 R41, -RZ, R8.H1_H1 ;  /* 0x30000008ff297230 */ /* 0x000fe20000004100 */
[-C--:B------:R-:W-:Y:S01]  /*bc30*/  FMUL.FTZ R17, R27, R7.reuse ;  /* 0x000000071b117220 */ /* 0x080fe20000410000 */
[----:B------:R-:W-:Y:S01]  /*bc40*/  HADD2.F32 R8, -RZ, R10.H0_H0 ;  /* 0x2000000aff087230 */ /* 0x000fe20000004100 */
[----:B------:R-:W-:Y:S01]  /*bc50*/  FMUL.FTZ R20, R40, R7 ;  /* 0x0000000728147220 */ /* 0x000fe20000410000 */
[----:B------:R-:W-:Y:S01]  /*bc60*/  HADD2.F32 R35, -RZ, R50.H1_H1 ;  /* 0x30000032ff237230 */ /* 0x000fe20000004100 */
[-C--:B------:R-:W-:Y:S01]  /*bc70*/  FMUL.FTZ R7, R12, R33.reuse ;  /* 0x000000210c077220 */ /* 0x080fe20000410000 */
[----:B------:R-:W-:Y:S01]  /*bc80*/  HADD2.F32 R14, -RZ, R14.H1_H1 ;  /* 0x3000000eff0e7230 */ /* 0x000fe20000004100 */
[C---:B------:R-:W-:Y:S01]  /*bc90*/  FMUL.FTZ R33, R8.reuse, R33 ;  /* 0x0000002108217220 */ /* 0x040fe20000410000 */
[----:B------:R-:W-:Y:S01]  /*bca0*/  HADD2.F32 R10, -RZ, R10.H1_H1 ;  /* 0x3000000aff0a7230 */ /* 0x000fe20000004100 */
[----:B------:R-:W-:Y:S01]  /*bcb0*/  FFMA.FTZ R7, R8, R35, R7 ;  /* 0x0000002308077223 */ /* 0x000fe20000010007 */
[----:B------:R-:W-:Y:S01]  /*bcc0*/  F2FP.PACK_AB R11, R11, R42 ;  /* 0x0000002a0b0b723e */ /* 0x000fe200000000ff */
[----:B------:R-:W-:Y:S01]  /*bcd0*/  FMUL.FTZ R8, R32, R16 ;  /* 0x0000001020087220 */ /* 0x000fe20000410000 */
[----:B------:R-:W-:Y:S01]  /*bce0*/  F2FP.PACK_AB R9, R9, R56 ;  /* 0x000000380909723e */ /* 0x000fe200000000ff */
[----:B------:R-:W-:-:S02]  /*bcf0*/  FMUL.FTZ R18, R14, R43 ;  /* 0x0000002b0e127220 */ /* 0x000fc40000410000 */
[C---:B------:R-:W-:Y:S02]  /*bd00*/  FMUL.FTZ R16, R41.reuse, R16 ;  /* 0x0000001029107220 */ /* 0x040fe40000410000 */
[----:B------:R-:W-:Y:S02]  /*bd10*/  FMUL.FTZ R43, R10, R43 ;  /* 0x0000002b0a2b7220 */ /* 0x000fe40000410000 */
[----:B------:R-:W-:Y:S02]  /*bd20*/  FFMA.FTZ R8, R41, R19, R8 ;  /* 0x0000001329087223 */ /* 0x000fe40000010008 */
        /* <DEDUP_REMOVED lines=18> */
.L_x_369:
[----:B------:R-:W-:Y:S05]  /*be50*/  BSYNC B2 ;  /* 0x0000000000027941 */ /* 0x000fea0003800000 */
.L_x_347:
[----:B-1----:R-:W-:Y:S01]  /*be60*/  IMAD.SHL.U32 R6, R29, 0x40, RZ ;  /* 0x000000401d067824 */ /* 0x002fe200078e00ff */
[----:B------:R-:W-:Y:S01]  /*be70*/  LEA.HI R72, R37, R74, RZ, 0x5 ;  /* 0x0000004a25487211 */ /* 0x000fe200078f28ff */
[----:B------:R-:W-:Y:S01]  /*be80*/  IMAD.SHL.U32 R9, R4, 0x8, RZ ;  /* 0x0000000804097824 */ /* 0x000fe200078e00ff */
[----:B------:R-:W-:Y:S01]  /*be90*/  BAR.SYNC.DEFER_BLOCKING 0x0 ;  /* 0x0000000000007b1d */ /* 0x000fe20000010000 */
[----:B------:R-:W-:Y:S01]  /*bea0*/  LOP3.LUT P0, RZ, R29, 0x2, RZ, 0xc0, !PT ;  /* 0x000000021dff7812 */ /* 0x000fe2000780c0ff */
[----:B------:R-:W-:Y:S01]  /*beb0*/  IMAD.MOV.U32 R236, RZ, RZ, R234 ;  /* 0x000000ffffec7224 */ /* 0x000fe200078e00ea */
[----:B------:R-:W-:Y:S01]  /*bec0*/  LOP3.LUT R4, R6, 0x1c0, RZ, 0xc0, !PT ;  /* 0x000001c006047812 */ /* 0x000fe200078ec0ff */
[----:B------:R-:W-:Y:S01]  /*bed0*/  IMAD.SHL.U32 R228, R30, 0x2, RZ ;  /* 0x000000021ee47824 */ /* 0x000fe200078e00ff */
[----:B------:R-:W-:Y:S01]  /*bee0*/  SHF.R.S32.HI R73, RZ, 0x5, R72 ;  /* 0x00000005ff497819 */ /* 0x000fe20000011448 */
[----:B------:R-:W-:Y:S01]  /*bef0*/  ULDC.64 UR4, c[0x0][0x208] ;  /* 0x0000820000047ab9 */ /* 0x000fe20000000a00 */
[----:B------:R-:W-:Y:S01]  /*bf00*/  LOP3.LUT R9, R4, 0x8, R9, 0xf8, !PT ;  /* 0x0000000804097812 */ /* 0x000fe200078ef809 */
[----:B------:R-:W-:Y:S01]  /*bf10*/  USHF.L.U32 UR8, UR4, 0x6, URZ ;  /* 0x0000000604087899 */ /* 0x000fe2000800063f */
[----:B------:R-:W-:Y:S01]  /*bf20*/  SHF.R.U32.HI R4, RZ, 0x3, R4 ;  /* 0x00000003ff047819 */ /* 0x000fe20000011604 */
[----:B------:R-:W-:Y:S01]  /*bf30*/  IMAD R7, R73, 0x400, R2 ;  /* 0x0000040049077824 */ /* 0x000fe200078e0202 */
[----:B------:R-:W-:Y:S01]  /*bf40*/  UMOV UR9, 0x6 ;  /* 0x0000000600097882 */ /* 0x000fe20000000000 */
[----:B------:R-:W-:Y:S01]  /*bf50*/  LOP3.LUT P5, RZ, R222, 0x40000, RZ, 0xc0, !PT ;  /* 0x00040000deff7812 */ /* 0x000fe200078ac0ff */
[----:B------:R-:W-:Y:S01]  /*bf60*/  USHF.L.U64.HI UR7, UR4, UR9, UR5 ;  /* 0x0000000904077299 */ /* 0x000fe20008010205 */
[----:B------:R-:W-:-:S02]  /*bf70*/  LOP3.LUT R9, R9, R4, RZ, 0x3c, !PT ;  /* 0x0000000409097212 */ /* 0x000fc400078e3cff */
[C---:B------:R-:W-:Y:S01]  /*bf80*/  LEA R4, R7.reuse, 0x100, 0x1 ;  /* 0x0000010007047811 */ /* 0x040fe200078e08ff */
[----:B------:R-:W-:Y:S01]  /*bf90*/  IMAD.SHL.U32 R7, R7, 0x2, RZ ;  /* 0x0000000207077824 */ /* 0x000fe200078e00ff */
[----:B------:R-:W-:Y:S01]  /*bfa0*/  LOP3.LUT P4, RZ, R222, 0x20000, RZ, 0xc0, !PT ;  /* 0x00020000deff7812 */ /* 0x000fe2000788c0ff */
[----:B------:R-:W-:Y:S01]  /*bfb0*/  IMAD R214, R0, 0x200, R9 ;  /* 0x0000020000d67824 */ /* 0x000fe200078e0209 */
[C---:B------:R-:W-:Y:S01]  /*bfc0*/  ISETP.LT.OR P3, PT, R28.reuse, 0x1, P5 ;  /* 0x000000011c00780c */ /* 0x040fe20002f61670 */
[--C-:B------:R-:W-:Y:S01]  /*bfd0*/  IMAD R6, R5, 0x2, R4.reuse ;  /* 0x0000000205067824 */ /* 0x100fe200078e0204 */
[----:B------:R-:W-:Y:S01]  /*bfe0*/  ISETP.LT.OR P2, PT, R28, 0x1, P4 ;  /* 0x000000011c00780c */ /* 0x000fe20002741670 */
[C---:B------:R-:W-:Y:S01]  /*bff0*/  IMAD R4, R3.reuse, 0x2, R4 ;  /* 0x0000000203047824 */ /* 0x040fe200078e0204 */
[----:B------:R-:W-:Y:S01]  /*c000*/  LDSM.16.M88.4 R120, [R7+0x100] ;  /* 0x000100000778783b */ /* 0x000fe20000000200 */
[----:B------:R-:W-:Y:S02]  /*c010*/  IMAD R0, R3, 0x2, R6 ;  /* 0x0000000203007824 */ /* 0x000fe400078e0206 */
[----:B------:R-:W-:Y:S01]  /*c020*/  IMAD.SHL.U32 R214, R214, 0x2, RZ ;  /* 0x00000002d6d67824 */ /* 0x000fe200078e00ff */
[----:B------:R1:W-:Y:S04]  /*c030*/  LDSM.16.M88.4 R172, [R7+0x4100] ;  /* 0x0041000007ac783b */ /* 0x0003e80000000200 */
[----:B------:R-:W-:Y:S01]  /*c040*/  LDSM.16.M88.4 R140, [R6] ;  /* 0x00000000068c783b */ /* 0x000fe20000000200 */
[----:B------:R-:W-:-:S03]  /*c050*/  IADD3 R213, R214, 0x8120, RZ ;  /* 0x00008120d6d57810 */ /* 0x000fc60007ffe0ff */
[----:B------:R2:W-:Y:S04]  /*c060*/  LDSM.16.M88.4 R176, [R6+0x4000] ;  /* 0x0040000006b0783b */ /* 0x0005e80000000200 */
[----:B------:R-:W-:Y:S04]  /*c070*/  LDSM.16.M88.4 R152, [R4] ;  /* 0x000000000498783b */ /* 0x000fe80000000200 */
[----:B------:R-:W-:Y:S04]  /*c080*/  LDSM.16.M88.4 R180, [R4+0x4000] ;  /* 0x0040000004b4783b */ /* 0x000fe80000000200 */
[----:B------:R-:W-:Y:S01]  /*c090*/  LDSM.16.M88.4 R168, [R0] ;  /* 0x0000000000a8783b */ /* 0x000fe20000000200 */
[----:B-1----:R-:W-:-:S03]  /*c0a0*/  IMAD R7, R31, c[0x0][0x208], RZ ;  /* 0x000082001f077a24 */ /* 0x002fc600078e02ff */
[----:B------:R-:W-:Y:S01]  /*c0b0*/  LDSM.16.M88.4 R188, [R0+0x4000] ;  /* 0x0040000000bc783b */ /* 0x000fe20000000200 */
[----:B------:R-:W-:-:S03]  /*c0c0*/  IMAD R7, R110, c[0x0][0x20c], R7 ;  /* 0x000083006e077a24 */ /* 0x000fc600078e0207 */
[----:B------:R-:W-:Y:S01]  /*c0d0*/  BAR.SYNC.DEFER_BLOCKING 0x0 ;  /* 0x0000000000007b1d */ /* 0x000fe20000010000 */
[----:B--2---:R-:W-:-:S04]  /*c0e0*/  IADD3 R6, R214, 0x8100, RZ ;  /* 0x00008100d6067810 */ /* 0x004fc80007ffe0ff */
[----:B------:R-:W-:-:S04]  /*c0f0*/  @P0 IADD3 R213, R6, -0x20, RZ ;  /* 0xffffffe006d50810 */ /* 0x000fc80007ffe0ff */
[C---:B------:R-:W-:Y:S02]  /*c100*/  IADD3 R207, R213.reuse, 0x800, RZ ;  /* 0x00000800d5cf7810 */ /* 0x040fe40007ffe0ff */
[C---:B------:R-:W-:Y:S02]  /*c110*/  IADD3 R206, R213.reuse, 0x1000, RZ ;  /* 0x00001000d5ce7810 */ /* 0x040fe40007ffe0ff */
        /* <DEDUP_REMOVED lines=11> */
[----:B------:R-:W1:Y:S04]  /*c1d0*/  LDSM.16.M88.4 R8, [R214+0x8100] ;  /* 0x00810000d608783b */ /* 0x000e680000000200 */
[----:B------:R-:W2:Y:S04]  /*c1e0*/  LDSM.16.M88.4 R68, [R214+0x9100] ;  /* 0x00910000d644783b */ /* 0x000ea80000000200 */
[----:B------:R-:W3:Y:S04]  /*c1f0*/  LDSM.16.M88.4 R24, [R213] ;  /* 0x00000000d518783b */ /* 0x000ee80000000200 */
[----:B------:R-:W4:Y:S04]  /*c200*/  LDSM.16.M88.4 R80, [R214+0x8900] ;  /* 0x00890000d650783b */ /* 0x000f280000000200 */
[----:B------:R-:W5:Y:S04]  /*c210*/  LDSM.16.M88.4 R16, [R213+0x1000] ;  /* 0x00100000d510783b */ /* 0x000f680000000200 */
[----:B------:R-:W3:Y:S04]  /*c220*/  LDSM.16.M88.4 R20, [R213+0x800] ;  /* 0x00080000d514783b */ /* 0x000ee80000000200 */
[----:B------:R-:W3:Y:S04]  /*c230*/  LDSM.16.M88.4 R60, [R214+0x9900] ;  /* 0x00990000d63c783b */ /* 0x000ee80000000200 */
[----:B------:R-:W4:Y:S04]  /*c240*/  LDSM.16.M88.4 R52, [R214+0xa100] ;  /* 0x00a10000d634783b */ /* 0x000f280000000200 */
[----:B------:R-:W4:Y:S04]  /*c250*/  LDSM.16.M88.4 R44, [R214+0xa900] ;  /* 0x00a90000d62c783b */ /* 0x000f280000000200 */
[----:B------:R-:W-:Y:S01]  /*c260*/  LDSM.16.M88.4 R40, [R213+0x2800] ;  /* 0x00280000d528783b */ /* 0x000fe20000000200 */
[C---:B-1----:R-:W-:Y:S08]  /*c270*/  HMMA.16816.F32 R12, R120.reuse, R8, RZ ;  /* 0x00000008780c723c */ /* 0x042ff000000018ff */
[C---:B--2---:R-:W-:Y:S08]  /*c280*/  HMMA.16816.F32 R76, R120.reuse, R68, RZ ;  /* 0x00000044784c723c */ /* 0x044ff000000018ff */
[----:B------:R-:W-:Y:S08]  /*c290*/  HMMA.16816.F32 R8, R120, R10, RZ ;  /* 0x0000000a7808723c */ /* 0x000ff000000018ff */
[----:B---3--:R-:W-:Y:S07]  /*c2a0*/  HMMA.16816.F32 R12, R140, R24, R12 ;  /* 0x000000188c0c723c */ /* 0x008fee000000180c */
[----:B------:R-:W-:Y:S01]  /*c2b0*/  IMAD.WIDE.U32 R24, R110, c[0x0][0x208], RZ ;  /* 0x000082006e187a25 */ /* 0x000fe200078e00ff */
[----:B----4-:R-:W-:Y:S03]  /*c2c0*/  HMMA.16816.F32 R84, R120, R80, RZ ;  /* 0x000000507854723c */ /* 0x010fe600000018ff */
[----:B------:R-:W-:-:S02]  /*c2d0*/  IMAD.IADD R7, R25, 0x1, R7 ;  /* 0x0000000119077824 */ /* 0x000fc400078e0207 */
[----:B------:R-:W-:Y:S02]  /*c2e0*/  IMAD.U32 R25, RZ, RZ, UR8 ;  /* 0x00000008ff197e24 */ /* 0x000fe4000f8e00ff */
[----:B------:R-:W-:Y:S01]  /*c2f0*/  IMAD R7, R7, 0x60, RZ ;  /* 0x0000006007077824 */ /* 0x000fe200078e02ff */
[----:B------:R-:W-:Y:S08]  /*c300*/  HMMA.16816.F32 R80, R120, R82, RZ ;  /* 0x000000527850723c */ /* 0x000ff000000018ff */
[----:B-----5:R-:W-:Y:S07]  /*c310*/  HMMA.16816.F32 R76, R140, R16, R76 ;  /* 0x000000108c4c723c */ /* 0x020fee000000184c */
[----:B------:R-:W-:Y:S01]  /*c320*/  IMAD.WIDE.U32 R16, R24, 0x60, R236 ;  /* 0x0000006018107825 */ /* 0x000fe200078e00ec */
[----:B------:R-:W-:Y:S03]  /*c330*/  HMMA.16816.F32 R68, R120, R70, RZ ;  /* 0x000000467844723c */ /* 0x000fe600000018ff */
[----:B------:R-:W-:Y:S01]  /*c340*/  IMAD.IADD R0, R17, 0x1, R7 ;  /* 0x0000000111007824 */ /* 0x000fe200078e0207 */
[----:B------:R-:W-:-:S04]  /*c350*/  LEA R6, P0, R16, c[0x0][0x1f8], 0x1 ;  /* 0x00007e0010067a11 */ /* 0x000fc800078008ff */
[----:B------:R-:W-:Y:S01]  /*c360*/  LEA.HI.X R7, R16, c[0x0][0x1fc], R0, 0x1, P0 ;  /* 0x00007f0010077a11 */ /* 0x000fe200000f0c00 */
[----:B------:R-:W-:Y:S01]  /*c370*/  HMMA.16816.F32 R8, R140, R26, R8 ;  /* 0x0000001a8c08723c */ /* 0x000fe20000001808 */
[----:B------:R-:W-:Y:S01]  /*c380*/  IADD3 R24, P1, P0, R25, 0x80, R6 ;  /* 0x0000008019187810 */ /* 0x000fe2000783e006 */
[----:B------:R-:W-:-:S03]  /*c390*/  IMAD.MOV.U32 R0, RZ, RZ, 0x40 ;  /* 0x00000040ff007424 */ /* 0x000fc600078e00ff */
[----:B------:R-:W-:Y:S02]  /*c3a0*/  IADD3.X R25, RZ, UR7, R7, P1, P0 ;  /* 0x00000007ff197c10 */ /* 0x000fe40008fe0407 */
[----:B------:R-:W-:Y:S01]  /*c3b0*/  IADD3 R26, P0, R6, UR8, RZ ;  /* 0x00000008061a7c10 */ /* 0x000fe2000ff1e0ff */
[----:B------:R-:W-:Y:S01]  /*c3c0*/  HMMA.16816.F32 R84, R140, R20, R84 ;  /* 0x000000148c54723c */ /* 0x000fe20000001854 */
[C---:B------:R-:W-:Y:S02]  /*c3d0*/  ISETP.LT.OR P1, PT, R28.reuse, 0x21, P4 ;  /* 0x000000211c00780c */ /* 0x040fe40002721670 */
[----:B------:R-:W-:Y:S02]  /*c3e0*/  IADD3.X R27, R7, UR7, RZ, P0, !PT ;  /* 0x00000007071b7c10 */ /* 0x000fe400087fe4ff */
[----:B------:R-:W-:-:S03]  /*c3f0*/  ISETP.LT.OR P0, PT, R28, 0x21, P5 ;  /* 0x000000211c00780c */ /* 0x000fc60002f01670 */
[C---:B------:R-:W-:Y:S01]  /*c400*/  HMMA.16816.F32 R80, R140.reuse, R22, R80 ;  /* 0x000000168c50723c */ /* 0x040fe20000001850 */
[----:B------:R-:W1:Y:S07]  /*c410*/  LDSM.16.M88.4 R20, [R213+0x1800] ;  /* 0x00180000d514783b */ /* 0x000e6e0000000200 */
[----:B------:R-:W-:Y:S01]  /*c420*/  HMMA.16816.F32 R68, R140, R18, R68 ;  /* 0x000000128c44723c */ /* 0x000fe20000001844 */
[----:B------:R-:W2:Y:S04]  /*c430*/  LDSM.16.M88.4 R16, [R213+0x2000] ;  /* 0x00200000d510783b */ /* 0x000ea80000000200 */
[----:B------:R-:W-:Y:S01]  /*c440*/  @!PT LDS RZ, [RZ] ;  /* 0x00000000fffff984 */ /* 0x000fe20000000800 */
[----:B------:R-:W-:Y:S01]  /*c450*/  @!PT LDS RZ, [RZ] ;  /* 0x00000000fffff984 */ /* 0x000fe20000000800 */
[----:B------:R-:W-:Y:S01]  /*c460*/  @!PT LDS RZ, [RZ] ;  /* 0x00000000fffff984 */ /* 0x000fe20000000800 */
[----:B------:R3:W-:Y:S03]  /*c470*/  LDGSTS.E.BYPASS.LTC128B.128 [R228+0x100], [R6.64], !P3 ;  /* 0x0010000006e47fae */ /* 0x0007e6000d901d50 */
[----:B------:R-:W-:Y:S01]  /*c480*/  HMMA.16816.F32 R64, R120, R60, RZ ;  /* 0x0000003c7840723c */ /* 0x000fe200000018ff */
[----:B------:R3:W-:Y:S01]  /*c490*/  LDGSTS.E.BYPASS.LTC128B.128 [R228+0x3100], [R6.64+0x80], !P2 ;  /* 0x0310008006e47fae */ /* 0x0007e2000d101d50 */
[----:B------:R-:W-:-:S03]  /*c4a0*/  LOP3.LUT P2, RZ, R29, 0x4, RZ, 0xc0, !PT ;  /* 0x000000041dff7812 */ /* 0x000fc6000784c0ff */
[----:B------:R4:W-:Y:S01]  /*c4b0*/  LDGSTS.E.BYPASS.LTC128B.128 [R228+0x1100], [R26.64], !P0 ;  /* 0x011000001ae47fae */ /* 0x0009e2000c101d50 */
[----:B------:R-:W-:Y:S02]  /*c4c0*/  IADD3 R88, P0, R26, UR8, RZ ;  /* 0x000000081a587c10 */ /* 0x000fe4000ff1e0ff */
[C---:B------:R-:W-:Y:S01]  /*c4d0*/  HMMA.16816.F32 R60, R120.reuse, R62, RZ ;  /* 0x0000003e783c723c */ /* 0x040fe200000018ff */
[----:B------:R4:W-:Y:S01]  /*c4e0*/  LDGSTS.E.BYPASS.LTC128B.128 [R228+0x4100], [R24.64], !P1 ;  /* 0x0410000018e47fae */ /* 0x0009e2000c901d50 */
[----:B------:R-:W-:Y:S02]  /*c4f0*/  IADD3.X R89, R27, UR7, RZ, P0, !PT ;  /* 0x000000071b597c10 */ /* 0x000fe400087fe4ff */
[C---:B------:R-:W-:Y:S02]  /*c500*/  ISETP.LT.OR P1, PT, R28.reuse, 0x41, P5 ;  /* 0x000000411c00780c */ /* 0x040fe40002f21670 */
[----:B------:R-:W-:Y:S02]  /*c510*/  ISETP.LT.OR P0, PT, R28, 0x41, P4 ;  /* 0x000000411c00780c */ /* 0x000fe40002701670 */
[----:B------:R-:W-:Y:S01]  /*c520*/  HMMA.16816.F32 R56, R120, R52, RZ ;  /* 0x000000347838723c */ /* 0x000fe200000018ff */
[----:B------:R-:W-:-:S05]  /*c530*/  SEL R0, R0, 0xffffffc0, !P2 ;  /* 0xffffffc000007807 */ /* 0x000fca0005000000 */
[----:B------:R-:W-:Y:S02]  /*c540*/  IMAD.IADD R211, R214, 0x1, R0 ;  /* 0x00000001d6d37824 */ /* 0x000fe400078e0200 */
[----:B------:R-:W-:Y:S01]  /*c550*/  HMMA.16816.F32 R52, R120, R54, RZ ;  /* 0x000000367834723c */ /* 0x000fe200000018ff */
[----:B------:R5:W-:Y:S01]  /*c560*/  LDGSTS.E.BYPASS.LTC128B.128 [R228+0x2100], [R88.64], !P1 ;  /* 0x0210000058e47fae */ /* 0x000be2000c901d50 */
[----:B------:R-:W-:-:S03]  /*c570*/  IMAD.IADD R202, R0, 0x1, R213 ;  /* 0x0000000100ca7824 */ /* 0x000fc600078e02d5 */
[----:B------:R5:W-:Y:S01]  /*c580*/  LDGSTS.E.BYPASS.LTC128B.128 [R228+0x5100], [R88.64+0x80], !P0 ;  /* 0x0510008058e47fae */ /* 0x000be2000c101d50 */
[----:B------:R-:W-:Y:S02]  /*c590*/  ISETP.GT.AND P0, PT, R110, R223, PT ;  /* 0x000000df6e00720c */ /* 0x000fe40003f04270 */
[----:B------:R-:W-:Y:S01]  /*c5a0*/  HMMA.16816.F32 R48, R120, R44, RZ ;  /* 0x0000002c7830723c */ /* 0x000fe200000018ff */
[----:B------:R-:W3:Y:S04]  /*c5b0*/  LDSM.16.M88.4 R32, [R211+0x8100] ;  /* 0x00810000d320783b */ /* 0x000ee80000000200 */
[----:B------:R-:W3:Y:S03]  /*c5c0*/  LDSM.16.M88.4 R100, [R211+0x8900] ;  /* 0x00890000d364783b */ /* 0x000ee60000000200 */
[C---:B-1----:R-:W-:Y:S01]  /*c5d0*/  HMMA.16816.F32 R64, R140.reuse, R20, R64 ;  /* 0x000000148c40723c */ /* 0x042fe20000001840 */
[----:B------:R-:W1:Y:S04]  /*c5e0*/  LDSM.16.M88.4 R28, [R211+0x9100] ;  /* 0x00910000d31c783b */ /* 0x000e680000000200 */
[----:B----4-:R-:W4:Y:S03]  /*c5f0*/  LDSM.16.M88.4 R24, [R211+0x9900] ;  /* 0x00990000d318783b */ /* 0x010f260000000200 */
[----:B------:R-:W-:Y:S01]  /*c600*/  HMMA.16816.F32 R60, R140, R22, R60 ;  /* 0x000000168c3c723c */ /* 0x000fe2000000183c */
[----:B------:R-:W1:Y:S04]  /*c610*/  LDSM.16.M88.4 R20, [R211+0xa100] ;  /* 0x00a10000d314783b */ /* 0x000e680000000200 */
[----:B------:R-:W-:Y:S03]  /*c620*/  LDSM.16.M88.4 R96, [R202] ;  /* 0x00000000ca60783b */ /* 0x000fe60000000200 */
[----:B------:R-:W-:Y:S01]  /*c630*/  HMMA.16816.F32 R44, R120, R46, RZ ;  /* 0x0000002e782c723c */ /* 0x000fe200000018ff */
[----:B------:R-:W-:Y:S04]  /*c640*/  LDSM.16.M88.4 R92, [R202+0x800] ;  /* 0x00080000ca5c783b */ /* 0x000fe80000000200 */
[----:B-----5:R-:W-:Y:S03]  /*c650*/  LDSM.16.M88.4 R88, [R202+0x1000] ;  /* 0x00100000ca58783b */ /* 0x020fe60000000200 */
[C---:B--2---:R-:W-:Y:S01]  /*c660*/  HMMA.16816.F32 R56, R140.reuse, R16, R56 ;  /* 0x000000108c38723c */ /* 0x044fe20000001838 */
[----:B------:R-:W-:Y:S04]  /*c670*/  LDSM.16.M88.4 R104, [R211+0xb900] ;  /* 0x00b90000d368783b */ /* 0x000fe80000000200 */
[----:B------:R-:W0:Y:S03]  /*c680*/  LDGDEPBAR ;  /* 0x00000000000079af */ /* 0x000e260000000000 */
[C---:B------:R-:W-:Y:S01]  /*c690*/  HMMA.16816.F32 R52, R140.reuse, R18, R52 ;  /* 0x000000128c34723c */ /* 0x040fe20000001834 */
[----:B------:R-:W2:Y:S07]  /*c6a0*/  LDSM.16.M88.4 R16, [R211+0xa900] ;  /* 0x00a90000d310783b */ /* 0x000eae0000000200 */
[C---:B------:R-:W-:Y:S08]  /*c6b0*/  HMMA.16816.F32 R48, R140.reuse, R40, R48 ;  /* 0x000000288c30723c */ /* 0x040ff00000001830 */
[----:B------:R-:W-:Y:S01]  /*c6c0*/  HMMA.16816.F32 R44, R140, R42, R44 ;  /* 0x0000002a8c2c723c */ /* 0x000fe2000000182c */
[----:B------:R-:W5:Y:S07]  /*c6d0*/  LDSM.16.M88.4 R40, [R202+0x1800] ;  /* 0x00180000ca28783b */ /* 0x000f6e0000000200 */
[C---:B---3--:R-:W-:Y:S08]  /*c6e0*/  HMMA.16816.F32 R12, R152.reuse, R32, R12 ;  /* 0x00000020980c723c */ /* 0x048ff0000000180c */
[C---:B------:R-:W-:Y:S01]  /*c6f0*/  HMMA.16816.F32 R8, R152.reuse, R34, R8 ;  /* 0x000000229808723c */ /* 0x040fe20000001808 */
[----:B------:R-:W3:Y:S07]  /*c700*/  LDSM.16.M88.4 R32, [R202+0x2000] ;  /* 0x00200000ca20783b */ /* 0x000eee0000000200 */
[C---:B------:R-:W-:Y:S08]  /*c710*/  HMMA.16816.F32 R84, R152.reuse, R100, R84 ;  /* 0x000000649854723c */ /* 0x040ff00000001854 */
[C---:B------:R-:W-:Y:S01]  /*c720*/  HMMA.16816.F32 R80, R152.reuse, R102, R80 ;  /* 0x000000669850723c */ /* 0x040fe20000001850 */
[----:B------:R-:W2:Y:S07]  /*c730*/  LDSM.16.M88.4 R100, [R202+0x2800] ;  /* 0x00280000ca64783b */ /* 0x000eae0000000200 */
[C---:B-1----:R-:W-:Y:S08]  /*c740*/  HMMA.16816.F32 R76, R152.reuse, R28, R76 ;  /* 0x0000001c984c723c */ /* 0x042ff0000000184c */
[C---:B------:R-:W-:Y:S01]  /*c750*/  HMMA.16816.F32 R68, R152.reuse, R30, R68 ;  /* 0x0000001e9844723c */ /* 0x040fe20000001844 */
        /* <DEDUP_REMOVED lines=8> */
[----:B------:R-:W-:Y:S01]  /*c7e0*/  HMMA.16816.F32 R44, R152, R18, R44 ;  /* 0x00000012982c723c */ /* 0x000fe2000000182c */
[----:B------:R-:W2:Y:S07]  /*c7f0*/  LDSM.16.M88.4 R16, [R214+0xc900] ;  /* 0x00c90000d610783b */ /* 0x000eae0000000200 */
        /* <DEDUP_REMOVED lines=14> */
[----:B------:R-:W3:Y:S07]  /*c8e0*/  LDSM.16.M88.4 R32, [R213+0x4000] ;  /* 0x00400000d520783b */ /* 0x000eee0000000200 */
[C---:B------:R-:W-:Y:S08]  /*c8f0*/  HMMA.16816.F32 R48, R168.reuse, R100, R48 ;  /* 0x00000064a830723c */ /* 0x040ff00000001830 */
[----:B------:R-:W-:Y:S01]  /*c900*/  HMMA.16816.F32 R44, R168, R102, R44 ;  /* 0x00000066a82c723c */ /* 0x000fe2000000182c */
[----:B------:R-:W-:Y:S07]  /*c910*/  LDSM.16.M88.4 R100, [R211+0xc100] ;  /* 0x00c10000d364783b */ /* 0x000fee0000000200 */
        /* <DEDUP_REMOVED lines=20> */
[----:B------:R-:W2:Y:S07]  /*ca60*/  LDSM.16.M88.4 R88, [R211+0xd900] ;  /* 0x00d90000d358783b */ /* 0x000eae0000000200 */
[C---:B-----5:R-:W-:Y:S08]  /*ca70*/  HMMA.16816.F32 R84, R176.reuse, R40, R84 ;  /* 0x00000028b054723c */ /* 0x060ff00000001854 */
[C---:B------:R-:W-:Y:S01]  /*ca80*/  HMMA.16816.F32 R80, R176.reuse, R42, R80 ;  /* 0x0000002ab050723c */ /* 0x040fe20000001850 */
[----:B------:R-:W5:Y:S07]  /*ca90*/  LDSM.16.M88.4 R40, [R202+0x3000] ;  /* 0x00300000ca28783b */ /* 0x000f6e0000000200 */
        /* <DEDUP_REMOVED lines=9> */
[C---:B------:R-:W-:Y:S08]  /*cb30*/  HMMA.16816.F32 R48, R176.reuse, R20, R48 ;  /* 0x00000014b030723c */ /* 0x040ff00000001830 */
[----:B------:R-:W-:Y:S01]  /*cb40*/  HMMA.16816.F32 R44, R176, R22, R44 ;  /* 0x00000016b02c723c */ /* 0x000fe2000000182c */
[----:B------:R-:W1:Y:S07]  /*cb50*/  LDSM.16.M88.4 R20, [R202+0x5000] ;  /* 0x00500000ca14783b */ /* 0x000e6e0000000200 */
[C---:B--2---:R-:W-:Y:S08]  /*cb60*/  HMMA.16816.F32 R12, R180.reuse, R16, R12 ;  /* 0x00000010b40c723c */ /* 0x044ff0000000180c */
[----:B------:R-:W-:Y:S01]  /*cb70*/  HMMA.16816.F32 R8, R180, R18, R8 ;  /* 0x00000012b408723c */ /* 0x000fe20000001808 */
[----:B------:R-:W2:Y:S01]  /*cb80*/  LDSM.16.M88.4 R16, [R202+0x5800] ;  /* 0x00580000ca10783b */ /* 0x000ea20000000200 */
        /* <DEDUP_REMOVED lines=13> */
[C---:B---3--:R-:W-:Y:S08]  /*cc60*/  HMMA.16816.F32 R84, R188.reuse, R32, R84 ;  /* 0x00000020bc54723c */ /* 0x048ff00000001854 */
[C---:B------:R-:W-:Y:S08]  /*cc70*/  HMMA.16816.F32 R80, R188.reuse, R34, R80 ;  /* 0x00000022bc50723c */ /* 0x040ff00000001850 */
[C---:B-1----:R-:W-:Y:S08]  /*cc80*/  HMMA.16816.F32 R76, R188.reuse, R28, R76 ;  /* 0x0000001cbc4c723c */ /* 0x042ff0000000184c */
[C---:B------:R-:W-:Y:S08]  /*cc90*/  HMMA.16816.F32 R68, R188.reuse, R30, R68 ;  /* 0x0000001ebc44723c */ /* 0x040ff00000001844 */
[C---:B----4-:R-:W-:Y:S08]  /*cca0*/  HMMA.16816.F32 R64, R188.reuse, R24, R64 ;  /* 0x00000018bc40723c */ /* 0x050ff00000001840 */
[C---:B------:R-:W-:Y:S08]  /*ccb0*/  HMMA.16816.F32 R60, R188.reuse, R26, R60 ;  /* 0x0000001abc3c723c */ /* 0x040ff0000000183c */
[C---:B------:R-:W-:Y:S08]  /*ccc0*/  HMMA.16816.F32 R56, R188.reuse, R20, R56 ;  /* 0x00000014bc38723c */ /* 0x040ff00000001838 */
[C---:B------:R-:W-:Y:S08]  /*ccd0*/  HMMA.16816.F32 R52, R188.reuse, R22, R52 ;  /* 0x00000016bc34723c */ /* 0x040ff00000001834 */
[C---:B--2---:R-:W-:Y:S08]  /*cce0*/  HMMA.16816.F32 R48, R188.reuse, R16, R48 ;  /* 0x00000010bc30723c */ /* 0x044ff00000001830 */
[----:B------:R-:W-:Y:S01]  /*ccf0*/  HMMA.16816.F32 R44, R188, R18, R44 ;  /* 0x00000012bc2c723c */ /* 0x000fe2000000182c */
[----:B------:R-:W-:Y:S06]  /*cd00*/  BAR.SYNC.DEFER_BLOCKING 0x0 ;  /* 0x0000000000007b1d */ /* 0x000fec0000010000 */
[----:B------:R-:W-:Y:S05]  /*cd10*/  @!P0 BRA `(.L_x_382) ;  /* 0x000001b000008947 */ /* 0x000fea0003800000 */
[----:B------:R-:W-:Y:S01]  /*cd20*/  IADD3 R17, R36, -0x2, RZ ;  /* 0xfffffffe24117810 */ /* 0x000fe20007ffe0ff */
[----:B------:R-:W-:-:S02]  /*cd30*/  USHF.L.U32 UR5, UR10, 0x6, URZ ;  /* 0x000000060a057899 */ /* 0x000fc4000800063f */
[----:B------:R-:W-:Y:S01]  /*cd40*/  ULDC UR4, c[0x0][0x1e4] ;  /* 0x0000790000047ab9 */ /* 0x000fe20000000800 */
[----:B------:R-:W-:Y:S01]  /*cd50*/  SHF.R.S32.HI R7, RZ, 0x1f, R17 ;  /* 0x0000001fff077819 */ /* 0x000fe20000011411 */
[----:B------:R-:W-:Y:S01]  /*cd60*/  IMAD R39, R39, R17, RZ ;  /* 0x0000001127277224 */ /* 0x000fe200078e02ff */
[----:B------:R-:W-:Y:S01]  /*cd70*/  USHF.L.U64.HI UR4, UR10, UR9, UR4 ;  /* 0x000000090a047299 */ /* 0x000fe20008010204 */
        /* <DEDUP_REMOVED lines=21> */
.L_x_382:
[-C--:B-1----:R-:W-:Y:S01]  /*ced0*/  LEA.HI R21, R37, R74.reuse, RZ, 0x2 ;  /* 0x0000004a25157211 */ /* 0x082fe200078f10ff */
[----:B------:R-:W-:Y:S01]  /*cee0*/  FMUL.FTZ R19, R9, c[0x0][0x320] ;  /* 0x0000c80009137a20 */ /* 0x000fe20000410000 */
[----:B------:R-:W-:Y:S01]  /*cef0*/  LOP3.LUT R23, R72, 0xffffffe0, RZ, 0xc0, !PT ;  /* 0xffffffe048177812 */ /* 0x000fe200078ec0ff */
[----:B------:R-:W-:Y:S01]  /*cf00*/  FMUL.FTZ R17, R84, c[0x0][0x320] ;  /* 0x0000c80054117a20 */ /* 0x000fe20000410000 */
[----:B------:R-:W-:Y:S01]  /*cf10*/  SHF.R.S32.HI R16, RZ, 0x1f, R73 ;  /* 0x0000001fff107819 */ /* 0x000fe20000011449 */
[----:B------:R-:W-:Y:S01]  /*cf20*/  FMUL.FTZ R0, R85, c[0x0][0x320] ;  /* 0x0000c80055007a20 */ /* 0x000fe20000410000 */
[----:B------:R-:W-:Y:S01]  /*cf30*/  LOP3.LUT R21, R21, 0xfffffffc, RZ, 0xc0, !PT ;  /* 0xfffffffc15157812 */ /* 0x000fe200078ec0ff */
[----:B------:R-:W-:Y:S01]  /*cf40*/  FMUL.FTZ R7, R80, c[0x0][0x320] ;  /* 0x0000c80050077a20 */ /* 0x000fe20000410000 */
[-C--:B------:R-:W-:Y:S01]  /*cf50*/  IADD3 R4, -R23, R74.reuse, RZ ;  /* 0x0000004a17047210 */ /* 0x080fe20007ffe1ff */
[----:B------:R-:W-:Y:S01]  /*cf60*/  FMUL.FTZ R9, R81, c[0x0][0x320] ;  /* 0x0000c80051097a20 */ /* 0x000fe20000410000 */
[----:B------:R-:W-:Y:S01]  /*cf70*/  LEA.HI R16, R16, R73, RZ, 0x3 ;  /* 0x0000004910107211 */ /* 0x000fe200078f18ff */
[----:B------:R-:W-:Y:S01]  /*cf80*/  FMUL.FTZ R33, R76, c[0x0][0x320] ;  /* 0x0000c8004c217a20 */ /* 0x000fe20000410000 */
[----:B------:R-:W-:Y:S01]  /*cf90*/  IADD3 R74, -R21, R74, RZ ;  /* 0x0000004a154a7210 */ /* 0x000fe20007ffe1ff */
[----:B------:R-:W-:Y:S01]  /*cfa0*/  FMUL.FTZ R31, R77, c[0x0][0x320] ;  /* 0x0000c8004d1f7a20 */ /* 0x000fe20000410000 */
[----:B------:R-:W-:Y:S01]  /*cfb0*/  SHF.R.S32.HI R25, RZ, 0x1f, R4 ;  /* 0x0000001fff197819 */ /* 0x000fe20000011404 */
[----:B------:R-:W-:Y:S01]  /*cfc0*/  FMUL.FTZ R29, R68, c[0x0][0x320] ;  /* 0x0000c800441d7a20 */ /* 0x000fe20000410000 */
[----:B------:R-:W-:Y:S01]  /*cfd0*/  LOP3.LUT R16, R16, 0xffffff8, RZ, 0xc0, !PT ;  /* 0x0ffffff810107812 */ /* 0x000fe200078ec0ff */
[----:B------:R-:W-:Y:S01]  /*cfe0*/  FMUL.FTZ R69, R69, c[0x0][0x320] ;  /* 0x0000c80045457a20 */ /* 0x000fe20000410000 */
[----:B------:R-:W-:Y:S01]  /*cff0*/  LEA.HI R6, R74, R74, RZ, 0x1 ;  /* 0x0000004a4a067211 */ /* 0x000fe200078f08ff */
[----:B------:R-:W-:Y:S01]  /*d000*/  FMUL.FTZ R64, R64, c[0x0][0x320] ;  /* 0x0000c80040407a20 */ /* 0x000fe20000410000 */
[----:B------:R-:W-:Y:S01]  /*d010*/  LEA.HI R25, R25, R4, RZ, 0x2 ;  /* 0x0000000419197211 */ /* 0x000fe200078f10ff */
[----:B------:R-:W-:Y:S01]  /*d020*/  IMAD.IADD R73, R73, 0x1, -R16 ;  /* 0x0000000149497824 */ /* 0x000fe200078e0a10 */
[----:B------:R-:W-:Y:S01]  /*d030*/  LOP3.LUT R21, R6, 0x1ffffffe, RZ, 0xc0, !PT ;  /* 0x1ffffffe06157812 */ /* 0x000fe200078ec0ff */
[----:B------:R-:W-:Y:S01]  /*d040*/  FMUL.FTZ R65, R65, c[0x0][0x320] ;  /* 0x0000c80041417a20 */ /* 0x000fe20000410000 */
[----:B------:R-:W-:Y:S01]  /*d050*/  LEA.HI.SX32 R16, R25, R118, 0x1e ;  /* 0x0000007619107211 */ /* 0x000fe200078ff2ff */
[----:B------:R-:W-:Y:S01]  /*d060*/  FMUL.FTZ R61, R61, c[0x0][0x320] ;  /* 0x0000c8003d3d7a20 */ /* 0x000fe20000410000 */
[----:B------:R-:W-:Y:S01]  /*d070*/  ISETP.NE.AND P0, PT, R217, 0x1, PT ;  /* 0x00000001d900780c */ /* 0x000fe20003f05270 */
[----:B------:R-:W-:Y:S01]  /*d080*/  IMAD.IADD R21, R74, 0x1, -R21 ;  /* 0x000000014a157824 */ /* 0x000fe200078e0a15 */
[----:B------:R-:W-:Y:S01]  /*d090*/  LEA R16, R73, R16, 0x4 ;  /* 0x0000001049107211 */ /* 0x000fe200078e20ff */
[----:B------:R-:W-:Y:S01]  /*d0a0*/  FMUL.FTZ R56, R56, c[0x0][0x320] ;  /* 0x0000c80038387a20 */ /* 0x000fe20000410000 */
[----:B------:R-:W-:Y:S01]  /*d0b0*/  LOP3.LUT R25, R25, 0x7ffffffc, RZ, 0xc0, !PT ;  /* 0x7ffffffc19197812 */ /* 0x000fe200078ec0ff */
[----:B------:R-:W-:Y:S01]  /*d0c0*/  FMUL.FTZ R57, R57, c[0x0][0x320] ;  /* 0x0000c80039397a20 */ /* 0x000fe20000410000 */
[----:B------:R-:W-:Y:S01]  /*d0d0*/  LEA R229, R21, R16, 0x3 ;  /* 0x0000001015e57211 */ /* 0x000fe200078e18ff */
[----:B------:R-:W-:Y:S01]  /*d0e0*/  FMUL.FTZ R21, R8, c[0x0][0x320] ;  /* 0x0000c80008157a20 */ /* 0x000fe20000410000 */
[----:B------:R-:W-:Y:S01]  /*d0f0*/  IADD3 R230, R4, -R25, RZ ;  /* 0x8000001904e67210 */ /* 0x000fe20007ffe0ff */
[----:B------:R-:W-:Y:S01]  /*d100*/  FMUL.FTZ R52, R52, c[0x0][0x320] ;  /* 0x0000c80034347a20 */ /* 0x000fe20000410000 */
[----:B------:R-:W-:Y:S01]  /*d110*/  IADD3 R43, R215, 0x1, R38 ;  /* 0x00000001d72b7810 */ /* 0x000fe20007ffe026 */
[----:B------:R-:W-:Y:S01]  /*d120*/  IMAD.MOV.U32 R6, RZ, RZ, R229 ;  /* 0x000000ffff067224 */ /* 0x000fe200078e00e5 */
[----:B------:R-:W-:Y:S01]  /*d130*/  SHF.L.U32 R230, R230, 0x1, RZ ;  /* 0x00000001e6e67819 */ /* 0x000fe200000006ff */
[----:B------:R-:W-:Y:S01]  /*d140*/  @P0 IMAD.HI.U32 R16, R229, c[0x0][0x2c8], RZ ;  /* 0x0000b200e5100a27 */ /* 0x000fe200078e00ff */
[----:B------:R-:W1:Y:S01]  /*d150*/  MUFU.TANH R19, R19 ;  /* 0x0000001300137308 */ /* 0x000e620000002400 */
[----:B------:R-:W-:Y:S01]  /*d160*/  ULDC UR10, c[0x0][0x324] ;  /* 0x0000c900000a7ab9 */ /* 0x000fe20000000800 */
[----:B------:R-:W-:Y:S01]  /*d170*/  IADD3 R43, -R220, R43, -R230 ;  /* 0x0000002bdc2b7210 */ /* 0x000fe20007ffe9e6 */
[----:B------:R-:W-:Y:S01]  /*d180*/  FMUL.FTZ R53, R53, c[0x0][0x320] ;  /* 0x0000c80035357a20 */ /* 0x000fe20000410000 */
[----:B------:R-:W-:Y:S01]  /*d190*/  @P0 SHF.R.U32.HI R6, RZ, c[0x0][0x2cc], R16 ;  /* 0x0000b300ff060a19 */ /* 0x000fe20000011610 */
[----:B------:R-:W-:Y:S01]  /*d1a0*/  FMUL.FTZ R48, R48, c[0x0][0x320] ;  /* 0x0000c80030307a20 */ /* 0x000fe20000410000 */
[----:B------:R-:W-:Y:S01]  /*d1b0*/  ISETP.GE.AND P0, PT, R216, 0x1, PT ;  /* 0x00000001d800780c */ /* 0x000fe20003f06270 */
[----:B------:R-:W-:Y:S01]  /*d1c0*/  FMUL.FTZ R49, R49, c[0x0][0x320] ;  /* 0x0000c80031317a20 */ /* 0x000fe20000410000 */
[----:B------:R-:W2:Y:S01]  /*d1d0*/  MUFU.TANH R17, R17 ;  /* 0x0000001100117308 */ /* 0x000ea20000002400 */
[----:B------:R-:W3:Y:S01]  /*d1e0*/  SHFL.IDX PT, R8, R6, RZ, 0x1c1f ;  /* 0x001c1fff06087589 */ /* 0x000ee200000e0000 */
[----:B------:R-:W-:Y:S01]  /*d1f0*/  FMUL.FTZ R45, R45, c[0x0][0x320] ;  /* 0x0000c8002d2d7a20 */ /* 0x000fe20000410000 */
[----:B------:R-:W-:Y:S01]  /*d200*/  ULOP3.LUT UR10, URZ, UR10, URZ, 0x33, !UPT ;  /* 0x0000000a3f0a7292 */ /* 0x000fe2000f8e333f */
[----:B------:R-:W-:Y:S01]  /*d210*/  FMUL.FTZ R13, R13, c[0x0][0x320] ;  /* 0x0000c8000d0d7a20 */ /* 0x000fe20000410000 */
[----:B------:R-:W-:Y:S01]  /*d220*/  IADD3 R42, -R230, R215, R38 ;  /* 0x000000d7e62a7210 */ /* 0x000fe20007ffe126 */
[----:B------:R-:W-:Y:S01]  /*d230*/  FMUL.FTZ R12, R12, c[0x0][0x320] ;  /* 0x0000c8000c0c7a20 */ /* 0x000fe20000410000 */
[----:B------:R-:W0:Y:S01]  /*d240*/  LDGDEPBAR ;  /* 0x00000000000079af */ /* 0x000e220000000000 */
[----:B------:R-:W-:Y:S01]  /*d250*/  FMUL.FTZ R60, R60, c[0x0][0x320] ;  /* 0x0000c8003c3c7a20 */ /* 0x000fe20000410000 */
[----:B------:R-:W4:Y:S01]  /*d260*/  MUFU.TANH R0, R0 ;  /* 0x0000000000007308 */ /* 0x000f220000002400 */
[----:B------:R-:W-:Y:S01]  /*d270*/  FMUL.FTZ R44, R44, c[0x0][0x320] ;  /* 0x0000c8002c2c7a20 */ /* 0x000fe20000410000 */
[----:B------:R-:W-:-:S06]  /*d280*/  IADD3 R30, R38, -R230, RZ ;  /* 0x800000e6261e7210 */ /* 0x000fcc0007ffe0ff */
        /* <DEDUP_REMOVED lines=20> */
[----:B------:R5:W1:Y:S02]  /*d3d0*/  MUFU.TANH R133, R44 ;  /* 0x0000002c00857308 */ /* 0x000a640000002400 */
[----:B-----5:R-:W-:-:S02]  /*d3e0*/  IADD3 R44, R43, c[0x0][0x328], RZ ;  /* 0x0000ca002b2c7a10 */ /* 0x020fc40007ffe0ff */
[----:B------:R-:W-:-:S03]  /*d3f0*/  IADD3 R43, R43, UR10, RZ ;  /* 0x0000000a2b2b7c10 */ /* 0x000fc6000fffe0ff */
[----:B---3--:R-:W-:Y:S01]  /*d400*/  IMAD.IADD R41, R44, 0x1, R8 ;  /* 0x000000012c297824 */ /* 0x008fe200078e0208 */
[----:B------:R-:W-:-:S04]  /*d410*/  IADD3 R24, R43, R8, RZ ;  /* 0x000000082b187210 */ /* 0x000fc80007ffe0ff */
[----:B------:R-:W-:Y:S01]  /*d420*/  IMNMX R41, R41, R42, PT ;  /* 0x0000002a29297217 */ /* 0x000fe20003800200 */
[----:B------:R-:W-:Y:S05]  /*d430*/  @!P0 BRA `(.L_x_383) ;  /* 0x0000014000008947 */ /* 0x000fea0003800000 */
[----:B-12-4-:R-:W-:Y:S01]  /*d440*/  IADD3 R13, -R220, R215, R8 ;  /* 0x000000d7dc0d7210 */ /* 0x016fe20007ffe108 */
[----:B------:R-:W-:Y:S03]  /*d450*/  BSSY B0, `(.L_x_384) ;  /* 0x000000e000007945 */ /* 0x000fe60003800000 */
        /* <DEDUP_REMOVED lines=9> */
.L_x_385:
[----:B------:R-:W-:-:S04]  /*d4f0*/  MOV R8, c[0x0][0x32c] ;  /* 0x0000cb0000087a02 */ /* 0x000fc80000000f00 */
[----:B------:R-:W-:-:S13]  /*d500*/  ISETP.NE.AND P0, PT, R8, 0x1, PT ;  /* 0x000000010800780c */ /* 0x000fda0003f05270 */
[----:B------:R-:W-:-:S05]  /*d510*/  @P0 IMAD.HI.U32 R8, R13, c[0x0][0x330], RZ ;  /* 0x0000cc000d080a27 */ /* 0x000fca00078e00ff */
[----:B------:R-:W-:Y:S02]  /*d520*/  @P0 SHF.R.U32.HI R13, RZ, c[0x0][0x334], R8 ;  /* 0x0000cd00ff0d0a19 */ /* 0x000fe40000011608 */
.L_x_386:
[----:B------:R-:W-:Y:S05]  /*d530*/  BSYNC B0 ;  /* 0x0000000000007941 */ /* 0x000fea0003800000 */
.L_x_384:
[----:B------:R-:W-:-:S05]  /*d540*/  IMAD R13, R13, c[0x0][0x32c], R30 ;  /* 0x0000cb000d0d7a24 */ /* 0x000fca00078e021e */
[----:B------:R-:W-:Y:S02]  /*d550*/  IADD3 R8, R13, c[0x0][0x32c], RZ ;  /* 0x0000cb000d087a10 */ /* 0x000fe40007ffe0ff */
[----:B------:R-:W-:Y:S02]  /*d560*/  IMNMX R24, R24, R13, !PT ;  /* 0x0000000d18187217 */ /* 0x000fe40007800200 */
[----:B------:R-:W-:Y:S02]  /*d570*/  IMNMX R41, R41, R8, PT ;  /* 0x0000000829297217 */ /* 0x000fe40003800200 */
.L_x_383:
[C---:B-12-4-:R-:W-:Y:S01]  /*d580*/  ISETP.GE.AND P0, PT, R38.reuse, 0x2, PT ;  /* 0x000000022600780c */ /* 0x056fe20003f06270 */
        /* <DEDUP_REMOVED lines=40> */
[----:B------:R2:W3:Y:S01]  /*d810*/  MUFU.TANH R156, R67 ;  /* 0x00000043009c7308 */ /* 0x0004e20000002400 */
[----:B------:R-:W-:Y:S01]  /*d820*/  P2R R12, PR, RZ, 0x2 ;  /* 0x00000002ff0c7803 */ /* 0x000fe20000000000 */
[--C-:B-1----:R-:W-:Y:S01]  /*d830*/  IMAD.IADD R11, R44, 0x1, R6.reuse ;  /* 0x000000012c0b7824 */ /* 0x102fe200078e0206 */
[----:B------:R-:W-:Y:S01]  /*d840*/  FSEL R17, R17, -INF , !P0 ;  /* 0xff80000011117808 */ /* 0x000fe20004000000 */
[----:B------:R-:W-:Y:S01]  /*d850*/  IMAD.IADD R43, R43, 0x1, R6 ;  /* 0x000000012b2b7824 */ /* 0x000fe200078e0206 */
[----:B------:R-:W-:-:S02]  /*d860*/  ISETP.GT.AND P0, PT, R24, 0x11, !P1 ;  /* 0x000000111800780c */ /* 0x000fc40004f04270 */
[----:B------:R-:W-:Y:S01]  /*d870*/  ISETP.GE.AND P1, PT, R38, 0x19, PT ;  /* 0x000000192600780c */ /* 0x000fe20003f26270 */
[----:B------:R2:W1:Y:S01]  /*d880*/  MUFU.TANH R166, R62 ;  /* 0x0000003e00a67308 */ /* 0x0004620000002400 */
[----:B------:R-:W-:Y:S02]  /*d890*/  ISETP.LT.OR P0, PT, R41, 0x12, P0 ;  /* 0x000000122900780c */ /* 0x000fe40000701670 */
[----:B------:R-:W-:Y:S02]  /*d8a0*/  P2R R37, PR, RZ, 0x2 ;  /* 0x00000002ff257803 */ /* 0x000fe40000000000 */
[----:B------:R-:W-:Y:S02]  /*d8b0*/  FSEL R13, R0, -INF , !P0 ;  /* 0xff800000000d7808 */ /* 0x000fe40004000000 */
[----:B------:R-:W-:Y:S01]  /*d8c0*/  ISETP.GT.AND P0, PT, R24, 0x18, !P1 ;  /* 0x000000181800780c */ /* 0x000fe20004f04270 */
[----:B------:R2:W4:Y:S01]  /*d8d0*/  MUFU.TANH R160, R63 ;  /* 0x0000003f00a07308 */ /* 0x0005220000002400 */
[----:B------:R-:W-:-:S02]  /*d8e0*/  ISETP.GE.AND P1, PT, R38, 0x1a, PT ;  /* 0x0000001a2600780c */ /* 0x000fc40003f26270 */
[----:B------:R-:W-:Y:S02]  /*d8f0*/  ISETP.LT.OR P0, PT, R41, 0x19, P0 ;  /* 0x000000192900780c */ /* 0x000fe40000701670 */
[----:B------:R-:W-:Y:S02]  /*d900*/  P2R R8, PR, RZ, 0x2 ;  /* 0x00000002ff087803 */ /* 0x000fe40000000000 */
[----:B------:R-:W-:Y:S01]  /*d910*/  FSEL R7, R7, -INF , !P0 ;  /* 0xff80000007077808 */ /* 0x000fe20004000000 */
[----:B------:R2:W1:Y:S01]  /*d920*/  MUFU.TANH R164, R58 ;  /* 0x0000003a00a47308 */ /* 0x0004620000002400 */
[----:B------:R-:W-:Y:S02]  /*d930*/  ISETP.GT.AND P0, PT, R24, 0x19, !P1 ;  /* 0x000000191800780c */ /* 0x000fe40004f04270 */
[----:B------:R-:W-:Y:S02]  /*d940*/  ISETP.GE.AND P1, PT, R38, 0x21, PT ;  /* 0x000000212600780c */ /* 0x000fe40003f26270 */
[----:B------:R-:W-:-:S02]  /*d950*/  ISETP.LT.OR P0, PT, R41, 0x1a, P0 ;  /* 0x0000001a2900780c */ /* 0x000fc40000701670 */
[----:B------:R-:W-:Y:S01]  /*d960*/  P2R R35, PR, RZ, 0x2 ;  /* 0x00000002ff237803 */ /* 0x000fe20000000000 */
[----:B------:R2:W1:Y:S01]  /*d970*/  MUFU.TANH R162, R59 ;  /* 0x0000003b00a27308 */ /* 0x0004620000002400 */
[----:B------:R-:W-:Y:S02]  /*d980*/  FSEL R9, R9, -INF , !P0 ;  /* 0xff80000009097808 */ /* 0x000fe40004000000 */
[----:B------:R-:W-:Y:S02]  /*d990*/  ISETP.GT.AND P0, PT, R24, 0x20, !P1 ;  /* 0x000000201800780c */ /* 0x000fe40004f04270 */
[----:B------:R-:W-:Y:S02]  /*d9a0*/  ISETP.GE.AND P1, PT, R38, 0x22, PT ;  /* 0x000000222600780c */ /* 0x000fe40003f26270 */
[----:B------:R-:W-:Y:S01]  /*d9b0*/  ISETP.LT.OR P0, PT, R41, 0x21, P0 ;  /* 0x000000212900780c */ /* 0x000fe20000701670 */
[----:B------:R2:W1:Y:S01]  /*d9c0*/  MUFU.TANH R148, R78 ;  /* 0x0000004e00947308 */ /* 0x0004620000002400 */
[----:B------:R-:W-:-:S02]  /*d9d0*/  P2R R34, PR, RZ, 0x2 ;  /* 0x00000002ff227803 */ /* 0x000fc40000000000 */
[----:B------:R-:W-:Y:S02]  /*d9e0*/  FSEL R33, R33, -INF , !P0 ;  /* 0xff80000021217808 */ /* 0x000fe40004000000 */
[----:B------:R-:W-:Y:S02]  /*d9f0*/  ISETP.GT.AND P0, PT, R24, 0x21, !P1 ;  /* 0x000000211800780c */ /* 0x000fe40004f04270 */
[----:B------:R-:W-:Y:S01]  /*da00*/  ISETP.GE.AND P1, PT, R38, 0x29, PT ;  /* 0x000000292600780c */ /* 0x000fe20003f26270 */
[----:B------:R2:W1:Y:S01]  /*da10*/  MUFU.TANH R158, R54 ;  /* 0x00000036009e7308 */ /* 0x0004620000002400 */
[----:B------:R-:W-:Y:S02]  /*da20*/  ISETP.LT.OR P0, PT, R41, 0x22, P0 ;  /* 0x000000222900780c */ /* 0x000fe40000701670 */
[----:B------:R-:W-:Y:S02]  /*da30*/  P2R R32, PR, RZ, 0x2 ;  /* 0x00000002ff207803 */ /* 0x000fe40000000000 */
[----:B------:R-:W-:-:S02]  /*da40*/  FSEL R31, R31, -INF , !P0 ;  /* 0xff8000001f1f7808 */ /* 0x000fc40004000000 */
[----:B------:R-:W-:Y:S01]  /*da50*/  ISETP.GT.AND P0, PT, R24, 0x28, !P1 ;  /* 0x000000281800780c */ /* 0x000fe20004f04270 */
[----:B------:R2:W1:Y:S01]  /*da60*/  MUFU.TANH R150, R55 ;  /* 0x0000003700967308 */ /* 0x0004620000002400 */
[----:B------:R-:W-:Y:S02]  /*da70*/  ISETP.GE.AND P1, PT, R38, 0x2a, PT ;  /* 0x0000002a2600780c */ /* 0x000fe40003f26270 */
[----:B------:R-:W-:Y:S02]  /*da80*/  ISETP.LT.OR P0, PT, R41, 0x29, P0 ;  /* 0x000000292900780c */ /* 0x000fe40000701670 */
[----:B------:R-:W-:Y:S02]  /*da90*/  P2R R28, PR, RZ, 0x2 ;  /* 0x00000002ff1c7803 */ /* 0x000fe40000000000 */
[----:B------:R-:W-:Y:S01]  /*daa0*/  FSEL R29, R29, -INF , !P0 ;  /* 0xff8000001d1d7808 */ /* 0x000fe20004000000 */
[----:B------:R2:W1:Y:S01]  /*dab0*/  MUFU.TANH R128, R79 ;  /* 0x0000004f00807308 */ /* 0x0004620000002400 */
[----:B------:R-:W-:-:S02]  /*dac0*/  ISETP.GT.AND P0, PT, R24, 0x29, !P1 ;  /* 0x000000291800780c */ /* 0x000fc40004f04270 */
[----:B------:R-:W-:Y:S02]  /*dad0*/  ISETP.GE.AND P1, PT, R38, 0x31, PT ;  /* 0x000000312600780c */ /* 0x000fe40003f26270 */
[----:B------:R-:W-:Y:S02]  /*dae0*/  ISETP.LT.OR P0, PT, R41, 0x2a, P0 ;  /* 0x0000002a2900780c */ /* 0x000fe40000701670 */
[----:B------:R-:W-:Y:S01]  /*daf0*/  P2R R27, PR, RZ, 0x2 ;  /* 0x00000002ff1b7803 */ /* 0x000fe20000000000 */
[----:B------:R2:W1:Y:S01]  /*db00*/  MUFU.TANH R136, R51 ;  /* 0x0000003300887308 */ /* 0x0004620000002400 */
        /* <DEDUP_REMOVED lines=9> */
[----:B------:R2:W1:Y:S01]  /*dba0*/  MUFU.TANH R146, R70 ;  /* 0x0000004600927308 */ /* 0x0004620000002400 */
[----:B------:R-:W-:-:S02]  /*dbb0*/  ISETP.LT.OR P0, PT, R41, 0x32, P0 ;  /* 0x000000322900780c */ /* 0x000fc40000701670 */
[----:B------:R-:W-:Y:S02]  /*dbc0*/  P2R R25, PR, RZ, 0x2 ;  /* 0x00000002ff197803 */ /* 0x000fe40000000000 */
[----:B------:R-:W-:Y:S02]  /*dbd0*/  FSEL R151, R151, -INF , !P0 ;  /* 0xff80000097977808 */ /* 0x000fe40004000000 */
[----:B------:R-:W-:Y:S01]  /*dbe0*/  ISETP.GT.AND P0, PT, R24, 0x38, !P1 ;  /* 0x000000381800780c */ /* 0x000fe20004f04270 */
[----:B------:R-:W1:Y:S01]  /*dbf0*/  MUFU.TANH R132, R132 ;  /* 0x0000008400847308 */ /* 0x000e620000002400 */
[C---:B------:R-:W-:Y:S02]  /*dc00*/  ISETP.GE.AND P1, PT, R38.reuse, 0x3a, PT ;  /* 0x0000003a2600780c */ /* 0x040fe40003f26270 */
[----:B------:R-:W-:Y:S02]  /*dc10*/  ISETP.LT.OR P0, PT, R41, 0x39, P0 ;  /* 0x000000392900780c */ /* 0x000fe40000701670 */
[----:B------:R-:W-:-:S02]  /*dc20*/  ISETP.GE.AND P5, PT, R38, 0x42, PT ;  /* 0x000000422600780c */ /* 0x000fc40003fa6270 */
[----:B------:R-:W-:Y:S01]  /*dc30*/  FSEL R147, R147, -INF , !P0 ;  /* 0xff80000093937808 */ /* 0x000fe20004000000 */
[----:B------:R2:W1:Y:S01]  /*dc40*/  MUFU.TANH R130, R47 ;  /* 0x0000002f00827308 */ /* 0x0004620000002400 */
[----:B------:R-:W-:Y:S02]  /*dc50*/  ISETP.GT.AND P0, PT, R24, 0x39, !P1 ;  /* 0x000000391800780c */ /* 0x000fe40004f04270 */
[C---:B------:R-:W-:Y:S02]  /*dc60*/  ISETP.GE.AND P4, PT, R38.reuse, 0x49, PT ;  /* 0x000000492600780c */ /* 0x040fe40003f86270 */
[----:B------:R-:W-:Y:S02]  /*dc70*/  ISETP.LT.OR P0, PT, R41, 0x3a, P0 ;  /* 0x0000003a2900780c */ /* 0x000fe40000701670 */
[----:B------:R-:W-:Y:S01]  /*dc80*/  ISETP.GE.AND P3, PT, R38, 0x4a, PT ;  /* 0x0000004a2600780c */ /* 0x000fe20003f66270 */
[----:B------:R2:W1:Y:S01]  /*dc90*/  MUFU.TANH R134, R71 ;  /* 0x0000004700867308 */ /* 0x0004620000002400 */
[----:B------:R-:W-:-:S02]  /*dca0*/  FSEL R145, R145, -INF , !P0 ;  /* 0xff80000091917808 */ /* 0x000fc40004000000 */
[----:B------:R-:W-:Y:S02]  /*dcb0*/  ISETP.GT.AND P0, PT, R24, 0x40, !P6 ;  /* 0x000000401800780c */ /* 0x000fe40007704270 */
[----:B------:R-:W-:Y:S02]  /*dcc0*/  ISETP.GE.AND P2, PT, R38, 0x51, PT ;  /* 0x000000512600780c */ /* 0x000fe40003f46270 */
[----:B------:R-:W-:Y:S01]  /*dcd0*/  ISETP.LT.OR P0, PT, R41, 0x41, P0 ;  /* 0x000000412900780c */ /* 0x000fe20000701670 */
[----:B------:R-:W1:Y:S01]  /*dce0*/  MUFU.TANH R46, R46 ;  /* 0x0000002e002e7308 */ /* 0x000e620000002400 */
        /* <DEDUP_REMOVED lines=9> */
[----:B------:R2:W1:Y:S01]  /*dd80*/  MUFU.TANH R184, R66 ;  /* 0x0000004200b87308 */ /* 0x0004620000002400 */
[----:B------:R-:W-:-:S02]  /*dd90*/  IMNMX R42, R11, R42, PT ;  /* 0x0000002a0b2a7217 */ /* 0x000fc40003800200 */
[----:B------:R-:W-:-:S04]  /*dda0*/  ISETP.LT.OR P0, PT, R41, 0x49, P0 ;  /* 0x000000492900780c */ /* 0x000fc80000701670 */
[----:B------:R-:W-:Y:S01]  /*ddb0*/  FSEL R157, R157, -INF , !P0 ;  /* 0xff8000009d9d7808 */ /* 0x000fe20004000000 */
[----:B------:R2:W1:Y:S01]  /*ddc0*/  MUFU.TANH R138, R50 ;  /* 0x00000032008a7308 */ /* 0x0004620000002400 */
[----:B------:R-:W-:-:S04]  /*ddd0*/  ISETP.GT.AND P0, PT, R24, 0x49, !P3 ;  /* 0x000000491800780c */ /* 0x000fc80005f04270 */
[----:B------:R-:W-:-:S04]  /*dde0*/  ISETP.LT.OR P0, PT, R41, 0x4a, P0 ;  /* 0x0000004a2900780c */ /* 0x000fc80000701670 */
[----:B------:R-:W-:Y:S02]  /*ddf0*/  FSEL R149, R149, -INF , !P0 ;  /* 0xff80000095957808 */ /* 0x000fe40004000000 */
[----:B------:R-:W-:-:S04]  /*de00*/  ISETP.GT.AND P0, PT, R24, 0x50, !P2 ;  /* 0x000000501800780c */ /* 0x000fc80005704270 */
[----:B------:R-:W-:-:S04]  /*de10*/  ISETP.LT.OR P0, PT, R41, 0x51, P0 ;  /* 0x000000512900780c */ /* 0x000fc80000701670 */
[----:B------:R-:W-:Y:S02]  /*de20*/  FSEL R137, R137, -INF , !P0 ;  /* 0xff80000089897808 */ /* 0x000fe40004000000 */
[----:B------:R-:W-:Y:S02]  /*de30*/  ISETP.GT.AND P0, PT, R24, 0x51, !P1 ;  /* 0x000000511800780c */ /* 0x000fe40004f04270 */
[----:B------:R-:W-:Y:S02]  /*de40*/  ISETP.GE.AND P1, PT, R38, 0x59, PT ;  /* 0x000000592600780c */ /* 0x000fe40003f26270 */
[----:B------:R-:W-:Y:S02]  /*de50*/  ISETP.LT.OR P0, PT, R41, 0x52, P0 ;  /* 0x000000522900780c */ /* 0x000fe40000701670 */
[----:B------:R-:W-:Y:S02]  /*de60*/  P2R R18, PR, RZ, 0x2 ;  /* 0x00000002ff127803 */ /* 0x000fe40000000000 */
[----:B------:R-:W-:-:S02]  /*de70*/  FSEL R135, R135, -INF , !P0 ;  /* 0xff80000087877808 */ /* 0x000fc40004000000 */
[----:B------:R-:W-:Y:S02]  /*de80*/  ISETP.GT.AND P0, PT, R24, 0x58, !P1 ;  /* 0x000000581800780c */ /* 0x000fe40004f04270 */
[----:B------:R-:W-:Y:S02]  /*de90*/  ISETP.GE.AND P1, PT, R38, 0x1, PT ;  /* 0x000000012600780c */ /* 0x000fe40003f26270 */
[----:B------:R-:W-:-:S04]  /*dea0*/  ISETP.LT.OR P0, PT, R41, 0x59, P0 ;  /* 0x000000592900780c */ /* 0x000fc80000701670 */
[----:B------:R-:W-:Y:S02]  /*deb0*/  FSEL R133, R133, -INF , !P0 ;  /* 0xff80000085857808 */ /* 0x000fe40004000000 */
[----:B------:R-:W-:-:S04]  /*dec0*/  ISETP.GT.AND P0, PT, R24, RZ, !P1 ;  /* 0x000000ff1800720c */ /* 0x000fc80004f04270 */
[----:B------:R-:W-:-:S04]  /*ded0*/  ISETP.LT.OR P0, PT, R41, 0x1, P0 ;  /* 0x000000012900780c */ /* 0x000fc80000701670 */
[----:B------:R-:W-:Y:S02]  /*dee0*/  FSEL R4, R4, -INF , !P0 ;  /* 0xff80000004047808 */ /* 0x000fe40004000000 */
[----:B------:R-:W-:Y:S01]  /*def0*/  ISETP.GE.AND P0, PT, R38, 0x5a, PT ;  /* 0x0000005a2600780c */ /* 0x000fe20003f06270 */
[----:B------:R-:W-:-:S03]  /*df00*/  FMUL.FTZ R38, R82, c[0x0][0x320] ;  /* 0x0000c80052267a20 */ /* 0x000fc60000410000 */
[----:B------:R-:W-:Y:S02]  /*df10*/  P2R R20, PR, RZ, 0x1 ;  /* 0x00000001ff147803 */ /* 0x000fe40000000000 */
        /* <DEDUP_REMOVED lines=8> */
[----:B------:R-:W-:Y:S01]  /*dfa0*/  ISETP.GE.AND P0, PT, R216, 0x1, PT ;  /* 0x00000001d800780c */ /* 0x000fe20003f06270 */
        /* <DEDUP_REMOVED lines=16> */
.L_x_389:
[----:B------:R-:W-:-:S04]  /*e0b0*/  MOV R6, c[0x0][0x32c] ;  /* 0x0000cb0000067a02 */ /* 0x000fc80000000f00 */
[----:B------:R-:W-:-:S13]  /*e0c0*/  ISETP.NE.AND P0, PT, R6, 0x1, PT ;  /* 0x000000010600780c */ /* 0x000fda0003f05270 */
[----:B------:R-:W-:-:S05]  /*e0d0*/  @P0 IMAD.HI.U32 R6, R11, c[0x0][0x330], RZ ;  /* 0x0000cc000b060a27 */ /* 0x000fca00078e00ff */
[----:B------:R-:W-:Y:S02]  /*e0e0*/  @P0 SHF.R.U32.HI R11, RZ, c[0x0][0x334], R6 ;  /* 0x0000cd00ff0b0a19 */ /* 0x000fe40000011606 */
.L_x_390:
[----:B------:R-:W-:Y:S05]  /*e0f0*/  BSYNC B0 ;  /* 0x0000000000007941 */ /* 0x000fea0003800000 */
.L_x_388:
[----:B------:R-:W-:-:S05]  /*e100*/  IMAD R30, R11, c[0x0][0x32c], R30 ;  /* 0x0000cb000b1e7a24 */ /* 0x000fca00078e021e */
[----:B------:R-:W-:Y:S02]  /*e110*/  IADD3 R11, R30, c[0x0][0x32c], RZ ;  /* 0x0000cb001e0b7a10 */ /* 0x000fe40007ffe0ff */
[----:B------:R-:W-:Y:S02]  /*e120*/  IMNMX R43, R43, R30, !PT ;  /* 0x0000001e2b2b7217 */ /* 0x000fe40007800200 */
[----:B------:R-:W-:Y:S02]  /*e130*/  IMNMX R42, R42, R11, PT ;  /* 0x0000000b2a2a7217 */ /* 0x000fe40003800200 */
.L_x_387:
[----:B--234-:R-:W-:Y:S01]  /*e140*/  ISETP.NE.AND P0, PT, R45, RZ, PT ;  /* 0x000000ff2d00720c */ /* 0x01cfe20003f05270 */
[----:B------:R-:W-:Y:S01]  /*e150*/  IMAD.SHL.U32 R212, R2, 0x2, RZ ;  /* 0x0000000202d47824 */ /* 0x000fe200078e00ff */
[----:B------:R-:W-:Y:S02]  /*e160*/  IADD3 R192, R36, -0x2, RZ ;  /* 0xfffffffe24c07810 */ /* 0x000fe40007ffe0ff */
[----:B------:R-:W-:Y:S01]  /*e170*/  ISETP.GT.AND P0, PT, R43, 0x1, !P0 ;  /* 0x000000012b00780c */ /* 0x000fe20004704270 */
[--C-:B------:R-:W-:Y:S01]  /*e180*/  IMAD R210, R5, 0x2, R212.reuse ;  /* 0x0000000205d27824 */ /* 0x100fe200078e02d4 */
[----:B------:R-:W-:Y:S01]  /*e190*/  LDSM.16.MT88.4 R76, [R212+0x3100] ;  /* 0x00310000d44c783b */ /* 0x000fe20000004200 */
[C---:B------:R-:W-:Y:S01]  /*e1a0*/  IMAD R209, R3.reuse, 0x2, R212 ;  /* 0x0000000203d17824 */ /* 0x040fe200078e02d4 */
[----:B------:R-:W-:Y:S01]  /*e1b0*/  ISETP.LT.OR P0, PT, R42, 0x2, P0 ;  /* 0x000000022a00780c */ /* 0x000fe20000701670 */
[----:B------:R-:W-:Y:S01]  /*e1c0*/  IMAD R208, R3, 0x2, R210 ;  /* 0x0000000203d07824 */ /* 0x000fe200078e02d2 */
[----:B------:R-:W-:Y:S02]  /*e1d0*/  LDSM.16.MT88.4 R108, [R212+0x100] ;  /* 0x00010000d46c783b */ /* 0x000fe40000004200 */
[----:B-1----:R-:W-:-:S02]  /*e1e0*/  FSEL R30, R14, -INF , !P0 ;  /* 0xff8000000e1e7808 */ /* 0x002fc40004000000 */
[----:B------:R-:W-:Y:S01]  /*e1f0*/  ISETP.NE.AND P0, PT, R16, RZ, PT ;  /* 0x000000ff1000720c */ /* 0x000fe20003f05270 */
[----:B------:R-:W-:Y:S03]  /*e200*/  LDSM.16.MT88.4 R84, [R208+0x100] ;  /* 0x00010000d054783b */ /* 0x000fe60000004200 */
[----:B------:R-:W-:Y:S01]  /*e210*/  ISETP.GT.AND P0, PT, R43, 0x8, !P0 ;  /* 0x000000082b00780c */ /* 0x000fe20004704270 */
[----:B------:R-:W-:Y:S03]  /*e220*/  LDSM.16.MT88.4 R100, [R210+0x100] ;  /* 0x00010000d264783b */ /* 0x000fe60000004200 */
[----:B------:R-:W-:Y:S01]  /*e230*/  ISETP.LT.OR P0, PT, R42, 0x9, P0 ;  /* 0x000000092a00780c */ /* 0x000fe20000701670 */
[----:B------:R-:W-:Y:S03]  /*e240*/  LDSM.16.MT88.4 R92, [R209+0x100] ;  /* 0x00010000d15c783b */ /* 0x000fe60000004200 */
[----:B------:R-:W-:Y:S01]  /*e250*/  FSEL R16, R46, -INF , !P0 ;  /* 0xff8000002e107808 */ /* 0x000fe20004000000 */
[----:B------:R-:W-:Y:S01]  /*e260*/  LDSM.16.MT88.4 R68, [R210+0x3100] ;  /* 0x00310000d244783b */ /* 0x000fe20000004200 */
[----:B------:R-:W-:-:S03]  /*e270*/  ISETP.NE.AND P0, PT, R40, RZ, PT ;  /* 0x000000ff2800720c */ /* 0x000fc60003f05270 */
[----:B------:R-:W-:Y:S01]  /*e280*/  LDSM.16.MT88.4 R56, [R209+0x3100] ;  /* 0x00310000d138783b */ /* 0x000fe20000004200 */
        /* <DEDUP_REMOVED lines=51> */
[----:B------:R-:W-:Y:S02]  /*e5c0*/  ISETP.GT.AND P0, PT, R43, 0x40, !P6 ;  /* 0x000000402b00780c */ /* 0x000fe40007704270 */
[----:B------:R-:W-:Y:S02]  /*e5d0*/  ISETP.NE.AND P6, PT, R20, RZ, PT ;  /* 0x000000ff1400720c */ /* 0x000fe40003fc5270 */
        /* <DEDUP_REMOVED lines=8> */
[----:B------:R-:W-:Y:S02]  /*e660*/  ISETP.LT.OR P0, PT, R42, 0x49, P0 ;  /* 0x000000492a00780c */ /* 0x000fe40000701670 */
[----:B------:R-:W-:Y:S02]  /*e670*/  FMNMX.FTZ R0, R4, R23, !PT ;  /* 0x0000001704007209 */ /* 0x000fe40007810000 */
[----:B------:R-:W-:-:S02]  /*e680*/  FSEL R158, R158, -INF , !P0 ;  /* 0xff8000009e9e7808 */ /* 0x000fc40004000000 */
[----:B------:R-:W-:Y:S02]  /*e690*/  ISETP.GT.AND P0, PT, R43, 0x49, !P3 ;  /* 0x000000492b00780c */ /* 0x000fe40005f04270 */
[----:B------:R-:W-:Y:S02]  /*e6a0*/  FMNMX.FTZ R0, R21, R0, !PT ;  /* 0x0000000015007209 */ /* 0x000fe40007810000 */
[----:B------:R-:W-:Y:S02]  /*e6b0*/  ISETP.LT.OR P0, PT, R42, 0x4a, P0 ;  /* 0x0000004a2a00780c */ /* 0x000fe40000701670 */
[----:B------:R-:W-:Y:S02]  /*e6c0*/  FMNMX.FTZ R0, R19, R0, !PT ;  /* 0x0000000013007209 */ /* 0x000fe40007810000 */
[----:B------:R-:W-:Y:S02]  /*e6d0*/  FSEL R150, R150, -INF , !P0 ;  /* 0xff80000096967808 */ /* 0x000fe40004000000 */
[----:B------:R-:W-:-:S02]  /*e6e0*/  ISETP.GT.AND P0, PT, R43, 0x50, !P2 ;  /* 0x000000502b00780c */ /* 0x000fc40005704270 */
[----:B------:R-:W-:Y:S02]  /*e6f0*/  FMNMX.FTZ R0, R17, R0, !PT ;  /* 0x0000000011007209 */ /* 0x000fe40007810000 */
[----:B------:R-:W-:Y:S02]  /*e700*/  ISETP.LT.OR P0, PT, R42, 0x51, P0 ;  /* 0x000000512a00780c */ /* 0x000fe40000701670 */
[----:B------:R-:W-:Y:S02]  /*e710*/  FMNMX.FTZ R0, R13, R0, !PT ;  /* 0x000000000d007209 */ /* 0x000fe40007810000 */
[----:B------:R-:W-:Y:S02]  /*e720*/  FSEL R138, R138, -INF , !P0 ;  /* 0xff8000008a8a7808 */ /* 0x000fe40004000000 */
[----:B------:R-:W-:Y:S02]  /*e730*/  ISETP.GT.AND P0, PT, R43, RZ, !P1 ;  /* 0x000000ff2b00720c */ /* 0x000fe40004f04270 */
[----:B------:R-:W-:-:S02]  /*e740*/  FMNMX.FTZ R0, R7, R0, !PT ;  /* 0x0000000007007209 */ /* 0x000fc40007810000 */
[----:B------:R-:W-:Y:S02]  /*e750*/  ISETP.LT.OR P0, PT, R42, 0x1, P0 ;  /* 0x000000012a00780c */ /* 0x000fe40000701670 */
[----:B------:R-:W-:Y:S02]  /*e760*/  FMNMX.FTZ R0, R9, R0, !PT ;  /* 0x0000000009007209 */ /* 0x000fe40007810000 */
[----:B------:R-:W-:Y:S02]  /*e770*/  FSEL R24, R24, -INF , !P0 ;  /* 0xff80000018187808 */ /* 0x000fe40004000000 */
        /* <DEDUP_REMOVED lines=24> */
[----:B------:R-:W-:Y:S02]  /*e900*/  ISETP.GT.AND P0, PT, R43, 0x51, !P4 ;  /* 0x000000512b00780c */ /* 0x000fe40006704270 */
[----:B------:R-:W-:Y:S02]  /*e910*/  FMNMX.FTZ R15, R156, R15, !PT ;  /* 0x0000000f9c0f7209 */ /* 0x000fe40007810000 */
[----:B------:R-:W-:-:S02]  /*e920*/  FMNMX.FTZ R0, R137, R0, !PT ;  /* 0x0000000089007209 */ /* 0x000fc40007810000 */
[----:B------:R-:W-:Y:S02]  /*e930*/  FMNMX.FTZ R15, R166, R15, !PT ;  /* 0x0000000fa60f7209 */ /* 0x000fe40007810000 */
[----:B------:R-:W-:Y:S02]  /*e940*/  ISETP.GT.AND P1, PT, R43, 0x58, !P5 ;  /* 0x000000582b00780c */ /* 0x000fe40006f24270 */
[----:B------:R-:W-:Y:S02]  /*e950*/  FMNMX.FTZ R15, R160, R15, !PT ;  /* 0x0000000fa00f7209 */ /* 0x000fe40007810000 */
[----:B------:R-:W-:Y:S02]  /*e960*/  ISETP.LT.OR P2, PT, R42, 0x52, P0 ;  /* 0x000000522a00780c */ /* 0x000fe40000741670 */
[----:B------:R-:W-:Y:S02]  /*e970*/  FMNMX.FTZ R15, R164, R15, !PT ;  /* 0x0000000fa40f7209 */ /* 0x000fe40007810000 */
[----:B------:R-:W-:-:S02]  /*e980*/  FMNMX.FTZ R0, R135, R0, !PT ;  /* 0x0000000087007209 */ /* 0x000fc40007810000 */
[----:B------:R-:W-:Y:S02]  /*e990*/  FMNMX.FTZ R15, R162, R15, !PT ;  /* 0x0000000fa20f7209 */ /* 0x000fe40007810000 */
[----:B------:R-:W-:Y:S02]  /*e9a0*/  ISETP.GT.AND P0, PT, R43, 0x59, !P6 ;  /* 0x000000592b00780c */ /* 0x000fe40007704270 */
[----:B------:R-:W-:Y:S02]  /*e9b0*/  FMNMX.FTZ R15, R158, R15, !PT ;  /* 0x0000000f9e0f7209 */ /* 0x000fe40007810000 */
[----:B------:R-:W-:Y:S02]  /*e9c0*/  ISETP.LT.OR P1, PT, R42, 0x59, P1 ;  /* 0x000000592a00780c */ /* 0x000fe40000f21670 */
[----:B------:R-:W-:Y:S02]  /*e9d0*/  FMNMX.FTZ R15, R150, R15, !PT ;  /* 0x0000000f960f7209 */ /* 0x000fe40007810000 */
[----:B------:R-:W-:-:S02]  /*e9e0*/  FSEL R136, R136, -INF , !P2 ;  /* 0xff80000088887808 */ /* 0x000fc40005000000 */
[----:B------:R-:W-:Y:S02]  /*e9f0*/  FMNMX.FTZ R15, R138, R15, !PT ;  /* 0x0000000f8a0f7209 */ /* 0x000fe40007810000 */
[----:B------:R-:W-:Y:S02]  /*ea00*/  FMNMX.FTZ R0, R133, R0, !PT ;  /* 0x0000000085007209 */ /* 0x000fe40007810000 */
[----:B------:R-:W-:Y:S02]  /*ea10*/  ISETP.LT.OR P0, PT, R42, 0x5a, P0 ;  /* 0x0000005a2a00780c */ /* 0x000fe40000701670 */
[----:B------:R-:W-:Y:S02]  /*ea20*/  FSEL R132, R132, -INF , !P1 ;  /* 0xff80000084847808 */ /* 0x000fe40004800000 */
[----:B------:R-:W-:Y:S02]  /*ea30*/  FMNMX.FTZ R15, R136, R15, !PT ;  /* 0x0000000f880f7209 */ /* 0x000fe40007810000 */
[----:B------:R-:W-:-:S02]  /*ea40*/  FMNMX.FTZ R11, R131, R0, !PT ;  /* 0x00000000830b7209 */ /* 0x000fc40007810000 */
[----:B------:R-:W-:Y:S02]  /*ea50*/  FSEL R130, R130, -INF , !P0 ;  /* 0xff80000082827808 */ /* 0x000fe40004000000 */
[----:B------:R-:W-:Y:S01]  /*ea60*/  FMNMX.FTZ R15, R132, R15, !PT ;  /* 0x0000000f840f7209 */ /* 0x000fe20007810000 */
[----:B------:R-:W1:Y:S01]  /*ea70*/  SHFL.BFLY PT, R0, R11, 0x2, 0x1f ;  /* 0x0c401f000b007f89 */ /* 0x000e6200000e0000 */
[----:B------:R-:W-:Y:S02]  /*ea80*/  ISETP.NE.AND P6, PT, R217, 0x1, PT ;  /* 0x00000001d900780c */ /* 0x000fe40003fc5270 */
[----:B------:R-:W-:Y:S02]  /*ea90*/  FMNMX.FTZ R15, R130, R15, !PT ;  /* 0x0000000f820f7209 */ /* 0x000fe40007810000 */
[----:B------:R-:W-:-:S03]  /*eaa0*/  ISETP.GE.AND P5, PT, R216, 0x1, PT ;  /* 0x00000001d800780c */ /* 0x000fc60003fa6270 */
[----:B------:R-:W2:Y:S01]  /*eab0*/  SHFL.BFLY PT, R18, R15, 0x2, 0x1f ;  /* 0x0c401f000f127f89 */ /* 0x000ea200000e0000 */
[----:B-1----:R-:W-:-:S05]  /*eac0*/  FMNMX.FTZ R25, R11, R0, !PT ;  /* 0x000000000b197209 */ /* 0x002fca0007810000 */
[----:B------:R-:W1:Y:S01]  /*ead0*/  SHFL.BFLY PT, R0, R25, 0x1, 0x1f ;  /* 0x0c201f0019007f89 */ /* 0x000e6200000e0000 */
[----:B--2---:R-:W-:-:S05]  /*eae0*/  FMNMX.FTZ R11, R15, R18, !PT ;  /* 0x000000120f0b7209 */ /* 0x004fca0007810000 */
[----:B------:R-:W2:Y:S01]  /*eaf0*/  SHFL.BFLY PT, R116, R11, 0x1, 0x1f ;  /* 0x0c201f000b747f89 */ /* 0x000ea200000e0000 */
[----:B-1----:R-:W-:-:S04]  /*eb00*/  FMNMX.FTZ R0, R25, R0, !PT ;  /* 0x0000000019007209 */ /* 0x002fc80007810000 */
[C---:B------:R-:W-:Y:S01]  /*eb10*/  FSETP.NEU.FTZ.AND P0, PT, R0.reuse, -INF , PT ;  /* 0xff8000000000780b */ /* 0x040fe20003f1d000 */
[----:B------:R-:W-:Y:S01]  /*eb20*/  FMUL.FTZ R144, R0, c[0x0][0x2d0] ;  /* 0x0000b40000907a20 */ /* 0x000fe20000410000 */
[----:B--2---:R-:W-:-:S04]  /*eb30*/  FMNMX.FTZ R116, R11, R116, !PT ;  /* 0x000000740b747209 */ /* 0x004fc80007810000 */
[----:B------:R-:W-:Y:S02]  /*eb40*/  FSEL R144, R144, RZ, P0 ;  /* 0x000000ff90907208 */ /* 0x000fe40000000000 */
[C---:B------:R-:W-:Y:S01]  /*eb50*/  FSETP.NEU.FTZ.AND P0, PT, R116.reuse, -INF , PT ;  /* 0xff8000007400780b */ /* 0x040fe20003f1d000 */
[----:B------:R-:W-:Y:S02]  /*eb60*/  FMUL.FTZ R127, R116, c[0x0][0x2d0] ;  /* 0x0000b400747f7a20 */ /* 0x000fe40000410000 */
        /* <DEDUP_REMOVED lines=9> */
[--C-:B------:R-:W-:Y:S01]  /*ec00*/  FFMA.FTZ R46, R16, c[0x0][0x2d0], -R127.reuse ;  /* 0x0000b400102e7a23 */ /* 0x100fe2000001087f */
[----:B------:R-:W-:Y:S01]  /*ec10*/  LDSM.16.MT88.4 R24, [R212+0x900] ;  /* 0x00090000d418783b */ /* 0x000fe20000004200 */
[--C-:B------:R-:W-:Y:S01]  /*ec20*/  FFMA.FTZ R45, R6, c[0x0][0x2d0], -R127.reuse ;  /* 0x0000b400062d7a23 */ /* 0x100fe2000001087f */
[----:B------:R-:W1:Y:S01]  /*ec30*/  MUFU.EX2 R47, R47 ;  /* 0x0000002f002f7308 */ /* 0x000e620000000800 */
[--C-:B------:R-:W-:Y:S02]  /*ec40*/  FFMA.FTZ R38, R7, c[0x0][0x2d0], -R144.reuse ;  /* 0x0000b40007267a23 */ /* 0x100fe40000010890 */
[----:B------:R-:W2:Y:S01]  /*ec50*/  LDSM.16.MT88.4 R4, [R208+0x3100] ;  /* 0x00310000d004783b */ /* 0x000ea20000004200 */
[----:B------:R-:W-:Y:S02]  /*ec60*/  FFMA.FTZ R41, R13, c[0x0][0x2d0], -R144 ;  /* 0x0000b4000d297a23 */ /* 0x000fe40000010890 */
[--C-:B------:R-:W-:Y:S02]  /*ec70*/  FFMA.FTZ R40, R14, c[0x0][0x2d0], -R127.reuse ;  /* 0x0000b4000e287a23 */ /* 0x100fe4000001087f */
[----:B------:R-:W-:Y:S01]  /*ec80*/  MUFU.EX2 R44, R44 ;  /* 0x0000002c002c7308 */ /* 0x000fe20000000800 */
[----:B------:R-:W-:-:S02]  /*ec90*/  FFMA.FTZ R39, R12, c[0x0][0x2d0], -R127 ;  /* 0x0000b4000c277a23 */ /* 0x000fc4000001087f */
[----:B------:R-:W3:Y:S01]  /*eca0*/  LDSM.16.MT88.4 R12, [R208+0x900] ;  /* 0x00090000d00c783b */ /* 0x000ee20000004200 */
[--C-:B------:R-:W-:Y:S02]  /*ecb0*/  FFMA.FTZ R37, R9, c[0x0][0x2d0], -R144.reuse ;  /* 0x0000b40009257a23 */ /* 0x100fe40000010890 */
[--C-:B------:R-:W-:Y:S02]  /*ecc0*/  FFMA.FTZ R3, R10, c[0x0][0x2d0], -R127.reuse ;  /* 0x0000b4000a037a23 */ /* 0x100fe4000001087f */
[----:B------:R-:W4:Y:S01]  /*ecd0*/  MUFU.EX2 R43, R43 ;  /* 0x0000002b002b7308 */ /* 0x000f220000000800 */
[----:B------:R-:W-:Y:S01]  /*ece0*/  FFMA.FTZ R2, R8, c[0x0][0x2d0], -R127 ;  /* 0x0000b40008027a23 */ /* 0x000fe2000001087f */
[----:B-1----:R-:W-:Y:S01]  /*ecf0*/  F2FP.PACK_AB R64, R47, R48 ;  /* 0x000000302f40723e */ /* 0x002fe200000000ff */
[----:B------:R-:W1:Y:S01]  /*ed00*/  LDSM.16.MT88.4 R8, [R212+0x3900] ;  /* 0x00390000d408783b */ /* 0x000e620000004200 */
[--C-:B------:R-:W-:Y:S02]  /*ed10*/  FFMA.FTZ R42, R17, c[0x0][0x2d0], -R144.reuse ;  /* 0x0000b400112a7a23 */ /* 0x100fe40000010890 */
[--C-:B------:R-:W-:Y:S01]  /*ed20*/  FFMA.FTZ R51, R33, c[0x0][0x2d0], -R144.reuse ;  /* 0x0000b40021337a23 */ /* 0x100fe20000010890 */
[----:B------:R-:W5:Y:S01]  /*ed30*/  LDSM.16.MT88.4 R16, [R209+0x900] ;  /* 0x00090000d110783b */ /* 0x000f620000004200 */
[----:B------:R-:W-:Y:S01]  /*ed40*/  MUFU.EX2 R49, R49 ;  /* 0x0000003100317308 */ /* 0x000fe20000000800 */
[----:B------:R-:W-:-:S02]  /*ed50*/  FFMA.FTZ R124, R31, c[0x0][0x2d0], -R144 ;  /* 0x0000b4001f7c7a23 */ /* 0x000fc40000010890 */
[--C-:B------:R-:W-:Y:S01]  /*ed60*/  FFMA.FTZ R126, R29, c[0x0][0x2d0], -R144.reuse ;  /* 0x0000b4001d7e7a23 */ /* 0x100fe20000010890 */
[----:B------:R-:W1:Y:S01]  /*ed70*/  LDSM.16.MT88.4 R32, [R210+0x3900] ;  /* 0x00390000d220783b */ /* 0x000e620000004200 */
[----:B------:R-:W-:Y:S02]  /*ed80*/  FFMA.FTZ R119, R119, c[0x0][0x2d0], -R144 ;  /* 0x0000b40077777a23 */ /* 0x000fe40000010890 */
[--C-:B------:R-:W-:Y:S01]  /*ed90*/  FFMA.FTZ R125, R148, c[0x0][0x2d0], -R127.reuse ;  /* 0x0000b400947d7a23 */ /* 0x100fe2000001087f */
[----:B------:R-:W2:Y:S01]  /*eda0*/  MUFU.EX2 R50, R50 ;  /* 0x0000003200327308 */ /* 0x000ea20000000800 */
[----:B----4-:R-:W-:Y:S01]  /*edb0*/  F2FP.PACK_AB R66, R43, R44 ;  /* 0x0000002c2b42723e */ /* 0x010fe200000000ff */
[----:B------:R-:W4:Y:S01]  /*edc0*/  LDSM.16.MT88.4 R28, [R209+0x3900] ;  /* 0x00390000d11c783b */ /* 0x000f220000004200 */
[--C-:B------:R-:W-:Y:S02]  /*edd0*/  FFMA.FTZ R128, R128, c[0x0][0x2d0], -R127.reuse ;  /* 0x0000b40080807a23 */ /* 0x100fe4000001087f */
[----:B------:R-:W-:-:S02]  /*ede0*/  FFMA.FTZ R129, R146, c[0x0][0x2d0], -R127 ;  /* 0x0000b40092817a23 */ /* 0x000fc4000001087f */
[--C-:B------:R-:W-:Y:S01]  /*edf0*/  FFMA.FTZ R134, R134, c[0x0][0x2d0], -R127.reuse ;  /* 0x0000b40086867a23 */ /* 0x100fe2000001087f */
[----:B------:R-:W-:Y:S01]  /*ee00*/  MUFU.EX2 R46, R46 ;  /* 0x0000002e002e7308 */ /* 0x000fe20000000800 */
[--C-:B------:R-:W-:Y:S02]  /*ee10*/  FFMA.FTZ R146, R151, c[0x0][0x2d0], -R144.reuse ;  /* 0x0000b40097927a23 */ /* 0x100fe40000010890 */
[--C-:B------:R-:W-:Y:S02]  /*ee20*/  FFMA.FTZ R148, R147, c[0x0][0x2d0], -R144.reuse ;  /* 0x0000b40093947a23 */ /* 0x100fe40000010890 */
[--C-:B------:R-:W-:Y:S02]  /*ee30*/  FFMA.FTZ R139, R139, c[0x0][0x2d0], -R144.reuse ;  /* 0x0000b4008b8b7a23 */ /* 0x100fe40000010890 */
[----:B------:R-:W-:Y:S01]  /*ee40*/  FFMA.FTZ R145, R145, c[0x0][0x2d0], -R144 ;  /* 0x0000b40091917a23 */ /* 0x000fe20000010890 */
[----:B------:R-:W3:Y:S01]  /*ee50*/  MUFU.EX2 R45, R45 ;  /* 0x0000002d002d7308 */ /* 0x000ee20000000800 */
[----:B--2---:R-:W-:Y:S01]  /*ee60*/  F2FP.PACK_AB R65, R50, R49 ;  /* 0x000000313241723e */ /* 0x004fe200000000ff */
        /* <DEDUP_REMOVED lines=8> */
[----:B---3--:R-:W-:Y:S01]  /*eef0*/  F2FP.PACK_AB R67, R45, R46 ;  /* 0x0000002e2d43723e */ /* 0x008fe200000000ff */
        /* <DEDUP_REMOVED lines=24> */
[----:B------:R-:W3:Y:S01]  /*f080*/  MUFU.EX2 R39, R39 ;  /* 0x0000002700277308 */ /* 0x000ee20000000800 */
        /* <DEDUP_REMOVED lines=23> */
[----:B------:R-:W-:Y:S05]  /*f200*/  MUFU.EX2 R139, R139 ;  /* 0x0000008b008b7308 */ /* 0x000fea0000000800 */
[----:B--2---:R-:W-:Y:S01]  /*f210*/  F2FP.PACK_AB R4, R41, R42 ;  /* 0x0000002a2904723e */ /* 0x004fe200000000ff */
[----:B------:R-:W-:Y:S01]  /*f220*/  HMMA.16816.F32 R64, R64, R6, RZ ;  /* 0x000000064040723c */ /* 0x000fe200000018ff */
[----:B---3--:R-:W-:Y:S01]  /*f230*/  F2FP.PACK_AB R5, R39, R40 ;  /* 0x000000282705723e */ /* 0x008fe200000000ff */
[----:B------:R-:W2:Y:S01]  /*f240*/  MUFU.EX2 R146, R146 ;  /* 0x0000009200927308 */ /* 0x000ea20000000800 */
[----:B------:R-:W-:-:S04]  /*f250*/  FADD.FTZ R42, R42, R43 ;  /* 0x0000002b2a2a7221 */ /* 0x000fc80000010000 */
[----:B------:R-:W-:Y:S01]  /*f260*/  F2FP.PACK_AB R6, R37, R38 ;  /* 0x000000262506723e */ /* 0x000fe200000000ff */
[----:B------:R-:W-:Y:S01]  /*f270*/  FADD.FTZ R41, R41, R42 ;  /* 0x0000002a29297221 */ /* 0x000fe20000010000 */
[----:B-1----:R-:W-:Y:S01]  /*f280*/  F2FP.PACK_AB R7, R2, R3 ;  /* 0x000000030207723e */ /* 0x002fe200000000ff */
[----:B------:R-:W-:Y:S02]  /*f290*/  MUFU.EX2 R148, R148 ;  /* 0x0000009400947308 */ /* 0x000fe40000000800 */
[----:B------:R-:W-:-:S04]  /*f2a0*/  FADD.FTZ R38, R38, R41 ;  /* 0x0000002926267221 */ /* 0x000fc80000010000 */
[C---:B------:R-:W-:Y:S02]  /*f2b0*/  HMMA.16816.F32 R88, R4.reuse, R12, R88 ;  /* 0x0000000c0458723c */ /* 0x040fe40000001858 */
[----:B------:R-:W1:Y:S06]  /*f2c0*/  MUFU.EX2 R145, R145 ;  /* 0x0000009100917308 */ /* 0x000e6c0000000800 */
[C---:B------:R-:W-:Y:S01]  /*f2d0*/  HMMA.16816.F32 R84, R4.reuse, R14, R84 ;  /* 0x0000000e0454723c */ /* 0x040fe20000001854 */
[----:B------:R-:W3:Y:S01]  /*f2e0*/  LDSM.16.MT88.4 R12, [R208+0x3900] ;  /* 0x00390000d00c783b */ /* 0x000ee20000004200 */
[----:B------:R-:W-:Y:S06]  /*f2f0*/  MUFU.EX2 R147, R147 ;  /* 0x0000009300937308 */ /* 0x000fec0000000800 */
[C---:B------:R-:W-:Y:S02]  /*f300*/  HMMA.16816.F32 R80, R4.reuse, R8, R80 ;  /* 0x000000080450723c */ /* 0x040fe40000001850 */
[----:B------:R-:W1:Y:S06]  /*f310*/  MUFU.EX2 R156, R156 ;  /* 0x0000009c009c7308 */ /* 0x000e6c0000000800 */
        /* <DEDUP_REMOVED lines=13> */
[C---:B-----5:R-:W-:Y:S02]  /*f3f0*/  HMMA.16816.F32 R96, R4.reuse, R16, R96 ;  /* 0x000000100460723c */ /* 0x060fe40000001860 */
[----:B------:R-:W5:Y:S06]  /*f400*/  MUFU.EX2 R184, R184 ;  /* 0x000000b800b87308 */ /* 0x000f6c0000000800 */
        /* <DEDUP_REMOVED lines=8> */
[C---:B----4-:R-:W-:Y:S02]  /*f490*/  HMMA.16816.F32 R52, R4.reuse, R28, R52 ;  /* 0x0000001c0434723c */ /* 0x050fe40000001834 */
[----:B------:R-:W4:Y:S06]  /*f4a0*/  MUFU.EX2 R159, R159 ;  /* 0x0000009f009f7308 */ /* 0x000f2c0000000800 */
[C---:B------:R-:W-:Y:S01]  /*f4b0*/  HMMA.16816.F32 R56, R4.reuse, R30, R56 ;  /* 0x0000001e0438723c */ /* 0x040fe20000001838 */
[----:B------:R-:W-:Y:S01]  /*f4c0*/  LDSM.16.MT88.4 R28, [R209+0x4100] ;  /* 0x00410000d11c783b */ /* 0x000fe20000004200 */
[----:B------:R-:W-:Y:S06]  /*f4d0*/  MUFU.EX2 R137, R137 ;  /* 0x0000008900897308 */ /* 0x000fec0000000800 */
[C---:B---3--:R-:W-:Y:S02]  /*f4e0*/  HMMA.16816.F32 R60, R4.reuse, R12, R60 ;  /* 0x0000000c043c723c */ /* 0x048fe4000000183c */
[----:B------:R-:W3:Y:S06]  /*f4f0*/  MUFU.EX2 R150, R150 ;  /* 0x0000009600967308 */ /* 0x000eec0000000800 */
        /* <DEDUP_REMOVED lines=34> */
[----:B------:R-:W3:Y:S06]  /*f720*/  LDSM.16.MT88.4 R28, [R209+0x4900] ;  /* 0x00490000d11c783b */ /* 0x000eec0000004200 */
[----:B------:R-:W-:-:S02]  /*f730*/  F2FP.PACK_AB R4, R146, R139 ;  /* 0x0000008b9204723e */ /* 0x000fc400000000ff */
[----:B------:R-:W-:Y:S02]  /*f740*/  F2FP.PACK_AB R6, R145, R148 ;  /* 0x000000949106723e */ /* 0x000fe400000000ff */
[----:B------:R-:W-:Y:S02]  /*f750*/  F2FP.PACK_AB R5, R156, R147 ;  /* 0x000000939c05723e */ /* 0x000fe400000000ff */
        /* <DEDUP_REMOVED lines=19> */
[C---:B---3--:R-:W-:Y:S08]  /*f890*/  HMMA.16816.F32 R52, R4.reuse, R28, R52 ;  /* 0x0000001c0434723c */ /* 0x048ff00000001834 */
[C---:B------:R-:W-:Y:S01]  /*f8a0*/  HMMA.16816.F32 R56, R4.reuse, R30, R56 ;  /* 0x0000001e0438723c */ /* 0x040fe20000001838 */
[----:B------:R-:W-:Y:S07]  /*f8b0*/  LDSM.16.MT88.4 R28, [R209+0x5100] ;  /* 0x00510000d11c783b */ /* 0x000fee0000004200 */
[C---:B--2---:R-:W-:Y:S08]  /*f8c0*/  HMMA.16816.F32 R60, R4.reuse, R12, R60 ;  /* 0x0000000c043c723c */ /* 0x044ff0000000183c */
[----:B------:R-:W-:Y:S01]  /*f8d0*/  HMMA.16816.F32 R64, R4, R14, R64 ;  /* 0x0000000e0440723c */ /* 0x000fe20000001840 */
[----:B------:R-:W2:Y:S06]  /*f8e0*/  LDSM.16.MT88.4 R12, [R212+0x5100] ;  /* 0x00510000d40c783b */ /* 0x000eac0000004200 */
[----:B------:R-:W-:-:S02]  /*f8f0*/  F2FP.PACK_AB R4, R166, R161 ;  /* 0x000000a1a604723e */ /* 0x000fc400000000ff */
[----:B-----5:R-:W-:Y:S02]  /*f900*/  F2FP.PACK_AB R6, R184, R157 ;  /* 0x0000009db806723e */ /* 0x020fe400000000ff */
[----:B------:R-:W-:Y:S02]  /*f910*/  F2FP.PACK_AB R5, R162, R149 ;  /* 0x00000095a205723e */ /* 0x000fe400000000ff */
[----:B----4-:R-:W-:-:S07]  /*f920*/  F2FP.PACK_AB R7, R159, R158 ;  /* 0x0000009e9f07723e */ /* 0x010fce00000000ff */
[C---:B-1----:R-:W-:Y:S08]  /*f930*/  HMMA.16816.F32 R88, R4.reuse, R8, R88 ;  /* 0x000000080458723c */ /* 0x042ff00000001858 */
[C---:B------:R-:W-:Y:S01]  /*f940*/  HMMA.16816.F32 R84, R4.reuse, R10, R84 ;  /* 0x0000000a0454723c */ /* 0x040fe20000001854 */
[----:B------:R-:W1:Y:S07]  /*f950*/  LDSM.16.MT88.4 R8, [R208+0x5100] ;  /* 0x00510000d008783b */ /* 0x000e6e0000004200 */
[C---:B------:R-:W-:Y:S08]  /*f960*/  HMMA.16816.F32 R104, R4.reuse, R20, R104 ;  /* 0x000000140468723c */ /* 0x040ff00000001868 */
[C---:B------:R-:W-:Y:S01]  /*f970*/  HMMA.16816.F32 R100, R4.reuse, R22, R100 ;  /* 0x000000160464723c */ /* 0x040fe20000001864 */
[----:B------:R-:W3:Y:S07]  /*f980*/  LDSM.16.MT88.4 R20, [R210+0x2900] ;  /* 0x00290000d214783b */ /* 0x000eee0000004200 */
[C---:B------:R-:W-:Y:S07]  /*f990*/  HMMA.16816.F32 R72, R4.reuse, R32, R72 ;  /* 0x000000200448723c */ /* 0x040fee0000001848 */
        /* <DEDUP_REMOVED lines=65> */
[----:B------:R-:W-:-:S04]  /*fdb0*/  @P6 IMAD.HI.U32 R2, R118, c[0x0][0x2c8], RZ ;  /* 0x0000b20076026a27 */ /* 0x000fc800078e00ff */
[----:B------:R-:W-:Y:S01]  /*fdc0*/  FADD.FTZ R150, R150, R137 ;  /* 0x0000008996967221 */ /* 0x000fe20000010000 */
[----:B------:R-:W-:Y:S01]  /*fdd0*/  @P6 SHF.R.U32.HI R118, RZ, c[0x0][0x2cc], R2 ;  /* 0x0000b300ff766a19 */ /* 0x000fe20000011602 */
[----:B------:R-:W-:Y:S01]  /*fde0*/  FADD.FTZ R131, R136, R131 ;  /* 0x0000008388837221 */ /* 0x000fe20000010000 */
[C---:B---3--:R-:W-:Y:S01]  /*fdf0*/  HMMA.16816.F32 R72, R4.reuse, R16, R72 ;  /* 0x000000100448723c */ /* 0x048fe20000001848 */
[----:B------:R-:W-:Y:S02]  /*fe00*/  FADD.FTZ R133, R133, R150 ;  /* 0x0000009685857221 */ /* 0x000fe40000010000 */
[----:B------:R-:W-:Y:S02]  /*fe10*/  IMAD.IADD R117, R117, 0x1, R118 ;  /* 0x0000000175757824 */ /* 0x000fe400078e0276 */
[----:B------:R-:W-:Y:S02]  /*fe20*/  FADD.FTZ R32, R32, R131 ;  /* 0x0000008320207221 */ /* 0x000fe40000010000 */
[----:B------:R-:W-:Y:S01]  /*fe30*/  FADD.FTZ R232, R232, R133 ;  /* 0x00000085e8e87221 */ /* 0x000fe20000010000 */
[----:B------:R-:W-:Y:S01]  /*fe40*/  HMMA.16816.F32 R68, R4, R18, R68 ;  /* 0x000000120444723c */ /* 0x000fe20000001844 */
[----:B------:R-:W-:Y:S01]  /*fe50*/  FADD.FTZ R231, R231, R32 ;  /* 0x00000020e7e77221 */ /* 0x000fe20000010000 */
[----:B------:R-:W-:-:S06]  /*fe60*/  IADD3 R3, R117, c[0x0][0x328], RZ ;  /* 0x0000ca0075037a10 */ /* 0x000fcc0007ffe0ff */
[C---:B--2---:R-:W-:Y:S08]  /*fe70*/  HMMA.16816.F32 R52, R4.reuse, R12, R52 ;  /* 0x0000000c0434723c */ /* 0x044ff00000001834 */
[C---:B------:R-:W-:Y:S08]  /*fe80*/  HMMA.16816.F32 R56, R4.reuse, R14, R56 ;  /* 0x0000000e0438723c */ /* 0x040ff00000001838 */
[C---:B-1----:R-:W-:Y:S08]  /*fe90*/  HMMA.16816.F32 R60, R4.reuse, R8, R60 ;  /* 0x00000008043c723c */ /* 0x042ff0000000183c */
        /* <DEDUP_REMOVED lines=12> */
.L_x_392:
[----:B------:R-:W-:-:S13]  /*ff60*/  ISETP.NE.AND P0, PT, R2, 0x1, PT ;  /* 0x000000010200780c */ /* 0x000fda0003f05270 */
[----:B------:R-:W-:-:S05]  /*ff70*/  @P0 IMAD.HI.U32 R4, R5, c[0x0][0x330], RZ ;  /* 0x0000cc0005040a27 */ /* 0x000fca00078e00ff */
[----:B------:R-:W-:-:S05]  /*ff80*/  @P0 SHF.R.U32.HI R5, RZ, c[0x0][0x334], R4 ;  /* 0x0000cd00ff050a19 */ /* 0x000fca0000011604 */
.L_x_393:
[----:B------:R-:W-:-:S05]  /*ff90*/  IMAD R2, R5, R2, c[0x0][0x32c] ;  /* 0x0000cb0005027624 */ /* 0x000fca00078e0202 */
[----:B------:R-:W-:-:S05]  /*ffa0*/  IMNMX R3, R3, R2, PT ;  /* 0x0000000203037217 */ /* 0x000fca0003800200 */
.L_x_391:
        /* <DEDUP_REMOVED lines=11> */
[----:B------:R-:W-:Y:S01]  /*10060*/  IMAD.MOV.U32 R194, RZ, RZ, 0x6 ;  /* 0x00000006ffc27424 */ /* 0x000fe200078e00ff */
[----:B------:R-:W-:Y:S02]  /*10070*/  MOV R195, c[0x0][0x1e0] ;  /* 0x0000780000c37a02 */ /* 0x000fe40000000f00 */
.L_x_403:
[----:B------:R-:W-:Y:S04]  /*10080*/  DEPBAR.LE SB0, 0x0 ;  /* 0x000080000000791a */ /* 0x000fe80000000000 */
[----:B------:R-:W-:Y:S01]  /*10090*/  BAR.SYNC.DEFER_BLOCKING 0x0 ;  /* 0x0000000000007b1d */ /* 0x000fe20000010000 */
[----:B------:R-:W-:Y:S02]  /*100a0*/  ISETP.GT.AND P0, PT, R223, R238, PT ;  /* 0x000000eedf00720c */ /* 0x000fe40003f04270 */
[C---:B------:R-:W-:Y:S02]  /*100b0*/  LOP3.LUT P4, RZ, R222.reuse, 0x40000, RZ, 0xc0, !PT ;  /* 0x00040000deff7812 */ /* 0x040fe4000788c0ff */
[----:B------:R-:W-:Y:S02]  /*100c0*/  LOP3.LUT P3, RZ, R222, 0x20000, RZ, 0xc0, !PT ;  /* 0x00020000deff7812 */ /* 0x000fe4000786c0ff */
[----:B------:R-:W-:Y:S07]  /*100d0*/  ISETP.NE.AND P5, PT, R217, 0x1, PT ;  /* 0x00000001d900780c */ /* 0x000fee0003fa5270 */
        /* <DEDUP_REMOVED lines=180> */
[----:B------:R-:W-:Y:S02]  /*10c20*/  FMUL.FTZ R158, R12, c[0x0][0x320] ;  /* 0x0000c8000c9e7a20 */ /* 0x000fe40000410000 */
[----:B------:R-:W-:Y:S02]  /*10c30*/  FMUL.FTZ R156, R13, c[0x0][0x320] ;  /* 0x0000c8000d9c7a20 */ /* 0x000fe40000410000 */
[----:B------:R-:W-:Y:S02]  /*10c40*/  FMUL.FTZ R167, R14, c[0x0][0x320] ;  /* 0x0000c8000ea77a20 */ /* 0x000fe40000410000 */
[----:B------:R-:W-:Y:S02]  /*10c50*/  FMUL.FTZ R151, R15, c[0x0][0x320] ;  /* 0x0000c8000f977a20 */ /* 0x000fe40000410000 */
[----:B------:R-:W-:Y:S01]  /*10c60*/  FMUL.FTZ R159, R16, c[0x0][0x320] ;  /* 0x0000c800109f7a20 */ /* 0x000fe20000410000 */
[----:B------:R-:W2:Y:S01]  /*10c70*/  MUFU.TANH R146, R146 ;  /* 0x0000009200927308 */ /* 0x000ea20000002400 */
[C---:B-1----:R-:W-:Y:S03]  /*10c80*/  HMMA.16816.F32 R28, R188.reuse, R116, R28 ;  /* 0x00000074bc1c723c */ /* 0x042fe6000000181c */
[----:B------:R-:W-:Y:S02]  /*10c90*/  FMUL.FTZ R160, R17, c[0x0][0x320] ;  /* 0x0000c80011a07a20 */ /* 0x000fe40000410000 */
[----:B------:R-:W-:Y:S02]  /*10ca0*/  FMUL.FTZ R157, R18, c[0x0][0x320] ;  /* 0x0000c800129d7a20 */ /* 0x000fe40000410000 */
[----:B------:R-:W-:Y:S01]  /*10cb0*/  FMUL.FTZ R163, R19, c[0x0][0x320] ;  /* 0x0000c80013a37a20 */ /* 0x000fe20000410000 */
        /* <DEDUP_REMOVED lines=8> */
[----:B------:R-:W-:Y:S02]  /*10d40*/  FMUL.FTZ R161, R21, c[0x0][0x320] ;  /* 0x0000c80015a17a20 */ /* 0x000fe40000410000 */
[----:B------:R-:W-:Y:S01]  /*10d50*/  FMUL.FTZ R243, R22, c[0x0][0x320] ;  /* 0x0000c80016f37a20 */ /* 0x000fe20000410000 */
[C---:B------:R-:W-:Y:S04]  /*10d60*/  HMMA.16816.F32 R40, R188.reuse, R126, R40 ;  /* 0x0000007ebc28723c */ /* 0x040fe80000001828 */
[----:B------:R-:W-:Y:S01]  /*10d70*/  FMUL.FTZ R187, R23, c[0x0][0x320] ;  /* 0x0000c80017bb7a20 */ /* 0x000fe20000410000 */
[----:B------:R-:W1:Y:S01]  /*10d80*/  MUFU.TANH R147, R147 ;  /* 0x0000009300937308 */ /* 0x000e620000002400 */
[----:B------:R-:W-:Y:S02]  /*10d90*/  FMUL.FTZ R162, R24, c[0x0][0x320] ;  /* 0x0000c80018a27a20 */ /* 0x000fe40000410000 */
[----:B------:R-:W-:Y:S04]  /*10da0*/  FMUL.FTZ R35, R35, c[0x0][0x320] ;  /* 0x0000c80023237a20 */ /* 0x000fe80000410000 */
        /* <DEDUP_REMOVED lines=8> */
[----:B------:R1:W1:Y:S01]  /*10e30*/  MUFU.TANH R192, R37 ;  /* 0x0000002500c07308 */ /* 0x0002620000002400 */
[C---:B-----5:R-:W-:Y:S03]  /*10e40*/  HMMA.16816.F32 R44, R188.reuse, R116, R44 ;  /* 0x00000074bc2c723c */ /* 0x060fe6000000182c */
[----:B------:R-:W-:Y:S02]  /*10e50*/  FMUL.FTZ R41, R41, c[0x0][0x320] ;  /* 0x0000c80029297a20 */ /* 0x000fe40000410000 */
[----:B------:R-:W-:Y:S01]  /*10e60*/  FMUL.FTZ R184, R40, c[0x0][0x320] ;  /* 0x0000c80028b87a20 */ /* 0x000fe20000410000 */
[----:B------:R-:W-:Y:S01]  /*10e70*/  @P0 MOV R40, R224 ;  /* 0x000000e000280202 */ /* 0x000fe20000000f00 */
[----:B------:R-:W-:Y:S01]  /*10e80*/  FMUL.FTZ R39, R39, c[0x0][0x320] ;  /* 0x0000c80027277a20 */ /* 0x000fe20000410000 */
[----:B------:R-:W-:Y:S01]  /*10e90*/  HMMA.16816.F32 R48, R188, R118, R48 ;  /* 0x00000076bc30723c */ /* 0x000fe20000001830 */
[----:B------:R5:W2:Y:S03]  /*10ea0*/  MUFU.TANH R247, R34 ;  /* 0x0000002200f77308 */ /* 0x000aa60000002400 */
[----:B------:R-:W-:Y:S02]  /*10eb0*/  FMUL.FTZ R164, R25, c[0x0][0x320] ;  /* 0x0000c80019a47a20 */ /* 0x000fe40000410000 */
[----:B------:R-:W-:Y:S02]  /*10ec0*/  FMUL.FTZ R241, R26, c[0x0][0x320] ;  /* 0x0000c8001af17a20 */ /* 0x000fe40000410000 */
[----:B------:R-:W-:Y:S03]  /*10ed0*/  FMUL.FTZ R239, R27, c[0x0][0x320] ;  /* 0x0000c8001bef7a20 */ /* 0x000fe60000410000 */
[----:B------:R2:W2:Y:S01]  /*10ee0*/  MUFU.TANH R166, R41 ;  /* 0x0000002900a67308 */ /* 0x0004a20000002400 */
[----:B------:R-:W-:Y:S02]  /*10ef0*/  FMUL.FTZ R248, R28, c[0x0][0x320] ;  /* 0x0000c8001cf87a20 */ /* 0x000fe40000410000 */
[----:B------:R-:W-:Y:S01]  /*10f00*/  FMUL.FTZ R242, R29, c[0x0][0x320] ;  /* 0x0000c8001df27a20 */ /* 0x000fe20000410000 */
[----:B-1----:R-:W-:Y:S01]  /*10f10*/  @P0 IADD3 R37, R238, -0x1, RZ ;  /* 0xffffffffee250810 */ /* 0x002fe20007ffe0ff */
[----:B------:R-:W-:Y:S02]  /*10f20*/  FMUL.FTZ R35, R46, c[0x0][0x320] ;  /* 0x0000c8002e237a20 */ /* 0x000fe40000410000 */
[----:B------:R-:W-:Y:S02]  /*10f30*/  FMUL.FTZ R251, R30, c[0x0][0x320] ;  /* 0x0000c8001efb7a20 */ /* 0x000fe40000410000 */
[----:B------:R-:W-:Y:S01]  /*10f40*/  FMUL.FTZ R249, R31, c[0x0][0x320] ;  /* 0x0000c8001ff97a20 */ /* 0x000fe20000410000 */
[----:B------:R1:W1:Y:S03]  /*10f50*/  MUFU.TANH R185, R38 ;  /* 0x0000002600b97308 */ /* 0x0002660000002400 */
[----:B------:R-:W-:Y:S01]  /*10f60*/  FMUL.FTZ R43, R49, c[0x0][0x320] ;  /* 0x0000c800312b7a20 */ /* 0x000fe20000410000 */
[----:B-----5:R-:W-:Y:S05]  /*10f70*/  @P0 SHF.R.S32.HI R34, RZ, 0x1f, R37 ;  /* 0x0000001fff220819 */ /* 0x020fea0000011425 */
[----:B------:R-:W-:Y:S01]  /*10f80*/  @P0 IMAD R34, R34, c[0x0][0x1e0], RZ ;  /* 0x0000780022220a24 */ /* 0x000fe200078e02ff */
[----:B------:R5:W3:Y:S03]  /*10f90*/  MUFU.TANH R244, R33 ;  /* 0x0000002100f47308 */ /* 0x000ae60000002400 */
[C---:B------:R-:W-:Y:S01]  /*10fa0*/  @P0 IMAD R34, R37.reuse, c[0x0][0x1e4], R34 ;  /* 0x0000790025220a24 */ /* 0x040fe200078e0222 */
[----:B--2---:R-:W-:Y:S01]  /*10fb0*/  @P0 MOV R41, R227 ;  /* 0x000000e300290202 */ /* 0x004fe20000000f00 */
[----:B------:R-:W-:Y:S05]  /*10fc0*/  @P0 IMAD.WIDE.U32 R36, R37, c[0x0][0x1e0], RZ ;  /* 0x0000780025240a25 */ /* 0x000fea00078e00ff */
[----:B------:R2:W2:Y:S01]  /*10fd0*/  MUFU.TANH R165, R39 ;  /* 0x0000002700a57308 */ /* 0x0004a20000002400 */
[----:B------:R-:W-:Y:S01]  /*10fe0*/  @P0 IADD3 R34, R37, R34, RZ ;  /* 0x0000002225220210 */ /* 0x000fe20007ffe0ff */
[----:B------:R-:W-:Y:S04]  /*10ff0*/  @P0 IMAD.WIDE.U32 R40, R36, 0x60, R40 ;  /* 0x0000006024280825 */ /* 0x000fe800078e0028 */
[----:B------:R-:W-:Y:S01]  /*11000*/  @P0 IMAD R36, R34, 0x60, RZ ;  /* 0x0000006022240824 */ /* 0x000fe200078e02ff */
[----:B------:R-:W-:Y:S01]  /*11010*/  @P0 SHF.L.U32 R37, R40, 0x1, RZ ;  /* 0x0000000128250819 */ /* 0x000fe200000006ff */
[----:B------:R-:W-:Y:S02]  /*11020*/  FMUL.FTZ R34, R47, c[0x0][0x320] ;  /* 0x0000c8002f227a20 */ /* 0x000fe40000410000 */
[----:B------:R-:W3:Y:S01]  /*11030*/  MUFU.TANH R148, R148 ;  /* 0x0000009400947308 */ /* 0x000ee20000002400 */
[C---:B------:R-:W-:Y:S01]  /*11040*/  @P0 IADD3 R6, P1, R37.reuse, c[0x0][0x1c8], RZ ;  /* 0x0000720025060a10 */ /* 0x040fe20007f3e0ff */
[----:B-1----:R-:W-:Y:S01]  /*11050*/  FMUL.FTZ R38, R44, c[0x0][0x320] ;  /* 0x0000c8002c267a20 */ /* 0x002fe20000410000 */
[----:B------:R-:W-:Y:S01]  /*11060*/  @P0 IADD3 R37, P2, R37, 0x80, RZ ;  /* 0x0000008025250810 */ /* 0x000fe20007f5e0ff */
[----:B------:R-:W-:Y:S01]  /*11070*/  FMUL.FTZ R44, R48, c[0x0][0x320] ;  /* 0x0000c800302c7a20 */ /* 0x000fe20000410000 */
[----:B------:R-:W-:Y:S01]  /*11080*/  @P0 IADD3 R36, R41, R36, RZ ;  /* 0x0000002429240210 */ /* 0x000fe20007ffe0ff */
[----:B-----5:R-:W-:Y:S01]  /*11090*/  FMUL.FTZ R33, R42, c[0x0][0x320] ;  /* 0x0000c8002a217a20 */ /* 0x020fe20000410000 */
[----:B------:R-:W-:Y:S02]  /*110a0*/  MOV R41, R229 ;  /* 0x000000e500297202 */ /* 0x000fe40000000f00 */
[----:B------:R-:W-:Y:S01]  /*110b0*/  @P0 SHF.L.U64.HI R36, R40, 0x1, R36 ;  /* 0x0000000128240819 */ /* 0x000fe20000010224 */
[----:B------:R-:W1:Y:S01]  /*110c0*/  MUFU.TANH R158, R158 ;  /* 0x0000009e009e7308 */ /* 0x000e620000002400 */
[----:B------:R-:W-:Y:S02]  /*110d0*/  @P5 MOV R41, R193 ;  /* 0x000000c100295202 */ /* 0x000fe40000000f00 */
[----:B------:R-:W-:Y:S01]  /*110e0*/  @P0 IADD3.X R7, R36, c[0x0][0x1cc], RZ, P1, !PT ;  /* 0x0000730024070a10 */ /* 0x000fe20000ffe4ff */
[----:B--2---:R-:W-:Y:S01]  /*110f0*/  FMUL.FTZ R39, R45, c[0x0][0x320] ;  /* 0x0000c8002d277a20 */ /* 0x004fe20000410000 */
[----:B------:R-:W-:Y:S01]  /*11100*/  @P0 IADD3 R46, P1, R37, c[0x0][0x1c8], RZ ;  /* 0x00007200252e0a10 */ /* 0x000fe20007f3e0ff */
[----:B------:R-:W2:Y:S01]  /*11110*/  SHFL.IDX PT, R40, R41, RZ, 0x1c1f ;  /* 0x001c1fff29287589 */ /* 0x000ea200000e0000 */
[C---:B------:R-:W-:Y:S02]  /*11120*/  @P0 SHF.L.U32 R37, R195.reuse, 0x6, RZ ;  /* 0x00000006c3250819 */ /* 0x040fe400000006ff */
[----:B------:R-:W-:Y:S01]  /*11130*/  @P0 IADD3.X R47, RZ, c[0x0][0x1cc], R36, P1, P2 ;  /* 0x00007300ff2f0a10 */ /* 0x000fe20000fe4424 */
[----:B------:R-:W1:Y:S01]  /*11140*/  MUFU.TANH R156, R156 ;  /* 0x0000009c009c7308 */ /* 0x000e620000002400 */
[-C--:B------:R-:W-:Y:S02]  /*11150*/  @P0 IADD3 R48, P2, R6, R37.reuse, RZ ;  /* 0x0000002506300210 */ /* 0x080fe40007f5e0ff */
[----:B------:R-:W-:Y:S01]  /*11160*/  @P0 SHF.L.U64.HI R36, R195, R194, c[0x0][0x1e4] ;  /* 0x00007900c3240619 */ /* 0x000fe200000102c2 */
[----:B------:R-:W-:Y:S01]  /*11170*/  @!PT LDS RZ, [RZ] ;  /* 0x00000000fffff984 */ /* 0x000fe20000000800 */
[----:B------:R-:W-:Y:S01]  /*11180*/  @!PT LDS RZ, [RZ] ;  /* 0x00000000fffff984 */ /* 0x000fe20000000800 */
[----:B------:R1:W-:Y:S01]  /*11190*/  @P0 LDGSTS.E.BYPASS.LTC128B.128 [R228+0x8100], [R6.64], !P4 ;  /* 0x0810000006e40fae */ /* 0x0003e2000e101d50 */
[----:B------:R-:W-:Y:S01]  /*111a0*/  @P0 IADD3 R10, P1, R48, R37, RZ ;  /* 0x00000025300a0210 */ /* 0x000fe20007f3e0ff */
[----:B------:R-:W-:Y:S01]  /*111b0*/  FMUL.FTZ R37, R50, c[0x0][0x320] ;  /* 0x0000c80032257a20 */ /* 0x000fe20000410000 */
[-C--:B------:R-:W-:Y:S03]  /*111c0*/  @P0 IADD3.X R49, R7, R36.reuse, RZ, P2, !PT ;  /* 0x0000002407310210 */ /* 0x080fe600017fe4ff */
[----:B------:R-:W1:Y:S01]  /*111d0*/  MUFU.TANH R167, R167 ;  /* 0x000000a700a77308 */ /* 0x000e620000002400 */
[----:B------:R-:W-:Y:S01]  /*111e0*/  @P0 IADD3.X R11, R49, R36, RZ, P1, !PT ;  /* 0x00000024310b0210 */ /* 0x000fe20000ffe4ff */
[----:B------:R5:W-:Y:S01]  /*111f0*/  @P0 LDGSTS.E.BYPASS.LTC128B.128 [R228+0xb100], [R46.64], !P3 ;  /* 0x0b1000002ee40fae */ /* 0x000be2000d901d50 */
[----:B------:R-:W-:Y:S07]  /*11200*/  FMUL.FTZ R36, R51, c[0x0][0x320] ;  /* 0x0000c80033247a20 */ /* 0x000fee0000410000 */
[----:B------:R-:W1:Y:S01]  /*11210*/  MUFU.TANH R151, R151 ;  /* 0x0000009700977308 */ /* 0x000e620000002400 */
[----:B------:R1:W-:Y:S08]  /*11220*/  @P0 LDGSTS.E.BYPASS.LTC128B.128 [R228+0x9100], [R48.64], !P4 ;  /* 0x0910000030e40fae */ /* 0x0003f0000e101d50 */
[----:B------:R1:W-:Y:S01]  /*11230*/  @P0 LDGSTS.E.BYPASS.LTC128B.128 [R228+0xc100], [R48.64+0x80], !P3 ;  /* 0x0c10008030e40fae */ /* 0x0003e2000d901d50 */
[----:B------:R-:W1:Y:S07]  /*11240*/  MUFU.TANH R159, R159 ;  /* 0x0000009f009f7308 */ /* 0x000e6e0000002400 */
[----:B------:R3:W-:Y:S01]  /*11250*/  @P0 LDGSTS.E.BYPASS.LTC128B.128 [R228+0xa100], [R10.64], !P4 ;  /* 0x0a1000000ae40fae */ /* 0x0007e2000e101d50 */
[----:B-----5:R-:W-:Y:S02]  /*11260*/  IMAD R47, R238, -0x60, RZ ;  /* 0xffffffa0ee2f7824 */ /* 0x020fe400078e02ff */
[----:B------:R-:W3:Y:S03]  /*11270*/  MUFU.TANH R160, R160 ;  /* 0x000000a000a07308 */ /* 0x000ee60000002400 */
[----:B------:R-:W-:Y:S02]  /*11280*/  IADD3 R45, -R230, 0x1, R47 ;  /* 0x00000001e62d7810 */ /* 0x000fe40007ffe12f */
[----:B------:R3:W-:Y:S01]  /*11290*/  @P0 LDGSTS.E.BYPASS.LTC128B.128 [R228+0xd100], [R10.64+0x80], !P3 ;  /* 0x0d1000800ae40fae */ /* 0x0007e2000d901d50 */
[----:B------:R-:W-:Y:S02]  /*112a0*/  ISETP.GE.AND P3, PT, R216, 0x1, PT ;  /* 0x00000001d800780c */ /* 0x000fe40003f66270 */
[----:B------:R-:W-:Y:S02]  /*112b0*/  IADD3 R45, -R220, R45, R215 ;  /* 0x0000002ddc2d7210 */ /* 0x000fe40007ffe1d7 */
[----:B------:R-:W3:Y:S02]  /*112c0*/  MUFU.TANH R157, R157 ;  /* 0x0000009d009d7308 */ /* 0x000ee40000002400 */
[C---:B------:R-:W-:Y:S01]  /*112d0*/  IADD3 R46, R45.reuse, c[0x0][0x328], RZ ;  /* 0x0000ca002d2e7a10 */ /* 0x040fe20007ffe0ff */
[----:B------:R-:W0:Y:S01]  /*112e0*/  LDGDEPBAR ;  /* 0x00000000000079af */ /* 0x000e220000000000 */
[----:B------:R-:W-:Y:S02]  /*112f0*/  IADD3 R45, R45, UR10, RZ ;  /* 0x0000000a2d2d7c10 */ /* 0x000fe4000fffe0ff */
[----:B--2---:R-:W-:Y:S02]  /*11300*/  IADD3 R51, R46, R40, RZ ;  /* 0x000000282e337210 */ /* 0x004fe40007ffe0ff */
[----:B-1----:R-:W-:Y:S02]  /*11310*/  IADD3 R49, R40, R45, RZ ;  /* 0x0000002d28317210 */ /* 0x002fe40007ffe0ff */
[----:B------:R-:W1:Y:S10]  /*11320*/  MUFU.TANH R163, R163 ;  /* 0x000000a300a37308 */ /* 0x000e740000002400 */
        /* <DEDUP_REMOVED lines=39> */
.L_x_397:
[----:B------:R-:W-:Y:S04]  /*115a0*/  MOV R4, c[0x0][0x32c] ;  /* 0x0000cb0000047a02 */ /* 0x000fe80000000f00 */
[----:B------:R-:W-:Y:S11]  /*115b0*/  ISETP.NE.AND P0, PT, R4, 0x1, PT ;  /* 0x000000010400780c */ /* 0x000ff60003f05270 */
[----:B------:R-:W-:Y:S02]  /*115c0*/  @!UPT UIADD3 URZ, URZ, URZ, URZ ;  /* 0x0000003f3f3ff290 */ /* 0x000fe4000fffe03f */
[----:B------:R-:W-:Y:S05]  /*115d0*/  @P0 IMAD.HI.U32 R4, R5, c[0x0][0x330], RZ ;  /* 0x0000cc0005040a27 */ /* 0x000fea00078e00ff */
[----:B------:R-:W-:Y:S02]  /*115e0*/  @P0 SHF.R.U32.HI R5, RZ, c[0x0][0x334], R4 ;  /* 0x0000cd00ff050a19 */ /* 0x000fe40000011604 */
.L_x_398:
[----:B------:R-:W-:Y:S05]  /*115f0*/  BSYNC B0 ;  /* 0x0000000000007941 */ /* 0x000fea0003800000 */
.L_x_396:
[----:B------:R-:W-:Y:S04]  /*11600*/  IMAD.IADD R6, R47, 0x1, -R230 ;  /* 0x000000012f067824 */ /* 0x000fe800078e0ae6 */
[----:B------:R-:W-:Y:S05]  /*11610*/  IMAD R6, R5, c[0x0][0x32c], R6 ;  /* 0x0000cb0005067a24 */ /* 0x000fea00078e0206 */
[----:B------:R-:W-:Y:S02]  /*11620*/  IADD3 R4, R6, c[0x0][0x32c], RZ ;  /* 0x0000cb0006047a10 */ /* 0x000fe40007ffe0ff */
[----:B------:R-:W-:Y:S02]  /*11630*/  IMNMX R49, R49, R6, !PT ;  /* 0x0000000631317217 */ /* 0x000fe40007800200 */
[----:B------:R-:W-:Y:S02]  /*11640*/  IMNMX R51, R51, R4, PT ;  /* 0x0000000433337217 */ /* 0x000fe40003800200 */
.L_x_395:
[C---:B--234-:R-:W-:Y:S01]  /*11650*/  ISETP.GE.AND P0, PT, R47.reuse, 0x1, PT ;  /* 0x000000012f00780c */ /* 0x05cfe20003f06270 */
[----:B------:R-:W2:Y:S01]  /*11660*/  SHFL.IDX PT, R4, R41, 0x1, 0x1c1f ;  /* 0x003c1f0029047f89 */ /* 0x000ea200000e0000 */
[C---:B------:R-:W-:Y:S02]  /*11670*/  ISETP.GE.AND P1, PT, R47.reuse, 0x2, PT ;  /* 0x000000022f00780c */ /* 0x040fe40003f26270 */
[----:B------:R-:W-:Y:S02]  /*11680*/  LOP3.LUT R222, R222, 0xffff7fff, RZ, 0xc0, !PT ;  /* 0xffff7fffdede7812 */ /* 0x000fe400078ec0ff */
[C---:B------:R-:W-:Y:S02]  /*11690*/  ISETP.GE.AND P6, PT, R47.reuse, 0x42, PT ;  /* 0x000000422f00780c */ /* 0x040fe40003fc6270 */
[C---:B------:R-:W-:Y:S02]  /*116a0*/  ISETP.GE.AND P5, PT, R47.reuse, 0x49, PT ;  /* 0x000000492f00780c */ /* 0x040fe40003fa6270 */
[C---:B------:R-:W-:Y:S02]  /*116b0*/  ISETP.GE.AND P4, PT, R47.reuse, 0x4a, PT ;  /* 0x0000004a2f00780c */ /* 0x040fe40003f86270 */
[----:B------:R-:W-:Y:S02]  /*116c0*/  ISETP.GE.AND P3, PT, R47, 0x51, PT ;  /* 0x000000512f00780c */ /* 0x000fe40003f66270 */
[----:B------:R-:W-:Y:S02]  /*116d0*/  @P0 LOP3.LUT R222, R222, 0x8000, RZ, 0xfc, !PT ;  /* 0x00008000dede0812 */ /* 0x000fe400078efcff */
[----:B------:R-:W-:Y:S02]  /*116e0*/  ISETP.GT.AND P0, PT, R49, RZ, !P0 ;  /* 0x000000ff3100720c */ /* 0x000fe40004704270 */
[----:B------:R-:W-:Y:S02]  /*116f0*/  LOP3.LUT R222, R222, 0xfffeffff, RZ, 0xc0, !PT ;  /* 0xfffeffffdede7812 */ /* 0x000fe400078ec0ff */
[----:B------:R-:W-:Y:S02]  /*11700*/  ISETP.LT.OR P0, PT, R51, 0x1, P0 ;  /* 0x000000013300780c */ /* 0x000fe40000701670 */
[----:B------:R-:W-:Y:S02]  /*11710*/  @P1 LOP3.LUT R222, R222, 0x10000, RZ, 0xfc, !PT ;  /* 0x00010000dede1812 */ /* 0x000fe400078efcff */
[----:B------:R-:W-:Y:S01]  /*11720*/  FSEL R12, R144, -INF , !P0 ;  /* 0xff800000900c7808 */ /* 0x000fe20004000000 */
[--C-:B--2---:R-:W-:Y:S01]  /*11730*/  IMAD.IADD R46, R46, 0x1, R4.reuse ;  /* 0x000000012e2e7824 */ /* 0x104fe200078e0204 */
[----:B------:R-:W-:Y:S01]  /*11740*/  ISETP.GT.AND P0, PT, R49, 0x1, !P1 ;  /* 0x000000013100780c */ /* 0x000fe20004f04270 */
[----:B------:R-:W-:Y:S01]  /*11750*/  IMAD.IADD R45, R45, 0x1, R4 ;  /* 0x000000012d2d7824 */ /* 0x000fe200078e0204 */
[----:B------:R-:W-:Y:S02]  /*11760*/  ISETP.GE.AND P1, PT, R47, 0x9, PT ;  /* 0x000000092f00780c */ /* 0x000fe40003f26270 */
[----:B------:R-:W-:Y:S02]  /*11770*/  ISETP.LT.OR P0, PT, R51, 0x2, P0 ;  /* 0x000000023300780c */ /* 0x000fe40000701670 */
[----:B------:R-:W-:Y:S02]  /*11780*/  LOP3.LUT R222, R222, 0xffffbfff, RZ, 0xc0, !PT ;  /* 0xffffbfffdede7812 */ /* 0x000fe400078ec0ff */
[----:B------:R-:W-:Y:S02]  /*11790*/  FSEL R10, R146, -INF , !P0 ;  /* 0xff800000920a7808 */ /* 0x000fe40004000000 */
[----:B------:R-:W-:Y:S02]  /*117a0*/  ISETP.GT.AND P0, PT, R49, 0x8, !P1 ;  /* 0x000000083100780c */ /* 0x000fe40004f04270 */
[----:B------:R-:W-:Y:S02]  /*117b0*/  ISETP.GE.AND P2, PT, R47, 0x52, PT ;  /* 0x000000522f00780c */ /* 0x000fe40003f46270 */
        /* <DEDUP_REMOVED lines=91> */
[----:B------:R-:W-:Y:S02]  /*11d70*/  ISETP.GT.AND P0, PT, R49, 0x48, !P5 ;  /* 0x000000483100780c */ /* 0x000fe40006f04270 */
[----:B------:R-:W-:Y:S02]  /*11d80*/  LOP3.LUT R222, R222, 0xfff7ffff, RZ, 0xc0, !PT ;  /* 0xfff7ffffdede7812 */ /* 0x000fe400078ec0ff */
[----:B------:R-:W-:Y:S04]  /*11d90*/  ISETP.LT.OR P0, PT, R51, 0x49, P0 ;  /* 0x000000493300780c */ /* 0x000fe80000701670 */
[----:B------:R-:W-:Y:S02]  /*11da0*/  FSEL R184, R184, -INF , !P0 ;  /* 0xff800000b8b87808 */ /* 0x000fe40004000000 */
[----:B------:R-:W-:Y:S04]  /*11db0*/  ISETP.GT.AND P0, PT, R49, 0x49, !P4 ;  /* 0x000000493100780c */ /* 0x000fe80006704270 */
        /* <DEDUP_REMOVED lines=11> */
[----:B------:R-:W-:Y:S11]  /*11e70*/  ISETP.GE.AND P0, PT, R47, 0x5a, PT ;  /* 0x0000005a2f00780c */ /* 0x000ff60003f06270 */
[----:B------:R-:W-:Y:S02]  /*11e80*/  @!UPT UIADD3 URZ, URZ, URZ, URZ ;  /* 0x0000003f3f3ff290 */ /* 0x000fe4000fffe03f */
[----:B------:R-:W-:Y:S02]  /*11e90*/  @P0 LOP3.LUT R222, R222, 0x80000, RZ, 0xfc, !PT ;  /* 0x00080000dede0812 */ /* 0x000fe400078efcff */
[----:B------:R-:W-:Y:S04]  /*11ea0*/  ISETP.GT.AND P0, PT, R49, 0x59, !P0 ;  /* 0x000000593100780c */ /* 0x000fe80004704270 */
[----:B------:R-:W-:Y:S04]  /*11eb0*/  ISETP.LT.OR P0, PT, R51, 0x5a, P0 ;  /* 0x0000005a3300780c */ /* 0x000fe80000701670 */
[----:B------:R-:W-:Y:S02]  /*11ec0*/  FSEL R144, R43, -INF , !P0 ;  /* 0xff8000002b907808 */ /* 0x000fe40004000000 */
[----:B------:R-:W-:Y:S11]  /*11ed0*/  ISETP.GE.AND P0, PT, R216, 0x1, PT ;  /* 0x00000001d800780c */ /* 0x000ff60003f06270 */
[----:B------:R-:W-:Y:S02]  /*11ee0*/  @!UPT UIADD3 URZ, URZ, URZ, URZ ;  /* 0x0000003f3f3ff290 */ /* 0x000fe4000fffe03f */
        /* <DEDUP_REMOVED lines=14> */
.L_x_401:
[----:B------:R-:W-:Y:S04]  /*11fd0*/  MOV R4, c[0x0][0x32c] ;  /* 0x0000cb0000047a02 */ /* 0x000fe80000000f00 */
[----:B------:R-:W-:Y:S11]  /*11fe0*/  ISETP.NE.AND P0, PT, R4, 0x1, PT ;  /* 0x000000010400780c */ /* 0x000ff60003f05270 */
[----:B------:R-:W-:Y:S02]  /*11ff0*/  @!UPT UIADD3 URZ, URZ, URZ, URZ ;  /* 0x0000003f3f3ff290 */ /* 0x000fe4000fffe03f */
[----:B------:R-:W-:Y:S05]  /*12000*/  @P0 IMAD.HI.U32 R4, R5, c[0x0][0x330], RZ ;  /* 0x0000cc0005040a27 */ /* 0x000fea00078e00ff */
[----:B------:R-:W-:Y:S02]  /*12010*/  @P0 SHF.R.U32.HI R5, RZ, c[0x0][0x334], R4 ;  /* 0x0000cd00ff050a19 */ /* 0x000fe40000011604 */
.L_x_402:
[----:B------:R-:W-:Y:S05]  /*12020*/  BSYNC B0 ;  /* 0x0000000000007941 */ /* 0x000fea0003800000 */
.L_x_400:
[----:B------:R-:W-:Y:S04]  /*12030*/  IMAD.IADD R4, R47, 0x1, -R230 ;  /* 0x000000012f047824 */ /* 0x000fe800078e0ae6 */
[----:B------:R-:W-:Y:S05]  /*12040*/  IMAD R4, R5, c[0x0][0x32c], R4 ;  /* 0x0000cb0005047a24 */ /* 0x000fea00078e0204 */
[----:B------:R-:W-:Y:S02]  /*12050*/  IADD3 R5, R4, c[0x0][0x32c], RZ ;  /* 0x0000cb0004057a10 */ /* 0x000fe40007ffe0ff */
[----:B------:R-:W-:Y:S02]  /*12060*/  IMNMX R45, R45, R4, !PT ;  /* 0x000000042d2d7217 */ /* 0x000fe40007800200 */
[----:B------:R-:W-:Y:S02]  /*12070*/  IMNMX R46, R46, R5, PT ;  /* 0x000000052e2e7217 */ /* 0x000fe40003800200 */
.L_x_399:
        /* <DEDUP_REMOVED lines=83> */
[C---:B------:R-:W-:Y:S02]  /*125b0*/  ISETP.LT.OR P0, PT, R46.reuse, 0x2a, P0 ;  /* 0x0000002a2e00780c */ /* 0x040fe40000701670 */
[----:B------:R-:W-:Y:S02]  /*125c0*/  ISETP.LT.OR P1, PT, R46, 0x59, P1 ;  /* 0x000000592e00780c */ /* 0x000fe40000f21670 */
[----:B------:R-:W-:Y:S02]  /*125d0*/  FSEL R239, R239, -INF , !P0 ;  /* 0xff800000efef7808 */ /* 0x000fe40004000000 */
[----:B------:R-:W-:Y:S02]  /*125e0*/  LOP3.LUT P0, RZ, R222, 0x10, RZ, 0xc0, !PT ;  /* 0x00000010deff7812 */ /* 0x000fe4000780c0ff */
[----:B------:R-:W-:Y:S02]  /*125f0*/  FMNMX.FTZ R0, R239, R0, !PT ;  /* 0x00000000ef007209 */ /* 0x000fe40007810000 */
[----:B------:R-:W-:Y:S02]  /*12600*/  ISETP.GT.AND P0, PT, R45, 0x30, !P0 ;  /* 0x000000302d00780c */ /* 0x000fe40004704270 */
[----:B------:R-:W-:Y:S02]  /*12610*/  FMNMX.FTZ R5, R144, R7, !PT ;  /* 0x0000000790057209 */ /* 0x000fe40007810000 */
[----:B------:R-:W-:Y:S02]  /*12620*/  ISETP.LT.OR P0, PT, R46, 0x31, P0 ;  /* 0x000000312e00780c */ /* 0x000fe40000701670 */
[----:B------:R-:W-:Y:S01]  /*12630*/  FSEL R135, R37, -INF , !P1 ;  /* 0xff80000025877808 */ /* 0x000fe20004800000 */
[----:B------:R-:W1:Y:S01]  /*12640*/  SHFL.BFLY PT, R14, R5, 0x2, 0x1f ;  /* 0x0c401f00050e7f89 */ /* 0x000e6200000e0000 */
        /* <DEDUP_REMOVED lines=21> */
[C---:B------:R-:W-:Y:S04]  /*127a0*/  ISETP.LT.OR P0, PT, R46.reuse, 0x41, P0 ;  /* 0x000000412e00780c */ /* 0x040fe80000701670 */
[----:B------:R-:W-:Y:S02]  /*127b0*/  FSEL R185, R185, -INF , !P0 ;  /* 0xff800000b9b97808 */ /* 0x000fe40004000000 */
[----:B------:R-:W-:Y:S02]  /*127c0*/  ISETP.GT.AND P0, PT, R45, 0x41, !P6 ;  /* 0x000000412d00780c */ /* 0x000fe40007704270 */
[----:B------:R-:W-:Y:S02]  /*127d0*/  FMNMX.FTZ R0, R185, R0, !PT ;  /* 0x00000000b9007209 */ /* 0x000fe40007810000 */
[----:B------:R-:W-:Y:S02]  /*127e0*/  ISETP.LT.OR P0, PT, R46, 0x42, P0 ;  /* 0x000000422e00780c */ /* 0x000fe40000701670 */
[----:B------:R-:W-:Y:S02]  /*127f0*/  LOP3.LUT P6, RZ, R222, 0x80000, RZ, 0xc0, !PT ;  /* 0x00080000deff7812 */ /* 0x000fe400078cc0ff */
[----:B------:R-:W-:Y:S02]  /*12800*/  FSEL R165, R165, -INF , !P0 ;  /* 0xff800000a5a57808 */ /* 0x000fe40004000000 */
[----:B------:R-:W-:Y:S02]  /*12810*/  ISETP.GT.AND P0, PT, R45, 0x48, !P5 ;  /* 0x000000482d00780c */ /* 0x000fe40006f04270 */
[----:B------:R-:W-:Y:S02]  /*12820*/  FMNMX.FTZ R0, R165, R0, !PT ;  /* 0x00000000a5007209 */ /* 0x000fe40007810000 */
[C---:B------:R-:W-:Y:S04]  /*12830*/  ISETP.LT.OR P0, PT, R46.reuse, 0x49, P0 ;  /* 0x000000492e00780c */ /* 0x040fe80000701670 */
[----:B------:R-:W-:Y:S02]  /*12840*/  FSEL R161, R33, -INF , !P0 ;  /* 0xff80000021a17808 */ /* 0x000fe40004000000 */
[----:B------:R-:W-:Y:S02]  /*12850*/  ISETP.GT.AND P0, PT, R45, 0x49, !P4 ;  /* 0x000000492d00780c */ /* 0x000fe40006704270 */
[----:B------:R-:W-:Y:S02]  /*12860*/  FMNMX.FTZ R0, R161, R0, !PT ;  /* 0x00000000a1007209 */ /* 0x000fe40007810000 */
[----:B------:R-:W-:Y:S04]  /*12870*/  ISETP.LT.OR P0, PT, R46, 0x4a, P0 ;  /* 0x0000004a2e00780c */ /* 0x000fe80000701670 */
[----:B------:R-:W-:Y:S02]  /*12880*/  FSEL R159, R32, -INF , !P0 ;  /* 0xff800000209f7808 */ /* 0x000fe40004000000 */
[----:B------:R-:W-:Y:S02]  /*12890*/  ISETP.GT.AND P0, PT, R45, 0x50, !P3 ;  /* 0x000000502d00780c */ /* 0x000fe40005f04270 */
[----:B------:R-:W-:Y:S02]  /*128a0*/  FMNMX.FTZ R0, R159, R0, !PT ;  /* 0x000000009f007209 */ /* 0x000fe40007810000 */
[C---:B------:R-:W-:Y:S04]  /*128b0*/  ISETP.LT.OR P0, PT, R46.reuse, 0x51, P0 ;  /* 0x000000512e00780c */ /* 0x040fe80000701670 */
[----:B------:R-:W-:Y:S02]  /*128c0*/  FSEL R147, R35, -INF , !P0 ;  /* 0xff80000023937808 */ /* 0x000fe40004000000 */
[----:B------:R-:W-:Y:S02]  /*128d0*/  ISETP.GT.AND P0, PT, R45, 0x51, !P2 ;  /* 0x000000512d00780c */ /* 0x000fe40005704270 */
[----:B------:R-:W-:Y:S02]  /*128e0*/  FMNMX.FTZ R0, R147, R0, !PT ;  /* 0x0000000093007209 */ /* 0x000fe40007810000 */
[----:B------:R-:W-:Y:S02]  /*128f0*/  ISETP.LT.OR P2, PT, R46, 0x52, P0 ;  /* 0x000000522e00780c */ /* 0x000fe40000741670 */
[----:B------:R-:W-:Y:S02]  /*12900*/  ISETP.GT.AND P0, PT, R45, 0x59, !P6 ;  /* 0x000000592d00780c */ /* 0x000fe40007704270 */
[----:B------:R-:W-:Y:S02]  /*12910*/  FSEL R139, R34, -INF , !P2 ;  /* 0xff800000228b7808 */ /* 0x000fe40005000000 */
[----:B------:R-:W-:Y:S02]  /*12920*/  ISETP.LT.OR P0, PT, R46, 0x5a, P0 ;  /* 0x0000005a2e00780c */ /* 0x000fe40000701670 */
[----:B------:R-:W-:Y:S01]  /*12930*/  FMNMX.FTZ R0, R139, R0, !PT ;  /* 0x000000008b007209 */ /* 0x000fe20007810000 */
[----:B------:R-:W-:Y:S01]  /*12940*/  LDSM.16.MT88.4 R44, [R212+0x3100] ;  /* 0x00310000d42c783b */ /* 0x000fe20000004200 */
[----:B------:R-:W-:Y:S02]  /*12950*/  FSEL R117, R36, -INF , !P0 ;  /* 0xff80000024757808 */ /* 0x000fe40004000000 */
[----:B------:R-:W-:Y:S04]  /*12960*/  FMNMX.FTZ R0, R135, R0, !PT ;  /* 0x0000000087007209 */ /* 0x000fe80007810000 */
[----:B------:R-:W-:Y:S01]  /*12970*/  FMNMX.FTZ R7, R117, R0, !PT ;  /* 0x0000000075077209 */ /* 0x000fe20007810000 */
[----:B------:R-:W-:Y:S01]  /*12980*/  LDSM.16.MT88.4 R36, [R208+0x100] ;  /* 0x00010000d024783b */ /* 0x000fe20000004200 */
[----:B-1----:R-:W-:Y:S04]  /*12990*/  FMNMX.FTZ R0, R14, R15, !PT ;  /* 0x0000000f0e007209 */ /* 0x002fe80007810000 */
[C---:B------:R-:W-:Y:S01]  /*129a0*/  FSETP.NEU.FTZ.AND P0, PT, R0.reuse, -INF , PT ;  /* 0xff8000000000780b */ /* 0x040fe20003f1d000 */
[----:B------:R-:W-:Y:S02]  /*129b0*/  FMUL.FTZ R149, R0, c[0x0][0x2d0] ;  /* 0x0000b40000957a20 */ /* 0x000fe40000410000 */
[----:B------:R-:W1:Y:S03]  /*129c0*/  SHFL.BFLY PT, R4, R7, 0x2, 0x1f ;  /* 0x0c401f0007047f89 */ /* 0x000e6600000e0000 */
        /* <DEDUP_REMOVED lines=8> */
[--C-:B------:R-:W-:Y:S02]  /*12a50*/  FFMA.FTZ R136, R42, c[0x0][0x2d0], -R149.reuse ;  /* 0x0000b4002a887a23 */ /* 0x100fe40000010895 */
[--C-:B------:R-:W-:Y:S02]  /*12a60*/  FFMA.FTZ R137, R40, c[0x0][0x2d0], -R149.reuse ;  /* 0x0000b40028897a23 */ /* 0x100fe40000010895 */
[--C-:B------:R-:W-:Y:S01]  /*12a70*/  FFMA.FTZ R138, R50, c[0x0][0x2d0], -R149.reuse ;  /* 0x0000b400328a7a23 */ /* 0x100fe20000010895 */
[----:B-1----:R-:W-:Y:S02]  /*12a80*/  FMNMX.FTZ R5, R7, R4, !PT ;  /* 0x0000000407057209 */ /* 0x002fe40007810000 */
[----:B------:R-:W-:Y:S01]  /*12a90*/  MUFU.EX2 R128, R128 ;  /* 0x0000008000807308 */ /* 0x000fe20000000800 */
[--C-:B------:R-:W-:Y:S02]  /*12aa0*/  FFMA.FTZ R240, R240, c[0x0][0x2d0], -R149.reuse ;  /* 0x0000b400f0f07a23 */ /* 0x100fe40000010895 */
[--C-:B------:R-:W-:Y:S01]  /*12ab0*/  FFMA.FTZ R184, R184, c[0x0][0x2d0], -R149.reuse ;  /* 0x0000b400b8b87a23 */ /* 0x100fe20000010895 */
[----:B------:R-:W1:Y:S01]  /*12ac0*/  SHFL.BFLY PT, R4, R5, 0x1, 0x1f ;  /* 0x0c201f0005047f89 */ /* 0x000e6200000e0000 */
[--C-:B------:R-:W-:Y:S02]  /*12ad0*/  FFMA.FTZ R160, R160, c[0x0][0x2d0], -R149.reuse ;  /* 0x0000b400a0a07a23 */ /* 0x100fe40000010895 */
[--C-:B------:R-:W-:Y:S02]  /*12ae0*/  FFMA.FTZ R162, R162, c[0x0][0x2d0], -R149.reuse ;  /* 0x0000b400a2a27a23 */ /* 0x100fe40000010895 */
[--C-:B------:R-:W-:Y:S01]  /*12af0*/  FFMA.FTZ R242, R242, c[0x0][0x2d0], -R149.reuse ;  /* 0x0000b400f2f27a23 */ /* 0x100fe20000010895 */
[----:B------:R-:W2:Y:S01]  /*12b00*/  MUFU.EX2 R119, R119 ;  /* 0x0000007700777308 */ /* 0x000ea20000000800 */
[--C-:B------:R-:W-:Y:S02]  /*12b10*/  FFMA.FTZ R244, R244, c[0x0][0x2d0], -R149.reuse ;  /* 0x0000b400f4f47a23 */ /* 0x100fe40000010895 */
[--C-:B------:R-:W-:Y:S02]  /*12b20*/  FFMA.FTZ R156, R156, c[0x0][0x2d0], -R149.reuse ;  /* 0x0000b4009c9c7a23 */ /* 0x100fe40000010895 */
[--C-:B------:R-:W-:Y:S05]  /*12b30*/  FFMA.FTZ R146, R146, c[0x0][0x2d0], -R149.reuse ;  /* 0x0000b40092927a23 */ /* 0x100fea0000010895 */
[----:B------:R-:W3:Y:S01]  /*12b40*/  MUFU.EX2 R129, R129 ;  /* 0x0000008100817308 */ /* 0x000ee20000000800 */
[----:B-1----:R-:W-:Y:S01]  /*12b50*/  FMNMX.FTZ R116, R5, R4, !PT ;  /* 0x0000000405747209 */ /* 0x002fe20007810000 */
[----:B------:R-:W-:Y:S08]  /*12b60*/  FMUL.FTZ R4, R3, c[0x0][0x2d0] ;  /* 0x0000b40003047a20 */ /* 0x000ff00000410000 */
[----:B------:R-:W-:Y:S01]  /*12b70*/  MUFU.EX2 R240, R240 ;  /* 0x000000f000f07308 */ /* 0x000fe20000000800 */
[C---:B------:R-:W-:Y:S01]  /*12b80*/  FSETP.NEU.FTZ.AND P0, PT, R116.reuse, -INF , PT ;  /* 0xff8000007400780b */ /* 0x040fe20003f1d000 */
[C---:B------:R-:W-:Y:S01]  /*12b90*/  FMUL.FTZ R134, R116.reuse, c[0x0][0x2d0] ;  /* 0x0000b40074867a20 */ /* 0x040fe20000410000 */
[----:B--2---:R-:W-:Y:S02]  /*12ba0*/  F2FP.PACK_AB R124, R119, R128 ;  /* 0x00000080777c723e */ /* 0x004fe400000000ff */
[----:B------:R-:W-:Y:S02]  /*12bb0*/  FSEL R5, R116, RZ, P0 ;  /* 0x000000ff74057208 */ /* 0x000fe40000000000 */
[----:B------:R-:W-:Y:S03]  /*12bc0*/  FSEL R134, R134, RZ, P0 ;  /* 0x000000ff86867208 */ /* 0x000fe60000000000 */
[----:B------:R-:W1:Y:S01]  /*12bd0*/  MUFU.EX2 R3, R4 ;  /* 0x0000000400037308 */ /* 0x000e620000000800 */
[----:B------:R-:W-:Y:S01]  /*12be0*/  FADD.FTZ R5, -R5, R2 ;  /* 0x0000000205057221 */ /* 0x000fe20000010100 */
[----:B------:R-:W-:Y:S01]  /*12bf0*/  ISETP.GT.AND P0, PT, R238, R233, PT ;  /* 0x000000e9ee00720c */ /* 0x000fe20003f04270 */
[--C-:B------:R-:W-:Y:S01]  /*12c00*/  FFMA.FTZ R133, R13, c[0x0][0x2d0], -R134.reuse ;  /* 0x0000b4000d857a23 */ /* 0x100fe20000010886 */
[----:B---3--:R-:W-:Y:S01]  /*12c10*/  F2FP.PACK_AB R126, R129, R118 ;  /* 0x00000076817e723e */ /* 0x008fe200000000ff */
[----:B------:R-:W2:Y:S01]  /*12c20*/  LDSM.16.MT88.4 R12, [R212+0x100] ;  /* 0x00010000d40c783b */ /* 0x000ea20000004200 */
[--C-:B------:R-:W-:Y:S02]  /*12c30*/  FFMA.FTZ R131, R11, c[0x0][0x2d0], -R134.reuse ;  /* 0x0000b4000b837a23 */ /* 0x100fe40000010886 */
[--C-:B------:R-:W-:Y:S02]  /*12c40*/  FFMA.FTZ R130, R9, c[0x0][0x2d0], -R134.reuse ;  /* 0x0000b40009827a23 */ /* 0x100fe40000010886 */
[--C-:B------:R-:W-:Y:S01]  /*12c50*/  FFMA.FTZ R132, R145, c[0x0][0x2d0], -R134.reuse ;  /* 0x0000b40091847a23 */ /* 0x100fe20000010886 */
[----:B------:R-:W-:Y:S01]  /*12c60*/  MUFU.EX2 R133, R133 ;  /* 0x0000008500857308 */ /* 0x000fe20000000800 */
[----:B------:R-:W-:Y:S02]  /*12c70*/  FMUL.FTZ R2, R5, c[0x0][0x2d0] ;  /* 0x0000b40005027a20 */ /* 0x000fe40000410000 */
[--C-:B------:R-:W-:Y:S02]  /*12c80*/  FFMA.FTZ R145, R48, c[0x0][0x2d0], -R149.reuse ;  /* 0x0000b40030917a23 */ /* 0x100fe40000010895 */
[--C-:B------:R-:W-:Y:S02]  /*12c90*/  FFMA.FTZ R165, R165, c[0x0][0x2d0], -R134.reuse ;  /* 0x0000b400a5a57a23 */ /* 0x100fe40000010886 */
[--C-:B------:R-:W-:Y:S02]  /*12ca0*/  FFMA.FTZ R161, R161, c[0x0][0x2d0], -R134.reuse ;  /* 0x0000b400a1a17a23 */ /* 0x100fe40000010886 */
[--C-:B------:R-:W-:Y:S01]  /*12cb0*/  FFMA.FTZ R148, R167, c[0x0][0x2d0], -R134.reuse ;  /* 0x0000b400a7947a23 */ /* 0x100fe20000010886 */
[----:B------:R-:W3:Y:S01]  /*12cc0*/  MUFU.EX2 R2, R2 ;  /* 0x0000000200027308 */ /* 0x000ee20000000800 */
        /* <DEDUP_REMOVED lines=14> */
[C---:B---3--:R-:W-:Y:S02]  /*12db0*/  FMUL.FTZ R6, R2.reuse, R114 ;  /* 0x0000007202067220 */ /* 0x048fe40000410000 */
[C---:B------:R-:W-:Y:S02]  /*12dc0*/  FMUL.FTZ R7, R2.reuse, R115 ;  /* 0x0000007302077220 */ /* 0x040fe40000410000 */
[C---:B------:R-:W-:Y:S01]  /*12dd0*/  FMUL.FTZ R10, R2.reuse, R110 ;  /* 0x0000006e020a7220 */ /* 0x040fe20000410000 */
[----:B------:R-:W3:Y:S01]  /*12de0*/  MUFU.EX2 R130, R130 ;  /* 0x0000008200827308 */ /* 0x000ee20000000800 */
[C---:B------:R-:W-:Y:S02]  /*12df0*/  FMUL.FTZ R11, R2.reuse, R111 ;  /* 0x0000006f020b7220 */ /* 0x040fe40000410000 */
[----:B------:R-:W-:Y:S01]  /*12e00*/  FMUL.FTZ R18, R2, R102 ;  /* 0x0000006602127220 */ /* 0x000fe20000410000 */
[----:B-1----:R-:W-:Y:S01]  /*12e10*/  F2FP.PACK_AB R125, R132, R133 ;  /* 0x00000085847d723e */ /* 0x002fe200000000ff */
        /* <DEDUP_REMOVED lines=10> */
[----:B------:R-:W-:Y:S01]  /*12ec0*/  FMUL.FTZ R43, R2, R79 ;  /* 0x0000004f022b7220 */ /* 0x000fe20000410000 */
[----:B------:R-:W-:Y:S01]  /*12ed0*/  MUFU.EX2 R165, R165 ;  /* 0x000000a500a57308 */ /* 0x000fe20000000800 */
[C---:B------:R-:W-:Y:S01]  /*12ee0*/  FMUL.FTZ R48, R3.reuse, R68 ;  /* 0x0000004403307220 */ /* 0x040fe20000410000 */
[----:B------:R-:W1:Y:S01]  /*12ef0*/  LDSM.16.MT88.4 R84, [R210+0x3100] ;  /* 0x00310000d254783b */ /* 0x000e620000004200 */
[C---:B------:R-:W-:Y:S01]  /*12f00*/  FMUL.FTZ R49, R3.reuse, R69 ;  /* 0x0000004503317220 */ /* 0x040fe20000410000 */
[----:B---3--:R-:W-:Y:S01]  /*12f10*/  F2FP.PACK_AB R127, R130, R131 ;  /* 0x00000083827f723e */ /* 0x008fe200000000ff */
[C---:B------:R-:W-:Y:S02]  /*12f20*/  FMUL.FTZ R50, R2.reuse, R70 ;  /* 0x0000004602327220 */ /* 0x040fe40000410000 */
[C---:B------:R-:W-:Y:S02]  /*12f30*/  FMUL.FTZ R51, R2.reuse, R71 ;  /* 0x0000004702337220 */ /* 0x040fe40000410000 */
[C---:B------:R-:W-:Y:S01]  /*12f40*/  FMUL.FTZ R52, R3.reuse, R52 ;  /* 0x0000003403347220 */ /* 0x040fe20000410000 */
[----:B------:R-:W3:Y:S01]  /*12f50*/  LDSM.16.MT88.4 R76, [R209+0x3100] ;  /* 0x00310000d14c783b */ /* 0x000ee20000004200 */
        /* <DEDUP_REMOVED lines=22> */
[C---:B------:R-:W-:Y:S01]  /*130c0*/  FMUL.FTZ R21, R3.reuse, R97 ;  /* 0x0000006103157220 */ /* 0x040fe20000410000 */
[----:B------:R-:W-:Y:S01]  /*130d0*/  MUFU.EX2 R145, R145 ;  /* 0x0000009100917308 */ /* 0x000fe20000000800 */
[C---:B------:R-:W-:Y:S04]  /*130e0*/  FMUL.FTZ R22, R2.reuse, R98 ;  /* 0x0000006202167220 */ /* 0x040fe80000410000 */
[C---:B------:R-:W-:Y:S02]  /*130f0*/  FMUL.FTZ R23, R2.reuse, R99 ;  /* 0x0000006302177220 */ /* 0x040fe40000410000 */
[C---:B------:R-:W-:Y:S02]  /*13100*/  FMUL.FTZ R60, R3.reuse, R60 ;  /* 0x0000003c033c7220 */ /* 0x040fe40000410000 */
[C---:B------:R-:W-:Y:S01]  /*13110*/  FMUL.FTZ R61, R3.reuse, R61 ;  /* 0x0000003d033d7220 */ /* 0x040fe20000410000 */
[----:B------:R-:W-:Y:S01]  /*13120*/  MUFU.EX2 R148, R148 ;  /* 0x0000009400947308 */ /* 0x000fe20000000800 */
[C---:B------:R-:W-:Y:S01]  /*13130*/  FMUL.FTZ R62, R2.reuse, R62 ;  /* 0x0000003e023e7220 */ /* 0x040fe20000410000 */
[C---:B------:R-:W-:Y:S03]  /*13140*/  HMMA.16816.F32 R20, R124.reuse, R28, R20 ;  /* 0x0000001c7c14723c */ /* 0x040fe60000001814 */
[C---:B------:R-:W-:Y:S02]  /*13150*/  FMUL.FTZ R63, R2.reuse, R63 ;  /* 0x0000003f023f7220 */ /* 0x040fe40000410000 */
[C---:B------:R-:W-:Y:S02]  /*13160*/  FMUL.FTZ R64, R3.reuse, R64 ;  /* 0x0000004003407220 */ /* 0x040fe40000410000 */
[C---:B------:R-:W-:Y:S01]  /*13170*/  FMUL.FTZ R28, R3.reuse, R88 ;  /* 0x00000058031c7220 */ /* 0x040fe20000410000 */
[C---:B------:R-:W-:Y:S01]  /*13180*/  HMMA.16816.F32 R24, R124.reuse, R30, R24 ;  /* 0x0000001e7c18723c */ /* 0x040fe20000001818 */
[----:B------:R-:W5:Y:S03]  /*13190*/  MUFU.EX2 R151, R151 ;  /* 0x0000009700977308 */ /* 0x000f660000000800 */
[C---:B------:R-:W-:Y:S02]  /*131a0*/  FMUL.FTZ R29, R3.reuse, R89 ;  /* 0x00000059031d7220 */ /* 0x040fe40000410000 */
[----:B------:R-:W-:Y:S02]  /*131b0*/  FMUL.FTZ R65, R3, R65 ;  /* 0x0000004103417220 */ /* 0x000fe40000410000 */
[C---:B------:R-:W-:Y:S03]  /*131c0*/  FMUL.FTZ R30, R2.reuse, R90 ;  /* 0x0000005a021e7220 */ /* 0x040fe60000410000 */
[----:B------:R-:W-:Y:S01]  /*131d0*/  MUFU.EX2 R160, R160 ;  /* 0x000000a000a07308 */ /* 0x000fe20000000800 */
[C---:B------:R-:W-:Y:S02]  /*131e0*/  FMUL.FTZ R31, R2.reuse, R91 ;  /* 0x0000005b021f7220 */ /* 0x040fe40000410000 */
[----:B------:R-:W-:Y:S01]  /*131f0*/  LDSM.16.MT88.4 R88, [R212+0x3900] ;  /* 0x00390000d458783b */ /* 0x000fe20000004200 */
[C---:B------:R-:W-:Y:S02]  /*13200*/  FMUL.FTZ R66, R2.reuse, R66 ;  /* 0x0000004202427220 */ /* 0x040fe40000410000 */
[----:B------:R-:W-:Y:S02]  /*13210*/  FMUL.FTZ R67, R2, R67 ;  /* 0x0000004302437220 */ /* 0x000fe40000410000 */
[C---:B------:R-:W-:Y:S02]  /*13220*/  HMMA.16816.F32 R28, R124.reuse, R36, R28 ;  /* 0x000000247c1c723c */ /* 0x040fe4000000181c */
[----:B------:R-:W-:Y:S01]  /*13230*/  MUFU.EX2 R162, R162 ;  /* 0x000000a200a27308 */ /* 0x000fe20000000800 */
[--C-:B------:R-:W-:Y:S02]  /*13240*/  FFMA.FTZ R157, R157, c[0x0][0x2d0], -R134.reuse ;  /* 0x0000b4009d9d7a23 */ /* 0x100fe40000010886 */
[--C-:B------:R-:W-:Y:S02]  /*13250*/  FFMA.FTZ R158, R163, c[0x0][0x2d0], -R134.reuse ;  /* 0x0000b400a39e7a23 */ /* 0x100fe40000010886 */
[C---:B------:R-:W-:Y:S01]  /*13260*/  FMUL.FTZ R36, R3.reuse, R80 ;  /* 0x0000005003247220 */ /* 0x040fe20000410000 */
[C---:B------:R-:W-:Y:S04]  /*13270*/  HMMA.16816.F32 R32, R124.reuse, R38, R32 ;  /* 0x000000267c20723c */ /* 0x040fe80000001820 */
[----:B------:R-:W-:Y:S01]  /*13280*/  FMUL.FTZ R37, R3, R81 ;  /* 0x0000005103257220 */ /* 0x000fe20000410000 */
[----:B------:R-:W-:Y:S01]  /*13290*/  MUFU.EX2 R157, R157 ;  /* 0x0000009d009d7308 */ /* 0x000fe20000000800 */
[--C-:B------:R-:W-:Y:S02]  /*132a0*/  FFMA.FTZ R163, R186, c[0x0][0x2d0], -R149.reuse ;  /* 0x0000b400baa37a23 */ /* 0x100fe40000010895 */
[C---:B------:R-:W-:Y:S04]  /*132b0*/  FMUL.FTZ R38, R2.reuse, R82 ;  /* 0x0000005202267220 */ /* 0x040fe80000410000 */
[----:B------:R-:W-:Y:S02]  /*132c0*/  FMUL.FTZ R39, R2, R83 ;  /* 0x0000005302277220 */ /* 0x000fe40000410000 */
[----:B------:R-:W-:Y:S01]  /*132d0*/  LDSM.16.MT88.4 R80, [R209+0x900] ;  /* 0x00090000d150783b */ /* 0x000fe20000004200 */
[----:B------:R-:W1:Y:S01]  /*132e0*/  MUFU.EX2 R158, R158 ;  /* 0x0000009e009e7308 */ /* 0x000e620000000800 */
[--C-:B------:R-:W-:Y:S02]  /*132f0*/  FFMA.FTZ R167, R164, c[0x0][0x2d0], -R149.reuse ;  /* 0x0000b400a4a77a23 */ /* 0x100fe40000010895 */
[--C-:B------:R-:W-:Y:S01]  /*13300*/  FFMA.FTZ R164, R243, c[0x0][0x2d0], -R134.reuse ;  /* 0x0000b400f3a47a23 */ /* 0x100fe20000010886 */
[C---:B------:R-:W-:Y:S03]  /*13310*/  HMMA.16816.F32 R36, R124.reuse, R44, R36 ;  /* 0x0000002c7c24723c */ /* 0x040fe60000001824 */
[--C-:B------:R-:W-:Y:S02]  /*13320*/  FFMA.FTZ R187, R187, c[0x0][0x2d0], -R134.reuse ;  /* 0x0000b400bbbb7a23 */ /* 0x100fe40000010886 */
[--C-:B------:R-:W-:Y:S01]  /*13330*/  FFMA.FTZ R186, R241, c[0x0][0x2d0], -R134.reuse ;  /* 0x0000b400f1ba7a23 */ /* 0x100fe20000010886 */
[----:B------:R-:W2:Y:S01]  /*13340*/  MUFU.EX2 R163, R163 ;  /* 0x000000a300a37308 */ /* 0x000ea20000000800 */
[C---:B------:R-:W-:Y:S01]  /*13350*/  FMUL.FTZ R44, R3.reuse, R72 ;  /* 0x00000048032c7220 */ /* 0x040fe20000410000 */
[C---:B------:R-:W-:Y:S04]  /*13360*/  HMMA.16816.F32 R40, R124.reuse, R46, R40 ;  /* 0x0000002e7c28723c */ /* 0x040fe80000001828 */
[----:B------:R-:W-:Y:S02]  /*13370*/  FMUL.FTZ R45, R3, R73 ;  /* 0x00000049032d7220 */ /* 0x000fe40000410000 */
[--C-:B------:R-:W-:Y:S02]  /*13380*/  FFMA.FTZ R239, R239, c[0x0][0x2d0], -R134.reuse ;  /* 0x0000b400efef7a23 */ /* 0x100fe40000010886 */
[C---:B------:R-:W-:Y:S01]  /*13390*/  FMUL.FTZ R46, R2.reuse, R74 ;  /* 0x0000004a022e7220 */ /* 0x040fe20000410000 */
[----:B------:R-:W2:Y:S03]  /*133a0*/  MUFU.EX2 R167, R167 ;  /* 0x000000a700a77308 */ /* 0x000ea60000000800 */
[----:B------:R-:W-:Y:S02]  /*133b0*/  FMUL.FTZ R47, R2, R75 ;  /* 0x0000004b022f7220 */ /* 0x000fe40000410000 */
[----:B------:R-:W4:Y:S01]  /*133c0*/  LDSM.16.MT88.4 R72, [R212+0x900] ;  /* 0x00090000d448783b */ /* 0x000f220000004200 */
[--C-:B------:R-:W-:Y:S02]  /*133d0*/  FFMA.FTZ R241, R248, c[0x0][0x2d0], -R149.reuse ;  /* 0x0000b400f8f17a23 */ /* 0x100fe40000010895 */
[--C-:B------:R-:W-:Y:S02]  /*133e0*/  FFMA.FTZ R243, R246, c[0x0][0x2d0], -R149.reuse ;  /* 0x0000b400f6f37a23 */ /* 0x100fe40000010895 */
[C---:B-1----:R-:W-:Y:S01]  /*133f0*/  HMMA.16816.F32 R44, R124.reuse, R84, R44 ;  /* 0x000000547c2c723c */ /* 0x042fe2000000182c */
[----:B------:R-:W-:Y:S02]  /*13400*/  MUFU.EX2 R164, R164 ;  /* 0x000000a400a47308 */ /* 0x000fe40000000800 */
[--C-:B------:R-:W-:Y:S02]  /*13410*/  FFMA.FTZ R246, R251, c[0x0][0x2d0], -R134.reuse ;  /* 0x0000b400fbf67a23 */ /* 0x100fe40000010886 */
[--C-:B------:R-:W-:Y:S02]  /*13420*/  FFMA.FTZ R251, R166, c[0x0][0x2d0], -R149.reuse ;  /* 0x0000b400a6fb7a23 */ /* 0x100fe40000010895 */
[--C-:B------:R-:W-:Y:S01]  /*13430*/  FFMA.FTZ R166, R185, c[0x0][0x2d0], -R134.reuse ;  /* 0x0000b400b9a67a23 */ /* 0x100fe20000010886 */
[C---:B------:R-:W-:Y:S01]  /*13440*/  HMMA.16816.F32 R48, R124.reuse, R86, R48 ;  /* 0x000000567c30723c */ /* 0x040fe20000001830 */
[----:B------:R-:W-:Y:S02]  /*13450*/  LDSM.16.MT88.4 R84, [R208+0x900] ;  /* 0x00090000d054783b */ /* 0x000fe40000004200 */
[----:B------:R-:W-:Y:S01]  /*13460*/  MUFU.EX2 R251, R251 ;  /* 0x000000fb00fb7308 */ /* 0x000fe20000000800 */
[--C-:B------:R-:W-:Y:S02]  /*13470*/  FFMA.FTZ R249, R249, c[0x0][0x2d0], -R134.reuse ;  /* 0x0000b400f9f97a23 */ /* 0x100fe40000010886 */
[--C-:B------:R-:W-:Y:S02]  /*13480*/  FFMA.FTZ R247, R247, c[0x0][0x2d0], -R134.reuse ;  /* 0x0000b400f7f77a23 */ /* 0x100fe40000010886 */
[C---:B---3--:R-:W-:Y:S04]  /*13490*/  HMMA.16816.F32 R52, R124.reuse, R76, R52 ;  /* 0x0000004c7c34723c */ /* 0x048fe80000001834 */
[--C-:B------:R-:W-:Y:S01]  /*134a0*/  FFMA.FTZ R248, R245, c[0x0][0x2d0], -R134.reuse ;  /* 0x0000b400f5f87a23 */ /* 0x100fe20000010886 */
[----:B------:R-:W-:Y:S01]  /*134b0*/  MUFU.EX2 R166, R166 ;  /* 0x000000a600a67308 */ /* 0x000fe20000000800 */
[--C-:B------:R-:W-:Y:S02]  /*134c0*/  FFMA.FTZ R245, R192, c[0x0][0x2d0], -R149.reuse ;  /* 0x0000b400c0f57a23 */ /* 0x100fe40000010895 */
[C---:B------:R-:W-:Y:S01]  /*134d0*/  HMMA.16816.F32 R56, R124.reuse, R78, R56 ;  /* 0x0000004e7c38723c */ /* 0x040fe20000001838 */
[----:B------:R-:W1:Y:S03]  /*134e0*/  LDSM.16.MT88.4 R76, [R210+0x900] ;  /* 0x00090000d24c783b */ /* 0x000e660000004200 */
[--C-:B------:R-:W-:Y:S02]  /*134f0*/  FFMA.FTZ R192, R159, c[0x0][0x2d0], -R134.reuse ;  /* 0x0000b4009fc07a23 */ /* 0x100fe40000010886 */
[--C-:B------:R-:W-:Y:S01]  /*13500*/  FFMA.FTZ R159, R150, c[0x0][0x2d0], -R149.reuse ;  /* 0x0000b400969f7a23 */ /* 0x100fe20000010895 */
[----:B------:R-:W-:Y:S01]  /*13510*/  MUFU.EX2 R245, R245 ;  /* 0x000000f500f57308 */ /* 0x000fe20000000800 */
[C---:B--2---:R-:W-:Y:S04]  /*13520*/  HMMA.16816.F32 R60, R124.reuse, R68, R60 ;  /* 0x000000447c3c723c */ /* 0x044fe8000000183c */
[----:B------:R-:W-:Y:S02]  /*13530*/  FFMA.FTZ R149, R144, c[0x0][0x2d0], -R149 ;  /* 0x0000b40090957a23 */ /* 0x000fe40000010895 */
[--C-:B------:R-:W-:Y:S01]  /*13540*/  FFMA.FTZ R144, R147, c[0x0][0x2d0], -R134.reuse ;  /* 0x0000b40093907a23 */ /* 0x100fe20000010886 */
[----:B----4-:R-:W-:Y:S01]  /*13550*/  F2FP.PACK_AB R68, R137, R136 ;  /* 0x000000888944723e */ /* 0x010fe200000000ff */
[----:B------:R-:W-:Y:S01]  /*13560*/  HMMA.16816.F32 R64, R124, R70, R64 ;  /* 0x000000467c40723c */ /* 0x000fe20000001840 */
[----:B------:R-:W-:Y:S03]  /*13570*/  MUFU.EX2 R192, R192 ;  /* 0x000000c000c07308 */ /* 0x000fe60000000800 */
[----:B-----5:R-:W-:Y:S01]  /*13580*/  F2FP.PACK_AB R69, R151, R148 ;  /* 0x000000949745723e */ /* 0x020fe200000000ff */
[--C-:B------:R-:W-:Y:S02]  /*13590*/  FFMA.FTZ R139, R139, c[0x0][0x2d0], -R134.reuse ;  /* 0x0000b4008b8b7a23 */ /* 0x100fe40000010886 */
[----:B------:R-:W-:Y:S01]  /*135a0*/  F2FP.PACK_AB R70, R145, R138 ;  /* 0x0000008a9146723e */ /* 0x000fe200000000ff */
[--C-:B------:R-:W-:Y:S01]  /*135b0*/  FFMA.FTZ R135, R135, c[0x0][0x2d0], -R134.reuse ;  /* 0x0000b40087877a23 */ /* 0x100fe20000010886 */
[----:B------:R-:W-:Y:S02]  /*135c0*/  F2FP.PACK_AB R71, R158, R157 ;  /* 0x0000009d9e47723e */ /* 0x000fe400000000ff */
[----:B------:R-:W2:Y:S01]  /*135d0*/  MUFU.EX2 R187, R187 ;  /* 0x000000bb00bb7308 */ /* 0x000ea20000000800 */
[----:B------:R-:W-:Y:S02]  /*135e0*/  FFMA.FTZ R134, R117, c[0x0][0x2d0], -R134 ;  /* 0x0000b40075867a23 */ /* 0x000fe40000010886 */
[----:B------:R-:W-:Y:S02]  /*135f0*/  FFMA.FTZ R128, R3, R232, R128 ;  /* 0x000000e803807223 */ /* 0x000fe40000010080 */
[C---:B------:R-:W-:Y:S05]  /*13600*/  HMMA.16816.F32 R4, R68.reuse, R72, R4 ;  /* 0x000000484404723c */ /* 0x040fea0000001804 */
[----:B------:R-:W-:Y:S01]  /*13610*/  MUFU.EX2 R186, R186 ;  /* 0x000000ba00ba7308 */ /* 0x000fe20000000800 */
[----:B------:R-:W-:Y:S02]  /*13620*/  FFMA.FTZ R133, R2, R231, R133 ;  /* 0x000000e702857223 */ /* 0x000fe40000010085 */
[C---:B------:R-:W-:Y:S01]  /*13630*/  HMMA.16816.F32 R8, R68.reuse, R74, R8 ;  /* 0x0000004a4408723c */ /* 0x040fe20000001808 */
[----:B------:R-:W3:Y:S03]  /*13640*/  LDSM.16.MT88.4 R72, [R210+0x3900] ;  /* 0x00390000d248783b */ /* 0x000ee60000004200 */
[----:B------:R-:W-:Y:S02]  /*13650*/  FADD.FTZ R119, R119, R128 ;  /* 0x0000008077777221 */ /* 0x000fe40000010000 */
[----:B------:R-:W-:Y:S01]  /*13660*/  FADD.FTZ R132, R132, R133 ;  /* 0x0000008584847221 */ /* 0x000fe20000010000 */
[----:B------:R-:W4:Y:S01]  /*13670*/  MUFU.EX2 R239, R239 ;  /* 0x000000ef00ef7308 */ /* 0x000f220000000800 */
[C---:B-1----:R-:W-:Y:S04]  /*13680*/  HMMA.16816.F32 R12, R68.reuse, R76, R12 ;  /* 0x0000004c440c723c */ /* 0x042fe8000000180c */
        /* <DEDUP_REMOVED lines=12> */
[----:B------:R-:W5:Y:S03]  /*13750*/  LDSM.16.MT88.4 R80, [R208+0x3900] ;  /* 0x00390000d050783b */ /* 0x000f660000004200 */
[----:B------:R-:W-:Y:S02]  /*13760*/  FADD.FTZ R137, R137, R136 ;  /* 0x0000008889897221 */ /* 0x000fe40000010000 */
[----:B------:R-:W-:Y:S01]  /*13770*/  MUFU.EX2 R243, R243 ;  /* 0x000000f300f37308 */ /* 0x000fe20000000800 */
[----:B------:R-:W-:Y:S01]  /*13780*/  FADD.FTZ R2, R151, R2 ;  /* 0x0000000297027221 */ /* 0x000fe20000010000 */
[C---:B------:R-:W-:Y:S04]  /*13790*/  HMMA.16816.F32 R28, R68.reuse, R84, R28 ;  /* 0x00000054441c723c */ /* 0x040fe8000000181c */
[----:B------:R-:W-:Y:S02]  /*137a0*/  FADD.FTZ R138, R138, R137 ;  /* 0x000000898a8a7221 */ /* 0x000fe40000010000 */
[----:B------:R-:W-:Y:S02]  /*137b0*/  FADD.FTZ R3, R157, R2 ;  /* 0x000000029d037221 */ /* 0x000fe40000010000 */
[C---:B------:R-:W-:Y:S01]  /*137c0*/  HMMA.16816.F32 R32, R68.reuse, R86, R32 ;  /* 0x000000564420723c */ /* 0x040fe20000001820 */
[----:B------:R-:W-:Y:S01]  /*137d0*/  LDSM.16.MT88.4 R84, [R210+0x1100] ;  /* 0x00110000d254783b */ /* 0x000fe20000004200 */
[----:B------:R-:W-:Y:S02]  /*137e0*/  MUFU.EX2 R244, R244 ;  /* 0x000000f400f47308 */ /* 0x000fe40000000800 */
[----:B------:R-:W-:Y:S02]  /*137f0*/  FADD.FTZ R138, R145, R138 ;  /* 0x0000008a918a7221 */ /* 0x000fe40000010000 */
[----:B------:R-:W-:Y:S02]  /*13800*/  FADD.FTZ R3, R158, R3 ;  /* 0x000000039e037221 */ /* 0x000fe40000010000 */
[C---:B------:R-:W-:Y:S04]  /*13810*/  HMMA.16816.F32 R36, R68.reuse, R88, R36 ;  /* 0x000000584424723c */ /* 0x040fe80000001824 */
[----:B------:R-:W-:Y:S04]  /*13820*/  MUFU.EX2 R246, R246 ;  /* 0x000000f600f67308 */ /* 0x000fe80000000800 */
[C---:B------:R-:W-:Y:S01]  /*13830*/  HMMA.16816.F32 R40, R68.reuse, R90, R40 ;  /* 0x0000005a4428723c */ /* 0x040fe20000001828 */
[----:B------:R-:W-:Y:S05]  /*13840*/  LDSM.16.MT88.4 R88, [R208+0x4100] ;  /* 0x00410000d058783b */ /* 0x000fea0000004200 */
[----:B------:R-:W-:Y:S02]  /*13850*/  MUFU.EX2 R249, R249 ;  /* 0x000000f900f97308 */ /* 0x000fe40000000800 */
[C---:B---3--:R-:W-:Y:S08]  /*13860*/  HMMA.16816.F32 R44, R68.reuse, R72, R44 ;  /* 0x00000048442c723c */ /* 0x048ff0000000182c */
[C---:B------:R-:W-:Y:S01]  /*13870*/  HMMA.16816.F32 R48, R68.reuse, R74, R48 ;  /* 0x0000004a4430723c */ /* 0x040fe20000001830 */
[----:B------:R-:W3:Y:S01]  /*13880*/  LDSM.16.MT88.4 R72, [R212+0x1100] ;  /* 0x00110000d448783b */ /* 0x000ee20000004200 */
[----:B------:R-:W-:Y:S06]  /*13890*/  MUFU.EX2 R247, R247 ;  /* 0x000000f700f77308 */ /* 0x000fec0000000800 */
[C---:B-1----:R-:W-:Y:S04]  /*138a0*/  HMMA.16816.F32 R52, R68.reuse, R76, R52 ;  /* 0x0000004c4434723c */ /* 0x042fe80000001834 */
[----:B------:R-:W-:Y:S04]  /*138b0*/  MUFU.EX2 R248, R248 ;  /* 0x000000f800f87308 */ /* 0x000fe80000000800 */
[C---:B------:R-:W-:Y:S01]  /*138c0*/  HMMA.16816.F32 R56, R68.reuse, R78, R56 ;  /* 0x0000004e4438723c */ /* 0x040fe20000001838 */
[----:B------:R-:W1:Y:S05]  /*138d0*/  LDSM.16.MT88.4 R76, [R209+0x1100] ;  /* 0x00110000d14c783b */ /* 0x000e6a0000004200 */
[----:B------:R-:W-:Y:S02]  /*138e0*/  MUFU.EX2 R156, R156 ;  /* 0x0000009c009c7308 */ /* 0x000fe40000000800 */
[C---:B-----5:R-:W-:Y:S08]  /*138f0*/  HMMA.16816.F32 R60, R68.reuse, R80, R60 ;  /* 0x00000050443c723c */ /* 0x060ff0000000183c */
[----:B------:R-:W-:Y:S01]  /*13900*/  HMMA.16816.F32 R64, R68, R82, R64 ;  /* 0x000000524440723c */ /* 0x000fe20000001840 */
[----:B------:R-:W5:Y:S01]  /*13910*/  LDSM.16.MT88.4 R80, [R208+0x1100] ;  /* 0x00110000d050783b */ /* 0x000f620000004200 */
[----:B------:R-:W1:Y:S05]  /*13920*/  MUFU.EX2 R159, R159 ;  /* 0x0000009f009f7308 */ /* 0x000e6a0000000800 */
[----:B------:R-:W-:Y:S01]  /*13930*/  F2FP.PACK_AB R68, R160, R163 ;  /* 0x000000a3a044723e */ /* 0x000fe200000000ff */
[----:B------:R-:W-:Y:S01]  /*13940*/  FADD.FTZ R163, R163, R138 ;  /* 0x0000008aa3a37221 */ /* 0x000fe20000010000 */
[----:B------:R-:W-:Y:S03]  /*13950*/  F2FP.PACK_AB R70, R167, R162 ;  /* 0x000000a2a746723e */ /* 0x000fe600000000ff */
[----:B--2---:R-:W-:Y:S01]  /*13960*/  F2FP.PACK_AB R69, R187, R164 ;  /* 0x000000a4bb45723e */ /* 0x004fe200000000ff */
[----:B------:R-:W-:Y:S01]  /*13970*/  MUFU.EX2 R146, R146 ;  /* 0x0000009200927308 */ /* 0x000fe20000000800 */
[----:B----4-:R-:W-:Y:S01]  /*13980*/  F2FP.PACK_AB R71, R239, R186 ;  /* 0x000000baef47723e */ /* 0x010fe200000000ff */
[----:B------:R-:W-:Y:S02]  /*13990*/  FADD.FTZ R164, R164, R3 ;  /* 0x00000003a4a47221 */ /* 0x000fe40000010000 */
[----:B------:R-:W-:Y:S02]  /*139a0*/  FADD.FTZ R163, R160, R163 ;  /* 0x000000a3a0a37221 */ /* 0x000fe40000010000 */
[----:B------:R-:W-:Y:S02]  /*139b0*/  FADD.FTZ R187, R187, R164 ;  /* 0x000000a4bbbb7221 */ /* 0x000fe40000010000 */
[C---:B---3--:R-:W-:Y:S02]  /*139c0*/  HMMA.16816.F32 R4, R68.reuse, R72, R4 ;  /* 0x000000484404723c */ /* 0x048fe40000001804 */
[----:B------:R-:W2:Y:S01]  /*139d0*/  MUFU.EX2 R149, R149 ;  /* 0x0000009500957308 */ /* 0x000ea20000000800 */
[----:B------:R-:W-:Y:S01]  /*139e0*/  FADD.FTZ R162, R162, R163 ;  /* 0x000000a3a2a27221 */ /* 0x000fe20000010000 */
[----:B-1----:R-:W-:Y:S01]  /*139f0*/  F2FP.PACK_AB R124, R159, R156 ;  /* 0x0000009c9f7c723e */ /* 0x002fe200000000ff */
[----:B------:R-:W-:Y:S03]  /*13a00*/  FADD.FTZ R186, R186, R187 ;  /* 0x000000bbbaba7221 */ /* 0x000fe60000010000 */
[C---:B------:R-:W-:Y:S01]  /*13a10*/  HMMA.16816.F32 R8, R68.reuse, R74, R8 ;  /* 0x0000004a4408723c */ /* 0x040fe20000001808 */
[----:B------:R-:W1:Y:S03]  /*13a20*/  LDSM.16.MT88.4 R72, [R212+0x4100] ;  /* 0x00410000d448783b */ /* 0x000e660000004200 */
[----:B------:R-:W-:Y:S01]  /*13a30*/  MUFU.EX2 R144, R144 ;  /* 0x0000009000907308 */ /* 0x000fe20000000800 */
[----:B------:R-:W-:Y:S02]  /*13a40*/  FADD.FTZ R162, R167, R162 ;  /* 0x000000a2a7a27221 */ /* 0x000fe40000010000 */
[----:B------:R-:W-:Y:S01]  /*13a50*/  FADD.FTZ R239, R239, R186 ;  /* 0x000000baefef7221 */ /* 0x000fe20000010000 */
[C---:B------:R-:W-:Y:S04]  /*13a60*/  HMMA.16816.F32 R12, R68.reuse, R84, R12 ;  /* 0x00000054440c723c */ /* 0x040fe8000000180c */
[----:B------:R-:W-:Y:S02]  /*13a70*/  FADD.FTZ R2, R246, R239 ;  /* 0x000000eff6027221 */ /* 0x000fe40000010000 */
[----:B------:R-:W3:Y:S02]  /*13a80*/  MUFU.EX2 R139, R139 ;  /* 0x0000008b008b7308 */ /* 0x000ee40000000800 */
[C---:B------:R-:W-:Y:S01]  /*13a90*/  HMMA.16816.F32 R16, R68.reuse, R86, R16 ;  /* 0x000000564410723c */ /* 0x040fe20000001810 */
[----:B------:R-:W4:Y:S03]  /*13aa0*/  LDSM.16.MT88.4 R84, [R210+0x4100] ;  /* 0x00410000d254783b */ /* 0x000f260000004200 */
[----:B--2---:R-:W-:Y:S01]  /*13ab0*/  F2FP.PACK_AB R126, R149, R146 ;  /* 0x00000092957e723e */ /* 0x004fe200000000ff */
[----:B------:R-:W-:Y:S03]  /*13ac0*/  FADD.FTZ R2, R249, R2 ;  /* 0x00000002f9027221 */ /* 0x000fe60000010000 */
[C---:B------:R-:W-:Y:S01]  /*13ad0*/  HMMA.16816.F32 R20, R68.reuse, R76, R20 ;  /* 0x0000004c4414723c */ /* 0x040fe20000001814 */
[----:B------:R-:W-:Y:S03]  /*13ae0*/  MUFU.EX2 R135, R135 ;  /* 0x0000008700877308 */ /* 0x000fe60000000800 */
[----:B------:R-:W-:Y:S04]  /*13af0*/  FADD.FTZ R3, R247, R2 ;  /* 0x00000002f7037221 */ /* 0x000fe80000010000 */
[C---:B------:R-:W-:Y:S01]  /*13b00*/  HMMA.16816.F32 R24, R68.reuse, R78, R24 ;  /* 0x0000004e4418723c */ /* 0x040fe20000001818 */
[----:B------:R-:W2:Y:S02]  /*13b10*/  LDSM.16.MT88.4 R76, [R209+0x4100] ;  /* 0x00410000d14c783b */ /* 0x000ea40000004200 */
[----:B------:R-:W4:Y:S01]  /*13b20*/  MUFU.EX2 R134, R134 ;  /* 0x0000008600867308 */ /* 0x000f220000000800 */
[----:B------:R-:W-:Y:S01]  /*13b30*/  FADD.FTZ R3, R248, R3 ;  /* 0x00000003f8037221 */ /* 0x000fe20000010000 */
[----:B---3--:R-:W-:Y:S03]  /*13b40*/  F2FP.PACK_AB R125, R139, R144 ;  /* 0x000000908b7d723e */ /* 0x008fe600000000ff */
[C---:B-----5:R-:W-:Y:S04]  /*13b50*/  HMMA.16816.F32 R28, R68.reuse, R80, R28 ;  /* 0x00000050441c723c */ /* 0x060fe8000000181c */
[----:B------:R-:W-:Y:S04]  /*13b60*/  FADD.FTZ R2, R166, R3 ;  /* 0x00000003a6027221 */ /* 0x000fe80000010000 */
[C---:B------:R-:W-:Y:S01]  /*13b70*/  HMMA.16816.F32 R32, R68.reuse, R82, R32 ;  /* 0x000000524420723c */ /* 0x040fe20000001820 */
[----:B------:R-:W3:Y:S03]  /*13b80*/  LDSM.16.MT88.4 R80, [R212+0x1900] ;  /* 0x00190000d450783b */ /* 0x000ee60000004200 */
[----:B------:R-:W-:Y:S04]  /*13b90*/  FADD.FTZ R2, R165, R2 ;  /* 0x00000002a5027221 */ /* 0x000fe80000010000 */
[C---:B-1----:R-:W-:Y:S04]  /*13ba0*/  HMMA.16816.F32 R36, R68.reuse, R72, R36 ;  /* 0x000000484424723c */ /* 0x042fe80000001824 */
[----:B----4-:R-:W-:Y:S01]  /*13bb0*/  F2FP.PACK_AB R127, R134, R135 ;  /* 0x00000087867f723e */ /* 0x010fe200000000ff */
[----:B------:R-:W-:Y:S02]  /*13bc0*/  FADD.FTZ R3, R161, R2 ;  /* 0x00000002a1037221 */ /* 0x000fe40000010000 */
[----:B------:R-:W-:Y:S01]  /*13bd0*/  IMAD.MOV.U32 R2, RZ, RZ, R116 ;  /* 0x000000ffff027224 */ /* 0x000fe200078e0074 */
[C---:B------:R-:W-:Y:S01]  /*13be0*/  HMMA.16816.F32 R40, R68.reuse, R74, R40 ;  /* 0x0000004a4428723c */ /* 0x040fe20000001828 */
[----:B------:R-:W1:Y:S03]  /*13bf0*/  LDSM.16.MT88.4 R72, [R210+0x1900] ;  /* 0x00190000d248783b */ /* 0x000e660000004200 */
[----:B------:R-:W-:Y:S04]  /*13c00*/  FADD.FTZ R3, R192, R3 ;  /* 0x00000003c0037221 */ /* 0x000fe80000010000 */
[C---:B------:R-:W-:Y:S04]  /*13c10*/  HMMA.16816.F32 R44, R68.reuse, R84, R44 ;  /* 0x00000054442c723c */ /* 0x040fe8000000182c */
[----:B------:R-:W-:Y:S02]  /*13c20*/  FADD.FTZ R144, R144, R3 ;  /* 0x0000000390907221 */ /* 0x000fe40000010000 */
[----:B------:R-:W-:Y:S02]  /*13c30*/  IMAD.MOV.U32 R3, RZ, RZ, R0 ;  /* 0x000000ffff037224 */ /* 0x000fe400078e0000 */
[C---:B------:R-:W-:Y:S01]  /*13c40*/  HMMA.16816.F32 R48, R68.reuse, R86, R48 ;  /* 0x000000564430723c */ /* 0x040fe20000001830 */
[----:B------:R-:W-:Y:S03]  /*13c50*/  LDSM.16.MT88.4 R84, [R208+0x1900] ;  /* 0x00190000d054783b */ /* 0x000fe60000004200 */
[----:B------:R-:W-:Y:S04]  /*13c60*/  FADD.FTZ R144, R139, R144 ;  /* 0x000000908b907221 */ /* 0x000fe80000010000 */
[C---:B--2---:R-:W-:Y:S04]  /*13c70*/  HMMA.16816.F32 R52, R68.reuse, R76, R52 ;  /* 0x0000004c4434723c */ /* 0x044fe80000001834 */
        /* <DEDUP_REMOVED lines=14> */
[C---:B---3--:R-:W-:Y:S03]  /*13d60*/  HMMA.16816.F32 R4, R68.reuse, R80, R4 ;  /* 0x000000504404723c */ /* 0x048fe60000001804 */
        /* <DEDUP_REMOVED lines=32> */
[C---:B--2---:R-:W-:Y:S03]  /*13f70*/  HMMA.16816.F32 R4, R68.reuse, R76, R4 ;  /* 0x0000004c4404723c */ /* 0x044fe60000001804 */
[----:B------:R-:W-:Y:S02]  /*13f80*/  FADD.FTZ R251, R251, R184 ;  /* 0x000000b8fbfb7221 */ /* 0x000fe40000010000 */
[----:B------:R-:W-:Y:S02]  /*13f90*/  IMAD.MOV.U32 R238, RZ, RZ, R192 ;  /* 0x000000ffffee7224 */ /* 0x000fe400078e00c0 */
        /* <DEDUP_REMOVED lines=44> */
.L_x_394:
[----:B------:R-:W1:Y:S01]  /*14260*/  S2R R5, SR_CTAID.X ;  /* 0x0000000000057919 */ /* 0x000e620000002500 */
[----:B------:R-:W-:-:S02]  /*14270*/  ISETP.NE.AND P1, PT, R217, 0x1, PT ;  /* 0x00000001d900780c */ /* 0x000fc40003f25270 */
[----:B------:R-:W-:Y:S02]  /*14280*/  ISETP.GE.AND P0, PT, R216, 0x1, PT ;  /* 0x00000001d800780c */ /* 0x000fe40003f06270 */
[----:B------:R-:W-:Y:S02]  /*14290*/  IADD3 R2, R215, 0x1, -R220 ;  /* 0x00000001d7027810 */ /* 0x000fe40007ffe8dc */
[----:B-1----:R-:W-:-:S07]  /*142a0*/  LEA R5, R5, 0x7f, 0x7 ;  /* 0x0000007f05057811 */ /* 0x002fce00078e38ff */
        /* <DEDUP_REMOVED lines=14> */
.L_x_405:
[----:B------:R-:W-:-:S04]  /*14390*/  MOV R2, c[0x0][0x32c] ;  /* 0x0000cb0000027a02 */ /* 0x000fc80000000f00 */
[----:B------:R-:W-:-:S13]  /*143a0*/  ISETP.NE.AND P0, PT, R2, 0x1, PT ;  /* 0x000000010200780c */ /* 0x000fda0003f05270 */
[----:B------:R-:W-:-:S05]  /*143b0*/  @P0 IMAD.HI.U32 R2, R4, c[0x0][0x330], RZ ;  /* 0x0000cc0004020a27 */ /* 0x000fca00078e00ff */
[----:B------:R-:W-:-:S05]  /*143c0*/  @P0 SHF.R.U32.HI R4, RZ, c[0x0][0x334], R2 ;  /* 0x0000cd00ff040a19 */ /* 0x000fca0000011602 */
.L_x_406:
[----:B------:R-:W-:-:S05]  /*143d0*/  IMAD R4, R4, c[0x0][0x32c], RZ ;  /* 0x0000cb0004047a24 */ /* 0x000fca00078e02ff */
[----:B------:R-:W-:-:S04]  /*143e0*/  IMNMX R3, R3, R4, !PT ;  /* 0x0000000403037217 */ /* 0x000fc80007800200 */
.L_x_404:
        /* <DEDUP_REMOVED lines=10> */
[----:B------:R-:W-:Y:S01]  /*14490*/  IMAD.MOV.U32 R233, RZ, RZ, 0x6 ;  /* 0x00000006ffe97424 */ /* 0x000fe200078e00ff */
[----:B------:R-:W-:Y:S02]  /*144a0*/  MOV R238, c[0x0][0x1e0] ;  /* 0x0000780000ee7a02 */ /* 0x000fe40000000f00 */
.L_x_408:
[----:B------:R-:W-:Y:S04]  /*144b0*/  DEPBAR.LE SB0, 0x0 ;  /* 0x000080000000791a */ /* 0x000fe80000000000 */
[----:B------:R-:W-:Y:S01]  /*144c0*/  BAR.SYNC.DEFER_BLOCKING 0x0 ;  /* 0x0000000000007b1d */ /* 0x000fe20000010000 */
[----:B------:R-:W-:Y:S02]  /*144d0*/  ISETP.GT.AND P0, PT, R223, R240, PT ;  /* 0x000000f0df00720c */ /* 0x000fe40003f04270 */
[C---:B------:R-:W-:Y:S02]  /*144e0*/  LOP3.LUT P4, RZ, R222.reuse, 0x40000, RZ, 0xc0, !PT ;  /* 0x00040000deff7812 */ /* 0x040fe4000788c0ff */
[----:B------:R-:W-:Y:S09]  /*144f0*/  LOP3.LUT P3, RZ, R222, 0x20000, RZ, 0xc0, !PT ;  /* 0x00020000deff7812 */ /* 0x000ff2000786c0ff */
        /* <DEDUP_REMOVED lines=270> */
[----:B------:R-:W-:Y:S01]  /*155e0*/  MUFU.TANH R241, R27 ;  /* 0x0000001b00f17308 */ /* 0x000fe20000002400 */
[----:B--2---:R-:W-:Y:S09]  /*155f0*/  FMNMX.FTZ R7, R186, R7, !PT ;  /* 0x00000007ba077209 */ /* 0x004ff20007810000 */
[----:B------:R-:W1:Y:S01]  /*15600*/  MUFU.TANH R164, R164 ;  /* 0x000000a400a47308 */ /* 0x000e620000002400 */
[----:B---3--:R-:W-:Y:S09]  /*15610*/  FMNMX.FTZ R0, R162, R5, !PT ;  /* 0x00000005a2007209 */ /* 0x008ff20007810000 */
[----:B------:R-:W2:Y:S10]  /*15620*/  MUFU.TANH R243, R29 ;  /* 0x0000001d00f37308 */ /* 0x000eb40000002400 */
[----:B------:R-:W3:Y:S01]  /*15630*/  MUFU.TANH R184, R30 ;  /* 0x0000001e00b87308 */ /* 0x000ee20000002400 */
[----:B-1----:R-:W-:Y:S02]  /*15640*/  FMNMX.FTZ R2, R164, R7, !PT ;  /* 0x00000007a4027209 */ /* 0x002fe40007810000 */
[----:B------:R-:W-:Y:S01]  /*15650*/  FMNMX.FTZ R7, R241, R0, !PT ;  /* 0x00000000f1077209 */ /* 0x000fe20007810000 */
[----:B------:R-:W-:Y:S06]  /*15660*/  FMUL.FTZ R0, R51, c[0x0][0x320] ;  /* 0x0000c80033007a20 */ /* 0x000fec0000410000 */
        /* <DEDUP_REMOVED lines=46> */
[----:B-1----:R-:W-:Y:S01]  /*15950*/  FMNMX.FTZ R11, R6, R9, !PT ;  /* 0x00000009060b7209 */ /* 0x002fe20007810000 */
[----:B------:R-:W-:Y:S06]  /*15960*/  @P0 IMAD.WIDE.U32 R8, R192, c[0x0][0x1e0], RZ ;  /* 0x00007800c0080a25 */ /* 0x000fec00078e00ff */
[----:B------:R-:W1:Y:S01]  /*15970*/  SHFL.BFLY PT, R2, R11, 0x1, 0x1f ;  /* 0x0c201f000b027f89 */ /* 0x000e6200000e0000 */
[----:B--2---:R-:W-:Y:S02]  /*15980*/  FMNMX.FTZ R5, R7, R0, !PT ;  /* 0x0000000007057209 */ /* 0x004fe40007810000 */
[----:B------:R-:W-:Y:S05]  /*15990*/  @P0 MOV R7, R227 ;  /* 0x000000e300070202 */ /* 0x000fea0000000f00 */
[----:B------:R-:W2:Y:S01]  /*159a0*/  SHFL.BFLY PT, R4, R5, 0x1, 0x1f ;  /* 0x0c201f0005047f89 */ /* 0x000ea200000e0000 */
[----:B-1----:R-:W-:Y:S05]  /*159b0*/  FMNMX.FTZ R0, R11, R2, !PT ;  /* 0x000000020b007209 */ /* 0x002fea0007810000 */
[C---:B------:R-:W-:Y:S02]  /*159c0*/  FADD.FTZ R2, -R0.reuse, R3 ;  /* 0x0000000300027221 */ /* 0x040fe40000010100 */
[----:B------:R-:W-:Y:S01]  /*159d0*/  FMUL.FTZ R148, R0, c[0x0][0x2d0] ;  /* 0x0000b40000947a20 */ /* 0x000fe20000410000 */
[----:B--2---:R-:W-:Y:S01]  /*159e0*/  FMNMX.FTZ R116, R5, R4, !PT ;  /* 0x0000000405747209 */ /* 0x004fe20007810000 */
        /* <DEDUP_REMOVED lines=48> */
[----:B------:R-:W-:Y:S01]  /*15cf0*/  @P0 SHF.L.U64.HI R4, R238, R233, c[0x0][0x1e4] ;  /* 0x00007900ee040619 */ /* 0x000fe200000102e9 */
        /* <DEDUP_REMOVED lines=15> */
[C---:B------:R-:W-:Y:S02]  /*15df0*/  FMUL.FTZ R50, R2.reuse, R70 ;  /* 0x0000004602327220 */ /* 0x040fe40000410000 */
[C---:B------:R-:W-:Y:S02]  /*15e00*/  FMUL.FTZ R51, R2.reuse, R71 ;  /* 0x0000004702337220 */ /* 0x040fe40000410000 */
[C---:B------:R-:W-:Y:S01]  /*15e10*/  FMUL.FTZ R52, R3.reuse, R52 ;  /* 0x0000003403347220 */ /* 0x040fe20000410000 */
[----:B------:R-:W-:Y:S01]  /*15e20*/  MUFU.EX2 R128, R128 ;  /* 0x0000008000807308 */ /* 0x000fe20000000800 */
[C---:B------:R-:W-:Y:S01]  /*15e30*/  FMUL.FTZ R53, R3.reuse, R53 ;  /* 0x0000003503357220 */ /* 0x040fe20000410000 */
[----:B------:R1:W-:Y:S01]  /*15e40*/  @P0 LDGSTS.E.BYPASS.LTC128B.128 [R228+0xc100], [R6.64+0x80], !P3 ;  /* 0x0c10008006e40fae */ /* 0x0003e2000d901d50 */
[C---:B------:R-:W-:Y:S02]  /*15e50*/  FMUL.FTZ R54, R2.reuse, R54 ;  /* 0x0000003602367220 */ /* 0x040fe40000410000 */
[C---:B--2---:R-:W-:Y:S02]  /*15e60*/  FMUL.FTZ R10, R2.reuse, R110 ;  /* 0x0000006e020a7220 */ /* 0x044fe40000410000 */
[C---:B------:R-:W-:Y:S02]  /*15e70*/  FMUL.FTZ R11, R2.reuse, R111 ;  /* 0x0000006f020b7220 */ /* 0x040fe40000410000 */
[----:B------:R-:W-:Y:S01]  /*15e80*/  FMUL.FTZ R55, R2, R55 ;  /* 0x0000003702377220 */ /* 0x000fe20000410000 */
[----:B------:R2:W-:Y:S01]  /*15e90*/  @P0 LDGSTS.E.BYPASS.LTC128B.128 [R228+0xa100], [R16.64], !P4 ;  /* 0x0a10000010e40fae */ /* 0x0005e2000e101d50 */
[----:B------:R-:W5:Y:S01]  /*15ea0*/  MUFU.EX2 R119, R119 ;  /* 0x0000007700777308 */ /* 0x000f620000000800 */
[----:B------:R-:W-:Y:S01]  /*15eb0*/  FMUL.FTZ R56, R3, R56 ;  /* 0x0000003803387220 */ /* 0x000fe20000410000 */
[----:B----4-:R-:W-:Y:S01]  /*15ec0*/  F2FP.PACK_AB R113, R129, R134 ;  /* 0x000000868171723e */ /* 0x010fe200000000ff */
[C---:B---3--:R-:W-:Y:S02]  /*15ed0*/  FMUL.FTZ R8, R3.reuse, R108 ;  /* 0x0000006c03087220 */ /* 0x048fe40000410000 */
[C---:B------:R-:W-:Y:S02]  /*15ee0*/  FMUL.FTZ R9, R3.reuse, R109 ;  /* 0x0000006d03097220 */ /* 0x040fe40000410000 */
[----:B------:R2:W-:Y:S01]  /*15ef0*/  @P0 LDGSTS.E.BYPASS.LTC128B.128 [R228+0xd100], [R16.64+0x80], !P3 ;  /* 0x0d10008010e40fae */ /* 0x0005e2000d901d50 */
[C---:B------:R-:W-:Y:S01]  /*15f00*/  FMUL.FTZ R57, R3.reuse, R57 ;  /* 0x0000003903397220 */ /* 0x040fe20000410000 */
[----:B------:R-:W-:Y:S01]  /*15f10*/  ISETP.GT.AND P0, PT, R240, R239, PT ;  /* 0x000000eff000720c */ /* 0x000fe20003f04270 */
[C---:B------:R-:W-:Y:S01]  /*15f20*/  FMUL.FTZ R58, R2.reuse, R58 ;  /* 0x0000003a023a7220 */ /* 0x040fe20000410000 */
[----:B------:R-:W-:Y:S01]  /*15f30*/  MUFU.EX2 R185, R185 ;  /* 0x000000b900b97308 */ /* 0x000fe20000000800 */
[C---:B------:R-:W-:Y:S01]  /*15f40*/  FMUL.FTZ R59, R2.reuse, R59 ;  /* 0x0000003b023b7220 */ /* 0x040fe20000410000 */
[----:B------:R-:W-:Y:S01]  /*15f50*/  MOV R240, R192 ;  /* 0x000000c000f07202 */ /* 0x000fe20000000f00 */
        /* <DEDUP_REMOVED lines=328> */
.L_x_407:
[----:B------:R-:W-:-:S13]  /*173e0*/  ISETP.GE.AND P0, PT, R192, R223, PT ;  /* 0x000000dfc000720c */ /* 0x000fda0003f06270 */
[----:B------:R-:W-:Y:S05]  /*173f0*/  @!P0 BRA `(.L_x_409) ;  /* 0x000042d000008947 */ /* 0x000fea0003800000 */
[----:B------:R-:W-:Y:S01]  /*17400*/  ISETP.NE.AND P1, PT, R217, 0x1, PT ;  /* 0x00000001d900780c */ /* 0x000fe20003f25270 */
[----:B------:R-:W-:Y:S01]  /*17410*/  UMOV UR11, 0x6 ;  /* 0x00000006000b7882 */ /* 0x000fe20000000000 */
[----:B------:R-:W-:Y:S01]  /*17420*/  IADD3 R194, P0, R234, 0x40, RZ ;  /* 0x00000040eac27810 */ /* 0x000fe20007f1e0ff */
[----:B------:R-:W-:Y:S01]  /*17430*/  ULDC.64 UR4, c[0x0][0x1e0] ;  /* 0x0000780000047ab9 */ /* 0x000fe20000000a00 */
[----:B------:R-:W-:Y:S01]  /*17440*/  IMAD.MOV.U32 R2, RZ, RZ, R116 ;  /* 0x000000ffff027224 */ /* 0x000fe200078e0074 */
[----:B------:R-:W-:Y:S01]  /*17450*/  UIADD3 UR9, UP1, UR12, 0x80, URZ ;  /* 0x000000800c097890 */ /* 0x000fe2000ff3e03f */
[----:B------:R-:W-:Y:S01]  /*17460*/  IMAD.MOV.U32 R3, RZ, RZ, R0 ;  /* 0x000000ffff037224 */ /* 0x000fe200078e0000 */
[----:B------:R-:W-:Y:S01]  /*17470*/  USHF.L.U64.HI UR11, UR4, UR11, UR5 ;  /* 0x0000000b040b7299 */ /* 0x000fe20008010205 */
[-C--:B------:R-:W-:Y:S01]  /*17480*/  IADD3.X R195, RZ, R237.reuse, RZ, P0, !PT ;  /* 0x000000edffc37210 */ /* 0x080fe200007fe4ff */
[----:B------:R-:W-:Y:S01]  /*17490*/  USHF.L.U32 UR13, UR4, 0x6, URZ ;  /* 0x00000006040d7899 */ /* 0x000fe2000800063f */
[----:B------:R-:W-:Y:S01]  /*174a0*/  MOV R235, R237 ;  /* 0x000000ed00eb7202 */ /* 0x000fe20000000f00 */
[----:B------:R-:W-:-:S02]  /*174b0*/  UMOV UR12, 0x60 ;  /* 0x00000060000c7882 */ /* 0x000fc40000000000 */
[----:B------:R-:W-:Y:S01]  /*174c0*/  ULDC.64 UR4, c[0x0][0x208] ;  /* 0x0000820000047ab9 */ /* 0x000fe20000000a00 */
[----:B------:R-:W-:Y:S01]  /*174d0*/  @P1 IMAD.HI.U32 R193, R229, c[0x0][0x2c8], RZ ;  /* 0x0000b200e5c11a27 */ /* 0x000fe200078e00ff */
[----:B------:R-:W-:Y:S02]  /*174e0*/  UIADD3 UR14, UP0, UR8, 0x80, URZ ;  /* 0x00000080080e7890 */ /* 0x000fe4000ff1e03f */
[----:B------:R-:W-:Y:S02]  /*174f0*/  UIMAD.WIDE.U32 UR18, UR12, UR4, URZ ;  /* 0x000000040c1272a5 */ /* 0x000fe4000f8e003f */
[----:B------:R-:W-:Y:S02]  /*17500*/  UIMAD UR5, UR12, UR5, URZ ;  /* 0x000000050c0572a4 */ /* 0x000fe4000f8e023f */
[----:B------:R-:W-:Y:S02]  /*17510*/  UIADD3.X UR6, URZ, UR6, URZ, UP1, !UPT ;  /* 0x000000063f067290 */ /* 0x000fe40008ffe43f */
[----:B------:R-:W-:-:S02]  /*17520*/  UIADD3.X UR4, URZ, UR7, URZ, UP0, !UPT ;  /* 0x000000073f047290 */ /* 0x000fc400087fe43f */
[----:B------:R-:W-:Y:S02]  /*17530*/  UIADD3 UR5, UR19, UR5, URZ ;  /* 0x0000000513057290 */ /* 0x000fe4000fffe03f */
.L_x_418:
[----:B------:R-:W-:Y:S04]  /*17540*/  DEPBAR.LE SB0, 0x0 ;  /* 0x000080000000791a */ /* 0x000fe80000000000 */
[----:B------:R-:W-:Y:S01]  /*17550*/  BAR.SYNC.DEFER_BLOCKING 0x0 ;  /* 0x0000000000007b1d */ /* 0x000fe20000010000 */
[----:B------:R-:W-:Y:S01]  /*17560*/  SHF.R.S32.HI R29, RZ, 0x1f, R192 ;  /* 0x0000001fff1d7819 */ /* 0x000fe200000114c0 */
[----:B------:R-:W-:Y:S01]  /*17570*/  IMAD R0, R192, UR5, RZ ;  /* 0x00000005c0007c24 */ /* 0x000fe2000f8e02ff */
[----:B------:R-:W-:Y:S01]  /*17580*/  LOP3.LUT P4, RZ, R222, 0x40000, RZ, 0xc0, !PT ;  /* 0x00040000deff7812 */ /* 0x000fe2000788c0ff */
[----:B------:R-:W-:Y:S01]  /*17590*/  IMAD.WIDE.U32 R38, R192, UR18, R234 ;  /* 0x00000012c0267c25 */ /* 0x000fe2000f8e00ea */
[----:B------:R-:W-:Y:S02]  /*175a0*/  LOP3.LUT P3, RZ, R222, 0x20000, RZ, 0xc0, !PT ;  /* 0x00020000deff7812 */ /* 0x000fe4000786c0ff */
[----:B------:R-:W-:Y:S01]  /*175b0*/  ISETP.NE.AND P5, PT, R217, 0x1, PT ;  /* 0x00000001d900780c */ /* 0x000fe20003fa5270 */
        /* <DEDUP_REMOVED lines=15> */
[----:B------:R-:W-:Y:S02]  /*176b0*/  IADD3.X R163, R161, UR4, RZ, P0, !PT ;  /* 0x00000004a1a37c10 */ /* 0x000fe400087fe4ff */
[----:B------:R-:W-:Y:S01]  /*176c0*/  ISETP.GT.AND P0, PT, R192, R223, PT ;  /* 0x000000dfc000720c */ /* 0x000fe20003f04270 */
        /* <DEDUP_REMOVED lines=175> */
[----:B------:R2:W2:Y:S01]  /*181c0*/  MUFU.TANH R160, R21 ;  /* 0x0000001500a07308 */ /* 0x0004a20000002400 */
        /* <DEDUP_REMOVED lines=42> */
[----:B------:R1:W1:Y:S01]  /*18470*/  MUFU.TANH R239, R22 ;  /* 0x0000001600ef7308 */ /* 0x0002620000002400 */
        /* <DEDUP_REMOVED lines=27> */
[C---:B------:R-:W-:Y:S01]  /*18630*/  @P0 IADD3 R20, P2, R16.reuse, UR13, RZ ;  /* 0x0000000d10140c10 */ /* 0x040fe2000ff5e0ff */
[----:B------:R-:W-:Y:S01]  /*18640*/  FMUL.FTZ R45, R45, c[0x0][0x320] ;  /* 0x0000c8002d2d7a20 */ /* 0x000fe20000410000 */
[----:B------:R-:W-:Y:S01]  /*18650*/  @P0 IADD3 R18, P1, R16, UR9, RZ ;  /* 0x0000000910120c10 */ /* 0x000fe2000ff3e0ff */
[----:B------:R-:W-:Y:S01]  /*18660*/  FMUL.FTZ R46, R46, c[0x0][0x320] ;  /* 0x0000c8002e2e7a20 */ /* 0x000fe20000410000 */
[C---:B--2---:R-:W-:Y:S01]  /*18670*/  @P0 IADD3.X R21, R17.reuse, UR11, RZ, P2, !PT ;  /* 0x0000000b11150c10 */ /* 0x044fe200097fe4ff */
        /* <DEDUP_REMOVED lines=15> */
[----:B------:R1:W-:Y:S01]  /*18770*/  @P0 LDGSTS.E.BYPASS.LTC128B.128 [R228+0xd100], [R18.64], !P3 ;  /* 0x0d10000012e40fae */ /* 0x0003e2000d901d50 */
[----:B------:R-:W-:Y:S02]  /*18780*/  ISETP.GE.AND P3, PT, R216, 0x1, PT ;  /* 0x00000001d800780c */ /* 0x000fe40003f66270 */
[----:B------:R-:W1:Y:S05]  /*18790*/  MUFU.TANH R246, R246 ;  /* 0x000000f600f67308 */ /* 0x000e6a0000002400 */
[----:B------:R-:W0:Y:S05]  /*187a0*/  LDGDEPBAR ;  /* 0x00000000000079af */ /* 0x000e2a0000000000 */
[----:B------:R1:W1:Y:S03]  /*187b0*/  MUFU.TANH R240, R29 ;  /* 0x0000001d00f07308 */ /* 0x0002660000002400 */
[----:B------:R-:W2:Y:S07]  /*187c0*/  SHFL.IDX PT, R8, R5, RZ, 0x1c1f ;  /* 0x001c1fff05087589 */ /* 0x000eae00000e0000 */
[----:B------:R1:W1:Y:S10]  /*187d0*/  MUFU.TANH R243, R30 ;  /* 0x0000001e00f37308 */ /* 0x0002740000002400 */
[----:B------:R1:W1:Y:S01]  /*187e0*/  MUFU.TANH R247, R31 ;  /* 0x0000001f00f77308 */ /* 0x0002620000002400 */
[-C--:B--2---:R-:W-:Y:S02]  /*187f0*/  IADD3 R17, R11, R8.reuse, RZ ;  /* 0x000000080b117210 */ /* 0x084fe40007ffe0ff */
[----:B------:R-:W-:Y:S07]  /*18800*/  IADD3 R16, R9, R8, RZ ;  /* 0x0000000809107210 */ /* 0x000fee0007ffe0ff */
[----:B------:R-:W2:Y:S10]  /*18810*/  MUFU.TANH R244, R244 ;  /* 0x000000f400f47308 */ /* 0x000eb40000002400 */
        /* <DEDUP_REMOVED lines=33> */
.L_x_412:
[----:B------:R-:W-:Y:S04]  /*18a30*/  MOV R6, c[0x0][0x32c] ;  /* 0x0000cb0000067a02 */ /* 0x000fe80000000f00 */
[----:B------:R-:W-:Y:S11]  /*18a40*/  ISETP.NE.AND P0, PT, R6, 0x1, PT ;  /* 0x000000010600780c */ /* 0x000ff60003f05270 */
[----:B------:R-:W-:Y:S02]  /*18a50*/  @!UPT UIADD3 URZ, URZ, URZ, URZ ;  /* 0x0000003f3f3ff290 */ /* 0x000fe4000fffe03f */
[----:B------:R-:W-:Y:S05]  /*18a60*/  @P0 IMAD.HI.U32 R6, R8, c[0x0][0x330], RZ ;  /* 0x0000cc0008060a27 */ /* 0x000fea00078e00ff */
[----:B------:R-:W-:Y:S02]  /*18a70*/  @P0 SHF.R.U32.HI R8, RZ, c[0x0][0x334], R6 ;  /* 0x0000cd00ff080a19 */ /* 0x000fe40000011606 */
.L_x_413:
[----:B------:R-:W-:Y:S05]  /*18a80*/  BSYNC B0 ;  /* 0x0000000000007941 */ /* 0x000fea0003800000 */
.L_x_411:
[----:B-1----:R-:W-:Y:S05]  /*18a90*/  IMAD R19, R8, c[0x0][0x32c], R7 ;  /* 0x0000cb0008137a24 */ /* 0x002fea00078e0207 */
[----:B------:R-:W-:Y:S02]  /*18aa0*/  IADD3 R6, R19, c[0x0][0x32c], RZ ;  /* 0x0000cb0013067a10 */ /* 0x000fe40007ffe0ff */
[----:B------:R-:W-:Y:S02]  /*18ab0*/  IMNMX R16, R16, R19, !PT ;  /* 0x0000001310107217 */ /* 0x000fe40007800200 */
[----:B------:R-:W-:Y:S02]  /*18ac0*/  IMNMX R17, R17, R6, PT ;  /* 0x0000000611117217 */ /* 0x000fe40003800200 */
.L_x_410:
[C---:B--234-:R-:W-:Y:S02]  /*18ad0*/  ISETP.GE.AND P0, PT, R15.reuse, 0x2, PT ;  /* 0x000000020f00780c */ /* 0x05cfe40003f06270 */
[C---:B------:R-:W-:Y:S02]  /*18ae0*/  ISETP.GE.AND P1, PT, R15.reuse, 0x9, PT ;  /* 0x000000090f00780c */ /* 0x040fe40003f26270 */
[----:B------:R-:W-:Y:S02]  /*18af0*/  LOP3.LUT R222, R222, 0xffff7fff, RZ, 0xc0, !PT ;  /* 0xffff7fffdede7812 */ /* 0x000fe400078ec0ff */
[C---:B------:R-:W-:Y:S02]  /*18b00*/  ISETP.GE.AND P6, PT, R15.reuse, 0x49, PT ;  /* 0x000000490f00780c */ /* 0x040fe40003fc6270 */
[C---:B------:R-:W-:Y:S02]  /*18b10*/  ISETP.GE.AND P5, PT, R15.reuse, 0x4a, PT ;  /* 0x0000004a0f00780c */ /* 0x040fe40003fa6270 */
[C---:B------:R-:W-:Y:S02]  /*18b20*/  ISETP.GE.AND P4, PT, R15.reuse, 0x51, PT ;  /* 0x000000510f00780c */ /* 0x040fe40003f86270 */
[----:B------:R-:W-:Y:S02]  /*18b30*/  ISETP.GE.AND P3, PT, R15, 0x52, PT ;  /* 0x000000520f00780c */ /* 0x000fe40003f66270 */
        /* <DEDUP_REMOVED lines=99> */
[C---:B------:R-:W-:Y:S04]  /*19170*/  ISETP.LT.OR P0, PT, R17.reuse, 0x42, P0 ;  /* 0x000000421100780c */ /* 0x040fe80000701670 */
        /* <DEDUP_REMOVED lines=8> */
[C---:B------:R-:W-:Y:S04]  /*19200*/  ISETP.LT.OR P0, PT, R17.reuse, 0x4a, P0 ;  /* 0x0000004a1100780c */ /* 0x040fe80000701670 */
[----:B------:R-:W-:Y:S02]  /*19210*/  FSEL R166, R166, -INF , !P0 ;  /* 0xff800000a6a67808 */ /* 0x000fe40004000000 */
[----:B------:R-:W-:Y:S04]  /*19220*/  ISETP.GT.AND P0, PT, R16, 0x50, !P4 ;  /* 0x000000501000780c */ /* 0x000fe80006704270 */
        /* <DEDUP_REMOVED lines=8> */
[----:B------:R-:W-:Y:S04]  /*192b0*/  ISETP.GT.AND P0, PT, R16, RZ, !P1 ;  /* 0x000000ff1000720c */ /* 0x000fe80004f04270 */
[----:B------:R-:W-:Y:S04]  /*192c0*/  ISETP.LT.OR P0, PT, R17, 0x1, P0 ;  /* 0x000000011100780c */ /* 0x000fe80000701670 */
[----:B------:R-:W-:Y:S01]  /*192d0*/  FSEL R10, R0, -INF , !P0 ;  /* 0xff800000000a7808 */ /* 0x000fe20004000000 */
[----:B------:R-:W-:Y:S01]  /*192e0*/  IMAD.IADD R0, R11, 0x1, R14 ;  /* 0x000000010b007824 */ /* 0x000fe200078e020e */
        /* <DEDUP_REMOVED lines=22> */
.L_x_416:
[----:B------:R-:W-:Y:S04]  /*19450*/  MOV R5, c[0x0][0x32c] ;  /* 0x0000cb0000057a02 */ /* 0x000fe80000000f00 */
[----:B------:R-:W-:Y:S11]  /*19460*/  ISETP.NE.AND P0, PT, R5, 0x1, PT ;  /* 0x000000010500780c */ /* 0x000ff60003f05270 */
[----:B------:R-:W-:Y:S02]  /*19470*/  @!UPT UIADD3 URZ, URZ, URZ, URZ ;  /* 0x0000003f3f3ff290 */ /* 0x000fe4000fffe03f */
[----:B------:R-:W-:Y:S05]  /*19480*/  @P0 IMAD.HI.U32 R5, R14, c[0x0][0x330], RZ ;  /* 0x0000cc000e050a27 */ /* 0x000fea00078e00ff */
[----:B------:R-:W-:Y:S02]  /*19490*/  @P0 SHF.R.U32.HI R14, RZ, c[0x0][0x334], R5 ;  /* 0x0000cd00ff0e0a19 */ /* 0x000fe40000011605 */
.L_x_417:
[----:B------:R-:W-:Y:S05]  /*194a0*/  BSYNC B0 ;  /* 0x0000000000007941 */ /* 0x000fea0003800000 */
.L_x_415:
[----:B------:R-:W-:Y:S05]  /*194b0*/  IMAD R7, R14, c[0x0][0x32c], R7 ;  /* 0x0000cb000e077a24 */ /* 0x000fea00078e0207 */
[----:B------:R-:W-:Y:S02]  /*194c0*/  IADD3 R5, R7, c[0x0][0x32c], RZ ;  /* 0x0000cb0007057a10 */ /* 0x000fe40007ffe0ff */
[----:B------:R-:W-:Y:S02]  /*194d0*/  IMNMX R12, R12, R7, !PT ;  /* 0x000000070c0c7217 */ /* 0x000fe40007800200 */
[----:B------:R-:W-:Y:S02]  /*194e0*/  IMNMX R0, R0, R5, PT ;  /* 0x0000000500007217 */ /* 0x000fe40003800200 */
.L_x_414:
[----:B------:R-:W-:Y:S01]  /*194f0*/  ISETP.GT.AND P0, PT, R12, RZ, !P1 ;  /* 0x000000ff0c00720c */ /* 0x000fe20004f04270 */
[----:B------:R-:W-:Y:S01]  /*19500*/  LDSM.16.MT88.4 R20, [R210+0x100] ;  /* 0x00010000d214783b */ /* 0x000fe20000004200 */
[----:B------:R-:W-:Y:S02]  /*19510*/  LOP3.LUT P1, RZ, R222, 0x800, RZ, 0xc0, !PT ;  /* 0x00000800deff7812 */ /* 0x000fe4000782c0ff */
[----:B------:R-:W-:Y:S02]  /*19520*/  ISETP.LT.OR P0, PT, R0, 0x1, P0 ;  /* 0x000000010000780c */ /* 0x000fe40000701670 */
[----:B------:R-:W-:Y:S02]  /*19530*/  FMNMX.FTZ R5, R10, R3, !PT ;  /* 0x000000030a057209 */ /* 0x000fe40007810000 */
[----:B------:R-:W-:Y:S01]  /*19540*/  FSEL R13, R124, -INF , !P0 ;  /* 0xff8000007c0d7808 */ /* 0x000fe20004000000 */
[----:B------:R-:W-:Y:S01]  /*19550*/  LDSM.16.MT88.4 R28, [R209+0x100] ;  /* 0x00010000d11c783b */ /* 0x000fe20000004200 */
[----:B------:R-:W-:Y:S02]  /*19560*/  LOP3.LUT P0, RZ, R222, 0x8000, RZ, 0xc0, !PT ;  /* 0x00008000deff7812 */ /* 0x000fe4000780c0ff */
[----:B------:R-:W-:Y:S02]  /*19570*/  FMNMX.FTZ R5, R126, R5, !PT ;  /* 0x000000057e057209 */ /* 0x000fe40007810000 */
[----:B------:R-:W-:Y:S02]  /*19580*/  ISETP.GT.AND P0, PT, R12, 0x1, !P0 ;  /* 0x000000010c00780c */ /* 0x000fe40004704270 */
[----:B------:R-:W-:Y:S01]  /*19590*/  FMNMX.FTZ R5, R6, R5, !PT ;  /* 0x0000000506057209 */ /* 0x000fe20007810000 */
[----:B------:R-:W-:Y:S01]  /*195a0*/  LDSM.16.MT88.4 R36, [R208+0x100] ;  /* 0x00010000d024783b */ /* 0x000fe20000004200 */
[----:B------:R-:W-:Y:S02]  /*195b0*/  ISETP.LT.OR P0, PT, R0, 0x2, P0 ;  /* 0x000000020000780c */ /* 0x000fe40000701670 */
[----:B------:R-:W-:Y:S02]  /*195c0*/  FMNMX.FTZ R16, R13, R2, !PT ;  /* 0x000000020d107209 */ /* 0x000fe40007810000 */
[----:B------:R-:W-:Y:S02]  /*195d0*/  FSEL R125, R125, -INF , !P0 ;  /* 0xff8000007d7d7808 */ /* 0x000fe40004000000 */
[----:B------:R-:W-:Y:S01]  /*195e0*/  LOP3.LUT P0, RZ, R222, 0x10000, RZ, 0xc0, !PT ;  /* 0x00010000deff7812 */ /* 0x000fe2000780c0ff */
[----:B------:R-:W-:Y:S01]  /*195f0*/  LDSM.16.MT88.4 R44, [R212+0x3100] ;  /* 0x00310000d42c783b */ /* 0x000fe20000004200 */
        /* <DEDUP_REMOVED lines=35> */
[----:B------:R-:W-:Y:S02]  /*19830*/  LOP3.LUT P1, RZ, R222, 0x1, RZ, 0xc0, !PT ;  /* 0x00000001deff7812 */ /* 0x000fe4000782c0ff */
        /* <DEDUP_REMOVED lines=60> */
[----:B------:R-:W-:Y:S02]  /*19c00*/  ISETP.GT.AND P0, PT, R12, 0x41, !P1 ;  /* 0x000000410c00780c */ /* 0x000fe40004f04270 */
[----:B------:R-:W-:Y:S02]  /*19c10*/  FMNMX.FTZ R16, R185, R16, !PT ;  /* 0x00000010b9107209 */ /* 0x000fe40007810000 */
[----:B------:R-:W-:Y:S02]  /*19c20*/  ISETP.LT.OR P0, PT, R0, 0x42, P0 ;  /* 0x000000420000780c */ /* 0x000fe40000701670 */
[C---:B------:R-:W-:Y:S02]  /*19c30*/  ISETP.GT.AND P1, PT, R12.reuse, 0x58, !P2 ;  /* 0x000000580c00780c */ /* 0x040fe40005724270 */
        /* <DEDUP_REMOVED lines=8> */
[C---:B------:R-:W-:Y:S02]  /*19cc0*/  ISETP.LT.OR P0, PT, R0.reuse, 0x4a, P0 ;  /* 0x0000004a0000780c */ /* 0x040fe40000701670 */
[----:B------:R-:W-:Y:S02]  /*19cd0*/  ISETP.LT.OR P1, PT, R0, 0x59, P1 ;  /* 0x000000590000780c */ /* 0x000fe40000f21670 */
[----:B------:R-:W-:Y:S02]  /*19ce0*/  FSEL R159, R159, -INF , !P0 ;  /* 0xff8000009f9f7808 */ /* 0x000fe40004000000 */
[----:B------:R-:W-:Y:S02]  /*19cf0*/  ISETP.GT.AND P0, PT, R12, 0x50, !P4 ;  /* 0x000000500c00780c */ /* 0x000fe40006704270 */
[----:B------:R-:W-:Y:S02]  /*19d00*/  FMNMX.FTZ R16, R159, R16, !PT ;  /* 0x000000109f107209 */ /* 0x000fe40007810000 */
[----:B------:R-:W-:Y:S02]  /*19d10*/  ISETP.LT.OR P0, PT, R0, 0x51, P0 ;  /* 0x000000510000780c */ /* 0x000fe40000701670 */
[----:B------:R-:W-:Y:S02]  /*19d20*/  FSEL R135, R135, -INF , !P1 ;  /* 0xff80000087877808 */ /* 0x000fe40004800000 */
[----:B------:R-:W-:Y:S02]  /*19d30*/  FSEL R147, R147, -INF , !P0 ;  /* 0xff80000093937808 */ /* 0x000fe40004000000 */
[----:B------:R-:W-:Y:S02]  /*19d40*/  ISETP.GT.AND P0, PT, R12, 0x51, !P3 ;  /* 0x000000510c00780c */ /* 0x000fe40005f04270 */
[----:B------:R-:W-:Y:S02]  /*19d50*/  FMNMX.FTZ R16, R147, R16, !PT ;  /* 0x0000001093107209 */ /* 0x000fe40007810000 */
[----:B------:R-:W-:Y:S02]  /*19d60*/  ISETP.LT.OR P2, PT, R0, 0x52, P0 ;  /* 0x000000520000780c */ /* 0x000fe40000741670 */
[----:B------:R-:W-:Y:S02]  /*19d70*/  ISETP.GT.AND P0, PT, R12, 0x59, !P6 ;  /* 0x000000590c00780c */ /* 0x000fe40007704270 */
[----:B------:R-:W-:Y:S02]  /*19d80*/  FSEL R139, R139, -INF , !P2 ;  /* 0xff8000008b8b7808 */ /* 0x000fe40005000000 */
[----:B------:R-:W-:Y:S02]  /*19d90*/  ISETP.LT.OR P0, PT, R0, 0x5a, P0 ;  /* 0x0000005a0000780c */ /* 0x000fe40000701670 */
[----:B------:R-:W-:Y:S02]  /*19da0*/  FMNMX.FTZ R0, R139, R16, !PT ;  /* 0x000000108b007209 */ /* 0x000fe40007810000 */
[----:B------:R-:W-:Y:S02]  /*19db0*/  FSEL R117, R4, -INF , !P0 ;  /* 0xff80000004757808 */ /* 0x000fe40004000000 */
[----:B------:R-:W-:Y:S02]  /*19dc0*/  FMNMX.FTZ R0, R135, R0, !PT ;  /* 0x0000000087007209 */ /* 0x000fe40007810000 */
[----:B-1----:R-:W-:Y:S02]  /*19dd0*/  FMNMX.FTZ R12, R14, R5, !PT ;  /* 0x000000050e0c7209 */ /* 0x002fe40007810000 */
[----:B------:R-:W-:Y:S03]  /*19de0*/  FMNMX.FTZ R7, R117, R0, !PT ;  /* 0x0000000075077209 */ /* 0x000fe60007810000 */
[----:B------:R-:W1:Y:S08]  /*19df0*/  SHFL.BFLY PT, R15, R12, 0x1, 0x1f ;  /* 0x0c201f000c0f7f89 */ /* 0x000e7000000e0000 */
[----:B------:R-:W2:Y:S01]  /*19e00*/  SHFL.BFLY PT, R4, R7, 0x2, 0x1f ;  /* 0x0c401f0007047f89 */ /* 0x000ea200000e0000 */
[----:B-1----:R-:W-:Y:S04]  /*19e10*/  FMNMX.FTZ R0, R12, R15, !PT ;  /* 0x0000000f0c007209 */ /* 0x002fe80007810000 */
[C---:B------:R-:W-:Y:S01]  /*19e20*/  FSETP.NEU.FTZ.AND P0, PT, R0.reuse, -INF , PT ;  /* 0xff8000000000780b */ /* 0x040fe20003f1d000 */
[----:B------:R-:W-:Y:S01]  /*19e30*/  FMUL.FTZ R149, R0, c[0x0][0x2d0] ;  /* 0x0000b40000957a20 */ /* 0x000fe20000410000 */
[----:B--2---:R-:W-:Y:S04]  /*19e40*/  FMNMX.FTZ R5, R7, R4, !PT ;  /* 0x0000000407057209 */ /* 0x004fe80007810000 */
[----:B------:R-:W-:Y:S01]  /*19e50*/  FSEL R149, R149, RZ, P0 ;  /* 0x000000ff95957208 */ /* 0x000fe20000000000 */
[----:B------:R-:W1:Y:S04]  /*19e60*/  SHFL.BFLY PT, R4, R5, 0x1, 0x1f ;  /* 0x0c201f0005047f89 */ /* 0x000e6800000e0000 */
        /* <DEDUP_REMOVED lines=9> */
[--C-:B------:R-:W-:Y:S02]  /*19f00*/  FFMA.FTZ R138, R50, c[0x0][0x2d0], -R149.reuse ;  /* 0x0000b400328a7a23 */ /* 0x100fe40000010895 */
[--C-:B------:R-:W-:Y:S01]  /*19f10*/  FFMA.FTZ R145, R48, c[0x0][0x2d0], -R149.reuse ;  /* 0x0000b40030917a23 */ /* 0x100fe20000010895 */
[----:B------:R-:W-:Y:S01]  /*19f20*/  MUFU.EX2 R128, R128 ;  /* 0x0000008000807308 */ /* 0x000fe20000000800 */
        /* <DEDUP_REMOVED lines=9> */
[----:B------:R-:W-:Y:S01]  /*19fc0*/  FSEL R5, R116, RZ, P0 ;  /* 0x000000ff74057208 */ /* 0x000fe20000000000 */
[--C-:B------:R-:W-:Y:S01]  /*19fd0*/  FFMA.FTZ R240, R240, c[0x0][0x2d0], -R149.reuse ;  /* 0x0000b400f0f07a23 */ /* 0x100fe20000010895 */
[----:B------:R-:W-:Y:S01]  /*19fe0*/  FSEL R134, R134, RZ, P0 ;  /* 0x000000ff86867208 */ /* 0x000fe20000000000 */
[--C-:B------:R-:W-:Y:S01]  /*19ff0*/  FFMA.FTZ R242, R242, c[0x0][0x2d0], -R149.reuse ;  /* 0x0000b400f2f27a23 */ /* 0x100fe20000010895 */
[----:B------:R-:W-:Y:S01]  /*1a000*/  ISETP.GT.AND P0, PT, R192, R223, PT ;  /* 0x000000dfc000720c */ /* 0x000fe20003f04270 */
[----:B------:R-:W-:Y:S02]  /*1a010*/  FADD.FTZ R5, -R5, R2 ;  /* 0x0000000205057221 */ /* 0x000fe40000010100 */
[--C-:B------:R-:W-:Y:S01]  /*1a020*/  FFMA.FTZ R133, R13, c[0x0][0x2d0], -R134.reuse ;  /* 0x0000b4000d857a23 */ /* 0x100fe20000010886 */
[----:B------:R-:W2:Y:S01]  /*1a030*/  MUFU.EX2 R119, R119 ;  /* 0x0000007700777308 */ /* 0x000ea20000000800 */
[----:B------:R-:W3:Y:S01]  /*1a040*/  LDSM.16.MT88.4 R12, [R212+0x100] ;  /* 0x00010000d40c783b */ /* 0x000ee20000004200 */
[--C-:B------:R-:W-:Y:S02]  /*1a050*/  FFMA.FTZ R131, R11, c[0x0][0x2d0], -R134.reuse ;  /* 0x0000b4000b837a23 */ /* 0x100fe40000010886 */
[--C-:B------:R-:W-:Y:S02]  /*1a060*/  FFMA.FTZ R130, R9, c[0x0][0x2d0], -R134.reuse ;  /* 0x0000b40009827a23 */ /* 0x100fe40000010886 */
[--C-:B------:R-:W-:Y:S02]  /*1a070*/  FFMA.FTZ R132, R125, c[0x0][0x2d0], -R134.reuse ;  /* 0x0000b4007d847a23 */ /* 0x100fe40000010886 */
[----:B------:R-:W-:Y:S02]  /*1a080*/  FMUL.FTZ R2, R5, c[0x0][0x2d0] ;  /* 0x0000b40005027a20 */ /* 0x000fe40000410000 */
[----:B------:R-:W4:Y:S01]  /*1a090*/  MUFU.EX2 R129, R129 ;  /* 0x0000008100817308 */ /* 0x000f220000000800 */
        /* <DEDUP_REMOVED lines=8> */
[----:B--2---:R-:W-:Y:S01]  /*1a120*/  F2FP.PACK_AB R124, R119, R128 ;  /* 0x00000080777c723e */ /* 0x004fe200000000ff */
[C---:B------:R-:W-:Y:S02]  /*1a130*/  FMUL.FTZ R17, R3.reuse, R101 ;  /* 0x0000006503117220 */ /* 0x040fe40000410000 */
[C---:B------:R-:W-:Y:S02]  /*1a140*/  FMUL.FTZ R24, R3.reuse, R92 ;  /* 0x0000005c03187220 */ /* 0x040fe40000410000 */
[C---:B------:R-:W-:Y:S01]  /*1a150*/  FMUL.FTZ R25, R3.reuse, R93 ;  /* 0x0000005d03197220 */ /* 0x040fe20000410000 */
[----:B------:R-:W-:Y:S01]  /*1a160*/  MUFU.EX2 R133, R133 ;  /* 0x0000008500857308 */ /* 0x000fe20000000800 */
[C---:B------:R-:W-:Y:S02]  /*1a170*/  FMUL.FTZ R32, R3.reuse, R84 ;  /* 0x0000005403207220 */ /* 0x040fe40000410000 */
[----:B------:R-:W-:Y:S01]  /*1a180*/  FMUL.FTZ R33, R3, R85 ;  /* 0x0000005503217220 */ /* 0x000fe20000410000 */
[----:B----4-:R-:W-:Y:S01]  /*1a190*/  F2FP.PACK_AB R126, R129, R118 ;  /* 0x00000076817e723e */ /* 0x010fe200000000ff */
[C---:B------:R-:W-:Y:S02]  /*1a1a0*/  FMUL.FTZ R40, R3.reuse, R76 ;  /* 0x0000004c03287220 */ /* 0x040fe40000410000 */
[C---:B------:R-:W-:Y:S02]  /*1a1b0*/  FMUL.FTZ R41, R3.reuse, R77 ;  /* 0x0000004d03297220 */ /* 0x040fe40000410000 */
[C---:B------:R-:W-:Y:S01]  /*1a1c0*/  FMUL.FTZ R48, R3.reuse, R68 ;  /* 0x0000004403307220 */ /* 0x040fe20000410000 */
[----:B------:R-:W2:Y:S01]  /*1a1d0*/  MUFU.EX2 R132, R132 ;  /* 0x0000008400847308 */ /* 0x000ea20000000800 */
[C---:B------:R-:W-:Y:S02]  /*1a1e0*/  FMUL.FTZ R49, R3.reuse, R69 ;  /* 0x0000004503317220 */ /* 0x040fe40000410000 */
[C---:B------:R-:W-:Y:S02]  /*1a1f0*/  FMUL.FTZ R52, R3.reuse, R52 ;  /* 0x0000003403347220 */ /* 0x040fe40000410000 */
[C---:B-1----:R-:W-:Y:S02]  /*1a200*/  FMUL.FTZ R6, R2.reuse, R114 ;  /* 0x0000007202067220 */ /* 0x042fe40000410000 */
        /* <DEDUP_REMOVED lines=9> */
[----:B------:R-:W1:Y:S01]  /*1a2a0*/  MUFU.EX2 R130, R130 ;  /* 0x0000008200827308 */ /* 0x000e620000000800 */
[C---:B------:R-:W-:Y:S01]  /*1a2b0*/  FMUL.FTZ R34, R2.reuse, R86 ;  /* 0x0000005602227220 */ /* 0x040fe20000410000 */
[----:B------:R-:W-:Y:S01]  /*1a2c0*/  LDSM.16.MT88.4 R92, [R208+0x4900] ;  /* 0x00490000d05c783b */ /* 0x000fe20000004200 */
[----:B------:R-:W-:Y:S01]  /*1a2d0*/  FMUL.FTZ R35, R2, R87 ;  /* 0x0000005702237220 */ /* 0x000fe20000410000 */
[----:B--2---:R-:W-:Y:S01]  /*1a2e0*/  F2FP.PACK_AB R125, R132, R133 ;  /* 0x00000085847d723e */ /* 0x004fe200000000ff */
[C---:B------:R-:W-:Y:S02]  /*1a2f0*/  FMUL.FTZ R42, R2.reuse, R78 ;  /* 0x0000004e022a7220 */ /* 0x040fe40000410000 */
[C---:B------:R-:W-:Y:S02]  /*1a300*/  FMUL.FTZ R43, R2.reuse, R79 ;  /* 0x0000004f022b7220 */ /* 0x040fe40000410000 */
[C---:B------:R-:W-:Y:S01]  /*1a310*/  FMUL.FTZ R50, R2.reuse, R70 ;  /* 0x0000004602327220 */ /* 0x040fe20000410000 */
[----:B------:R-:W2:Y:S01]  /*1a320*/  LDSM.16.MT88.4 R84, [R210+0x3100] ;  /* 0x00310000d254783b */ /* 0x000ea20000004200 */
[C---:B------:R-:W-:Y:S01]  /*1a330*/  FMUL.FTZ R51, R2.reuse, R71 ;  /* 0x0000004702337220 */ /* 0x040fe20000410000 */
[----:B------:R-:W-:Y:S01]  /*1a340*/  MUFU.EX2 R238, R238 ;  /* 0x000000ee00ee7308 */ /* 0x000fe20000000800 */
[C---:B------:R-:W-:Y:S02]  /*1a350*/  FMUL.FTZ R53, R3.reuse, R53 ;  /* 0x0000003503357220 */ /* 0x040fe40000410000 */
[C---:B------:R-:W-:Y:S02]  /*1a360*/  FMUL.FTZ R54, R2.reuse, R54 ;  /* 0x0000003602367220 */ /* 0x040fe40000410000 */
[C---:B------:R-:W-:Y:S01]  /*1a370*/  FMUL.FTZ R55, R2.reuse, R55 ;  /* 0x0000003702377220 */ /* 0x040fe20000410000 */
[----:B------:R-:W4:Y:S01]  /*1a380*/  LDSM.16.MT88.4 R76, [R209+0x3100] ;  /* 0x00310000d14c783b */ /* 0x000f220000004200 */
[C---:B------:R-:W-:Y:S02]  /*1a390*/  FMUL.FTZ R56, R3.reuse, R56 ;  /* 0x0000003803387220 */ /* 0x040fe40000410000 */
[C---:B------:R-:W-:Y:S01]  /*1a3a0*/  FMUL.FTZ R57, R3.reuse, R57 ;  /* 0x0000003903397220 */ /* 0x040fe20000410000 */
[----:B------:R-:W-:Y:S01]  /*1a3b0*/  MUFU.EX2 R184, R184 ;  /* 0x000000b800b87308 */ /* 0x000fe20000000800 */
[----:B------:R-:W-:Y:S01]  /*1a3c0*/  FMUL.FTZ R58, R2, R58 ;  /* 0x0000003a023a7220 */ /* 0x000fe20000410000 */
[----:B-1----:R-:W-:Y:S01]  /*1a3d0*/  F2FP.PACK_AB R127, R130, R131 ;  /* 0x00000083827f723e */ /* 0x002fe200000000ff */
[C---:B------:R-:W-:Y:S01]  /*1a3e0*/  FMUL.FTZ R59, R2.reuse, R59 ;  /* 0x0000003b023b7220 */ /* 0x040fe20000410000 */
[----:B------:R-:W1:Y:S01]  /*1a3f0*/  LDSM.16.MT88.4 R68, [R208+0x3100] ;  /* 0x00310000d044783b */ /* 0x000e620000004200 */
[C---:B------:R-:W-:Y:S02]  /*1a400*/  FMUL.FTZ R60, R3.reuse, R60 ;  /* 0x0000003c033c7220 */ /* 0x040fe40000410000 */
[C---:B------:R-:W-:Y:S02]  /*1a410*/  FMUL.FTZ R61, R3.reuse, R61 ;  /* 0x0000003d033d7220 */ /* 0x040fe40000410000 */
[C---:B---3--:R-:W-:Y:S01]  /*1a420*/  HMMA.16816.F32 R4, R124.reuse, R12, R4 ;  /* 0x0000000c7c04723c */ /* 0x048fe20000001804 */
[----:B------:R-:W-:Y:S02]  /*1a430*/  MUFU.EX2 R165, R165 ;  /* 0x000000a500a57308 */ /* 0x000fe40000000800 */
[----:B------:R-:W-:Y:S02]  /*1a440*/  LDSM.16.MT88.4 R100, [R210+0x2900] ;  /* 0x00290000d264783b */ /* 0x000fe40000004200 */
[C---:B------:R-:W-:Y:S02]  /*1a450*/  FMUL.FTZ R62, R2.reuse, R62 ;  /* 0x0000003e023e7220 */ /* 0x040fe40000410000 */
[C---:B------:R-:W-:Y:S01]  /*1a460*/  FMUL.FTZ R12, R3.reuse, R104 ;  /* 0x00000068030c7220 */ /* 0x040fe20000410000 */
[C---:B------:R-:W-:Y:S03]  /*1a470*/  HMMA.16816.F32 R8, R124.reuse, R14, R8 ;  /* 0x0000000e7c08723c */ /* 0x040fe60000001808 */
[----:B------:R-:W-:Y:S01]  /*1a480*/  MUFU.EX2 R161, R161 ;  /* 0x000000a100a17308 */ /* 0x000fe20000000800 */
[C---:B------:R-:W-:Y:S02]  /*1a490*/  FMUL.FTZ R13, R3.reuse, R105 ;  /* 0x00000069030d7220 */ /* 0x040fe40000410000 */
[C---:B------:R-:W-:Y:S02]  /*1a4a0*/  FMUL.FTZ R63, R2.reuse, R63 ;  /* 0x0000003f023f7220 */ /* 0x040fe40000410000 */
[C---:B------:R-:W-:Y:S04]  /*1a4b0*/  FMUL.FTZ R14, R2.reuse, R106 ;  /* 0x0000006a020e7220 */ /* 0x040fe80000410000 */
[C---:B------:R-:W-:Y:S01]  /*1a4c0*/  FMUL.FTZ R15, R2.reuse, R107 ;  /* 0x0000006b020f7220 */ /* 0x040fe20000410000 */
[----:B------:R-:W-:Y:S01]  /*1a4d0*/  MUFU.EX2 R136, R136 ;  /* 0x0000008800887308 */ /* 0x000fe20000000800 */
[C---:B------:R-:W-:Y:S02]  /*1a4e0*/  FMUL.FTZ R64, R3.reuse, R64 ;  /* 0x0000004003407220 */ /* 0x040fe40000410000 */
[----:B------:R-:W-:Y:S02]  /*1a4f0*/  FMUL.FTZ R65, R3, R65 ;  /* 0x0000004103417220 */ /* 0x000fe40000410000 */
[C---:B------:R-:W-:Y:S01]  /*1a500*/  FMUL.FTZ R66, R2.reuse, R66 ;  /* 0x0000004202427220 */ /* 0x040fe20000410000 */
[C---:B------:R-:W-:Y:S03]  /*1a510*/  HMMA.16816.F32 R12, R124.reuse, R20, R12 ;  /* 0x000000147c0c723c */ /* 0x040fe6000000180c */
[C---:B------:R-:W-:Y:S01]  /*1a520*/  FMUL.FTZ R67, R2.reuse, R67 ;  /* 0x0000004302437220 */ /* 0x040fe20000410000 */
[----:B------:R-:W3:Y:S01]  /*1a530*/  MUFU.EX2 R137, R137 ;  /* 0x0000008900897308 */ /* 0x000ee20000000800 */
[--C-:B------:R-:W-:Y:S02]  /*1a540*/  FFMA.FTZ R148, R167, c[0x0][0x2d0], -R134.reuse ;  /* 0x0000b400a7947a23 */ /* 0x100fe40000010886 */
[C---:B------:R-:W-:Y:S01]  /*1a550*/  FMUL.FTZ R20, R3.reuse, R96 ;  /* 0x0000006003147220 */ /* 0x040fe20000410000 */
[C---:B------:R-:W-:Y:S04]  /*1a560*/  HMMA.16816.F32 R16, R124.reuse, R22, R16 ;  /* 0x000000167c10723c */ /* 0x040fe80000001810 */
[----:B------:R-:W-:Y:S02]  /*1a570*/  FMUL.FTZ R21, R3, R97 ;  /* 0x0000006103157220 */ /* 0x000fe40000410000 */
[----:B------:R-:W-:Y:S01]  /*1a580*/  MUFU.EX2 R138, R138 ;  /* 0x0000008a008a7308 */ /* 0x000fe20000000800 */
[C---:B------:R-:W-:Y:S02]  /*1a590*/  FMUL.FTZ R22, R2.reuse, R98 ;  /* 0x0000006202167220 */ /* 0x040fe40000410000 */
[----:B------:R-:W-:Y:S03]  /*1a5a0*/  FMUL.FTZ R23, R2, R99 ;  /* 0x0000006302177220 */ /* 0x000fe60000410000 */
        /* <DEDUP_REMOVED lines=8> */
[----:B------:R-:W-:Y:S01]  /*1a630*/  MUFU.EX2 R148, R148 ;  /* 0x0000009400947308 */ /* 0x000fe20000000800 */
[----:B------:R-:W-:Y:S02]  /*1a640*/  FMUL.FTZ R29, R3, R89 ;  /* 0x00000059031d7220 */ /* 0x000fe40000410000 */
[--C-:B------:R-:W-:Y:S02]  /*1a650*/  FFMA.FTZ R167, R164, c[0x0][0x2d0], -R149.reuse ;  /* 0x0000b400a4a77a23 */ /* 0x100fe40000010895 */
[C---:B------:R-:W-:Y:S04]  /*1a660*/  FMUL.FTZ R30, R2.reuse, R90 ;  /* 0x0000005a021e7220 */ /* 0x040fe80000410000 */
[C---:B------:R-:W-:Y:S01]  /*1a670*/  FMUL.FTZ R31, R2.reuse, R91 ;  /* 0x0000005b021f7220 */ /* 0x040fe20000410000 */
[----:B------:R-:W5:Y:S01]  /*1a680*/  MUFU.EX2 R151, R151 ;  /* 0x0000009700977308 */ /* 0x000f620000000800 */
        /* <DEDUP_REMOVED lines=10> */
[----:B------:R-:W1:Y:S01]  /*1a730*/  MUFU.EX2 R158, R158 ;  /* 0x0000009e009e7308 */ /* 0x000e620000000800 */
        /* <DEDUP_REMOVED lines=16> */
[----:B------:R-:W-:Y:S01]  /*1a840*/  MUFU.EX2 R247, R247 ;  /* 0x000000f700f77308 */ /* 0x000fe20000000800 */
[----:B------:R-:W3:Y:S01]  /*1a850*/  LDSM.16.MT88.4 R72, [R212+0x900] ;  /* 0x00090000d448783b */ /* 0x000ee20000004200 */
[--C-:B------:R-:W-:Y:S02]  /*1a860*/  FFMA.FTZ R166, R185, c[0x0][0x2d0], -R134.reuse ;  /* 0x0000b400b9a67a23 */ /* 0x100fe40000010886 */
[--C-:B------:R-:W-:Y:S02]  /*1a870*/  FFMA.FTZ R245, R245, c[0x0][0x2d0], -R134.reuse ;  /* 0x0000b400f5f57a23 */ /* 0x100fe40000010886 */
[C---:B--2---:R-:W-:Y:S03]  /*1a880*/  HMMA.16816.F32 R44, R124.reuse, R84, R44 ;  /* 0x000000547c2c723c */ /* 0x044fe6000000182c */
        /* <DEDUP_REMOVED lines=9> */
[C---:B----4-:R-:W-:Y:S04]  /*1a920*/  HMMA.16816.F32 R52, R124.reuse, R76, R52 ;  /* 0x0000004c7c34723c */ /* 0x050fe80000001834 */
[--C-:B------:R-:W-:Y:S02]  /*1a930*/  FFMA.FTZ R146, R146, c[0x0][0x2d0], -R149.reuse ;  /* 0x0000b40092927a23 */ /* 0x100fe40000010895 */
[----:B------:R-:W-:Y:S02]  /*1a940*/  FFMA.FTZ R149, R144, c[0x0][0x2d0], -R149 ;  /* 0x0000b40090957a23 */ /* 0x000fe40000010895 */
[C---:B------:R-:W-:Y:S01]  /*1a950*/  HMMA.16816.F32 R56, R124.reuse, R78, R56 ;  /* 0x0000004e7c38723c */ /* 0x040fe20000001838 */
[----:B------:R-:W2:Y:S01]  /*1a960*/  LDSM.16.MT88.4 R76, [R210+0x900] ;  /* 0x00090000d24c783b */ /* 0x000ea20000004200 */
[----:B------:R-:W-:Y:S02]  /*1a970*/  MUFU.EX2 R236, R236 ;  /* 0x000000ec00ec7308 */ /* 0x000fe40000000800 */
[--C-:B------:R-:W-:Y:S02]  /*1a980*/  FFMA.FTZ R144, R147, c[0x0][0x2d0], -R134.reuse ;  /* 0x0000b40093907a23 */ /* 0x100fe40000010886 */
[--C-:B------:R-:W-:Y:S02]  /*1a990*/  FFMA.FTZ R139, R139, c[0x0][0x2d0], -R134.reuse ;  /* 0x0000b4008b8b7a23 */ /* 0x100fe40000010886 */
[C---:B-1----:R-:W-:Y:S04]  /*1a9a0*/  HMMA.16816.F32 R60, R124.reuse, R68, R60 ;  /* 0x000000447c3c723c */ /* 0x042fe8000000183c */
[----:B------:R-:W-:Y:S01]  /*1a9b0*/  MUFU.EX2 R162, R162 ;  /* 0x000000a200a27308 */ /* 0x000fe20000000800 */
[--C-:B------:R-:W-:Y:S02]  /*1a9c0*/  FFMA.FTZ R135, R135, c[0x0][0x2d0], -R134.reuse ;  /* 0x0000b40087877a23 */ /* 0x100fe40000010886 */
[----:B---3--:R-:W-:Y:S01]  /*1a9d0*/  F2FP.PACK_AB R68, R137, R136 ;  /* 0x000000888944723e */ /* 0x008fe200000000ff */
[----:B------:R-:W-:Y:S04]  /*1a9e0*/  HMMA.16816.F32 R64, R124, R70, R64 ;  /* 0x000000467c40723c */ /* 0x000fe80000001840 */
[----:B-----5:R-:W-:Y:S01]  /*1a9f0*/  F2FP.PACK_AB R69, R151, R148 ;  /* 0x000000949745723e */ /* 0x020fe200000000ff */
[----:B------:R-:W-:Y:S01]  /*1aa00*/  FFMA.FTZ R134, R117, c[0x0][0x2d0], -R134 ;  /* 0x0000b40075867a23 */ /* 0x000fe20000010886 */
[----:B------:R-:W1:Y:S01]  /*1aa10*/  MUFU.EX2 R167, R167 ;  /* 0x000000a700a77308 */ /* 0x000e620000000800 */
[----:B------:R-:W-:Y:S01]  /*1aa20*/  F2FP.PACK_AB R70, R145, R138 ;  /* 0x0000008a9146723e */ /* 0x000fe200000000ff */
[----:B------:R-:W-:Y:S01]  /*1aa30*/  FFMA.FTZ R128, R3, R232, R128 ;  /* 0x000000e803807223 */ /* 0x000fe20000010080 */
[----:B------:R-:W-:Y:S03]  /*1aa40*/  F2FP.PACK_AB R71, R158, R157 ;  /* 0x0000009d9e47723e */ /* 0x000fe600000000ff */
[----:B------:R-:W-:Y:S02]  /*1aa50*/  FFMA.FTZ R133, R2, R231, R133 ;  /* 0x000000e702857223 */ /* 0x000fe40000010085 */
[----:B------:R-:W-:Y:S02]  /*1aa60*/  FADD.FTZ R119, R119, R128 ;  /* 0x0000008077777221 */ /* 0x000fe40000010000 */
[C---:B------:R-:W-:Y:S01]  /*1aa70*/  HMMA.16816.F32 R4, R68.reuse, R72, R4 ;  /* 0x000000484404723c */ /* 0x040fe20000001804 */
[----:B------:R-:W-:Y:S04]  /*1aa80*/  MUFU.EX2 R164, R164 ;  /* 0x000000a400a47308 */ /* 0x000fe80000000800 */
[----:B------:R-:W-:Y:S02]  /*1aa90*/  FADD.FTZ R132, R132, R133 ;  /* 0x0000008584847221 */ /* 0x000fe40000010000 */
[----:B------:R-:W-:Y:S01]  /*1aaa0*/  FADD.FTZ R118, R118, R119 ;  /* 0x0000007776767221 */ /* 0x000fe20000010000 */
[C---:B------:R-:W-:Y:S01]  /*1aab0*/  HMMA.16816.F32 R8, R68.reuse, R74, R8 ;  /* 0x0000004a4408723c */ /* 0x040fe20000001808 */
[----:B------:R-:W3:Y:S02]  /*1aac0*/  LDSM.16.MT88.4 R72, [R210+0x3900] ;  /* 0x00390000d248783b */ /* 0x000ee40000004200 */
[----:B------:R-:W4:Y:S01]  /*1aad0*/  MUFU.EX2 R187, R187 ;  /* 0x000000bb00bb7308 */ /* 0x000f220000000800 */
[----:B------:R-:W-:Y:S02]  /*1aae0*/  FADD.FTZ R3, R131, R132 ;  /* 0x0000008483037221 */ /* 0x000fe40000010000 */
[----:B------:R-:W-:Y:S02]  /*1aaf0*/  FADD.FTZ R129, R129, R118 ;  /* 0x0000007681817221 */ /* 0x000fe40000010000 */
[C---:B--2---:R-:W-:Y:S04]  /*1ab00*/  HMMA.16816.F32 R12, R68.reuse, R76, R12 ;  /* 0x0000004c440c723c */ /* 0x044fe8000000180c */
[----:B------:R-:W-:Y:S01]  /*1ab10*/  FADD.FTZ R3, R130, R3 ;  /* 0x0000000382037221 */ /* 0x000fe20000010000 */
[----:B------:R-:W-:Y:S01]  /*1ab20*/  MUFU.EX2 R186, R186 ;  /* 0x000000ba00ba7308 */ /* 0x000fe20000000800 */
[----:B------:R-:W-:Y:S02]  /*1ab30*/  FADD.FTZ R136, R136, R129 ;  /* 0x0000008188887221 */ /* 0x000fe40000010000 */
[C---:B------:R-:W-:Y:S01]  /*1ab40*/  HMMA.16816.F32 R16, R68.reuse, R78, R16 ;  /* 0x0000004e4410723c */ /* 0x040fe20000001810 */
[----:B------:R-:W2:Y:S03]  /*1ab50*/  LDSM.16.MT88.4 R76, [R209+0x3900] ;  /* 0x00390000d14c783b */ /* 0x000ea60000004200 */
        /* <DEDUP_REMOVED lines=13> */
[----:B------:R-:W-:Y:S03]  /*1ac30*/  FADD.FTZ R3, R158, R3 ;  /* 0x000000039e037221 */ /* 0x000fe60000010000 */
[C---:B------:R-:W-:Y:S01]  /*1ac40*/  HMMA.16816.F32 R32, R68.reuse, R86, R32 ;  /* 0x000000564420723c */ /* 0x040fe20000001820 */
[----:B------:R-:W-:Y:S05]  /*1ac50*/  LDSM.16.MT88.4 R84, [R210+0x1100] ;  /* 0x00110000d254783b */ /* 0x000fea0000004200 */
[----:B------:R-:W-:Y:S02]  /*1ac60*/  MUFU.EX2 R239, R239 ;  /* 0x000000ef00ef7308 */ /* 0x000fe40000000800 */
        /* <DEDUP_REMOVED lines=9> */
[C---:B--2---:R-:W-:Y:S08]  /*1ad00*/  HMMA.16816.F32 R52, R68.reuse, R76, R52 ;  /* 0x0000004c4434723c */ /* 0x044ff00000001834 */
[C---:B------:R-:W-:Y:S01]  /*1ad10*/  HMMA.16816.F32 R56, R68.reuse, R78, R56 ;  /* 0x0000004e4438723c */ /* 0x040fe20000001838 */
[----:B------:R-:W2:Y:S01]  /*1ad20*/  LDSM.16.MT88.4 R76, [R209+0x1100] ;  /* 0x00110000d14c783b */ /* 0x000ea20000004200 */
        /* <DEDUP_REMOVED lines=9> */
[----:B----4-:R-:W-:Y:S01]  /*1adc0*/  F2FP.PACK_AB R69, R187, R164 ;  /* 0x000000a4bb45723e */ /* 0x010fe200000000ff */
[----:B------:R-:W-:Y:S01]  /*1add0*/  FADD.FTZ R164, R164, R3 ;  /* 0x00000003a4a47221 */ /* 0x000fe20000010000 */
[----:B-----5:R-:W-:Y:S01]  /*1ade0*/  F2FP.PACK_AB R71, R233, R186 ;  /* 0x000000bae947723e */ /* 0x020fe200000000ff */
[----:B------:R-:W-:Y:S01]  /*1adf0*/  FADD.FTZ R163, R160, R163 ;  /* 0x000000a3a0a37221 */ /* 0x000fe20000010000 */
[----:B------:R-:W4:Y:S01]  /*1ae00*/  MUFU.EX2 R159, R159 ;  /* 0x0000009f009f7308 */ /* 0x000f220000000800 */
        /* <DEDUP_REMOVED lines=9> */
[----:B------:R-:W5:Y:S01]  /*1aea0*/  MUFU.EX2 R149, R149 ;  /* 0x0000009500957308 */ /* 0x000f620000000800 */
[C---:B------:R-:W-:Y:S04]  /*1aeb0*/  HMMA.16816.F32 R12, R68.reuse, R84, R12 ;  /* 0x00000054440c723c */ /* 0x040fe8000000180c */
[----:B----4-:R-:W-:Y:S04]  /*1aec0*/  F2FP.PACK_AB R124, R159, R156 ;  /* 0x0000009c9f7c723e */ /* 0x010fe800000000ff */
[C---:B------:R-:W-:Y:S01]  /*1aed0*/  HMMA.16816.F32 R16, R68.reuse, R86, R16 ;  /* 0x000000564410723c */ /* 0x040fe20000001810 */
[----:B------:R-:W4:Y:S01]  /*1aee0*/  LDSM.16.MT88.4 R84, [R210+0x4100] ;  /* 0x00410000d254783b */ /* 0x000f220000004200 */
[----:B------:R-:W-:Y:S06]  /*1aef0*/  MUFU.EX2 R144, R144 ;  /* 0x0000009000907308 */ /* 0x000fec0000000800 */
[C---:B--2---:R-:W-:Y:S04]  /*1af00*/  HMMA.16816.F32 R20, R68.reuse, R76, R20 ;  /* 0x0000004c4414723c */ /* 0x044fe80000001814 */
[----:B------:R-:W2:Y:S01]  /*1af10*/  MUFU.EX2 R139, R139 ;  /* 0x0000008b008b7308 */ /* 0x000ea20000000800 */
[----:B-----5:R-:W-:Y:S03]  /*1af20*/  F2FP.PACK_AB R126, R149, R146 ;  /* 0x00000092957e723e */ /* 0x020fe600000000ff */
[C---:B------:R-:W-:Y:S01]  /*1af30*/  HMMA.16816.F32 R24, R68.reuse, R78, R24 ;  /* 0x0000004e4418723c */ /* 0x040fe20000001818 */
[----:B------:R-:W5:Y:S05]  /*1af40*/  LDSM.16.MT88.4 R76, [R209+0x4100] ;  /* 0x00410000d14c783b */ /* 0x000f6a0000004200 */
[----:B------:R-:W-:Y:S02]  /*1af50*/  MUFU.EX2 R135, R135 ;  /* 0x0000008700877308 */ /* 0x000fe40000000800 */
[C---:B-1----:R-:W-:Y:S08]  /*1af60*/  HMMA.16816.F32 R28, R68.reuse, R80, R28 ;  /* 0x00000050441c723c */ /* 0x042ff0000000181c */
[C---:B------:R-:W-:Y:S01]  /*1af70*/  HMMA.16816.F32 R32, R68.reuse, R82, R32 ;  /* 0x000000524420723c */ /* 0x040fe20000001820 */
[----:B------:R-:W1:Y:S01]  /*1af80*/  LDSM.16.MT88.4 R80, [R212+0x1900] ;  /* 0x00190000d450783b */ /* 0x000e620000004200 */
[----:B------:R-:W5:Y:S02]  /*1af90*/  MUFU.EX2 R134, R134 ;  /* 0x0000008600867308 */ /* 0x000f640000000800 */
[----:B--2---:R-:W-:Y:S04]  /*1afa0*/  F2FP.PACK_AB R125, R139, R144 ;  /* 0x000000908b7d723e */ /* 0x004fe800000000ff */
[C---:B---3--:R-:W-:Y:S08]  /*1afb0*/  HMMA.16816.F32 R36, R68.reuse, R72, R36 ;  /* 0x000000484424723c */ /* 0x048ff00000001824 */
[C---:B------:R-:W-:Y:S01]  /*1afc0*/  HMMA.16816.F32 R40, R68.reuse, R74, R40 ;  /* 0x0000004a4428723c */ /* 0x040fe20000001828 */
[----:B------:R-:W2:Y:S07]  /*1afd0*/  LDSM.16.MT88.4 R72, [R210+0x1900] ;  /* 0x00190000d248783b */ /* 0x000eae0000004200 */
[C---:B----4-:R-:W-:Y:S04]  /*1afe0*/  HMMA.16816.F32 R44, R68.reuse, R84, R44 ;  /* 0x00000054442c723c */ /* 0x050fe8000000182c */
[----:B-----5:R-:W-:Y:S04]  /*1aff0*/  F2FP.PACK_AB R127, R134, R135 ;  /* 0x00000087867f723e */ /* 0x020fe800000000ff */
[C---:B------:R-:W-:Y:S01]  /*1b000*/  HMMA.16816.F32 R48, R68.reuse, R86, R48 ;  /* 0x000000564430723c */ /* 0x040fe20000001830 */
[----:B------:R-:W-:Y:S07]  /*1b010*/  LDSM.16.MT88.4 R84, [R208+0x1900] ;  /* 0x00190000d054783b */ /* 0x000fee0000004200 */
[C---:B------:R-:W-:Y:S08]  /*1b020*/  HMMA.16816.F32 R52, R68.reuse, R76, R52 ;  /* 0x0000004c4434723c */ /* 0x040ff00000001834 */
[C---:B------:R-:W-:Y:S01]  /*1b030*/  HMMA.16816.F32 R56, R68.reuse, R78, R56 ;  /* 0x0000004e4438723c */ /* 0x040fe20000001838 */
[----:B------:R-:W3:Y:S07]  /*1b040*/  LDSM.16.MT88.4 R76, [R209+0x1900] ;  /* 0x00190000d14c783b */ /* 0x000eee0000004200 */
        /* <DEDUP_REMOVED lines=12> */
[C---:B-1----:R-:W-:Y:S03]  /*1b110*/  HMMA.16816.F32 R4, R68.reuse, R80, R4 ;  /* 0x000000504404723c */ /* 0x042fe60000001804 */
[----:B------:R-:W-:Y:S02]  /*1b120*/  FADD.FTZ R3, R245, R244 ;  /* 0x000000f4f5037221 */ /* 0x000fe40000010000 */
[----:B------:R-:W-:Y:S02]  /*1b130*/  FADD.FTZ R239, R242, R239 ;  /* 0x000000eff2ef7221 */ /* 0x000fe40000010000 */
[----:B------:R-:W-:Y:S01]  /*1b140*/  FADD.FTZ R3, R246, R3 ;  /* 0x00000003f6037221 */ /* 0x000fe20000010000 */
[C---:B------:R-:W-:Y:S01]  /*1b150*/  HMMA.16816.F32 R8, R68.reuse, R82, R8 ;  /* 0x000000524408723c */ /* 0x040fe20000001808 */
[----:B------:R-:W1:Y:S03]  /*1b160*/  LDSM.16.MT88.4 R80, [R212+0x4900] ;  /* 0x00490000d450783b */ /* 0x000e660000004200 */
[----:B------:R-:W-:Y:S04]  /*1b170*/  FADD.FTZ R2, R166, R3 ;  /* 0x00000003a6027221 */ /* 0x000fe80000010000 */
[C---:B--2---:R-:W-:Y:S04]  /*1b180*/  HMMA.16816.F32 R12, R68.reuse, R72, R12 ;  /* 0x00000048440c723c */ /* 0x044fe8000000180c */
[----:B------:R-:W-:Y:S04]  /*1b190*/  FADD.FTZ R2, R165, R2 ;  /* 0x00000002a5027221 */ /* 0x000fe80000010000 */
[C---:B------:R-:W-:Y:S01]  /*1b1a0*/  HMMA.16816.F32 R16, R68.reuse, R74, R16 ;  /* 0x0000004a4410723c */ /* 0x040fe20000001810 */
[----:B------:R-:W2:Y:S03]  /*1b1b0*/  LDSM.16.MT88.4 R72, [R210+0x4900] ;  /* 0x00490000d248783b */ /* 0x000ea60000004200 */
[----:B------:R-:W-:Y:S01]  /*1b1c0*/  FADD.FTZ R3, R161, R2 ;  /* 0x00000002a1037221 */ /* 0x000fe20000010000 */
[----:B------:R-:W-:Y:S03]  /*1b1d0*/  IADD3 R2, R192, -0x1, RZ ;  /* 0xffffffffc0027810 */ /* 0x000fe60007ffe0ff */
[C---:B---3--:R-:W-:Y:S04]  /*1b1e0*/  HMMA.16816.F32 R20, R68.reuse, R76, R20 ;  /* 0x0000004c4414723c */ /* 0x048fe80000001814 */
[----:B------:R-:W-:Y:S02]  /*1b1f0*/  FADD.FTZ R3, R236, R3 ;  /* 0x00000003ec037221 */ /* 0x000fe40000010000 */
[----:B------:R-:W-:Y:S02]  /*1b200*/  IMAD.MOV.U32 R192, RZ, RZ, R2 ;  /* 0x000000ffffc07224 */ /* 0x000fe400078e0002 */
[C---:B------:R-:W-:Y:S01]  /*1b210*/  HMMA.16816.F32 R24, R68.reuse, R78, R24 ;  /* 0x0000004e4418723c */ /* 0x040fe20000001818 */
[----:B------:R-:W3:Y:S03]  /*1b220*/  LDSM.16.MT88.4 R76, [R212+0x2100] ;  /* 0x00210000d44c783b */ /* 0x000ee60000004200 */
        /* <DEDUP_REMOVED lines=29> */
[----:B------:R-:W-:Y:S04]  /*1b400*/  FADD.FTZ R247, R247, R184 ;  /* 0x000000b8f7f77221 */ /* 0x000fe80000010000 */
        /* <DEDUP_REMOVED lines=8> */
[----:B------:R-:W-:Y:S04]  /*1b490*/  FADD.FTZ R232, R149, R146 ;  /* 0x0000009295e87221 */ /* 0x000fe80000010000 */
        /* <DEDUP_REMOVED lines=10> */
[C---:B------:R-:W-:Y:S08]  /*1b540*/  HMMA.16816.F32 R48, R68.reuse, R82, R48 ;  /* 0x000000524430723c */ /* 0x040ff00000001830 */
[C---:B------:R-:W-:Y:S08]  /*1b550*/  HMMA.16816.F32 R52, R68.reuse, R88, R52 ;  /* 0x000000584434723c */ /* 0x040ff00000001834 */
[C---:B------:R-:W-:Y:S08]  /*1b560*/  HMMA.16816.F32 R56, R68.reuse, R90, R56 ;  /* 0x0000005a4438723c */ /* 0x040ff00000001838 */
[C---:B--2---:R-:W-:Y:S08]  /*1b570*/  HMMA.16816.F32 R60, R68.reuse, R72, R60 ;  /* 0x00000048443c723c */ /* 0x044ff0000000183c */
[----:B------:R-:W-:Y:S01]  /*1b580*/  HMMA.16816.F32 R64, R68, R74, R64 ;  /* 0x0000004a4440723c */ /* 0x000fe20000001840 */
[----:B------:R-:W1:Y:S07]  /*1b590*/  LDSM.16.MT88.4 R68, [R210+0x5900] ;  /* 0x00590000d244783b */ /* 0x000e6e0000004200 */
[C---:B------:R-:W-:Y:S01]  /*1b5a0*/  HMMA.16816.F32 R112, R124.reuse, R108, R4 ;  /* 0x0000006c7c70723c */ /* 0x040fe20000001804 */
[----:B------:R-:W2:Y:S07]  /*1b5b0*/  LDSM.16.MT88.4 R4, [R209+0x5900] ;  /* 0x00590000d104783b */ /* 0x000eae0000004200 */
        /* <DEDUP_REMOVED lines=8> */
[C---:B---3--:R-:W-:Y:S08]  /*1b640*/  HMMA.16816.F32 R80, R124.reuse, R76, R36 ;  /* 0x0000004c7c50723c */ /* 0x048ff00000001824 */
[C---:B------:R-:W-:Y:S08]  /*1b650*/  HMMA.16816.F32 R76, R124.reuse, R78, R40 ;  /* 0x0000004e7c4c723c */ /* 0x040ff00000001828 */
[C---:B-1----:R-:W-:Y:S08]  /*1b660*/  HMMA.16816.F32 R72, R124.reuse, R68, R44 ;  /* 0x000000447c48723c */ /* 0x042ff0000000182c */
[C---:B------:R-:W-:Y:S08]  /*1b670*/  HMMA.16816.F32 R68, R124.reuse, R70, R48 ;  /* 0x000000467c44723c */ /* 0x040ff00000001830 */
[C---:B--2---:R-:W-:Y:S08]  /*1b680*/  HMMA.16816.F32 R52, R124.reuse, R4, R52 ;  /* 0x000000047c34723c */ /* 0x044ff00000001834 */
[C---:B------:R-:W-:Y:S08]  /*1b690*/  HMMA.16816.F32 R56, R124.reuse, R6, R56 ;  /* 0x000000067c38723c */ /* 0x040ff00000001838 */
[C---:B-----5:R-:W-:Y:S08]  /*1b6a0*/  HMMA.16816.F32 R60, R124.reuse, R8, R60 ;  /* 0x000000087c3c723c */ /* 0x060ff0000000183c */
[----:B------:R-:W-:Y:S01]  /*1b6b0*/  HMMA.16816.F32 R64, R124, R10, R64 ;  /* 0x0000000a7c40723c */ /* 0x000fe20000001840 */
[----:B------:R-:W-:-:S07]  /*1b6c0*/  @P0 BRA `(.L_x_418) ;  /* 0xffffbe7000000947 */ /* 0x000fce000383ffff */
.L_x_409:
[----:B------:R-:W1:Y:S01]  /*1b6d0*/  SHFL.BFLY PT, R3, R232, 0x2, 0x1f ;  /* 0x0c401f00e8037f89 */ /* 0x000e6200000e0000 */
[----:B------:R-:W-:-:S02]  /*1b6e0*/  MOV R4, RZ ;  /* 0x000000ff00047202 */ /* 0x000fc40000000f00 */
[----:B------:R-:W-:Y:S01]  /*1b6f0*/  MOV R8, 0xff800000 ;  /* 0xff80000000087802 */ /* 0x000fe20000000f00 */
[----:B------:R-:W2:Y:S01]  /*1b700*/  SHFL.BFLY PT, R2, R231, 0x2, 0x1f ;  /* 0x0c401f00e7027f89 */ /* 0x000ea200000e0000 */
[----:B------:R-:W-:Y:S01]  /*1b710*/  PLOP3.LUT P2, PT, PT, PT, PT, 0x8, 0x0 ;  /* 0x000000000000781c */ /* 0x000fe20003f4e170 */
        /* <DEDUP_REMOVED lines=13> */
[----:B------:R-:W2:Y:S08]  /*1b7f0*/  @P0 MUFU.LG2 R9, R2 ;  /* 0x0000000200090308 */ /* 0x000eb00000000c00 */
[----:B------:R-:W3:Y:S01]  /*1b800*/  @P1 MUFU.LG2 R5, R5 ;  /* 0x0000000500051308 */ /* 0x000ee20000000c00 */
[----:B-1----:R-:W-:-:S02]  /*1b810*/  FMUL.FTZ R112, R4, R112 ;  /* 0x0000007004707220 */ /* 0x002fc40000410000 */
[C---:B------:R-:W-:Y:S02]  /*1b820*/  FMUL.FTZ R113, R4.reuse, R113 ;  /* 0x0000007104717220 */ /* 0x040fe40000410000 */
[C---:B------:R-:W-:Y:S02]  /*1b830*/  FMUL.FTZ R108, R4.reuse, R108 ;  /* 0x0000006c046c7220 */ /* 0x040fe40000410000 */
[----:B------:R-:W-:Y:S01]  /*1b840*/  FMUL.FTZ R109, R4, R109 ;  /* 0x0000006d046d7220 */ /* 0x000fe20000410000 */
[----:B------:R1:W4:Y:S01]  /*1b850*/  @P0 MUFU.RCP R3, R2 ;  /* 0x0000000200030308 */ /* 0x0003220000001000 */
[----:B--2---:R-:W-:Y:S02]  /*1b860*/  @P0 FMUL.FTZ R11, R9, 0.69314718246459960938 ;  /* 0x3f317218090b0820 */ /* 0x004fe40000410000 */
[----:B------:R-:W-:Y:S02]  /*1b870*/  @P0 FMUL.FTZ R9, R12, c[0x0][0x2d0] ;  /* 0x0000b4000c090a20 */ /* 0x000fe40000410000 */
[----:B------:R-:W-:-:S02]  /*1b880*/  FMUL.FTZ R104, R4, R104 ;  /* 0x0000006804687220 */ /* 0x000fc40000410000 */
[C---:B------:R-:W-:Y:S02]  /*1b890*/  FMUL.FTZ R105, R4.reuse, R105 ;  /* 0x0000006904697220 */ /* 0x040fe40000410000 */
        /* <DEDUP_REMOVED lines=28> */
[C---:B----4-:R-:W-:Y:S02]  /*1ba60*/  FMUL.FTZ R114, R3.reuse, R114 ;  /* 0x0000007203727220 */ /* 0x050fe40000410000 */
        /* <DEDUP_REMOVED lines=33> */
.L_x_345:
        /* <DEDUP_REMOVED lines=43> */
[----:B------:R-:W-:Y:S01]  /*1bf30*/  F2FP.PACK_AB R78, R79, R78 ;  /* 0x0000004e4f4e723e */ /* 0x000fe200000000ff */
[----:B------:R-:W-:Y:S01]  /*1bf40*/  IMAD.SHL.U32 R7, R7, 0x2, RZ ;  /* 0x0000000207077824 */ /* 0x000fe200078e00ff */
[----:B------:R-:W-:-:S02]  /*1bf50*/  F2FP.PACK_AB R72, R73, R72 ;  /* 0x000000484948723e */ /* 0x000fc400000000ff */
[----:B------:R-:W-:Y:S02]  /*1bf60*/  F2FP.PACK_AB R68, R69, R68 ;  /* 0x000000444544723e */ /* 0x000fe400000000ff */
[C---:B------:R-:W-:Y:S01]  /*1bf70*/  IADD3 R14, R7.reuse, 0x80, RZ ;  /* 0x00000080070e7810 */ /* 0x040fe20007ffe0ff */
[----:B------:R-:W-:Y:S01]  /*1bf80*/  STS [R7+0x80], R112 ;  /* 0x0000807007007388 */ /* 0x000fe20000000800 */
[----:B------:R-:W-:Y:S02]  /*1bf90*/  IADD3 R13, R7, 0x70, RZ ;  /* 0x00000070070d7810 */ /* 0x000fe40007ffe0ff */
[----:B------:R-:W-:Y:S01]  /*1bfa0*/  @P0 IADD3 R13, R14, 0x10, RZ ;  /* 0x000000100e0d0810 */ /* 0x000fe20007ffe0ff */
[----:B------:R-:W-:Y:S01]  /*1bfb0*/  STS [R7+0x480], R114 ;  /* 0x0004807207007388 */ /* 0x000fe20000000800 */
[----:B------:R-:W-:Y:S01]  /*1bfc0*/  SEL R14, R11, 0xffffffe0, !P1 ;  /* 0xffffffe00b0e7807 */ /* 0x000fe20004800000 */
[----:B------:R-:W-:Y:S01]  /*1bfd0*/  IMAD.MOV.U32 R11, RZ, RZ, 0x40 ;  /* 0x00000040ff0b7424 */ /* 0x000fe200078e00ff */
[----:B------:R-:W-:Y:S01]  /*1bfe0*/  F2FP.PACK_AB R70, R71, R70 ;  /* 0x000000464746723e */ /* 0x000fe200000000ff */
[----:B------:R-:W-:Y:S01]  /*1bff0*/  STS [R13], R108 ;  /* 0x0000006c0d007388 */ /* 0x000fe20000000800 */
[----:B------:R-:W-:Y:S01]  /*1c000*/  F2FP.PACK_AB R52, R53, R52 ;  /* 0x000000343534723e */ /* 0x000fe200000000ff */
[----:B------:R-:W-:Y:S01]  /*1c010*/  IMAD.IADD R15, R7, 0x1, R14 ;  /* 0x00000001070f7824 */ /* 0x000fe200078e020e */
[----:B------:R-:W-:Y:S01]  /*1c020*/  SEL R16, R11, 0xffffffc0, !P2 ;  /* 0xffffffc00b107807 */ /* 0x000fe20005000000 */
[----:B------:R-:W-:Y:S01]  /*1c030*/  IMAD.IADD R11, R14, 0x1, R13 ;  /* 0x000000010e0b7824 */ /* 0x000fe200078e020d */
[----:B------:R-:W-:Y:S01]  /*1c040*/  STS [R13+0x400], R110 ;  /* 0x0004006e0d007388 */ /* 0x000fe20000000800 */
[----:B------:R-:W-:-:S02]  /*1c050*/  F2FP.PACK_AB R54, R55, R54 ;  /* 0x000000363736723e */ /* 0x000fc400000000ff */
        /* <DEDUP_REMOVED lines=8> */
[----:B------:R-:W-:Y:S01]  /*1c0e0*/  STS [R11], R100 ;  /* 0x000000640b007388 */ /* 0x000fe20000000800 */
[----:B------:R-:W-:-:S02]  /*1c0f0*/  F2FP.PACK_AB R60, R61, R60 ;  /* 0x0000003c3d3c723e */ /* 0x000fc400000000ff */
[----:B------:R-:W-:Y:S01]  /*1c100*/  F2FP.PACK_AB R62, R63, R62 ;  /* 0x0000003e3f3e723e */ /* 0x000fe200000000ff */
[----:B------:R-:W-:Y:S01]  /*1c110*/  STS [R11+0x400], R102 ;  /* 0x000400660b007388 */ /* 0x000fe20000000800 */
[----:B------:R-:W-:Y:S02]  /*1c120*/  F2FP.PACK_AB R64, R65, R64 ;  /* 0x000000404140723e */ /* 0x000fe400000000ff */
[----:B------:R-:W-:Y:S01]  /*1c130*/  F2FP.PACK_AB R3, R3, R66 ;  /* 0x000000420303723e */ /* 0x000fe200000000ff */
[----:B------:R-:W-:Y:S01]  /*1c140*/  STS [R17+0x80], R96 ;  /* 0x0000806011007388 */ /* 0x000fe20000000800 */
[----:B------:R-:W-:Y:S02]  /*1c150*/  ISETP.NE.U32.AND P1, PT, RZ, c[0x0][0x508], PT ;  /* 0x00014200ff007a0c */ /* 0x000fe40003f25070 */
[----:B------:R-:W-:Y:S01]  /*1c160*/  ISETP.NE.U32.AND P0, PT, RZ, c[0x0][0x500], PT ;  /* 0x00014000ff007a0c */ /* 0x000fe20003f05070 */
[----:B------:R-:W-:Y:S01]  /*1c170*/  STS [R17+0x480], R98 ;  /* 0x0004806211007388 */ /* 0x000fe20000000800 */
[----:B------:R-:W-:-:S02]  /*1c180*/  ISETP.NE.AND.EX P1, PT, RZ, c[0x0][0x50c], PT, P1 ;  /* 0x00014300ff007a0c */ /* 0x000fc40003f25310 */
[----:B------:R-:W-:Y:S01]  /*1c190*/  ISETP.NE.AND.EX P0, PT, RZ, c[0x0][0x504], PT, P0 ;  /* 0x00014100ff007a0c */ /* 0x000fe20003f05300 */
[----:B------:R-:W-:Y:S04]  /*1c1a0*/  STS [R19], R92 ;  /* 0x0000005c13007388 */ /* 0x000fe80000000800 */
[----:B------:R-:W-:Y:S04]  /*1c1b0*/  STS [R19+0x400], R94 ;  /* 0x0004005e13007388 */ /* 0x000fe80000000800 */
[----:B------:R-:W-:Y:S04]  /*1c1c0*/  STS [R21+0x80], R88 ;  /* 0x0000805815007388 */ /* 0x000fe80000000800 */
[----:B------:R-:W-:Y:S04]  /*1c1d0*/  STS [R21+0x480], R90 ;  /* 0x0004805a15007388 */ /* 0x000fe80000000800 */
[----:B------:R-:W-:Y:S04]  /*1c1e0*/  STS [R23], R84 ;  /* 0x0000005417007388 */ /* 0x000fe80000000800 */
[----:B------:R-:W-:Y:S04]  /*1c1f0*/  STS [R23+0x400], R86 ;  /* 0x0004005617007388 */ /* 0x000fe80000000800 */
[----:B------:R-:W-:Y:S04]  /*1c200*/  STS [R7+0x4080], R80 ;  /* 0x0040805007007388 */ /* 0x000fe80000000800 */
[----:B------:R-:W-:Y:S04]  /*1c210*/  STS [R7+0x4480], R82 ;  /* 0x0044805207007388 */ /* 0x000fe80000000800 */
[----:B------:R1:W-:Y:S04]  /*1c220*/  STS [R13+0x4000], R6 ;  /* 0x004000060d007388 */ /* 0x0003e80000000800 */
[----:B------:R-:W-:Y:S04]  /*1c230*/  STS [R13+0x4400], R78 ;  /* 0x0044004e0d007388 */ /* 0x000fe80000000800 */
[----:B------:R-:W-:Y:S04]  /*1c240*/  STS [R15+0x4080], R72 ;  /* 0x004080480f007388 */ /* 0x000fe80000000800 */
[----:B------:R2:W-:Y:S04]  /*1c250*/  STS [R15+0x4480], R4 ;  /* 0x004480040f007388 */ /* 0x0005e80000000800 */
[----:B------:R-:W-:Y:S04]  /*1c260*/  STS [R11+0x4000], R68 ;  /* 0x004000440b007388 */ /* 0x000fe80000000800 */
[----:B------:R-:W-:Y:S04]  /*1c270*/  STS [R11+0x4400], R70 ;  /* 0x004400460b007388 */ /* 0x000fe80000000800 */
[----:B------:R-:W-:Y:S01]  /*1c280*/  STS [R17+0x4080], R52 ;  /* 0x0040803411007388 */ /* 0x000fe20000000800 */
[----:B-1----:R-:W-:-:S03]  /*1c290*/  IMAD.MOV.U32 R6, RZ, RZ, 0x4 ;  /* 0x00000004ff067424 */ /* 0x002fc600078e00ff */
[----:B------:R1:W-:Y:S04]  /*1c2a0*/  STS [R17+0x4480], R54 ;  /* 0x0044803611007388 */ /* 0x0003e80000000800 */
[----:B------:R3:W-:Y:S04]  /*1c2b0*/  STS [R19+0x4000], R56 ;  /* 0x0040003813007388 */ /* 0x0007e80000000800 */
[----:B------:R3:W-:Y:S01]  /*1c2c0*/  STS [R19+0x4400], R58 ;  /* 0x0044003a13007388 */ /* 0x0007e20000000800 */
[----:B--2---:R-:W-:-:S03]  /*1c2d0*/  IMAD.WIDE R14, R221, R6, c[0x0][0x500] ;  /* 0x00014000dd0e7625 */ /* 0x004fc600078e0206 */
[----:B------:R3:W-:Y:S04]  /*1c2e0*/  STS [R21+0x4080], R60 ;  /* 0x0040803c15007388 */ /* 0x0007e80000000800 */
[----:B------:R3:W-:Y:S04]  /*1c2f0*/  STS [R21+0x4480], R62 ;  /* 0x0044803e15007388 */ /* 0x0007e80000000800 */
[----:B------:R3:W-:Y:S04]  /*1c300*/  STS [R23+0x4000], R64 ;  /* 0x0040004017007388 */ /* 0x0007e80000000800 */
[----:B------:R3:W-:Y:S04]  /*1c310*/  STS [R23+0x4400], R3 ;  /* 0x0044000317007388 */ /* 0x0007e80000000800 */
[----:B------:R-:W-:Y:S01]  /*1c320*/  BAR.SYNC.DEFER_BLOCKING 0x1, 0x100 ;  /* 0x0044000000007b1d */ /* 0x000fe20000010000 */
[----:B------:R-:W-:-:S02]  /*1c330*/  IMAD.MOV.U32 R4, RZ, RZ, c[0x0][0x388] ;  /* 0x0000e200ff047624 */ /* 0x000fc400078e00ff */
[----:B-1----:R-:W-:-:S03]  /*1c340*/  @P1 IMAD.WIDE R16, R221, R6, c[0x0][0x508] ;  /* 0x00014200dd101625 */ /* 0x002fc600078e0206 */
[----:B------:R-:W2:Y:S04]  /*1c350*/  @P0 LDG.E R11, [R14.64] ;  /* 0x000000100e0b0981 */ /* 0x000ea8000c1e1900 */
[----:B------:R3:W5:Y:S01]  /*1c360*/  @P1 LDG.E R4, [R16.64] ;  /* 0x0000001010041981 */ /* 0x000762000c1e1900 */
[----:B------:R-:W-:Y:S02]  /*1c370*/  CS2R R6, SRZ ;  /* 0x0000000000067805 */ /* 0x000fe4000001ff00 */
[--C-:B--2---:R-:W-:Y:S01]  /*1c380*/  @P0 SHF.R.S32.HI R7, RZ, 0x1f, R11.reuse ;  /* 0x0000001fff070819 */ /* 0x104fe2000001140b */
[----:B------:R-:W-:Y:S01]  /*1c390*/  @P0 IMAD.MOV.U32 R6, RZ, RZ, R11 ;  /* 0x000000ffff060224 */ /* 0x000fe200078e000b */
[----:B------:R-:W-:Y:S05]  /*1c3a0*/  @P1 BRA `(.L_x_420) ;  /* 0x0000004000001947 */ /* 0x000fea0003800000 */
[----:B---3--:R-:W-:Y:S05]  /*1c3b0*/  @!P0 BRA `(.L_x_420) ;  /* 0x0000003000008947 */ /* 0x008fea0003800000 */
[----:B-----5:R-:W2:Y:S04]  /*1c3c0*/  LDG.E R4, [R14.64] ;  /* 0x000000100e047981 */ /* 0x020ea8000c1e1900 */
[----:B------:R-:W2:Y:S02]  /*1c3d0*/  LDG.E R3, [R14.64+0x4] ;  /* 0x000004100e037981 */ /* 0x000ea4000c1e1900 */
[----:B--2---:R-:W-:-:S02]  /*1c3e0*/  IADD3 R4, -R4, R3, RZ ;  /* 0x0000000304047210 */ /* 0x004fc40007ffe1ff */
.L_x_420:
[----:B---3--:R-:W-:Y:S01]  /*1c3f0*/  LOP3.LUT R13, R10, 0xffffffe0, RZ, 0xc0, !PT ;  /* 0xffffffe00a0d7812 */ /* 0x008fe200078ec0ff */
[----:B------:R-:W1:Y:S01]  /*1c400*/  S2R R40, SR_CTAID.X ;  /* 0x0000000000287919 */ /* 0x000e620000002500 */
[----:B------:R-:W-:Y:S01]  /*1c410*/  SHF.R.S32.HI R11, RZ, 0x1f, R12 ;  /* 0x0000001fff0b7819 */ /* 0x000fe2000001140c */
[----:B------:R-:W-:Y:S01]  /*1c420*/  IMAD.MOV.U32 R14, RZ, RZ, c[0x0][0x4e8] ;  /* 0x00013a00ff0e7624 */ /* 0x000fe200078e00ff */
[----:B------:R-:W-:Y:S01]  /*1c430*/  LEA.HI R3, R9, R9, RZ, 0x1 ;  /* 0x0000000909037211 */ /* 0x000fe200078f08ff */
[----:B------:R-:W-:Y:S01]  /*1c440*/  IMAD.IADD R13, R0, 0x1, -R13 ;  /* 0x00000001000d7824 */ /* 0x000fe200078e0a0d */
[----:B------:R-:W-:Y:S01]  /*1c450*/  LEA.HI R11, R11, R12, RZ, 0x3 ;  /* 0x0000000c0b0b7211 */ /* 0x000fe200078f18ff */
[----:B------:R-:W-:Y:S01]  /*1c460*/  IMAD.MOV.U32 R19, RZ, RZ, R7 ;  /* 0x000000ffff137224 */ /* 0x000fe200078e0007 */
[----:B------:R-:W-:Y:S01]  /*1c470*/  ISETP.NE.AND P1, PT, R14, 0x1, PT ;  /* 0x000000010e00780c */ /* 0x000fe20003f25270 */
[----:B------:R-:W-:Y:S01]  /*1c480*/  IMAD.WIDE.U32 R20, R6, c[0x0][0x3a0], RZ ;  /* 0x0000e80006147a25 */ /* 0x000fe200078e00ff */
[----:B------:R-:W-:Y:S01]  /*1c490*/  SHF.R.S32.HI R10, RZ, 0x1f, R13 ;  /* 0x0000001fff0a7819 */ /* 0x000fe2000001140d */
[----:B------:R-:W-:Y:S01]  /*1c4a0*/  BSSY B0, `(.L_x_421) ;  /* 0x0000073000007945 */ /* 0x000fe20003800000 */
[----:B------:R-:W-:-:S02]  /*1c4b0*/  LOP3.LUT R11, R11, 0xffffff8, RZ, 0xc0, !PT ;  /* 0x0ffffff80b0b7812 */ /* 0x000fc400078ec0ff */
[----:B------:R-:W-:Y:S02]  /*1c4c0*/  LEA.HI R10, R10, R13, RZ, 0x2 ;  /* 0x0000000d0a0a7211 */ /* 0x000fe400078f10ff */
[----:B------:R-:W-:Y:S02]  /*1c4d0*/  IADD3 R11, R12, -R11, RZ ;  /* 0x8000000b0c0b7210 */ /* 0x000fe40007ffe0ff */
[----:B------:R-:W-:Y:S02]  /*1c4e0*/  LOP3.LUT R12, R3, 0x1ffffffe, RZ, 0xc0, !PT ;  /* 0x1ffffffe030c7812 */ /* 0x000fe400078ec0ff */
[----:B------:R-:W-:Y:S02]  /*1c4f0*/  SHF.R.S32.HI R14, RZ, 0x2, R10 ;  /* 0x00000002ff0e7819 */ /* 0x000fe4000001140a */
[----:B------:R-:W-:Y:S01]  /*1c500*/  LOP3.LUT P2, RZ, R13, 0x3, RZ, 0xc0, !PT ;  /* 0x000000030dff7812 */ /* 0x000fe2000784c0ff */
[----:B------:R-:W-:Y:S01]  /*1c510*/  IMAD R13, R7, c[0x0][0x3a0], RZ ;  /* 0x0000e800070d7a24 */ /* 0x000fe200078e02ff */
[----:B------:R-:W-:Y:S01]  /*1c520*/  MOV R18, R6 ;  /* 0x0000000600127202 */ /* 0x000fe20000000f00 */
[----:B------:R-:W-:Y:S01]  /*1c530*/  IMAD.IADD R10, R9, 0x1, -R12 ;  /* 0x00000001090a7824 */ /* 0x000fe200078e0a0c */
[-C--:B------:R-:W-:Y:S01]  /*1c540*/  LEA.HI R9, R5, R0.reuse, RZ, 0x3 ;  /* 0x0000000005097211 */ /* 0x080fe200078f18ff */
[----:B------:R-:W-:Y:S01]  /*1c550*/  IMAD R3, R11, 0x10, R14 ;  /* 0x000000100b037824 */ /* 0x000fe200078e020e */
[----:B------:R-:W-:Y:S01]  /*1c560*/  LEA.HI R5, R5, R0, RZ, 0x6 ;  /* 0x0000000005057211 */ /* 0x000fe200078f30ff */
[----:B------:R-:W-:Y:S01]  /*1c570*/  IMAD R7, R6, c[0x0][0x3a4], R13 ;  /* 0x0000e90006077a24 */ /* 0x000fe200078e020d */
[----:B------:R-:W-:Y:S01]  /*1c580*/  LOP3.LUT R11, R9, 0xfffffff8, RZ, 0xc0, !PT ;  /* 0xfffffff8090b7812 */ /* 0x000fe200078ec0ff */
[----:B------:R-:W-:Y:S01]  /*1c590*/  IMAD R6, R218, c[0x0][0x490], RZ ;  /* 0x00012400da067a24 */ /* 0x000fe200078e02ff */
[----:B------:R-:W-:Y:S01]  /*1c5a0*/  SHF.R.S32.HI R17, RZ, 0x1f, R221 ;  /* 0x0000001fff117819 */ /* 0x000fe200000114dd */
[----:B------:R-:W-:Y:S01]  /*1c5b0*/  IMAD R13, R10, 0x8, R3 ;  /* 0x000000080a0d7824 */ /* 0x000fe200078e0203 */
[----:B------:R-:W-:Y:S01]  /*1c5c0*/  IADD3 R21, R21, R7, RZ ;  /* 0x0000000715157210 */ /* 0x000fe20007ffe0ff */
[----:B------:R-:W-:Y:S01]  /*1c5d0*/  IMAD R7, R219, c[0x0][0x494], R6 ;  /* 0x00012500db077a24 */ /* 0x000fe200078e0206 */
[----:B------:R-:W-:Y:S01]  /*1c5e0*/  SEL R17, R17, RZ, !P0 ;  /* 0x000000ff11117207 */ /* 0x000fe20004000000 */
[----:B-1----:R-:W-:Y:S01]  /*1c5f0*/  IMAD R6, R40, 0x80, R13 ;  /* 0x0000008028067824 */ /* 0x002fe200078e020d */
[----:B------:R-:W-:Y:S01]  /*1c600*/  SEL R14, R221, RZ, !P0 ;  /* 0x000000ffdd0e7207 */ /* 0x000fe20004000000 */
[----:B------:R-:W-:Y:S01]  /*1c610*/  IMAD.WIDE.U32 R18, R219, c[0x0][0x490], R18 ;  /* 0x00012400db127a25 */ /* 0x000fe200078e0012 */
[----:B------:R-:W-:-:S03]  /*1c620*/  SHF.R.S32.HI R9, RZ, 0x3, R9 ;  /* 0x00000003ff097819 */ /* 0x000fc60000011409 */
[----:B------:R-:W-:Y:S01]  /*1c630*/  IMAD.IADD R0, R0, 0x1, -R11 ;  /* 0x0000000100007824 */ /* 0x000fe200078e0a0b */
[----:B------:R-:W-:Y:S01]  /*1c640*/  IADD3 R19, R19, R7, RZ ;  /* 0x0000000713137210 */ /* 0x000fe20007ffe0ff */
[----:B------:R-:W-:-:S03]  /*1c650*/  @P1 IMAD.HI.U32 R11, R6, c[0x0][0x4ec], RZ ;  /* 0x00013b00060b1a27 */ /* 0x000fc600078e00ff */
[----:B------:R-:W-:Y:S01]  /*1c660*/  LEA R13, R0, R9, 0x5 ;  /* 0x00000009000d7211 */ /* 0x000fe200078e28ff */
[----:B------:R-:W-:Y:S02]  /*1c670*/  IMAD R218, R218, c[0x0][0x3e8], RZ ;  /* 0x0000fa00dada7a24 */ /* 0x000fe400078e02ff */
[----:B------:R-:W-:Y:S01]  /*1c680*/  IMAD.MOV.U32 R10, RZ, RZ, R6 ;  /* 0x000000ffff0a7224 */ /* 0x000fe200078e0006 */
[----:B------:R-:W-:Y:S01]  /*1c690*/  @P1 SHF.R.U32.HI R10, RZ, c[0x0][0x4f0], R11 ;  /* 0x00013c00ff0a1a19 */ /* 0x000fe2000001160b */
[C---:B------:R-:W-:Y:S02]  /*1c6a0*/  IMAD R7, R219.reuse, c[0x0][0x3ec], R218 ;  /* 0x0000fb00db077a24 */ /* 0x040fe400078e02da */
[----:B------:R-:W-:Y:S01]  /*1c6b0*/  IMAD.WIDE.U32 R20, R219, c[0x0][0x3e8], R20 ;  /* 0x0000fa00db147a25 */ /* 0x000fe200078e0014 */
[----:B------:R-:W-:-:S03]  /*1c6c0*/  SHF.R.S32.HI R16, RZ, 0x1f, R10 ;  /* 0x0000001fff107819 */ /* 0x000fc6000001140a */
[----:B------:R-:W-:Y:S02]  /*1c6d0*/  IMAD.IADD R21, R21, 0x1, R7 ;  /* 0x0000000115157824 */ /* 0x000fe400078e0207 */
[----:B------:R-:W-:Y:S02]  /*1c6e0*/  IMAD.MOV R7, RZ, RZ, -R10 ;  /* 0x000000ffff077224 */ /* 0x000fe400078e0a0a */
[----:B------:R-:W-:Y:S02]  /*1c6f0*/  IMAD R11, R17, c[0x0][0x498], RZ ;  /* 0x00012600110b7a24 */ /* 0x000fe400078e02ff */
[----:B------:R-:W-:-:S04]  /*1c700*/  IMAD.WIDE.U32 R18, R14, c[0x0][0x498], R18 ;  /* 0x000126000e127a25 */ /* 0x000fc800078e0012 */
[----:B------:R-:W-:Y:S01]  /*1c710*/  IMAD R6, R7, c[0x0][0x4e8], R6 ;  /* 0x00013a0007067a24 */ /* 0x000fe200078e0206 */
[----:B------:R-:W-:Y:S01]  /*1c720*/  IADD3 R10, P0, R10, R18, RZ ;  /* 0x000000120a0a7210 */ /* 0x000fe20007f1e0ff */
[----:B------:R-:W-:Y:S02]  /*1c730*/  IMAD R11, R14, c[0x0][0x49c], R11 ;  /* 0x000127000e0b7a24 */ /* 0x000fe400078e020b */
[----:B------:R-:W-:Y:S01]  /*1c740*/  IMAD R13, R40, 0x80, R13 ;  /* 0x00000080280d7824 */ /* 0x000fe200078e020d */
[----:B------:R-:W-:Y:S01]  /*1c750*/  SHF.R.S32.HI R15, RZ, 0x1f, R6 ;  /* 0x0000001fff0f7819 */ /* 0x000fe20000011406 */
[----:B------:R-:W-:Y:S01]  /*1c760*/  IMAD.SHL.U32 R23, R9, 0x40, RZ ;  /* 0x0000004009177824 */ /* 0x000fe200078e00ff */
[----:B------:R-:W-:Y:S01]  /*1c770*/  IADD3.X R11, R16, R19, R11, P0, !PT ;  /* 0x00000013100b7210 */ /* 0x000fe200007fe40b */
[----:B------:R-:W-:Y:S01]  /*1c780*/  @P1 IMAD.HI.U32 R12, R13, c[0x0][0x4ec], RZ ;  /* 0x00013b000d0c1a27 */ /* 0x000fe200078e00ff */
[----:B------:R-:W-:Y:S02]  /*1c790*/  MOV R7, R13 ;  /* 0x0000000d00077202 */ /* 0x000fe40000000f00 */
[----:B------:R-:W-:Y:S01]  /*1c7a0*/  LEA R16, R40, R3, 0x7 ;  /* 0x0000000328107211 */ /* 0x000fe200078e38ff */
[----:B------:R-:W-:Y:S01]  /*1c7b0*/  IMAD R15, R15, c[0x0][0x488], RZ ;  /* 0x000122000f0f7a24 */ /* 0x000fe200078e02ff */
[----:B------:R-:W-:Y:S01]  /*1c7c0*/  @P1 SHF.R.U32.HI R7, RZ, c[0x0][0x4f0], R12 ;  /* 0x00013c00ff071a19 */ /* 0x000fe2000001160c */
[----:B------:R-:W-:Y:S01]  /*1c7d0*/  IMAD.WIDE.U32 R10, R6, c[0x0][0x488], R10 ;  /* 0x00012200060a7a25 */ /* 0x000fe200078e000a */
[----:B------:R-:W-:-:S02]  /*1c7e0*/  LOP3.LUT R23, R23, 0x1c0, RZ, 0xc0, !PT ;  /* 0x000001c017177812 */ /* 0x000fc400078ec0ff */
[----:B------:R-:W-:Y:S01]  /*1c7f0*/  LEA R40, R40, R9, 0x7 ;  /* 0x0000000928287211 */ /* 0x000fe200078e38ff */
[----:B------:R-:W-:Y:S01]  /*1c800*/  IMAD R15, R6, c[0x0][0x48c], R15 ;  /* 0x00012300060f7a24 */ /* 0x000fe200078e020f */
[----:B------:R-:W-:Y:S01]  /*1c810*/  LEA R12, P0, R10, c[0x0][0x450], 0x2 ;  /* 0x000114000a0c7a11 */ /* 0x000fe200078010ff */
[----:B------:R-:W-:Y:S01]  /*1c820*/  IMAD R17, R17, c[0x0][0x3f0], RZ ;  /* 0x0000fc0011117a24 */ /* 0x000fe200078e02ff */
[----:B------:R-:W-:Y:S01]  /*1c830*/  SHF.R.U32.HI R6, RZ, 0x3, R23 ;  /* 0x00000003ff067819 */ /* 0x000fe20000011617 */
[----:B------:R-:W-:Y:S01]  /*1c840*/  IMAD.SHL.U32 R0, R0, 0x8, RZ ;  /* 0x0000000800007824 */ /* 0x000fe200078e00ff */
[----:B------:R-:W-:Y:S01]  /*1c850*/  IADD3 R11, R11, R15, RZ ;  /* 0x0000000f0b0b7210 */ /* 0x000fe20007ffe0ff */
[----:B------:R-:W-:Y:S01]  /*1c860*/  SHFL.IDX PT, R42, R12, RZ, 0x1c1f ;  /* 0x001c1fff0c2a7589 */ /* 0x000fe200000e0000 */
[----:B------:R-:W-:Y:S02]  /*1c870*/  IMAD R17, R14, c[0x0][0x3f4], R17 ;  /* 0x0000fd000e117a24 */ /* 0x000fe400078e0211 */
[----:B------:R-:W-:Y:S01]  /*1c880*/  LEA.HI.X R11, R10, c[0x0][0x454], R11, 0x2, P0 ;  /* 0x000115000a0b7a11 */ /* 0x000fe200000f140b */
[----:B-----5:R-:W-:Y:S01]  /*1c890*/  SHFL.IDX PT, R34, R12, 0x1, 0x1c1f ;  /* 0x003c1f000c227f89 */ /* 0x020fe200000e0000 */
[----:B------:R-:W-:Y:S01]  /*1c8a0*/  SHF.R.S32.HI R10, RZ, 0x1f, R7 ;  /* 0x0000001fff0a7819 */ /* 0x000fe20000011407 */
[----:B------:R-:W-:Y:S01]  /*1c8b0*/  IMAD.WIDE.U32 R14, R14, c[0x0][0x3f0], R20 ;  /* 0x0000fc000e0e7a25 */ /* 0x000fe200078e0014 */
[----:B------:R-:W-:Y:S01]  /*1c8c0*/  LOP3.LUT R19, R23, 0x38, R0, 0xf8, !PT ;  /* 0x0000003817137812 */ /* 0x000fe200078ef800 */
[----:B------:R-:W1:Y:S01]  /*1c8d0*/  SHFL.IDX PT, R43, R11, RZ, 0x1c1f ;  /* 0x001c1fff0b2b7589 */ /* 0x000e6200000e0000 */
[----:B------:R-:W-:Y:S01]  /*1c8e0*/  IADD3 R36, R0, 0x40, RZ ;  /* 0x0000004000247810 */ /* 0x000fe20007ffe0ff */
[----:B------:R-:W-:Y:S01]  /*1c8f0*/  IMAD.MOV R32, RZ, RZ, -R7 ;  /* 0x000000ffff207224 */ /* 0x000fe200078e0a07 */
[----:B------:R-:W-:Y:S01]  /*1c900*/  LOP3.LUT R6, R19, R6, RZ, 0x3c, !PT ;  /* 0x0000000613067212 */ /* 0x000fe200078e3cff */
[----:B------:R-:W2:Y:S01]  /*1c910*/  SHFL.IDX PT, R35, R11, 0x1, 0x1c1f ;  /* 0x003c1f000b237f89 */ /* 0x000ea200000e0000 */
[----:B------:R-:W-:Y:S01]  /*1c920*/  IMAD R3, R4, c[0x0][0x4e8], RZ ;  /* 0x00013a0004037a24 */ /* 0x000fe200078e02ff */
[----:B------:R-:W-:Y:S01]  /*1c930*/  IADD3 R4, R16, 0x8, RZ ;  /* 0x0000000810047810 */ /* 0x000fe20007ffe0ff */
[----:B------:R-:W-:-:S02]  /*1c940*/  IMAD.IADD R15, R15, 0x1, R17 ;  /* 0x000000010f0f7824 */ /* 0x000fc400078e0211 */
[----:B------:R-:W-:Y:S01]  /*1c950*/  IMAD R32, R32, c[0x0][0x4e8], R13 ;  /* 0x00013a0020207a24 */ /* 0x000fe200078e020d */
[-C--:B------:R-:W-:Y:S01]  /*1c960*/  ISETP.GE.OR P1, PT, R16, R3.reuse, P2 ;  /* 0x000000031000720c */ /* 0x080fe20001726670 */
[----:B------:R-:W-:Y:S01]  /*1c970*/  IMAD R10, R10, c[0x0][0x3e0], RZ ;  /* 0x0000f8000a0a7a24 */ /* 0x000fe200078e02ff */
[----:B------:R-:W-:Y:S01]  /*1c980*/  ISETP.GE.OR P0, PT, R4, R3, P2 ;  /* 0x000000030400720c */ /* 0x000fe20001706670 */
[----:B------:R-:W-:Y:S02]  /*1c990*/  IMAD.SHL.U32 R5, R5, 0x8, RZ ;  /* 0x0000000805057824 */ /* 0x000fe400078e00ff */
[C---:B------:R-:W-:Y:S02]  /*1c9a0*/  IMAD R10, R7.reuse, c[0x0][0x3e4], R10 ;  /* 0x0000f900070a7a24 */ /* 0x040fe400078e020a */
[----:B------:R-:W-:Y:S01]  /*1c9b0*/  IMAD.WIDE.U32 R14, R7, c[0x0][0x3e0], R14 ;  /* 0x0000f800070e7a25 */ /* 0x000fe200078e000e */
[----:B------:R-:W-:Y:S02]  /*1c9c0*/  SHF.R.S32.HI R7, RZ, 0x1f, R32 ;  /* 0x0000001fff077819 */ /* 0x000fe40000011420 */
[----:B------:R-:W-:Y:S01]  /*1c9d0*/  LOP3.LUT R5, R6, 0x7ffffe00, R5, 0xf8, !PT ;  /* 0x7ffffe0006057812 */ /* 0x000fe200078ef805 */
[----:B------:R-:W-:-:S02]  /*1c9e0*/  IMAD.IADD R15, R15, 0x1, R10 ;  /* 0x000000010f0f7824 */ /* 0x000fc400078e020a */
[----:B------:R-:W-:Y:S01]  /*1c9f0*/  IMAD R7, R7, c[0x0][0x3d8], RZ ;  /* 0x0000f60007077a24 */ /* 0x000fe200078e02ff */
[----:B------:R-:W-:Y:S01]  /*1ca00*/  SHF.L.U32 R41, R5, 0x1, RZ ;  /* 0x0000000105297819 */ /* 0x000fe200000006ff */
[----:B-1----:R1:W-:Y:S02]  /*1ca10*/  @!P1 ST.E [R42.64], R2 ;  /* 0x000000022a009985 */ /* 0x0023e4000c101910 */
[C---:B------:R-:W-:Y:S02]  /*1ca20*/  IMAD R10, R32.reuse, c[0x0][0x3dc], R7 ;  /* 0x0000f700200a7a24 */ /* 0x040fe400078e0207 */
[----:B------:R-:W-:Y:S01]  /*1ca30*/  IMAD.WIDE.U32 R32, R32, c[0x0][0x3d8], R14 ;  /* 0x0000f60020207a25 */ /* 0x000fe200078e000e */
[----:B--2---:R1:W-:Y:S03]  /*1ca40*/  @!P0 ST.E [R34.64], R8 ;  /* 0x0000000822008985 */ /* 0x0043e6000c101910 */
[----:B------:R-:W-:Y:S01]  /*1ca50*/  IMAD.IADD R10, R33, 0x1, R10 ;  /* 0x00000001210a7824 */ /* 0x000fe200078e020a */
[----:B------:R1:W2:Y:S01]  /*1ca60*/  LDS.128 R28, [R41+0x1080] ;  /* 0x00108000291c7984 */ /* 0x0002a20000000c00 */
[----:B------:R-:W-:-:S03]  /*1ca70*/  LEA R38, P0, R32, c[0x0][0x380], 0x1 ;  /* 0x0000e00020267a11 */ /* 0x000fc600078008ff */
[----:B------:R1:W3:Y:S01]  /*1ca80*/  LDS.128 R24, [R41+0x2080] ;  /* 0x0020800029187984 */ /* 0x0002e20000000c00 */
[----:B------:R-:W-:Y:S02]  /*1ca90*/  LEA.HI.X R37, R32, c[0x0][0x384], R10, 0x1, P0 ;  /* 0x0000e10020257a11 */ /* 0x000fe400000f0c0a */
[----:B------:R-:W-:Y:S01]  /*1caa0*/  ISETP.GE.AND P0, PT, R40, R3, PT ;  /* 0x000000032800720c */ /* 0x000fe20003f06270 */
[----:B------:R1:W4:Y:S04]  /*1cab0*/  LDS.128 R20, [R41+0x3080] ;  /* 0x0030800029147984 */ /* 0x0003280000000c00 */
        /* <DEDUP_REMOVED lines=17> */
.L_x_422:
[----:B------:R-:W-:Y:S05]  /*1cbd0*/  BSYNC B0 ;  /* 0x0000000000007941 */ /* 0x000fea0003800000 */
.L_x_421:
        /* <DEDUP_REMOVED lines=12> */
[----:B--2---:R2:W-:Y:S03]  /*1cca0*/  @!P1 ST.E.128 [R8.64], R28 ;  /* 0x0000001c08009985 */ /* 0x0045e6000c101d10 */
[----:B------:R-:W-:-:S05]  /*1ccb0*/  @!P0 IMAD.WIDE R10, R2, 0x2, R10 ;  /* 0x00000002020a8825 */ /* 0x000fca00078e020a */
[----:B------:R2:W-:Y:S02]  /*1ccc0*/  @!P0 ST.E.128 [R10.64], R16 ;  /* 0x000000100a008985 */ /* 0x0005e4000c101d10 */
.L_x_424:
[----:B------:R-:W-:Y:S05]  /*1ccd0*/  BSYNC B0 ;  /* 0x0000000000007941 */ /* 0x000fea0003800000 */
.L_x_423:
        /* <DEDUP_REMOVED lines=15> */
.L_x_426:
[----:B------:R-:W-:Y:S05]  /*1cdd0*/  BSYNC B0 ;  /* 0x0000000000007941 */ /* 0x000fea0003800000 */
.L_x_425:
[----:B------:R-:W-:Y:S01]  /*1cde0*/  IADD3 R40, R40, 0x60, RZ ;  /* 0x0000006028287810 */ /* 0x000fe20007ffe0ff */
[----:B---3--:R3:W1:Y:S03]  /*1cdf0*/  SHFL.IDX PT, R9, R37, 0x3, 0x181f ;  /* 0x00781f0025097f89 */ /* 0x00866600000e0000 */
[----:B------:R-:W-:Y:S01]  /*1ce00*/  ISETP.GE.AND P0, PT, R40, R3, PT ;  /* 0x000000032800720c */ /* 0x000fe20003f06270 */
[----:B------:R3:W2:-:S12]  /*1ce10*/  SHFL.IDX PT, R8, R38, 0x3, 0x181f ;  /* 0x00781f0026087f89 */ /* 0x00069800000e0000 */
[----:B------:R-:W-:Y:S05]  /*1ce20*/  @P0 EXIT ;  /* 0x000000000000094d */ /* 0x000fea0003800000 */
[----:B------:R-:W-:-:S13]  /*1ce30*/  ISETP.GE.AND P0, PT, R0, c[0x0][0x3c8], PT ;  /* 0x0000f20000007a0c */ /* 0x000fda0003f06270 */
[----:B-12---:R-:W-:-:S05]  /*1ce40*/  @!P0 IMAD.WIDE R2, R0, 0x2, R8 ;  /* 0x0000000200028825 */ /* 0x006fca00078e0208 */
        /* <DEDUP_REMOVED lines=9> */
.L_x_419:
        /* <DEDUP_REMOVED lines=18> */
.L_x_427:
        /* <DEDUP_REMOVED lines=19> */
[----:B------:R-:W-:-:S04]  /*1d130*/  IMAD.WIDE.U32 R12, R219, c[0x0][0x490], R12 ;  /* 0x00012400db0c7a25 */ /* 0x000fc800078e000c */
[----:B------:R-:W-:Y:S01]  /*1d140*/  IMAD R14, R4, c[0x0][0x498], RZ ;  /* 0x00012600040e7a24 */ /* 0x000fe200078e02ff */
[----:B------:R-:W-:-:S03]  /*1d150*/  IADD3 R13, R3, R13, RZ ;  /* 0x0000000d030d7210 */ /* 0x000fc60007ffe0ff */
[----:B------:R-:W-:Y:S02]  /*1d160*/  IMAD R3, R221, c[0x0][0x49c], R14 ;  /* 0x00012700dd037a24 */ /* 0x000fe400078e020e */
[----:B------:R-:W-:-:S04]  /*1d170*/  @P0 IMAD.HI.U32 R5, R7, c[0x0][0x4ec], RZ ;  /* 0x00013b0007050a27 */ /* 0x000fc800078e00ff */
[----:B------:R-:W-:Y:S01]  /*1d180*/  IMAD.WIDE.U32 R12, R221, c[0x0][0x498], R12 ;  /* 0x00012600dd0c7a25 */ /* 0x000fe200078e000c */
[----:B------:R-:W-:-:S04]  /*1d190*/  @P0 SHF.R.U32.HI R6, RZ, c[0x0][0x4f0], R5 ;  /* 0x00013c00ff060a19 */ /* 0x000fc80000011605 */
[--C-:B------:R-:W-:Y:S01]  /*1d1a0*/  SHF.R.S32.HI R5, RZ, 0x1f, R6.reuse ;  /* 0x0000001fff057819 */ /* 0x100fe20000011406 */
[----:B------:R-:W-:Y:S01]  /*1d1b0*/  IMAD.MOV R10, RZ, RZ, -R6 ;  /* 0x000000ffff0a7224 */ /* 0x000fe200078e0a06 */
[----:B------:R-:W-:-:S03]  /*1d1c0*/  IADD3 R12, P0, R6, R12, RZ ;  /* 0x0000000c060c7210 */ /* 0x000fc60007f1e0ff */
[----:B------:R-:W-:Y:S01]  /*1d1d0*/  IMAD R10, R10, c[0x0][0x4e8], R7 ;  /* 0x00013a000a0a7a24 */ /* 0x000fe200078e0207 */
[----:B------:R-:W-:-:S04]  /*1d1e0*/  IADD3.X R13, R5, R13, R3, P0, !PT ;  /* 0x0000000d050d7210 */ /* 0x000fc800007fe403 */
[----:B------:R-:W-:Y:S01]  /*1d1f0*/  SHF.R.S32.HI R6, RZ, 0x1f, R10 ;  /* 0x0000001fff067819 */ /* 0x000fe2000001140a */
[----:B------:R-:W-:-:S04]  /*1d200*/  IMAD.WIDE.U32 R12, R10, c[0x0][0x488], R12 ;  /* 0x000122000a0c7a25 */ /* 0x000fc800078e000c */
[----:B------:R-:W-:Y:S01]  /*1d210*/  IMAD R3, R6, c[0x0][0x488], RZ ;  /* 0x0001220006037a24 */ /* 0x000fe200078e02ff */
[----:B------:R-:W-:-:S03]  /*1d220*/  LEA R6, P0, R12, c[0x0][0x450], 0x2 ;  /* 0x000114000c067a11 */ /* 0x000fc600078010ff */
[----:B------:R-:W-:-:S05]  /*1d230*/  IMAD R3, R10, c[0x0][0x48c], R3 ;  /* 0x000123000a037a24 */ /* 0x000fca00078e0203 */
[----:B------:R-:W-:-:S04]  /*1d240*/  IADD3 R3, R13, R3, RZ ;  /* 0x000000030d037210 */ /* 0x000fc80007ffe0ff */
[----:B------:R-:W-:Y:S02]  /*1d250*/  LEA.HI.X R7, R12, c[0x0][0x454], R3, 0x2, P0 ;  /* 0x000115000c077a11 */ /* 0x000fe400000f1403 */
[----:B------:R-:W-:-:S05]  /*1d260*/  MOV R3, 0xff800000 ;  /* 0xff80000000037802 */ /* 0x000fca0000000f00 */
[----:B------:R1:W-:Y:S02]  /*1d270*/  STG.E [R6.64], R3 ;  /* 0x0000000306007986 */ /* 0x0003e4000c101910 */
.L_x_429:
[----:B------:R-:W-:Y:S05]  /*1d280*/  BSYNC B0 ;  /* 0x0000000000007941 */ /* 0x000fea0003800000 */
.L_x_428:
[----:B------:R-:W2:Y:S01]  /*1d290*/  S2R R5, SR_CTAID.X ;  /* 0x0000000000057919 */ /* 0x000ea20000002500 */
[----:B-1----:R-:W-:Y:S01]  /*1d2a0*/  SHF.R.S32.HI R3, RZ, 0x1f, R0 ;  /* 0x0000001fff037819 */ /* 0x002fe20000011400 */
[----:B------:R-:W-:Y:S01]  /*1d2b0*/  IMAD R7, R9, c[0x0][0x3a0], RZ ;  /* 0x0000e80009077a24 */ /* 0x000fe200078e02ff */
[----:B------:R-:W-:Y:S01]  /*1d2c0*/  BSSY B0, `(.L_x_430) ;  /* 0x0000036000007945 */ /* 0x000fe20003800000 */
[----:B------:R-:W-:Y:S01]  /*1d2d0*/  IMAD.WIDE.U32 R10, R8, c[0x0][0x3a0], RZ ;  /* 0x0000e800080a7a25 */ /* 0x000fe200078e00ff */
[----:B------:R-:W-:-:S03]  /*1d2e0*/  LEA.HI R3, R3, R0, RZ, 0x3 ;  /* 0x0000000003037211 */ /* 0x000fc600078f18ff */
[----:B------:R-:W-:Y:S01]  /*1d2f0*/  IMAD R6, R8, c[0x0][0x3a4], R7 ;  /* 0x0000e90008067a24 */ /* 0x000fe200078e0207 */
[----:B------:R-:W-:Y:S01]  /*1d300*/  LOP3.LUT R9, R3, 0xfffffff8, RZ, 0xc0, !PT ;  /* 0xfffffff803097812 */ /* 0x000fe200078ec0ff */
[----:B------:R-:W-:Y:S01]  /*1d310*/  IMAD R218, R218, c[0x0][0x3e8], RZ ;  /* 0x0000fa00dada7a24 */ /* 0x000fe200078e02ff */
[----:B------:R-:W-:Y:S01]  /*1d320*/  MOV R7, c[0x0][0x4e8] ;  /* 0x00013a0000077a02 */ /* 0x000fe20000000f00 */
[----:B------:R-:W-:Y:S01]  /*1d330*/  IMAD R4, R4, c[0x0][0x3f0], RZ ;  /* 0x0000fc0004047a24 */ /* 0x000fe200078e02ff */
[----:B------:R-:W-:Y:S01]  /*1d340*/  IADD3 R9, -R9, R0, RZ ;  /* 0x0000000009097210 */ /* 0x000fe20007ffe1ff */
[----:B------:R-:W-:Y:S01]  /*1d350*/  IMAD R218, R219, c[0x0][0x3ec], R218 ;  /* 0x0000fb00dbda7a24 */ /* 0x000fe200078e02da */
[----:B------:R-:W-:Y:S01]  /*1d360*/  SHF.R.S32.HI R0, RZ, 0x3, R3 ;  /* 0x00000003ff007819 */ /* 0x000fe20000011403 */
[----:B------:R-:W-:Y:S01]  /*1d370*/  IMAD R4, R221, c[0x0][0x3f4], R4 ;  /* 0x0000fd00dd047a24 */ /* 0x000fe200078e0204 */
[----:B------:R-:W-:Y:S01]  /*1d380*/  ISETP.NE.AND P0, PT, R7, 0x1, PT ;  /* 0x000000010700780c */ /* 0x000fe20003f05270 */
[----:B-----5:R-:W-:Y:S01]  /*1d390*/  IMAD R2, R2, c[0x0][0x4e8], RZ ;  /* 0x00013a0002027a24 */ /* 0x020fe200078e02ff */
[----:B------:R-:W-:Y:S01]  /*1d3a0*/  IADD3 R11, R11, R6, RZ ;  /* 0x000000060b0b7210 */ /* 0x000fe20007ffe0ff */
[C---:B------:R-:W-:Y:S01]  /*1d3b0*/  IMAD R6, R9.reuse, 0x20, R0 ;  /* 0x0000002009067824 */ /* 0x040fe200078e0200 */
[----:B------:R-:W-:-:S03]  /*1d3c0*/  SHF.L.U32 R9, R9, 0x3, RZ ;  /* 0x0000000309097819 */ /* 0x000fc600000006ff */
[----:B------:R-:W-:Y:S01]  /*1d3d0*/  IMAD.WIDE.U32 R10, R219, c[0x0][0x3e8], R10 ;  /* 0x0000fa00db0a7a25 */ /* 0x000fe200078e000a */
[C---:B--2---:R-:W-:Y:S02]  /*1d3e0*/  LEA R6, R5.reuse, R6, 0x7 ;  /* 0x0000000605067211 */ /* 0x044fe400078e38ff */
[----:B------:R-:W-:Y:S02]  /*1d3f0*/  LEA R5, R5, R0, 0x7 ;  /* 0x0000000005057211 */ /* 0x000fe400078e38ff */
[----:B------:R-:W-:Y:S01]  /*1d400*/  IADD3 R11, R218, R11, RZ ;  /* 0x0000000bda0b7210 */ /* 0x000fe20007ffe0ff */
[----:B------:R-:W-:Y:S01]  /*1d410*/  @P0 IMAD.HI.U32 R3, R6, c[0x0][0x4ec], RZ ;  /* 0x00013b0006030a27 */ /* 0x000fe200078e00ff */
[----:B------:R-:W-:-:S03]  /*1d420*/  IADD3 R0, R9, 0x40, RZ ;  /* 0x0000004009007810 */ /* 0x000fc60007ffe0ff */
        /* <DEDUP_REMOVED lines=10> */
[----:B------:R-:W-:Y:S02]  /*1d4d0*/  IMAD R7, R7, c[0x0][0x3e4], R8 ;  /* 0x0000f90007077a24 */ /* 0x000fe400078e0208 */
[----:B------:R-:W-:Y:S02]  /*1d4e0*/  IMAD R4, R4, c[0x0][0x3d8], RZ ;  /* 0x0000f60004047a24 */ /* 0x000fe400078e02ff */
[----:B------:R-:W-:Y:S02]  /*1d4f0*/  IMAD.IADD R11, R11, 0x1, R7 ;  /* 0x000000010b0b7824 */ /* 0x000fe400078e0207 */
[C---:B------:R-:W-:Y:S02]  /*1d500*/  IMAD R4, R3.reuse, c[0x0][0x3dc], R4 ;  /* 0x0000f70003047a24 */ /* 0x040fe400078e0204 */
[----:B------:R-:W-:-:S05]  /*1d510*/  IMAD.WIDE.U32 R10, R3, c[0x0][0x3d8], R10 ;  /* 0x0000f600030a7a25 */ /* 0x000fca00078e000a */
[----:B------:R-:W-:Y:S02]  /*1d520*/  IADD3 R3, R11, R4, RZ ;  /* 0x000000040b037210 */ /* 0x000fe40007ffe0ff */
        /* <DEDUP_REMOVED lines=15> */
.L_x_431:
[----:B------:R-:W-:Y:S05]  /*1d620*/  BSYNC B0 ;  /* 0x0000000000007941 */ /* 0x000fea0003800000 */
.L_x_430:
        /* <DEDUP_REMOVED lines=15> */
.L_x_433:
[----:B------:R-:W-:Y:S05]  /*1d720*/  BSYNC B0 ;  /* 0x0000000000007941 */ /* 0x000fea0003800000 */
.L_x_432:
        /* <DEDUP_REMOVED lines=15> */
.L_x_435:
[----:B------:R-:W-:Y:S05]  /*1d820*/  BSYNC B0 ;  /* 0x0000000000007941 */ /* 0x000fea0003800000 */
.L_x_434:
        /* <DEDUP_REMOVED lines=16> */
.L_x_436:
        /* <DEDUP_REMOVED lines=13> */
.L_x_3541:


//--------------------- .text._ZN7cutlass13device_kernelIN5flash19enable_sm80_to_sm89INS1_16FlashAttnFwdSm80INS1_25CollectiveMainloopFwdSm80ILi8ELi1ELb1EN4cute5tupleIJNS5_1CILi128EEES8_S8_EEELi128ENS_6half_tEfNS_4arch4Sm80ELb1ELb0ELb1ELb0ELb0ELb0ELb1ELb0EEENS1_21CollectiveEpilogueFwdIS9_NS6_IJNS7_ILi1EEESF_SF_EEESA_SC_Li256ELb0ELb1ELb0ELb0EEENS1_30DynamicPersistentTileSchedulerILi256ELi256ELb0ELb1ELb0EEEEEEEEEvNT_6ParamsE --------------------------
	.section	.text._ZN7cutlass13device_kernelIN5flash19enable_sm80_to_sm89INS1_16FlashAttnFwdSm80INS1_25CollectiveMainloopFwdSm80ILi8ELi1ELb1EN4cute5tupleIJNS5_1CILi128EEES8_S8_EEELi128ENS_6half_tEfNS_4arch4Sm80ELb1ELb0ELb1ELb0ELb0ELb0ELb1ELb0EEENS1_21CollectiveEpilogueFwdIS9_NS6_IJNS7_ILi1EEESF_SF_EEESA_SC_Li256ELb0ELb1ELb0ELb0EEENS1_30DynamicPersistentTileSchedulerILi256ELi256ELb0ELb1ELb0EEEEEEEEEvNT_6ParamsE,"ax",@progbits
	.sectioninfo	@"SHI_REGISTERS=255"
	.align	128
.text._ZN7cutlass13device_kernelIN5flash19enable_sm80_to_sm89INS1_16FlashAttnFwdSm80INS1_25CollectiveMainloopFwdSm80ILi8ELi1ELb1EN4cute5tupleIJNS5_1CILi128EEES8_S8_EEELi128ENS_6half_tEfNS_4arch4Sm80ELb1ELb0ELb1ELb0ELb0ELb0ELb1ELb0EEENS1_21CollectiveEpilogueFwdIS9_NS6_IJNS7_ILi1EEESF_SF_EEESA_SC_Li256ELb0ELb1ELb0ELb0EEENS1_30DynamicPersistentTileSchedulerILi256ELi256ELb0ELb1ELb0EEEEEEEEEvNT_6ParamsE:
        .type           _ZN7cutlass13device_kernelIN5flash19enable_sm80_to_sm89INS1_16FlashAttnFwdSm80INS1_25CollectiveMainloopFwdSm80ILi8ELi1ELb1EN4cute5tupleIJNS5_1CILi128EEES8_S8_EEELi128ENS_6half_tEfNS_4arch4Sm80ELb1ELb0ELb1ELb0ELb0ELb0ELb1ELb0EEENS1_21CollectiveEpilogueFwdIS9_NS6_IJNS7_ILi1EEESF_SF_EEESA_SC_Li256ELb0ELb1ELb0ELb0EEENS1_30DynamicPersistentTileSchedulerILi256ELi256ELb0ELb1ELb0EEEEEEEEEvNT_6ParamsE,@function
        .size           _ZN7cutlass13device_kernelIN5flash19enable_sm80_to_sm89INS1_16FlashAttnFwdSm80INS1_25CollectiveMainloopFwdSm80ILi8ELi1ELb1EN4cute5tupleIJNS5_1CILi128EEES8_S8_EEELi128ENS_6half_tEfNS_4arch4Sm80ELb1ELb0ELb1ELb0ELb0ELb0ELb1ELb0EEENS1_21CollectiveEpilogueFwdIS9_NS6_IJNS7_ILi1EEESF_SF_EEESA_SC_Li256ELb0ELb1ELb0ELb0EEENS1_30DynamicPersistentTileSchedulerILi256ELi256ELb0ELb1ELb0EEEEEEEEEvNT_6ParamsE,(.L_x_3542 - _ZN7cutlass13device_kernelIN5flash19enable_sm80_to_sm89INS1_16FlashAttnFwdSm80INS1_25CollectiveMainloopFwdSm80ILi8ELi1ELb1EN4cute5tupleIJNS5_1CILi128EEES8_S8_EEELi128ENS_6half_tEfNS_4arch4Sm80ELb1ELb0ELb1ELb0ELb0ELb0ELb1ELb0EEENS1_21CollectiveEpilogueFwdIS9_NS6_IJNS7_ILi1EEESF_SF_EEESA_SC_Li256ELb0ELb1ELb0ELb0EEENS1_30DynamicPersistentTileSchedulerILi256ELi256ELb0ELb1ELb0EEEEEEEEEvNT_6ParamsE)
        .other          _ZN7cutlass13device_kernelIN5flash19enable_sm80_to_sm89INS1_16FlashAttnFwdSm80INS1_25CollectiveMainloopFwdSm80ILi8ELi1ELb1EN4cute5tupleIJNS5_1CILi128EEES8_S8_EEELi128ENS_6half_tEfNS_4arch4Sm80ELb1ELb0ELb1ELb0ELb0ELb0ELb1ELb0EEENS1_21CollectiveEpilogueFwdIS9_NS6_IJNS7_ILi1EEESF_SF_EEESA_SC_Li256ELb0ELb1ELb0ELb0EEENS1_30DynamicPersistentTileSchedulerILi256ELi256ELb0ELb1ELb0EEEEEEEEEvNT_6ParamsE,@"STO_CUDA_ENTRY STV_DEFAULT"
_ZN7cutlass13device_kernelIN5flash19enable_sm80_to_sm89INS1_16FlashAttnFwdSm80INS1_25CollectiveMainloopFwdSm80ILi8ELi1ELb1EN4cute5tupleIJNS5_1CILi128EEES8_S8_EEELi128ENS_6half_tEfNS_4arch4Sm80ELb1ELb0ELb1ELb0ELb0ELb0ELb1ELb0EEENS1_21CollectiveEpilogueFwdIS9_NS6_IJNS7_ILi1EEESF_SF_EEESA_SC_Li256ELb0ELb1ELb0ELb0EEENS1_30DynamicPersistentTileSchedulerILi256ELi256ELb0ELb1ELb0EEEEEEEEEvNT_6ParamsE:
[----:B------:R-:W-:-:S03]  /*0000*/  MOV R1, c[0x0][0x28] ;  /* 0x00000a0000017a02 */ /* 0x000fc60000000f00 */
[----:B------:R-:W1:Y:S01]  /*0010*/  S2R R20, SR_TID.X ;  /* 0x0000000000147919 */ /* 0x000e620000002100 */
[----:B------:R-:W-:-:S03]  /*0020*/  IADD3 R1, R1, -0x78, RZ ;  /* 0xffffff8801017810 */ /* 0x000fc60007ffe0ff */
[----:B------:R-:W2:Y:S01]  /*0030*/  S2R R14, SR_CTAID.X ;  /* 0x00000000000e7919 */ /* 0x000ea20000002500 */
[----:B-1----:R-:W-:-:S05]  /*0040*/  SHF.R.U32.HI R2, RZ, 0x5, R20 ;  /* 0x00000005ff027819 */ /* 0x002fca0000011614 */
[----:B------:R-:W1:Y:S02]  /*0050*/  SHFL.IDX PT, R0, R2, RZ, 0x1f ;  /* 0x00001fff02007589 */ /* 0x000e6400000e0000 */
[----:B-1----:R-:W-:Y:S02]  /*0060*/  ISETP.GE.AND P0, PT, R0, 0x1, PT ;  /* 0x000000010000780c */ /* 0x002fe40003f06270 */
[----:B------:R1:W-:Y:S11]  /*0070*/  STL [R1+0x70], R0 ;  /* 0x0000700001007387 */ /* 0x0003f60000100800 */
[----:B------:R-:W-:Y:S06]  /*0080*/  @P0 BAR.ARV 0x4, 0x100 ;  /* 0x0104000000000b1d */ /* 0x000fec0000002000 */
[----:B--2---:R-:W-:-:S13]  /*0090*/  ISETP.GE.AND P0, PT, R14, c[0x0][0x538], PT ;  /* 0x00014e000e007a0c */ /* 0x004fda0003f06270 */
[----:B------:R-:W-:Y:S05]  /*00a0*/  @P0 EXIT ;  /* 0x000000000000094d */ /* 0x000fea0003800000 */
[----:B-1----:R-:W-:Y:S01]  /*00b0*/  SHF.R.S32.HI R11, RZ, 0x1f, R20 ;  /* 0x0000001fff0b7819 */ /* 0x002fe20000011414 */
[----:B------:R-:W-:-:S03]  /*00c0*/  ULDC.64 UR6, c[0x0][0x118] ;  /* 0x0000460000067ab9 */ /* 0x000fc60000000a00 */
[CC--:B------:R-:W-:Y:S02]  /*00d0*/  LEA.HI R12, R11.reuse, R20.reuse, RZ, 0x3 ;  /* 0x000000140b0c7211 */ /* 0x0c0fe400078f18ff */
[CC--:B------:R-:W-:Y:S02]  /*00e0*/  LEA.HI R2, R11.reuse, R20.reuse, RZ, 0x4 ;  /* 0x000000140b027211 */ /* 0x0c0fe400078f20ff */
[----:B------:R-:W-:Y:S02]  /*00f0*/  LEA.HI R13, R11, R20, RZ, 0x2 ;  /* 0x000000140b0d7211 */ /* 0x000fe400078f10ff */
[----:B------:R-:W-:Y:S02]  /*0100*/  SHF.R.S32.HI R17, RZ, 0x3, R12 ;  /* 0x00000003ff117819 */ /* 0x000fe4000001140c */
[----:B------:R-:W-:Y:S02]  /*0110*/  SHF.R.S32.HI R4, RZ, 0x4, R2 ;  /* 0x00000004ff047819 */ /* 0x000fe40000011402 */
[----:B------:R-:W-:Y:S01]  /*0120*/  LOP3.LUT R0, R2, 0xfffffff0, RZ, 0xc0, !PT ;  /* 0xfffffff002007812 */ /* 0x000fe200078ec0ff */
[----:B------:R-:W-:Y:S01]  /*0130*/  IMAD.SHL.U32 R7, R17, 0x40, RZ ;  /* 0x0000004011077824 */ /* 0x000fe200078e00ff */
[----:B------:R-:W-:-:S02]  /*0140*/  LOP3.LUT R3, R12, 0xfffffff8, RZ, 0xc0, !PT ;  /* 0xfffffff80c037812 */ /* 0x000fc400078ec0ff */
[--C-:B------:R-:W-:Y:S01]  /*0150*/  SHF.R.S32.HI R8, RZ, 0x2, R13.reuse ;  /* 0x00000002ff087819 */ /* 0x100fe2000001140d */
[C---:B------:R-:W-:Y:S01]  /*0160*/  IMAD.IADD R0, R20.reuse, 0x1, -R0 ;  /* 0x0000000114007824 */ /* 0x040fe200078e0a00 */
[----:B------:R-:W-:Y:S01]  /*0170*/  SHF.R.S32.HI R5, RZ, 0x1f, R13 ;  /* 0x0000001fff057819 */ /* 0x000fe2000001140d */
[----:B------:R-:W-:Y:S01]  /*0180*/  IMAD.IADD R6, R20, 0x1, -R3 ;  /* 0x0000000114067824 */ /* 0x000fe200078e0a03 */
[----:B------:R-:W-:Y:S02]  /*0190*/  LEA.HI R2, R2, R4, RZ, 0x1 ;  /* 0x0000000402027211 */ /* 0x000fe400078f08ff */
[----:B------:R-:W-:Y:S01]  /*01a0*/  LEA.HI R3, R5, R8, RZ, 0x3 ;  /* 0x0000000805037211 */ /* 0x000fe200078f18ff */
[----:B------:R-:W-:Y:S01]  /*01b0*/  IMAD.SHL.U32 R18, R6, 0x8, RZ ;  /* 0x0000000806127824 */ /* 0x000fe200078e00ff */
[----:B------:R-:W-:Y:S01]  /*01c0*/  LOP3.LUT R5, R2, 0xfffffffe, RZ, 0xc0, !PT ;  /* 0xfffffffe02057812 */ /* 0x000fe200078ec0ff */
[----:B------:R-:W-:Y:S01]  /*01d0*/  IMAD.SHL.U32 R9, R6, 0x40, RZ ;  /* 0x0000004006097824 */ /* 0x000fe200078e00ff */
[----:B------:R-:W-:-:S02]  /*01e0*/  LOP3.LUT R2, R7, 0x1c0, RZ, 0xc0, !PT ;  /* 0x000001c007027812 */ /* 0x000fc400078ec0ff */
[----:B------:R-:W-:Y:S01]  /*01f0*/  SHF.R.S32.HI R7, RZ, 0x1f, R0 ;  /* 0x0000001fff077819 */ /* 0x000fe20000011400 */
[----:B------:R-:W-:Y:S01]  /*0200*/  IMAD.IADD R201, R4, 0x1, -R5 ;  /* 0x0000000104c97824 */ /* 0x000fe200078e0a05 */
[----:B------:R-:W-:Y:S02]  /*0210*/  LOP3.LUT R3, R3, 0xfffffff8, RZ, 0xc0, !PT ;  /* 0xfffffff803037812 */ /* 0x000fe400078ec0ff */
[----:B------:R-:W-:Y:S02]  /*0220*/  LEA.HI R200, R7, R0, RZ, 0x3 ;  /* 0x0000000007c87211 */ /* 0x000fe400078f18ff */
[----:B------:R-:W-:Y:S01]  /*0230*/  LOP3.LUT R4, R2, 0x38, R18, 0xf8, !PT ;  /* 0x0000003802047812 */ /* 0x000fe200078ef812 */
[----:B------:R-:W-:Y:S01]  /*0240*/  IMAD.IADD R7, R8, 0x1, -R3 ;  /* 0x0000000108077824 */ /* 0x000fe200078e0a03 */
[----:B------:R-:W-:Y:S02]  /*0250*/  SHF.R.U32.HI R3, RZ, 0x3, R2 ;  /* 0x00000003ff037819 */ /* 0x000fe40000011602 */
[C---:B------:R-:W-:Y:S01]  /*0260*/  LOP3.LUT R2, R200.reuse, 0xfffffff8, RZ, 0xc0, !PT ;  /* 0xfffffff8c8027812 */ /* 0x040fe200078ec0ff */
[----:B------:R-:W-:Y:S01]  /*0270*/  IMAD.SHL.U32 R200, R200, 0x40, RZ ;  /* 0x00000040c8c87824 */ /* 0x000fe200078e00ff */
[----:B------:R-:W-:-:S02]  /*0280*/  LEA.HI R10, R11, R20, RZ, 0x5 ;  /* 0x000000140b0a7211 */ /* 0x000fc400078f28ff */
[----:B------:R-:W-:Y:S01]  /*0290*/  LOP3.LUT R8, R4, R3, RZ, 0x3c, !PT ;  /* 0x0000000304087212 */ /* 0x000fe200078e3cff */
[----:B------:R-:W-:Y:S01]  /*02a0*/  IMAD.IADD R5, R0, 0x1, -R2 ;  /* 0x0000000100057824 */ /* 0x000fe200078e0a02 */
[----:B------:R-:W-:Y:S02]  /*02b0*/  LOP3.LUT R2, R10, 0xffffffe0, RZ, 0xc0, !PT ;  /* 0xffffffe00a027812 */ /* 0x000fe400078ec0ff */
[----:B------:R-:W-:Y:S02]  /*02c0*/  LOP3.LUT R0, R9, 0x1c0, RZ, 0xc0, !PT ;  /* 0x000001c009007812 */ /* 0x000fe400078ec0ff */
[----:B------:R-:W-:Y:S01]  /*02d0*/  SHF.R.S32.HI R224, RZ, 0x5, R10 ;  /* 0x00000005ffe07819 */ /* 0x000fe2000001140a */
[----:B------:R-:W-:Y:S01]  /*02e0*/  IMAD.IADD R16, R20, 0x1, -R2 ;  /* 0x0000000114107824 */ /* 0x000fe200078e0a02 */
[----:B------:R-:W-:Y:S02]  /*02f0*/  SHF.R.S32.HI R3, RZ, 0x1f, R10 ;  /* 0x0000001fff037819 */ /* 0x000fe4000001140a */
[----:B------:R-:W-:Y:S01]  /*0300*/  LOP3.LUT R4, R0, 0x8, R12, 0xf8, !PT ;  /* 0x0000000800047812 */ /* 0x000fe200078ef80c */
[----:B------:R-:W-:Y:S01]  /*0310*/  IMAD.MOV.U32 R12, RZ, RZ, 0x10 ;  /* 0x00000010ff0c7424 */ /* 0x000fe200078e00ff */
[----:B------:R-:W-:-:S02]  /*0320*/  SHF.R.U32.HI R2, RZ, 0x3, R0 ;  /* 0x00000003ff027819 */ /* 0x000fc40000011600 */
[----:B------:R-:W-:Y:S01]  /*0330*/  LEA.HI R9, R11, R20, RZ, 0x6 ;  /* 0x000000140b097211 */ /* 0x000fe200078f30ff */
[----:B------:R-:W-:Y:S01]  /*0340*/  IMAD.MOV.U32 R11, RZ, RZ, 0x20 ;  /* 0x00000020ff0b7424 */ /* 0x000fe200078e00ff */
[----:B------:R-:W-:Y:S02]  /*0350*/  LEA.HI R0, R3, R224, RZ, 0x3 ;  /* 0x000000e003007211 */ /* 0x000fe400078f18ff */
[----:B------:R-:W-:Y:S02]  /*0360*/  SHF.R.S32.HI R3, RZ, 0x1f, R16 ;  /* 0x0000001fff037819 */ /* 0x000fe40000011410 */
[----:B------:R-:W-:Y:S01]  /*0370*/  LOP3.LUT R10, R4, R2, RZ, 0x3c, !PT ;  /* 0x00000002040a7212 */ /* 0x000fe200078e3cff */
[----:B------:R-:W-:Y:S01]  /*0380*/  IMAD.SHL.U32 R2, R9, 0x8, RZ ;  /* 0x0000000809027824 */ /* 0x000fe200078e00ff */
[----:B------:R-:W-:Y:S02]  /*0390*/  LOP3.LUT R0, R0, 0xffffff8, RZ, 0xc0, !PT ;  /* 0x0ffffff800007812 */ /* 0x000fe400078ec0ff */
[----:B------:R-:W-:-:S02]  /*03a0*/  LEA.HI R9, R3, R16, RZ, 0x2 ;  /* 0x0000001003097211 */ /* 0x000fc400078f10ff */
[----:B------:R-:W-:Y:S02]  /*03b0*/  LOP3.LUT R3, R7, 0x1, RZ, 0xc0, !PT ;  /* 0x0000000107037812 */ /* 0x000fe400078ec0ff */
[----:B------:R-:W-:Y:S01]  /*03c0*/  LOP3.LUT R8, R8, 0x7ffffe00, R2, 0xf8, !PT ;  /* 0x7ffffe0008087812 */ /* 0x000fe200078ef802 */
[----:B------:R-:W-:Y:S01]  /*03d0*/  IMAD.IADD R2, R224, 0x1, -R0 ;  /* 0x00000001e0027824 */ /* 0x000fe200078e0a00 */
[----:B------:R-:W-:Y:S02]  /*03e0*/  SHF.R.S32.HI R0, RZ, 0x2, R9 ;  /* 0x00000002ff007819 */ /* 0x000fe40000011409 */
[----:B------:R-:W-:Y:S01]  /*03f0*/  ISETP.NE.U32.AND P0, PT, R3, 0x1, PT ;  /* 0x000000010300780c */ /* 0x000fe20003f05070 */
[----:B------:R-:W-:Y:S01]  /*0400*/  IMAD.SHL.U32 R3, R5, 0x40, RZ ;  /* 0x0000004005037824 */ /* 0x000fe200078e00ff */
[----:B------:R-:W-:Y:S01]  /*0410*/  LOP3.LUT R4, R13, 0xfffffffc, RZ, 0xc0, !PT ;  /* 0xfffffffc0d047812 */ /* 0x000fe200078ec0ff */
[----:B------:R-:W-:Y:S01]  /*0420*/  IMAD R15, R2, 0x10, R0 ;  /* 0x00000010020f7824 */ /* 0x000fe200078e0200 */
[----:B------:R-:W-:Y:S01]  /*0430*/  LOP3.LUT P4, RZ, R5, 0x2, RZ, 0xc0, !PT ;  /* 0x0000000205ff7812 */ /* 0x000fe2000788c0ff */
[----:B------:R-:W-:Y:S01]  /*0440*/  IMAD.SHL.U32 R2, R201, 0x8, RZ ;  /* 0x00000008c9027824 */ /* 0x000fe200078e00ff */
[----:B------:R-:W-:Y:S01]  /*0450*/  LOP3.LUT R0, R3, 0x1c0, RZ, 0xc0, !PT ;  /* 0x000001c003007812 */ /* 0x000fe200078ec0ff */
[----:B------:R-:W-:Y:S01]  /*0460*/  IMAD.IADD R3, R20, 0x1, -R4 ;  /* 0x0000000114037824 */ /* 0x000fe200078e0a04 */
[----:B------:R-:W-:Y:S01]  /*0470*/  LOP3.LUT P3, RZ, R5, 0x4, RZ, 0xc0, !PT ;  /* 0x0000000405ff7812 */ /* 0x000fe2000786c0ff */
[----:B------:R-:W-:Y:S01]  /*0480*/  IMAD.SHL.U32 R4, R7, 0x40, RZ ;  /* 0x0000004007047824 */ /* 0x000fe200078e00ff */
[----:B------:R-:W-:Y:S01]  /*0490*/  LOP3.LUT R5, R0, 0x8, R2, 0xf8, !PT ;  /* 0x0000000800057812 */ /* 0x000fe200078ef802 */
[----:B------:R-:W-:Y:S01]  /*04a0*/  STL [R1+0x74], R15 ;  /* 0x0000740f01007387 */ /* 0x000fe20000100800 */
[----:B------:R-:W-:Y:S01]  /*04b0*/  SHF.R.U32.HI R2, RZ, 0x3, R0 ;  /* 0x00000003ff027819 */ /* 0x000fe20000011600 */
[----:B------:R-:W-:Y:S01]  /*04c0*/  IMAD R201, R201, 0x200, R10 ;  /* 0x00000200c9c97824 */ /* 0x000fe200078e020a */
[----:B------:R-:W-:Y:S01]  /*04d0*/  LEA.HI R0, R3, R3, RZ, 0x1 ;  /* 0x0000000303007211 */ /* 0x000fe200078f08ff */
[----:B------:R-:W-:Y:S01]  /*04e0*/  STL [R1+0x48], R14 ;  /* 0x0000480e01007387 */ /* 0x000fe20000100800 */
[----:B------:R-:W-:Y:S01]  /*04f0*/  LOP3.LUT R5, R5, R2, RZ, 0x3c, !PT ;  /* 0x0000000205057212 */ /* 0x000fe200078e3cff */
[----:B------:R-:W-:Y:S01]  /*0500*/  IMAD.MOV.U32 R10, RZ, RZ, 0x40 ;  /* 0x00000040ff0a7424 */ /* 0x000fe200078e00ff */
[----:B------:R-:W-:Y:S01]  /*0510*/  LOP3.LUT R0, R0, 0x1ffffffe, RZ, 0xc0, !PT ;  /* 0x1ffffffe00007812 */ /* 0x000fe200078ec0ff */
[----:B------:R-:W-:Y:S01]  /*0520*/  IMAD.SHL.U32 R228, R8, 0x2, RZ ;  /* 0x0000000208e47824 */ /* 0x000fe200078e00ff */
[----:B------:R-:W-:-:S02]  /*0530*/  LOP3.LUT R2, R4, 0x1c0, RZ, 0xc0, !PT ;  /* 0x000001c004027812 */ /* 0x000fc400078ec0ff */
[----:B------:R-:W-:Y:S01]  /*0540*/  R2P PR, R7, 0x6 ;  /* 0x0000000607007804 */ /* 0x000fe20000000000 */
[----:B------:R-:W-:Y:S01]  /*0550*/  IMAD.IADD R7, R3, 0x1, -R0 ;  /* 0x0000000103077824 */ /* 0x000fe200078e0a00 */
[----:B------:R-:W-:Y:S01]  /*0560*/  LEA.HI R0, R2, R2, RZ, 0x1d ;  /* 0x0000000202007211 */ /* 0x000fe200078fe8ff */
[----:B------:R-:W-:Y:S01]  /*0570*/  IMAD R3, R224, 0x200, R3 ;  /* 0x00000200e0037824 */ /* 0x000fe200078e0203 */
[----:B------:R-:W-:Y:S02]  /*0580*/  SEL R2, R12, 0xfffffff0, !P4 ;  /* 0xfffffff00c027807 */ /* 0x000fe40006000000 */
[----:B------:R-:W-:Y:S01]  /*0590*/  SEL R223, R11, 0xffffffe0, !P3 ;  /* 0xffffffe00bdf7807 */ /* 0x000fe20005800000 */
[----:B------:R-:W-:Y:S01]  /*05a0*/  IMAD.U32 R4, R3, 0x2, R0 ;  /* 0x0000000203047824 */ /* 0x000fe200078e0000 */
[----:B------:R-:W-:Y:S01]  /*05b0*/  LOP3.LUT R0, R9, 0x7ffffffc, RZ, 0xc0, !PT ;  /* 0x7ffffffc09007812 */ /* 0x000fe200078ec0ff */
[----:B------:R-:W-:Y:S01]  /*05c0*/  IMAD R3, R6, 0x20, R17 ;  /* 0x0000002006037824 */ /* 0x000fe200078e0211 */
[----:B------:R-:W-:Y:S01]  /*05d0*/  LOP3.LUT R200, R5, 0x7ffffe00, R200, 0xf8, !PT ;  /* 0x7ffffe0005c87812 */ /* 0x000fe200078ef8c8 */
[----:B------:R-:W-:Y:S01]  /*05e0*/  IMAD.IADD R223, R2, 0x1, R223 ;  /* 0x0000000102df7824 */ /* 0x000fe200078e02df */
[----:B------:R-:W-:Y:S01]  /*05f0*/  IADD3 R2, R18, 0x40, RZ ;  /* 0x0000004012027810 */ /* 0x000fe20007ffe0ff */
[----:B------:R-:W-:Y:S01]  /*0600*/  IMAD.IADD R0, R16, 0x1, -R0 ;  /* 0x0000000110007824 */ /* 0x000fe200078e0a00 */
[----:B------:R1:W-:Y:S01]  /*0610*/  STL [R1+0x6c], R3 ;  /* 0x00006c0301007387 */ /* 0x0003e20000100800 */
[----:B------:R-:W-:-:S02]  /*0620*/  SHF.R.S32.HI R19, RZ, 0x1f, R18 ;  /* 0x0000001fff137819 */ /* 0x000fc40000011412 */
[C---:B------:R-:W-:Y:S01]  /*0630*/  LOP3.LUT P6, RZ, R6.reuse, 0x2, RZ, 0xc0, !PT ;  /* 0x0000000206ff7812 */ /* 0x040fe200078cc0ff */
[----:B------:R2:W-:Y:S01]  /*0640*/  STL [R1+0x2c], R2 ;  /* 0x00002c0201007387 */ /* 0x0005e20000100800 */
[----:B------:R-:W-:Y:S01]  /*0650*/  LOP3.LUT P5, RZ, R6, 0x4, RZ, 0xc0, !PT ;  /* 0x0000000406ff7812 */ /* 0x000fe200078ac0ff */
[----:B------:R-:W-:Y:S01]  /*0660*/  IMAD.SHL.U32 R6, R0, 0x2, RZ ;  /* 0x0000000200067824 */ /* 0x000fe200078e00ff */
[----:B------:R-:W-:Y:S01]  /*0670*/  SEL R5, R11, 0xffffffe0, !P1 ;  /* 0xffffffe00b057807 */ /* 0x000fe20004800000 */
[----:B------:R-:W-:Y:S01]  /*0680*/  IMAD R0, R7, 0x8, R15 ;  /* 0x0000000807007824 */ /* 0x000fe200078e020f */
[----:B------:R-:W-:Y:S01]  /*0690*/  LEA R4, R4, 0x80, 0x1 ;  /* 0x0000008004047811 */ /* 0x000fe200078e08ff */
[----:B------:R-:W-:Y:S01]  /*06a0*/  STL.64 [R1+0x8], R18 ;  /* 0x0000081201007387 */ /* 0x000fe20000100a00 */
[----:B------:R-:W-:Y:S02]  /*06b0*/  LEA R200, R200, 0x100, 0x1 ;  /* 0x00000100c8c87811 */ /* 0x000fe400078e08ff */
[----:B------:R-:W-:Y:S01]  /*06c0*/  LEA R201, R201, 0x8100, 0x1 ;  /* 0x00008100c9c97811 */ /* 0x000fe200078e08ff */
[----:B------:R-:W-:Y:S01]  /*06d0*/  IMAD.IADD R8, R4, 0x1, R5 ;  /* 0x0000000104087824 */ /* 0x000fe200078e0205 */
[----:B------:R-:W-:Y:S01]  /*06e0*/  SEL R202, R10, 0xffffffc0, !P5 ;  /* 0xffffffc00aca7807 */ /* 0x000fe20006800000 */
[--C-:B------:R-:W-:Y:S01]  /*06f0*/  IMAD R224, R224, 0x800, R200.reuse ;  /* 0x00000800e0e07824 */ /* 0x100fe200078e02c8 */
[----:B------:R-:W-:Y:S01]  /*0700*/  IADD3 R207, R201, 0x20, RZ ;  /* 0x00000020c9cf7810 */ /* 0x000fe20007ffe0ff */
[----:B------:R-:W-:Y:S01]  /*0710*/  IMAD R223, R223, 0x2, R200 ;  /* 0x00000002dfdf7824 */ /* 0x000fe200078e02c8 */
[C---:B------:R-:W-:Y:S01]  /*0720*/  @P6 IADD3 R207, R201.reuse, -0x20, RZ ;  /* 0xffffffe0c9cf6810 */ /* 0x040fe20007ffe0ff */
[----:B------:R-:W-:-:S03]  /*0730*/  IMAD.IADD R205, R201, 0x1, R202 ;  /* 0x00000001c9cd7824 */ /* 0x000fc600078e02ca */
[C---:B------:R-:W-:Y:S01]  /*0740*/  IADD3 R222, R207.reuse, 0x800, RZ ;  /* 0x00000800cfde7810 */ /* 0x040fe20007ffe0ff */
[----:B------:R-:W-:Y:S01]  /*0750*/  IMAD.IADD R202, R202, 0x1, R207 ;  /* 0x00000001caca7824 */ /* 0x000fe200078e02cf */
[----:B-1----:R-:W-:Y:S02]  /*0760*/  SEL R3, R10, 0xffffffc0, !P2 ;  /* 0xffffffc00a037807 */ /* 0x002fe40005000000 */
[C---:B------:R-:W-:Y:S02]  /*0770*/  IADD3 R221, R207.reuse, 0x1000, RZ ;  /* 0x00001000cfdd7810 */ /* 0x040fe40007ffe0ff */
[----:B--2---:R-:W-:Y:S01]  /*0780*/  SHF.R.S32.HI R2, RZ, 0x1f, R2 ;  /* 0x0000001fff027819 */ /* 0x004fe20000011402 */
[----:B------:R-:W-:Y:S01]  /*0790*/  IMAD.IADD R7, R4, 0x1, R3 ;  /* 0x0000000104077824 */ /* 0x000fe200078e0203 */
[C---:B------:R-:W-:Y:S02]  /*07a0*/  IADD3 R220, R207.reuse, 0x1800, RZ ;  /* 0x00001800cfdc7810 */ /* 0x040fe40007ffe0ff */
[C---:B------:R-:W-:Y:S01]  /*07b0*/  IADD3 R219, R207.reuse, 0x2000, RZ ;  /* 0x00002000cfdb7810 */ /* 0x040fe20007ffe0ff */
[----:B------:R1:W-:Y:S01]  /*07c0*/  STL [R1+0x44], R2 ;  /* 0x0000440201007387 */ /* 0x0003e20000100800 */
[----:B------:R-:W-:-:S02]  /*07d0*/  IADD3 R218, R207, 0x2800, RZ ;  /* 0x00002800cfda7810 */ /* 0x000fc40007ffe0ff */
[C---:B------:R-:W-:Y:S01]  /*07e0*/  IADD3 R217, R207.reuse, 0x3000, RZ ;  /* 0x00003000cfd97810 */ /* 0x040fe20007ffe0ff */
[----:B------:R2:W-:Y:S01]  /*07f0*/  STL [R1+0x40], R6 ;  /* 0x0000400601007387 */ /* 0x0005e20000100800 */
[C---:B------:R-:W-:Y:S02]  /*0800*/  IADD3 R216, R207.reuse, 0x3800, RZ ;  /* 0x00003800cfd87810 */ /* 0x040fe40007ffe0ff */
[C---:B------:R-:W-:Y:S01]  /*0810*/  IADD3 R215, R207.reuse, 0x4000, RZ ;  /* 0x00004000cfd77810 */ /* 0x040fe20007ffe0ff */
[----:B------:R3:W-:Y:S01]  /*0820*/  STL [R1+0x3c], R0 ;  /* 0x00003c0001007387 */ /* 0x0007e20000100800 */
[C---:B------:R-:W-:Y:S02]  /*0830*/  IADD3 R214, R207.reuse, 0x4800, RZ ;  /* 0x00004800cfd67810 */ /* 0x040fe40007ffe0ff */
[C---:B------:R-:W-:Y:S01]  /*0840*/  IADD3 R213, R207.reuse, 0x5000, RZ ;  /* 0x00005000cfd57810 */ /* 0x040fe20007ffe0ff */
[----:B------:R4:W-:Y:S01]  /*0850*/  STL [R1+0x4c], R4 ;  /* 0x00004c0401007387 */ /* 0x0009e20000100800 */
[----:B------:R-:W-:-:S02]  /*0860*/  IADD3 R212, R207, 0x5800, RZ ;  /* 0x00005800cfd47810 */ /* 0x000fc40007ffe0ff */
[C---:B------:R-:W-:Y:S01]  /*0870*/  IADD3 R211, R207.reuse, 0x6000, RZ ;  /* 0x00006000cfd37810 */ /* 0x040fe20007ffe0ff */
[----:B------:R-:W-:Y:S01]  /*0880*/  STL [R1+0x68], R7 ;  /* 0x0000680701007387 */ /* 0x000fe20000100800 */
[C---:B------:R-:W-:Y:S02]  /*0890*/  IADD3 R210, R207.reuse, 0x6800, RZ ;  /* 0x00006800cfd27810 */ /* 0x040fe40007ffe0ff */
[C---:B------:R-:W-:Y:S01]  /*08a0*/  IADD3 R209, R207.reuse, 0x7000, RZ ;  /* 0x00007000cfd17810 */ /* 0x040fe20007ffe0ff */
[----:B------:R-:W-:Y:S01]  /*08b0*/  STL [R1+0x58], R8 ;  /* 0x0000580801007387 */ /* 0x000fe20000100800 */
[----:B------:R-:W-:Y:S02]  /*08c0*/  IADD3 R208, R207, 0x7800, RZ ;  /* 0x00007800cfd07810 */ /* 0x000fe40007ffe0ff */
[----:B-1----:R-:W-:Y:S02]  /*08d0*/  SEL R2, R11, 0xffffffe0, !P4 ;  /* 0xffffffe00b027807 */ /* 0x002fe40006000000 */
[----:B--2---:R-:W-:-:S03]  /*08e0*/  IADD3 R6, R4, -0x10, RZ ;  /* 0xfffffff004067810 */ /* 0x004fc60007ffe0ff */
[----:B------:R-:W-:Y:S01]  /*08f0*/  IMAD.IADD R204, R200, 0x1, R2 ;  /* 0x00000001c8cc7824 */ /* 0x000fe200078e0202 */
[----:B------:R-:W-:Y:S01]  /*0900*/  @P0 IADD3 R6, R4, 0x10, RZ ;  /* 0x0000001004060810 */ /* 0x000fe20007ffe0ff */
[----:B------:R-:W-:Y:S01]  /*0910*/  IMAD.IADD R225, R2, 0x1, R224 ;  /* 0x0000000102e17824 */ /* 0x000fe200078e02e0 */
[----:B---3--:R-:W-:Y:S01]  /*0920*/  SEL R0, R10, 0xffffffc0, !P3 ;  /* 0xffffffc00a007807 */ /* 0x008fe20005800000 */
[----:B----4-:R-:W-:-:S03]  /*0930*/  IMAD.IADD R4, R8, 0x1, R3 ;  /* 0x0000000108047824 */ /* 0x010fc600078e0203 */
[----:B------:R-:W-:Y:S01]  /*0940*/  IADD3 R206, R0, R200, R2 ;  /* 0x000000c800ce7210 */ /* 0x000fe20007ffe002 */
[----:B------:R-:W-:Y:S02]  /*0950*/  IMAD.IADD R203, R200, 0x1, R0 ;  /* 0x00000001c8cb7824 */ /* 0x000fe400078e0200 */
[C---:B------:R-:W-:Y:S01]  /*0960*/  IMAD.IADD R227, R0.reuse, 0x1, R224 ;  /* 0x0000000100e37824 */ /* 0x040fe200078e02e0 */
[----:B------:R1:W-:Y:S01]  /*0970*/  STL [R1+0x64], R4 ;  /* 0x0000640401007387 */ /* 0x0003e20000100800 */
[----:B------:R-:W-:-:S03]  /*0980*/  IMAD.IADD R226, R0, 0x1, R225 ;  /* 0x0000000100e27824 */ /* 0x000fc600078e02e1 */
[----:B------:R2:W-:Y:S01]  /*0990*/  STL [R1+0x50], R6 ;  /* 0x0000500601007387 */ /* 0x0005e20000100800 */
[--C-:B-1----:R-:W-:Y:S02]  /*09a0*/  IMAD.IADD R4, R5, 0x1, R6.reuse ;  /* 0x0000000105047824 */ /* 0x102fe400078e0206 */
[----:B------:R-:W-:Y:S02]  /*09b0*/  IMAD.IADD R5, R3, 0x1, R6 ;  /* 0x0000000103057824 */ /* 0x000fe400078e0206 */
[----:B------:R-:W-:-:S03]  /*09c0*/  IMAD.IADD R2, R4, 0x1, R3 ;  /* 0x0000000104027824 */ /* 0x000fc600078e0203 */
[----:B------:R2:W-:Y:S04]  /*09d0*/  STL [R1+0x60], R5 ;  /* 0x0000600501007387 */ /* 0x0005e80000100800 */
[----:B------:R2:W-:Y:S04]  /*09e0*/  STL [R1+0x54], R4 ;  /* 0x0000540401007387 */ /* 0x0005e80000100800 */
[----:B------:R2:W-:Y:S02]  /*09f0*/  STL [R1+0x5c], R2 ;  /* 0x00005c0201007387 */ /* 0x0005e40000100800 */
.L_x_478:
[----:B--2---:R-:W2:Y:S01]  /*0a00*/  LDL R4, [R1+0x48] ;  /* 0x0000480001047983 */ /* 0x004ea20000100800 */
[----:B------:R-:W-:Y:S01]  /*0a10*/  IMAD.MOV.U32 R0, RZ, RZ, c[0x0][0x560] ;  /* 0x00015800ff007624 */ /* 0x000fe200078e00ff */
[----:B------:R-:W-:Y:S01]  /*0a20*/  YIELD ;  /* 0x0000000000007946 */ /* 0x000fe20003800000 */
[----:B------:R-:W-:Y:S03]  /*0a30*/  BSSY B0, `(.L_x_437) ;  /* 0x0000016000007945 */ /* 0x000fe60003800000 */
[----:B------:R-:W-:-:S13]  /*0a40*/  ISETP.NE.AND P0, PT, R0, 0x1, PT ;  /* 0x000000010000780c */ /* 0x000fda0003f05270 */
[----:B--2---:R-:W-:Y:S01]  /*0a50*/  @P0 IMAD.HI.U32 R0, R4, c[0x0][0x564], RZ ;  /* 0x0001590004000a27 */ /* 0x004fe200078e00ff */
[----:B------:R-:W-:-:S04]  /*0a60*/  MOV R3, R4 ;  /* 0x0000000400037202 */ /* 0x000fc80000000f00 */
[----:B------:R-:W-:-:S04]  /*0a70*/  @P0 SHF.R.U32.HI R3, RZ, c[0x0][0x568], R0 ;  /* 0x00015a00ff030a19 */ /* 0x000fc80000011600 */
[----:B------:R-:W-:Y:S01]  /*0a80*/  ISETP.GE.AND P0, PT, R3, c[0x0][0x578], PT ;  /* 0x00015e0003007a0c */ /* 0x000fe20003f06270 */
[----:B------:R-:W-:-:S04]  /*0a90*/  IMAD.MOV R2, RZ, RZ, -R3 ;  /* 0x000000ffff027224 */ /* 0x000fc800078e0a03 */
[----:B------:R-:W-:-:S08]  /*0aa0*/  IMAD R2, R2, c[0x0][0x560], R4 ;  /* 0x0001580002027a24 */ /* 0x000fd000078e0204 */
[----:B------:R-:W-:Y:S05]  /*0ab0*/  @!P0 BRA `(.L_x_438) ;  /* 0x0000007000008947 */ /* 0x000fea0003800000 */
[----:B------:R-:W-:-:S04]  /*0ac0*/  MOV R0, c[0x0][0x56c] ;  /* 0x00015b0000007a02 */ /* 0x000fc80000000f00 */
[----:B------:R-:W-:Y:S02]  /*0ad0*/  ISETP.NE.AND P0, PT, R0, 0x1, PT ;  /* 0x000000010000780c */ /* 0x000fe40003f05270 */
[----:B------:R-:W-:-:S11]  /*0ae0*/  MOV R0, R2 ;  /* 0x0000000200007202 */ /* 0x000fd60000000f00 */
[----:B------:R-:W-:-:S05]  /*0af0*/  @P0 IMAD.HI.U32 R4, R2, c[0x0][0x570], RZ ;  /* 0x00015c0002040a27 */ /* 0x000fca00078e00ff */
[----:B------:R-:W-:-:S05]  /*0b00*/  @P0 SHF.R.U32.HI R0, RZ, c[0x0][0x574], R4 ;  /* 0x00015d00ff000a19 */ /* 0x000fca0000011604 */
[----:B------:R-:W-:Y:S01]  /*0b10*/  IMAD R4, R0, c[0x0][0x56c], RZ ;  /* 0x00015b0000047a24 */ /* 0x000fe200078e02ff */
[----:B------:R-:W-:Y:S05]  /*0b20*/  BRA `(.L_x_439) ;  /* 0x0000006000007947 */ /* 0x000fea0003800000 */
.L_x_438:
[----:B------:R-:W-:-:S04]  /*0b30*/  MOV R0, c[0x0][0x554] ;  /* 0x0001550000007a02 */ /* 0x000fc80000000f00 */
[----:B------:R-:W-:Y:S02]  /*0b40*/  ISETP.NE.AND P0, PT, R0, 0x1, PT ;  /* 0x000000010000780c */ /* 0x000fe40003f05270 */
[----:B------:R-:W-:-:S11]  /*0b50*/  MOV R0, R2 ;  /* 0x0000000200007202 */ /* 0x000fd60000000f00 */
[----:B------:R-:W-:-:S05]  /*0b60*/  @P0 IMAD.HI.U32 R4, R2, c[0x0][0x558], RZ ;  /* 0x0001560002040a27 */ /* 0x000fca00078e00ff */
[----:B------:R-:W-:-:S05]  /*0b70*/  @P0 SHF.R.U32.HI R0, RZ, c[0x0][0x55c], R4 ;  /* 0x00015700ff000a19 */ /* 0x000fca0000011604 */
[----:B------:R-:W-:Y:S02]  /*0b80*/  IMAD R4, R0, c[0x0][0x554], RZ ;  /* 0x0001550000047a24 */ /* 0x000fe400078e02ff */
.L_x_439:
[----:B------:R-:W-:Y:S05]  /*0b90*/  BSYNC B0 ;  /* 0x0000000000007941 */ /* 0x000fea0003800000 */
.L_x_437:
[----:B------:R-:W-:Y:S01]  /*0ba0*/  IMAD.MOV.U32 R35, RZ, RZ, c[0x0][0x2c4] ;  /* 0x0000b100ff237624 */ /* 0x000fe200078e00ff */
[----:B------:R-:W-:Y:S01]  /*0bb0*/  LOP3.LUT R0, RZ, R0, RZ, 0x33, !PT ;  /* 0x00000000ff007212 */ /* 0x000fe200078e33ff */
[----:B------:R-:W-:Y:S01]  /*0bc0*/  IMAD.MOV.U32 R5, RZ, RZ, c[0x0][0x548] ;  /* 0x00015200ff057624 */ /* 0x000fe200078e00ff */
[----:B------:R-:W-:Y:S01]  /*0bd0*/  ULDC UR5, c[0x0][0x1d0] ;  /* 0x0000740000057ab9 */ /* 0x000fe20000000800 */
[----:B------:R-:W-:Y:S01]  /*0be0*/  IMAD.IADD R2, R2, 0x1, -R4 ;  /* 0x0000000102027824 */ /* 0x000fe200078e0a04 */
[----:B------:R-:W-:Y:S01]  /*0bf0*/  IADD3 R0, R0, c[0x0][0x53c], RZ ;  /* 0x00014f0000007a10 */ /* 0x000fe20007ffe0ff */
[----:B------:R-:W-:Y:S01]  /*0c00*/  UIADD3 UR5, UR5, 0x7f, URZ ;  /* 0x0000007f05057890 */ /* 0x000fe2000fffe03f */
[----:B------:R-:W-:Y:S01]  /*0c10*/  ISETP.NE.AND P4, PT, R35, 0x1, PT ;  /* 0x000000012300780c */ /* 0x000fe20003f85270 */
[----:B------:R-:W-:Y:S01]  /*0c20*/  IMAD R2, R3, c[0x0][0x554], R2 ;  /* 0x0001550003027a24 */ /* 0x000fe200078e0202 */
[----:B------:R-:W-:Y:S01]  /*0c30*/  ISETP.NE.AND P0, PT, R5, 0x1, PT ;  /* 0x000000010500780c */ /* 0x000fe20003f05270 */
[----:B------:R-:W-:Y:S01]  /*0c40*/  IMAD.MOV.U32 R5, RZ, RZ, 0x80 ;  /* 0x00000080ff057424 */ /* 0x000fe200078e00ff */
[----:B------:R-:W-:Y:S01]  /*0c50*/  SHF.L.U32 R153, R0, 0x7, RZ ;  /* 0x0000000700997819 */ /* 0x000fe200000006ff */
[----:B------:R-:W-:Y:S01]  /*0c60*/  USHF.R.S32.HI UR4, URZ, 0x1f, UR5 ;  /* 0x0000001f3f047899 */ /* 0x000fe20008011405 */
[----:B------:R-:W-:Y:S01]  /*0c70*/  MOV R36, R2 ;  /* 0x0000000200247202 */ /* 0x000fe20000000f00 */
[----:B------:R-:W-:Y:S01]  /*0c80*/  CS2R R134, SRZ ;  /* 0x0000000000867805 */ /* 0x000fe2000001ff00 */
[----:B------:R-:W-:Y:S01]  /*0c90*/  IADD3 R0, R153, 0x7f, RZ ;  /* 0x0000007f99007810 */ /* 0x000fe20007ffe0ff */
[----:B------:R-:W-:Y:S01]  /*0ca0*/  ULEA.HI UR4, UR4, UR5, URZ, 0x7 ;  /* 0x0000000504047291 */ /* 0x000fe2000f8f383f */
[----:B------:R1:W-:Y:S01]  /*0cb0*/  STL [R1+0x30], R153 ;  /* 0x0000309901007387 */ /* 0x0003e20000100800 */
[----:B------:R-:W-:Y:S01]  /*0cc0*/  CS2R R132, SRZ ;  /* 0x0000000000847805 */ /* 0x000fe2000001ff00 */
[----:B------:R-:W-:Y:S01]  /*0cd0*/  CS2R R130, SRZ ;  /* 0x0000000000827805 */ /* 0x000fe2000001ff00 */
[----:B------:R-:W-:Y:S01]  /*0ce0*/  @P4 IMAD.HI.U32 R3, R0, c[0x0][0x2c8], RZ ;  /* 0x0000b20000034a27 */ /* 0x000fe200078e00ff */
[----:B------:R-:W-:Y:S01]  /*0cf0*/  USHF.R.S32.HI UR4, URZ, 0x7, UR4 ;  /* 0x000000073f047899 */ /* 0x000fe20008011404 */
[----:B------:R-:W-:Y:S01]  /*0d00*/  MOV R126, RZ ;  /* 0x000000ff007e7202 */ /* 0x000fe20000000f00 */
[----:B------:R-:W-:Y:S01]  /*0d10*/  CS2R R6, SRZ ;  /* 0x0000000000067805 */ /* 0x000fe2000001ff00 */
[----:B------:R-:W-:Y:S01]  /*0d20*/  @P0 IMAD.HI.U32 R4, R2, c[0x0][0x54c], RZ ;  /* 0x0001530002040a27 */ /* 0x000fe200078e00ff */
[----:B------:R-:W-:Y:S01]  /*0d30*/  @P4 SHF.R.U32.HI R0, RZ, c[0x0][0x2cc], R3 ;  /* 0x0000b300ff004a19 */ /* 0x000fe20000011603 */
[----:B------:R-:W-:Y:S01]  /*0d40*/  CS2R R8, SRZ ;  /* 0x0000000000087805 */ /* 0x000fe2000001ff00 */
[----:B------:R-:W-:Y:S01]  /*0d50*/  IADD3 R3, R5, -c[0x0][0x168], RZ ;  /* 0x80005a0005037a10 */ /* 0x000fe20007ffe0ff */
[----:B------:R-:W-:Y:S01]  /*0d60*/  IMAD.MOV.U32 R128, RZ, RZ, RZ ;  /* 0x000000ffff807224 */ /* 0x000fe200078e00ff */
[----:B------:R-:W-:Y:S01]  /*0d70*/  @P0 SHF.R.U32.HI R36, RZ, c[0x0][0x550], R4 ;  /* 0x00015400ff240a19 */ /* 0x000fe20000011604 */
[----:B------:R-:W-:Y:S01]  /*0d80*/  IMAD.MOV.U32 R124, RZ, RZ, RZ ;  /* 0x000000ffff7c7224 */ /* 0x000fe200078e00ff */
[----:B------:R-:W-:Y:S01]  /*0d90*/  IADD3 R0, R0, c[0x0][0x1d0], R3 ;  /* 0x0000740000007a10 */ /* 0x000fe20007ffe003 */
[----:B------:R-:W-:Y:S01]  /*0da0*/  IMAD.MOV.U32 R122, RZ, RZ, RZ ;  /* 0x000000ffff7a7224 */ /* 0x000fe200078e00ff */
[----:B------:R-:W-:Y:S01]  /*0db0*/  MOV R120, RZ ;  /* 0x000000ff00787202 */ /* 0x000fe20000000f00 */
[----:B------:R-:W-:Y:S01]  /*0dc0*/  IMAD.MOV R3, RZ, RZ, -R36 ;  /* 0x000000ffff037224 */ /* 0x000fe200078e0a24 */
[----:B------:R-:W-:Y:S01]  /*0dd0*/  SHF.R.S32.HI R4, RZ, 0x1f, R0 ;  /* 0x0000001fff047819 */ /* 0x000fe20000011400 */
[----:B------:R1:W-:Y:S01]  /*0de0*/  STL [R1+0x38], R36 ;  /* 0x0000382401007387 */ /* 0x0003e20000100800 */
[----:B------:R-:W-:Y:S01]  /*0df0*/  IMAD.MOV.U32 R118, RZ, RZ, RZ ;  /* 0x000000ffff767224 */ /* 0x000fe200078e00ff */
[----:B------:R-:W-:Y:S01]  /*0e00*/  CS2R R10, SRZ ;  /* 0x00000000000a7805 */ /* 0x000fe2000001ff00 */
[----:B------:R-:W-:Y:S01]  /*0e10*/  IMAD R37, R3, c[0x0][0x548], R2 ;  /* 0x0001520003257a24 */ /* 0x000fe200078e0202 */
[----:B------:R-:W-:Y:S01]  /*0e20*/  LEA.HI R2, R4, R0, RZ, 0x7 ;  /* 0x0000000004027211 */ /* 0x000fe200078f38ff */
[----:B------:R-:W-:Y:S01]  /*0e30*/  IMAD.MOV.U32 R116, RZ, RZ, RZ ;  /* 0x000000ffff747224 */ /* 0x000fe200078e00ff */
[----:B------:R-:W-:Y:S01]  /*0e40*/  PRMT R0, RZ, 0x7610, R0 ;  /* 0x00007610ff007816 */ /* 0x000fe20000000000 */
[----:B------:R-:W-:Y:S01]  /*0e50*/  CS2R R4, SRZ ;  /* 0x0000000000047805 */ /* 0x000fe2000001ff00 */
[----:B------:R-:W-:Y:S01]  /*0e60*/  SHF.R.S32.HI R2, RZ, 0x7, R2 ;  /* 0x00000007ff027819 */ /* 0x000fe20000011402 */
[----:B------:R1:W-:Y:S01]  /*0e70*/  STL [R1+0x34], R37 ;  /* 0x0000342501007387 */ /* 0x0003e20000100800 */
[----:B------:R-:W-:Y:S01]  /*0e80*/  MOV R114, RZ ;  /* 0x000000ff00727202 */ /* 0x000fe20000000f00 */
[----:B------:R-:W-:Y:S01]  /*0e90*/  CS2R R12, SRZ ;  /* 0x00000000000c7805 */ /* 0x000fe2000001ff00 */
[----:B------:R-:W-:Y:S01]  /*0ea0*/  IMNMX R154, R2, UR4, PT ;  /* 0x00000004029a7c17 */ /* 0x000fe2000b800200 */
[----:B------:R-:W-:Y:S01]  /*0eb0*/  IMAD.MOV.U32 R112, RZ, RZ, RZ ;  /* 0x000000ffff707224 */ /* 0x000fe200078e00ff */
[----:B------:R-:W-:Y:S01]  /*0ec0*/  CS2R R14, SRZ ;  /* 0x00000000000e7805 */ /* 0x000fe2000001ff00 */
[----:B------:R-:W-:Y:S01]  /*0ed0*/  IMAD.MOV.U32 R110, RZ, RZ, RZ ;  /* 0x000000ffff6e7224 */ /* 0x000fe200078e00ff */
[----:B------:R-:W-:Y:S01]  /*0ee0*/  ISETP.GE.AND P0, PT, R154, 0x1, PT ;  /* 0x000000019a00780c */ /* 0x000fe20003f06270 */
[----:B------:R-:W-:Y:S01]  /*0ef0*/  IMAD.MOV.U32 R106, RZ, RZ, RZ ;  /* 0x000000ffff6a7224 */ /* 0x000fe200078e00ff */
[----:B------:R-:W-:Y:S01]  /*0f00*/  MOV R108, RZ ;  /* 0x000000ff006c7202 */ /* 0x000fe20000000f00 */
[----:B------:R-:W-:Y:S01]  /*0f10*/  CS2R R16, SRZ ;  /* 0x0000000000107805 */ /* 0x000fe2000001ff00 */
[----:B------:R-:W-:Y:S01]  /*0f20*/  IMAD.MOV.U32 R104, RZ, RZ, RZ ;  /* 0x000000ffff687224 */ /* 0x000fe200078e00ff */
[----:B------:R-:W-:Y:S01]  /*0f30*/  MOV R102, RZ ;  /* 0x000000ff00667202 */ /* 0x000fe20000000f00 */
[----:B------:R-:W-:Y:S01]  /*0f40*/  CS2R R18, SRZ ;  /* 0x0000000000127805 */ /* 0x000fe2000001ff00 */
[----:B------:R-:W-:Y:S01]  /*0f50*/  IMAD.MOV.U32 R100, RZ, RZ, RZ ;  /* 0x000000ffff647224 */ /* 0x000fe200078e00ff */
[----:B------:R-:W-:Y:S01]  /*0f60*/  CS2R R20, SRZ ;  /* 0x0000000000147805 */ /* 0x000fe2000001ff00 */
[----:B------:R-:W-:Y:S01]  /*0f70*/  IMAD.MOV.U32 R98, RZ, RZ, RZ ;  /* 0x000000ffff627224 */ /* 0x000fe200078e00ff */
[----:B------:R-:W-:Y:S01]  /*0f80*/  MOV R96, RZ ;  /* 0x000000ff00607202 */ /* 0x000fe20000000f00 */
[----:B------:R-:W-:Y:S01]  /*0f90*/  IMAD.MOV.U32 R94, RZ, RZ, RZ ;  /* 0x000000ffff5e7224 */ /* 0x000fe200078e00ff */
        /* <DEDUP_REMOVED lines=18> */
[----:B------:R-:W-:Y:S05]  /*10c0*/  @!P0 BRA `(.L_x_440) ;  /* 0x0000dcd000008947 */ /* 0x000fea0003800000 */
[----:B-1----:R-:W-:Y:S01]  /*10d0*/  ISETP.NE.U32.AND P0, PT, RZ, c[0x0][0x340], PT ;  /* 0x0000d000ff007a0c */ /* 0x002fe20003f05070 */
[----:B------:R-:W2:Y:S03]  /*10e0*/  LDL.64 R136, [R1+0x8] ;  /* 0x0000080001887983 */ /* 0x000ea60000100a00 */
[----:B------:R-:W-:Y:S01]  /*10f0*/  ISETP.NE.AND.EX P0, PT, RZ, c[0x0][0x344], PT, P0 ;  /* 0x0000d100ff007a0c */ /* 0x000fe20003f05300 */
[----:B------:R-:W1:-:S12]  /*1100*/  S2R R38, SR_TID.X ;  /* 0x0000000000267919 */ /* 0x000e580000002100 */
[----:B------:R-:W-:-:S05]  /*1110*/  @P0 MOV R2, 0x4 ;  /* 0x0000000400020802 */ /* 0x000fca0000000f00 */
[----:B------:R-:W-:-:S05]  /*1120*/  @P0 IMAD.WIDE R2, R36, R2, c[0x0][0x340] ;  /* 0x0000d00024020625 */ /* 0x000fca00078e0202 */
[----:B------:R3:W4:Y:S01]  /*1130*/  @P0 LDG.E R0, [R2.64] ;  /* 0x0000000602000981 */ /* 0x000722000c1e1900 */
[----:B-1----:R-:W-:-:S04]  /*1140*/  SHF.R.S32.HI R40, RZ, 0x1f, R38 ;  /* 0x0000001fff287819 */ /* 0x002fc80000011426 */
[----:B------:R-:W-:-:S04]  /*1150*/  LEA.HI R40, R40, R38, RZ, 0x3 ;  /* 0x0000002628287211 */ /* 0x000fc800078f18ff */
[----:B------:R-:W-:-:S04]  /*1160*/  SHF.R.S32.HI R40, RZ, 0x3, R40 ;  /* 0x00000003ff287819 */ /* 0x000fc80000011428 */
[----:B------:R-:W-:-:S05]  /*1170*/  SHF.R.S32.HI R7, RZ, 0x1f, R40 ;  /* 0x0000001fff077819 */ /* 0x000fca0000011428 */
[C---:B------:R-:W-:Y:S02]  /*1180*/  IMAD R6, R7.reuse, c[0x0][0x1e0], RZ ;  /* 0x0000780007067a24 */ /* 0x040fe400078e02ff */
[----:B------:R-:W-:Y:S02]  /*1190*/  IMAD R7, R7, c[0x0][0x208], RZ ;  /* 0x0000820007077a24 */ /* 0x000fe400078e02ff */
[----:B------:R-:W-:Y:S01]  /*11a0*/  IMAD R6, R40, c[0x0][0x1e4], R6 ;  /* 0x0000790028067a24 */ /* 0x000fe200078e0206 */
[----:B------:R-:W-:Y:S02]  /*11b0*/  SHF.R.S32.HI R8, RZ, 0x1f, R37 ;  /* 0x0000001fff087819 */ /* 0x000fe40000011425 */
[----:B------:R-:W-:-:S03]  /*11c0*/  SHF.R.S32.HI R10, RZ, 0x1f, R36 ;  /* 0x0000001fff0a7819 */ /* 0x000fc60000011424 */
[----:B------:R-:W-:Y:S01]  /*11d0*/  IMAD R11, R8, c[0x0][0x1b8], RZ ;  /* 0x00006e00080b7a24 */ /* 0x000fe200078e02ff */
[----:B------:R-:W-:Y:S03]  /*11e0*/  WARPSYNC 0xffffffff ;  /* 0xffffffff00007948 */ /* 0x000fe60003800000 */
[----:B------:R-:W-:Y:S02]  /*11f0*/  IMAD R11, R37, c[0x0][0x1bc], R11 ;  /* 0x00006f00250b7a24 */ /* 0x000fe400078e020b */
[----:B--2---:R-:W-:-:S04]  /*1200*/  IMAD.WIDE.U32 R4, R40, c[0x0][0x1e0], R136 ;  /* 0x0000780028047a25 */ /* 0x004fc800078e0088 */
[----:B---3--:R-:W-:Y:S01]  /*1210*/  IMAD.WIDE.U32 R2, R40, c[0x0][0x208], R136 ;  /* 0x0000820028027a25 */ /* 0x008fe200078e0088 */
[----:B------:R-:W-:-:S03]  /*1220*/  IADD3 R5, R5, R6, RZ ;  /* 0x0000000605057210 */ /* 0x000fc60007ffe0ff */
[----:B------:R-:W-:Y:S02]  /*1230*/  IMAD R6, R40, c[0x0][0x20c], R7 ;  /* 0x0000830028067a24 */ /* 0x000fe400078e0207 */
[----:B------:R-:W-:-:S03]  /*1240*/  IMAD R7, R8, c[0x0][0x1e8], RZ ;  /* 0x00007a0008077a24 */ /* 0x000fc600078e02ff */
[----:B------:R-:W-:Y:S01]  /*1250*/  IADD3 R3, R3, R6, RZ ;  /* 0x0000000603037210 */ /* 0x000fe20007ffe0ff */
[----:B------:R-:W-:Y:S02]  /*1260*/  IMAD R6, R8, c[0x0][0x210], RZ ;  /* 0x0000840008067a24 */ /* 0x000fe400078e02ff */
[C---:B------:R-:W-:Y:S02]  /*1270*/  IMAD R7, R37.reuse, c[0x0][0x1ec], R7 ;  /* 0x00007b0025077a24 */ /* 0x040fe400078e0207 */
[----:B------:R-:W-:-:S04]  /*1280*/  IMAD.WIDE.U32 R4, R37, c[0x0][0x1e8], R4 ;  /* 0x00007a0025047a25 */ /* 0x000fc800078e0004 */
[C---:B------:R-:W-:Y:S02]  /*1290*/  IMAD R6, R37.reuse, c[0x0][0x214], R6 ;  /* 0x0000850025067a24 */ /* 0x040fe400078e0206 */
[----:B------:R-:W-:Y:S01]  /*12a0*/  IMAD.WIDE.U32 R2, R37, c[0x0][0x210], R2 ;  /* 0x0000840025027a25 */ /* 0x000fe200078e0002 */
[----:B------:R-:W-:-:S04]  /*12b0*/  IADD3 R7, R5, R7, RZ ;  /* 0x0000000705077210 */ /* 0x000fc80007ffe0ff */
[----:B------:R-:W-:Y:S02]  /*12c0*/  IADD3 R5, R3, R6, RZ ;  /* 0x0000000603057210 */ /* 0x000fe40007ffe0ff */
[----:B----4-:R-:W-:Y:S02]  /*12d0*/  @P0 SHF.R.S32.HI R3, RZ, 0x1f, R0 ;  /* 0x0000001fff030819 */ /* 0x010fe40000011400 */
[----:B------:R-:W-:Y:S02]  /*12e0*/  @!P0 MOV R3, R10 ;  /* 0x0000000a00038202 */ /* 0x000fe40000000f00 */
[----:B------:R-:W-:Y:S02]  /*12f0*/  MOV R6, R4 ;  /* 0x0000000400067202 */ /* 0x000fe40000000f00 */
[----:B------:R-:W-:Y:S02]  /*1300*/  MOV R4, R2 ;  /* 0x0000000200047202 */ /* 0x000fe40000000f00 */
[----:B------:R-:W-:Y:S01]  /*1310*/  @P0 MOV R2, R0 ;  /* 0x0000000000020202 */ /* 0x000fe20000000f00 */
[C---:B------:R-:W-:Y:S01]  /*1320*/  IMAD R0, R3.reuse, c[0x0][0x1f0], RZ ;  /* 0x00007c0003007a24 */ /* 0x040fe200078e02ff */
[----:B------:R-:W-:Y:S01]  /*1330*/  @!P0 MOV R2, R36 ;  /* 0x0000002400028202 */ /* 0x000fe20000000f00 */
[----:B------:R-:W-:-:S04]  /*1340*/  IMAD R3, R3, c[0x0][0x218], RZ ;  /* 0x0000860003037a24 */ /* 0x000fc800078e02ff */
[----:B------:R-:W-:-:S04]  /*1350*/  IMAD.WIDE.U32 R134, R2, c[0x0][0x1f0], R6 ;  /* 0x00007c0002867a25 */ /* 0x000fc800078e0006 */
[----:B------:R-:W-:-:S04]  /*1360*/  IMAD.WIDE.U32 R22, R2, c[0x0][0x218], R4 ;  /* 0x0000860002167a25 */ /* 0x000fc800078e0004 */
[C---:B------:R-:W-:Y:S02]  /*1370*/  IMAD R0, R2.reuse, c[0x0][0x1f4], R0 ;  /* 0x00007d0002007a24 */ /* 0x040fe400078e0200 */
[----:B------:R-:W-:-:S03]  /*1380*/  IMAD R2, R2, c[0x0][0x21c], R3 ;  /* 0x0000870002027a24 */ /* 0x000fc600078e0203 */
[----:B------:R-:W-:Y:S02]  /*1390*/  IADD3 R132, R135, R0, RZ ;  /* 0x0000000087847210 */ /* 0x000fe40007ffe0ff */
[----:B------:R-:W-:Y:S01]  /*13a0*/  IADD3 R21, R23, R2, RZ ;  /* 0x0000000217157210 */ /* 0x000fe20007ffe0ff */
[----:B------:R1:W-:Y:S04]  /*13b0*/  STL.64 [R1+0x18], R134 ;  /* 0x0000188601007387 */ /* 0x0003e80000100a00 */
[----:B------:R1:W-:Y:S04]  /*13c0*/  STL.64 [R1+0x20], R22 ;  /* 0x0000201601007387 */ /* 0x0003e80000100a00 */
[----:B------:R1:W-:Y:S04]  /*13d0*/  STL [R1+0x14], R132 ;  /* 0x0000148401007387 */ /* 0x0003e80000100800 */
[----:B------:R1:W-:Y:S01]  /*13e0*/  STL [R1+0x28], R21 ;  /* 0x0000281501007387 */ /* 0x0003e20000100800 */
[----:B------:R-:W-:-:S05]  /*13f0*/  IMAD.WIDE.U32 R8, R37, c[0x0][0x1b8], RZ ;  /* 0x00006e0025087a25 */ /* 0x000fca00078e00ff */
[----:B------:R-:W-:Y:S02]  /*1400*/  IADD3 R6, R9, R11, RZ ;  /* 0x0000000b09067210 */ /* 0x000fe40007ffe0ff */
[----:B------:R-:W2:Y:S04]  /*1410*/  LDL R12, [R1+0x6c] ;  /* 0x00006c00010c7983 */ /* 0x000ea80000100800 */
[----:B------:R-:W3:Y:S04]  /*1420*/  LDL R15, [R1+0x2c] ;  /* 0x00002c00010f7983 */ /* 0x000ee80000100800 */
[----:B------:R-:W4:Y:S01]  /*1430*/  LDL R16, [R1+0x44] ;  /* 0x0000440001107983 */ /* 0x000f220000100800 */
[----:B------:R-:W-:Y:S01]  /*1440*/  MOV R7, R6 ;  /* 0x0000000600077202 */ /* 0x000fe20000000f00 */
[----:B------:R-:W-:-:S02]  /*1450*/  IMAD R3, R10, c[0x0][0x1c0], RZ ;  /* 0x000070000a037a24 */ /* 0x000fc400078e02ff */
[----:B------:R-:W-:Y:S02]  /*1460*/  IMAD.MOV.U32 R6, RZ, RZ, R8 ;  /* 0x000000ffff067224 */ /* 0x000fe400078e0008 */
[C---:B------:R-:W-:Y:S02]  /*1470*/  IMAD R3, R36.reuse, c[0x0][0x1c4], R3 ;  /* 0x0000710024037a24 */ /* 0x040fe400078e0203 */
[----:B------:R-:W-:Y:S01]  /*1480*/  IMAD.WIDE.U32 R6, R36, c[0x0][0x1c0], R6 ;  /* 0x0000700024067a25 */ /* 0x000fe200078e0006 */
[----:B------:R-:W-:Y:S04]  /*1490*/  BAR.SYNC.DEFER_BLOCKING 0x0 ;  /* 0x0000000000007b1d */ /* 0x000fe80000010000 */
[----:B------:R-:W-:Y:S01]  /*14a0*/  IADD3 R3, R7, R3, RZ ;  /* 0x0000000307037210 */ /* 0x000fe20007ffe0ff */
[----:B------:R-:W-:Y:S01]  /*14b0*/  IMAD R14, R35, c[0x0][0x168], RZ ;  /* 0x00005a00230e7a24 */ /* 0x000fe200078e02ff */
[----:B------:R-:W-:-:S02]  /*14c0*/  ISETP.GE.AND P3, PT, R136, c[0x0][0x198], PT ;  /* 0x0000660088007a0c */ /* 0x000fc40003f66270 */
[----:B------:R-:W-:-:S04]  /*14d0*/  IADD3 R68, R154, -0x1, RZ ;  /* 0xffffffff9a447810 */ /* 0x000fc80007ffe0ff */
[----:B------:R-:W-:Y:S02]  /*14e0*/  SHF.R.S32.HI R20, RZ, 0x1f, R68 ;  /* 0x0000001fff147819 */ /* 0x000fe40000011444 */
[----:B------:R-:W-:Y:S01]  /*14f0*/  MOV R129, c[0x0][0x1e0] ;  /* 0x0000780000817a02 */ /* 0x000fe20000000f00 */
[----:B------:R-:W-:Y:S01]  /*1500*/  IMAD.MOV.U32 R130, RZ, RZ, c[0x0][0x1e4] ;  /* 0x00007900ff827624 */ /* 0x000fe200078e00ff */
[----:B--2---:R-:W-:-:S05]  /*1510*/  IADD3 R2, R12, R153, RZ ;  /* 0x000000990c027210 */ /* 0x004fca0007ffe0ff */
[----:B------:R-:W-:Y:S01]  /*1520*/  @P4 IMAD.HI.U32 R4, R2, c[0x0][0x2c8], RZ ;  /* 0x0000b20002044a27 */ /* 0x000fe200078e00ff */
[----:B------:R-:W-:-:S04]  /*1530*/  MOV R0, R2 ;  /* 0x0000000200007202 */ /* 0x000fc80000000f00 */
[----:B------:R-:W-:-:S04]  /*1540*/  @P4 SHF.R.U32.HI R0, RZ, c[0x0][0x2cc], R4 ;  /* 0x0000b300ff004a19 */ /* 0x000fc80000011604 */
[----:B------:R-:W-:Y:S02]  /*1550*/  IADD3 R4, -R0, RZ, RZ ;  /* 0x000000ff00047210 */ /* 0x000fe40007ffe1ff */
[----:B------:R-:W-:-:S03]  /*1560*/  SHF.R.S32.HI R5, RZ, 0x1f, R0 ;  /* 0x0000001fff057819 */ /* 0x000fc60000011400 */
[----:B------:R-:W-:Y:S02]  /*1570*/  IMAD R4, R4, c[0x0][0x2c4], R2 ;  /* 0x0000b10004047a24 */ /* 0x000fe400078e0202 */
[----:B------:R-:W-:Y:S02]  /*1580*/  IMAD.MOV.U32 R2, RZ, RZ, R6 ;  /* 0x000000ffff027224 */ /* 0x000fe400078e0006 */
[----:B------:R-:W-:Y:S02]  /*1590*/  IMAD R5, R5, c[0x0][0x1b0], RZ ;  /* 0x00006c0005057a24 */ /* 0x000fe400078e02ff */
[----:B------:R-:W-:-:S04]  /*15a0*/  IMAD.WIDE.U32 R2, R0, c[0x0][0x1b0], R2 ;  /* 0x00006c0000027a25 */ /* 0x000fc800078e0002 */
[----:B------:R-:W-:Y:S01]  /*15b0*/  IMAD R0, R0, c[0x0][0x1b4], R5 ;  /* 0x00006d0000007a24 */ /* 0x000fe200078e0205 */
[----:B------:R-:W-:-:S04]  /*15c0*/  SHF.R.S32.HI R5, RZ, 0x1f, R4 ;  /* 0x0000001fff057819 */ /* 0x000fc80000011404 */
[----:B------:R-:W-:Y:S01]  /*15d0*/  IADD3 R3, R3, R0, RZ ;  /* 0x0000000003037210 */ /* 0x000fe20007ffe0ff */
[----:B------:R-:W-:-:S04]  /*15e0*/  IMAD R0, R5, c[0x0][0x1a8], RZ ;  /* 0x00006a0005007a24 */ /* 0x000fc800078e02ff */
[C---:B------:R-:W-:Y:S02]  /*15f0*/  IMAD R0, R4.reuse, c[0x0][0x1ac], R0 ;  /* 0x00006b0004007a24 */ /* 0x040fe400078e0200 */
[----:B------:R-:W-:-:S05]  /*1600*/  IMAD.WIDE.U32 R4, R4, c[0x0][0x1a8], R2 ;  /* 0x00006a0004047a25 */ /* 0x000fca00078e0002 */
[----:B------:R-:W-:Y:S02]  /*1610*/  IADD3 R0, R5, R0, RZ ;  /* 0x0000000005007210 */ /* 0x000fe40007ffe0ff */
[----:B------:R-:W-:-:S04]  /*1620*/  LEA R2, P0, R4, c[0x0][0x160], 0x1 ;  /* 0x0000580004027a11 */ /* 0x000fc800078008ff */
[----:B------:R-:W-:Y:S02]  /*1630*/  LEA.HI.X R0, R4, c[0x0][0x164], R0, 0x1, P0 ;  /* 0x0000590004007a11 */ /* 0x000fe400000f0c00 */
[----:B------:R-:W2:Y:S01]  /*1640*/  SHFL.IDX PT, R4, R2, RZ, 0x181f ;  /* 0x00181fff02047589 */ /* 0x000ea200000e0000 */
[----:B------:R-:W-:-:S03]  /*1650*/  IMAD.IADD R3, R40, 0x1, R153 ;  /* 0x0000000128037824 */ /* 0x000fc600078e0299 */
[----:B------:R-:W5:Y:S02]  /*1660*/  SHFL.IDX PT, R5, R0, RZ, 0x181f ;  /* 0x00181fff00057589 */ /* 0x000f6400000e0000 */
[C---:B------:R-:W-:Y:S02]  /*1670*/  ISETP.GE.AND P5, PT, R3.reuse, R14, PT ;  /* 0x0000000e0300720c */ /* 0x040fe40003fa6270 */
[----:B------:R-:W1:Y:S01]  /*1680*/  SHFL.IDX PT, R8, R2, 0x1, 0x181f ;  /* 0x00381f0002087f89 */ /* 0x000e6200000e0000 */
[----:B------:R-:W-:-:S03]  /*1690*/  IADD3 R6, R3, 0x20, RZ ;  /* 0x0000002003067810 */ /* 0x000fc60007ffe0ff */
[----:B------:R-:W1:Y:S01]  /*16a0*/  SHFL.IDX PT, R9, R0, 0x1, 0x181f ;  /* 0x00381f0000097f89 */ /* 0x000e6200000e0000 */
[----:B---3--:R-:W-:-:S03]  /*16b0*/  ISETP.GE.AND P6, PT, R15, c[0x0][0x198], PT ;  /* 0x000066000f007a0c */ /* 0x008fc60003fc6270 */
[----:B------:R-:W3:Y:S01]  /*16c0*/  SHFL.IDX PT, R10, R2, 0x2, 0x181f ;  /* 0x00581f00020a7f89 */ /* 0x000ee200000e0000 */
[----:B------:R-:W-:-:S03]  /*16d0*/  ISETP.GE.AND P1, PT, R6, R14, PT ;  /* 0x0000000e0600720c */ /* 0x000fc60003f26270 */
[----:B------:R-:W1:Y:S01]  /*16e0*/  SHFL.IDX PT, R13, R0, 0x2, 0x181f ;  /* 0x00581f00000d7f89 */ /* 0x000e6200000e0000 */
[----:B------:R-:W-:Y:S02]  /*16f0*/  IADD3 R11, R3, 0x40, RZ ;  /* 0x00000040030b7810 */ /* 0x000fe40007ffe0ff */
[CC--:B--2---:R-:W-:Y:S02]  /*1700*/  @!P5 LEA R6, P2, R136.reuse, R4.reuse, 0x1 ;  /* 0x000000048806d211 */ /* 0x0c4fe400078408ff */
[C---:B------:R-:W-:Y:S01]  /*1710*/  @!P5 LEA R4, P0, R15.reuse, R4, 0x1 ;  /* 0x000000040f04d211 */ /* 0x040fe200078008ff */
[----:B------:R1:W2:Y:S01]  /*1720*/  SHFL.IDX PT, R12, R2, 0x3, 0x181f ;  /* 0x00781f00020c7f89 */ /* 0x0002a200000e0000 */
[-C--:B-----5:R-:W-:Y:S02]  /*1730*/  @!P5 LEA.HI.X R7, R136, R5.reuse, R137, 0x1, P2 ;  /* 0x000000058807d211 */ /* 0x0a0fe400010f0c89 */
[----:B----4-:R-:W-:Y:S02]  /*1740*/  @!P5 LEA.HI.X R5, R15, R5, R16, 0x1, P0 ;  /* 0x000000050f05d211 */ /* 0x010fe400000f0c10 */
[----:B------:R-:W-:Y:S01]  /*1750*/  ISETP.GE.AND P2, PT, R11, R14, PT ;  /* 0x0000000e0b00720c */ /* 0x000fe20003f46270 */
[----:B------:R3:W-:Y:S01]  /*1760*/  @!P5 LDGSTS.E.BYPASS.LTC128B.128 [R228+0x100], [R6.64], !P3 ;  /* 0x0010000006e4dfae */ /* 0x0007e2000d901d46 */
[----:B------:R-:W-:-:S03]  /*1770*/  IADD3 R3, R3, 0x60, RZ ;  /* 0x0000006003037810 */ /* 0x000fc60007ffe0ff */
[----:B------:R4:W5:Y:S04]  /*1780*/  SHFL.IDX PT, R11, R0, 0x3, 0x181f ;  /* 0x00781f00000b7f89 */ /* 0x00096800000e0000 */
[----:B------:R2:W-:Y:S01]  /*1790*/  @!P5 LDGSTS.E.BYPASS.LTC128B.128 [R228+0x4100], [R4.64], !P6 ;  /* 0x0410000004e4dfae */ /* 0x0005e2000f101d46 */
[-C--:B-1----:R-:W-:Y:S02]  /*17a0*/  @!P1 LEA R2, P0, R15, R8.reuse, 0x1 ;  /* 0x000000080f029211 */ /* 0x082fe400078008ff */
[----:B----4-:R-:W-:Y:S02]  /*17b0*/  IADD3 R0, -R40, c[0x0][0x1d0], RZ ;  /* 0x0000740028007a10 */ /* 0x010fe40007ffe1ff */
[----:B--2---:R-:W-:-:S04]  /*17c0*/  @!P1 LEA R4, P5, R136, R8, 0x1 ;  /* 0x0000000888049211 */ /* 0x004fc800078a08ff */
[CCC-:B------:R-:W-:Y:S02]  /*17d0*/  @!P1 LEA.HI.X R5, R136.reuse, R9.reuse, R137.reuse, 0x1, P5 ;  /* 0x0000000988059211 */ /* 0x1c0fe400028f0c89 */
[----:B------:R-:W-:Y:S02]  /*17e0*/  ISETP.GE.AND P5, PT, R3, R14, PT ;  /* 0x0000000e0300720c */ /* 0x000fe40003fa6270 */
[----:B------:R-:W-:Y:S01]  /*17f0*/  @!P1 LEA.HI.X R3, R15, R9, R16, 0x1, P0 ;  /* 0x000000090f039211 */ /* 0x000fe200000f0c10 */
[----:B------:R1:W-:Y:S01]  /*1800*/  @!P1 LDGSTS.E.BYPASS.LTC128B.128 [R228+0x1100], [R4.64], !P3 ;  /* 0x0110000004e49fae */ /* 0x0003e2000d901d46 */
[----:B---3--:R-:W-:Y:S01]  /*1810*/  @!P2 LEA R6, P0, R136, R10, 0x1 ;  /* 0x0000000a8806a211 */ /* 0x008fe200078008ff */
[----:B------:R-:W-:Y:S02]  /*1820*/  IMAD R0, R68, -0x80, R0 ;  /* 0xffffff8044007824 */ /* 0x000fe400078e0200 */
[----:B------:R2:W-:Y:S01]  /*1830*/  @!P1 LDGSTS.E.BYPASS.LTC128B.128 [R228+0x5100], [R2.64], !P6 ;  /* 0x0510000002e49fae */ /* 0x0005e2000f101d46 */
[----:B------:R-:W-:-:S05]  /*1840*/  @!P2 LEA.HI.X R7, R136, R13, R137, 0x1, P0 ;  /* 0x0000000d8807a211 */ /* 0x000fca00000f0c89 */
[----:B------:R3:W-:Y:S01]  /*1850*/  @!P2 LDGSTS.E.BYPASS.LTC128B.128 [R228+0x2100], [R6.64], !P3 ;  /* 0x0210000006e4afae */ /* 0x0007e2000d901d46 */
[----:B-1----:R-:W-:-:S04]  /*1860*/  @!P2 LEA R4, P1, R15, R10, 0x1 ;  /* 0x0000000a0f04a211 */ /* 0x002fc800078208ff */
[C---:B------:R-:W-:Y:S02]  /*1870*/  @!P2 LEA.HI.X R5, R15.reuse, R13, R16, 0x1, P1 ;  /* 0x0000000d0f05a211 */ /* 0x040fe400008f0c10 */
[----:B------:R-:W-:Y:S02]  /*1880*/  ISETP.GE.AND P1, PT, R0, 0x1, PT ;  /* 0x000000010000780c */ /* 0x000fe40003f26270 */
[-C--:B--2---:R-:W-:Y:S01]  /*1890*/  @!P5 LEA R2, P0, R136, R12.reuse, 0x1 ;  /* 0x0000000c8802d211 */ /* 0x084fe200078008ff */
[----:B------:R1:W-:Y:S01]  /*18a0*/  @!P2 LDGSTS.E.BYPASS.LTC128B.128 [R228+0x6100], [R4.64], !P6 ;  /* 0x0610000004e4afae */ /* 0x0003e2000f101d46 */
[----:B---3--:R-:W-:Y:S02]  /*18b0*/  IMAD R6, R20, c[0x0][0x1e0], RZ ;  /* 0x0000780014067a24 */ /* 0x008fe400078e02ff */
[----:B-----5:R-:W-:Y:S02]  /*18c0*/  @!P5 LEA.HI.X R3, R136, R11, R137, 0x1, P0 ;  /* 0x0000000b8803d211 */ /* 0x020fe400000f0c89 */
[----:B------:R-:W-:Y:S01]  /*18d0*/  IMAD R7, R68, c[0x0][0x1e4], R6 ;  /* 0x0000790044077a24 */ /* 0x000fe200078e0206 */
[----:B------:R-:W-:-:S02]  /*18e0*/  @!P5 LEA R6, P0, R15, R12, 0x1 ;  /* 0x0000000c0f06d211 */ /* 0x000fc400078008ff */
[----:B------:R2:W-:Y:S01]  /*18f0*/  @!P5 LDGSTS.E.BYPASS.LTC128B.128 [R228+0x3100], [R2.64], !P3 ;  /* 0x0310000002e4dfae */ /* 0x0005e2000d901d46 */
[----:B------:R-:W-:Y:S01]  /*1900*/  ISETP.GE.AND P2, PT, R0, 0x21, PT ;  /* 0x000000210000780c */ /* 0x000fe20003f46270 */
[----:B-1----:R-:W-:-:S05]  /*1910*/  IMAD.WIDE.U32 R4, R68, c[0x0][0x1e0], RZ ;  /* 0x0000780044047a25 */ /* 0x002fca00078e00ff */
[----:B--2---:R-:W-:Y:S02]  /*1920*/  IADD3 R3, R5, R7, RZ ;  /* 0x0000000705037210 */ /* 0x004fe40007ffe0ff */
[----:B------:R-:W-:Y:S02]  /*1930*/  LEA R2, P3, R4, R134, 0x7 ;  /* 0x0000008604027211 */ /* 0x000fe400078638ff */
[----:B------:R-:W-:Y:S02]  /*1940*/  @!P5 LEA.HI.X R7, R15, R11, R16, 0x1, P0 ;  /* 0x0000000b0f07d211 */ /* 0x000fe400000f0c10 */
[----:B------:R-:W-:Y:S02]  /*1950*/  @P1 ISETP.GE.AND P0, PT, R136, c[0x0][0x1d4], PT ;  /* 0x0000750088001a0c */ /* 0x000fe40003f06270 */
[----:B------:R-:W-:Y:S01]  /*1960*/  LEA.HI.X R3, R4, R132, R3, 0x7, P3 ;  /* 0x0000008404037211 */ /* 0x000fe200018f3c03 */
[----:B------:R1:W-:Y:S01]  /*1970*/  @!P5 LDGSTS.E.BYPASS.LTC128B.128 [R228+0x7100], [R6.64], !P6 ;  /* 0x0710000006e4dfae */ /* 0x0003e2000f101d46 */
[----:B------:R-:W-:-:S02]  /*1980*/  @P1 LEA R4, P3, R2, c[0x0][0x1c8], 0x1 ;  /* 0x0000720002041a11 */ /* 0x000fc400078608ff */
[----:B------:R-:W-:Y:S01]  /*1990*/  ISETP.GE.AND P6, PT, R15, c[0x0][0x1d4], PT ;  /* 0x000075000f007a0c */ /* 0x000fe20003fc6270 */
[----:B------:R-:W0:Y:S01]  /*19a0*/  LDGDEPBAR ;  /* 0x00000000000079af */ /* 0x000e220000000000 */
[----:B------:R-:W-:Y:S02]  /*19b0*/  @P1 LEA.HI.X R5, R2, c[0x0][0x1cc], R3, 0x1, P3 ;  /* 0x0000730002051a11 */ /* 0x000fe400018f0c03 */
[----:B------:R-:W-:-:S03]  /*19c0*/  ISETP.GE.AND P5, PT, R0, 0x41, PT ;  /* 0x000000410000780c */ /* 0x000fc60003fa6270 */
[----:B------:R2:W-:Y:S01]  /*19d0*/  @P1 LDGSTS.E.BYPASS.LTC128B.128 [R228+0x8100], [R4.64], !P0 ;  /* 0x0810000004e41fae */ /* 0x0005e2000c101d46 */
[----:B------:R-:W-:-:S05]  /*19e0*/  IMAD.WIDE.U32 R10, R129, 0x40, RZ ;  /* 0x00000040810a7825 */ /* 0x000fca00078e00ff */
[----:B------:R2:W-:Y:S01]  /*19f0*/  @P1 LDGSTS.E.BYPASS.LTC128B.128 [R228+0xc100], [R4.64+0x80], !P6 ;  /* 0x0c10008004e41fae */ /* 0x0005e2000f101d46 */
[----:B-1----:R-:W-:-:S04]  /*1a00*/  @P2 LEA R6, P3, R129, R2, 0x5 ;  /* 0x0000000281062211 */ /* 0x002fc800078628ff */
[----:B------:R-:W-:Y:S02]  /*1a10*/  @P2 LEA R8, P0, R6, c[0x0][0x1c8], 0x1 ;  /* 0x0000720006082a11 */ /* 0x000fe400078008ff */
[----:B------:R-:W-:Y:S02]  /*1a20*/  @P2 LEA.HI.X R7, R129, R3, R130, 0x5, P3 ;  /* 0x0000000381072211 */ /* 0x000fe400018f2c82 */
[----:B------:R-:W-:Y:S02]  /*1a30*/  ISETP.GE.AND P3, PT, R0, 0x61, PT ;  /* 0x000000610000780c */ /* 0x000fe40003f66270 */
[----:B------:R-:W-:Y:S02]  /*1a40*/  @P2 LEA.HI.X R9, R6, c[0x0][0x1cc], R7, 0x1, P0 ;  /* 0x0000730006092a11 */ /* 0x000fe400000f0c07 */
[----:B------:R-:W-:Y:S02]  /*1a50*/  @P2 ISETP.GE.AND P0, PT, R136, c[0x0][0x1d4], PT ;  /* 0x0000750088002a0c */ /* 0x000fe40003f06270 */
[----:B------:R-:W-:-:S02]  /*1a60*/  @P5 IADD3 R0, P1, R2, R10, RZ ;  /* 0x0000000a02005210 */ /* 0x000fc40007f3e0ff */
[----:B--2---:R-:W-:-:S04]  /*1a70*/  SHF.L.U32 R4, R130, 0x6, RZ ;  /* 0x0000000682047819 */ /* 0x004fc800000006ff */
[----:B------:R-:W-:Y:S02]  /*1a80*/  @P5 IADD3.X R4, R3, R11, R4, P1, !PT ;  /* 0x0000000b03045210 */ /* 0x000fe40000ffe404 */
[C---:B------:R-:W-:Y:S01]  /*1a90*/  @P5 LEA R6, P1, R0.reuse, c[0x0][0x1c8], 0x1 ;  /* 0x0000720000065a11 */ /* 0x040fe200078208ff */
[----:B------:R-:W-:Y:S02]  /*1aa0*/  @P3 IMAD.WIDE.U32 R2, R129, 0x60, R2 ;  /* 0x0000006081023825 */ /* 0x000fe400078e0002 */
[----:B------:R1:W-:Y:S01]  /*1ab0*/  @P2 LDGSTS.E.BYPASS.LTC128B.128 [R228+0x9100], [R8.64], !P0 ;  /* 0x0910000008e42fae */ /* 0x0003e2000c101d46 */
[----:B------:R-:W-:Y:S01]  /*1ac0*/  @P5 LEA.HI.X R7, R0, c[0x0][0x1cc], R4, 0x1, P1 ;  /* 0x0000730000075a11 */ /* 0x000fe200008f0c04 */
[----:B------:R-:W-:Y:S01]  /*1ad0*/  @P3 IMAD R0, R130, 0x60, RZ ;  /* 0x0000006082003824 */ /* 0x000fe200078e02ff */
[C---:B------:R-:W-:Y:S01]  /*1ae0*/  @P5 ISETP.GE.AND P1, PT, R136.reuse, c[0x0][0x1d4], PT ;  /* 0x0000750088005a0c */ /* 0x040fe20003f26270 */
[----:B------:R1:W-:Y:S01]  /*1af0*/  @P2 LDGSTS.E.BYPASS.LTC128B.128 [R228+0xd100], [R8.64+0x80], !P6 ;  /* 0x0d10008008e42fae */ /* 0x0003e2000f101d46 */
[----:B------:R-:W-:-:S02]  /*1b00*/  @P3 ISETP.GE.AND P0, PT, R136, c[0x0][0x1d4], PT ;  /* 0x0000750088003a0c */ /* 0x000fc40003f06270 */
[----:B------:R-:W-:Y:S02]  /*1b10*/  @P3 IADD3 R0, R3, R0, RZ ;  /* 0x0000000003003210 */ /* 0x000fe40007ffe0ff */
[----:B------:R-:W-:-:S04]  /*1b20*/  @P3 LEA R4, P2, R2, c[0x0][0x1c8], 0x1 ;  /* 0x0000720002043a11 */ /* 0x000fc800078408ff */
[----:B------:R-:W-:-:S03]  /*1b30*/  @P3 LEA.HI.X R5, R2, c[0x0][0x1cc], R0, 0x1, P2 ;  /* 0x0000730002053a11 */ /* 0x000fc600010f0c00 */
[----:B------:R2:W-:Y:S04]  /*1b40*/  @P5 LDGSTS.E.BYPASS.LTC128B.128 [R228+0xa100], [R6.64], !P1 ;  /* 0x0a10000006e45fae */ /* 0x0005e8000c901d46 */
[----:B------:R2:W-:Y:S04]  /*1b50*/  @P5 LDGSTS.E.BYPASS.LTC128B.128 [R228+0xe100], [R6.64+0x80], !P6 ;  /* 0x0e10008006e45fae */ /* 0x0005e8000f101d46 */
[----:B------:R2:W-:Y:S04]  /*1b60*/  @P3 LDGSTS.E.BYPASS.LTC128B.128 [R228+0xb100], [R4.64], !P0 ;  /* 0x0b10000004e43fae */ /* 0x0005e8000c101d46 */
[----:B------:R2:W-:Y:S04]  /*1b70*/  @P3 LDGSTS.E.BYPASS.LTC128B.128 [R228+0xf100], [R4.64+0x80], !P6 ;  /* 0x0f10008004e43fae */ /* 0x0005e8000f101d46 */
[----:B------:R-:W0:Y:S01]  /*1b80*/  LDGDEPBAR ;  /* 0x00000000000079af */ /* 0x000e220000000000 */
[----:B------:R-:W-:-:S04]  /*1b90*/  DEPBAR.LE SB0, 0x1 ;  /* 0x000080400000791a */ /* 0x000fc80000000000 */
[----:B------:R-:W-:Y:S06]  /*1ba0*/  BAR.SYNC.DEFER_BLOCKING 0x0 ;  /* 0x0000000000007b1d */ /* 0x000fec0000010000 */
[----:B------:R-:W-:Y:S04]  /*1bb0*/  LDSM.16.M88.4 R140, [R224] ;  /* 0x00000000e08c783b */ /* 0x000fe80000000200 */
[----:B------:R-:W-:Y:S04]  /*1bc0*/  LDSM.16.M88.4 R144, [R225] ;  /* 0x00000000e190783b */ /* 0x000fe80000000200 */
[----:B------:R-:W-:Y:S04]  /*1bd0*/  LDSM.16.M88.4 R164, [R227] ;  /* 0x00000000e3a4783b */ /* 0x000fe80000000200 */
[----:B------:R-:W-:Y:S04]  /*1be0*/  LDSM.16.M88.4 R172, [R226] ;  /* 0x00000000e2ac783b */ /* 0x000fe80000000200 */
[----:B------:R-:W-:Y:S04]  /*1bf0*/  LDSM.16.M88.4 R176, [R224+0x4000] ;  /* 0x00400000e0b0783b */ /* 0x000fe80000000200 */
[----:B------:R-:W-:Y:S04]  /*1c00*/  LDSM.16.M88.4 R180, [R225+0x4000] ;  /* 0x00400000e1b4783b */ /* 0x000fe80000000200 */
[----:B------:R-:W-:Y:S04]  /*1c10*/  LDSM.16.M88.4 R184, [R227+0x4000] ;  /* 0x00400000e3b8783b */ /* 0x000fe80000000200 */
[----:B------:R-:W-:Y:S04]  /*1c20*/  LDSM.16.M88.4 R188, [R226+0x4000] ;  /* 0x00400000e2bc783b */ /* 0x000fe80000000200 */
[----:B------:R-:W-:Y:S06]  /*1c30*/  BAR.SYNC.DEFER_BLOCKING 0x0 ;  /* 0x0000000000007b1d */ /* 0x000fec0000010000 */
[----:B------:R-:W-:-:S04]  /*1c40*/  DEPBAR.LE SB0, 0x0 ;  /* 0x000080000000791a */ /* 0x000fc80000000000 */
[----:B------:R-:W-:Y:S06]  /*1c50*/  BAR.SYNC.DEFER_BLOCKING 0x0 ;  /* 0x0000000000007b1d */ /* 0x000fec0000010000 */
[----:B--2---:R-:W2:Y:S04]  /*1c60*/  LDSM.16.M88.4 R4, [R201] ;  /* 0x00000000c904783b */ /* 0x004ea80000000200 */
[----:B------:R-:W3:Y:S04]  /*1c70*/  LDSM.16.M88.4 R16, [R201+0x800] ;  /* 0x00080000c910783b */ /* 0x000ee80000000200 */
[----:B------:R-:W4:Y:S04]  /*1c80*/  LDSM.16.M88.4 R28, [R222] ;  /* 0x00000000de1c783b */ /* 0x000f280000000200 */
[----:B------:R-:W5:Y:S04]  /*1c90*/  LDSM.16.M88.4 R24, [R207] ;  /* 0x00000000cf18783b */ /* 0x000f680000000200 */
[----:B------:R-:W3:Y:S01]  /*1ca0*/  LDSM.16.M88.4 R32, [R201+0x1000] ;  /* 0x00100000c920783b */ /* 0x000ee20000000200 */
[----:B------:R-:W-:Y:S01]  /*1cb0*/  IMAD R0, R20, c[0x0][0x208], RZ ;  /* 0x0000820014007a24 */ /* 0x000fe200078e02ff */
[----:B------:R-:W-:-:S02]  /*1cc0*/  MOV R131, 0xffffff80 ;  /* 0xffffff8000837802 */ /* 0x000fc40000000f00 */
[----:B------:R-:W4:Y:S01]  /*1cd0*/  LDSM.16.M88.4 R36, [R221] ;  /* 0x00000000dd24783b */ /* 0x000f220000000200 */
[----:B------:R-:W-:-:S03]  /*1ce0*/  ISETP.GE.AND P5, PT, R136, c[0x0][0x1d4], PT ;  /* 0x0000750088007a0c */ /* 0x000fc60003fa6270 */
[----:B------:R-:W-:Y:S04]  /*1cf0*/  LDSM.16.M88.4 R48, [R201+0x3800] ;  /* 0x00380000c930783b */ /* 0x000fe80000000200 */
[----:B------:R-:W-:Y:S04]  /*1d00*/  LDSM.16.M88.4 R56, [R220] ;  /* 0x00000000dc38783b */ /* 0x000fe80000000200 */
[----:B------:R-:W-:Y:S04]  /*1d10*/  LDSM.16.M88.4 R60, [R218] ;  /* 0x00000000da3c783b */ /* 0x000fe80000000200 */
[----:B------:R-:W-:Y:S01]  /*1d20*/  LDSM.16.M88.4 R76, [R217] ;  /* 0x00000000d94c783b */ /* 0x000fe20000000200 */
[C---:B--2---:R-:W-:Y:S03]  /*1d30*/  HMMA.16816.F32 R12, R140.reuse, R4, RZ ;  /* 0x000000048c0c723c */ /* 0x044fe600000018ff */
[----:B------:R-:W-:Y:S04]  /*1d40*/  LDSM.16.M88.4 R52, [R219] ;  /* 0x00000000db34783b */ /* 0x000fe80000000200 */
[----:B------:R-:W-:Y:S01]  /*1d50*/  LDSM.16.M88.4 R92, [R216] ;  /* 0x00000000d85c783b */ /* 0x000fe20000000200 */
[C---:B-1----:R-:W-:Y:S08]  /*1d60*/  HMMA.16816.F32 R8, R140.reuse, R6, RZ ;  /* 0x000000068c08723c */ /* 0x042ff000000018ff */
[C---:B---3--:R-:W-:Y:S08]  /*1d70*/  HMMA.16816.F32 R4, R140.reuse, R16, RZ ;  /* 0x000000108c04723c */ /* 0x048ff000000018ff */
[----:B------:R-:W-:Y:S01]  /*1d80*/  HMMA.16816.F32 R16, R140, R18, RZ ;  /* 0x000000128c10723c */ /* 0x000fe200000018ff */
[----:B------:R-:W-:-:S02]  /*1d90*/  IMAD R0, R68, c[0x0][0x20c], R0 ;  /* 0x0000830044007a24 */ /* 0x000fc400078e0200 */
[C---:B------:R-:W-:Y:S11]  /*1da0*/  IMAD R128, R68.reuse, R131, c[0x0][0x1d0] ;  /* 0x0000740044807624 */ /* 0x040ff600078e0283 */
[----:B------:R-:W-:Y:S02]  /*1db0*/  @!UPT UIADD3 URZ, URZ, URZ, URZ ;  /* 0x0000003f3f3ff290 */ /* 0x000fe4000fffe03f */
[C---:B----4-:R-:W-:Y:S07]  /*1dc0*/  HMMA.16816.F32 R124, R144.reuse, R28, R4 ;  /* 0x0000001c907c723c */ /* 0x050fee0000001804 */
[----:B------:R-:W-:Y:S01]  /*1dd0*/  IMAD.WIDE.U32 R4, R68, c[0x0][0x208], RZ ;  /* 0x0000820044047a25 */ /* 0x000fe200078e00ff */
[----:B-----5:R-:W-:Y:S01]  /*1de0*/  HMMA.16816.F32 R112, R144, R24, R12 ;  /* 0x000000189070723c */ /* 0x020fe2000000180c */
[----:B------:R-:W-:Y:S03]  /*1df0*/  LDSM.16.M88.4 R12, [R201+0x2800] ;  /* 0x00280000c90c783b */ /* 0x000fe60000000200 */
[----:B------:R-:W-:-:S02]  /*1e00*/  LEA R3, P0, R4, R22, 0x7 ;  /* 0x0000001604037211 */ /* 0x000fc400078038ff */
[----:B------:R-:W-:Y:S02]  /*1e10*/  IADD3 R0, R5, R0, RZ ;  /* 0x0000000005007210 */ /* 0x000fe40007ffe0ff */
[C---:B------:R-:W-:Y:S01]  /*1e20*/  HMMA.16816.F32 R120, R144.reuse, R26, R8 ;  /* 0x0000001a9078723c */ /* 0x040fe20000001808 */
[----:B------:R-:W1:Y:S01]  /*1e30*/  LDSM.16.M88.4 R24, [R201+0x1800] ;  /* 0x00180000c918783b */ /* 0x000e620000000200 */
[----:B------:R-:W-:Y:S01]  /*1e40*/  LEA.HI.X R4, R4, R21, R0, 0x7, P0 ;  /* 0x0000001504047211 */ /* 0x000fe200000f3c00 */
[----:B------:R-:W-:Y:S02]  /*1e50*/  IMAD.IADD R0, R128, 0x1, -R40 ;  /* 0x0000000180007824 */ /* 0x000fe400078e0a28 */
[----:B------:R-:W2:Y:S03]  /*1e60*/  LDSM.16.M88.4 R40, [R201+0x3000] ;  /* 0x00300000c928783b */ /* 0x000ea60000000200 */
[----:B------:R-:W-:Y:S01]  /*1e70*/  HMMA.16816.F32 R100, R144, R30, R16 ;  /* 0x0000001e9064723c */ /* 0x000fe20000001810 */
[----:B------:R-:W3:Y:S01]  /*1e80*/  LDSM.16.M88.4 R16, [R201+0x2000] ;  /* 0x00200000c910783b */ /* 0x000ee20000000200 */
[----:B------:R-:W-:Y:S01]  /*1e90*/  IMAD.MOV.U32 R28, RZ, RZ, 0x6 ;  /* 0x00000006ff1c7424 */ /* 0x000fe200078e00ff */
[----:B------:R-:W-:-:S05]  /*1ea0*/  MOV R29, c[0x0][0x208] ;  /* 0x00008200001d7a02 */ /* 0x000fca0000000f00 */
[----:B------:R-:W-:Y:S01]  /*1eb0*/  HMMA.16816.F32 R8, R140, R32, RZ ;  /* 0x000000208c08723c */ /* 0x000fe200000018ff */
[C---:B------:R-:W-:Y:S02]  /*1ec0*/  SHF.L.U64.HI R28, R29.reuse, R28, c[0x0][0x20c] ;  /* 0x000083001d1c7619 */ /* 0x040fe4000001021c */
[----:B------:R-:W-:Y:S02]  /*1ed0*/  SHF.L.U32 R29, R29, 0x6, RZ ;  /* 0x000000061d1d7819 */ /* 0x000fe400000006ff */
[----:B------:R-:W-:-:S03]  /*1ee0*/  LEA R2, P1, R3, c[0x0][0x1f8], 0x1 ;  /* 0x00007e0003027a11 */ /* 0x000fc600078208ff */
[----:B------:R-:W-:Y:S01]  /*1ef0*/  HMMA.16816.F32 R20, R140, R34, RZ ;  /* 0x000000228c14723c */ /* 0x000fe200000018ff */
[----:B------:R-:W-:Y:S02]  /*1f00*/  IADD3 R6, P0, R29, R2, RZ ;  /* 0x000000021d067210 */ /* 0x000fe40007f1e0ff */
[----:B------:R-:W-:Y:S02]  /*1f10*/  LEA.HI.X R3, R3, c[0x0][0x1fc], R4, 0x1, P1 ;  /* 0x00007f0003037a11 */ /* 0x000fe400008f0c04 */
[----:B------:R-:W-:Y:S02]  /*1f20*/  ISETP.LT.OR P2, PT, R0, 0x1, P5 ;  /* 0x000000010000780c */ /* 0x000fe40002f41670 */
[----:B------:R-:W-:Y:S02]  /*1f30*/  IADD3.X R7, R28, R3, RZ, P0, !PT ;  /* 0x000000031c077210 */ /* 0x000fe400007fe4ff */
[----:B------:R-:W-:Y:S02]  /*1f40*/  ISETP.LT.OR P0, PT, R0, 0x1, P6 ;  /* 0x000000010000780c */ /* 0x000fe40003701670 */
[----:B------:R-:W-:-:S02]  /*1f50*/  IADD3 R4, P1, R6, R29, RZ ;  /* 0x0000001d06047210 */ /* 0x000fc40007f3e0ff */
[----:B------:R-:W-:Y:S02]  /*1f60*/  ISETP.LT.OR P3, PT, R0, 0x21, P5 ;  /* 0x000000210000780c */ /* 0x000fe40002f61670 */
[----:B------:R-:W-:Y:S01]  /*1f70*/  IADD3.X R5, R7, R28, RZ, P1, !PT ;  /* 0x0000001c07057210 */ /* 0x000fe20000ffe4ff */
[C---:B------:R-:W-:Y:S02]  /*1f80*/  HMMA.16816.F32 R108, R144.reuse, R36, R8 ;  /* 0x00000024906c723c */ /* 0x040fe40000001808 */
[----:B------:R-:W-:Y:S01]  /*1f90*/  @!PT LDS RZ, [RZ] ;  /* 0x00000000fffff984 */ /* 0x000fe20000000800 */
[----:B------:R-:W-:Y:S01]  /*1fa0*/  @!PT LDS RZ, [RZ] ;  /* 0x00000000fffff984 */ /* 0x000fe20000000800 */
[----:B------:R-:W-:Y:S01]  /*1fb0*/  @!PT LDS RZ, [RZ] ;  /* 0x00000000fffff984 */ /* 0x000fe20000000800 */
[----:B------:R4:W-:Y:S04]  /*1fc0*/  LDGSTS.E.BYPASS.LTC128B.128 [R228+0x100], [R2.64], !P2 ;  /* 0x0010000002e47fae */ /* 0x0009e8000d101d46 */
[----:B------:R4:W-:Y:S01]  /*1fd0*/  LDGSTS.E.BYPASS.LTC128B.128 [R228+0x4100], [R2.64+0x80], !P0 ;  /* 0x0410008002e47fae */ /* 0x0009e2000c101d46 */
[----:B------:R-:W-:Y:S01]  /*1fe0*/  IADD3 R8, P2, P1, R29, 0x80, R2 ;  /* 0x000000801d087810 */ /* 0x000fe2000795e002 */
[----:B------:R-:W-:Y:S02]  /*1ff0*/  HMMA.16816.F32 R116, R144, R38, R20 ;  /* 0x000000269074723c */ /* 0x000fe40000001814 */
[----:B------:R5:W-:Y:S01]  /*2000*/  LDGSTS.E.BYPASS.LTC128B.128 [R228+0x1100], [R6.64], !P3 ;  /* 0x0110000006e47fae */ /* 0x000be2000d901d46 */
[----:B------:R-:W-:-:S02]  /*2010*/  IADD3.X R9, R28, RZ, R3, P2, P1 ;  /* 0x000000ff1c097210 */ /* 0x000fc400017e2403 */
[----:B------:R-:W-:-:S03]  /*2020*/  ISETP.LT.OR P1, PT, R0, 0x21, P6 ;  /* 0x000000210000780c */ /* 0x000fc60003721670 */
[----:B-1----:R-:W-:Y:S01]  /*2030*/  HMMA.16816.F32 R44, R140, R24, RZ ;  /* 0x000000188c2c723c */ /* 0x002fe200000018ff */
[C---:B------:R-:W-:Y:S02]  /*2040*/  ISETP.LT.OR P2, PT, R0.reuse, 0x41, P5 ;  /* 0x000000410000780c */ /* 0x040fe40002f41670 */
[----:B------:R-:W-:-:S05]  /*2050*/  ISETP.LT.OR P5, PT, R0, 0x61, P5 ;  /* 0x000000610000780c */ /* 0x000fca0002fa1670 */
[C---:B------:R-:W-:Y:S01]  /*2060*/  HMMA.16816.F32 R36, R140.reuse, R26, RZ ;  /* 0x0000001a8c24723c */ /* 0x040fe200000018ff */
[----:B------:R-:W-:Y:S01]  /*2070*/  ISETP.LT.OR P3, PT, R0, 0x61, P6 ;  /* 0x000000610000780c */ /* 0x000fe20003761670 */
[----:B------:R1:W-:Y:S04]  /*2080*/  LDGSTS.E.BYPASS.LTC128B.128 [R228+0x5100], [R8.64], !P1 ;  /* 0x0510000008e47fae */ /* 0x0003e8000c901d46 */
[----:B------:R5:W-:Y:S01]  /*2090*/  LDGSTS.E.BYPASS.LTC128B.128 [R228+0x2100], [R4.64], !P2 ;  /* 0x0210000004e47fae */ /* 0x000be2000d101d46 */
[----:B----4-:R-:W-:Y:S01]  /*20a0*/  IADD3 R2, P0, R4, R29, RZ ;  /* 0x0000001d04027210 */ /* 0x010fe20007f1e0ff */
[----:B------:R-:W-:Y:S03]  /*20b0*/  HMMA.16816.F32 R24, R140, R12, RZ ;  /* 0x0000000c8c18723c */ /* 0x000fe600000018ff */
[----:B------:R-:W-:-:S02]  /*20c0*/  IADD3.X R3, R5, R28, RZ, P0, !PT ;  /* 0x0000001c05037210 */ /* 0x000fc400007fe4ff */
[----:B------:R-:W-:-:S03]  /*20d0*/  ISETP.LT.OR P0, PT, R0, 0x41, P6 ;  /* 0x000000410000780c */ /* 0x000fc60003701670 */
[C---:B------:R-:W-:Y:S08]  /*20e0*/  HMMA.16816.F32 R20, R140.reuse, R14, RZ ;  /* 0x0000000e8c14723c */ /* 0x040ff000000018ff */
[C---:B--2---:R-:W-:Y:S02]  /*20f0*/  HMMA.16816.F32 R12, R140.reuse, R42, RZ ;  /* 0x0000002a8c0c723c */ /* 0x044fe400000018ff */
[----:B------:R5:W-:Y:S04]  /*2100*/  LDGSTS.E.BYPASS.LTC128B.128 [R228+0x6100], [R4.64+0x80], !P0 ;  /* 0x0610008004e47fae */ /* 0x000be8000c101d46 */
[----:B------:R2:W-:Y:S02]  /*2110*/  LDGSTS.E.BYPASS.LTC128B.128 [R228+0x3100], [R2.64], !P5 ;  /* 0x0310000002e47fae */ /* 0x0005e4000e901d46 */
[C---:B---3--:R-:W-:Y:S02]  /*2120*/  HMMA.16816.F32 R28, R140.reuse, R18, RZ ;  /* 0x000000128c1c723c */ /* 0x048fe400000018ff */
[----:B------:R2:W-:Y:S04]  /*2130*/  LDGSTS.E.BYPASS.LTC128B.128 [R228+0x7100], [R2.64+0x80], !P3 ;  /* 0x0710008002e47fae */ /* 0x0005e8000d901d46 */
[----:B------:R-:W3:Y:S02]  /*2140*/  LDSM.16.M88.4 R64, [R205] ;  /* 0x00000000cd40783b */ /* 0x000ee40000000200 */
[C---:B------:R-:W-:Y:S02]  /*2150*/  HMMA.16816.F32 R32, R140.reuse, R16, RZ ;  /* 0x000000108c20723c */ /* 0x040fe400000018ff */
[----:B------:R-:W-:Y:S04]  /*2160*/  LDSM.16.M88.4 R72, [R205+0x800] ;  /* 0x00080000cd48783b */ /* 0x000fe80000000200 */
[----:B------:R-:W-:Y:S02]  /*2170*/  LDSM.16.M88.4 R88, [R205+0x1000] ;  /* 0x00100000cd58783b */ /* 0x000fe40000000200 */
[C---:B------:R-:W-:Y:S02]  /*2180*/  HMMA.16816.F32 R16, R140.reuse, R40, RZ ;  /* 0x000000288c10723c */ /* 0x040fe400000018ff */
[----:B------:R-:W0:Y:S06]  /*2190*/  LDGDEPBAR ;  /* 0x00000000000079af */ /* 0x000e2c0000000000 */
[C---:B-1----:R-:W-:Y:S08]  /*21a0*/  HMMA.16816.F32 R8, R140.reuse, R48, RZ ;  /* 0x000000308c08723c */ /* 0x042ff000000018ff */
[----:B-----5:R-:W-:Y:S08]  /*21b0*/  HMMA.16816.F32 R4, R140, R50, RZ ;  /* 0x000000328c04723c */ /* 0x020ff000000018ff */
[C---:B------:R-:W-:Y:S08]  /*21c0*/  HMMA.16816.F32 R96, R144.reuse, R56, R44 ;  /* 0x000000389060723c */ /* 0x040ff0000000182c */
[C---:B------:R-:W-:Y:S08]  /*21d0*/  HMMA.16816.F32 R80, R144.reuse, R58, R36 ;  /* 0x0000003a9050723c */ /* 0x040ff00000001824 */
[C---:B------:R-:W-:Y:S01]  /*21e0*/  HMMA.16816.F32 R56, R144.reuse, R60, R24 ;  /* 0x0000003c9038723c */ /* 0x040fe20000001818 */
[----:B------:R-:W1:Y:S07]  /*21f0*/  LDSM.16.M88.4 R24, [R205+0x2000] ;  /* 0x00200000cd18783b */ /* 0x000e6e0000000200 */
[C---:B------:R-:W-:Y:S01]  /*2200*/  HMMA.16816.F32 R44, R144.reuse, R78, R12 ;  /* 0x0000004e902c723c */ /* 0x040fe2000000180c */
[----:B------:R-:W4:Y:S07]  /*2210*/  LDSM.16.M88.4 R12, [R205+0x3800] ;  /* 0x00380000cd0c783b */ /* 0x000f2e0000000200 */
[C---:B------:R-:W-:Y:S01]  /*2220*/  HMMA.16816.F32 R104, R144.reuse, R54, R28 ;  /* 0x000000369068723c */ /* 0x040fe2000000181c */
[----:B------:R-:W5:Y:S07]  /*2230*/  LDSM.16.M88.4 R28, [R205+0x1800] ;  /* 0x00180000cd1c783b */ /* 0x000f6e0000000200 */
[C---:B------:R-:W-:Y:S01]  /*2240*/  HMMA.16816.F32 R48, R144.reuse, R76, R16 ;  /* 0x0000004c9030723c */ /* 0x040fe20000001810 */
[----:B------:R-:W1:Y:S07]  /*2250*/  LDSM.16.M88.4 R16, [R205+0x3000] ;  /* 0x00300000cd10783b */ /* 0x000e6e0000000200 */
[C---:B------:R-:W-:Y:S08]  /*2260*/  HMMA.16816.F32 R40, R144.reuse, R92, R8 ;  /* 0x0000005c9028723c */ /* 0x040ff00000001808 */
[C---:B------:R-:W-:Y:S01]  /*2270*/  HMMA.16816.F32 R84, R144.reuse, R52, R32 ;  /* 0x000000349054723c */ /* 0x040fe20000001820 */
[----:B------:R-:W2:Y:S07]  /*2280*/  LDSM.16.M88.4 R32, [R202] ;  /* 0x00000000ca20783b */ /* 0x000eae0000000200 */
[C---:B------:R-:W-:Y:S01]  /*2290*/  HMMA.16816.F32 R8, R144.reuse, R94, R4 ;  /* 0x0000005e9008723c */ /* 0x040fe20000001804 */
[----:B------:R-:W-:Y:S07]  /*22a0*/  LDSM.16.M88.4 R92, [R202+0x1800] ;  /* 0x00180000ca5c783b */ /* 0x000fee0000000200 */
[----:B------:R-:W-:Y:S01]  /*22b0*/  HMMA.16816.F32 R52, R144, R62, R20 ;  /* 0x0000003e9034723c */ /* 0x000fe20000001814 */
[----:B------:R-:W2:Y:S07]  /*22c0*/  LDSM.16.M88.4 R20, [R205+0x2800] ;  /* 0x00280000cd14783b */ /* 0x000eae0000000200 */
[C---:B---3--:R-:W-:Y:S08]  /*22d0*/  HMMA.16816.F32 R4, R164.reuse, R64, R112 ;  /* 0x00000040a404723c */ /* 0x048ff00000001870 */
[C---:B-1----:R-:W-:Y:S08]  /*22e0*/  HMMA.16816.F32 R60, R164.reuse, R26, R104 ;  /* 0x0000001aa43c723c */ /* 0x042ff00000001868 */
[C---:B----4-:R-:W-:Y:S01]  /*22f0*/  HMMA.16816.F32 R104, R164.reuse, R14, R8 ;  /* 0x0000000ea468723c */ /* 0x050fe20000001808 */
[----:B------:R-:W1:Y:S07]  /*2300*/  LDSM.16.M88.4 R8, [R201+0x4000] ;  /* 0x00400000c908783b */ /* 0x000e6e0000000200 */
[C---:B------:R-:W-:Y:S08]  /*2310*/  HMMA.16816.F32 R36, R164.reuse, R66, R120 ;  /* 0x00000042a424723c */ /* 0x040ff00000001878 */
[C---:B------:R-:W-:Y:S08]  /*2320*/  HMMA.16816.F32 R64, R164.reuse, R72, R124 ;  /* 0x00000048a440723c */ /* 0x040ff0000000187c */
[C---:B------:R-:W-:Y:S01]  /*2330*/  HMMA.16816.F32 R100, R164.reuse, R74, R100 ;  /* 0x0000004aa464723c */ /* 0x040fe20000001864 */
[----:B------:R-:W3:Y:S07]  /*2340*/  LDSM.16.M88.4 R72, [R202+0x800] ;  /* 0x00080000ca48783b */ /* 0x000eee0000000200 */
[C---:B------:R-:W-:Y:S08]  /*2350*/  HMMA.16816.F32 R108, R164.reuse, R88, R108 ;  /* 0x00000058a46c723c */ /* 0x040ff0000000186c */
[C---:B------:R-:W-:Y:S01]  /*2360*/  HMMA.16816.F32 R112, R164.reuse, R90, R116 ;  /* 0x0000005aa470723c */ /* 0x040fe20000001874 */
[----:B------:R-:W-:Y:S07]  /*2370*/  LDSM.16.M88.4 R116, [R202+0x2000] ;  /* 0x00200000ca74783b */ /* 0x000fee0000000200 */
[C---:B-----5:R-:W-:Y:S08]  /*2380*/  HMMA.16816.F32 R88, R164.reuse, R28, R96 ;  /* 0x0000001ca458723c */ /* 0x060ff00000001860 */
[C---:B------:R-:W-:Y:S01]  /*2390*/  HMMA.16816.F32 R96, R164.reuse, R30, R80 ;  /* 0x0000001ea460723c */ /* 0x040fe20000001850 */
[----:B------:R-:W4:Y:S07]  /*23a0*/  LDSM.16.M88.4 R80, [R202+0x1000] ;  /* 0x00100000ca50783b */ /* 0x000f2e0000000200 */
[C---:B------:R-:W-:Y:S01]  /*23b0*/  HMMA.16816.F32 R76, R164.reuse, R24, R84 ;  /* 0x00000018a44c723c */ /* 0x040fe20000001854 */
[----:B------:R-:W-:Y:S07]  /*23c0*/  LDSM.16.M88.4 R84, [R202+0x2800] ;  /* 0x00280000ca54783b */ /* 0x000fee0000000200 */
[C---:B------:R-:W-:Y:S08]  /*23d0*/  HMMA.16816.F32 R48, R164.reuse, R16, R48 ;  /* 0x00000010a430723c */ /* 0x040ff00000001830 */
[----:B------:R-:W-:Y:S01]  /*23e0*/  HMMA.16816.F32 R24, R164, R18, R44 ;  /* 0x00000012a418723c */ /* 0x000fe2000000182c */
[----:B------:R-:W5:Y:S07]  /*23f0*/  LDSM.16.M88.4 R16, [R202+0x3000] ;  /* 0x00300000ca10783b */ /* 0x000f6e0000000200 */
[----:B--2---:R-:W-:Y:S08]  /*2400*/  HMMA.16816.F32 R4, R172, R32, R4 ;  /* 0x00000020ac04723c */ /* 0x004ff00000001804 */
[C---:B------:R-:W-:Y:S08]  /*2410*/  HMMA.16816.F32 R56, R164.reuse, R20, R56 ;  /* 0x00000014a438723c */ /* 0x040ff00000001838 */
[C---:B------:R-:W-:Y:S01]  /*2420*/  HMMA.16816.F32 R28, R164.reuse, R22, R52 ;  /* 0x00000016a41c723c */ /* 0x040fe20000001834 */
[----:B------:R-:W2:Y:S07]  /*2430*/  LDSM.16.M88.4 R20, [R215] ;  /* 0x00000000d714783b */ /* 0x000eae0000000200 */
[----:B------:R-:W-:Y:S01]  /*2440*/  HMMA.16816.F32 R44, R164, R12, R40 ;  /* 0x0000000ca42c723c */ /* 0x000fe20000001828 */
[----:B------:R-:W2:Y:S07]  /*2450*/  LDSM.16.M88.4 R40, [R202+0x3800] ;  /* 0x00380000ca28783b */ /* 0x000eae0000000200 */
[----:B------:R-:W-:Y:S01]  /*2460*/  HMMA.16816.F32 R12, R172, R34, R36 ;  /* 0x00000022ac0c723c */ /* 0x000fe20000001824 */
[----:B------:R-:W-:Y:S04]  /*2470*/  LDSM.16.M88.4 R36, [R214] ;  /* 0x00000000d624783b */ /* 0x000fe80000000200 */
[----:B------:R-:W-:Y:S03]  /*2480*/  LDSM.16.M88.4 R32, [R201+0x5800] ;  /* 0x00580000c920783b */ /* 0x000fe60000000200 */
[----:B-1----:R-:W-:Y:S08]  /*2490*/  HMMA.16816.F32 R4, R176, R8, R4 ;  /* 0x00000008b004723c */ /* 0x002ff00000001804 */
[C---:B---3--:R-:W-:Y:S08]  /*24a0*/  HMMA.16816.F32 R52, R172.reuse, R72, R64 ;  /* 0x00000048ac34723c */ /* 0x048ff00000001840 */
[C---:B------:R-:W-:Y:S08]  /*24b0*/  HMMA.16816.F32 R64, R172.reuse, R74, R100 ;  /* 0x0000004aac40723c */ /* 0x040ff00000001864 */
[C---:B----4-:R-:W-:Y:S08]  /*24c0*/  HMMA.16816.F32 R72, R172.reuse, R80, R108 ;  /* 0x00000050ac48723c */ /* 0x050ff0000000186c */
[----:B-----5:R-:W-:Y:S01]  /*24d0*/  HMMA.16816.F32 R108, R172, R18, R24 ;  /* 0x00000012ac6c723c */ /* 0x020fe20000001818 */
[----:B------:R-:W1:Y:S07]  /*24e0*/  LDSM.16.M88.4 R24, [R205+0x4000] ;  /* 0x00400000cd18783b */ /* 0x000e6e0000000200 */
[----:B------:R-:W-:Y:S01]  /*24f0*/  HMMA.16816.F32 R8, R176, R10, R12 ;  /* 0x0000000ab008723c */ /* 0x000fe2000000180c */
[----:B------:R-:W3:Y:S07]  /*2500*/  LDSM.16.M88.4 R12, [R201+0x4800] ;  /* 0x00480000c90c783b */ /* 0x000eee0000000200 */
[----:B--2---:R-:W-:Y:S08]  /*2510*/  HMMA.16816.F32 R4, R180, R20, R4 ;  /* 0x00000014b404723c */ /* 0x004ff00000001804 */
[C---:B------:R-:W-:Y:S08]  /*2520*/  HMMA.16816.F32 R80, R172.reuse, R82, R112 ;  /* 0x00000052ac50723c */ /* 0x040ff00000001870 */
[----:B------:R-:W-:Y:S01]  /*2530*/  HMMA.16816.F32 R112, R172, R40, R44 ;  /* 0x00000028ac70723c */ /* 0x000fe2000000182c */
[----:B------:R-:W2:Y:S07]  /*2540*/  LDSM.16.M88.4 R44, [R202+0x4000] ;  /* 0x00400000ca2c783b */ /* 0x000eae0000000200 */
[----:B------:R-:W-:Y:S08]  /*2550*/  HMMA.16816.F32 R8, R180, R22, R8 ;  /* 0x00000016b408723c */ /* 0x000ff00000001808 */
[C---:B------:R-:W-:Y:S08]  /*2560*/  HMMA.16816.F32 R88, R172.reuse, R92, R88 ;  /* 0x0000005cac58723c */ /* 0x040ff00000001858 */
[C---:B------:R-:W-:Y:S08]  /*2570*/  HMMA.16816.F32 R96, R172.reuse, R94, R96 ;  /* 0x0000005eac60723c */ /* 0x040ff00000001860 */
[C---:B------:R-:W-:Y:S01]  /*2580*/  HMMA.16816.F32 R92, R172.reuse, R84, R56 ;  /* 0x00000054ac5c723c */ /* 0x040fe20000001838 */
[----:B------:R-:W-:Y:S07]  /*2590*/  LDSM.16.M88.4 R56, [R201+0x6000] ;  /* 0x00600000c938783b */ /* 0x000fee0000000200 */
[C---:B------:R-:W-:Y:S01]  /*25a0*/  HMMA.16816.F32 R84, R172.reuse, R86, R28 ;  /* 0x00000056ac54723c */ /* 0x040fe2000000181c */
[----:B------:R-:W4:Y:S07]  /*25b0*/  LDSM.16.M88.4 R28, [R201+0x5000] ;  /* 0x00500000c91c783b */ /* 0x000f2e0000000200 */
[----:B------:R-:W-:Y:S01]  /*25c0*/  HMMA.16816.F32 R100, R172, R16, R48 ;  /* 0x00000010ac64723c */ /* 0x000fe20000001830 */
[----:B------:R-:W-:Y:S07]  /*25d0*/  LDSM.16.M88.4 R48, [R205+0x5000] ;  /* 0x00500000cd30783b */ /* 0x000fee0000000200 */
[----:B-1----:R-:W-:Y:S08]  /*25e0*/  HMMA.16816.F32 R4, R184, R24, R4 ;  /* 0x00000018b804723c */ /* 0x002ff00000001804 */
[C---:B---3--:R-:W-:Y:S08]  /*25f0*/  HMMA.16816.F32 R16, R176.reuse, R12, R52 ;  /* 0x0000000cb010723c */ /* 0x048ff00000001834 */
[----:B------:R-:W-:Y:S08]  /*2600*/  HMMA.16816.F32 R20, R176, R14, R64 ;  /* 0x0000000eb014723c */ /* 0x000ff00000001840 */
[----:B------:R-:W-:Y:S01]  /*2610*/  HMMA.16816.F32 R8, R184, R26, R8 ;  /* 0x0000001ab808723c */ /* 0x000fe20000001808 */
[----:B------:R-:W1:Y:S07]  /*2620*/  LDSM.16.M88.4 R24, [R205+0x4800] ;  /* 0x00480000cd18783b */ /* 0x000e6e0000000200 */
[----:B------:R-:W-:Y:S01]  /*2630*/  HMMA.16816.F32 R104, R172, R42, R104 ;  /* 0x0000002aac68723c */ /* 0x000fe20000001868 */
[----:B------:R-:W3:Y:S07]  /*2640*/  LDSM.16.M88.4 R40, [R213] ;  /* 0x00000000d528783b */ /* 0x000eee0000000200 */
[----:B--2---:R-:W-:Y:S08]  /*2650*/  HMMA.16816.F32 R12, R188, R44, R4 ;  /* 0x0000002cbc0c723c */ /* 0x004ff00000001804 */
[C---:B------:R-:W-:Y:S08]  /*2660*/  HMMA.16816.F32 R4, R180.reuse, R36, R16 ;  /* 0x00000024b404723c */ /* 0x040ff00000001810 */
[----:B------:R-:W-:Y:S01]  /*2670*/  HMMA.16816.F32 R16, R180, R38, R20 ;  /* 0x00000026b410723c */ /* 0x000fe20000001814 */
[----:B------:R-:W2:Y:S04]  /*2680*/  LDSM.16.M88.4 R36, [R202+0x4800] ;  /* 0x00480000ca24783b */ /* 0x000ea80000000200 */
[----:B------:R-:W5:Y:S03]  /*2690*/  LDSM.16.M88.4 R20, [R212] ;  /* 0x00000000d414783b */ /* 0x000f660000000200 */
[----:B----4-:R-:W-:Y:S01]  /*26a0*/  HMMA.16816.F32 R52, R176, R28, R72 ;  /* 0x0000001cb034723c */ /* 0x010fe20000001848 */
[----:B------:R-:W-:-:S07]  /*26b0*/  FMUL.FTZ R0, R12, c[0x0][0x320] ;  /* 0x0000c8000c007a20 */ /* 0x000fce0000410000 */
[----:B-1----:R-:W-:Y:S08]  /*26c0*/  HMMA.16816.F32 R4, R184, R24, R4 ;  /* 0x00000018b804723c */ /* 0x002ff00000001804 */
[C---:B------:R-:W-:Y:S01]  /*26d0*/  HMMA.16816.F32 R76, R172.reuse, R116, R76 ;  /* 0x00000074ac4c723c */ /* 0x040fe2000000184c */
[----:B------:R1:W4:Y:S07]  /*26e0*/  MUFU.TANH R123, R0 ;  /* 0x00000000007b7308 */ /* 0x00032e0000002400 */
[----:B------:R-:W-:Y:S08]  /*26f0*/  HMMA.16816.F32 R116, R172, R118, R60 ;  /* 0x00000076ac74723c */ /* 0x000ff0000000183c */
[----:B------:R-:W-:Y:S01]  /*2700*/  HMMA.16816.F32 R60, R176, R30, R80 ;  /* 0x0000001eb03c723c */ /* 0x000fe20000001850 */
[----:B-1----:R-:W-:-:S07]  /*2710*/  FMUL.FTZ R0, R13, c[0x0][0x320] ;  /* 0x0000c8000d007a20 */ /* 0x002fce0000410000 */
[----:B------:R-:W-:Y:S01]  /*2720*/  HMMA.16816.F32 R28, R188, R46, R8 ;  /* 0x0000002ebc1c723c */ /* 0x000fe20000001808 */
[----:B------:R1:W1:Y:S01]  /*2730*/  MUFU.TANH R122, R0 ;  /* 0x00000000007a7308 */ /* 0x0002620000002400 */
[----:B------:R-:W-:Y:S06]  /*2740*/  LDSM.16.M88.4 R44, [R201+0x6800] ;  /* 0x00680000c92c783b */ /* 0x000fec0000000200 */
[----:B---3--:R-:W-:Y:S01]  /*2750*/  HMMA.16816.F32 R8, R180, R40, R52 ;  /* 0x00000028b408723c */ /* 0x008fe20000001834 */
[----:B------:R-:W-:Y:S01]  /*2760*/  LDSM.16.M88.4 R52, [R205+0x5800] ;  /* 0x00580000cd34783b */ /* 0x000fe20000000200 */
[----:B-1----:R-:W-:-:S04]  /*2770*/  FMUL.FTZ R0, R14, c[0x0][0x320] ;  /* 0x0000c8000e007a20 */ /* 0x002fc80000410000 */
[----:B------:R1:W3:Y:S02]  /*2780*/  MUFU.TANH R127, R0 ;  /* 0x00000000007f7308 */ /* 0x0002e40000002400 */
[C---:B------:R-:W-:Y:S08]  /*2790*/  HMMA.16816.F32 R88, R176.reuse, R32, R88 ;  /* 0x00000020b058723c */ /* 0x040ff00000001858 */
[----:B------:R-:W-:Y:S01]  /*27a0*/  HMMA.16816.F32 R64, R176, R34, R96 ;  /* 0x00000022b040723c */ /* 0x000fe20000001860 */
[----:B------:R-:W3:Y:S01]  /*27b0*/  LDSM.16.M88.4 R32, [R202+0x5000] ;  /* 0x00500000ca20783b */ /* 0x000ee20000000200 */
[----:B-1----:R-:W-:-:S06]  /*27c0*/  FMUL.FTZ R0, R15, c[0x0][0x320] ;  /* 0x0000c8000f007a20 */ /* 0x002fcc0000410000 */
[----:B------:R-:W-:Y:S01]  /*27d0*/  HMMA.16816.F32 R12, R184, R26, R16 ;  /* 0x0000001ab80c723c */ /* 0x000fe20000001810 */
[----:B------:R1:W1:Y:S07]  /*27e0*/  MUFU.TANH R126, R0 ;  /* 0x00000000007e7308 */ /* 0x00026e0000002400 */
[----:B--2---:R-:W-:Y:S01]  /*27f0*/  HMMA.16816.F32 R16, R188, R36, R4 ;  /* 0x00000024bc10723c */ /* 0x004fe20000001804 */
[----:B-1----:R-:W-:-:S04]  /*2800*/  FMUL.FTZ R0, R28, c[0x0][0x320] ;  /* 0x0000c8001c007a20 */ /* 0x002fc80000410000 */
[----:B------:R1:W2:Y:S03]  /*2810*/  MUFU.TANH R99, R0 ;  /* 0x0000000000637308 */ /* 0x0002a60000002400 */
[----:B------:R-:W-:Y:S01]  /*2820*/  HMMA.16816.F32 R4, R184, R48, R8 ;  /* 0x00000030b804723c */ /* 0x000fe20000001808 */
[----:B-1----:R-:W-:-:S04]  /*2830*/  FMUL.FTZ R0, R29, c[0x0][0x320] ;  /* 0x0000c8001d007a20 */ /* 0x002fc80000410000 */
[----:B------:R1:W1:Y:S03]  /*2840*/  MUFU.TANH R98, R0 ;  /* 0x0000000000627308 */ /* 0x0002660000002400 */
[----:B------:R-:W-:Y:S01]  /*2850*/  HMMA.16816.F32 R24, R180, R42, R60 ;  /* 0x0000002ab418723c */ /* 0x000fe2000000183c */
[----:B------:R-:W-:Y:S07]  /*2860*/  LDSM.16.M88.4 R40, [R202+0x5800] ;  /* 0x00580000ca28783b */ /* 0x000fee0000000200 */
[----:B------:R-:W-:Y:S01]  /*2870*/  HMMA.16816.F32 R8, R188, R38, R12 ;  /* 0x00000026bc08723c */ /* 0x000fe2000000180c */
[----:B------:R-:W-:Y:S01]  /*2880*/  LDSM.16.M88.4 R36, [R210] ;  /* 0x00000000d224783b */ /* 0x000fe20000000200 */
[----:B-1----:R-:W-:-:S04]  /*2890*/  FMUL.FTZ R0, R30, c[0x0][0x320] ;  /* 0x0000c8001e007a20 */ /* 0x002fc80000410000 */
[----:B------:R1:W1:Y:S02]  /*28a0*/  MUFU.TANH R121, R0 ;  /* 0x0000000000797308 */ /* 0x0002640000002400 */
[----:B-1----:R-:W-:Y:S01]  /*28b0*/  FMUL.FTZ R0, R31, c[0x0][0x320] ;  /* 0x0000c8001f007a20 */ /* 0x002fe20000410000 */
[----:B------:R-:W-:Y:S01]  /*28c0*/  HMMA.16816.F32 R72, R176, R58, R116 ;  /* 0x0000003ab048723c */ /* 0x000fe20000001874 */
[----:B------:R-:W1:Y:S04]  /*28d0*/  LDSM.16.M88.4 R28, [R211] ;  /* 0x00000000d31c783b */ /* 0x000e680000000200 */
[----:B------:R2:W1:Y:S02]  /*28e0*/  MUFU.TANH R120, R0 ;  /* 0x0000000000787308 */ /* 0x0004640000002400 */
[----:B--2---:R-:W-:-:S06]  /*28f0*/  FMUL.FTZ R0, R16, c[0x0][0x320] ;  /* 0x0000c80010007a20 */ /* 0x004fcc0000410000 */
[----:B------:R2:W1:Y:S01]  /*2900*/  MUFU.TANH R97, R0 ;  /* 0x0000000000617308 */ /* 0x0004620000002400 */
[----:B-----5:R-:W-:Y:S01]  /*2910*/  HMMA.16816.F32 R12, R180, R20, R88 ;  /* 0x00000014b40c723c */ /* 0x020fe20000001858 */
[----:B--2---:R-:W-:-:S06]  /*2920*/  FMUL.FTZ R0, R17, c[0x0][0x320] ;  /* 0x0000c80011007a20 */ /* 0x004fcc0000410000 */
[----:B------:R2:W1:Y:S02]  /*2930*/  MUFU.TANH R96, R0 ;  /* 0x0000000000607308 */ /* 0x0004640000002400 */
[----:B--2---:R-:W-:-:S06]  /*2940*/  FMUL.FTZ R0, R18, c[0x0][0x320] ;  /* 0x0000c80012007a20 */ /* 0x004fcc0000410000 */
[----:B------:R2:W1:Y:S02]  /*2950*/  MUFU.TANH R117, R0 ;  /* 0x0000000000757308 */ /* 0x0004640000002400 */
[----:B--2---:R-:W-:Y:S02]  /*2960*/  FMUL.FTZ R0, R19, c[0x0][0x320] ;  /* 0x0000c80013007a20 */ /* 0x004fe40000410000 */
[----:B---3--:R-:W-:Y:S04]  /*2970*/  HMMA.16816.F32 R16, R188, R32, R4 ;  /* 0x00000020bc10723c */ /* 0x008fe80000001804 */
[----:B------:R2:W3:Y:S04]  /*2980*/  MUFU.TANH R116, R0 ;  /* 0x0000000000747308 */ /* 0x0004e80000002400 */
[----:B------:R-:W-:Y:S01]  /*2990*/  HMMA.16816.F32 R4, R184, R50, R24 ;  /* 0x00000032b804723c */ /* 0x000fe20000001818 */
[----:B------:R-:W-:Y:S01]  /*29a0*/  LDSM.16.M88.4 R48, [R202+0x6000] ;  /* 0x00600000ca30783b */ /* 0x000fe20000000200 */
[----:B--2---:R-:W-:-:S04]  /*29b0*/  FMUL.FTZ R0, R8, c[0x0][0x320] ;  /* 0x0000c80008007a20 */ /* 0x004fc80000410000 */
[----:B------:R2:W1:Y:S02]  /*29c0*/  MUFU.TANH R90, R0 ;  /* 0x00000000005a7308 */ /* 0x0004640000002400 */
[----:B------:R-:W-:Y:S01]  /*29d0*/  HMMA.16816.F32 R76, R176, R56, R76 ;  /* 0x00000038b04c723c */ /* 0x000fe2000000184c */
[----:B------:R-:W-:Y:S01]  /*29e0*/  LDSM.16.M88.4 R56, [R201+0x7000] ;  /* 0x00700000c938783b */ /* 0x000fe20000000200 */
[----:B--2---:R-:W-:-:S04]  /*29f0*/  FMUL.FTZ R0, R9, c[0x0][0x320] ;  /* 0x0000c80009007a20 */ /* 0x004fc80000410000 */
[----:B------:R2:W1:Y:S02]  /*2a00*/  MUFU.TANH R89, R0 ;  /* 0x0000000000597308 */ /* 0x0004640000002400 */
[----:B------:R-:W-:Y:S08]  /*2a10*/  HMMA.16816.F32 R60, R176, R44, R92 ;  /* 0x0000002cb03c723c */ /* 0x000ff0000000185c */
[----:B------:R-:W-:Y:S01]  /*2a20*/  HMMA.16816.F32 R20, R180, R22, R64 ;  /* 0x00000016b414723c */ /* 0x000fe20000001840 */
[----:B--2---:R-:W-:-:S04]  /*2a30*/  FMUL.FTZ R0, R10, c[0x0][0x320] ;  /* 0x0000c8000a007a20 */ /* 0x004fc80000410000 */
[----:B------:R2:W1:Y:S03]  /*2a40*/  MUFU.TANH R92, R0 ;  /* 0x00000000005c7308 */ /* 0x0004660000002400 */
[----:B------:R-:W-:Y:S01]  /*2a50*/  HMMA.16816.F32 R4, R188, R34, R4 ;  /* 0x00000022bc04723c */ /* 0x000fe20000001804 */
[----:B------:R-:W5:Y:S01]  /*2a60*/  LDSM.16.M88.4 R32, [R205+0x6000] ;  /* 0x00600000cd20783b */ /* 0x000f620000000200 */
[----:B--2---:R-:W-:-:S06]  /*2a70*/  FMUL.FTZ R0, R11, c[0x0][0x320] ;  /* 0x0000c8000b007a20 */ /* 0x004fcc0000410000 */
[----:B------:R-:W-:Y:S01]  /*2a80*/  HMMA.16816.F32 R8, R184, R52, R12 ;  /* 0x00000034b808723c */ /* 0x000fe2000000180c */
[----:B------:R2:W2:Y:S07]  /*2a90*/  MUFU.TANH R91, R0 ;  /* 0x00000000005b7308 */ /* 0x0004ae0000002400 */
[----:B-1----:R-:W-:Y:S01]  /*2aa0*/  HMMA.16816.F32 R12, R180, R28, R76 ;  /* 0x0000001cb40c723c */ /* 0x002fe2000000184c */
[----:B--2---:R-:W-:-:S04]  /*2ab0*/  FMUL.FTZ R0, R16, c[0x0][0x320] ;  /* 0x0000c80010007a20 */ /* 0x004fc80000410000 */
[----:B------:R1:W2:Y:S11]  /*2ac0*/  MUFU.TANH R88, R0 ;  /* 0x0000000000587308 */ /* 0x0002b60000002400 */
[----:B------:R-:W-:Y:S01]  /*2ad0*/  HMMA.16816.F32 R24, R188, R40, R8 ;  /* 0x00000028bc18723c */ /* 0x000fe20000001808 */
[----:B-1----:R-:W-:-:S07]  /*2ae0*/  FMUL.FTZ R0, R17, c[0x0][0x320] ;  /* 0x0000c80011007a20 */ /* 0x002fce0000410000 */
[----:B------:R-:W-:Y:S01]  /*2af0*/  HMMA.16816.F32 R8, R184, R54, R20 ;  /* 0x00000036b808723c */ /* 0x000fe20000001814 */
[----:B------:R1:W1:Y:S07]  /*2b00*/  MUFU.TANH R82, R0 ;  /* 0x0000000000527308 */ /* 0x00026e0000002400 */
[----:B------:R-:W-:Y:S01]  /*2b10*/  HMMA.16816.F32 R64, R176, R46, R84 ;  /* 0x0000002eb040723c */ /* 0x000fe20000001854 */
[----:B------:R-:W-:Y:S01]  /*2b20*/  LDSM.16.M88.4 R44, [R205+0x6800] ;  /* 0x00680000cd2c783b */ /* 0x000fe20000000200 */
[----:B-1----:R-:W-:-:S04]  /*2b30*/  FMUL.FTZ R0, R18, c[0x0][0x320] ;  /* 0x0000c80012007a20 */ /* 0x002fc80000410000 */
[----:B------:R1:W1:Y:S02]  /*2b40*/  MUFU.TANH R85, R0 ;  /* 0x0000000000557308 */ /* 0x0002640000002400 */
[----:B------:R-:W-:Y:S01]  /*2b50*/  HMMA.16816.F32 R20, R180, R30, R72 ;  /* 0x0000001eb414723c */ /* 0x000fe20000001848 */
[----:B------:R-:W-:Y:S01]  /*2b60*/  LDSM.16.M88.4 R28, [R209] ;  /* 0x00000000d11c783b */ /* 0x000fe20000000200 */
[----:B-1----:R-:W-:-:S04]  /*2b70*/  FMUL.FTZ R0, R19, c[0x0][0x320] ;  /* 0x0000c80013007a20 */ /* 0x002fc80000410000 */
[----:B------:R1:W1:Y:S02]  /*2b80*/  MUFU.TANH R84, R0 ;  /* 0x0000000000547308 */ /* 0x0002640000002400 */
[----:B-----5:R-:W-:Y:S01]  /*2b90*/  HMMA.16816.F32 R16, R184, R32, R12 ;  /* 0x00000020b810723c */ /* 0x020fe2000000180c */
[----:B-1----:R-:W-:-:S05]  /*2ba0*/  FMUL.FTZ R0, R4, c[0x0][0x320] ;  /* 0x0000c80004007a20 */ /* 0x002fca0000410000 */
[----:B------:R1:W1:Y:S02]  /*2bb0*/  MUFU.TANH R81, R0 ;  /* 0x0000000000517308 */ /* 0x0002640000002400 */
[----:B-1----:R-:W-:-:S06]  /*2bc0*/  FMUL.FTZ R0, R5, c[0x0][0x320] ;  /* 0x0000c80005007a20 */ /* 0x002fcc0000410000 */
[----:B------:R1:W1:Y:S02]  /*2bd0*/  MUFU.TANH R80, R0 ;  /* 0x0000000000507308 */ /* 0x0002640000002400 */
[----:B-1----:R-:W-:-:S06]  /*2be0*/  FMUL.FTZ R0, R6, c[0x0][0x320] ;  /* 0x0000c80006007a20 */ /* 0x002fcc0000410000 */
[----:B------:R1:W1:Y:S02]  /*2bf0*/  MUFU.TANH R83, R0 ;  /* 0x0000000000537308 */ /* 0x0002640000002400 */
[----:B-1----:R-:W-:Y:S02]  /*2c00*/  FMUL.FTZ R0, R7, c[0x0][0x320] ;  /* 0x0000c80007007a20 */ /* 0x002fe40000410000 */
[----:B------:R-:W-:Y:S04]  /*2c10*/  HMMA.16816.F32 R4, R188, R42, R8 ;  /* 0x0000002abc04723c */ /* 0x000fe80000001808 */
[----:B------:R1:W1:Y:S02]  /*2c20*/  MUFU.TANH R75, R0 ;  /* 0x00000000004b7308 */ /* 0x0002640000002400 */
[----:B-1----:R-:W-:-:S06]  /*2c30*/  FMUL.FTZ R0, R24, c[0x0][0x320] ;  /* 0x0000c80018007a20 */ /* 0x002fcc0000410000 */
[----:B------:R1:W1:Y:S01]  /*2c40*/  MUFU.TANH R72, R0 ;  /* 0x0000000000487308 */ /* 0x0002620000002400 */
[----:B------:R-:W-:Y:S01]  /*2c50*/  HMMA.16816.F32 R8, R184, R34, R20 ;  /* 0x00000022b808723c */ /* 0x000fe20000001814 */
[----:B------:R-:W-:Y:S01]  /*2c60*/  LDSM.16.M88.4 R32, [R202+0x6800] ;  /* 0x00680000ca20783b */ /* 0x000fe20000000200 */
[----:B-1----:R-:W-:-:S05]  /*2c70*/  FMUL.FTZ R0, R25, c[0x0][0x320] ;  /* 0x0000c80019007a20 */ /* 0x002fca0000410000 */
[----:B------:R1:W1:Y:S01]  /*2c80*/  MUFU.TANH R71, R0 ;  /* 0x0000000000477308 */ /* 0x0002620000002400 */
[----:B------:R-:W-:Y:S01]  /*2c90*/  HMMA.16816.F32 R12, R180, R36, R60 ;  /* 0x00000024b40c723c */ /* 0x000fe2000000183c */
[----:B------:R-:W5:Y:S01]  /*2ca0*/  LDSM.16.M88.4 R60, [R201+0x7800] ;  /* 0x00780000c93c783b */ /* 0x000f620000000200 */
[----:B-1----:R-:W-:-:S05]  /*2cb0*/  FMUL.FTZ R0, R26, c[0x0][0x320] ;  /* 0x0000c8001a007a20 */ /* 0x002fca0000410000 */
        /* <DEDUP_REMOVED lines=11> */
[----:B-1----:R-:W-:-:S06]  /*2d70*/  FMUL.FTZ R0, R6, c[0x0][0x320] ;  /* 0x0000c80006007a20 */ /* 0x002fcc0000410000 */
[----:B------:R1:W1:Y:S01]  /*2d80*/  MUFU.TANH R66, R0 ;  /* 0x0000000000427308 */ /* 0x0002620000002400 */
[----:B------:R-:W-:Y:S01]  /*2d90*/  HMMA.16816.F32 R76, R176, R56, R100 ;  /* 0x00000038b04c723c */ /* 0x000fe20000001864 */
[----:B-1----:R-:W-:-:S07]  /*2da0*/  FMUL.FTZ R0, R7, c[0x0][0x320] ;  /* 0x0000c80007007a20 */ /* 0x002fce0000410000 */
[----:B------:R-:W-:Y:S01]  /*2db0*/  HMMA.16816.F32 R4, R188, R50, R8 ;  /* 0x00000032bc04723c */ /* 0x000fe20000001808 */
[----:B------:R-:W1:Y:S01]  /*2dc0*/  LDSM.16.M88.4 R48, [R205+0x7000] ;  /* 0x00700000cd30783b */ /* 0x000e620000000200 */
[----:B------:R2:W1:Y:S02]  /*2dd0*/  MUFU.TANH R65, R0 ;  /* 0x0000000000417308 */ /* 0x0004640000002400 */
[----:B--2---:R-:W-:-:S06]  /*2de0*/  FMUL.FTZ R0, R24, c[0x0][0x320] ;  /* 0x0000c80018007a20 */ /* 0x004fcc0000410000 */
[----:B------:R2:W1:Y:S01]  /*2df0*/  MUFU.TANH R58, R0 ;  /* 0x00000000003a7308 */ /* 0x0004620000002400 */
[----:B-----5:R-:W-:Y:S01]  /*2e00*/  HMMA.16816.F32 R52, R176, R60, R112 ;  /* 0x0000003cb034723c */ /* 0x020fe20000001870 */
[----:B--2---:R-:W-:-:S06]  /*2e10*/  FMUL.FTZ R0, R25, c[0x0][0x320] ;  /* 0x0000c80019007a20 */ /* 0x004fcc0000410000 */
[----:B------:R2:W1:Y:S01]  /*2e20*/  MUFU.TANH R57, R0 ;  /* 0x0000000000397308 */ /* 0x0004620000002400 */
[----:B------:R-:W-:Y:S01]  /*2e30*/  HMMA.16816.F32 R16, R184, R44, R12 ;  /* 0x0000002cb810723c */ /* 0x000fe2000000180c */
[----:B--2---:R-:W-:-:S06]  /*2e40*/  FMUL.FTZ R0, R26, c[0x0][0x320] ;  /* 0x0000c8001a007a20 */ /* 0x004fcc0000410000 */
[----:B------:R2:W1:Y:S01]  /*2e50*/  MUFU.TANH R64, R0 ;  /* 0x0000000000407308 */ /* 0x0004620000002400 */
[----:B------:R-:W-:Y:S01]  /*2e60*/  HMMA.16816.F32 R8, R184, R46, R20 ;  /* 0x0000002eb808723c */ /* 0x000fe20000001814 */
[----:B------:R-:W5:Y:S01]  /*2e70*/  LDSM.16.M88.4 R44, [R208] ;  /* 0x00000000d02c783b */ /* 0x000f620000000200 */
[----:B--2---:R-:W-:-:S05]  /*2e80*/  FMUL.FTZ R0, R27, c[0x0][0x320] ;  /* 0x0000c8001b007a20 */ /* 0x004fca0000410000 */
[----:B------:R2:W1:Y:S01]  /*2e90*/  MUFU.TANH R61, R0 ;  /* 0x00000000003d7308 */ /* 0x0004620000002400 */
[----:B------:R-:W-:Y:S01]  /*2ea0*/  HMMA.16816.F32 R24, R180, R30, R40 ;  /* 0x0000001eb418723c */ /* 0x000fe20000001828 */
[----:B--2---:R-:W-:-:S06]  /*2eb0*/  FMUL.FTZ R0, R4, c[0x0][0x320] ;  /* 0x0000c80004007a20 */ /* 0x004fcc0000410000 */
[----:B------:R2:W1:Y:S01]  /*2ec0*/  MUFU.TANH R56, R0 ;  /* 0x0000000000387308 */ /* 0x0004620000002400 */
[----:B------:R-:W-:Y:S01]  /*2ed0*/  HMMA.16816.F32 R12, R180, R28, R76 ;  /* 0x0000001cb40c723c */ /* 0x000fe2000000184c */
[----:B------:R-:W-:Y:S01]  /*2ee0*/  LDSM.16.M88.4 R28, [R202+0x7800] ;  /* 0x00780000ca1c783b */ /* 0x000fe20000000200 */
[----:B--2---:R-:W-:-:S05]  /*2ef0*/  FMUL.FTZ R0, R5, c[0x0][0x320] ;  /* 0x0000c80005007a20 */ /* 0x004fca0000410000 */
[----:B------:R2:W1:Y:S01]  /*2f00*/  MUFU.TANH R43, R0 ;  /* 0x00000000002b7308 */ /* 0x0004620000002400 */
[----:B------:R-:W-:Y:S01]  /*2f10*/  HMMA.16816.F32 R20, R188, R32, R16 ;  /* 0x00000020bc14723c */ /* 0x000fe20000001810 */
[----:B--2---:R-:W-:-:S06]  /*2f20*/  FMUL.FTZ R0, R6, c[0x0][0x320] ;  /* 0x0000c80006007a20 */ /* 0x004fcc0000410000 */
[----:B------:R2:W1:Y:S01]  /*2f30*/  MUFU.TANH R60, R0 ;  /* 0x00000000003c7308 */ /* 0x0004620000002400 */
[----:B------:R-:W-:Y:S01]  /*2f40*/  HMMA.16816.F32 R8, R188, R34, R8 ;  /* 0x00000022bc08723c */ /* 0x000fe20000001808 */
[----:B------:R-:W3:Y:S01]  /*2f50*/  LDSM.16.M88.4 R32, [R205+0x7800] ;  /* 0x00780000cd20783b */ /* 0x000ee20000000200 */
[----:B------:R-:W-:Y:S01]  /*2f60*/  ISETP.GE.AND P0, PT, R154, 0x2, PT ;  /* 0x000000029a00780c */ /* 0x000fe20003f06270 */
[----:B------:R-:W-:-:S04]  /*2f70*/  DEPBAR.LE SB0, 0x0 ;  /* 0x000080000000791a */ /* 0x000fc80000000000 */
[----:B--2---:R-:W-:Y:S02]  /*2f80*/  FMUL.FTZ R0, R7, c[0x0][0x320] ;  /* 0x0000c80007007a20 */ /* 0x004fe40000410000 */
[----:B------:R-:W-:Y:S08]  /*2f90*/  HMMA.16816.F32 R4, R176, R62, R104 ;  /* 0x0000003eb004723c */ /* 0x000ff00000001868 */
[----:B-1----:R-:W-:Y:S08]  /*2fa0*/  HMMA.16816.F32 R16, R184, R48, R12 ;  /* 0x00000030b810723c */ /* 0x002ff0000000180c */
[C---:B-----5:R-:W-:Y:S08]  /*2fb0*/  HMMA.16816.F32 R12, R180.reuse, R44, R52 ;  /* 0x0000002cb40c723c */ /* 0x060ff00000001834 */
[----:B------:R-:W-:Y:S08]  /*2fc0*/  HMMA.16816.F32 R4, R180, R46, R4 ;  /* 0x0000002eb404723c */ /* 0x000ff00000001804 */
[C---:B------:R-:W-:Y:S08]  /*2fd0*/  HMMA.16816.F32 R24, R184.reuse, R50, R24 ;  /* 0x00000032b818723c */ /* 0x040ff00000001818 */
[C---:B---3--:R-:W-:Y:S08]  /*2fe0*/  HMMA.16816.F32 R12, R184.reuse, R32, R12 ;  /* 0x00000020b80c723c */ /* 0x048ff0000000180c */
[----:B------:R-:W-:Y:S01]  /*2ff0*/  HMMA.16816.F32 R4, R184, R34, R4 ;  /* 0x00000022b804723c */ /* 0x000fe20000001804 */
[----:B------:R-:W-:-:S02]  /*3000*/  FMUL.FTZ R21, R21, c[0x0][0x320] ;  /* 0x0000c80015157a20 */ /* 0x000fc40000410000 */
[----:B------:R-:W-:Y:S02]  /*3010*/  FMUL.FTZ R22, R22, c[0x0][0x320] ;  /* 0x0000c80016167a20 */ /* 0x000fe40000410000 */
[----:B------:R-:W-:Y:S01]  /*3020*/  FMUL.FTZ R23, R23, c[0x0][0x320] ;  /* 0x0000c80017177a20 */ /* 0x000fe20000410000 */
[----:B------:R1:W2:Y:S01]  /*3030*/  MUFU.TANH R59, R0 ;  /* 0x00000000003b7308 */ /* 0x0002a20000002400 */
[----:B------:R-:W-:Y:S02]  /*3040*/  FMUL.FTZ R8, R8, c[0x0][0x320] ;  /* 0x0000c80008087a20 */ /* 0x000fe40000410000 */
[----:B------:R-:W-:Y:S02]  /*3050*/  FMUL.FTZ R9, R9, c[0x0][0x320] ;  /* 0x0000c80009097a20 */ /* 0x000fe40000410000 */
[----:B------:R-:W-:Y:S02]  /*3060*/  FMUL.FTZ R10, R10, c[0x0][0x320] ;  /* 0x0000c8000a0a7a20 */ /* 0x000fe40000410000 */
[----:B------:R-:W-:Y:S01]  /*3070*/  FMUL.FTZ R11, R11, c[0x0][0x320] ;  /* 0x0000c8000b0b7a20 */ /* 0x000fe20000410000 */
[----:B------:R-:W3:Y:S01]  /*3080*/  MUFU.TANH R40, R21 ;  /* 0x0000001500287308 */ /* 0x000ee20000002400 */
[----:B-1----:R-:W-:-:S07]  /*3090*/  FMUL.FTZ R0, R20, c[0x0][0x320] ;  /* 0x0000c80014007a20 */ /* 0x002fce0000410000 */
[----:B------:R-:W1:Y:S02]  /*30a0*/  MUFU.TANH R49, R22 ;  /* 0x0000001600317308 */ /* 0x000e640000002400 */
[C---:B------:R-:W-:Y:S06]  /*30b0*/  HMMA.16816.F32 R4, R188.reuse, R30, R4 ;  /* 0x0000001ebc04723c */ /* 0x040fec0000001804 */
[----:B------:R5:W1:Y:S08]  /*30c0*/  MUFU.TANH R48, R23 ;  /* 0x0000001700307308 */ /* 0x000a700000002400 */
[----:B------:R-:W1:Y:S01]  /*30d0*/  MUFU.TANH R45, R10 ;  /* 0x0000000a002d7308 */ /* 0x000e620000002400 */
[C---:B-----5:R-:W-:Y:S07]  /*30e0*/  HMMA.16816.F32 R20, R188.reuse, R36, R16 ;  /* 0x00000024bc14723c */ /* 0x060fee0000001810 */
[----:B------:R-:W1:Y:S01]  /*30f0*/  MUFU.TANH R37, R8 ;  /* 0x0000000800257308 */ /* 0x000e620000002400 */
[C---:B------:R-:W-:Y:S07]  /*3100*/  HMMA.16816.F32 R16, R188.reuse, R38, R24 ;  /* 0x00000026bc10723c */ /* 0x040fee0000001818 */
[----:B------:R-:W1:Y:S08]  /*3110*/  MUFU.TANH R36, R9 ;  /* 0x0000000900247308 */ /* 0x000e700000002400 */
[----:B------:R5:W1:Y:S02]  /*3120*/  MUFU.TANH R42, R11 ;  /* 0x0000000b002a7308 */ /* 0x000a640000002400 */
[----:B-----5:R-:W-:Y:S01]  /*3130*/  HMMA.16816.F32 R8, R188, R28, R12 ;  /* 0x0000001cbc08723c */ /* 0x020fe2000000180c */
[----:B------:R-:W-:-:S06]  /*3140*/  FMUL.FTZ R23, R23, c[0x0][0x320] ;  /* 0x0000c80017177a20 */ /* 0x000fcc0000410000 */
[----:B------:R-:W-:Y:S02]  /*3150*/  FMUL.FTZ R16, R16, c[0x0][0x320] ;  /* 0x0000c80010107a20 */ /* 0x000fe40000410000 */
[----:B------:R-:W-:Y:S02]  /*3160*/  FMUL.FTZ R19, R19, c[0x0][0x320] ;  /* 0x0000c80013137a20 */ /* 0x000fe40000410000 */
[----:B------:R-:W-:Y:S02]  /*3170*/  FMUL.FTZ R15, R17, c[0x0][0x320] ;  /* 0x0000c800110f7a20 */ /* 0x000fe40000410000 */
[----:B------:R-:W-:Y:S02]  /*3180*/  FMUL.FTZ R20, R20, c[0x0][0x320] ;  /* 0x0000c80014147a20 */ /* 0x000fe40000410000 */
[----:B------:R-:W-:Y:S02]  /*3190*/  FMUL.FTZ R21, R21, c[0x0][0x320] ;  /* 0x0000c80015157a20 */ /* 0x000fe40000410000 */
[----:B------:R-:W-:-:S02]  /*31a0*/  FMUL.FTZ R22, R22, c[0x0][0x320] ;  /* 0x0000c80016167a20 */ /* 0x000fc40000410000 */
        /* <DEDUP_REMOVED lines=8> */
[----:B------:R-:W-:Y:S01]  /*3230*/  FMUL.FTZ R11, R11, c[0x0][0x320] ;  /* 0x0000c8000b0b7a20 */ /* 0x000fe20000410000 */
        /* <DEDUP_REMOVED lines=16> */
[----:B------:R1:W1:Y:S01]  /*3340*/  MUFU.TANH R23, R7 ;  /* 0x0000000700177308 */ /* 0x0002620000002400 */
[----:B------:R-:W-:Y:S01]  /*3350*/  BSSY B0, `(.L_x_441) ;  /* 0x0000023000007945 */ /* 0x000fe20003800000 */
[----:B------:R-:W-:Y:S06]  /*3360*/  BAR.SYNC.DEFER_BLOCKING 0x0 ;  /* 0x0000000000007b1d */ /* 0x000fec0000010000 */
[----:B------:R-:W-:Y:S05]  /*3370*/  @!P0 BRA `(.L_x_442) ;  /* 0x0000020000008947 */ /* 0x000fea0003800000 */
[----:B-1234-:R-:W-:Y:S01]  /*3380*/  IADD3 R0, R154, -0x2, RZ ;  /* 0xfffffffe9a007810 */ /* 0x01efe20007ffe0ff */
[C---:B------:R-:W-:Y:S01]  /*3390*/  IMAD.SHL.U32 R8, R129.reuse, 0x40, RZ ;  /* 0x0000004081087824 */ /* 0x040fe200078e00ff */
[----:B------:R-:W-:-:S02]  /*33a0*/  SHF.L.U64.HI R9, R129, 0x6, R130 ;  /* 0x0000000681097819 */ /* 0x000fc40000010282 */
[----:B------:R-:W-:Y:S01]  /*33b0*/  SHF.R.S32.HI R2, RZ, 0x1f, R0 ;  /* 0x0000001fff027819 */ /* 0x000fe20000011400 */
[----:B------:R-:W-:-:S04]  /*33c0*/  IMAD.WIDE.U32 R4, R0, c[0x0][0x1e0], RZ ;  /* 0x0000780000047a25 */ /* 0x000fc800078e00ff */
[----:B------:R-:W-:-:S04]  /*33d0*/  IMAD R2, R2, c[0x0][0x1e0], RZ ;  /* 0x0000780002027a24 */ /* 0x000fc800078e02ff */
[----:B------:R-:W-:Y:S01]  /*33e0*/  IMAD R2, R0, c[0x0][0x1e4], R2 ;  /* 0x0000790000027a24 */ /* 0x000fe200078e0202 */
[----:B------:R-:W-:-:S03]  /*33f0*/  LEA R0, P0, R4, R134, 0x7 ;  /* 0x0000008604007211 */ /* 0x000fc600078038ff */
[----:B------:R-:W-:Y:S01]  /*3400*/  IMAD.IADD R3, R5, 0x1, R2 ;  /* 0x0000000105037824 */ /* 0x000fe200078e0202 */
[----:B------:R-:W-:-:S04]  /*3410*/  LEA R2, P2, R0, c[0x0][0x1c8], 0x1 ;  /* 0x0000720000027a11 */ /* 0x000fc800078408ff */
[----:B------:R-:W-:Y:S02]  /*3420*/  LEA.HI.X R3, R4, R132, R3, 0x7, P0 ;  /* 0x0000008404037211 */ /* 0x000fe400000f3c03 */
[----:B------:R-:W-:Y:S02]  /*3430*/  ISETP.GE.AND P0, PT, R136, c[0x0][0x1d4], PT ;  /* 0x0000750088007a0c */ /* 0x000fe40003f06270 */
[----:B------:R-:W-:Y:S02]  /*3440*/  IADD3 R6, P1, R8, R2, RZ ;  /* 0x0000000208067210 */ /* 0x000fe40007f3e0ff */
[----:B------:R-:W-:Y:S02]  /*3450*/  LEA.HI.X R3, R0, c[0x0][0x1cc], R3, 0x1, P2 ;  /* 0x0000730000037a11 */ /* 0x000fe400010f0c03 */
[-C--:B------:R-:W-:Y:S02]  /*3460*/  IADD3 R4, P2, R6, R8.reuse, RZ ;  /* 0x0000000806047210 */ /* 0x080fe40007f5e0ff */
[----:B------:R-:W-:Y:S01]  /*3470*/  IADD3 R10, P5, P3, R8, 0x80, R2 ;  /* 0x00000080080a7810 */ /* 0x000fe20007bbe002 */
[----:B------:R-:W-:Y:S01]  /*3480*/  IMAD.X R7, R9, 0x1, R3, P1 ;  /* 0x0000000109077824 */ /* 0x000fe200008e0603 */
[----:B------:R-:W-:-:S02]  /*3490*/  IADD3 R8, P1, R4, R8, RZ ;  /* 0x0000000804087210 */ /* 0x000fc40007f3e0ff */
[----:B------:R-:W-:Y:S01]  /*34a0*/  IADD3.X R11, R9, RZ, R3, P5, P3 ;  /* 0x000000ff090b7210 */ /* 0x000fe20002fe6403 */
[--C-:B------:R-:W-:Y:S01]  /*34b0*/  IMAD.X R5, R7, 0x1, R9.reuse, P2 ;  /* 0x0000000107057824 */ /* 0x100fe200010e0609 */
[----:B------:R-:W-:Y:S01]  /*34c0*/  @!PT LDS RZ, [RZ] ;  /* 0x00000000fffff984 */ /* 0x000fe20000000800 */
[----:B------:R-:W-:Y:S01]  /*34d0*/  @!PT LDS RZ, [RZ] ;  /* 0x00000000fffff984 */ /* 0x000fe20000000800 */
[----:B------:R-:W-:Y:S01]  /*34e0*/  @!PT LDS RZ, [RZ] ;  /* 0x00000000fffff984 */ /* 0x000fe20000000800 */
[----:B------:R1:W-:Y:S03]  /*34f0*/  LDGSTS.E.BYPASS.LTC128B.128 [R228+0x8100], [R2.64], !P0 ;  /* 0x0810000002e47fae */ /* 0x0003e6000c101d46 */
[----:B------:R-:W-:Y:S01]  /*3500*/  IMAD.X R9, R5, 0x1, R9, P1 ;  /* 0x0000000105097824 */ /* 0x000fe200008e0609 */
[----:B------:R1:W-:Y:S04]  /*3510*/  LDGSTS.E.BYPASS.LTC128B.128 [R228+0xc100], [R2.64+0x80], !P6 ;  /* 0x0c10008002e47fae */ /* 0x0003e8000f101d46 */
[----:B------:R1:W-:Y:S04]  /*3520*/  LDGSTS.E.BYPASS.LTC128B.128 [R228+0x9100], [R6.64], !P0 ;  /* 0x0910000006e47fae */ /* 0x0003e8000c101d46 */
[----:B------:R1:W-:Y:S04]  /*3530*/  LDGSTS.E.BYPASS.LTC128B.128 [R228+0xd100], [R10.64], !P6 ;  /* 0x0d1000000ae47fae */ /* 0x0003e8000f101d46 */
[----:B------:R1:W-:Y:S04]  /*3540*/  LDGSTS.E.BYPASS.LTC128B.128 [R228+0xa100], [R4.64], !P0 ;  /* 0x0a10000004e47fae */ /* 0x0003e8000c101d46 */
[----:B------:R1:W-:Y:S04]  /*3550*/  LDGSTS.E.BYPASS.LTC128B.128 [R228+0xe100], [R4.64+0x80], !P6 ;  /* 0x0e10008004e47fae */ /* 0x0003e8000f101d46 */
[----:B------:R1:W-:Y:S04]  /*3560*/  LDGSTS.E.BYPASS.LTC128B.128 [R228+0xb100], [R8.64], !P0 ;  /* 0x0b10000008e47fae */ /* 0x0003e8000c101d46 */
[----:B------:R1:W-:Y:S02]  /*3570*/  LDGSTS.E.BYPASS.LTC128B.128 [R228+0xf100], [R8.64+0x80], !P6 ;  /* 0x0f10008008e47fae */ /* 0x0003e4000f101d46 */
.L_x_442:
[----:B--234-:R-:W-:Y:S05]  /*3580*/  BSYNC B0 ;  /* 0x0000000000007941 */ /* 0x01cfea0003800000 */
.L_x_441:
[----:B-1----:R-:W2:Y:S04]  /*3590*/  LDL R0, [R1+0x3c] ;  /* 0x00003c0001007983 */ /* 0x002ea80000100800 */
[----:B------:R-:W3:Y:S04]  /*35a0*/  LDL R3, [R1+0x40] ;  /* 0x0000400001037983 */ /* 0x000ee80000100800 */
[----:B------:R-:W0:Y:S01]  /*35b0*/  LDGDEPBAR ;  /* 0x00000000000079af */ /* 0x000e220000000000 */
[----:B--2---:R-:W-:-:S04]  /*35c0*/  IMAD.IADD R0, R0, 0x1, R153 ;  /* 0x0000000100007824 */ /* 0x004fc800078e0299 */
[----:B------:R-:W-:-:S05]  /*35d0*/  @P4 IMAD.HI.U32 R2, R0, c[0x0][0x2c8], RZ ;  /* 0x0000b20000024a27 */ /* 0x000fca00078e00ff */
[----:B------:R-:W-:-:S05]  /*35e0*/  @P4 SHF.R.U32.HI R0, RZ, c[0x0][0x2cc], R2 ;  /* 0x0000b300ff004a19 */ /* 0x000fca0000011602 */
[----:B------:R-:W1:Y:S04]  /*35f0*/  SHFL.IDX PT, R2, R0, RZ, 0x1c1f ;  /* 0x001c1fff00027589 */ /* 0x000e6800000e0000 */
[----:B------:R2:W4:Y:S02]  /*3600*/  SHFL.IDX PT, R4, R0, 0x1, 0x1c1f ;  /* 0x003c1f0000047f89 */ /* 0x00052400000e0000 */
[----:B--2---:R-:W-:-:S05]  /*3610*/  IMAD R0, R68, R131, 0x1 ;  /* 0x0000000144007424 */ /* 0x004fca00078e0283 */
[----:B---3--:R-:W-:Y:S01]  /*3620*/  IADD3 R0, -R3, c[0x0][0x1d0], R0 ;  /* 0x0000740003007a10 */ /* 0x008fe20007ffe100 */
[----:B------:R-:W-:-:S03]  /*3630*/  IMAD.IADD R3, R128, 0x1, -R3 ;  /* 0x0000000180037824 */ /* 0x000fc600078e0a03 */
[----:B------:R-:W-:-:S05]  /*3640*/  IADD3 R0, R0, -c[0x0][0x168], RZ ;  /* 0x80005a0000007a10 */ /* 0x000fca0007ffe0ff */
[C---:B-1----:R-:W-:Y:S02]  /*3650*/  IMAD.IADD R2, R0.reuse, 0x1, R2 ;  /* 0x0000000100027824 */ /* 0x042fe400078e0202 */
[----:B----4-:R-:W-:-:S03]  /*3660*/  IMAD.IADD R0, R0, 0x1, R4 ;  /* 0x0000000100007824 */ /* 0x010fc600078e0204 */
[C---:B------:R-:W-:Y:S02]  /*3670*/  IMNMX R2, R3.reuse, R2, PT ;  /* 0x0000000203027217 */ /* 0x040fe40003800200 */
[----:B------:R-:W-:Y:S02]  /*3680*/  IMNMX R0, R3, R0, PT ;  /* 0x0000000003007217 */ /* 0x000fe40003800200 */
[C---:B------:R-:W-:Y:S02]  /*3690*/  ISETP.GT.AND P3, PT, R2.reuse, 0x8, PT ;  /* 0x000000080200780c */ /* 0x040fe40003f64270 */
[C---:B------:R-:W-:Y:S02]  /*36a0*/  ISETP.GT.AND P2, PT, R2.reuse, 0x9, PT ;  /* 0x000000090200780c */ /* 0x040fe40003f44270 */
[C---:B------:R-:W-:Y:S02]  /*36b0*/  ISETP.GT.AND P0, PT, R2.reuse, RZ, PT ;  /* 0x000000ff0200720c */ /* 0x040fe40003f04270 */
[----:B------:R-:W-:-:S02]  /*36c0*/  ISETP.GT.AND P1, PT, R2, 0x10, PT ;  /* 0x000000100200780c */ /* 0x000fc40003f24270 */
[----:B------:R-:W-:Y:S02]  /*36d0*/  FSEL R7, R99, -INF , P3 ;  /* 0xff80000063077808 */ /* 0x000fe40001800000 */
[----:B------:R-:W-:Y:S02]  /*36e0*/  FSEL R8, R98, -INF , P2 ;  /* 0xff80000062087808 */ /* 0x000fe40001000000 */
[C---:B------:R-:W-:Y:S02]  /*36f0*/  ISETP.GT.AND P3, PT, R2.reuse, 0x19, PT ;  /* 0x000000190200780c */ /* 0x040fe40003f64270 */
[C---:B------:R-:W-:Y:S02]  /*3700*/  ISETP.GT.AND P2, PT, R2.reuse, 0x20, PT ;  /* 0x000000200200780c */ /* 0x040fe40003f44270 */
[----:B------:R-:W-:Y:S02]  /*3710*/  ISETP.GT.AND P5, PT, R2, 0x1, PT ;  /* 0x000000010200780c */ /* 0x000fe40003fa4270 */
[----:B------:R-:W-:-:S02]  /*3720*/  FSEL R4, R123, -INF , P0 ;  /* 0xff8000007b047808 */ /* 0x000fc40000000000 */
[C---:B------:R-:W-:Y:S02]  /*3730*/  ISETP.GT.AND P0, PT, R2.reuse, 0x11, PT ;  /* 0x000000110200780c */ /* 0x040fe40003f04270 */
[----:B------:R-:W-:Y:S02]  /*3740*/  FSEL R20, R97, -INF , P1 ;  /* 0xff80000061147808 */ /* 0x000fe40000800000 */
[----:B------:R-:W-:Y:S02]  /*3750*/  ISETP.GT.AND P1, PT, R2, 0x21, PT ;  /* 0x000000210200780c */ /* 0x000fe40003f24270 */
[----:B------:R-:W-:Y:S02]  /*3760*/  FSEL R25, R89, -INF , P3 ;  /* 0xff80000059197808 */ /* 0x000fe40001800000 */
[----:B------:R-:W-:Y:S02]  /*3770*/  FSEL R98, R88, -INF , P2 ;  /* 0xff80000058627808 */ /* 0x000fe40001000000 */
[----:B------:R-:W-:-:S02]  /*3780*/  ISETP.GT.AND P3, PT, R2, 0x30, PT ;  /* 0x000000300200780c */ /* 0x000fc40003f64270 */
[----:B------:R-:W-:Y:S02]  /*3790*/  ISETP.GT.AND P2, PT, R2, 0x31, PT ;  /* 0x000000310200780c */ /* 0x000fe40003f44270 */
[----:B------:R-:W-:Y:S02]  /*37a0*/  FSEL R5, R122, -INF , P5 ;  /* 0xff8000007a057808 */ /* 0x000fe40002800000 */
[----:B------:R-:W-:Y:S02]  /*37b0*/  ISETP.GT.AND P5, PT, R2, 0x18, PT ;  /* 0x000000180200780c */ /* 0x000fe40003fa4270 */
[----:B------:R-:W-:Y:S02]  /*37c0*/  FSEL R21, R96, -INF , P0 ;  /* 0xff80000060157808 */ /* 0x000fe40000000000 */
[----:B------:R-:W-:Y:S02]  /*37d0*/  ISETP.GT.AND P0, PT, R2, 0x28, PT ;  /* 0x000000280200780c */ /* 0x000fe40003f04270 */
[----:B------:R-:W-:-:S02]  /*37e0*/  FSEL R99, R82, -INF , P1 ;  /* 0xff80000052637808 */ /* 0x000fc40000800000 */
[----:B------:R-:W-:Y:S02]  /*37f0*/  ISETP.GT.AND P1, PT, R2, 0x38, PT ;  /* 0x000000380200780c */ /* 0x000fe40003f24270 */
[----:B------:R-:W-:Y:S02]  /*3800*/  FSEL R122, R72, -INF , P3 ;  /* 0xff800000487a7808 */ /* 0x000fe40001800000 */
[----:B------:R-:W-:Y:S02]  /*3810*/  FSEL R125, R71, -INF , P2 ;  /* 0xff800000477d7808 */ /* 0x000fe40001000000 */
[C---:B------:R-:W-:Y:S02]  /*3820*/  ISETP.GT.AND P3, PT, R2.reuse, 0x41, PT ;  /* 0x000000410200780c */ /* 0x040fe40003f64270 */
[----:B------:R-:W-:Y:S02]  /*3830*/  ISETP.GT.AND P2, PT, R2, 0x48, PT ;  /* 0x000000480200780c */ /* 0x000fe40003f44270 */
[----:B------:R-:W-:-:S02]  /*3840*/  FSEL R22, R90, -INF , P5 ;  /* 0xff8000005a167808 */ /* 0x000fc40002800000 */
[C---:B------:R-:W-:Y:S02]  /*3850*/  ISETP.GT.AND P5, PT, R2.reuse, 0x29, PT ;  /* 0x000000290200780c */ /* 0x040fe40003fa4270 */
[----:B------:R-:W-:Y:S02]  /*3860*/  FSEL R112, R81, -INF , P0 ;  /* 0xff80000051707808 */ /* 0x000fe40000000000 */
[----:B------:R-:W-:Y:S02]  /*3870*/  ISETP.GT.AND P0, PT, R2, 0x39, PT ;  /* 0x000000390200780c */ /* 0x000fe40003f04270 */
[----:B------:R-:W-:Y:S02]  /*3880*/  FSEL R124, R70, -INF , P1 ;  /* 0xff800000467c7808 */ /* 0x000fe40000800000 */
[----:B------:R-:W-:Y:S02]  /*3890*/  ISETP.GT.AND P1, PT, R2, 0x49, PT ;  /* 0x000000490200780c */ /* 0x000fe40003f24270 */
[----:B------:R-:W-:-:S02]  /*38a0*/  FSEL R132, R57, -INF , P3 ;  /* 0xff80000039847808 */ /* 0x000fc40001800000 */
[----:B------:R-:W-:Y:S02]  /*38b0*/  FSEL R131, R56, -INF , P2 ;  /* 0xff80000038837808 */ /* 0x000fe40001000000 */
[C---:B------:R-:W-:Y:S02]  /*38c0*/  ISETP.GT.AND P3, PT, R2.reuse, 0x58, PT ;  /* 0x000000580200780c */ /* 0x040fe40003f64270 */
[----:B------:R-:W-:Y:S02]  /*38d0*/  ISETP.GT.AND P2, PT, R2, 0x59, PT ;  /* 0x000000590200780c */ /* 0x000fe40003f44270 */
[----:B------:R-:W-:Y:S02]  /*38e0*/  FSEL R113, R80, -INF , P5 ;  /* 0xff80000050717808 */ /* 0x000fe40002800000 */
[----:B------:R-:W-:Y:S02]  /*38f0*/  ISETP.GT.AND P5, PT, R2, 0x40, PT ;  /* 0x000000400200780c */ /* 0x000fe40003fa4270 */
[----:B------:R-:W-:-:S02]  /*3900*/  FSEL R123, R69, -INF , P0 ;  /* 0xff800000457b7808 */ /* 0x000fc40000000000 */
[C---:B------:R-:W-:Y:S02]  /*3910*/  ISETP.GT.AND P0, PT, R2.reuse, 0x50, PT ;  /* 0x000000500200780c */ /* 0x040fe40003f04270 */
[----:B------:R-:W-:Y:S02]  /*3920*/  FSEL R130, R43, -INF , P1 ;  /* 0xff8000002b827808 */ /* 0x000fe40000800000 */
[----:B------:R-:W-:Y:S02]  /*3930*/  ISETP.GT.AND P1, PT, R2, 0x60, PT ;  /* 0x000000600200780c */ /* 0x000fe40003f24270 */
[----:B------:R-:W-:Y:S02]  /*3940*/  FSEL R148, R37, -INF , P3 ;  /* 0xff80000025947808 */ /* 0x000fe40001800000 */
[----:B------:R-:W-:Y:S02]  /*3950*/  FSEL R149, R36, -INF , P2 ;  /* 0xff80000024957808 */ /* 0x000fe40001000000 */
[----:B------:R-:W-:-:S02]  /*3960*/  FMNMX.FTZ R69, R4, R5, !PT ;  /* 0x0000000504457209 */ /* 0x000fc40007810000 */
[C---:B------:R-:W-:Y:S02]  /*3970*/  ISETP.GT.AND P3, PT, R2.reuse, 0x69, PT ;  /* 0x000000690200780c */ /* 0x040fe40003f64270 */
[----:B------:R-:W-:Y:S02]  /*3980*/  ISETP.GT.AND P2, PT, R2, 0x70, PT ;  /* 0x000000700200780c */ /* 0x000fe40003f44270 */
[----:B------:R-:W-:Y:S02]  /*3990*/  FSEL R133, R58, -INF , P5 ;  /* 0xff8000003a857808 */ /* 0x000fe40002800000 */
[C---:B------:R-:W-:Y:S02]  /*39a0*/  ISETP.GT.AND P5, PT, R2.reuse, 0x51, PT ;  /* 0x000000510200780c */ /* 0x040fe40003fa4270 */
[----:B------:R-:W-:Y:S02]  /*39b0*/  FSEL R138, R41, -INF , P0 ;  /* 0xff800000298a7808 */ /* 0x000fe40000000000 */
[----:B------:R-:W-:-:S02]  /*39c0*/  ISETP.GT.AND P0, PT, R2, 0x61, PT ;  /* 0x000000610200780c */ /* 0x000fc40003f04270 */
[----:B------:R-:W-:Y:S02]  /*39d0*/  FSEL R231, R26, -INF , P1 ;  /* 0xff8000001ae77808 */ /* 0x000fe40000800000 */
[----:B------:R-:W-:Y:S02]  /*39e0*/  FMNMX.FTZ R69, R7, R69, !PT ;  /* 0x0000004507457209 */ /* 0x000fe40007810000 */
[----:B------:R-:W-:Y:S02]  /*39f0*/  ISETP.GT.AND P1, PT, R2, 0x71, PT ;  /* 0x000000710200780c */ /* 0x000fe40003f24270 */
[----:B------:R-:W-:Y:S02]  /*3a00*/  FSEL R233, R15, -INF , P3 ;  /* 0xff8000000fe97808 */ /* 0x000fe40001800000 */
[----:B------:R-:W-:Y:S02]  /*3a10*/  FSEL R150, R14, -INF , P2 ;  /* 0xff8000000e967808 */ /* 0x000fe40001000000 */
[----:B------:R-:W-:-:S02]  /*3a20*/  ISETP.GT.AND P3, PT, R0, RZ, PT ;  /* 0x000000ff0000720c */ /* 0x000fc40003f64270 */
[----:B------:R-:W-:Y:S02]  /*3a30*/  ISETP.GT.AND P2, PT, R0, 0x1, PT ;  /* 0x000000010000780c */ /* 0x000fe40003f44270 */
[----:B------:R-:W-:Y:S02]  /*3a40*/  FSEL R139, R40, -INF , P5 ;  /* 0xff800000288b7808 */ /* 0x000fe40002800000 */
[----:B------:R-:W-:Y:S02]  /*3a50*/  ISETP.GT.AND P5, PT, R2, 0x68, PT ;  /* 0x000000680200780c */ /* 0x000fe40003fa4270 */
[----:B------:R-:W-:Y:S02]  /*3a60*/  FSEL R232, R24, -INF , P0 ;  /* 0xff80000018e87808 */ /* 0x000fe40000000000 */
[----:B------:R-:W-:Y:S02]  /*3a70*/  FMNMX.FTZ R69, R8, R69, !PT ;  /* 0x0000004508457209 */ /* 0x000fe40007810000 */
[----:B------:R-:W-:-:S02]  /*3a80*/  ISETP.GT.AND P0, PT, R2, 0x78, PT ;  /* 0x000000780200780c */ /* 0x000fc40003f04270 */
[----:B------:R-:W-:Y:S02]  /*3a90*/  FSEL R151, R13, -INF , P1 ;  /* 0xff8000000d977808 */ /* 0x000fe40000800000 */
[----:B------:R-:W-:Y:S02]  /*3aa0*/  ISETP.GT.AND P1, PT, R0, 0x8, PT ;  /* 0x000000080000780c */ /* 0x000fe40003f24270 */
[----:B------:R-:W-:Y:S02]  /*3ab0*/  FSEL R6, R127, -INF , P3 ;  /* 0xff8000007f067808 */ /* 0x000fe40001800000 */
[----:B------:R-:W-:Y:S02]  /*3ac0*/  FSEL R18, R126, -INF , P2 ;  /* 0xff8000007e127808 */ /* 0x000fe40001000000 */
[----:B------:R-:W-:Y:S02]  /*3ad0*/  FSEL R234, R16, -INF , P5 ;  /* 0xff80000010ea7808 */ /* 0x000fe40002800000 */
[----:B------:R-:W-:-:S02]  /*3ae0*/  FMNMX.FTZ R69, R20, R69, !PT ;  /* 0x0000004514457209 */ /* 0x000fc40007810000 */
[----:B------:R-:W-:Y:S02]  /*3af0*/  ISETP.GT.AND P5, PT, R2, 0x79, PT ;  /* 0x000000790200780c */ /* 0x000fe40003fa4270 */
[----:B------:R-:W-:Y:S02]  /*3b00*/  FSEL R152, R12, -INF , P0 ;  /* 0xff8000000c987808 */ /* 0x000fe40000000000 */
[----:B------:R-:W-:Y:S01]  /*3b10*/  ISETP.GT.AND P0, PT, R0, 0x9, PT ;  /* 0x000000090000780c */ /* 0x000fe20003f04270 */
[----:B------:R-:W-:Y:S01]  /*3b20*/  LDSM.16.MT88.4 R12, [R204] ;  /* 0x00000000cc0c783b */ /* 0x000fe20000004200 */
[----:B------:R-:W-:Y:S02]  /*3b30*/  FSEL R17, R121, -INF , P1 ;  /* 0xff80000079117808 */ /* 0x000fe40000800000 */
[----:B------:R-:W-:Y:S02]  /*3b40*/  FMNMX.FTZ R2, R6, R18, !PT ;  /* 0x0000001206027209 */ /* 0x000fe40007810000 */
[----:B------:R-:W-:-:S02]  /*3b50*/  FMNMX.FTZ R69, R21, R69, !PT ;  /* 0x0000004515457209 */ /* 0x000fc40007810000 */
[----:B------:R-:W-:Y:S02]  /*3b60*/  ISETP.GT.AND P2, PT, R0, 0x10, PT ;  /* 0x000000100000780c */ /* 0x000fe40003f44270 */
[----:B------:R-:W-:Y:S02]  /*3b70*/  FSEL R16, R120, -INF , P0 ;  /* 0xff80000078107808 */ /* 0x000fe40000000000 */
[----:B------:R-:W-:Y:S02]  /*3b80*/  FMNMX.FTZ R2, R17, R2, !PT ;  /* 0x0000000211027209 */ /* 0x000fe40007810000 */
[----:B------:R-:W-:Y:S02]  /*3b90*/  FMNMX.FTZ R69, R22, R69, !PT ;  /* 0x0000004516457209 */ /* 0x000fe40007810000 */
        /* <DEDUP_REMOVED lines=44> */
[C---:B------:R-:W-:Y:S02]  /*3e60*/  ISETP.GT.AND P2, PT, R0.reuse, 0x40, PT ;  /* 0x000000400000780c */ /* 0x040fe40003f44270 */
        /* <DEDUP_REMOVED lines=49> */
[----:B------:R-:W-:Y:S01]  /*4180*/  FMNMX.FTZ R2, R171, R2, !PT ;  /* 0x00000002ab027209 */ /* 0x000fe20007810000 */
[----:B------:R-:W-:Y:S01]  /*4190*/  LDSM.16.MT88.4 R32, [R223] ;  /* 0x00000000df20783b */ /* 0x000fe20000004200 */
[----:B------:R-:W-:Y:S02]  /*41a0*/  FSEL R241, R19, -INF , P5 ;  /* 0xff80000013f17808 */ /* 0x000fe40002800000 */
[----:B------:R-:W-:Y:S02]  /*41b0*/  FMNMX.FTZ R69, R152, R69, !PT ;  /* 0x0000004598457209 */ /* 0x000fe40007810000 */
[----:B------:R-:W-:-:S02]  /*41c0*/  ISETP.GT.AND P0, PT, R0, 0x71, PT ;  /* 0x000000710000780c */ /* 0x000fc40003f04270 */
[----:B------:R-:W-:Y:S02]  /*41d0*/  FSEL R240, R29, -INF , P1 ;  /* 0xff8000001df07808 */ /* 0x000fe40000800000 */
[----:B------:R-:W-:Y:S02]  /*41e0*/  FMNMX.FTZ R2, R193, R2, !PT ;  /* 0x00000002c1027209 */ /* 0x000fe40007810000 */
[----:B------:R-:W-:Y:S02]  /*41f0*/  FMNMX.FTZ R69, R241, R69, !PT ;  /* 0x00000045f1457209 */ /* 0x000fe40007810000 */
[----:B------:R-:W-:Y:S02]  /*4200*/  ISETP.GT.AND P1, PT, R0, 0x78, PT ;  /* 0x000000780000780c */ /* 0x000fe40003f24270 */
[----:B------:R-:W-:Y:S01]  /*4210*/  FSEL R239, R28, -INF , P0 ;  /* 0xff8000001cef7808 */ /* 0x000fe20000000000 */
[----:B------:R-:W1:Y:S01]  /*4220*/  SHFL.BFLY PT, R3, R69, 0x2, 0x1f ;  /* 0x0c401f0045037f89 */ /* 0x000e6200000e0000 */
[----:B------:R-:W-:-:S02]  /*4230*/  FMNMX.FTZ R2, R240, R2, !PT ;  /* 0x00000002f0027209 */ /* 0x000fc40007810000 */
[----:B------:R-:W-:Y:S01]  /*4240*/  ISETP.GT.AND P0, PT, R0, 0x79, PT ;  /* 0x000000790000780c */ /* 0x000fe20003f04270 */
[----:B------:R-:W-:Y:S01]  /*4250*/  LDSM.16.MT88.4 R28, [R200+0x4000] ;  /* 0x00400000c81c783b */ /* 0x000fe20000004200 */
[----:B------:R-:W-:Y:S02]  /*4260*/  FSEL R245, R27, -INF , P1 ;  /* 0xff8000001bf57808 */ /* 0x000fe40000800000 */
[----:B------:R-:W-:Y:S02]  /*4270*/  FMNMX.FTZ R0, R239, R2, !PT ;  /* 0x00000002ef007209 */ /* 0x000fe40007810000 */
[----:B------:R-:W-:Y:S02]  /*4280*/  FSEL R244, R23, -INF , P0 ;  /* 0xff80000017f47808 */ /* 0x000fe40000000000 */
[----:B------:R-:W-:-:S04]  /*4290*/  FMNMX.FTZ R0, R245, R0, !PT ;  /* 0x00000000f5007209 */ /* 0x000fc80007810000 */
[----:B------:R-:W-:-:S05]  /*42a0*/  FMNMX.FTZ R0, R244, R0, !PT ;  /* 0x00000000f4007209 */ /* 0x000fca0007810000 */
[----:B------:R-:W2:Y:S01]  /*42b0*/  SHFL.BFLY PT, R2, R0, 0x2, 0x1f ;  /* 0x0c401f0000027f89 */ /* 0x000ea200000e0000 */
[----:B-1----:R-:W-:-:S05]  /*42c0*/  FMNMX.FTZ R69, R69, R3, !PT ;  /* 0x0000000345457209 */ /* 0x002fca0007810000 */
[----:B------:R-:W1:Y:S01]  /*42d0*/  SHFL.BFLY PT, R3, R69, 0x1, 0x1f ;  /* 0x0c201f0045037f89 */ /* 0x000e6200000e0000 */
[----:B--2---:R-:W-:-:S05]  /*42e0*/  FMNMX.FTZ R0, R0, R2, !PT ;  /* 0x0000000200007209 */ /* 0x004fca0007810000 */
[----:B------:R-:W2:Y:S01]  /*42f0*/  SHFL.BFLY PT, R68, R0, 0x1, 0x1f ;  /* 0x0c201f0000447f89 */ /* 0x000ea200000e0000 */
[----:B-1----:R-:W-:-:S04]  /*4300*/  FMNMX.FTZ R69, R69, R3, !PT ;  /* 0x0000000345457209 */ /* 0x002fc80007810000 */
[C---:B------:R-:W-:Y:S01]  /*4310*/  FSETP.NEU.FTZ.AND P0, PT, R69.reuse, -INF , PT ;  /* 0xff8000004500780b */ /* 0x040fe20003f1d000 */
[----:B------:R-:W-:-:S05]  /*4320*/  FMUL.FTZ R2, R69, c[0x0][0x2d0] ;  /* 0x0000b40045027a20 */ /* 0x000fca0000410000 */
[----:B------:R-:W-:-:S05]  /*4330*/  FSEL R2, R2, RZ, P0 ;  /* 0x000000ff02027208 */ /* 0x000fca0000000000 */
[----:B------:R-:W-:-:S04]  /*4340*/  FFMA.FTZ R3, R4, c[0x0][0x2d0], -R2 ;  /* 0x0000b40004037a23 */ /* 0x000fc80000010802 */
[----:B------:R1:W-:Y:S01]  /*4350*/  MUFU.EX2 R238, R3 ;  /* 0x0000000300ee7308 */ /* 0x0003e20000000800 */
[----:B--2---:R-:W-:Y:S01]  /*4360*/  FMNMX.FTZ R68, R0, R68, !PT ;  /* 0x0000004400447209 */ /* 0x004fe20007810000 */
[----:B------:R-:W-:-:S03]  /*4370*/  FFMA.FTZ R0, R5, c[0x0][0x2d0], -R2 ;  /* 0x0000b40005007a23 */ /* 0x000fc60000010802 */
[----:B------:R-:W-:-:S03]  /*4380*/  FSETP.NEU.FTZ.AND P0, PT, R68, -INF , PT ;  /* 0xff8000004400780b */ /* 0x000fc60003f1d000 */
[----:B------:R2:W3:Y:S01]  /*4390*/  MUFU.EX2 R235, R0 ;  /* 0x0000000000eb7308 */ /* 0x0004e20000000800 */
[----:B-1----:R-:W-:-:S07]  /*43a0*/  FFMA.FTZ R3, R7, c[0x0][0x2d0], -R2 ;  /* 0x0000b40007037a23 */ /* 0x002fce0000010802 */
[----:B------:R1:W-:Y:S01]  /*43b0*/  MUFU.EX2 R243, R3 ;  /* 0x0000000300f37308 */ /* 0x0003e20000000800 */
[----:B--2---:R-:W-:Y:S01]  /*43c0*/  FMUL.FTZ R0, R68, c[0x0][0x2d0] ;  /* 0x0000b40044007a20 */ /* 0x004fe20000410000 */
[----:B---3--:R-:W-:-:S04]  /*43d0*/  F2FP.PACK_AB R4, R235, R238 ;  /* 0x000000eeeb04723e */ /* 0x008fc800000000ff */
[----:B------:R-:W-:Y:S01]  /*43e0*/  FSEL R0, R0, RZ, P0 ;  /* 0x000000ff00007208 */ /* 0x000fe20000000000 */
[----:B-1----:R-:W-:Y:S02]  /*43f0*/  FFMA.FTZ R3, R8, c[0x0][0x2d0], -R2 ;  /* 0x0000b40008037a23 */ /* 0x002fe40000010802 */
[----:B------:R-:W1:Y:S02]  /*4400*/  LDSM.16.MT88.4 R8, [R200] ;  /* 0x00000000c808783b */ /* 0x000e640000004200 */
[----:B------:R2:W3:Y:S02]  /*4410*/  MUFU.EX2 R246, R3 ;  /* 0x0000000300f67308 */ /* 0x0004e40000000800 */
[----:B--2---:R-:W-:Y:S01]  /*4420*/  FFMA.FTZ R3, R6, c[0x0][0x2d0], -R0 ;  /* 0x0000b40006037a23 */ /* 0x004fe20000010800 */
[----:B---3--:R-:W-:-:S05]  /*4430*/  F2FP.PACK_AB R6, R246, R243 ;  /* 0x000000f3f606723e */ /* 0x008fca00000000ff */
[----:B------:R2:W-:Y:S02]  /*4440*/  MUFU.EX2 R237, R3 ;  /* 0x0000000300ed7308 */ /* 0x0005e40000000800 */
[----:B--2---:R-:W-:-:S06]  /*4450*/  FFMA.FTZ R3, R18, c[0x0][0x2d0], -R0 ;  /* 0x0000b40012037a23 */ /* 0x004fcc0000010800 */
[----:B------:R2:W3:Y:S02]  /*4460*/  MUFU.EX2 R236, R3 ;  /* 0x0000000300ec7308 */ /* 0x0004e40000000800 */
[----:B--2---:R-:W-:Y:S01]  /*4470*/  FFMA.FTZ R3, R17, c[0x0][0x2d0], -R0 ;  /* 0x0000b40011037a23 */ /* 0x004fe20000010800 */
[----:B---3--:R-:W-:-:S05]  /*4480*/  F2FP.PACK_AB R5, R236, R237 ;  /* 0x000000edec05723e */ /* 0x008fca00000000ff */
[----:B------:R2:W-:Y:S02]  /*4490*/  MUFU.EX2 R242, R3 ;  /* 0x0000000300f27308 */ /* 0x0005e40000000800 */
[----:B--2---:R-:W-:Y:S02]  /*44a0*/  FFMA.FTZ R3, R16, c[0x0][0x2d0], -R0 ;  /* 0x0000b40010037a23 */ /* 0x004fe40000010800 */
[----:B------:R-:W2:Y:S04]  /*44b0*/  LDSM.16.MT88.4 R16, [R203] ;  /* 0x00000000cb10783b */ /* 0x000ea80000004200 */
[----:B------:R-:W3:Y:S02]  /*44c0*/  MUFU.EX2 R157, R3 ;  /* 0x00000003009d7308 */ /* 0x000ee40000000800 */
[----:B---3--:R-:W-:Y:S01]  /*44d0*/  F2FP.PACK_AB R7, R157, R242 ;  /* 0x000000f29d07723e */ /* 0x008fe200000000ff */
[----:B------:R-:W-:-:S05]  /*44e0*/  FFMA.FTZ R3, R20, c[0x0][0x2d0], -R2 ;  /* 0x0000b40014037a23 */ /* 0x000fca0000010802 */
[----:B------:R3:W-:Y:S01]  /*44f0*/  MUFU.EX2 R252, R3 ;  /* 0x0000000300fc7308 */ /* 0x0007e20000000800 */
[C---:B------:R-:W-:Y:S08]  /*4500*/  HMMA.16816.F32 R52, R4.reuse, R12, RZ ;  /* 0x0000000c0434723c */ /* 0x040ff000000018ff */
[----:B------:R-:W-:Y:S01]  /*4510*/  HMMA.16816.F32 R80, R4, R14, RZ ;  /* 0x0000000e0450723c */ /* 0x000fe200000018ff */
[----:B------:R-:W4:Y:S01]  /*4520*/  LDSM.16.MT88.4 R12, [R203+0x4000] ;  /* 0x00400000cb0c783b */ /* 0x000f220000004200 */
[----:B---3--:R-:W-:-:S06]  /*4530*/  FFMA.FTZ R3, R21, c[0x0][0x2d0], -R2 ;  /* 0x0000b40015037a23 */ /* 0x008fcc0000010802 */
[C---:B-1----:R-:W-:Y:S01]  /*4540*/  HMMA.16816.F32 R64, R4.reuse, R8, RZ ;  /* 0x000000080440723c */ /* 0x042fe200000018ff */
[----:B------:R1:W3:Y:S07]  /*4550*/  MUFU.EX2 R156, R3 ;  /* 0x00000003009c7308 */ /* 0x0002ee0000000800 */
[C---:B------:R-:W-:Y:S01]  /*4560*/  HMMA.16816.F32 R56, R4.reuse, R10, RZ ;  /* 0x0000000a0438723c */ /* 0x040fe200000018ff */
[----:B------:R-:W5:Y:S07]  /*4570*/  LDSM.16.MT88.4 R8, [R206+0x4000] ;  /* 0x00400000ce08783b */ /* 0x000f6e0000004200 */
[----:B------:R-:W-:Y:S01]  /*4580*/  HMMA.16816.F32 R40, R4, R34, RZ ;  /* 0x000000220428723c */ /* 0x000fe200000018ff */
[----:B-1----:R-:W-:-:S02]  /*4590*/  FFMA.FTZ R3, R22, c[0x0][0x2d0], -R2 ;  /* 0x0000b40016037a23 */ /* 0x002fc40000010802 */
[----:B------:R-:W1:Y:S02]  /*45a0*/  LDSM.16.MT88.4 R20, [R204+0x4000] ;  /* 0x00400000cc14783b */ /* 0x000e640000004200 */
[----:B------:R3:W-:Y:S03]  /*45b0*/  MUFU.EX2 R251, R3 ;  /* 0x0000000300fb7308 */ /* 0x0007e60000000800 */
[C---:B------:R-:W-:Y:S08]  /*45c0*/  HMMA.16816.F32 R48, R4.reuse, R32, RZ ;  /* 0x000000200430723c */ /* 0x040ff000000018ff */
[----:B--2---:R-:W-:Y:S01]  /*45d0*/  HMMA.16816.F32 R76, R4, R16, RZ ;  /* 0x00000010044c723c */ /* 0x004fe200000018ff */
[----:B---3--:R-:W-:-:S07]  /*45e0*/  FFMA.FTZ R3, R25, c[0x0][0x2d0], -R2 ;  /* 0x0000b40019037a23 */ /* 0x008fce0000010802 */
[C---:B----4-:R-:W-:Y:S01]  /*45f0*/  HMMA.16816.F32 R84, R4.reuse, R12, RZ ;  /* 0x0000000c0454723c */ /* 0x050fe200000018ff */
[----:B------:R2:W-:Y:S07]  /*4600*/  MUFU.EX2 R155, R3 ;  /* 0x00000003009b7308 */ /* 0x0005ee0000000800 */
[C---:B------:R-:W-:Y:S01]  /*4610*/  HMMA.16816.F32 R88, R4.reuse, R14, RZ ;  /* 0x0000000e0458723c */ /* 0x040fe200000018ff */
[----:B------:R-:W-:Y:S07]  /*4620*/  LDSM.16.MT88.4 R12, [R206+0x800] ;  /* 0x00080000ce0c783b */ /* 0x000fee0000004200 */
[----:B-----5:R-:W-:Y:S01]  /*4630*/  HMMA.16816.F32 R108, R4, R8, RZ ;  /* 0x00000008046c723c */ /* 0x020fe200000018ff */
[----:B--2---:R-:W-:-:S02]  /*4640*/  FFMA.FTZ R3, R24, c[0x0][0x2d0], -R0 ;  /* 0x0000b40018037a23 */ /* 0x004fc40000010800 */
[----:B------:R-:W2:Y:S02]  /*4650*/  LDSM.16.MT88.4 R24, [R204+0x800] ;  /* 0x00080000cc18783b */ /* 0x000ea40000004200 */
[----:B------:R3:W-:Y:S03]  /*4660*/  MUFU.EX2 R249, R3 ;  /* 0x0000000300f97308 */ /* 0x0007e60000000800 */
[C---:B------:R-:W-:Y:S01]  /*4670*/  HMMA.16816.F32 R104, R4.reuse, R10, RZ ;  /* 0x0000000a0468723c */ /* 0x040fe200000018ff */
[----:B------:R-:W4:Y:S07]  /*4680*/  LDSM.16.MT88.4 R8, [R200+0x4800] ;  /* 0x00480000c808783b */ /* 0x000f2e0000004200 */
[----:B------:R-:W-:Y:S01]  /*4690*/  HMMA.16816.F32 R60, R4, R18, RZ ;  /* 0x00000012043c723c */ /* 0x000fe200000018ff */
[----:B------:R-:W5:Y:S01]  /*46a0*/  LDSM.16.MT88.4 R16, [R200+0x800] ;  /* 0x00080000c810783b */ /* 0x000f620000004200 */
[----:B---3--:R-:W-:-:S06]  /*46b0*/  FFMA.FTZ R3, R36, c[0x0][0x2d0], -R0 ;  /* 0x0000b40024037a23 */ /* 0x008fcc0000010800 */
[C---:B-1----:R-:W-:Y:S01]  /*46c0*/  HMMA.16816.F32 R32, R4.reuse, R20, RZ ;  /* 0x000000140420723c */ /* 0x042fe200000018ff */
[----:B------:R1:W3:Y:S07]  /*46d0*/  MUFU.EX2 R247, R3 ;  /* 0x0000000300f77308 */ /* 0x0002ee0000000800 */
[----:B------:R-:W-:Y:S01]  /*46e0*/  HMMA.16816.F32 R72, R4, R22, RZ ;  /* 0x000000160448723c */ /* 0x000fe200000018ff */
[----:B------:R-:W2:Y:S01]  /*46f0*/  LDSM.16.MT88.4 R20, [R204+0x4800] ;  /* 0x00480000cc14783b */ /* 0x000ea20000004200 */
[----:B-1----:R-:W-:-:S06]  /*4700*/  FFMA.FTZ R3, R37, c[0x0][0x2d0], -R0 ;  /* 0x0000b40025037a23 */ /* 0x002fcc0000010800 */
[C---:B------:R-:W-:Y:S01]  /*4710*/  HMMA.16816.F32 R36, R4.reuse, R28, RZ ;  /* 0x0000001c0424723c */ /* 0x040fe200000018ff */
[----:B------:R1:W-:Y:S07]  /*4720*/  MUFU.EX2 R248, R3 ;  /* 0x0000000300f87308 */ /* 0x0003ee0000000800 */
[----:B------:R-:W-:Y:S07]  /*4730*/  HMMA.16816.F32 R28, R4, R30, RZ ;  /* 0x0000001e041c723c */ /* 0x000fee00000018ff */
[----:B------:R-:W-:-:S02]  /*4740*/  F2FP.PACK_AB R4, R156, R252 ;  /* 0x000000fc9c04723e */ /* 0x000fc400000000ff */
[----:B---3--:R-:W-:Y:S01]  /*4750*/  F2FP.PACK_AB R5, R247, R249 ;  /* 0x000000f9f705723e */ /* 0x008fe200000000ff */
[----:B-1----:R-:W-:Y:S01]  /*4760*/  FFMA.FTZ R3, R44, c[0x0][0x2d0], -R0 ;  /* 0x0000b4002c037a23 */ /* 0x002fe20000010800 */
[----:B------:R-:W-:-:S03]  /*4770*/  F2FP.PACK_AB R6, R155, R251 ;  /* 0x000000fb9b06723e */ /* 0x000fc600000000ff */
[----:B------:R-:W1:Y:S02]  /*4780*/  MUFU.EX2 R250, R3 ;  /* 0x0000000300fa7308 */ /* 0x000e640000000800 */
[----:B-1----:R-:W-:Y:S01]  /*4790*/  F2FP.PACK_AB R7, R250, R248 ;  /* 0x000000f8fa07723e */ /* 0x002fe200000000ff */
[----:B------:R-:W-:-:S05]  /*47a0*/  FFMA.FTZ R3, R98, c[0x0][0x2d0], -R2 ;  /* 0x0000b40062037a23 */ /* 0x000fca0000010802 */
[----:B------:R1:W-:Y:S01]  /*47b0*/  MUFU.EX2 R198, R3 ;  /* 0x0000000300c67308 */ /* 0x0003e20000000800 */
[C---:B--2---:R-:W-:Y:S08]  /*47c0*/  HMMA.16816.F32 R92, R4.reuse, R24, R52 ;  /* 0x00000018045c723c */ /* 0x044ff00000001834 */
[----:B------:R-:W-:Y:S01]  /*47d0*/  HMMA.16816.F32 R52, R4, R14, R40 ;  /* 0x0000000e0434723c */ /* 0x000fe20000001828 */
[----:B-1----:R-:W-:-:S07]  /*47e0*/  FFMA.FTZ R3, R99, c[0x0][0x2d0], -R2 ;  /* 0x0000b40063037a23 */ /* 0x002fce0000010802 */
[C---:B----4-:R-:W-:Y:S01]  /*47f0*/  HMMA.16816.F32 R44, R4.reuse, R8, R36 ;  /* 0x00000008042c723c */ /* 0x050fe20000001824 */
[----:B------:R1:W2:Y:S07]  /*4800*/  MUFU.EX2 R229, R3 ;  /* 0x0000000300e57308 */ /* 0x0002ae0000000800 */
[C---:B------:R-:W-:Y:S01]  /*4810*/  HMMA.16816.F32 R40, R4.reuse, R10, R28 ;  /* 0x0000000a0428723c */ /* 0x040fe2000000181c */
[----:B------:R-:W3:Y:S07]  /*4820*/  LDSM.16.MT88.4 R8, [R203+0x4800] ;  /* 0x00480000cb08783b */ /* 0x000eee0000004200 */
[----:B-----5:R-:W-:Y:S01]  /*4830*/  HMMA.16816.F32 R100, R4, R18, R56 ;  /* 0x000000120464723c */ /* 0x020fe20000001838 */
[----:B-1----:R-:W-:-:S04]  /*4840*/  FFMA.FTZ R3, R112, c[0x0][0x2d0], -R2 ;  /* 0x0000b40070037a23 */ /* 0x002fc80000010802 */
[----:B------:R1:W-:Y:S03]  /*4850*/  MUFU.EX2 R199, R3 ;  /* 0x0000000300c77308 */ /* 0x0003e60000000800 */
[C---:B------:R-:W-:Y:S01]  /*4860*/  HMMA.16816.F32 R64, R4.reuse, R16, R64 ;  /* 0x000000100440723c */ /* 0x040fe20000001840 */
[----:B------:R-:W4:Y:S07]  /*4870*/  LDSM.16.MT88.4 R16, [R203+0x800] ;  /* 0x00080000cb10783b */ /* 0x000f2e0000004200 */
[----:B------:R-:W-:Y:S01]  /*4880*/  HMMA.16816.F32 R56, R4, R12, R48 ;  /* 0x0000000c0438723c */ /* 0x000fe20000001830 */
[----:B------:R-:W5:Y:S01]  /*4890*/  LDSM.16.MT88.4 R12, [R206+0x4800] ;  /* 0x00480000ce0c783b */ /* 0x000f620000004200 */
[----:B-1----:R-:W-:-:S06]  /*48a0*/  FFMA.FTZ R3, R113, c[0x0][0x2d0], -R2 ;  /* 0x0000b40071037a23 */ /* 0x002fcc0000010802 */
[C---:B------:R-:W-:Y:S01]  /*48b0*/  HMMA.16816.F32 R80, R4.reuse, R26, R80 ;  /* 0x0000001a0450723c */ /* 0x040fe20000001850 */
[----:B------:R1:W-:Y:S07]  /*48c0*/  MUFU.EX2 R230, R3 ;  /* 0x0000000300e67308 */ /* 0x0003ee0000000800 */
[C---:B------:R-:W-:Y:S08]  /*48d0*/  HMMA.16816.F32 R36, R4.reuse, R20, R32 ;  /* 0x000000140424723c */ /* 0x040ff00000001820 */
[----:B---3--:R-:W-:Y:S01]  /*48e0*/  HMMA.16816.F32 R24, R4, R8, R84 ;  /* 0x000000080418723c */ /* 0x008fe20000001854 */
[----:B-1----:R-:W-:-:S04]  /*48f0*/  FFMA.FTZ R3, R70, c[0x0][0x2d0], -R0 ;  /* 0x0000b40046037a23 */ /* 0x002fc80000010800 */
[----:B------:R1:W-:Y:S03]  /*4900*/  MUFU.EX2 R197, R3 ;  /* 0x0000000300c57308 */ /* 0x0003e60000000800 */
[C---:B------:R-:W-:Y:S01]  /*4910*/  HMMA.16816.F32 R28, R4.reuse, R10, R88 ;  /* 0x0000000a041c723c */ /* 0x040fe20000001858 */
[----:B------:R-:W3:Y:S07]  /*4920*/  LDSM.16.MT88.4 R8, [R200+0x1000] ;  /* 0x00100000c808783b */ /* 0x000eee0000004200 */
[----:B------:R-:W-:Y:S01]  /*4930*/  HMMA.16816.F32 R32, R4, R22, R72 ;  /* 0x000000160420723c */ /* 0x000fe20000001848 */
[----:B------:R-:W3:Y:S01]  /*4940*/  LDSM.16.MT88.4 R20, [R204+0x1000] ;  /* 0x00100000cc14783b */ /* 0x000ee20000004200 */
[----:B-1----:R-:W-:-:S06]  /*4950*/  FFMA.FTZ R3, R96, c[0x0][0x2d0], -R0 ;  /* 0x0000b40060037a23 */ /* 0x002fcc0000010800 */
[C---:B----4-:R-:W-:Y:S01]  /*4960*/  HMMA.16816.F32 R116, R4.reuse, R16, R76 ;  /* 0x000000100474723c */ /* 0x050fe2000000184c */
[----:B------:R1:W4:Y:S07]  /*4970*/  MUFU.EX2 R195, R3 ;  /* 0x0000000300c37308 */ /* 0x00032e0000000800 */
[C---:B------:R-:W-:Y:S01]  /*4980*/  HMMA.16816.F32 R60, R4.reuse, R18, R60 ;  /* 0x00000012043c723c */ /* 0x040fe2000000183c */
[----:B------:R-:W-:Y:S07]  /*4990*/  LDSM.16.MT88.4 R16, [R203+0x1000] ;  /* 0x00100000cb10783b */ /* 0x000fee0000004200 */
[----:B-----5:R-:W-:Y:S01]  /*49a0*/  HMMA.16816.F32 R72, R4, R12, R108 ;  /* 0x0000000c0448723c */ /* 0x020fe2000000186c */
[----:B-1----:R-:W-:-:S04]  /*49b0*/  FFMA.FTZ R3, R71, c[0x0][0x2d0], -R0 ;  /* 0x0000b40047037a23 */ /* 0x002fc80000010800 */
[----:B------:R1:W-:Y:S02]  /*49c0*/  MUFU.EX2 R194, R3 ;  /* 0x0000000300c27308 */ /* 0x0003e40000000800 */
[----:B------:R-:W-:Y:S01]  /*49d0*/  IMAD.MOV.U32 R108, RZ, RZ, R154 ;  /* 0x000000ffff6c7224 */ /* 0x000fe200078e009a */
[----:B------:R-:W-:Y:S01]  /*49e0*/  HMMA.16816.F32 R48, R4, R14, R104 ;  /* 0x0000000e0430723c */ /* 0x000fe20000001868 */
[----:B------:R-:W5:Y:S01]  /*49f0*/  LDSM.16.MT88.4 R12, [R206+0x1000] ;  /* 0x00100000ce0c783b */ /* 0x000f620000004200 */
[----:B------:R-:W-:Y:S02]  /*4a00*/  IMAD.MOV.U32 R111, RZ, RZ, R157 ;  /* 0x000000ffff6f7224 */ /* 0x000fe400078e009d */
[----:B------:R-:W-:Y:S02]  /*4a10*/  IMAD.MOV.U32 R110, RZ, RZ, R156 ;  /* 0x000000ffff6e7224 */ /* 0x000fe400078e009c */
[----:B------:R-:W-:Y:S01]  /*4a20*/  IMAD.MOV.U32 R109, RZ, RZ, R155 ;  /* 0x000000ffff6d7224 */ /* 0x000fe200078e009b */
[----:B--2---:R-:W-:-:S02]  /*4a30*/  F2FP.PACK_AB R4, R229, R198 ;  /* 0x000000c6e504723e */ /* 0x004fc400000000ff */
[----:B----4-:R-:W-:Y:S02]  /*4a40*/  F2FP.PACK_AB R5, R195, R197 ;  /* 0x000000c5c305723e */ /* 0x010fe400000000ff */
[----:B------:R-:W-:Y:S01]  /*4a50*/  F2FP.PACK_AB R6, R230, R199 ;  /* 0x000000c7e606723e */ /* 0x000fe200000000ff */
[----:B-1----:R-:W-:-:S04]  /*4a60*/  FFMA.FTZ R3, R97, c[0x0][0x2d0], -R0 ;  /* 0x0000b40061037a23 */ /* 0x002fc80000010800 */
[----:B------:R-:W1:Y:S02]  /*4a70*/  MUFU.EX2 R196, R3 ;  /* 0x0000000300c47308 */ /* 0x000e640000000800 */
[----:B-1----:R-:W-:Y:S01]  /*4a80*/  F2FP.PACK_AB R7, R196, R194 ;  /* 0x000000c2c407723e */ /* 0x002fe200000000ff */
[----:B------:R-:W-:-:S05]  /*4a90*/  FFMA.FTZ R3, R122, c[0x0][0x2d0], -R2 ;  /* 0x0000b4007a037a23 */ /* 0x000fca0000010802 */
[----:B------:R1:W-:Y:S01]  /*4aa0*/  MUFU.EX2 R162, R3 ;  /* 0x0000000300a27308 */ /* 0x0003e20000000800 */
[C---:B---3--:R-:W-:Y:S08]  /*4ab0*/  HMMA.16816.F32 R64, R4.reuse, R8, R64 ;  /* 0x000000080440723c */ /* 0x048ff00000001840 */
[----:B------:R-:W-:Y:S01]  /*4ac0*/  HMMA.16816.F32 R76, R4, R10, R100 ;  /* 0x0000000a044c723c */ /* 0x000fe20000001864 */
[----:B------:R-:W2:Y:S01]  /*4ad0*/  LDSM.16.MT88.4 R8, [R200+0x5000] ;  /* 0x00500000c808783b */ /* 0x000ea20000004200 */
[----:B-1----:R-:W-:-:S06]  /*4ae0*/  FFMA.FTZ R3, R125, c[0x0][0x2d0], -R2 ;  /* 0x0000b4007d037a23 */ /* 0x002fcc0000010802 */
[C---:B------:R-:W-:Y:S01]  /*4af0*/  HMMA.16816.F32 R84, R4.reuse, R20, R92 ;  /* 0x000000140454723c */ /* 0x040fe2000000185c */
[----:B------:R1:W3:Y:S07]  /*4b00*/  MUFU.EX2 R169, R3 ;  /* 0x0000000300a97308 */ /* 0x0002ee0000000800 */
[C---:B------:R-:W-:Y:S01]  /*4b10*/  HMMA.16816.F32 R96, R4.reuse, R22, R80 ;  /* 0x000000160460723c */ /* 0x040fe20000001850 */
[----:B------:R-:W4:Y:S07]  /*4b20*/  LDSM.16.MT88.4 R20, [R204+0x5000] ;  /* 0x00500000cc14783b */ /* 0x000f2e0000004200 */
[----:B-----5:R-:W-:Y:S01]  /*4b30*/  HMMA.16816.F32 R92, R4, R12, R56 ;  /* 0x0000000c045c723c */ /* 0x020fe20000001838 */
[----:B-1----:R-:W-:-:S02]  /*4b40*/  FFMA.FTZ R3, R124, c[0x0][0x2d0], -R2 ;  /* 0x0000b4007c037a23 */ /* 0x002fc40000010802 */
[----:B------:R-:W-:Y:S02]  /*4b50*/  IMAD.MOV.U32 R124, RZ, RZ, R108 ;  /* 0x000000ffff7c7224 */ /* 0x000fe400078e006c */
[----:B------:R1:W-:Y:S03]  /*4b60*/  MUFU.EX2 R168, R3 ;  /* 0x0000000300a87308 */ /* 0x0003e60000000800 */
[C---:B------:R-:W-:Y:S01]  /*4b70*/  HMMA.16816.F32 R88, R4.reuse, R14, R52 ;  /* 0x0000000e0458723c */ /* 0x040fe20000001834 */
[----:B------:R-:W5:Y:S07]  /*4b80*/  LDSM.16.MT88.4 R12, [R206+0x5000] ;  /* 0x00500000ce0c783b */ /* 0x000f6e0000004200 */
[----:B------:R-:W-:Y:S01]  /*4b90*/  HMMA.16816.F32 R100, R4, R18, R60 ;  /* 0x000000120464723c */ /* 0x000fe2000000183c */
[----:B-1----:R-:W-:-:S07]  /*4ba0*/  FFMA.FTZ R3, R123, c[0x0][0x2d0], -R2 ;  /* 0x0000b4007b037a23 */ /* 0x002fce0000010802 */
[C---:B--2---:R-:W-:Y:S01]  /*4bb0*/  HMMA.16816.F32 R80, R4.reuse, R8, R44 ;  /* 0x000000080450723c */ /* 0x044fe2000000182c */
[----:B------:R1:W-:Y:S07]  /*4bc0*/  MUFU.EX2 R163, R3 ;  /* 0x0000000300a37308 */ /* 0x0003ee0000000800 */
[C---:B------:R-:W-:Y:S01]  /*4bd0*/  HMMA.16816.F32 R56, R4.reuse, R10, R40 ;  /* 0x0000000a0438723c */ /* 0x040fe20000001828 */
[----:B------:R-:W2:Y:S07]  /*4be0*/  LDSM.16.MT88.4 R8, [R203+0x5000] ;  /* 0x00500000cb08783b */ /* 0x000eae0000004200 */
[----:B----4-:R-:W-:Y:S01]  /*4bf0*/  HMMA.16816.F32 R60, R4, R20, R36 ;  /* 0x00000014043c723c */ /* 0x010fe20000001824 */
[----:B-1----:R-:W-:-:S04]  /*4c00*/  FFMA.FTZ R3, R114, c[0x0][0x2d0], -R0 ;  /* 0x0000b40072037a23 */ /* 0x002fc80000010800 */
[----:B------:R1:W-:Y:S03]  /*4c10*/  MUFU.EX2 R161, R3 ;  /* 0x0000000300a17308 */ /* 0x0003e60000000800 */
[C---:B------:R-:W-:Y:S01]  /*4c20*/  HMMA.16816.F32 R52, R4.reuse, R22, R32 ;  /* 0x000000160434723c */ /* 0x040fe20000001820 */
[----:B------:R-:W-:Y:S07]  /*4c30*/  LDSM.16.MT88.4 R20, [R204+0x1800] ;  /* 0x00180000cc14783b */ /* 0x000fee0000004200 */
[----:B------:R-:W-:Y:S01]  /*4c40*/  HMMA.16816.F32 R104, R4, R16, R116 ;  /* 0x000000100468723c */ /* 0x000fe20000001874 */
[----:B------:R-:W-:Y:S01]  /*4c50*/  LDSM.16.MT88.4 R16, [R203+0x1800] ;  /* 0x00180000cb10783b */ /* 0x000fe20000004200 */
[----:B-1----:R-:W-:-:S06]  /*4c60*/  FFMA.FTZ R3, R120, c[0x0][0x2d0], -R0 ;  /* 0x0000b40078037a23 */ /* 0x002fcc0000010800 */
[C---:B-----5:R-:W-:Y:S01]  /*4c70*/  HMMA.16816.F32 R72, R4.reuse, R12, R72 ;  /* 0x0000000c0448723c */ /* 0x060fe20000001848 */
[----:B------:R-:W-:Y:S01]  /*4c80*/  IMAD.MOV.U32 R119, RZ, RZ, R153 ;  /* 0x000000ffff777224 */ /* 0x000fe200078e0099 */
[----:B------:R1:W4:Y:S01]  /*4c90*/  MUFU.EX2 R159, R3 ;  /* 0x00000003009f7308 */ /* 0x0003220000000800 */
[----:B------:R-:W-:Y:S02]  /*4ca0*/  IMAD.MOV.U32 R116, RZ, RZ, R150 ;  /* 0x000000ffff747224 */ /* 0x000fe400078e0096 */
[----:B------:R-:W-:Y:S02]  /*4cb0*/  IMAD.MOV.U32 R118, RZ, RZ, R152 ;  /* 0x000000ffff767224 */ /* 0x000fe400078e0098 */
[----:B------:R-:W-:Y:S01]  /*4cc0*/  IMAD.MOV.U32 R117, RZ, RZ, R151 ;  /* 0x000000ffff757224 */ /* 0x000fe200078e0097 */
[----:B------:R-:W-:Y:S01]  /*4cd0*/  HMMA.16816.F32 R32, R4, R14, R48 ;  /* 0x0000000e0420723c */ /* 0x000fe20000001830 */
[----:B------:R-:W-:Y:S01]  /*4ce0*/  LDSM.16.MT88.4 R12, [R206+0x1800] ;  /* 0x00180000ce0c783b */ /* 0x000fe20000004200 */
[----:B------:R-:W-:-:S02]  /*4cf0*/  IMAD.MOV.U32 R125, RZ, RZ, R119 ;  /* 0x000000ffff7d7224 */ /* 0x000fc400078e0077 */
[----:B------:R-:W-:-:S04]  /*4d00*/  IMAD.MOV.U32 R119, RZ, RZ, R110 ;  /* 0x000000ffff777224 */ /* 0x000fc800078e006e */
[----:B--2---:R-:W-:Y:S01]  /*4d10*/  HMMA.16816.F32 R44, R4, R8, R24 ;  /* 0x00000008042c723c */ /* 0x004fe20000001818 */
[----:B-1----:R-:W-:-:S04]  /*4d20*/  FFMA.FTZ R3, R115, c[0x0][0x2d0], -R0 ;  /* 0x0000b40073037a23 */ /* 0x002fc80000010800 */
[----:B------:R1:W-:Y:S03]  /*4d30*/  MUFU.EX2 R158, R3 ;  /* 0x00000003009e7308 */ /* 0x0003e60000000800 */
[----:B------:R-:W-:Y:S01]  /*4d40*/  HMMA.16816.F32 R36, R4, R10, R28 ;  /* 0x0000000a0424723c */ /* 0x000fe2000000181c */
[----:B------:R-:W2:Y:S06]  /*4d50*/  LDSM.16.MT88.4 R8, [R200+0x1800] ;  /* 0x00180000c808783b */ /* 0x000eac0000004200 */
[----:B---3--:R-:W-:-:S02]  /*4d60*/  F2FP.PACK_AB R4, R169, R162 ;  /* 0x000000a2a904723e */ /* 0x008fc400000000ff */
[----:B----4-:R-:W-:Y:S02]  /*4d70*/  F2FP.PACK_AB R5, R159, R161 ;  /* 0x000000a19f05723e */ /* 0x010fe400000000ff */
[----:B------:R-:W-:Y:S01]  /*4d80*/  F2FP.PACK_AB R6, R163, R168 ;  /* 0x000000a8a306723e */ /* 0x000fe200000000ff */
[----:B-1----:R-:W-:-:S04]  /*4d90*/  FFMA.FTZ R3, R121, c[0x0][0x2d0], -R0 ;  /* 0x0000b40079037a23 */ /* 0x002fc80000010800 */
[----:B------:R-:W1:Y:S02]  /*4da0*/  MUFU.EX2 R160, R3 ;  /* 0x0000000300a07308 */ /* 0x000e640000000800 */
[----:B-1----:R-:W-:Y:S01]  /*4db0*/  F2FP.PACK_AB R7, R160, R158 ;  /* 0x0000009ea007723e */ /* 0x002fe200000000ff */
[----:B------:R-:W-:-:S05]  /*4dc0*/  FFMA.FTZ R3, R133, c[0x0][0x2d0], -R2 ;  /* 0x0000b40085037a23 */ /* 0x000fca0000010802 */
[----:B------:R1:W-:Y:S01]  /*4dd0*/  MUFU.EX2 R154, R3 ;  /* 0x00000003009a7308 */ /* 0x0003e20000000800 */
[C---:B--2---:R-:W-:Y:S08]  /*4de0*/  HMMA.16816.F32 R40, R4.reuse, R8, R64 ;  /* 0x000000080428723c */ /* 0x044ff00000001840 */
[----:B------:R-:W-:Y:S01]  /*4df0*/  HMMA.16816.F32 R28, R4, R10, R76 ;  /* 0x0000000a041c723c */ /* 0x000fe2000000184c */
[----:B------:R-:W2:Y:S01]  /*4e00*/  LDSM.16.MT88.4 R8, [R200+0x5800] ;  /* 0x00580000c808783b */ /* 0x000ea20000004200 */
[----:B-1----:R-:W-:-:S06]  /*4e10*/  FFMA.FTZ R3, R132, c[0x0][0x2d0], -R2 ;  /* 0x0000b40084037a23 */ /* 0x002fcc0000010802 */
[C---:B------:R-:W-:Y:S01]  /*4e20*/  HMMA.16816.F32 R24, R4.reuse, R20, R84 ;  /* 0x000000140418723c */ /* 0x040fe20000001854 */
[----:B------:R1:W3:Y:S07]  /*4e30*/  MUFU.EX2 R157, R3 ;  /* 0x00000003009d7308 */ /* 0x0002ee0000000800 */
[C---:B------:R-:W-:Y:S01]  /*4e40*/  HMMA.16816.F32 R96, R4.reuse, R22, R96 ;  /* 0x000000160460723c */ /* 0x040fe20000001860 */
[----:B------:R-:W4:Y:S07]  /*4e50*/  LDSM.16.MT88.4 R20, [R204+0x5800] ;  /* 0x00580000cc14783b */ /* 0x000f2e0000004200 */
[----:B------:R-:W-:Y:S01]  /*4e60*/  HMMA.16816.F32 R92, R4, R12, R92 ;  /* 0x0000000c045c723c */ /* 0x000fe2000000185c */
[----:B-1----:R-:W-:-:S04]  /*4e70*/  FFMA.FTZ R3, R131, c[0x0][0x2d0], -R2 ;  /* 0x0000b40083037a23 */ /* 0x002fc80000010802 */
        /* <DEDUP_REMOVED lines=10> */
[----:B-1----:R-:W-:-:S02]  /*4f20*/  FFMA.FTZ R3, R126, c[0x0][0x2d0], -R0 ;  /* 0x0000b4007e037a23 */ /* 0x002fc40000010800 */
[----:B------:R-:W-:Y:S02]  /*4f30*/  IMAD.MOV.U32 R126, RZ, RZ, R109 ;  /* 0x000000ffff7e7224 */ /* 0x000fe400078e006d */
[----:B------:R1:W-:Y:S03]  /*4f40*/  MUFU.EX2 R153, R3 ;  /* 0x0000000300997308 */ /* 0x0003e60000000800 */
[C---:B------:R-:W-:Y:S01]  /*4f50*/  HMMA.16816.F32 R64, R4.reuse, R22, R52 ;  /* 0x000000160440723c */ /* 0x040fe20000001834 */
[----:B------:R-:W-:Y:S07]  /*4f60*/  LDSM.16.MT88.4 R20, [R204+0x2000] ;  /* 0x00200000cc14783b */ /* 0x000fee0000004200 */
[----:B------:R-:W-:Y:S01]  /*4f70*/  HMMA.16816.F32 R100, R4, R18, R100 ;  /* 0x000000120464723c */ /* 0x000fe20000001864 */
[----:B------:R-:W-:Y:S01]  /*4f80*/  LDSM.16.MT88.4 R16, [R203+0x2000] ;  /* 0x00200000cb10783b */ /* 0x000fe20000004200 */
[----:B-1----:R-:W-:-:S06]  /*4f90*/  FFMA.FTZ R3, R128, c[0x0][0x2d0], -R0 ;  /* 0x0000b40080037a23 */ /* 0x002fcc0000010800 */
[C---:B-----5:R-:W-:Y:S01]  /*4fa0*/  HMMA.16816.F32 R88, R4.reuse, R12, R72 ;  /* 0x0000000c0458723c */ /* 0x060fe20000001848 */
[----:B------:R1:W4:Y:S07]  /*4fb0*/  MUFU.EX2 R123, R3 ;  /* 0x00000003007b7308 */ /* 0x00032e0000000800 */
[C---:B------:R-:W-:Y:S01]  /*4fc0*/  HMMA.16816.F32 R56, R4.reuse, R14, R32 ;  /* 0x0000000e0438723c */ /* 0x040fe20000001820 */
[----:B------:R-:W-:Y:S07]  /*4fd0*/  LDSM.16.MT88.4 R12, [R206+0x2000] ;  /* 0x00200000ce0c783b */ /* 0x000fee0000004200 */
        /* <DEDUP_REMOVED lines=42> */
[C---:B--2---:R-:W-:Y:S08]  /*5280*/  HMMA.16816.F32 R24, R4.reuse, R8, R52 ;  /* 0x000000080418723c */ /* 0x044ff00000001834 */
[----:B------:R-:W-:Y:S01]  /*5290*/  HMMA.16816.F32 R48, R4, R10, R60 ;  /* 0x0000000a0430723c */ /* 0x000fe2000000183c */
[----:B------:R-:W2:Y:S01]  /*52a0*/  LDSM.16.MT88.4 R8, [R200+0x2800] ;  /* 0x00280000c808783b */ /* 0x000ea20000004200 */
[----:B-1----:R-:W-:-:S04]  /*52b0*/  FFMA.FTZ R3, R135, c[0x0][0x2d0], -R0 ;  /* 0x0000b40087037a23 */ /* 0x002fc80000010800 */
[----:B------:R1:W-:Y:S02]  /*52c0*/  MUFU.EX2 R130, R3 ;  /* 0x0000000300827308 */ /* 0x0003e40000000800 */
[----:B------:R-:W-:Y:S01]  /*52d0*/  HMMA.16816.F32 R52, R4, R14, R56 ;  /* 0x0000000e0434723c */ /* 0x000fe20000001838 */
[----:B------:R-:W5:Y:S06]  /*52e0*/  LDSM.16.MT88.4 R12, [R206+0x2800] ;  /* 0x00280000ce0c783b */ /* 0x000f6c0000004200 */
[----:B---3--:R-:W-:Y:S02]  /*52f0*/  F2FP.PACK_AB R4, R150, R120 ;  /* 0x000000789604723e */ /* 0x008fe400000000ff */
[----:B----4-:R-:W-:-:S02]  /*5300*/  F2FP.PACK_AB R5, R148, R149 ;  /* 0x000000959405723e */ /* 0x010fc400000000ff */
[----:B------:R-:W-:Y:S01]  /*5310*/  F2FP.PACK_AB R6, R151, R152 ;  /* 0x000000989706723e */ /* 0x000fe200000000ff */
[----:B-1----:R-:W-:-:S04]  /*5320*/  FFMA.FTZ R3, R137, c[0x0][0x2d0], -R0 ;  /* 0x0000b40089037a23 */ /* 0x002fc80000010800 */
[----:B------:R-:W1:Y:S02]  /*5330*/  MUFU.EX2 R131, R3 ;  /* 0x0000000300837308 */ /* 0x000e640000000800 */
[----:B-1----:R-:W-:Y:S01]  /*5340*/  F2FP.PACK_AB R7, R131, R130 ;  /* 0x000000828307723e */ /* 0x002fe200000000ff */
[----:B------:R-:W-:Y:S02]  /*5350*/  FFMA.FTZ R3, R231, c[0x0][0x2d0], -R2 ;  /* 0x0000b400e7037a23 */ /* 0x000fe40000010802 */
[----:B------:R-:W-:-:S03]  /*5360*/  IMAD.MOV.U32 R231, RZ, RZ, R124 ;  /* 0x000000ffffe77224 */ /* 0x000fc600078e007c */
[----:B------:R1:W-:Y:S01]  /*5370*/  MUFU.EX2 R129, R3 ;  /* 0x0000000300817308 */ /* 0x0003e20000000800 */
[C---:B--2---:R-:W-:Y:S08]  /*5380*/  HMMA.16816.F32 R72, R4.reuse, R8, R72 ;  /* 0x000000080448723c */ /* 0x044ff00000001848 */
[----:B------:R-:W-:Y:S01]  /*5390*/  HMMA.16816.F32 R56, R4, R10, R44 ;  /* 0x0000000a0438723c */ /* 0x000fe2000000182c */
[----:B------:R-:W2:Y:S01]  /*53a0*/  LDSM.16.MT88.4 R8, [R200+0x6800] ;  /* 0x00680000c808783b */ /* 0x000ea20000004200 */
[----:B-1----:R-:W-:-:S06]  /*53b0*/  FFMA.FTZ R3, R232, c[0x0][0x2d0], -R2 ;  /* 0x0000b400e8037a23 */ /* 0x002fcc0000010802 */
[C---:B------:R-:W-:Y:S01]  /*53c0*/  HMMA.16816.F32 R44, R4.reuse, R20, R28 ;  /* 0x00000014042c723c */ /* 0x040fe2000000181c */
[----:B------:R-:W-:Y:S01]  /*53d0*/  IMAD.MOV.U32 R232, RZ, RZ, R125 ;  /* 0x000000ffffe87224 */ /* 0x000fe200078e007d */
[----:B------:R1:W3:Y:S06]  /*53e0*/  MUFU.EX2 R137, R3 ;  /* 0x0000000300897308 */ /* 0x0002ec0000000800 */
[C---:B------:R-:W-:Y:S01]  /*53f0*/  HMMA.16816.F32 R88, R4.reuse, R22, R96 ;  /* 0x000000160458723c */ /* 0x040fe20000001860 */
[----:B------:R-:W4:Y:S07]  /*5400*/  LDSM.16.MT88.4 R20, [R204+0x6800] ;  /* 0x00680000cc14783b */ /* 0x000f2e0000004200 */
[----:B-----5:R-:W-:Y:S01]  /*5410*/  HMMA.16816.F32 R92, R4, R12, R92 ;  /* 0x0000000c045c723c */ /* 0x020fe2000000185c */
        /* <DEDUP_REMOVED lines=19> */
[----:B------:R-:W-:Y:S01]  /*5550*/  LDSM.16.MT88.4 R76, [R200+0x3800] ;  /* 0x00380000c84c783b */ /* 0x000fe20000004200 */
[----:B------:R1:W4:Y:S06]  /*5560*/  MUFU.EX2 R71, R3 ;  /* 0x0000000300477308 */ /* 0x00032c0000000800 */
        /* <DEDUP_REMOVED lines=13> */
[----:B------:R-:W-:-:S06]  /*5640*/  FFMA.FTZ R3, R116, c[0x0][0x2d0], -R2 ;  /* 0x0000b40074037a23 */ /* 0x000fcc0000010802 */
[C---:B--2---:R-:W-:Y:S08]  /*5650*/  HMMA.16816.F32 R72, R4.reuse, R8, R72 ;  /* 0x000000080448723c */ /* 0x044ff00000001848 */
[C---:B------:R-:W-:Y:S01]  /*5660*/  HMMA.16816.F32 R56, R4.reuse, R10, R56 ;  /* 0x0000000a0438723c */ /* 0x040fe20000001838 */
[----:B------:R-:W1:Y:S07]  /*5670*/  LDSM.16.MT88.4 R8, [R200+0x7000] ;  /* 0x00700000c808783b */ /* 0x000e6e0000004200 */
[C---:B------:R-:W-:Y:S08]  /*5680*/  HMMA.16816.F32 R44, R4.reuse, R20, R44 ;  /* 0x00000014042c723c */ /* 0x040ff0000000182c */
[C---:B------:R-:W-:Y:S01]  /*5690*/  HMMA.16816.F32 R48, R4.reuse, R22, R88 ;  /* 0x000000160430723c */ /* 0x040fe20000001858 */
[----:B------:R-:W2:Y:S07]  /*56a0*/  LDSM.16.MT88.4 R20, [R204+0x7000] ;  /* 0x00700000cc14783b */ /* 0x000eae0000004200 */
[C---:B------:R-:W-:Y:S08]  /*56b0*/  HMMA.16816.F32 R88, R4.reuse, R16, R96 ;  /* 0x000000100458723c */ /* 0x040ff00000001860 */
[C---:B------:R-:W-:Y:S01]  /*56c0*/  HMMA.16816.F32 R52, R4.reuse, R18, R100 ;  /* 0x000000120434723c */ /* 0x040fe20000001864 */
[----:B------:R-:W-:Y:S07]  /*56d0*/  LDSM.16.MT88.4 R100, [R206+0x3800] ;  /* 0x00380000ce64783b */ /* 0x000fee0000004200 */
[C---:B------:R-:W-:Y:S01]  /*56e0*/  HMMA.16816.F32 R96, R4.reuse, R12, R92 ;  /* 0x0000000c0460723c */ /* 0x040fe2000000185c */
[----:B------:R-:W-:Y:S07]  /*56f0*/  LDSM.16.MT88.4 R92, [R203+0x3800] ;  /* 0x00380000cb5c783b */ /* 0x000fee0000004200 */
[C---:B-1----:R-:W-:Y:S08]  /*5700*/  HMMA.16816.F32 R112, R4.reuse, R8, R80 ;  /* 0x000000080470723c */ /* 0x042ff00000001850 */
[C---:B------:R-:W-:Y:S01]  /*5710*/  HMMA.16816.F32 R64, R4.reuse, R10, R64 ;  /* 0x0000000a0440723c */ /* 0x040fe20000001840 */
[----:B------:R-:W1:Y:S07]  /*5720*/  LDSM.16.MT88.4 R8, [R203+0x7000] ;  /* 0x00700000cb08783b */ /* 0x000e6e0000004200 */
[C---:B--2---:R-:W-:Y:S01]  /*5730*/  HMMA.16816.F32 R60, R4.reuse, R20, R60 ;  /* 0x00000014043c723c */ /* 0x044fe2000000183c */
[----:B------:R2:W-:Y:S07]  /*5740*/  MUFU.EX2 R20, R3 ;  /* 0x0000000300147308 */ /* 0x0005ee0000000800 */
[C---:B------:R-:W-:Y:S01]  /*5750*/  HMMA.16816.F32 R104, R4.reuse, R14, R84 ;  /* 0x0000000e0468723c */ /* 0x040fe20000001854 */
[----:B------:R-:W3:Y:S04]  /*5760*/  LDSM.16.MT88.4 R12, [R206+0x7000] ;  /* 0x00700000ce0c783b */ /* 0x000ee80000004200 */
[----:B------:R-:W-:Y:S03]  /*5770*/  LDSM.16.MT88.4 R84, [R204+0x3800] ;  /* 0x00380000cc54783b */ /* 0x000fe60000004200 */
[----:B------:R-:W-:Y:S01]  /*5780*/  HMMA.16816.F32 R40, R4, R22, R40 ;  /* 0x000000160428723c */ /* 0x000fe20000001828 */
[----:B--2---:R-:W-:-:S04]  /*5790*/  FFMA.FTZ R3, R117, c[0x0][0x2d0], -R2 ;  /* 0x0000b40075037a23 */ /* 0x004fc80000010802 */
[----:B------:R2:W4:Y:S03]  /*57a0*/  MUFU.EX2 R17, R3 ;  /* 0x0000000300117308 */ /* 0x0005260000000800 */
[C---:B-1----:R-:W-:Y:S01]  /*57b0*/  HMMA.16816.F32 R28, R4.reuse, R8, R28 ;  /* 0x00000008041c723c */ /* 0x042fe2000000181c */
[--C-:B--2---:R-:W-:Y:S01]  /*57c0*/  FFMA.FTZ R3, R118, c[0x0][0x2d0], -R2.reuse ;  /* 0x0000b40076037a23 */ /* 0x104fe20000010802 */
[----:B----4-:R-:W-:Y:S01]  /*57d0*/  F2FP.PACK_AB R132, R17, R20 ;  /* 0x000000141184723e */ /* 0x010fe200000000ff */
[----:B------:R-:W-:Y:S02]  /*57e0*/  FFMA.FTZ R2, R241, c[0x0][0x2d0], -R2 ;  /* 0x0000b400f1027a23 */ /* 0x000fe40000010802 */
[----:B------:R1:W-:Y:S03]  /*57f0*/  MUFU.EX2 R19, R3 ;  /* 0x0000000300137308 */ /* 0x0003e60000000800 */
[----:B------:R-:W-:Y:S01]  /*5800*/  HMMA.16816.F32 R24, R4, R10, R24 ;  /* 0x0000000a0418723c */ /* 0x000fe20000001818 */
[----:B------:R-:W-:-:S02]  /*5810*/  IMAD.MOV.U32 R118, RZ, RZ, R111 ;  /* 0x000000ffff767224 */ /* 0x000fc400078e006f */
[----:B------:R-:W2:Y:S02]  /*5820*/  LDSM.16.MT88.4 R108, [R200+0x7800] ;  /* 0x00780000c86c783b */ /* 0x000ea40000004200 */
[----:B------:R4:W5:Y:S03]  /*5830*/  MUFU.EX2 R18, R2 ;  /* 0x0000000200127308 */ /* 0x0009660000000800 */
[----:B---3--:R-:W-:Y:S01]  /*5840*/  HMMA.16816.F32 R36, R4, R12, R36 ;  /* 0x0000000c0424723c */ /* 0x008fe20000001824 */
[----:B-1----:R-:W-:-:S07]  /*5850*/  FADD.FTZ R3, R238, R235 ;  /* 0x000000ebee037221 */ /* 0x002fce0000010000 */
[----:B------:R-:W-:Y:S01]  /*5860*/  HMMA.16816.F32 R32, R4, R14, R32 ;  /* 0x0000000e0420723c */ /* 0x000fe20000001820 */
[----:B------:R-:W-:Y:S01]  /*5870*/  LDSM.16.MT88.4 R12, [R206+0x7800] ;  /* 0x00780000ce0c783b */ /* 0x000fe20000004200 */
[----:B----4-:R-:W-:Y:S01]  /*5880*/  FFMA.FTZ R2, R240, c[0x0][0x2d0], -R0 ;  /* 0x0000b400f0027a23 */ /* 0x010fe20000010800 */
[----:B-----5:R-:W-:-:S04]  /*5890*/  F2FP.PACK_AB R134, R18, R19 ;  /* 0x000000131286723e */ /* 0x020fc800000000ff */
[----:B------:R-:W-:Y:S01]  /*58a0*/  IMAD.MOV.U32 R5, RZ, RZ, c[0x0][0x168] ;  /* 0x00005a00ff057624 */ /* 0x000fe200078e00ff */
[----:B------:R1:W-:Y:S02]  /*58b0*/  MUFU.EX2 R16, R2 ;  /* 0x0000000200107308 */ /* 0x0003e40000000800 */
[----:B-1----:R-:W-:-:S06]  /*58c0*/  FFMA.FTZ R2, R239, c[0x0][0x2d0], -R0 ;  /* 0x0000b400ef027a23 */ /* 0x002fcc0000010800 */
[----:B------:R1:W3:Y:S02]  /*58d0*/  MUFU.EX2 R9, R2 ;  /* 0x0000000200097308 */ /* 0x0002e40000000800 */
[--C-:B-1----:R-:W-:Y:S01]  /*58e0*/  FFMA.FTZ R2, R245, c[0x0][0x2d0], -R0.reuse ;  /* 0x0000b400f5027a23 */ /* 0x102fe20000010800 */
[----:B---3--:R-:W-:Y:S01]  /*58f0*/  F2FP.PACK_AB R133, R9, R16 ;  /* 0x000000100985723e */ /* 0x008fe200000000ff */
[----:B------:R-:W-:-:S04]  /*5900*/  FFMA.FTZ R0, R244, c[0x0][0x2d0], -R0 ;  /* 0x0000b400f4007a23 */ /* 0x000fc80000010800 */
[----:B------:R1:W-:Y:S08]  /*5910*/  MUFU.EX2 R10, R2 ;  /* 0x00000002000a7308 */ /* 0x0003f00000000800 */
        /* <DEDUP_REMOVED lines=12> */
[----:B------:R-:W-:Y:S01]  /*59e0*/  FADD.FTZ R2, R248, R2 ;  /* 0x00000002f8027221 */ /* 0x000fe20000010000 */
[----:B------:R-:W1:Y:S01]  /*59f0*/  LDSM.16.MT88.4 R116, [R204+0x7800] ;  /* 0x00780000cc74783b */ /* 0x000e620000004200 */
[----:B------:R-:W-:Y:S01]  /*5a00*/  FADD.FTZ R0, R251, R0 ;  /* 0x00000000fb007221 */ /* 0x000fe20000010000 */
[C---:B------:R-:W-:Y:S01]  /*5a10*/  HMMA.16816.F32 R100, R132.reuse, R102, R104 ;  /* 0x000000668464723c */ /* 0x040fe20000001868 */
[----:B------:R-:W-:Y:S02]  /*5a20*/  FADD.FTZ R2, R250, R2 ;  /* 0x00000002fa027221 */ /* 0x000fe40000010000 */
[----:B------:R-:W-:Y:S02]  /*5a30*/  FADD.FTZ R0, R126, R0 ;  /* 0x000000007e007221 */ /* 0x000fe40000010000 */
[----:B------:R-:W-:Y:S01]  /*5a40*/  FADD.FTZ R2, R197, R2 ;  /* 0x00000002c5027221 */ /* 0x000fe20000010000 */
[----:B------:R-:W3:Y:S01]  /*5a50*/  LDSM.16.MT88.4 R124, [R203+0x7800] ;  /* 0x00780000cb7c783b */ /* 0x000ee20000004200 */
[----:B------:R-:W-:Y:S01]  /*5a60*/  FADD.FTZ R0, R198, R0 ;  /* 0x00000000c6007221 */ /* 0x000fe20000010000 */
[----:B--2---:R-:W-:Y:S01]  /*5a70*/  HMMA.16816.F32 R104, R132, R108, R112 ;  /* 0x0000006c8468723c */ /* 0x004fe20000001870 */
[----:B------:R-:W-:-:S02]  /*5a80*/  FADD.FTZ R2, R195, R2 ;  /* 0x00000002c3027221 */ /* 0x000fc40000010000 */
[----:B------:R-:W-:Y:S01]  /*5a90*/  FADD.FTZ R0, R229, R0 ;  /* 0x00000000e5007221 */ /* 0x000fe20000010000 */
[----:B------:R-:W-:Y:S01]  /*5aa0*/  IADD3 R229, R231, -0x2, RZ ;  /* 0xfffffffee7e57810 */ /* 0x000fe20007ffe0ff */
        /* <DEDUP_REMOVED lines=29> */
[----:B------:R-:W-:Y:S02]  /*5c80*/  FADD.FTZ R4, R150, R0 ;  /* 0x0000000096047221 */ /* 0x000fe40000010000 */
[----:B------:R-:W-:Y:S01]  /*5c90*/  FADD.FTZ R3, R148, R3 ;  /* 0x0000000394037221 */ /* 0x000fe20000010000 */
[C---:B---3--:R-:W-:Y:S01]  /*5ca0*/  HMMA.16816.F32 R120, R132.reuse, R124, R28 ;  /* 0x0000007c8478723c */ /* 0x048fe2000000181c */
[----:B------:R-:W-:Y:S02]  /*5cb0*/  FADD.FTZ R4, R152, R4 ;  /* 0x0000000498047221 */ /* 0x000fe40000010000 */
[----:B------:R-:W-:Y:S01]  /*5cc0*/  IMAD.MOV.U32 R0, RZ, RZ, R232 ;  /* 0x000000ffff007224 */ /* 0x000fe200078e00e8 */
[----:B------:R-:W-:Y:S01]  /*5cd0*/  @P4 SHF.R.U32.HI R0, RZ, c[0x0][0x2cc], R2 ;  /* 0x0000b300ff004a19 */ /* 0x000fe20000011602 */
[----:B------:R-:W-:Y:S02]  /*5ce0*/  FADD.FTZ R3, R130, R3 ;  /* 0x0000000382037221 */ /* 0x000fe40000010000 */
[----:B------:R-:W-:Y:S01]  /*5cf0*/  FADD.FTZ R2, R151, R4 ;  /* 0x0000000497027221 */ /* 0x000fe20000010000 */
[----:B------:R-:W-:Y:S01]  /*5d00*/  IADD3 R0, R0, c[0x0][0x1d0], -R5 ;  /* 0x0000740000007a10 */ /* 0x000fe20007ffe805 */
[----:B------:R-:W-:Y:S01]  /*5d10*/  FADD.FTZ R3, R131, R3 ;  /* 0x0000000383037221 */ /* 0x000fe20000010000 */
[----:B------:R-:W-:Y:S01]  /*5d20*/  HMMA.16816.F32 R92, R132, R94, R52 ;  /* 0x0000005e845c723c */ /* 0x000fe20000001834 */
[----:B------:R-:W-:-:S02]  /*5d30*/  FADD.FTZ R4, R129, R2 ;  /* 0x0000000281047221 */ /* 0x000fc40000010000 */
[----:B------:R-:W-:Y:S02]  /*5d40*/  FADD.FTZ R2, R128, R3 ;  /* 0x0000000380027221 */ /* 0x000fe40000010000 */
[----:B------:R-:W-:Y:S01]  /*5d50*/  FADD.FTZ R3, R137, R4 ;  /* 0x0000000489037221 */ /* 0x000fe20000010000 */
[----:B------:R-:W-:Y:S01]  /*5d60*/  SHF.R.S32.HI R4, RZ, 0x1f, R0 ;  /* 0x0000001fff047819 */ /* 0x000fe20000011400 */
[----:B------:R-:W-:Y:S01]  /*5d70*/  FADD.FTZ R2, R71, R2 ;  /* 0x0000000247027221 */ /* 0x000fe20000010000 */
[C---:B------:R-:W-:Y:S01]  /*5d80*/  HMMA.16816.F32 R108, R132.reuse, R110, R64 ;  /* 0x0000006e846c723c */ /* 0x040fe20000001840 */
[----:B------:R-:W-:Y:S01]  /*5d90*/  FADD.FTZ R3, R139, R3 ;  /* 0x000000038b037221 */ /* 0x000fe20000010000 */
[----:B------:R-:W-:Y:S01]  /*5da0*/  LEA.HI R4, R4, R0, RZ, 0x7 ;  /* 0x0000000004047211 */ /* 0x000fe200078f38ff */
[----:B------:R-:W-:Y:S02]  /*5db0*/  FADD.FTZ R0, R70, R2 ;  /* 0x0000000246007221 */ /* 0x000fe40000010000 */
[----:B------:R-:W-:Y:S01]  /*5dc0*/  FADD.FTZ R2, R138, R3 ;  /* 0x000000038a027221 */ /* 0x000fe20000010000 */
[----:B------:R-:W-:Y:S01]  /*5dd0*/  SHF.R.S32.HI R3, RZ, 0x7, R4 ;  /* 0x00000007ff037819 */ /* 0x000fe20000011404 */
[----:B------:R-:W-:Y:S01]  /*5de0*/  FADD.FTZ R0, R136, R0 ;  /* 0x0000000088007221 */ /* 0x000fe20000010000 */
[----:B------:R-:W-:Y:S01]  /*5df0*/  HMMA.16816.F32 R116, R132, R118, R40 ;  /* 0x000000768474723c */ /* 0x000fe20000001828 */
[----:B------:R-:W-:Y:S01]  /*5e00*/  FADD.FTZ R2, R20, R2 ;  /* 0x0000000214027221 */ /* 0x000fe20000010000 */
[----:B------:R-:W-:Y:S01]  /*5e10*/  IMNMX R3, RZ, R3, !PT ;  /* 0x00000003ff037217 */ /* 0x000fe20007800200 */
[----:B------:R-:W-:-:S02]  /*5e20*/  FADD.FTZ R0, R16, R0 ;  /* 0x0000000010007221 */ /* 0x000fc40000010000 */
[----:B------:R-:W-:Y:S01]  /*5e30*/  FADD.FTZ R2, R17, R2 ;  /* 0x0000000211027221 */ /* 0x000fe20000010000 */
[----:B------:R-:W-:Y:S01]  /*5e40*/  ISETP.GE.AND P0, PT, R229, R3, PT ;  /* 0x00000003e500720c */ /* 0x000fe20003f06270 */
[----:B------:R-:W-:Y:S01]  /*5e50*/  FADD.FTZ R0, R9, R0 ;  /* 0x0000000009007221 */ /* 0x000fe20000010000 */
[----:B------:R1:W-:Y:S01]  /*5e60*/  STL [R1], R3 ;  /* 0x0000000301007387 */ /* 0x0003e20000100800 */
[----:B------:R-:W-:Y:S01]  /*5e70*/  FADD.FTZ R2, R19, R2 ;  /* 0x0000000213027221 */ /* 0x000fe20000010000 */
[----:B------:R-:W-:Y:S01]  /*5e80*/  HMMA.16816.F32 R124, R132, R126, R24 ;  /* 0x0000007e847c723c */ /* 0x000fe20000001818 */
[----:B------:R-:W-:Y:S02]  /*5e90*/  FADD.FTZ R0, R10, R0 ;  /* 0x000000000a007221 */ /* 0x000fe40000010000 */
[----:B------:R-:W-:Y:S02]  /*5ea0*/  FADD.FTZ R2, R18, R2 ;  /* 0x0000000212027221 */ /* 0x000fe40000010000 */
[----:B------:R-:W-:-:S03]  /*5eb0*/  FADD.FTZ R0, R8, R0 ;  /* 0x0000000008007221 */ /* 0x000fc60000010000 */
[C---:B------:R-:W-:Y:S02]  /*5ec0*/  HMMA.16816.F32 R128, R132.reuse, R12, R36 ;  /* 0x0000000c8480723c */ /* 0x040fe40000001824 */
[----:B------:R1:W-:Y:S04]  /*5ed0*/  STL [R1+0x10], R0 ;  /* 0x0000100001007387 */ /* 0x0003e80000100800 */
[----:B------:R1:W-:Y:S02]  /*5ee0*/  STL [R1+0x4], R2 ;  /* 0x0000040201007387 */ /* 0x0003e40000100800 */
[----:B------:R-:W-:Y:S01]  /*5ef0*/  HMMA.16816.F32 R132, R132, R14, R32 ;  /* 0x0000000e8484723c */ /* 0x000fe20000001820 */
[----:B------:R-:W-:Y:S01]  /*5f00*/  @!UPT UIADD3 URZ, URZ, URZ, URZ ;  /* 0x0000003f3f3ff290 */ /* 0x000fe2000fffe03f */
[----:B------:R-:W-:Y:S11]  /*5f10*/  @!P0 BRA `(.L_x_443) ;  /* 0x000048c000008947 */ /* 0x000ff60003800000 */
[----:B------:R-:W-:Y:S02]  /*5f20*/  MOV R70, R68 ;  /* 0x0000004400467202 */ /* 0x000fe40000000f00 */
[----:B-1----:R-:W-:-:S02]  /*5f30*/  MOV R3, R69 ;  /* 0x0000004500037202 */ /* 0x002fc40000000f00 */
[----:B------:R-:W-:-:S07]  /*5f40*/  MOV R192, R229 ;  /* 0x000000e500c07202 */ /* 0x000fce0000000f00 */
.L_x_444:
[----:B------:R-:W2:Y:S01]  /*5f50*/  LDL.64 R170, [R1+0x20] ;  /* 0x0000200001aa7983 */ /* 0x000ea20000100a00 */
[----:B------:R-:W-:Y:S04]  /*5f60*/  DEPBAR.LE SB0, 0x0 ;  /* 0x000080000000791a */ /* 0x000fe80000000000 */
[----:B------:R-:W-:Y:S01]  /*5f70*/  WARPSYNC 0xffffffff ;  /* 0xffffffff00007948 */ /* 0x000fe20003800000 */
[----:B------:R-:W3:Y:S04]  /*5f80*/  LDL R168, [R1+0x28] ;  /* 0x0000280001a87983 */ /* 0x000ee80000100800 */
[----:B------:R-:W-:Y:S01]  /*5f90*/  BAR.SYNC.DEFER_BLOCKING 0x0 ;  /* 0x0000000000007b1d */ /* 0x000fe20000010000 */
[C---:B------:R-:W-:Y:S02]  /*5fa0*/  ISETP.GE.AND P5, PT, R192.reuse, RZ, PT ;  /* 0x000000ffc000720c */ /* 0x040fe40003fa6270 */
[C---:B------:R-:W-:Y:S11]  /*5fb0*/  IADD3 R229, R192.reuse, -0x1, RZ ;  /* 0xffffffffc0e57810 */ /* 0x040ff60007ffe0ff */
[----:B------:R-:W-:Y:S01]  /*5fc0*/  @P5 SHF.R.S32.HI R0, RZ, 0x1f, R192 ;  /* 0x0000001fff005819 */ /* 0x000fe200000114c0 */
[----:B------:R-:W-:Y:S04]  /*5fd0*/  @P5 IMAD.WIDE.U32 R68, R192, c[0x0][0x208], RZ ;  /* 0x00008200c0445a25 */ /* 0x000fe800078e00ff */
[----:B------:R-:W-:Y:S01]  /*5fe0*/  @P5 IMAD R0, R0, c[0x0][0x208], RZ ;  /* 0x0000820000005a24 */ /* 0x000fe200078e02ff */
[----:B------:R-:W-:Y:S03]  /*5ff0*/  @P5 SHF.L.U32 R2, R68, 0x7, RZ ;  /* 0x0000000744025819 */ /* 0x000fe600000006ff */
[----:B------:R-:W-:Y:S01]  /*6000*/  @P5 IMAD R0, R192, c[0x0][0x20c], R0 ;  /* 0x00008300c0005a24 */ /* 0x000fe200078e0200 */
[----:B------:R-:W3:Y:S03]  /*6010*/  LDL.64 R232, [R1+0x8] ;  /* 0x0000080001e87983 */ /* 0x000ee60000100a00 */
[----:B------:R-:W-:Y:S03]  /*6020*/  @P5 IMAD.IADD R69, R69, 0x1, R0 ;  /* 0x0000000145455824 */ /* 0x000fe600078e0200 */
[----:B------:R-:W1:Y:S02]  /*6030*/  LDSM.16.M88.4 R8, [R201] ;  /* 0x00000000c908783b */ /* 0x000e640000000200 */
[----:B------:R-:W-:Y:S06]  /*6040*/  @P5 SHF.L.U64.HI R68, R68, 0x7, R69 ;  /* 0x0000000744445819 */ /* 0x000fec0000010245 */
[----:B------:R-:W5:Y:S08]  /*6050*/  LDSM.16.M88.4 R16, [R201+0x800] ;  /* 0x00080000c910783b */ /* 0x000f700000000200 */
[----:B------:R-:W5:Y:S08]  /*6060*/  LDSM.16.M88.4 R24, [R201+0x1000] ;  /* 0x00100000c918783b */ /* 0x000f700000000200 */
[----:B------:R-:W5:Y:S08]  /*6070*/  LDSM.16.M88.4 R32, [R201+0x1800] ;  /* 0x00180000c920783b */ /* 0x000f700000000200 */
[----:B------:R-:W5:Y:S01]  /*6080*/  LDSM.16.M88.4 R40, [R201+0x2000] ;  /* 0x00200000c928783b */ /* 0x000f620000000200 */
[C---:B-1----:R-:W-:Y:S07]  /*6090*/  HMMA.16816.F32 R4, R140.reuse, R8, RZ ;  /* 0x000000088c04723c */ /* 0x042fee00000018ff */
[----:B------:R-:W1:Y:S01]  /*60a0*/  LDSM.16.M88.4 R48, [R201+0x2800] ;  /* 0x00280000c930783b */ /* 0x000e620000000200 */
[C---:B------:R-:W-:Y:S07]  /*60b0*/  HMMA.16816.F32 R8, R140.reuse, R10, RZ ;  /* 0x0000000a8c08723c */ /* 0x040fee00000018ff */
[----:B------:R-:W1:Y:S01]  /*60c0*/  LDSM.16.M88.4 R56, [R201+0x3000] ;  /* 0x00300000c938783b */ /* 0x000e620000000200 */
[C---:B-----5:R-:W-:Y:S07]  /*60d0*/  HMMA.16816.F32 R12, R140.reuse, R16, RZ ;  /* 0x000000108c0c723c */ /* 0x060fee00000018ff */
[----:B------:R-:W5:Y:S01]  /*60e0*/  LDSM.16.M88.4 R64, [R201+0x3800] ;  /* 0x00380000c940783b */ /* 0x000f620000000200 */
[C---:B------:R-:W-:Y:S07]  /*60f0*/  HMMA.16816.F32 R16, R140.reuse, R18, RZ ;  /* 0x000000128c10723c */ /* 0x040fee00000018ff */
[----:B------:R-:W1:Y:S01]  /*6100*/  LDSM.16.M88.4 R136, [R207] ;  /* 0x00000000cf88783b */ /* 0x000e620000000200 */
[C---:B------:R-:W-:Y:S07]  /*6110*/  HMMA.16816.F32 R20, R140.reuse, R24, RZ ;  /* 0x000000188c14723c */ /* 0x040fee00000018ff */
[----:B------:R-:W1:Y:S01]  /*6120*/  LDSM.16.M88.4 R148, [R222] ;  /* 0x00000000de94783b */ /* 0x000e620000000200 */
[C---:B------:R-:W-:Y:S07]  /*6130*/  HMMA.16816.F32 R24, R140.reuse, R26, RZ ;  /* 0x0000001a8c18723c */ /* 0x040fee00000018ff */
[----:B------:R-:W5:Y:S01]  /*6140*/  LDSM.16.M88.4 R152, [R221] ;  /* 0x00000000dd98783b */ /* 0x000f620000000200 */
[C---:B------:R-:W-:Y:S07]  /*6150*/  HMMA.16816.F32 R28, R140.reuse, R32, RZ ;  /* 0x000000208c1c723c */ /* 0x040fee00000018ff */
[----:B------:R-:W5:Y:S01]  /*6160*/  LDSM.16.M88.4 R156, [R220] ;  /* 0x00000000dc9c783b */ /* 0x000f620000000200 */
[C---:B------:R-:W-:Y:S07]  /*6170*/  HMMA.16816.F32 R32, R140.reuse, R34, RZ ;  /* 0x000000228c20723c */ /* 0x040fee00000018ff */
[----:B------:R-:W5:Y:S01]  /*6180*/  LDSM.16.M88.4 R160, [R219] ;  /* 0x00000000dba0783b */ /* 0x000f620000000200 */
[C---:B------:R-:W-:Y:S07]  /*6190*/  HMMA.16816.F32 R36, R140.reuse, R40, RZ ;  /* 0x000000288c24723c */ /* 0x040fee00000018ff */
[----:B------:R-:W4:Y:S04]  /*61a0*/  LDL R195, [R1+0x30] ;  /* 0x0000300001c37983 */ /* 0x000f280000100800 */
[----:B------:R-:W4:Y:S01]  /*61b0*/  LDL R194, [R1+0x3c] ;  /* 0x00003c0001c27983 */ /* 0x000f220000100800 */
[C---:B------:R-:W-:Y:S03]  /*61c0*/  HMMA.16816.F32 R40, R140.reuse, R42, RZ ;  /* 0x0000002a8c28723c */ /* 0x040fe600000018ff */
[----:B------:R-:W4:Y:S05]  /*61d0*/  LDL R193, [R1+0x40] ;  /* 0x0000400001c17983 */ /* 0x000f2a0000100800 */
[C---:B-1----:R-:W-:Y:S08]  /*61e0*/  HMMA.16816.F32 R44, R140.reuse, R48, RZ ;  /* 0x000000308c2c723c */ /* 0x042ff000000018ff */
[C---:B------:R-:W-:Y:S08]  /*61f0*/  HMMA.16816.F32 R48, R140.reuse, R50, RZ ;  /* 0x000000328c30723c */ /* 0x040ff000000018ff */
[C---:B------:R-:W-:Y:S08]  /*6200*/  HMMA.16816.F32 R52, R140.reuse, R56, RZ ;  /* 0x000000388c34723c */ /* 0x040ff000000018ff */
[C---:B------:R-:W-:Y:S08]  /*6210*/  HMMA.16816.F32 R56, R140.reuse, R58, RZ ;  /* 0x0000003a8c38723c */ /* 0x040ff000000018ff */
[C---:B-----5:R-:W-:Y:S08]  /*6220*/  HMMA.16816.F32 R60, R140.reuse, R64, RZ ;  /* 0x000000408c3c723c */ /* 0x060ff000000018ff */
[----:B------:R-:W-:Y:S08]  /*6230*/  HMMA.16816.F32 R64, R140, R66, RZ ;  /* 0x000000428c40723c */ /* 0x000ff000000018ff */
[C---:B------:R-:W-:Y:S08]  /*6240*/  HMMA.16816.F32 R4, R144.reuse, R136, R4 ;  /* 0x000000889004723c */ /* 0x040ff00000001804 */
[C---:B------:R-:W-:Y:S01]  /*6250*/  HMMA.16816.F32 R8, R144.reuse, R138, R8 ;  /* 0x0000008a9008723c */ /* 0x040fe20000001808 */
[----:B------:R-:W1:Y:S07]  /*6260*/  LDSM.16.M88.4 R136, [R218] ;  /* 0x00000000da88783b */ /* 0x000e6e0000000200 */
[C---:B------:R-:W-:Y:S08]  /*6270*/  HMMA.16816.F32 R12, R144.reuse, R148, R12 ;  /* 0x00000094900c723c */ /* 0x040ff0000000180c */
[C---:B------:R-:W-:Y:S01]  /*6280*/  HMMA.16816.F32 R16, R144.reuse, R150, R16 ;  /* 0x000000969010723c */ /* 0x040fe20000001810 */
[----:B------:R-:W5:Y:S07]  /*6290*/  LDSM.16.M88.4 R148, [R217] ;  /* 0x00000000d994783b */ /* 0x000f6e0000000200 */
[C---:B------:R-:W-:Y:S07]  /*62a0*/  HMMA.16816.F32 R20, R144.reuse, R152, R20 ;  /* 0x000000989014723c */ /* 0x040fee0000001814 */
[----:B------:R-:W-:Y:S01]  /*62b0*/  @P5 IMAD.MOV.U32 R152, RZ, RZ, c[0x0][0x208] ;  /* 0x00008200ff985624 */ /* 0x000fe200078e00ff */
[C---:B------:R-:W-:Y:S04]  /*62c0*/  HMMA.16816.F32 R24, R144.reuse, R154, R24 ;  /* 0x0000009a9018723c */ /* 0x040fe80000001818 */
[----:B------:R-:W-:Y:S04]  /*62d0*/  @P5 IMAD.SHL.U32 R71, R152, 0x40, RZ ;  /* 0x0000004098475824 */ /* 0x000fe800078e00ff */
[C---:B------:R-:W-:Y:S08]  /*62e0*/  HMMA.16816.F32 R28, R144.reuse, R156, R28 ;  /* 0x0000009c901c723c */ /* 0x040ff0000000181c */
[C---:B------:R-:W-:Y:S08]  /*62f0*/  HMMA.16816.F32 R32, R144.reuse, R158, R32 ;  /* 0x0000009e9020723c */ /* 0x040ff00000001820 */
[C---:B------:R-:W-:Y:S08]  /*6300*/  HMMA.16816.F32 R36, R144.reuse, R160, R36 ;  /* 0x000000a09024723c */ /* 0x040ff00000001824 */
[C---:B------:R-:W-:Y:S08]  /*6310*/  HMMA.16816.F32 R40, R144.reuse, R162, R40 ;  /* 0x000000a29028723c */ /* 0x040ff00000001828 */
[C---:B-1----:R-:W-:Y:S08]  /*6320*/  HMMA.16816.F32 R44, R144.reuse, R136, R44 ;  /* 0x00000088902c723c */ /* 0x042ff0000000182c */
[C---:B------:R-:W-:Y:S04]  /*6330*/  HMMA.16816.F32 R48, R144.reuse, R138, R48 ;  /* 0x0000008a9030723c */ /* 0x040fe80000001830 */
[----:B--2---:R-:W-:Y:S04]  /*6340*/  @P5 IADD3 R0, P1, R2, R170, RZ ;  /* 0x000000aa02005210 */ /* 0x004fe80007f3e0ff */
[C---:B-----5:R-:W-:Y:S04]  /*6350*/  HMMA.16816.F32 R52, R144.reuse, R148, R52 ;  /* 0x000000949034723c */ /* 0x060fe80000001834 */
[----:B------:R-:W-:Y:S02]  /*6360*/  @P5 LEA R158, P0, R0, c[0x0][0x1f8], 0x1 ;  /* 0x00007e00009e5a11 */ /* 0x000fe400078008ff */
[----:B---3--:R-:W-:Y:S02]  /*6370*/  @P5 IADD3.X R69, R68, R168, RZ, P1, !PT ;  /* 0x000000a844455210 */ /* 0x008fe40000ffe4ff */
[C---:B------:R-:W-:Y:S04]  /*6380*/  HMMA.16816.F32 R56, R144.reuse, R150, R56 ;  /* 0x000000969038723c */ /* 0x040fe80000001838 */
[----:B------:R-:W-:Y:S02]  /*6390*/  @P5 LEA.HI.X R159, R0, c[0x0][0x1fc], R69, 0x1, P0 ;  /* 0x00007f00009f5a11 */ /* 0x000fe400000f0c45 */
[----:B------:R-:W-:Y:S02]  /*63a0*/  @P5 IADD3 R0, P3, P2, R2, 0x40, R170 ;  /* 0x0000004002005810 */ /* 0x000fe40007a7e0aa */
[----:B------:R-:W-:Y:S04]  /*63b0*/  @P5 MOV R2, 0x6 ;  /* 0x0000000600025802 */ /* 0x000fe80000000f00 */
[----:B------:R-:W-:Y:S02]  /*63c0*/  @P5 SHF.L.U64.HI R2, R152, R2, c[0x0][0x20c] ;  /* 0x0000830098025619 */ /* 0x000fe40000010202 */
[----:B------:R-:W1:Y:S01]  /*63d0*/  LDSM.16.M88.4 R152, [R216] ;  /* 0x00000000d898783b */ /* 0x000e620000000200 */
[----:B------:R-:W-:Y:S02]  /*63e0*/  @P5 LEA R160, P1, R0, c[0x0][0x1f8], 0x1 ;  /* 0x00007e0000a05a11 */ /* 0x000fe400078208ff */
[----:B------:R-:W-:Y:S02]  /*63f0*/  @P5 IADD3.X R69, R68, RZ, R168, P3, P2 ;  /* 0x000000ff44455210 */ /* 0x000fe40001fe44a8 */
[-C--:B------:R-:W-:Y:S02]  /*6400*/  @P5 IADD3 R68, P2, R158, R71.reuse, RZ ;  /* 0x000000479e445210 */ /* 0x080fe40007f5e0ff */
[----:B------:R-:W-:Y:S02]  /*6410*/  @P5 LEA.HI.X R161, R0, c[0x0][0x1fc], R69, 0x1, P1 ;  /* 0x00007f0000a15a11 */ /* 0x000fe400008f0c45 */
[----:B------:R-:W-:Y:S02]  /*6420*/  @P5 ISETP.GE.AND P0, PT, R232, c[0x0][0x1d4], PT ;  /* 0x00007500e8005a0c */ /* 0x000fe40003f06270 */
[-C--:B------:R-:W-:Y:S02]  /*6430*/  @P5 IADD3.X R69, R159, R2.reuse, RZ, P2, !PT ;  /* 0x000000029f455210 */ /* 0x080fe400017fe4ff */
[-C--:B------:R-:W-:Y:S04]  /*6440*/  @P5 IADD3 R156, P1, R68, R71.reuse, RZ ;  /* 0x00000047449c5210 */ /* 0x080fe80007f3e0ff */
[----:B------:R-:W-:Y:S01]  /*6450*/  @P5 IADD3 R136, P2, R156, R71, RZ ;  /* 0x000000479c885210 */ /* 0x000fe20007f5e0ff */
[----:B------:R-:W-:Y:S04]  /*6460*/  @P5 IMAD.X R157, R69, 0x1, R2, P1 ;  /* 0x00000001459d5824 */ /* 0x000fe800008e0602 */
[----:B------:R-:W-:Y:S01]  /*6470*/  @!PT LDS RZ, [RZ] ;  /* 0x00000000fffff984 */ /* 0x000fe20000000800 */
[----:B------:R-:W-:Y:S01]  /*6480*/  @!PT LDS RZ, [RZ] ;  /* 0x00000000fffff984 */ /* 0x000fe20000000800 */
[----:B------:R-:W-:Y:S01]  /*6490*/  @!PT LDS RZ, [RZ] ;  /* 0x00000000fffff984 */ /* 0x000fe20000000800 */
[----:B------:R2:W-:Y:S01]  /*64a0*/  @P5 LDGSTS.E.BYPASS.LTC128B.128 [R228+0x100], [R158.64], !P0 ;  /* 0x001000009ee45fae */ /* 0x0005e2000c101d46 */
[----:B------:R-:W-:Y:S07]  /*64b0*/  @P5 IADD3.X R137, R157, R2, RZ, P2, !PT ;  /* 0x000000029d895210 */ /* 0x000fee00017fe4ff */
[----:B------:R3:W-:Y:S08]  /*64c0*/  @P5 LDGSTS.E.BYPASS.LTC128B.128 [R228+0x4100], [R160.64], !P6 ;  /* 0x04100000a0e45fae */ /* 0x0007f0000f101d46 */
[----:B------:R5:W-:Y:S01]  /*64d0*/  @P5 LDGSTS.E.BYPASS.LTC128B.128 [R228+0x1100], [R68.64], !P0 ;  /* 0x0110000044e45fae */ /* 0x000be2000c101d46 */
[C---:B-1----:R-:W-:Y:S07]  /*64e0*/  HMMA.16816.F32 R60, R144.reuse, R152, R60 ;  /* 0x00000098903c723c */ /* 0x042fee000000183c */
[----:B------:R5:W-:Y:S01]  /*64f0*/  @P5 LDGSTS.E.BYPASS.LTC128B.128 [R228+0x5100], [R68.64+0x80], !P6 ;  /* 0x0510008044e45fae */ /* 0x000be2000f101d46 */
[----:B------:R-:W-:Y:S07]  /*6500*/  HMMA.16816.F32 R64, R144, R154, R64 ;  /* 0x0000009a9040723c */ /* 0x000fee0000001840 */
[----:B------:R2:W-:Y:S08]  /*6510*/  @P5 LDGSTS.E.BYPASS.LTC128B.128 [R228+0x2100], [R156.64], !P0 ;  /* 0x021000009ce45fae */ /* 0x0005f0000c101d46 */
[----:B------:R2:W-:Y:S08]  /*6520*/  @P5 LDGSTS.E.BYPASS.LTC128B.128 [R228+0x6100], [R156.64+0x80], !P6 ;  /* 0x061000809ce45fae */ /* 0x0005f0000f101d46 */
[----:B------:R1:W-:Y:S08]  /*6530*/  @P5 LDGSTS.E.BYPASS.LTC128B.128 [R228+0x3100], [R136.64], !P0 ;  /* 0x0310000088e45fae */ /* 0x0003f0000c101d46 */
[----:B------:R1:W-:Y:S08]  /*6540*/  @P5 LDGSTS.E.BYPASS.LTC128B.128 [R228+0x7100], [R136.64+0x80], !P6 ;  /* 0x0710008088e45fae */ /* 0x0003f0000f101d46 */
[----:B---3--:R-:W-:Y:S08]  /*6550*/  LDSM.16.M88.4 R160, [R205+0x1000] ;  /* 0x00100000cda0783b */ /* 0x008ff00000000200 */
[----:B--2---:R-:W-:Y:S08]  /*6560*/  LDSM.16.M88.4 R156, [R205+0x800] ;  /* 0x00080000cd9c783b */ /* 0x004ff00000000200 */
[----:B------:R-:W-:Y:S08]  /*6570*/  LDSM.16.M88.4 R168, [R205+0x1800] ;  /* 0x00180000cda8783b */ /* 0x000ff00000000200 */
[----:B-1----:R-:W1:Y:S08]  /*6580*/  LDSM.16.M88.4 R136, [R205] ;  /* 0x00000000cd88783b */ /* 0x002e700000000200 */
[----:B------:R-:W0:Y:S01]  /*6590*/  LDGDEPBAR ;  /* 0x00000000000079af */ /* 0x000e220000000000 */
[----:B----4-:R-:W-:Y:S07]  /*65a0*/  IMAD.IADD R0, R194, 0x1, R195 ;  /* 0x00000001c2007824 */ /* 0x010fee00078e02c3 */
[----:B------:R-:W2:Y:S01]  /*65b0*/  LDSM.16.M88.4 R148, [R205+0x2000] ;  /* 0x00200000cd94783b */ /* 0x000ea20000000200 */
[----:B------:R-:W-:Y:S05]  /*65c0*/  @P4 IMAD.HI.U32 R2, R0, c[0x0][0x2c8], RZ ;  /* 0x0000b20000024a27 */ /* 0x000fea00078e00ff */
[----:B------:R-:W-:Y:S02]  /*65d0*/  @P4 SHF.R.U32.HI R0, RZ, c[0x0][0x2cc], R2 ;  /* 0x0000b300ff004a19 */ /* 0x000fe40000011602 */
[----:B------:R-:W-:Y:S08]  /*65e0*/  LDSM.16.M88.4 R152, [R205+0x3000] ;  /* 0x00300000cd98783b */ /* 0x000ff00000000200 */
[----:B------:R-:W-:Y:S01]  /*65f0*/  SHFL.IDX PT, R2, R0, RZ, 0x1c1f ;  /* 0x001c1fff00027589 */ /* 0x000fe200000e0000 */
[C---:B-1----:R-:W-:Y:S08]  /*6600*/  HMMA.16816.F32 R4, R164.reuse, R136, R4 ;  /* 0x00000088a404723c */ /* 0x042ff00000001804 */
[C---:B------:R-:W-:Y:S01]  /*6610*/  HMMA.16816.F32 R8, R164.reuse, R138, R8 ;  /* 0x0000008aa408723c */ /* 0x040fe20000001808 */
[----:B------:R-:W1:Y:S07]  /*6620*/  LDSM.16.M88.4 R136, [R205+0x2800] ;  /* 0x00280000cd88783b */ /* 0x000e6e0000000200 */
[C---:B------:R-:W-:Y:S08]  /*6630*/  HMMA.16816.F32 R12, R164.reuse, R156, R12 ;  /* 0x0000009ca40c723c */ /* 0x040ff0000000180c */
[C---:B------:R-:W-:Y:S01]  /*6640*/  HMMA.16816.F32 R16, R164.reuse, R158, R16 ;  /* 0x0000009ea410723c */ /* 0x040fe20000001810 */
[----:B------:R-:W3:Y:S07]  /*6650*/  LDSM.16.M88.4 R156, [R205+0x3800] ;  /* 0x00380000cd9c783b */ /* 0x000eee0000000200 */
[C---:B------:R-:W-:Y:S08]  /*6660*/  HMMA.16816.F32 R20, R164.reuse, R160, R20 ;  /* 0x000000a0a414723c */ /* 0x040ff00000001814 */
[C---:B------:R-:W-:Y:S01]  /*6670*/  HMMA.16816.F32 R24, R164.reuse, R162, R24 ;  /* 0x000000a2a418723c */ /* 0x040fe20000001818 */
[----:B------:R-:W4:Y:S07]  /*6680*/  LDSM.16.M88.4 R160, [R202] ;  /* 0x00000000caa0783b */ /* 0x000f2e0000000200 */
[C---:B------:R-:W-:Y:S08]  /*6690*/  HMMA.16816.F32 R28, R164.reuse, R168, R28 ;  /* 0x000000a8a41c723c */ /* 0x040ff0000000181c */
[C---:B------:R-:W-:Y:S01]  /*66a0*/  HMMA.16816.F32 R32, R164.reuse, R170, R32 ;  /* 0x000000aaa420723c */ /* 0x040fe20000001820 */
[----:B------:R-:W3:Y:S07]  /*66b0*/  LDSM.16.M88.4 R168, [R202+0x800] ;  /* 0x00080000caa8783b */ /* 0x000eee0000000200 */
[C---:B--2---:R-:W-:Y:S08]  /*66c0*/  HMMA.16816.F32 R36, R164.reuse, R148, R36 ;  /* 0x00000094a424723c */ /* 0x044ff00000001824 */
        /* <DEDUP_REMOVED lines=9> */
[----:B------:R-:W-:Y:S01]  /*6760*/  HMMA.16816.F32 R64, R164, R158, R64 ;  /* 0x0000009ea440723c */ /* 0x000fe20000001840 */
[----:B------:R-:W3:Y:S07]  /*6770*/  LDSM.16.M88.4 R156, [R202+0x2800] ;  /* 0x00280000ca9c783b */ /* 0x000eee0000000200 */
[C---:B----4-:R-:W-:Y:S08]  /*6780*/  HMMA.16816.F32 R4, R172.reuse, R160, R4 ;  /* 0x000000a0ac04723c */ /* 0x050ff00000001804 */
[C---:B------:R-:W-:Y:S01]  /*6790*/  HMMA.16816.F32 R8, R172.reuse, R162, R8 ;  /* 0x000000a2ac08723c */ /* 0x040fe20000001808 */
[----:B------:R-:W4:Y:S07]  /*67a0*/  LDSM.16.M88.4 R160, [R202+0x3000] ;  /* 0x00300000caa0783b */ /* 0x000f2e0000000200 */
        /* <DEDUP_REMOVED lines=15> */
[C---:B----4-:R-:W-:Y:S08]  /*68a0*/  HMMA.16816.F32 R52, R172.reuse, R160, R52 ;  /* 0x000000a0ac34723c */ /* 0x050ff00000001834 */
[C---:B------:R-:W-:Y:S01]  /*68b0*/  HMMA.16816.F32 R56, R172.reuse, R162, R56 ;  /* 0x000000a2ac38723c */ /* 0x040fe20000001838 */
[----:B------:R-:W4:Y:S07]  /*68c0*/  LDSM.16.M88.4 R160, [R201+0x6000] ;  /* 0x00600000c9a0783b */ /* 0x000f2e0000000200 */
[C---:B------:R-:W-:Y:S08]  /*68d0*/  HMMA.16816.F32 R60, R172.reuse, R168, R60 ;  /* 0x000000a8ac3c723c */ /* 0x040ff0000000183c */
[----:B------:R-:W-:Y:S01]  /*68e0*/  HMMA.16816.F32 R64, R172, R170, R64 ;  /* 0x000000aaac40723c */ /* 0x000fe20000001840 */
        /* <DEDUP_REMOVED lines=9> */
[----:B------:R-:W1:Y:S07]  /*6980*/  LDSM.16.M88.4 R152, [R215] ;  /* 0x00000000d798783b */ /* 0x000e6e0000000200 */
[C---:B---3--:R-:W-:Y:S08]  /*6990*/  HMMA.16816.F32 R28, R176.reuse, R156, R28 ;  /* 0x0000009cb01c723c */ /* 0x048ff0000000181c */
[C---:B------:R-:W-:Y:S01]  /*69a0*/  HMMA.16816.F32 R32, R176.reuse, R158, R32 ;  /* 0x0000009eb020723c */ /* 0x040fe20000001820 */
[----:B------:R-:W3:Y:S07]  /*69b0*/  LDSM.16.M88.4 R156, [R214] ;  /* 0x00000000d69c783b */ /* 0x000eee0000000200 */
[C---:B----4-:R-:W-:Y:S08]  /*69c0*/  HMMA.16816.F32 R36, R176.reuse, R160, R36 ;  /* 0x000000a0b024723c */ /* 0x050ff00000001824 */
[C---:B------:R-:W-:Y:S01]  /*69d0*/  HMMA.16816.F32 R40, R176.reuse, R162, R40 ;  /* 0x000000a2b028723c */ /* 0x040fe20000001828 */
[----:B------:R-:W4:Y:S07]  /*69e0*/  LDSM.16.M88.4 R160, [R213] ;  /* 0x00000000d5a0783b */ /* 0x000f2e0000000200 */
[C---:B------:R-:W-:Y:S08]  /*69f0*/  HMMA.16816.F32 R44, R176.reuse, R168, R44 ;  /* 0x000000a8b02c723c */ /* 0x040ff0000000182c */
[C---:B------:R-:W-:Y:S01]  /*6a00*/  HMMA.16816.F32 R48, R176.reuse, R170, R48 ;  /* 0x000000aab030723c */ /* 0x040fe20000001830 */
[----:B------:R-:W3:Y:S07]  /*6a10*/  LDSM.16.M88.4 R168, [R212] ;  /* 0x00000000d4a8783b */ /* 0x000eee0000000200 */
[C---:B--2---:R-:W-:Y:S08]  /*6a20*/  HMMA.16816.F32 R52, R176.reuse, R148, R52 ;  /* 0x00000094b034723c */ /* 0x044ff00000001834 */
[C---:B------:R-:W-:Y:S01]  /*6a30*/  HMMA.16816.F32 R56, R176.reuse, R150, R56 ;  /* 0x00000096b038723c */ /* 0x040fe20000001838 */
[----:B------:R-:W2:Y:S07]  /*6a40*/  LDSM.16.M88.4 R148, [R211] ;  /* 0x00000000d394783b */ /* 0x000eae0000000200 */
[C---:B-1----:R-:W-:Y:S08]  /*6a50*/  HMMA.16816.F32 R60, R176.reuse, R136, R60 ;  /* 0x00000088b03c723c */ /* 0x042ff0000000183c */
[----:B------:R-:W-:Y:S01]  /*6a60*/  HMMA.16816.F32 R64, R176, R138, R64 ;  /* 0x0000008ab040723c */ /* 0x000fe20000001840 */
[----:B------:R-:W1:Y:S07]  /*6a70*/  LDSM.16.M88.4 R136, [R210] ;  /* 0x00000000d288783b */ /* 0x000e6e0000000200 */
        /* <DEDUP_REMOVED lines=37> */
[C---:B------:R-:W-:Y:S08]  /*6cd0*/  HMMA.16816.F32 R40, R184.reuse, R154, R40 ;  /* 0x0000009ab828723c */ /* 0x040ff00000001828 */
[C---:B---3--:R-:W-:Y:S08]  /*6ce0*/  HMMA.16816.F32 R44, R184.reuse, R156, R44 ;  /* 0x0000009cb82c723c */ /* 0x048ff0000000182c */
[C---:B------:R-:W-:Y:S08]  /*6cf0*/  HMMA.16816.F32 R48, R184.reuse, R158, R48 ;  /* 0x0000009eb830723c */ /* 0x040ff00000001830 */
[C---:B----4-:R-:W-:Y:S08]  /*6d00*/  HMMA.16816.F32 R52, R184.reuse, R160, R52 ;  /* 0x000000a0b834723c */ /* 0x050ff00000001834 */
[C---:B------:R-:W-:Y:S08]  /*6d10*/  HMMA.16816.F32 R56, R184.reuse, R162, R56 ;  /* 0x000000a2b838723c */ /* 0x040ff00000001838 */
[C---:B------:R-:W-:Y:S08]  /*6d20*/  HMMA.16816.F32 R60, R184.reuse, R168, R60 ;  /* 0x000000a8b83c723c */ /* 0x040ff0000000183c */
[----:B------:R-:W-:Y:S08]  /*6d30*/  HMMA.16816.F32 R64, R184, R170, R64 ;  /* 0x000000aab840723c */ /* 0x000ff00000001840 */
[C---:B--2---:R-:W-:Y:S08]  /*6d40*/  HMMA.16816.F32 R4, R188.reuse, R148, R4 ;  /* 0x00000094bc04723c */ /* 0x044ff00000001804 */
        /* <DEDUP_REMOVED lines=9> */
[----:B------:R-:W1:Y:S01]  /*6de0*/  MUFU.TANH R156, R5 ;  /* 0x00000005009c7308 */ /* 0x000e620000002400 */
        /* <DEDUP_REMOVED lines=11> */
[----:B------:R2:W-:Y:S01]  /*6ea0*/  MUFU.TANH R154, R7 ;  /* 0x00000007009a7308 */ /* 0x0005e20000002400 */
[----:B------:R-:W-:Y:S09]  /*6eb0*/  FMUL.FTZ R17, R17, c[0x0][0x320] ;  /* 0x0000c80011117a20 */ /* 0x000ff20000410000 */
[----:B------:R-:W-:Y:S10]  /*6ec0*/  MUFU.TANH R153, R8 ;  /* 0x0000000800997308 */ /* 0x000ff40000002400 */
[----:B------:R-:W-:Y:S01]  /*6ed0*/  MUFU.TANH R152, R9 ;  /* 0x0000000900987308 */ /* 0x000fe20000002400 */
[----:B--2---:R-:W2:Y:S09]  /*6ee0*/  LDSM.16.M88.4 R4, [R202+0x5000] ;  /* 0x00500000ca04783b */ /* 0x004eb20000000200 */
[----:B------:R-:W3:Y:S10]  /*6ef0*/  MUFU.TANH R149, R10 ;  /* 0x0000000a00957308 */ /* 0x000ef40000002400 */
[----:B------:R4:W-:Y:S10]  /*6f00*/  MUFU.TANH R148, R11 ;  /* 0x0000000b00947308 */ /* 0x0009f40000002400 */
[----:B------:R-:W-:Y:S10]  /*6f10*/  MUFU.TANH R137, R12 ;  /* 0x0000000c00897308 */ /* 0x000ff40000002400 */
[----:B------:R-:W-:Y:S01]  /*6f20*/  MUFU.TANH R136, R13 ;  /* 0x0000000d00887308 */ /* 0x000fe20000002400 */
[----:B----4-:R-:W4:Y:S01]  /*6f30*/  LDSM.16.M88.4 R8, [R202+0x5800] ;  /* 0x00580000ca08783b */ /* 0x010f220000000200 */
[C---:B--2---:R-:W-:Y:S08]  /*6f40*/  HMMA.16816.F32 R20, R188.reuse, R4, R20 ;  /* 0x00000004bc14723c */ /* 0x044ff00000001814 */
[----:B------:R-:W-:Y:S01]  /*6f50*/  MUFU.TANH R71, R14 ;  /* 0x0000000e00477308 */ /* 0x000fe20000002400 */
[C---:B------:R-:W-:Y:S01]  /*6f60*/  HMMA.16816.F32 R24, R188.reuse, R6, R24 ;  /* 0x00000006bc18723c */ /* 0x040fe20000001818 */
[----:B------:R-:W2:Y:S08]  /*6f70*/  LDSM.16.M88.4 R4, [R202+0x6000] ;  /* 0x00600000ca04783b */ /* 0x000eb00000000200 */
[----:B-----5:R5:W1:Y:S06]  /*6f80*/  MUFU.TANH R69, R15 ;  /* 0x0000000f00457308 */ /* 0x020a6c0000002400 */
[----:B------:R-:W-:Y:S04]  /*6f90*/  FMUL.FTZ R20, R20, c[0x0][0x320] ;  /* 0x0000c80014147a20 */ /* 0x000fe80000410000 */
[----:B------:R1:W-:Y:S01]  /*6fa0*/  MUFU.TANH R68, R16 ;  /* 0x0000001000447308 */ /* 0x0003e20000002400 */
[----:B------:R-:W-:Y:S02]  /*6fb0*/  FMUL.FTZ R21, R21, c[0x0][0x320] ;  /* 0x0000c80015157a20 */ /* 0x000fe40000410000 */
[----:B------:R-:W-:Y:S02]  /*6fc0*/  FMUL.FTZ R23, R23, c[0x0][0x320] ;  /* 0x0000c80017177a20 */ /* 0x000fe40000410000 */
[----:B------:R-:W-:Y:S02]  /*6fd0*/  FMUL.FTZ R22, R22, c[0x0][0x320] ;  /* 0x0000c80016167a20 */ /* 0x000fe40000410000 */
[----:B------:R-:W-:Y:S02]  /*6fe0*/  FMUL.FTZ R25, R25, c[0x0][0x320] ;  /* 0x0000c80019197a20 */ /* 0x000fe40000410000 */
[----:B------:R-:W-:Y:S01]  /*6ff0*/  FMUL.FTZ R24, R24, c[0x0][0x320] ;  /* 0x0000c80018187a20 */ /* 0x000fe20000410000 */
[----:B------:R-:W1:Y:S01]  /*7000*/  MUFU.TANH R20, R20 ;  /* 0x0000001400147308 */ /* 0x000e620000002400 */
[----:B------:R-:W-:Y:S02]  /*7010*/  FMUL.FTZ R27, R27, c[0x0][0x320] ;  /* 0x0000c8001b1b7a20 */ /* 0x000fe40000410000 */
[----:B------:R-:W-:Y:S01]  /*7020*/  FMUL.FTZ R26, R26, c[0x0][0x320] ;  /* 0x0000c8001a1a7a20 */ /* 0x000fe20000410000 */
[C---:B----4-:R-:W-:Y:S01]  /*7030*/  HMMA.16816.F32 R28, R188.reuse, R8, R28 ;  /* 0x00000008bc1c723c */ /* 0x050fe2000000181c */
[----:B-----5:R-:W-:Y:S05]  /*7040*/  LDSM.16.M88.4 R12, [R202+0x7800] ;  /* 0x00780000ca0c783b */ /* 0x020fea0000000200 */
[----:B------:R-:W4:Y:S02]  /*7050*/  MUFU.TANH R25, R25 ;  /* 0x0000001900197308 */ /* 0x000f240000002400 */
[C---:B------:R-:W-:Y:S01]  /*7060*/  HMMA.16816.F32 R32, R188.reuse, R10, R32 ;  /* 0x0000000abc20723c */ /* 0x040fe20000001820 */
[----:B------:R-:W5:Y:S07]  /*7070*/  LDSM.16.M88.4 R8, [R202+0x6800] ;  /* 0x00680000ca08783b */ /* 0x000f6e0000000200 */
[----:B------:R-:W-:Y:S01]  /*7080*/  MUFU.TANH R21, R21 ;  /* 0x0000001500157308 */ /* 0x000fe20000002400 */
[C---:B--2---:R-:W-:Y:S07]  /*7090*/  HMMA.16816.F32 R36, R188.reuse, R4, R36 ;  /* 0x00000004bc24723c */ /* 0x044fee0000001824 */
[----:B------:R-:W-:Y:S01]  /*70a0*/  FMUL.FTZ R30, R30, c[0x0][0x320] ;  /* 0x0000c8001e1e7a20 */ /* 0x000fe20000410000 */
[C---:B------:R-:W-:Y:S01]  /*70b0*/  HMMA.16816.F32 R40, R188.reuse, R6, R40 ;  /* 0x00000006bc28723c */ /* 0x040fe20000001828 */
[----:B------:R-:W-:Y:S01]  /*70c0*/  MUFU.TANH R150, R18 ;  /* 0x0000001200967308 */ /* 0x000fe20000002400 */
[----:B------:R-:W2:Y:S01]  /*70d0*/  LDSM.16.M88.4 R4, [R202+0x7000] ;  /* 0x00700000ca04783b */ /* 0x000ea20000000200 */
[----:B------:R-:W-:Y:S04]  /*70e0*/  DEPBAR.LE SB0, 0x0 ;  /* 0x000080000000791a */ /* 0x000fe80000000000 */
[----:B------:R-:W-:Y:S02]  /*70f0*/  FMUL.FTZ R35, R35, c[0x0][0x320] ;  /* 0x0000c80023237a20 */ /* 0x000fe40000410000 */
[----:B------:R-:W-:Y:S02]  /*7100*/  FMUL.FTZ R28, R28, c[0x0][0x320] ;  /* 0x0000c8001c1c7a20 */ /* 0x000fe40000410000 */
[----:B------:R-:W1:Y:S01]  /*7110*/  MUFU.TANH R30, R30 ;  /* 0x0000001e001e7308 */ /* 0x000e620000002400 */
[----:B------:R-:W-:Y:S01]  /*7120*/  BAR.SYNC.DEFER_BLOCKING 0x0 ;  /* 0x0000000000007b1d */ /* 0x000fe20000010000 */
[----:B------:R-:W-:Y:S02]  /*7130*/  FMUL.FTZ R29, R29, c[0x0][0x320] ;  /* 0x0000c8001d1d7a20 */ /* 0x000fe40000410000 */
[----:B------:R-:W-:Y:S02]  /*7140*/  FMUL.FTZ R31, R31, c[0x0][0x320] ;  /* 0x0000c8001f1f7a20 */ /* 0x000fe40000410000 */
[----:B------:R-:W-:Y:S02]  /*7150*/  FMUL.FTZ R36, R36, c[0x0][0x320] ;  /* 0x0000c80024247a20 */ /* 0x000fe40000410000 */
[----:B------:R-:W-:Y:S02]  /*7160*/  FMUL.FTZ R37, R37, c[0x0][0x320] ;  /* 0x0000c80025257a20 */ /* 0x000fe40000410000 */
[----:B------:R-:W1:Y:S01]  /*7170*/  MUFU.TANH R35, R35 ;  /* 0x0000002300237308 */ /* 0x000e620000002400 */
[----:B------:R-:W-:Y:S01]  /*7180*/  FMUL.FTZ R39, R39, c[0x0][0x320] ;  /* 0x0000c80027277a20 */ /* 0x000fe20000410000 */
[C---:B-----5:R-:W-:Y:S01]  /*7190*/  HMMA.16816.F32 R44, R188.reuse, R8, R44 ;  /* 0x00000008bc2c723c */ /* 0x060fe2000000182c */
[----:B------:R5:W1:Y:S04]  /*71a0*/  SHFL.IDX PT, R8, R0, 0x1, 0x1c1f ;  /* 0x003c1f0000087f89 */ /* 0x000a6800000e0000 */
[----:B------:R-:W-:Y:S03]  /*71b0*/  FMUL.FTZ R40, R40, c[0x0][0x320] ;  /* 0x0000c80028287a20 */ /* 0x000fe60000410000 */
[----:B------:R-:W-:Y:S01]  /*71c0*/  MUFU.TANH R17, R17 ;  /* 0x0000001100117308 */ /* 0x000fe20000002400 */
[C---:B------:R-:W-:Y:S03]  /*71d0*/  HMMA.16816.F32 R48, R188.reuse, R10, R48 ;  /* 0x0000000abc30723c */ /* 0x040fe60000001830 */
[----:B------:R-:W-:Y:S02]  /*71e0*/  FMUL.FTZ R38, R38, c[0x0][0x320] ;  /* 0x0000c80026267a20 */ /* 0x000fe40000410000 */
[----:B------:R-:W-:Y:S02]  /*71f0*/  FMUL.FTZ R41, R41, c[0x0][0x320] ;  /* 0x0000c80029297a20 */ /* 0x000fe40000410000 */
[----:B------:R-:W-:Y:S02]  /*7200*/  FMUL.FTZ R32, R32, c[0x0][0x320] ;  /* 0x0000c80020207a20 */ /* 0x000fe40000410000 */
[----:B------:R-:W1:Y:S01]  /*7210*/  MUFU.TANH R18, R40 ;  /* 0x0000002800127308 */ /* 0x000e620000002400 */
[C---:B--2---:R-:W-:Y:S03]  /*7220*/  HMMA.16816.F32 R52, R188.reuse, R4, R52 ;  /* 0x00000004bc34723c */ /* 0x044fe60000001834 */
[----:B------:R-:W-:Y:S02]  /*7230*/  FMUL.FTZ R34, R34, c[0x0][0x320] ;  /* 0x0000c80022227a20 */ /* 0x000fe40000410000 */
[----:B------:R-:W-:Y:S01]  /*7240*/  FMUL.FTZ R43, R43, c[0x0][0x320] ;  /* 0x0000c8002b2b7a20 */ /* 0x000fe20000410000 */
[----:B-----5:R-:W-:Y:S01]  /*7250*/  MOV R0, 0xffffff80 ;  /* 0xffffff8000007802 */ /* 0x020fe20000000f00 */
[----:B------:R-:W-:Y:S01]  /*7260*/  FMUL.FTZ R44, R44, c[0x0][0x320] ;  /* 0x0000c8002c2c7a20 */ /* 0x000fe20000410000 */
[C---:B------:R-:W-:Y:S01]  /*7270*/  HMMA.16816.F32 R56, R188.reuse, R6, R56 ;  /* 0x00000006bc38723c */ /* 0x040fe20000001838 */
[----:B------:R-:W2:Y:S03]  /*7280*/  MUFU.TANH R151, R19 ;  /* 0x0000001300977308 */ /* 0x000ea60000002400 */
[----:B------:R-:W-:Y:S02]  /*7290*/  IMAD R0, R192, R0, 0x1 ;  /* 0x00000001c0007424 */ /* 0x000fe400078e0200 */
[----:B------:R-:W-:Y:S02]  /*72a0*/  FMUL.FTZ R49, R49, c[0x0][0x320] ;  /* 0x0000c80031317a20 */ /* 0x000fe40000410000 */
[C---:B------:R-:W-:Y:S03]  /*72b0*/  HMMA.16816.F32 R60, R188.reuse, R12, R60 ;  /* 0x0000000cbc3c723c */ /* 0x040fe6000000183c */
[----:B------:R-:W-:Y:S01]  /*72c0*/  MUFU.TANH R19, R41 ;  /* 0x0000002900137308 */ /* 0x000fe20000002400 */
[----:B------:R-:W-:Y:S01]  /*72d0*/  IADD3 R0, R0, c[0x0][0x1d0], -R193 ;  /* 0x0000740000007a10 */ /* 0x000fe20007ffe8c1 */
[----:B------:R-:W-:Y:S02]  /*72e0*/  FMUL.FTZ R48, R48, c[0x0][0x320] ;  /* 0x0000c80030307a20 */ /* 0x000fe40000410000 */
[----:B------:R-:W-:Y:S01]  /*72f0*/  FMUL.FTZ R45, R45, c[0x0][0x320] ;  /* 0x0000c8002d2d7a20 */ /* 0x000fe20000410000 */
[----:B------:R-:W-:Y:S04]  /*7300*/  HMMA.16816.F32 R64, R188, R14, R64 ;  /* 0x0000000ebc40723c */ /* 0x000fe80000001840 */
[----:B------:R-:W-:Y:S01]  /*7310*/  FMUL.FTZ R46, R46, c[0x0][0x320] ;  /* 0x0000c8002e2e7a20 */ /* 0x000fe20000410000 */
[----:B------:R5:W-:Y:S01]  /*7320*/  MUFU.TANH R15, R49 ;  /* 0x00000031000f7308 */ /* 0x000be20000002400 */
[----:B------:R-:W-:Y:S01]  /*7330*/  IADD3 R0, R0, -c[0x0][0x168], RZ ;  /* 0x80005a0000007a10 */ /* 0x000fe20007ffe0ff */
[----:B------:R-:W-:Y:S02]  /*7340*/  FMUL.FTZ R47, R47, c[0x0][0x320] ;  /* 0x0000c8002f2f7a20 */ /* 0x000fe40000410000 */
[----:B------:R-:W-:Y:S03]  /*7350*/  FMUL.FTZ R5, R56, c[0x0][0x320] ;  /* 0x0000c80038057a20 */ /* 0x000fe60000410000 */
[C---:B------:R-:W-:Y:S01]  /*7360*/  IMAD.IADD R2, R0.reuse, 0x1, R2 ;  /* 0x0000000100027824 */ /* 0x040fe200078e0202 */
[----:B-1----:R-:W-:Y:S01]  /*7370*/  IADD3 R0, R0, R8, RZ ;  /* 0x0000000800007210 */ /* 0x002fe20007ffe0ff */
[----:B------:R-:W-:Y:S01]  /*7380*/  FMUL.FTZ R52, R52, c[0x0][0x320] ;  /* 0x0000c80034347a20 */ /* 0x000fe20000410000 */
[----:B------:R1:W-:Y:S01]  /*7390*/  MUFU.TANH R6, R48 ;  /* 0x0000003000067308 */ /* 0x0003e20000002400 */
[----:B------:R-:W-:Y:S01]  /*73a0*/  FMUL.FTZ R53, R53, c[0x0][0x320] ;  /* 0x0000c80035357a20 */ /* 0x000fe20000410000 */
[----:B------:R-:W-:Y:S01]  /*73b0*/  ISETP.GT.AND P0, PT, R2, 0x1, PT ;  /* 0x000000010200780c */ /* 0x000fe20003f04270 */
[----:B------:R-:W-:Y:S01]  /*73c0*/  FMUL.FTZ R60, R60, c[0x0][0x320] ;  /* 0x0000c8003c3c7a20 */ /* 0x000fe20000410000 */
[----:B------:R-:W-:Y:S01]  /*73d0*/  ISETP.GT.AND P1, PT, R2, RZ, PT ;  /* 0x000000ff0200720c */ /* 0x000fe20003f24270 */
[----:B------:R-:W-:Y:S01]  /*73e0*/  FMUL.FTZ R61, R61, c[0x0][0x320] ;  /* 0x0000c8003d3d7a20 */ /* 0x000fe20000410000 */
[----:B------:R-:W-:Y:S01]  /*73f0*/  FSEL R8, R156, -INF , P0 ;  /* 0xff8000009c087808 */ /* 0x000fe20000000000 */
[----:B------:R-:W-:Y:S01]  /*7400*/  FMUL.FTZ R54, R54, c[0x0][0x320] ;  /* 0x0000c80036367a20 */ /* 0x000fe20000410000 */
[C---:B------:R-:W-:Y:S01]  /*7410*/  ISETP.GT.AND P0, PT, R0.reuse, 0x8, PT ;  /* 0x000000080000780c */ /* 0x040fe20003f04270 */
[----:B------:R-:W-:Y:S01]  /*7420*/  FMUL.FTZ R55, R55, c[0x0][0x320] ;  /* 0x0000c80037377a20 */ /* 0x000fe20000410000 */
[----:B------:R-:W1:Y:S01]  /*7430*/  MUFU.TANH R24, R24 ;  /* 0x0000001800187308 */ /* 0x000e620000002400 */
[----:B------:R-:W-:Y:S01]  /*7440*/  ISETP.GT.AND P5, PT, R0, RZ, PT ;  /* 0x000000ff0000720c */ /* 0x000fe20003fa4270 */
[----:B------:R-:W-:Y:S01]  /*7450*/  FMUL.FTZ R16, R57, c[0x0][0x320] ;  /* 0x0000c80039107a20 */ /* 0x000fe20000410000 */
[----:B---3--:R-:W-:Y:S01]  /*7460*/  FSEL R13, R149, -INF , P0 ;  /* 0xff800000950d7808 */ /* 0x008fe20000000000 */
[----:B------:R-:W-:Y:S01]  /*7470*/  FMUL.FTZ R62, R62, c[0x0][0x320] ;  /* 0x0000c8003e3e7a20 */ /* 0x000fe20000410000 */
[----:B------:R-:W-:Y:S01]  /*7480*/  ISETP.GT.AND P0, PT, R0, 0x11, PT ;  /* 0x000000110000780c */ /* 0x000fe20003f04270 */
[----:B------:R-:W-:Y:S01]  /*7490*/  FMUL.FTZ R65, R65, c[0x0][0x320] ;  /* 0x0000c80041417a20 */ /* 0x000fe20000410000 */
[----:B------:R-:W-:Y:S01]  /*74a0*/  FSEL R7, R157, -INF , P1 ;  /* 0xff8000009d077808 */ /* 0x000fe20000800000 */
[----:B------:R-:W-:Y:S01]  /*74b0*/  FMUL.FTZ R42, R42, c[0x0][0x320] ;  /* 0x0000c8002a2a7a20 */ /* 0x000fe20000410000 */
[C---:B------:R-:W-:Y:S01]  /*74c0*/  ISETP.GT.AND P1, PT, R2.reuse, 0x9, PT ;  /* 0x000000090200780c */ /* 0x040fe20003f24270 */
[----:B------:R-:W3:Y:S01]  /*74d0*/  MUFU.TANH R23, R23 ;  /* 0x0000001700177308 */ /* 0x000ee20000002400 */
[----:B-----5:R-:W-:Y:S01]  /*74e0*/  FSEL R49, R69, -INF , P0 ;  /* 0xff80000045317808 */ /* 0x020fe20000000000 */
[----:B------:R-:W-:Y:S01]  /*74f0*/  FMUL.FTZ R59, R59, c[0x0][0x320] ;  /* 0x0000c8003b3b7a20 */ /* 0x000fe20000410000 */
[----:B------:R-:W-:Y:S01]  /*7500*/  ISETP.GT.AND P0, PT, R2, 0x20, PT ;  /* 0x000000200200780c */ /* 0x000fe20003f04270 */
[----:B------:R-:W-:Y:S01]  /*7510*/  FMUL.FTZ R50, R50, c[0x0][0x320] ;  /* 0x0000c80032327a20 */ /* 0x000fe20000410000 */
[----:B------:R-:W-:Y:S01]  /*7520*/  FSEL R11, R155, -INF , P5 ;  /* 0xff8000009b0b7808 */ /* 0x000fe20002800000 */
[----:B------:R-:W-:Y:S01]  /*7530*/  FMUL.FTZ R64, R64, c[0x0][0x320] ;  /* 0x0000c80040407a20 */ /* 0x000fe20000410000 */
[----:B------:R-:W-:Y:S01]  /*7540*/  ISETP.GT.AND P5, PT, R0, 0x9, PT ;  /* 0x000000090000780c */ /* 0x000fe20003fa4270 */
[----:B------:R-:W-:Y:S01]  /*7550*/  FMUL.FTZ R51, R51, c[0x0][0x320] ;  /* 0x0000c80033337a20 */ /* 0x000fe20000410000 */
[----:B------:R-:W-:Y:S01]  /*7560*/  FSEL R10, R152, -INF , P1 ;  /* 0xff800000980a7808 */ /* 0x000fe20000800000 */
[----:B------:R-:W-:Y:S01]  /*7570*/  MUFU.TANH R65, R65 ;  /* 0x0000004100417308 */ /* 0x000fe20000002400 */
[----:B------:R-:W-:Y:S01]  /*7580*/  FSEL R152, R20, -INF , P0 ;  /* 0xff80000014987808 */ /* 0x000fe20000000000 */
[----:B------:R-:W-:Y:S01]  /*7590*/  FMUL.FTZ R33, R33, c[0x0][0x320] ;  /* 0x0000c80021217a20 */ /* 0x000fe20000410000 */
[----:B------:R-:W-:Y:S01]  /*75a0*/  ISETP.GT.AND P0, PT, R2, 0x29, PT ;  /* 0x000000290200780c */ /* 0x000fe20003f04270 */
[----:B------:R-:W-:Y:S01]  /*75b0*/  FMUL.FTZ R67, R67, c[0x0][0x320] ;  /* 0x0000c80043437a20 */ /* 0x000fe20000410000 */
[----:B------:R-:W-:Y:S01]  /*75c0*/  FSEL R14, R148, -INF , P5 ;  /* 0xff800000940e7808 */ /* 0x000fe20002800000 */
[----:B------:R-:W-:Y:S01]  /*75d0*/  FMUL.FTZ R58, R58, c[0x0][0x320] ;  /* 0x0000c8003a3a7a20 */ /* 0x000fe20000410000 */
[----:B------:R-:W-:Y:S02]  /*75e0*/  ISETP.GT.AND P5, PT, R2, 0x18, PT ;  /* 0x000000180200780c */ /* 0x000fe40003fa4270 */
[----:B----4-:R-:W-:Y:S01]  /*75f0*/  FSEL R157, R25, -INF , P0 ;  /* 0xff800000199d7808 */ /* 0x010fe20000000000 */
[----:B------:R-:W4:Y:S01]  /*7600*/  MUFU.TANH R22, R22 ;  /* 0x0000001600167308 */ /* 0x000f220000002400 */
[----:B------:R-:W-:Y:S02]  /*7610*/  ISETP.GT.AND P0, PT, R0, 0x30, PT ;  /* 0x000000300000780c */ /* 0x000fe40003f04270 */
[----:B------:R-:W-:Y:S02]  /*7620*/  ISETP.GT.AND P2, PT, R2, 0x8, PT ;  /* 0x000000080200780c */ /* 0x000fe40003f44270 */
[----:B------:R-:W-:Y:S02]  /*7630*/  FSEL R56, R68, -INF , P5 ;  /* 0xff80000044387808 */ /* 0x000fe40002800000 */
[----:B------:R-:W-:Y:S02]  /*7640*/  ISETP.GT.AND P5, PT, R2, 0x21, PT ;  /* 0x000000210200780c */ /* 0x000fe40003fa4270 */
[----:B------:R-:W-:Y:S01]  /*7650*/  FSEL R162, R30, -INF , P0 ;  /* 0xff8000001ea27808 */ /* 0x000fe20000000000 */
[----:B------:R-:W2:Y:S01]  /*7660*/  MUFU.TANH R28, R28 ;  /* 0x0000001c001c7308 */ /* 0x000ea20000002400 */
[----:B------:R-:W-:Y:S02]  /*7670*/  ISETP.GT.AND P0, PT, R0, 0x39, PT ;  /* 0x000000390000780c */ /* 0x000fe40003f04270 */
[----:B------:R-:W-:Y:S02]  /*7680*/  FSEL R9, R153, -INF , P2 ;  /* 0xff80000099097808 */ /* 0x000fe40001000000 */
[----:B------:R-:W-:Y:S02]  /*7690*/  FSEL R153, R21, -INF , P5 ;  /* 0xff80000015997808 */ /* 0x000fe40002800000 */
[----:B------:R-:W-:Y:S01]  /*76a0*/  FSEL R171, R35, -INF , P0 ;  /* 0xff80000023ab7808 */ /* 0x000fe20000000000 */
[----:B------:R-:W5:Y:S01]  /*76b0*/  LDL.64 R20, [R1+0x18] ;  /* 0x0000180001147983 */ /* 0x000f620000100a00 */
[----:B------:R-:W-:Y:S01]  /*76c0*/  ISETP.GT.AND P0, PT, R2, 0x48, PT ;  /* 0x000000480200780c */ /* 0x000fe20003f04270 */
[----:B------:R-:W1:Y:S01]  /*76d0*/  MUFU.TANH R29, R29 ;  /* 0x0000001d001d7308 */ /* 0x000e620000002400 */
[----:B------:R-:W-:Y:S02]  /*76e0*/  FMNMX.FTZ R4, R7, R3, !PT ;  /* 0x0000000307047209 */ /* 0x000fe40007810000 */
[----:B------:R-:W-:Y:S02]  /*76f0*/  FSEL R198, R18, -INF , P0 ;  /* 0xff80000012c67808 */ /* 0x000fe40000000000 */
[----:B------:R-:W5:Y:S01]  /*7700*/  LDL R18, [R1+0x14] ;  /* 0x0000140001127983 */ /* 0x000f620000100800 */
[----:B------:R-:W-:Y:S02]  /*7710*/  ISETP.GT.AND P3, PT, R0, 0x1, PT ;  /* 0x000000010000780c */ /* 0x000fe40003f64270 */
[----:B------:R-:W-:Y:S02]  /*7720*/  FMNMX.FTZ R4, R8, R4, !PT ;  /* 0x0000000408047209 */ /* 0x000fe40007810000 */
[----:B------:R-:W-:Y:S01]  /*7730*/  FSEL R12, R154, -INF , P3 ;  /* 0xff8000009a0c7808 */ /* 0x000fe20001800000 */
[----:B------:R-:W2:Y:S01]  /*7740*/  MUFU.TANH R27, R27 ;  /* 0x0000001b001b7308 */ /* 0x000ea20000002400 */
[C---:B------:R-:W-:Y:S02]  /*7750*/  ISETP.GT.AND P3, PT, R2.reuse, 0x10, PT ;  /* 0x000000100200780c */ /* 0x040fe40003f64270 */
[----:B------:R-:W-:Y:S02]  /*7760*/  FMNMX.FTZ R4, R9, R4, !PT ;  /* 0x0000000409047209 */ /* 0x000fe40007810000 */
[----:B------:R-:W-:Y:S02]  /*7770*/  FSEL R40, R137, -INF , P3 ;  /* 0xff80000089287808 */ /* 0x000fe40001800000 */
[----:B------:R-:W-:Y:S02]  /*7780*/  ISETP.GT.AND P3, PT, R2, 0x19, PT ;  /* 0x000000190200780c */ /* 0x000fe40003f64270 */
[----:B------:R-:W-:Y:S01]  /*7790*/  FMNMX.FTZ R4, R10, R4, !PT ;  /* 0x000000040a047209 */ /* 0x000fe20007810000 */
[----:B------:R-:W3:Y:S01]  /*77a0*/  MUFU.TANH R32, R32 ;  /* 0x0000002000207308 */ /* 0x000ee20000002400 */
[----:B------:R-:W-:Y:S02]  /*77b0*/  ISETP.GT.AND P2, PT, R2, 0x11, PT ;  /* 0x000000110200780c */ /* 0x000fe40003f44270 */
[----:B------:R-:W-:Y:S02]  /*77c0*/  FSEL R57, R17, -INF , P3 ;  /* 0xff80000011397808 */ /* 0x000fe40001800000 */
[----:B------:R-:W-:Y:S02]  /*77d0*/  FSEL R41, R136, -INF , P2 ;  /* 0xff80000088297808 */ /* 0x000fe40001000000 */
[----:B------:R-:W-:Y:S02]  /*77e0*/  FMNMX.FTZ R4, R40, R4, !PT ;  /* 0x0000000428047209 */ /* 0x000fe40007810000 */
[----:B------:R-:W-:Y:S01]  /*77f0*/  ISETP.GT.AND P1, PT, R0, 0x10, PT ;  /* 0x000000100000780c */ /* 0x000fe20003f24270 */
[----:B------:R3:W-:Y:S01]  /*7800*/  MUFU.TANH R17, R5 ;  /* 0x0000000500117308 */ /* 0x0007e20000002400 */
[----:B------:R-:W-:Y:S02]  /*7810*/  FMNMX.FTZ R4, R41, R4, !PT ;  /* 0x0000000429047209 */ /* 0x000fe40007810000 */
[----:B-1----:R-:W-:Y:S02]  /*7820*/  FSEL R48, R71, -INF , P1 ;  /* 0xff80000047307808 */ /* 0x002fe40000800000 */
[----:B------:R-:W-:Y:S02]  /*7830*/  FMNMX.FTZ R4, R56, R4, !PT ;  /* 0x0000000438047209 */ /* 0x000fe40007810000 */
[C---:B------:R-:W-:Y:S02]  /*7840*/  ISETP.GT.AND P1, PT, R0.reuse, 0x19, PT ;  /* 0x000000190000780c */ /* 0x040fe40003f24270 */
[----:B------:R-:W-:Y:S01]  /*7850*/  FMNMX.FTZ R4, R57, R4, !PT ;  /* 0x0000000439047209 */ /* 0x000fe20007810000 */
[----:B------:R-:W1:Y:S01]  /*7860*/  MUFU.TANH R26, R26 ;  /* 0x0000001a001a7308 */ /* 0x000e620000002400 */
[----:B------:R-:W-:Y:S02]  /*7870*/  ISETP.GT.AND P2, PT, R0, 0x18, PT ;  /* 0x000000180000780c */ /* 0x000fe40003f44270 */
[----:B--2---:R-:W-:Y:S02]  /*7880*/  FSEL R151, R151, -INF , P1 ;  /* 0xff80000097977808 */ /* 0x004fe40000800000 */
[----:B------:R-:W-:Y:S02]  /*7890*/  ISETP.GT.AND P1, PT, R2, 0x28, PT ;  /* 0x000000280200780c */ /* 0x000fe40003f24270 */
[----:B------:R-:W-:Y:S02]  /*78a0*/  FMNMX.FTZ R4, R152, R4, !PT ;  /* 0x0000000498047209 */ /* 0x000fe40007810000 */
[----:B------:R-:W-:Y:S01]  /*78b0*/  FSEL R150, R150, -INF , P2 ;  /* 0xff80000096967808 */ /* 0x000fe20001000000 */
[----:B------:R-:W2:Y:S01]  /*78c0*/  MUFU.TANH R31, R31 ;  /* 0x0000001f001f7308 */ /* 0x000ea20000002400 */
[----:B------:R-:W-:Y:S02]  /*78d0*/  ISETP.GT.AND P2, PT, R0, 0x21, PT ;  /* 0x000000210000780c */ /* 0x000fe40003f44270 */
[----:B------:R-:W-:Y:S02]  /*78e0*/  FSEL R156, R24, -INF , P1 ;  /* 0xff800000189c7808 */ /* 0x000fe40000800000 */
[----:B------:R-:W-:Y:S02]  /*78f0*/  FMNMX.FTZ R4, R153, R4, !PT ;  /* 0x0000000499047209 */ /* 0x000fe40007810000 */
[----:B---3--:R-:W-:Y:S02]  /*7900*/  FSEL R155, R23, -INF , P2 ;  /* 0xff800000179b7808 */ /* 0x008fe40001000000 */
[----:B------:R-:W-:Y:S01]  /*7910*/  ISETP.GT.AND P3, PT, R0, 0x20, PT ;  /* 0x000000200000780c */ /* 0x000fe20003f64270 */
[----:B------:R-:W3:Y:S01]  /*7920*/  MUFU.TANH R33, R33 ;  /* 0x0000002100217308 */ /* 0x000ee20000002400 */
[----:B------:R-:W-:Y:S02]  /*7930*/  ISETP.GT.AND P2, PT, R2, 0x30, PT ;  /* 0x000000300200780c */ /* 0x000fe40003f44270 */
[----:B------:R-:W-:Y:S02]  /*7940*/  FMNMX.FTZ R5, R11, R70, !PT ;  /* 0x000000460b057209 */ /* 0x000fe40007810000 */
[----:B------:R-:W-:Y:S02]  /*7950*/  FMNMX.FTZ R4, R156, R4, !PT ;  /* 0x000000049c047209 */ /* 0x000fe40007810000 */
[----:B----4-:R-:W-:Y:S02]  /*7960*/  FSEL R154, R22, -INF , P3 ;  /* 0xff800000169a7808 */ /* 0x010fe40001800000 */
[----:B------:R-:W-:Y:S01]  /*7970*/  FSEL R160, R28, -INF , P2 ;  /* 0xff8000001ca07808 */ /* 0x000fe20001000000 */
[----:B------:R-:W4:Y:S01]  /*7980*/  MUFU.TANH R36, R36 ;  /* 0x0000002400247308 */ /* 0x000f220000002400 */
[----:B------:R-:W-:Y:S02]  /*7990*/  FMNMX.FTZ R5, R12, R5, !PT ;  /* 0x000000050c057209 */ /* 0x000fe40007810000 */
[----:B------:R-:W-:Y:S02]  /*79a0*/  ISETP.GT.AND P1, PT, R2, 0x31, PT ;  /* 0x000000310200780c */ /* 0x000fe40003f24270 */
[C---:B------:R-:W-:Y:S02]  /*79b0*/  ISETP.GT.AND P3, PT, R0.reuse, 0x29, PT ;  /* 0x000000290000780c */ /* 0x040fe40003f64270 */
[----:B------:R-:W-:Y:S02]  /*79c0*/  FMNMX.FTZ R4, R157, R4, !PT ;  /* 0x000000049d047209 */ /* 0x000fe40007810000 */
[----:B------:R-:W-:Y:S01]  /*79d0*/  FSEL R161, R29, -INF , P1 ;  /* 0xff8000001da17808 */ /* 0x000fe20000800000 */
[----:B------:R-:W3:Y:S01]  /*79e0*/  MUFU.TANH R37, R37 ;  /* 0x0000002500257308 */ /* 0x000ee20000002400 */
[----:B------:R-:W-:Y:S02]  /*79f0*/  FMNMX.FTZ R5, R13, R5, !PT ;  /* 0x000000050d057209 */ /* 0x000fe40007810000 */
[----:B------:R-:W-:Y:S02]  /*7a00*/  ISETP.GT.AND P5, PT, R0, 0x28, PT ;  /* 0x000000280000780c */ /* 0x000fe40003fa4270 */
[----:B------:R-:W-:Y:S02]  /*7a10*/  FSEL R159, R27, -INF , P3 ;  /* 0xff8000001b9f7808 */ /* 0x000fe40001800000 */
[----:B------:R-:W-:Y:S02]  /*7a20*/  ISETP.GT.AND P3, PT, R2, 0x38, PT ;  /* 0x000000380200780c */ /* 0x000fe40003f64270 */
[----:B------:R-:W-:Y:S01]  /*7a30*/  FMNMX.FTZ R4, R160, R4, !PT ;  /* 0x00000004a0047209 */ /* 0x000fe20007810000 */
[----:B------:R-:W4:Y:S01]  /*7a40*/  MUFU.TANH R34, R34 ;  /* 0x0000002200227308 */ /* 0x000f220000002400 */
[----:B------:R-:W-:Y:S02]  /*7a50*/  FSEL R168, R32, -INF , P3 ;  /* 0xff80000020a87808 */ /* 0x000fe40001800000 */
[----:B------:R-:W-:Y:S02]  /*7a60*/  FMNMX.FTZ R5, R14, R5, !PT ;  /* 0x000000050e057209 */ /* 0x000fe40007810000 */
[----:B------:R-:W-:Y:S02]  /*7a70*/  FMNMX.FTZ R4, R161, R4, !PT ;  /* 0x00000004a1047209 */ /* 0x000fe40007810000 */
[----:B-1----:R-:W-:Y:S02]  /*7a80*/  FSEL R158, R26, -INF , P5 ;  /* 0xff8000001a9e7808 */ /* 0x002fe40002800000 */
[----:B------:R-:W-:Y:S01]  /*7a90*/  ISETP.GT.AND P5, PT, R0, 0x31, PT ;  /* 0x000000310000780c */ /* 0x000fe20003fa4270 */
[----:B------:R-:W1:Y:S01]  /*7aa0*/  MUFU.TANH R39, R39 ;  /* 0x0000002700277308 */ /* 0x000e620000002400 */
[----:B------:R-:W-:Y:S02]  /*7ab0*/  ISETP.GT.AND P2, PT, R2, 0x39, PT ;  /* 0x000000390200780c */ /* 0x000fe40003f44270 */
[----:B--2---:R-:W-:Y:S02]  /*7ac0*/  FSEL R163, R31, -INF , P5 ;  /* 0xff8000001fa37808 */ /* 0x004fe40002800000 */
[----:B------:R-:W-:Y:S02]  /*7ad0*/  FMNMX.FTZ R4, R168, R4, !PT ;  /* 0x00000004a8047209 */ /* 0x000fe40007810000 */
[----:B------:R-:W-:Y:S02]  /*7ae0*/  ISETP.GT.AND P5, PT, R2, 0x40, PT ;  /* 0x000000400200780c */ /* 0x000fe40003fa4270 */
[----:B---3--:R-:W-:Y:S01]  /*7af0*/  FSEL R169, R33, -INF , P2 ;  /* 0xff80000021a97808 */ /* 0x008fe20001000000 */
[----:B------:R-:W2:Y:S01]  /*7b00*/  MUFU.TANH R38, R38 ;  /* 0x0000002600267308 */ /* 0x000ea20000002400 */
[----:B------:R-:W-:Y:S02]  /*7b10*/  FMNMX.FTZ R5, R48, R5, !PT ;  /* 0x0000000530057209 */ /* 0x000fe40007810000 */
[----:B----4-:R-:W-:Y:S02]  /*7b20*/  FSEL R194, R36, -INF , P5 ;  /* 0xff80000024c27808 */ /* 0x010fe40002800000 */
[----:B------:R-:W-:Y:S02]  /*7b30*/  ISETP.GT.AND P3, PT, R2, 0x41, PT ;  /* 0x000000410200780c */ /* 0x000fe40003f64270 */
[----:B------:R-:W-:Y:S02]  /*7b40*/  FMNMX.FTZ R5, R49, R5, !PT ;  /* 0x0000000531057209 */ /* 0x000fe40007810000 */
[----:B------:R-:W-:Y:S01]  /*7b50*/  FMNMX.FTZ R4, R169, R4, !PT ;  /* 0x00000004a9047209 */ /* 0x000fe20007810000 */
[----:B------:R-:W3:Y:S01]  /*7b60*/  MUFU.TANH R44, R44 ;  /* 0x0000002c002c7308 */ /* 0x000ee20000002400 */
[----:B------:R-:W-:Y:S02]  /*7b70*/  FSEL R195, R37, -INF , P3 ;  /* 0xff80000025c37808 */ /* 0x000fe40001800000 */
[----:B------:R-:W-:Y:S02]  /*7b80*/  ISETP.GT.AND P1, PT, R0, 0x38, PT ;  /* 0x000000380000780c */ /* 0x000fe40003f24270 */
[----:B------:R-:W-:Y:S02]  /*7b90*/  FMNMX.FTZ R5, R150, R5, !PT ;  /* 0x0000000596057209 */ /* 0x000fe40007810000 */
[----:B------:R-:W-:Y:S02]  /*7ba0*/  FMNMX.FTZ R4, R194, R4, !PT ;  /* 0x00000004c2047209 */ /* 0x000fe40007810000 */
[----:B------:R-:W-:Y:S01]  /*7bb0*/  FSEL R170, R34, -INF , P1 ;  /* 0xff80000022aa7808 */ /* 0x000fe20000800000 */
[----:B------:R-:W4:Y:S01]  /*7bc0*/  MUFU.TANH R45, R45 ;  /* 0x0000002d002d7308 */ /* 0x000f220000002400 */
[----:B------:R-:W-:Y:S02]  /*7bd0*/  ISETP.GT.AND P1, PT, R0, 0x41, PT ;  /* 0x000000410000780c */ /* 0x000fe40003f24270 */
[----:B------:R-:W-:Y:S02]  /*7be0*/  ISETP.GT.AND P5, PT, R2, 0x49, PT ;  /* 0x000000490200780c */ /* 0x000fe40003fa4270 */
[----:B------:R-:W-:Y:S02]  /*7bf0*/  FMNMX.FTZ R5, R151, R5, !PT ;  /* 0x0000000597057209 */ /* 0x000fe40007810000 */
[----:B------:R-:W-:Y:S02]  /*7c00*/  FMNMX.FTZ R4, R195, R4, !PT ;  /* 0x00000004c3047209 */ /* 0x000fe40007810000 */
[----:B-1----:R-:W-:Y:S01]  /*7c10*/  FSEL R197, R39, -INF , P1 ;  /* 0xff80000027c57808 */ /* 0x002fe20000800000 */
[----:B------:R-:W1:Y:S01]  /*7c20*/  MUFU.TANH R43, R43 ;  /* 0x0000002b002b7308 */ /* 0x000e620000002400 */
[----:B------:R-:W-:Y:S02]  /*7c30*/  ISETP.GT.AND P2, PT, R0, 0x40, PT ;  /* 0x000000400000780c */ /* 0x000fe40003f44270 */
[----:B------:R-:W-:Y:S02]  /*7c40*/  ISETP.GT.AND P1, PT, R2, 0x50, PT ;  /* 0x000000500200780c */ /* 0x000fe40003f24270 */
[----:B------:R-:W-:Y:S02]  /*7c50*/  FSEL R199, R19, -INF , P5 ;  /* 0xff80000013c77808 */ /* 0x000fe40002800000 */
[----:B------:R-:W-:Y:S02]  /*7c60*/  FMNMX.FTZ R5, R154, R5, !PT ;  /* 0x000000059a057209 */ /* 0x000fe40007810000 */
[----:B------:R-:W-:Y:S01]  /*7c70*/  FMNMX.FTZ R4, R198, R4, !PT ;  /* 0x00000004c6047209 */ /* 0x000fe20007810000 */
[----:B------:R-:W1:Y:S01]  /*7c80*/  MUFU.TANH R42, R42 ;  /* 0x0000002a002a7308 */ /* 0x000e620000002400 */
[----:B--2---:R-:W-:Y:S02]  /*7c90*/  FSEL R196, R38, -INF , P2 ;  /* 0xff80000026c47808 */ /* 0x004fe40001000000 */
[----:B---3--:R-:W-:Y:S02]  /*7ca0*/  FSEL R240, R44, -INF , P1 ;  /* 0xff8000002cf07808 */ /* 0x008fe40000800000 */
[----:B------:R-:W-:Y:S02]  /*7cb0*/  ISETP.GT.AND P0, PT, R2, 0x51, PT ;  /* 0x000000510200780c */ /* 0x000fe40003f04270 */
[C---:B------:R-:W-:Y:S02]  /*7cc0*/  ISETP.GT.AND P2, PT, R0.reuse, 0x49, PT ;  /* 0x000000490000780c */ /* 0x040fe40003f44270 */
[----:B------:R-:W-:Y:S01]  /*7cd0*/  FMNMX.FTZ R5, R155, R5, !PT ;  /* 0x000000059b057209 */ /* 0x000fe20007810000 */
[----:B------:R-:W2:Y:S01]  /*7ce0*/  MUFU.TANH R46, R46 ;  /* 0x0000002e002e7308 */ /* 0x000ea20000002400 */
[----:B------:R-:W-:Y:S02]  /*7cf0*/  FMNMX.FTZ R4, R199, R4, !PT ;  /* 0x00000004c7047209 */ /* 0x000fe40007810000 */
[----:B----4-:R-:W-:Y:S02]  /*7d00*/  FSEL R239, R45, -INF , P0 ;  /* 0xff8000002def7808 */ /* 0x010fe40000000000 */
[----:B------:R-:W-:Y:S02]  /*7d10*/  ISETP.GT.AND P3, PT, R0, 0x48, PT ;  /* 0x000000480000780c */ /* 0x000fe40003f64270 */
[----:B-1----:R-:W-:Y:S02]  /*7d20*/  FSEL R231, R43, -INF , P2 ;  /* 0xff8000002be77808 */ /* 0x002fe40001000000 */
[----:B------:R-:W-:Y:S01]  /*7d30*/  ISETP.GT.AND P2, PT, R2, 0x58, PT ;  /* 0x000000580200780c */ /* 0x000fe20003f44270 */
[----:B------:R-:W1:Y:S01]  /*7d40*/  MUFU.TANH R47, R47 ;  /* 0x0000002f002f7308 */ /* 0x000e620000002400 */
[----:B------:R-:W-:Y:S02]  /*7d50*/  FMNMX.FTZ R5, R158, R5, !PT ;  /* 0x000000059e057209 */ /* 0x000fe40007810000 */
[----:B------:R-:W-:Y:S02]  /*7d60*/  FMNMX.FTZ R4, R240, R4, !PT ;  /* 0x00000004f0047209 */ /* 0x000fe40007810000 */
[----:B------:R-:W-:Y:S02]  /*7d70*/  ISETP.GT.AND P5, PT, R0, 0x50, PT ;  /* 0x000000500000780c */ /* 0x000fe40003fa4270 */
[----:B------:R-:W-:Y:S02]  /*7d80*/  FSEL R230, R42, -INF , P3 ;  /* 0xff8000002ae67808 */ /* 0x000fe40001800000 */
[----:B------:R-:W-:Y:S01]  /*7d90*/  ISETP.GT.AND P3, PT, R0, 0x51, PT ;  /* 0x000000510000780c */ /* 0x000fe20003f64270 */
[----:B------:R-:W3:Y:S01]  /*7da0*/  MUFU.TANH R52, R52 ;  /* 0x0000003400347308 */ /* 0x000ee20000002400 */
[----:B------:R-:W-:Y:S02]  /*7db0*/  ISETP.GT.AND P1, PT, R2, 0x59, PT ;  /* 0x000000590200780c */ /* 0x000fe40003f24270 */
[----:B------:R-:W-:Y:S02]  /*7dc0*/  FMNMX.FTZ R4, R239, R4, !PT ;  /* 0x00000004ef047209 */ /* 0x000fe40007810000 */
[----:B------:R-:W-:Y:S02]  /*7dd0*/  FSEL R246, R6, -INF , P2 ;  /* 0xff80000006f67808 */ /* 0x000fe40001000000 */
[----:B------:R-:W-:Y:S02]  /*7de0*/  FMNMX.FTZ R6, R159, R5, !PT ;  /* 0x000000059f067209 */ /* 0x000fe40007810000 */
[----:B--2---:R-:W-:Y:S01]  /*7df0*/  FSEL R241, R46, -INF , P5 ;  /* 0xff8000002ef17808 */ /* 0x004fe20002800000 */
[----:B------:R-:W2:Y:S01]  /*7e00*/  MUFU.TANH R53, R53 ;  /* 0x0000003500357308 */ /* 0x000ea20000002400 */
[C---:B------:R-:W-:Y:S02]  /*7e10*/  ISETP.GT.AND P5, PT, R2.reuse, 0x60, PT ;  /* 0x000000600200780c */ /* 0x040fe40003fa4270 */
[----:B------:R-:W-:Y:S02]  /*7e20*/  FSEL R245, R15, -INF , P1 ;  /* 0xff8000000ff57808 */ /* 0x000fe40000800000 */
[----:B-1----:R-:W-:Y:S02]  /*7e30*/  FSEL R243, R47, -INF , P3 ;  /* 0xff8000002ff37808 */ /* 0x002fe40001800000 */
[C---:B------:R-:W-:Y:S02]  /*7e40*/  ISETP.GT.AND P3, PT, R2.reuse, 0x61, PT ;  /* 0x000000610200780c */ /* 0x040fe40003f64270 */
[----:B------:R-:W-:Y:S01]  /*7e50*/  ISETP.GT.AND P2, PT, R2, 0x68, PT ;  /* 0x000000680200780c */ /* 0x000fe20003f44270 */
[----:B------:R-:W1:Y:S01]  /*7e60*/  MUFU.TANH R50, R50 ;  /* 0x0000003200327308 */ /* 0x000e620000002400 */
[----:B------:R-:W-:Y:S02]  /*7e70*/  ISETP.GT.AND P0, PT, R0, 0x58, PT ;  /* 0x000000580000780c */ /* 0x000fe40003f04270 */
[----:B------:R-:W-:Y:S02]  /*7e80*/  FMNMX.FTZ R5, R246, R4, !PT ;  /* 0x00000004f6057209 */ /* 0x000fe40007810000 */
[----:B------:R-:W-:Y:S02]  /*7e90*/  FMNMX.FTZ R6, R162, R6, !PT ;  /* 0x00000006a2067209 */ /* 0x000fe40007810000 */
[----:B---3--:R-:W-:Y:S02]  /*7ea0*/  FSEL R193, R52, -INF , P5 ;  /* 0xff80000034c17808 */ /* 0x008fe40002800000 */
[C---:B------:R-:W-:Y:S01]  /*7eb0*/  ISETP.GT.AND P5, PT, R2.reuse, 0x71, PT ;  /* 0x000000710200780c */ /* 0x040fe20003fa4270 */
[----:B------:R-:W3:Y:S01]  /*7ec0*/  MUFU.TANH R16, R16 ;  /* 0x0000001000107308 */ /* 0x000ee20000002400 */
[----:B------:R-:W-:Y:S02]  /*7ed0*/  FSEL R251, R17, -INF , P2 ;  /* 0xff80000011fb7808 */ /* 0x000fe40001000000 */
[C---:B------:R-:W-:Y:S02]  /*7ee0*/  ISETP.GT.AND P2, PT, R2.reuse, 0x79, PT ;  /* 0x000000790200780c */ /* 0x040fe40003f44270 */
[----:B--2---:R-:W-:Y:S02]  /*7ef0*/  FSEL R252, R53, -INF , P3 ;  /* 0xff80000035fc7808 */ /* 0x004fe40001800000 */
[C---:B------:R-:W-:Y:S02]  /*7f00*/  ISETP.GT.AND P3, PT, R2.reuse, 0x78, PT ;  /* 0x000000780200780c */ /* 0x040fe40003f64270 */
[----:B------:R-:W-:Y:S01]  /*7f10*/  ISETP.GT.AND P1, PT, R2, 0x69, PT ;  /* 0x000000690200780c */ /* 0x000fe20003f24270 */
[----:B------:R-:W2:Y:S01]  /*7f20*/  MUFU.TANH R60, R60 ;  /* 0x0000003c003c7308 */ /* 0x000ea20000002400 */
[----:B------:R-:W-:Y:S02]  /*7f30*/  FMNMX.FTZ R6, R163, R6, !PT ;  /* 0x00000006a3067209 */ /* 0x000fe40007810000 */
[----:B------:R-:W-:Y:S02]  /*7f40*/  FSEL R242, R65, -INF , P2 ;  /* 0xff80000041f27808 */ /* 0x000fe40001000000 */
[----:B-1----:R-:W-:Y:S02]  /*7f50*/  FSEL R248, R50, -INF , P0 ;  /* 0xff80000032f87808 */ /* 0x002fe40000000000 */
[----:B------:R-:W-:Y:S02]  /*7f60*/  ISETP.GT.AND P0, PT, R2, 0x70, PT ;  /* 0x000000700200780c */ /* 0x000fe40003f04270 */
[----:B------:R-:W-:Y:S01]  /*7f70*/  FMNMX.FTZ R2, R245, R5, !PT ;  /* 0x00000005f5027209 */ /* 0x000fe20007810000 */
[----:B------:R-:W1:Y:S01]  /*7f80*/  MUFU.TANH R61, R61 ;  /* 0x0000003d003d7308 */ /* 0x000e620000002400 */
[----:B------:R-:W-:Y:S01]  /*7f90*/  FMNMX.FTZ R6, R170, R6, !PT ;  /* 0x00000006aa067209 */ /* 0x000fe20007810000 */
[----:B------:R-:W-:Y:S01]  /*7fa0*/  FMUL.FTZ R5, R66, c[0x0][0x320] ;  /* 0x0000c80042057a20 */ /* 0x000fe20000410000 */
[----:B------:R-:W-:Y:S02]  /*7fb0*/  FMNMX.FTZ R2, R193, R2, !PT ;  /* 0x00000002c1027209 */ /* 0x000fe40007810000 */
[----:B------:R-:W-:Y:S01]  /*7fc0*/  FMNMX.FTZ R4, R171, R6, !PT ;  /* 0x00000006ab047209 */ /* 0x000fe20007810000 */
[----:B------:R-:W-:Y:S01]  /*7fd0*/  FMUL.FTZ R6, R63, c[0x0][0x320] ;  /* 0x0000c8003f067a20 */ /* 0x000fe20000410000 */
[----:B------:R-:W-:Y:S02]  /*7fe0*/  FMNMX.FTZ R2, R252, R2, !PT ;  /* 0x00000002fc027209 */ /* 0x000fe40007810000 */
[----:B---3--:R-:W-:Y:S01]  /*7ff0*/  FSEL R250, R16, -INF , P1 ;  /* 0xff80000010fa7808 */ /* 0x008fe20000800000 */
[----:B------:R-:W3:Y:S01]  /*8000*/  MUFU.TANH R64, R64 ;  /* 0x0000004000407308 */ /* 0x000ee20000002400 */
[----:B------:R-:W-:Y:S02]  /*8010*/  FMNMX.FTZ R2, R251, R2, !PT ;  /* 0x00000002fb027209 */ /* 0x000fe40007810000 */
[----:B------:R-:W-:Y:S02]  /*8020*/  FMNMX.FTZ R4, R196, R4, !PT ;  /* 0x00000004c4047209 */ /* 0x000fe40007810000 */
[----:B--2---:R-:W-:Y:S02]  /*8030*/  FSEL R249, R60, -INF , P0 ;  /* 0xff8000003cf97808 */ /* 0x004fe40000000000 */
[----:B------:R-:W-:Y:S02]  /*8040*/  FMNMX.FTZ R2, R250, R2, !PT ;  /* 0x00000002fa027209 */ /* 0x000fe40007810000 */
[----:B------:R-:W-:Y:S01]  /*8050*/  FMNMX.FTZ R4, R197, R4, !PT ;  /* 0x00000004c5047209 */ /* 0x000fe20007810000 */
[----:B------:R-:W2:Y:S01]  /*8060*/  MUFU.TANH R54, R54 ;  /* 0x0000003600367308 */ /* 0x000ea20000002400 */
[----:B------:R-:W-:Y:S02]  /*8070*/  FMNMX.FTZ R2, R249, R2, !PT ;  /* 0x00000002f9027209 */ /* 0x000fe40007810000 */
[----:B------:R-:W-:Y:S02]  /*8080*/  FMNMX.FTZ R4, R230, R4, !PT ;  /* 0x00000004e6047209 */ /* 0x000fe40007810000 */
[----:B-1----:R-:W-:Y:S02]  /*8090*/  FSEL R247, R61, -INF , P5 ;  /* 0xff8000003df77808 */ /* 0x002fe40002800000 */
[----:B------:R-:W-:Y:S02]  /*80a0*/  FMNMX.FTZ R4, R231, R4, !PT ;  /* 0x00000004e7047209 */ /* 0x000fe40007810000 */
[----:B------:R-:W-:Y:S01]  /*80b0*/  FMNMX.FTZ R2, R247, R2, !PT ;  /* 0x00000002f7027209 */ /* 0x000fe20007810000 */
[----:B------:R-:W1:Y:S01]  /*80c0*/  MUFU.TANH R51, R51 ;  /* 0x0000003300337308 */ /* 0x000e620000002400 */
[----:B------:R-:W-:Y:S02]  /*80d0*/  FMNMX.FTZ R4, R241, R4, !PT ;  /* 0x00000004f1047209 */ /* 0x000fe40007810000 */
[----:B------:R-:W-:Y:S02]  /*80e0*/  ISETP.GT.AND P0, PT, R0, 0x60, PT ;  /* 0x000000600000780c */ /* 0x000fe40003f04270 */
[----:B---3--:R-:W-:Y:S02]  /*80f0*/  FSEL R244, R64, -INF , P3 ;  /* 0xff80000040f47808 */ /* 0x008fe40001800000 */
[----:B------:R-:W-:Y:S02]  /*8100*/  ISETP.GT.AND P1, PT, R0, 0x59, PT ;  /* 0x000000590000780c */ /* 0x000fe40003f24270 */
[----:B------:R-:W-:Y:S01]  /*8110*/  FMNMX.FTZ R2, R244, R2, !PT ;  /* 0x00000002f4027209 */ /* 0x000fe20007810000 */
[----:B------:R3:W-:Y:S01]  /*8120*/  MUFU.TANH R71, R67 ;  /* 0x0000004300477308 */ /* 0x0007e20000002400 */
[----:B------:R-:W-:Y:S02]  /*8130*/  FMNMX.FTZ R4, R243, R4, !PT ;  /* 0x00000004f3047209 */ /* 0x000fe40007810000 */
[----:B------:R-:W-:Y:S02]  /*8140*/  FMNMX.FTZ R2, R242, R2, !PT ;  /* 0x00000002f2027209 */ /* 0x000fe40007810000 */
[----:B--2---:R-:W-:Y:S02]  /*8150*/  FSEL R139, R54, -INF , P0 ;  /* 0xff800000368b7808 */ /* 0x004fe40000000000 */
[----:B------:R-:W-:Y:S01]  /*8160*/  FMNMX.FTZ R4, R248, R4, !PT ;  /* 0x00000004f8047209 */ /* 0x000fe20007810000 */
[----:B------:R-:W2:Y:S01]  /*8170*/  SHFL.BFLY PT, R69, R2, 0x2, 0x1f ;  /* 0x0c401f0002457f89 */ /* 0x000ea200000e0000 */
[----:B------:R-:W-:Y:S01]  /*8180*/  ISETP.GT.AND P0, PT, R0, 0x68, PT ;  /* 0x000000680000780c */ /* 0x000fe20003f04270 */
[----:B------:R-:W4:Y:S01]  /*8190*/  MUFU.TANH R55, R55 ;  /* 0x0000003700377308 */ /* 0x000f220000002400 */
[----:B------:R-:W-:Y:S02]  /*81a0*/  ISETP.GE.AND P5, PT, R192, 0x1, PT ;  /* 0x00000001c000780c */ /* 0x000fe40003fa6270 */
[----:B-1----:R-:W-:Y:S02]  /*81b0*/  FSEL R238, R51, -INF , P1 ;  /* 0xff80000033ee7808 */ /* 0x002fe40000800000 */
[----:B------:R-:W-:Y:S02]  /*81c0*/  ISETP.GT.AND P1, PT, R0, 0x61, PT ;  /* 0x000000610000780c */ /* 0x000fe40003f24270 */
[----:B------:R-:W-:Y:S03]  /*81d0*/  FMNMX.FTZ R4, R238, R4, !PT ;  /* 0x00000004ee047209 */ /* 0x000fe60007810000 */
[----:B------:R-:W1:Y:S01]  /*81e0*/  MUFU.TANH R58, R58 ;  /* 0x0000003a003a7308 */ /* 0x000e620000002400 */
[----:B---3--:R-:W-:Y:S01]  /*81f0*/  IMAD.MOV.U32 R67, RZ, RZ, R139 ;  /* 0x000000ffff437224 */ /* 0x008fe200078e008b */
[----:B------:R-:W-:Y:S04]  /*8200*/  MOV R139, R233 ;  /* 0x000000e9008b7202 */ /* 0x000fe80000000f00 */
[----:B------:R-:W-:Y:S04]  /*8210*/  FMNMX.FTZ R4, R67, R4, !PT ;  /* 0x0000000443047209 */ /* 0x000fe80007810000 */
[----:B------:R-:W3:Y:S01]  /*8220*/  MUFU.TANH R59, R59 ;  /* 0x0000003b003b7308 */ /* 0x000ee20000002400 */
[----:B--2---:R-:W-:Y:S02]  /*8230*/  FMNMX.FTZ R69, R2, R69, !PT ;  /* 0x0000004502457209 */ /* 0x004fe40007810000 */
[----:B----4-:R-:W-:Y:S02]  /*8240*/  FSEL R138, R55, -INF , P1 ;  /* 0xff800000378a7808 */ /* 0x010fe40000800000 */
[----:B------:R-:W-:Y:S05]  /*8250*/  ISETP.GT.AND P1, PT, R0, 0x69, PT ;  /* 0x000000690000780c */ /* 0x000fea0003f24270 */
[----:B------:R-:W2:Y:S01]  /*8260*/  MUFU.TANH R62, R62 ;  /* 0x0000003e003e7308 */ /* 0x000ea20000002400 */
[----:B-1----:R-:W-:Y:S02]  /*8270*/  FSEL R16, R58, -INF , P0 ;  /* 0xff8000003a107808 */ /* 0x002fe40000000000 */
[----:B------:R-:W-:Y:S01]  /*8280*/  MOV R58, R138 ;  /* 0x0000008a003a7202 */ /* 0x000fe20000000f00 */
[----:B------:R-:W-:Y:S01]  /*8290*/  IMAD.MOV.U32 R138, RZ, RZ, R232 ;  /* 0x000000ffff8a7224 */ /* 0x000fe200078e00e8 */
[----:B------:R-:W-:Y:S05]  /*82a0*/  ISETP.GT.AND P0, PT, R0, 0x70, PT ;  /* 0x000000700000780c */ /* 0x000fea0003f04270 */
[----:B------:R-:W1:Y:S01]  /*82b0*/  MUFU.TANH R6, R6 ;  /* 0x0000000600067308 */ /* 0x000e620000002400 */
[----:B------:R-:W-:Y:S02]  /*82c0*/  FMNMX.FTZ R4, R58, R4, !PT ;  /* 0x000000043a047209 */ /* 0x000fe40007810000 */
[----:B---3--:R-:W-:Y:S02]  /*82d0*/  FSEL R17, R59, -INF , P1 ;  /* 0xff8000003b117808 */ /* 0x008fe40000800000 */
[----:B------:R-:W-:Y:S02]  /*82e0*/  FMNMX.FTZ R4, R16, R4, !PT ;  /* 0x0000000410047209 */ /* 0x000fe40007810000 */
[----:B------:R-:W-:Y:S02]  /*82f0*/  ISETP.GT.AND P1, PT, R0, 0x71, PT ;  /* 0x000000710000780c */ /* 0x000fe40003f24270 */
[----:B------:R-:W-:Y:S01]  /*8300*/  FMNMX.FTZ R4, R17, R4, !PT ;  /* 0x0000000411047209 */ /* 0x000fe20007810000 */
[----:B------:R-:W3:Y:S01]  /*8310*/  MUFU.TANH R5, R5 ;  /* 0x0000000500057308 */ /* 0x000ee20000002400 */
[----:B--2---:R-:W-:Y:S02]  /*8320*/  FSEL R66, R62, -INF , P0 ;  /* 0xff8000003e427808 */ /* 0x004fe40000000000 */
[----:B------:R-:W-:Y:S02]  /*8330*/  ISETP.GT.AND P0, PT, R0, 0x78, PT ;  /* 0x000000780000780c */ /* 0x000fe40003f04270 */
[----:B------:R-:W-:Y:S02]  /*8340*/  FMNMX.FTZ R4, R66, R4, !PT ;  /* 0x0000000442047209 */ /* 0x000fe40007810000 */
[----:B-1----:R-:W-:Y:S02]  /*8350*/  FSEL R237, R6, -INF , P1 ;  /* 0xff80000006ed7808 */ /* 0x002fe40000800000 */
[----:B------:R-:W-:Y:S02]  /*8360*/  ISETP.GT.AND P1, PT, R0, 0x79, PT ;  /* 0x000000790000780c */ /* 0x000fe40003f24270 */
[----:B------:R-:W-:Y:S02]  /*8370*/  FMNMX.FTZ R0, R237, R4, !PT ;  /* 0x00000004ed007209 */ /* 0x000fe40007810000 */
[----:B------:R-:W1:Y:S01]  /*8380*/  SHFL.BFLY PT, R4, R69, 0x1, 0x1f ;  /* 0x0c201f0045047f89 */ /* 0x000e6200000e0000 */
[----:B------:R-:W-:Y:S02]  /*8390*/  FSEL R71, R71, -INF , P1 ;  /* 0xff80000047477808 */ /* 0x000fe40000800000 */
[----:B---3--:R-:W-:Y:S04]  /*83a0*/  FSEL R235, R5, -INF , P0 ;  /* 0xff80000005eb7808 */ /* 0x008fe80000000000 */
[----:B------:R-:W-:Y:S04]  /*83b0*/  FMNMX.FTZ R0, R235, R0, !PT ;  /* 0x00000000eb007209 */ /* 0x000fe80007810000 */
[----:B------:R-:W-:Y:S05]  /*83c0*/  FMNMX.FTZ R0, R71, R0, !PT ;  /* 0x0000000047007209 */ /* 0x000fea0007810000 */
[----:B------:R-:W2:Y:S01]  /*83d0*/  SHFL.BFLY PT, R2, R0, 0x2, 0x1f ;  /* 0x0c401f0000027f89 */ /* 0x000ea200000e0000 */
[----:B-1----:R-:W-:Y:S04]  /*83e0*/  FMNMX.FTZ R69, R69, R4, !PT ;  /* 0x0000000445457209 */ /* 0x002fe80007810000 */
[C---:B------:R-:W-:Y:S01]  /*83f0*/  FSETP.NEU.FTZ.AND P1, PT, R69.reuse, -INF , PT ;  /* 0xff8000004500780b */ /* 0x040fe20003f3d000 */
[----:B------:R-:W-:Y:S05]  /*8400*/  FMUL.FTZ R148, R69, c[0x0][0x2d0] ;  /* 0x0000b40045947a20 */ /* 0x000fea0000410000 */
[----:B------:R-:W-:Y:S05]  /*8410*/  FSEL R148, R148, RZ, P1 ;  /* 0x000000ff94947208 */ /* 0x000fea0000800000 */
[--C-:B------:R-:W-:Y:S02]  /*8420*/  FFMA.FTZ R6, R8, c[0x0][0x2d0], -R148.reuse ;  /* 0x0000b40008067a23 */ /* 0x100fe40000010894 */
[--C-:B------:R-:W-:Y:S01]  /*8430*/  FFMA.FTZ R4, R7, c[0x0][0x2d0], -R148.reuse ;  /* 0x0000b40007047a23 */ /* 0x100fe20000010894 */
[----:B--2---:R-:W-:Y:S01]  /*8440*/  FMNMX.FTZ R0, R0, R2, !PT ;  /* 0x0000000200007209 */ /* 0x004fe20007810000 */
[----:B------:R1:W-:Y:S01]  /*8450*/  MUFU.EX2 R236, R6 ;  /* 0x0000000600ec7308 */ /* 0x0003e20000000800 */
[----:B------:R-:W-:Y:S03]  /*8460*/  @P5 SHF.R.S32.HI R7, RZ, 0x1f, R229 ;  /* 0x0000001fff075819 */ /* 0x000fe600000114e5 */
[----:B------:R-:W2:Y:S02]  /*8470*/  SHFL.BFLY PT, R2, R0, 0x1, 0x1f ;  /* 0x0c201f0000027f89 */ /* 0x000ea400000e0000 */
[----:B------:R-:W-:Y:S04]  /*8480*/  @P5 IMAD R7, R7, c[0x0][0x1e0], RZ ;  /* 0x0000780007075a24 */ /* 0x000fe800078e02ff */
[----:B------:R-:W3:Y:S01]  /*8490*/  MUFU.EX2 R233, R4 ;  /* 0x0000000400e97308 */ /* 0x000ee20000000800 */
[----:B-1----:R-:W-:Y:S02]  /*84a0*/  @P5 IMAD R6, R229, c[0x0][0x1e4], R7 ;  /* 0x00007900e5065a24 */ /* 0x002fe400078e0207 */
[----:B------:R-:W-:Y:S01]  /*84b0*/  FFMA.FTZ R7, R9, c[0x0][0x2d0], -R148 ;  /* 0x0000b40009077a23 */ /* 0x000fe20000010894 */
[----:B--2---:R-:W-:Y:S06]  /*84c0*/  FMNMX.FTZ R68, R0, R2, !PT ;  /* 0x0000000200447209 */ /* 0x004fec0007810000 */
[----:B------:R1:W-:Y:S01]  /*84d0*/  MUFU.EX2 R15, R7 ;  /* 0x00000007000f7308 */ /* 0x0003e20000000800 */
[C---:B------:R-:W-:Y:S01]  /*84e0*/  FSETP.NEU.FTZ.AND P0, PT, R68.reuse, -INF , PT ;  /* 0xff8000004400780b */ /* 0x040fe20003f1d000 */
[----:B------:R-:W-:Y:S01]  /*84f0*/  FMUL.FTZ R149, R68, c[0x0][0x2d0] ;  /* 0x0000b40044957a20 */ /* 0x000fe20000410000 */
[----:B---3--:R-:W-:Y:S01]  /*8500*/  F2FP.PACK_AB R136, R236, R233 ;  /* 0x000000e9ec88723e */ /* 0x008fe200000000ff */
[----:B------:R-:W-:Y:S03]  /*8510*/  @P5 IMAD.WIDE.U32 R4, R229, c[0x0][0x1e0], RZ ;  /* 0x00007800e5045a25 */ /* 0x000fe600078e00ff */
[----:B------:R-:W-:Y:S01]  /*8520*/  FSEL R149, R149, RZ, P0 ;  /* 0x000000ff95957208 */ /* 0x000fe20000000000 */
[----:B------:R-:W-:Y:S01]  /*8530*/  @P5 IMAD.SHL.U32 R8, R4, 0x80, RZ ;  /* 0x0000008004085824 */ /* 0x000fe200078e00ff */
[----:B------:R-:W-:Y:S04]  /*8540*/  @P5 IADD3 R0, R5, R6, RZ ;  /* 0x0000000605005210 */ /* 0x000fe80007ffe0ff */
[----:B-----5:R-:W-:Y:S02]  /*8550*/  @P5 IADD3 R2, P3, R8, R20, RZ ;  /* 0x0000001408025210 */ /* 0x020fe40007f7e0ff */
[----:B------:R-:W-:Y:S01]  /*8560*/  @P5 SHF.L.U64.HI R0, R4, 0x7, R0 ;  /* 0x0000000704005819 */ /* 0x000fe20000010200 */
[----:B------:R-:W-:Y:S01]  /*8570*/  FFMA.FTZ R4, R10, c[0x0][0x2d0], -R148 ;  /* 0x0000b4000a047a23 */ /* 0x000fe20000010894 */
[----:B------:R-:W-:Y:S02]  /*8580*/  @P5 LEA R6, P2, R2, c[0x0][0x1c8], 0x1 ;  /* 0x0000720002065a11 */ /* 0x000fe400078408ff */
[----:B------:R-:W-:Y:S01]  /*8590*/  @P5 MOV R10, c[0x0][0x1e0] ;  /* 0x00007800000a5a02 */ /* 0x000fe20000000f00 */
[----:B------:R2:W-:Y:S01]  /*85a0*/  MUFU.EX2 R234, R4 ;  /* 0x0000000400ea7308 */ /* 0x0005e20000000800 */
[----:B------:R-:W-:Y:S05]  /*85b0*/  @P5 IMAD.X R5, R0, 0x1, R18, P3 ;  /* 0x0000000100055824 */ /* 0x000fea00018e0612 */
[----:B-1----:R-:W-:Y:S01]  /*85c0*/  @P5 LEA.HI.X R7, R2, c[0x0][0x1cc], R5, 0x1, P2 ;  /* 0x0000730002075a11 */ /* 0x002fe200010f0c05 */
[----:B------:R-:W-:Y:S01]  /*85d0*/  @P5 IMAD.MOV.U32 R5, RZ, RZ, 0x6 ;  /* 0x00000006ff055424 */ /* 0x000fe200078e00ff */
[----:B------:R-:W-:Y:S04]  /*85e0*/  @P5 IADD3 R2, P3, P2, R8, 0x40, R20 ;  /* 0x0000004008025810 */ /* 0x000fe80007a7e014 */
[----:B------:R-:W-:Y:S02]  /*85f0*/  @P5 IADD3.X R0, R0, RZ, R18, P3, P2 ;  /* 0x000000ff00005210 */ /* 0x000fe40001fe4412 */
[----:B------:R-:W-:Y:S02]  /*8600*/  @P5 LEA R8, P3, R2, c[0x0][0x1c8], 0x1 ;  /* 0x0000720002085a11 */ /* 0x000fe400078608ff */
[----:B------:R-:W-:Y:S02]  /*8610*/  @P5 ISETP.GE.AND P2, PT, R138, c[0x0][0x1d4], PT ;  /* 0x000075008a005a0c */ /* 0x000fe40003f46270 */
[----:B------:R-:W-:Y:S01]  /*8620*/  @P5 LEA.HI.X R9, R2, c[0x0][0x1cc], R0, 0x1, P3 ;  /* 0x0000730002095a11 */ /* 0x000fe200018f0c00 */
[--C-:B------:R-:W-:Y:S02]  /*8630*/  FFMA.FTZ R0, R13, c[0x0][0x2d0], -R149.reuse ;  /* 0x0000b4000d007a23 */ /* 0x100fe40000010895 */
[--C-:B------:R-:W-:Y:S02]  /*8640*/  FFMA.FTZ R2, R14, c[0x0][0x2d0], -R149.reuse ;  /* 0x0000b4000e027a23 */ /* 0x100fe40000010895 */
[----:B------:R1:W-:Y:S01]  /*8650*/  MUFU.EX2 R64, R0 ;  /* 0x0000000000407308 */ /* 0x0003e20000000800 */
[--C-:B--2---:R-:W-:Y:S01]  /*8660*/  FFMA.FTZ R4, R11, c[0x0][0x2d0], -R149.reuse ;  /* 0x0000b4000b047a23 */ /* 0x104fe20000010895 */
[C---:B------:R-:W-:Y:S02]  /*8670*/  @P5 SHF.L.U32 R11, R10.reuse, 0x6, RZ ;  /* 0x000000060a0b5819 */ /* 0x040fe400000006ff */
[----:B------:R-:W-:Y:S01]  /*8680*/  @P5 SHF.L.U64.HI R10, R10, R5, c[0x0][0x1e4] ;  /* 0x000079000a0a5619 */ /* 0x000fe20000010205 */
[----:B------:R-:W-:Y:S01]  /*8690*/  FFMA.FTZ R5, R12, c[0x0][0x2d0], -R149 ;  /* 0x0000b4000c057a23 */ /* 0x000fe20000010895 */
[----:B------:R2:W-:Y:S04]  /*86a0*/  @P5 LDGSTS.E.BYPASS.LTC128B.128 [R228+0x8100], [R6.64], !P2 ;  /* 0x0810000006e45fae */ /* 0x0005e8000d101d46 */
[----:B------:R3:W-:Y:S04]  /*86b0*/  MUFU.EX2 R232, R4 ;  /* 0x0000000400e87308 */ /* 0x0007e80000000800 */
[----:B------:R4:W-:Y:S06]  /*86c0*/  @P5 LDGSTS.E.BYPASS.LTC128B.128 [R228+0xc100], [R8.64], !P6 ;  /* 0x0c10000008e45fae */ /* 0x0009ec000f101d46 */
[----:B------:R5:W2:Y:S01]  /*86d0*/  MUFU.EX2 R59, R5 ;  /* 0x00000005003b7308 */ /* 0x000aa20000000800 */
[----:B-1----:R-:W-:Y:S05]  /*86e0*/  FSEL R0, R69, RZ, P1 ;  /* 0x000000ff45007208 */ /* 0x002fea0000800000 */
[----:B------:R-:W-:Y:S04]  /*86f0*/  FADD.FTZ R0, -R0, R3 ;  /* 0x0000000300007221 */ /* 0x000fe80000010100 */
[----:B------:R1:W1:Y:S01]  /*8700*/  MUFU.EX2 R65, R2 ;  /* 0x0000000200417308 */ /* 0x0002620000000800 */
[----:B------:R-:W-:Y:S01]  /*8710*/  FMUL.FTZ R0, R0, c[0x0][0x2d0] ;  /* 0x0000b40000007a20 */ /* 0x000fe20000410000 */
[-C--:B---3--:R-:W-:Y:S08]  /*8720*/  @P5 IADD3 R4, P3, R6, R11.reuse, RZ ;  /* 0x0000000b06045210 */ /* 0x088ff00007f7e0ff */
[----:B------:R3:W3:Y:S01]  /*8730*/  MUFU.EX2 R3, R0 ;  /* 0x0000000000037308 */ /* 0x0006e20000000800 */
[----:B-----5:R-:W-:Y:S01]  /*8740*/  @P5 IMAD.X R5, R10, 0x1, R7, P3 ;  /* 0x000000010a055824 */ /* 0x020fe200018e0607 */
[-C--:B--2---:R-:W-:Y:S02]  /*8750*/  @P5 IADD3 R6, P3, R4, R11.reuse, RZ ;  /* 0x0000000b04065210 */ /* 0x084fe40007f7e0ff */
[----:B------:R-:W-:Y:S02]  /*8760*/  F2FP.PACK_AB R137, R59, R232 ;  /* 0x000000e83b89723e */ /* 0x000fe400000000ff */
[----:B------:R2:W-:Y:S01]  /*8770*/  @P5 LDGSTS.E.BYPASS.LTC128B.128 [R228+0x9100], [R4.64], !P2 ;  /* 0x0910000004e45fae */ /* 0x0005e2000d101d46 */
[----:B------:R-:W-:Y:S02]  /*8780*/  @P5 IADD3.X R7, R5, R10, RZ, P3, !PT ;  /* 0x0000000a05075210 */ /* 0x000fe40001ffe4ff */
[----:B----4-:R-:W-:Y:S02]  /*8790*/  @P5 IADD3 R8, P1, R6, R11, RZ ;  /* 0x0000000b06085210 */ /* 0x010fe40007f3e0ff */
[----:B-1----:R-:W-:Y:S02]  /*87a0*/  FSEL R2, R68, RZ, P0 ;  /* 0x000000ff44027208 */ /* 0x002fe40000000000 */
[----:B------:R-:W-:Y:S01]  /*87b0*/  F2FP.PACK_AB R139, R65, R64 ;  /* 0x00000040418b723e */ /* 0x000fe200000000ff */
[----:B------:R2:W-:Y:S01]  /*87c0*/  @P5 LDGSTS.E.BYPASS.LTC128B.128 [R228+0xd100], [R4.64+0x80], !P6 ;  /* 0x0d10008004e45fae */ /* 0x0005e2000f101d46 */
[----:B------:R-:W-:Y:S02]  /*87d0*/  @P5 IMAD.X R9, R7, 0x1, R10, P1 ;  /* 0x0000000107095824 */ /* 0x000fe400008e060a */
[----:B---3--:R-:W-:Y:S05]  /*87e0*/  FADD.FTZ R0, -R2, R70 ;  /* 0x0000004602007221 */ /* 0x008fea0000010100 */
[----:B------:R1:W-:Y:S01]  /*87f0*/  @P5 LDGSTS.E.BYPASS.LTC128B.128 [R228+0xa100], [R6.64], !P2 ;  /* 0x0a10000006e45fae */ /* 0x0003e2000d101d46 */
[--C-:B------:R-:W-:Y:S01]  /*8800*/  FFMA.FTZ R2, R40, c[0x0][0x2d0], -R148.reuse ;  /* 0x0000b40028027a23 */ /* 0x100fe20000010894 */
[----:B------:R-:W-:Y:S01]  /*8810*/  MOV R70, R15 ;  /* 0x0000000f00467202 */ /* 0x000fe20000000f00 */
[----:B------:R-:W-:Y:S02]  /*8820*/  FMUL.FTZ R0, R0, c[0x0][0x2d0] ;  /* 0x0000b40000007a20 */ /* 0x000fe40000410000 */
[C---:B------:R-:W-:Y:S01]  /*8830*/  FMUL.FTZ R40, R3.reuse, R108 ;  /* 0x0000006c03287220 */ /* 0x040fe20000410000 */
[----:B------:R-:W-:Y:S01]  /*8840*/  F2FP.PACK_AB R138, R234, R70 ;  /* 0x00000046ea8a723e */ /* 0x000fe200000000ff */
[C---:B------:R-:W-:Y:S01]  /*8850*/  FMUL.FTZ R32, R3.reuse, R100 ;  /* 0x0000006403207220 */ /* 0x040fe20000410000 */
[----:B------:R1:W-:Y:S01]  /*8860*/  @P5 LDGSTS.E.BYPASS.LTC128B.128 [R228+0xe100], [R6.64+0x80], !P6 ;  /* 0x0e10008006e45fae */ /* 0x0003e2000f101d46 */
[----:B------:R-:W3:Y:S01]  /*8870*/  MUFU.EX2 R0, R0 ;  /* 0x0000000000007308 */ /* 0x000ee20000000800 */
[----:B------:R-:W-:Y:S02]  /*8880*/  IMAD.MOV.U32 R100, RZ, RZ, R235 ;  /* 0x000000ffff647224 */ /* 0x000fe400078e00eb */
[C---:B------:R-:W-:Y:S02]  /*8890*/  FMUL.FTZ R24, R3.reuse, R92 ;  /* 0x0000005c03187220 */ /* 0x040fe40000410000 */
[C---:B------:R-:W-:Y:S02]  /*88a0*/  FMUL.FTZ R25, R3.reuse, R93 ;  /* 0x0000005d03197220 */ /* 0x040fe40000410000 */
[----:B------:R4:W-:Y:S01]  /*88b0*/  @P5 LDGSTS.E.BYPASS.LTC128B.128 [R228+0xb100], [R8.64], !P2 ;  /* 0x0b10000008e45fae */ /* 0x0009e2000d101d46 */
[C---:B------:R-:W-:Y:S02]  /*88c0*/  FMUL.FTZ R33, R3.reuse, R101 ;  /* 0x0000006503217220 */ /* 0x040fe40000410000 */
[C---:B--2---:R-:W-:Y:S02]  /*88d0*/  FMUL.FTZ R4, R3.reuse, R72 ;  /* 0x0000004803047220 */ /* 0x044fe40000410000 */
[C---:B------:R-:W-:Y:S01]  /*88e0*/  FMUL.FTZ R5, R3.reuse, R73 ;  /* 0x0000004903057220 */ /* 0x040fe20000410000 */
[----:B------:R-:W-:Y:S01]  /*88f0*/  MOV R73, R16 ;  /* 0x0000001000497202 */ /* 0x000fe20000000f00 */
[----:B------:R-:W-:Y:S01]  /*8900*/  IMAD.MOV.U32 R72, RZ, RZ, R17 ;  /* 0x000000ffff487224 */ /* 0x000fe200078e0011 */
[----:B------:R4:W-:Y:S01]  /*8910*/  @P5 LDGSTS.E.BYPASS.LTC128B.128 [R228+0xf100], [R8.64+0x80], !P6 ;  /* 0x0f10008008e45fae */ /* 0x0009e2000f101d46 */
[C---:B------:R-:W-:Y:S02]  /*8920*/  FMUL.FTZ R16, R3.reuse, R84 ;  /* 0x0000005403107220 */ /* 0x040fe40000410000 */
[C---:B------:R-:W-:Y:S01]  /*8930*/  FMUL.FTZ R17, R3.reuse, R85 ;  /* 0x0000005503117220 */ /* 0x040fe20000410000 */
[----:B------:R-:W-:Y:S01]  /*8940*/  MOV R93, R72 ;  /* 0x00000048005d7202 */ /* 0x000fe20000000f00 */
[----:B------:R-:W-:Y:S02]  /*8950*/  IMAD.MOV.U32 R92, RZ, RZ, R73 ;  /* 0x000000ffff5c7224 */ /* 0x000fe400078e0049 */
[----:B------:R-:W-:Y:S01]  /*8960*/  FFMA.FTZ R100, R100, c[0x0][0x2d0], -R149 ;  /* 0x0000b40064647a23 */ /* 0x000fe20000010895 */
[----:B------:R-:W2:Y:S01]  /*8970*/  LDSM.16.MT88.4 R12, [R200] ;  /* 0x00000000c80c783b */ /* 0x000ea20000004200 */
[C---:B---3--:R-:W-:Y:S02]  /*8980*/  FMUL.FTZ R42, R0.reuse, R110 ;  /* 0x0000006e002a7220 */ /* 0x048fe40000410000 */
[C---:B-1----:R-:W-:Y:S02]  /*8990*/  FMUL.FTZ R6, R0.reuse, R74 ;  /* 0x0000004a00067220 */ /* 0x042fe40000410000 */
[----:B------:R1:W3:Y:S01]  /*89a0*/  MUFU.EX2 R74, R2 ;  /* 0x00000002004a7308 */ /* 0x0002e20000000800 */
[C---:B------:R-:W-:Y:S02]  /*89b0*/  FMUL.FTZ R35, R0.reuse, R103 ;  /* 0x0000006700237220 */ /* 0x040fe40000410000 */
[C---:B------:R-:W-:Y:S01]  /*89c0*/  FMUL.FTZ R34, R0.reuse, R102 ;  /* 0x0000006600227220 */ /* 0x040fe20000410000 */
[----:B------:R-:W5:Y:S01]  /*89d0*/  LDSM.16.MT88.4 R20, [R204] ;  /* 0x00000000cc14783b */ /* 0x000f620000004200 */
[C---:B------:R-:W-:Y:S02]  /*89e0*/  FMUL.FTZ R7, R0.reuse, R75 ;  /* 0x0000004b00077220 */ /* 0x040fe40000410000 */
[C---:B------:R-:W-:Y:S02]  /*89f0*/  FMUL.FTZ R43, R0.reuse, R111 ;  /* 0x0000006f002b7220 */ /* 0x040fe40000410000 */
[C---:B------:R-:W-:Y:S02]  /*8a00*/  FMUL.FTZ R10, R0.reuse, R78 ;  /* 0x0000004e000a7220 */ /* 0x040fe40000410000 */
[C---:B------:R-:W-:Y:S01]  /*8a10*/  FMUL.FTZ R11, R0.reuse, R79 ;  /* 0x0000004f000b7220 */ /* 0x040fe20000410000 */
[----:B------:R-:W5:Y:S01]  /*8a20*/  LDSM.16.MT88.4 R28, [R203] ;  /* 0x00000000cb1c783b */ /* 0x000f620000004200 */
[C---:B------:R-:W-:Y:S02]  /*8a30*/  FMUL.FTZ R18, R0.reuse, R86 ;  /* 0x0000005600127220 */ /* 0x040fe40000410000 */
[C---:B----4-:R-:W-:Y:S02]  /*8a40*/  FMUL.FTZ R8, R3.reuse, R76 ;  /* 0x0000004c03087220 */ /* 0x050fe40000410000 */
[----:B------:R-:W-:Y:S02]  /*8a50*/  FMUL.FTZ R9, R3, R77 ;  /* 0x0000004d03097220 */ /* 0x000fe40000410000 */
[C---:B------:R-:W-:Y:S01]  /*8a60*/  FMUL.FTZ R19, R0.reuse, R87 ;  /* 0x0000005700137220 */ /* 0x040fe20000410000 */
[----:B------:R-:W4:Y:S01]  /*8a70*/  LDSM.16.MT88.4 R36, [R223] ;  /* 0x00000000df24783b */ /* 0x000f220000004200 */
[C---:B------:R-:W-:Y:S02]  /*8a80*/  FMUL.FTZ R26, R0.reuse, R94 ;  /* 0x0000005e001a7220 */ /* 0x040fe40000410000 */
[----:B------:R-:W-:Y:S02]  /*8a90*/  IMAD.MOV.U32 R94, RZ, RZ, R59 ;  /* 0x000000ffff5e7224 */ /* 0x000fe400078e003b */
[----:B-1----:R-:W-:Y:S02]  /*8aa0*/  FFMA.FTZ R2, R41, c[0x0][0x2d0], -R148 ;  /* 0x0000b40029027a23 */ /* 0x002fe40000010894 */
[C---:B------:R-:W-:Y:S01]  /*8ab0*/  FMUL.FTZ R41, R3.reuse, R109 ;  /* 0x0000006d03297220 */ /* 0x040fe20000410000 */
[----:B------:R-:W1:Y:S01]  /*8ac0*/  LDSM.16.MT88.4 R44, [R200+0x4000] ;  /* 0x00400000c82c783b */ /* 0x000e620000004200 */
[----:B------:R5:W5:Y:S01]  /*8ad0*/  MUFU.EX2 R50, R2 ;  /* 0x0000000200327308 */ /* 0x000b620000000800 */
[C---:B------:R-:W-:Y:S02]  /*8ae0*/  FMUL.FTZ R59, R0.reuse, R127 ;  /* 0x0000007f003b7220 */ /* 0x040fe40000410000 */
[C---:B------:R-:W-:Y:S01]  /*8af0*/  FMUL.FTZ R27, R0.reuse, R95 ;  /* 0x0000005f001b7220 */ /* 0x040fe20000410000 */
[----:B------:R-:W-:Y:S01]  /*8b00*/  MOV R95, R58 ;  /* 0x0000003a005f7202 */ /* 0x000fe20000000f00 */
[C---:B------:R-:W-:Y:S01]  /*8b10*/  FMUL.FTZ R58, R0.reuse, R126 ;  /* 0x0000007e003a7220 */ /* 0x040fe20000410000 */
[C---:B--2---:R-:W-:Y:S01]  /*8b20*/  HMMA.16816.F32 R4, R136.reuse, R12, R4 ;  /* 0x0000000c8804723c */ /* 0x044fe20000001804 */
[----:B------:R-:W2:Y:S04]  /*8b30*/  LDSM.16.MT88.4 R52, [R204+0x4000] ;  /* 0x00400000cc34783b */ /* 0x000ea80000004200 */
[C---:B------:R-:W-:Y:S01]  /*8b40*/  FMUL.FTZ R51, R0.reuse, R119 ;  /* 0x0000007700337220 */ /* 0x040fe20000410000 */
[----:B---3--:R-:W-:Y:S01]  /*8b50*/  MOV R119, R74 ;  /* 0x0000004a00777202 */ /* 0x008fe20000000f00 */
[C---:B------:R-:W-:Y:S01]  /*8b60*/  FMUL.FTZ R12, R3.reuse, R80 ;  /* 0x00000050030c7220 */ /* 0x040fe20000410000 */
[C---:B------:R-:W-:Y:S01]  /*8b70*/  HMMA.16816.F32 R8, R136.reuse, R14, R8 ;  /* 0x0000000e8808723c */ /* 0x040fe20000001808 */
[----:B------:R-:W2:Y:S03]  /*8b80*/  LDSM.16.MT88.4 R60, [R203+0x4000] ;  /* 0x00400000cb3c783b */ /* 0x000ea60000004200 */
[C---:B------:R-:W-:Y:S02]  /*8b90*/  FMUL.FTZ R13, R3.reuse, R81 ;  /* 0x00000051030d7220 */ /* 0x040fe40000410000 */
[----:B------:R-:W-:Y:S02]  /*8ba0*/  IMAD.MOV.U32 R101, RZ, RZ, R64 ;  /* 0x000000ffff657224 */ /* 0x000fe400078e0040 */
[----:B------:R-:W-:Y:S01]  /*8bb0*/  FMUL.FTZ R14, R0, R82 ;  /* 0x00000052000e7220 */ /* 0x000fe20000410000 */
[----:B------:R-:W1:Y:S03]  /*8bc0*/  LDSM.16.MT88.4 R72, [R206+0x4000] ;  /* 0x00400000ce48783b */ /* 0x000e660000004200 */
[--C-:B-----5:R-:W-:Y:S02]  /*8bd0*/  FFMA.FTZ R2, R48, c[0x0][0x2d0], -R149.reuse ;  /* 0x0000b40030027a23 */ /* 0x120fe40000010895 */
[----:B------:R-:W-:Y:S02]  /*8be0*/  IMAD.MOV.U32 R111, RZ, RZ, R50 ;  /* 0x000000ffff6f7224 */ /* 0x000fe400078e0032 */
[----:B------:R5:W-:Y:S01]  /*8bf0*/  MUFU.EX2 R110, R2 ;  /* 0x00000002006e7308 */ /* 0x000be20000000800 */
[C---:B------:R-:W-:Y:S01]  /*8c00*/  FMUL.FTZ R50, R0.reuse, R118 ;  /* 0x0000007600327220 */ /* 0x040fe20000410000 */
[----:B------:R-:W1:Y:S01]  /*8c10*/  LDSM.16.MT88.4 R76, [R200+0x800] ;  /* 0x00080000c84c783b */ /* 0x000e620000004200 */
[C---:B------:R-:W-:Y:S02]  /*8c20*/  FMUL.FTZ R15, R0.reuse, R83 ;  /* 0x00000053000f7220 */ /* 0x040fe40000410000 */
[C---:B------:R-:W-:Y:S02]  /*8c30*/  FMUL.FTZ R48, R3.reuse, R116 ;  /* 0x0000007403307220 */ /* 0x040fe40000410000 */
[C---:B------:R-:W-:Y:S03]  /*8c40*/  FMUL.FTZ R64, R3.reuse, R132 ;  /* 0x0000008403407220 */ /* 0x040fe60000410000 */
[C---:B------:R-:W-:Y:S01]  /*8c50*/  HMMA.16816.F32 R12, R136.reuse, R20, R12 ;  /* 0x00000014880c723c */ /* 0x040fe2000000180c */
[----:B------:R-:W1:Y:S06]  /*8c60*/  LDSM.16.MT88.4 R80, [R204+0x800] ;  /* 0x00080000cc50783b */ /* 0x000e6c0000004200 */
[C---:B------:R-:W-:Y:S01]  /*8c70*/  FMUL.FTZ R20, R3.reuse, R88 ;  /* 0x0000005803147220 */ /* 0x040fe20000410000 */
[C---:B------:R-:W-:Y:S01]  /*8c80*/  HMMA.16816.F32 R16, R136.reuse, R22, R16 ;  /* 0x000000168810723c */ /* 0x040fe20000001810 */
[----:B------:R-:W1:Y:S03]  /*8c90*/  LDSM.16.MT88.4 R84, [R203+0x800] ;  /* 0x00080000cb54783b */ /* 0x000e660000004200 */
[----:B------:R-:W-:Y:S02]  /*8ca0*/  FMUL.FTZ R21, R3, R89 ;  /* 0x0000005903157220 */ /* 0x000fe40000410000 */
[--C-:B-----5:R-:W-:Y:S02]  /*8cb0*/  FFMA.FTZ R2, R49, c[0x0][0x2d0], -R149.reuse ;  /* 0x0000b40031027a23 */ /* 0x120fe40000010895 */
[C---:B------:R-:W-:Y:S01]  /*8cc0*/  FMUL.FTZ R49, R3.reuse, R117 ;  /* 0x0000007503317220 */ /* 0x040fe20000410000 */
[----:B------:R-:W0:Y:S01]  /*8cd0*/  LDGDEPBAR ;  /* 0x00000000000079af */ /* 0x000e220000000000 */
[----:B------:R5:W1:Y:S02]  /*8ce0*/  MUFU.EX2 R109, R2 ;  /* 0x00000002006d7308 */ /* 0x000a640000000800 */
[C---:B------:R-:W-:Y:S02]  /*8cf0*/  FMUL.FTZ R22, R0.reuse, R90 ;  /* 0x0000005a00167220 */ /* 0x040fe40000410000 */
[----:B------:R-:W-:Y:S03]  /*8d00*/  FMUL.FTZ R23, R0, R91 ;  /* 0x0000005b00177220 */ /* 0x000fe60000410000 */
[----:B------:R-:W1:Y:S04]  /*8d10*/  LDSM.16.MT88.4 R88, [R206+0x800] ;  /* 0x00080000ce58783b */ /* 0x000e680000004200 */
[C---:B------:R-:W-:Y:S07]  /*8d20*/  HMMA.16816.F32 R20, R136.reuse, R28, R20 ;  /* 0x0000001c8814723c */ /* 0x040fee0000001814 */
[C---:B------:R-:W-:Y:S01]  /*8d30*/  FMUL.FTZ R29, R3.reuse, R97 ;  /* 0x00000061031d7220 */ /* 0x040fe20000410000 */
[C---:B------:R-:W-:Y:S04]  /*8d40*/  HMMA.16816.F32 R24, R136.reuse, R30, R24 ;  /* 0x0000001e8818723c */ /* 0x040fe80000001818 */
[----:B------:R-:W-:Y:S01]  /*8d50*/  MOV R97, R237 ;  /* 0x000000ed00617202 */ /* 0x000fe20000000f00 */
[----:B-----5:R-:W-:Y:S02]  /*8d60*/  FFMA.FTZ R2, R56, c[0x0][0x2d0], -R148 ;  /* 0x0000b40038027a23 */ /* 0x020fe40000010894 */
[C---:B------:R-:W-:Y:S02]  /*8d70*/  FMUL.FTZ R30, R0.reuse, R98 ;  /* 0x00000062001e7220 */ /* 0x040fe40000410000 */
[----:B------:R5:W-:Y:S01]  /*8d80*/  MUFU.EX2 R103, R2 ;  /* 0x0000000200677308 */ /* 0x000be20000000800 */
[----:B------:R-:W3:Y:S02]  /*8d90*/  LDL.LU R98, [R1+0x10] ;  /* 0x0000100001627983 */ /* 0x000ee40000300800 */
[C---:B------:R-:W-:Y:S01]  /*8da0*/  FMUL.FTZ R31, R0.reuse, R99 ;  /* 0x00000063001f7220 */ /* 0x040fe20000410000 */
[----:B------:R-:W-:Y:S01]  /*8db0*/  MOV R99, R65 ;  /* 0x0000004100637202 */ /* 0x000fe20000000f00 */
[C---:B------:R-:W-:Y:S02]  /*8dc0*/  FMUL.FTZ R28, R3.reuse, R96 ;  /* 0x00000060031c7220 */ /* 0x040fe40000410000 */
[C---:B------:R-:W-:Y:S02]  /*8dd0*/  FMUL.FTZ R56, R3.reuse, R124 ;  /* 0x0000007c03387220 */ /* 0x040fe40000410000 */
[----:B------:R-:W-:Y:S02]  /*8de0*/  IMAD.MOV.U32 R96, RZ, RZ, R66 ;  /* 0x000000ffff607224 */ /* 0x000fe400078e0042 */
[----:B------:R-:W-:Y:S01]  /*8df0*/  FMUL.FTZ R65, R3, R133 ;  /* 0x0000008503417220 */ /* 0x000fe20000410000 */
[C---:B----4-:R-:W-:Y:S03]  /*8e00*/  HMMA.16816.F32 R28, R136.reuse, R36, R28 ;  /* 0x00000024881c723c */ /* 0x050fe6000000181c */
[----:B------:R-:W-:Y:S02]  /*8e10*/  IMAD.MOV.U32 R132, RZ, RZ, R96 ;  /* 0x000000ffff847224 */ /* 0x000fe400078e0060 */
[--C-:B------:R-:W-:Y:S02]  /*8e20*/  FFMA.FTZ R96, R251, c[0x0][0x2d0], -R148.reuse ;  /* 0x0000b400fb607a23 */ /* 0x100fe40000010894 */
[----:B------:R-:W-:Y:S01]  /*8e30*/  FMUL.FTZ R36, R3, R104 ;  /* 0x0000006803247220 */ /* 0x000fe20000410000 */
[C---:B------:R-:W-:Y:S04]  /*8e40*/  HMMA.16816.F32 R32, R136.reuse, R38, R32 ;  /* 0x000000268820723c */ /* 0x040fe80000001820 */
[----:B-----5:R-:W-:Y:S02]  /*8e50*/  FFMA.FTZ R2, R57, c[0x0][0x2d0], -R148 ;  /* 0x0000b40039027a23 */ /* 0x020fe40000010894 */
[C---:B------:R-:W-:Y:S02]  /*8e60*/  FMUL.FTZ R37, R3.reuse, R105 ;  /* 0x0000006903257220 */ /* 0x040fe40000410000 */
[----:B------:R4:W5:Y:S01]  /*8e70*/  MUFU.EX2 R108, R2 ;  /* 0x00000002006c7308 */ /* 0x0009620000000800 */
[C---:B------:R-:W-:Y:S03]  /*8e80*/  FMUL.FTZ R38, R0.reuse, R106 ;  /* 0x0000006a00267220 */ /* 0x040fe60000410000 */
[C---:B------:R-:W-:Y:S02]  /*8e90*/  FMUL.FTZ R39, R0.reuse, R107 ;  /* 0x0000006b00277220 */ /* 0x040fe40000410000 */
[C---:B------:R-:W-:Y:S02]  /*8ea0*/  FMUL.FTZ R57, R3.reuse, R125 ;  /* 0x0000007d03397220 */ /* 0x040fe40000410000 */
[----:B------:R-:W-:Y:S03]  /*8eb0*/  FMUL.FTZ R66, R0, R134 ;  /* 0x0000008600427220 */ /* 0x000fe60000410000 */
[C---:B-1----:R-:W-:Y:S07]  /*8ec0*/  HMMA.16816.F32 R36, R136.reuse, R44, R36 ;  /* 0x0000002c8824723c */ /* 0x042fee0000001824 */
[C---:B------:R-:W-:Y:S01]  /*8ed0*/  FMUL.FTZ R44, R3.reuse, R112 ;  /* 0x00000070032c7220 */ /* 0x040fe20000410000 */
[C---:B------:R-:W-:Y:S04]  /*8ee0*/  HMMA.16816.F32 R40, R136.reuse, R46, R40 ;  /* 0x0000002e8828723c */ /* 0x040fe80000001828 */
[C---:B------:R-:W-:Y:S02]  /*8ef0*/  FMUL.FTZ R45, R3.reuse, R113 ;  /* 0x00000071032d7220 */ /* 0x040fe40000410000 */
[--C-:B----4-:R-:W-:Y:S02]  /*8f00*/  FFMA.FTZ R2, R150, c[0x0][0x2d0], -R149.reuse ;  /* 0x0000b40096027a23 */ /* 0x110fe40000010895 */
[C---:B------:R-:W-:Y:S02]  /*8f10*/  FMUL.FTZ R46, R0.reuse, R114 ;  /* 0x00000072002e7220 */ /* 0x040fe40000410000 */
[----:B------:R1:W-:Y:S02]  /*8f20*/  MUFU.EX2 R102, R2 ;  /* 0x0000000200667308 */ /* 0x0003e40000000800 */
[C---:B------:R-:W-:Y:S02]  /*8f30*/  FMUL.FTZ R47, R0.reuse, R115 ;  /* 0x00000073002f7220 */ /* 0x040fe40000410000 */
[----:B------:R-:W-:Y:S01]  /*8f40*/  IMAD.MOV.U32 R150, RZ, RZ, R70 ;  /* 0x000000ffff967224 */ /* 0x000fe200078e0046 */
[----:B------:R-:W-:Y:S01]  /*8f50*/  MOV R70, R67 ;  /* 0x0000004300467202 */ /* 0x000fe20000000f00 */
[----:B------:R-:W-:Y:S01]  /*8f60*/  FMUL.FTZ R67, R0, R135 ;  /* 0x0000008700437220 */ /* 0x000fe20000410000 */
[----:B------:R-:W-:Y:S02]  /*8f70*/  MOV R135, R132 ;  /* 0x0000008400877202 */ /* 0x000fe40000000f00 */
[C---:B--2---:R-:W-:Y:S03]  /*8f80*/  HMMA.16816.F32 R44, R136.reuse, R52, R44 ;  /* 0x00000034882c723c */ /* 0x044fe6000000182c */
[----:B------:R-:W-:Y:S01]  /*8f90*/  MOV R133, R70 ;  /* 0x0000004600857202 */ /* 0x000fe20000000f00 */
[--C-:B------:R-:W-:Y:S03]  /*8fa0*/  FFMA.FTZ R70, R252, c[0x0][0x2d0], -R148.reuse ;  /* 0x0000b400fc467a23 */ /* 0x100fe60000010894 */
[C---:B------:R-:W-:Y:S01]  /*8fb0*/  FMUL.FTZ R52, R3.reuse, R120 ;  /* 0x0000007803347220 */ /* 0x040fe20000410000 */
[C---:B------:R-:W-:Y:S04]  /*8fc0*/  HMMA.16816.F32 R48, R136.reuse, R54, R48 ;  /* 0x000000368830723c */ /* 0x040fe80000001830 */
[----:B------:R-:W-:Y:S02]  /*8fd0*/  FMUL.FTZ R53, R3, R121 ;  /* 0x0000007903357220 */ /* 0x000fe40000410000 */
[----:B-1----:R-:W-:Y:S01]  /*8fe0*/  FFMA.FTZ R2, R151, c[0x0][0x2d0], -R149 ;  /* 0x0000b40097027a23 */ /* 0x002fe20000010895 */
[----:B------:R-:W-:Y:S01]  /*8ff0*/  MOV R151, R234 ;  /* 0x000000ea00977202 */ /* 0x000fe20000000f00 */
[C---:B------:R-:W-:Y:S02]  /*9000*/  FMUL.FTZ R54, R0.reuse, R122 ;  /* 0x0000007a00367220 */ /* 0x040fe40000410000 */
[----:B------:R1:W2:Y:S02]  /*9010*/  MUFU.EX2 R118, R2 ;  /* 0x0000000200767308 */ /* 0x0002a40000000800 */
[----:B------:R-:W-:Y:S07]  /*9020*/  FMUL.FTZ R55, R0, R123 ;  /* 0x0000007b00377220 */ /* 0x000fee0000410000 */
[C---:B------:R-:W-:Y:S07]  /*9030*/  HMMA.16816.F32 R52, R136.reuse, R60, R52 ;  /* 0x0000003c8834723c */ /* 0x040fee0000001834 */
[C---:B------:R-:W-:Y:S01]  /*9040*/  FMUL.FTZ R60, R3.reuse, R128 ;  /* 0x00000080033c7220 */ /* 0x040fe20000410000 */
[C---:B------:R-:W-:Y:S04]  /*9050*/  HMMA.16816.F32 R56, R136.reuse, R62, R56 ;  /* 0x0000003e8838723c */ /* 0x040fe80000001838 */
[----:B------:R-:W-:Y:S02]  /*9060*/  IMAD.MOV.U32 R128, RZ, RZ, R193 ;  /* 0x000000ffff807224 */ /* 0x000fe400078e00c1 */
[----:B------:R-:W-:Y:S02]  /*9070*/  FMUL.FTZ R61, R3, R129 ;  /* 0x00000081033d7220 */ /* 0x000fe40000410000 */
[--C-:B-1----:R-:W-:Y:S01]  /*9080*/  FFMA.FTZ R2, R152, c[0x0][0x2d0], -R148.reuse ;  /* 0x0000b40098027a23 */ /* 0x102fe20000010894 */
[----:B------:R-:W4:Y:S01]  /*9090*/  LDL.LU R129, [R1+0x4] ;  /* 0x0000040001817983 */ /* 0x000f220000300800 */
[----:B------:R1:W-:Y:S02]  /*90a0*/  MUFU.EX2 R152, R70 ;  /* 0x0000004600987308 */ /* 0x0003e40000000800 */
[C---:B------:R-:W-:Y:S02]  /*90b0*/  FMUL.FTZ R62, R0.reuse, R130 ;  /* 0x00000082003e7220 */ /* 0x040fe40000410000 */
[----:B------:R-:W-:Y:S01]  /*90c0*/  FMUL.FTZ R63, R0, R131 ;  /* 0x00000083003f7220 */ /* 0x000fe20000410000 */
[----:B------:R-:W-:Y:S01]  /*90d0*/  MOV R131, R97 ;  /* 0x0000006100837202 */ /* 0x000fe20000000f00 */
[--C-:B------:R-:W-:Y:S02]  /*90e0*/  FFMA.FTZ R97, R250, c[0x0][0x2d0], -R148.reuse ;  /* 0x0000b400fa617a23 */ /* 0x100fe40000010894 */
[----:B------:R-:W-:Y:S02]  /*90f0*/  IMAD.MOV.U32 R130, RZ, RZ, R101 ;  /* 0x000000ffff827224 */ /* 0x000fe400078e0065 */
[----:B------:R2:W-:Y:S01]  /*9100*/  MUFU.EX2 R117, R2 ;  /* 0x0000000200757308 */ /* 0x0005e20000000800 */
[C---:B------:R-:W-:Y:S03]  /*9110*/  HMMA.16816.F32 R60, R136.reuse, R72, R60 ;  /* 0x00000048883c723c */ /* 0x040fe6000000183c */
[----:B------:R-:W-:Y:S02]  /*9120*/  FFMA.FTZ R101, R244, c[0x0][0x2d0], -R148 ;  /* 0x0000b400f4657a23 */ /* 0x000fe40000010894 */
[----:B------:R-:W-:Y:S02]  /*9130*/  IMAD.MOV.U32 R134, RZ, RZ, R131 ;  /* 0x000000ffff867224 */ /* 0x000fe400078e0083 */
[----:B------:R-:W-:Y:S01]  /*9140*/  F2FP.PACK_AB R72, R111, R119 ;  /* 0x000000776f48723e */ /* 0x000fe200000000ff */
[----:B------:R-:W-:Y:S04]  /*9150*/  HMMA.16816.F32 R64, R136, R74, R64 ;  /* 0x0000004a8840723c */ /* 0x000fe80000001840 */
[----:B------:R-:W-:Y:S01]  /*9160*/  F2FP.PACK_AB R73, R109, R110 ;  /* 0x0000006e6d49723e */ /* 0x000fe200000000ff */
[--C-:B-1----:R-:W-:Y:S02]  /*9170*/  FFMA.FTZ R70, R134, c[0x0][0x2d0], -R149.reuse ;  /* 0x0000b40086467a23 */ /* 0x102fe40000010895 */
[----:B-----5:R-:W-:Y:S01]  /*9180*/  F2FP.PACK_AB R74, R108, R103 ;  /* 0x000000676c4a723e */ /* 0x020fe200000000ff */
[----:B------:R-:W-:Y:S01]  /*9190*/  IMAD.MOV.U32 R136, RZ, RZ, R94 ;  /* 0x000000ffff887224 */ /* 0x000fe200078e005e */
[----:B--2---:R-:W-:Y:S03]  /*91a0*/  F2FP.PACK_AB R75, R118, R102 ;  /* 0x00000066764b723e */ /* 0x004fe600000000ff */
[----:B------:R-:W-:Y:S01]  /*91b0*/  IMAD.MOV.U32 R137, RZ, RZ, R150 ;  /* 0x000000ffff897224 */ /* 0x000fe200078e0096 */
[----:B------:R-:W-:Y:S01]  /*91c0*/  MOV R150, R93 ;  /* 0x0000005d00967202 */ /* 0x000fe20000000f00 */
[--C-:B------:R-:W-:Y:S02]  /*91d0*/  FFMA.FTZ R139, R249, c[0x0][0x2d0], -R148.reuse ;  /* 0x0000b400f98b7a23 */ /* 0x100fe40000010894 */
[C---:B------:R-:W-:Y:S04]  /*91e0*/  HMMA.16816.F32 R4, R72.reuse, R76, R4 ;  /* 0x0000004c4804723c */ /* 0x040fe80000001804 */
[----:B------:R-:W-:Y:S01]  /*91f0*/  MUFU.EX2 R139, R139 ;  /* 0x0000008b008b7308 */ /* 0x000fe20000000800 */
[--C-:B------:R-:W-:Y:S02]  /*9200*/  FFMA.FTZ R2, R153, c[0x0][0x2d0], -R148.reuse ;  /* 0x0000b40099027a23 */ /* 0x100fe40000010894 */
[--C-:B------:R-:W-:Y:S01]  /*9210*/  FFMA.FTZ R138, R247, c[0x0][0x2d0], -R148.reuse ;  /* 0x0000b400f78a7a23 */ /* 0x100fe20000010894 */
[C---:B------:R-:W-:Y:S01]  /*9220*/  HMMA.16816.F32 R8, R72.reuse, R78, R8 ;  /* 0x0000004e4808723c */ /* 0x040fe20000001808 */
[----:B------:R-:W1:Y:S05]  /*9230*/  LDSM.16.MT88.4 R76, [R200+0x4800] ;  /* 0x00480000c84c783b */ /* 0x000e6a0000004200 */
[----:B------:R2:W5:Y:S02]  /*9240*/  MUFU.EX2 R237, R2 ;  /* 0x0000000200ed7308 */ /* 0x0005640000000800 */
[C---:B------:R-:W-:Y:S08]  /*9250*/  HMMA.16816.F32 R12, R72.reuse, R80, R12 ;  /* 0x00000050480c723c */ /* 0x040ff0000000180c */
[C---:B------:R-:W-:Y:S01]  /*9260*/  HMMA.16816.F32 R16, R72.reuse, R82, R16 ;  /* 0x000000524810723c */ /* 0x040fe20000001810 */
[----:B------:R-:W5:Y:S01]  /*9270*/  LDSM.16.MT88.4 R80, [R204+0x4800] ;  /* 0x00480000cc50783b */ /* 0x000f620000004200 */
[----:B------:R-:W-:Y:S06]  /*9280*/  MUFU.EX2 R138, R138 ;  /* 0x0000008a008a7308 */ /* 0x000fec0000000800 */
[C---:B------:R-:W-:Y:S04]  /*9290*/  HMMA.16816.F32 R20, R72.reuse, R84, R20 ;  /* 0x000000544814723c */ /* 0x040fe80000001814 */
[--C-:B--2---:R-:W-:Y:S04]  /*92a0*/  FFMA.FTZ R2, R154, c[0x0][0x2d0], -R149.reuse ;  /* 0x0000b4009a027a23 */ /* 0x104fe80000010895 */
[C---:B------:R-:W-:Y:S01]  /*92b0*/  HMMA.16816.F32 R24, R72.reuse, R86, R24 ;  /* 0x000000564818723c */ /* 0x040fe20000001818 */
[----:B------:R-:W2:Y:S01]  /*92c0*/  LDSM.16.MT88.4 R84, [R203+0x4800] ;  /* 0x00480000cb54783b */ /* 0x000ea20000004200 */
[----:B------:R5:W-:Y:S06]  /*92d0*/  MUFU.EX2 R116, R2 ;  /* 0x0000000200747308 */ /* 0x000bec0000000800 */
[C---:B------:R-:W-:Y:S08]  /*92e0*/  HMMA.16816.F32 R28, R72.reuse, R88, R28 ;  /* 0x00000058481c723c */ /* 0x040ff0000000181c */
[C---:B------:R-:W-:Y:S01]  /*92f0*/  HMMA.16816.F32 R32, R72.reuse, R90, R32 ;  /* 0x0000005a4820723c */ /* 0x040fe20000001820 */
[----:B------:R-:W2:Y:S07]  /*9300*/  LDSM.16.MT88.4 R88, [R206+0x4800] ;  /* 0x00480000ce58783b */ /* 0x000eae0000004200 */
[C---:B-1----:R-:W-:Y:S04]  /*9310*/  HMMA.16816.F32 R36, R72.reuse, R76, R36 ;  /* 0x0000004c4824723c */ /* 0x042fe80000001824 */
[--C-:B-----5:R-:W-:Y:S04]  /*9320*/  FFMA.FTZ R2, R155, c[0x0][0x2d0], -R149.reuse ;  /* 0x0000b4009b027a23 */ /* 0x120fe80000010895 */
[C---:B------:R-:W-:Y:S01]  /*9330*/  HMMA.16816.F32 R40, R72.reuse, R78, R40 ;  /* 0x0000004e4828723c */ /* 0x040fe20000001828 */
[----:B------:R1:W5:Y:S01]  /*9340*/  MUFU.EX2 R235, R2 ;  /* 0x0000000200eb7308 */ /* 0x0003620000000800 */
[----:B------:R-:W3:Y:S06]  /*9350*/  LDSM.16.MT88.4 R76, [R200+0x1000] ;  /* 0x00100000c84c783b */ /* 0x000eec0000004200 */
[C---:B------:R-:W-:Y:S08]  /*9360*/  HMMA.16816.F32 R44, R72.reuse, R80, R44 ;  /* 0x00000050482c723c */ /* 0x040ff0000000182c */
[C---:B------:R-:W-:Y:S01]  /*9370*/  HMMA.16816.F32 R48, R72.reuse, R82, R48 ;  /* 0x000000524830723c */ /* 0x040fe20000001830 */
[----:B------:R-:W3:Y:S07]  /*9380*/  LDSM.16.MT88.4 R80, [R204+0x1000] ;  /* 0x00100000cc50783b */ /* 0x000eee0000004200 */
[C---:B--2---:R-:W-:Y:S04]  /*9390*/  HMMA.16816.F32 R52, R72.reuse, R84, R52 ;  /* 0x000000544834723c */ /* 0x044fe80000001834 */
[--C-:B-1----:R-:W-:Y:S04]  /*93a0*/  FFMA.FTZ R2, R156, c[0x0][0x2d0], -R148.reuse ;  /* 0x0000b4009c027a23 */ /* 0x102fe80000010894 */
[C---:B------:R-:W-:Y:S01]  /*93b0*/  HMMA.16816.F32 R56, R72.reuse, R86, R56 ;  /* 0x000000564838723c */ /* 0x040fe20000001838 */
[----:B------:R1:W-:Y:S01]  /*93c0*/  MUFU.EX2 R234, R2 ;  /* 0x0000000200ea7308 */ /* 0x0003e20000000800 */
[----:B------:R-:W2:Y:S06]  /*93d0*/  LDSM.16.MT88.4 R84, [R203+0x1000] ;  /* 0x00100000cb54783b */ /* 0x000eac0000004200 */
[C---:B------:R-:W-:Y:S08]  /*93e0*/  HMMA.16816.F32 R60, R72.reuse, R88, R60 ;  /* 0x00000058483c723c */ /* 0x040ff0000000183c */
[----:B------:R-:W-:Y:S01]  /*93f0*/  HMMA.16816.F32 R64, R72, R90, R64 ;  /* 0x0000005a4840723c */ /* 0x000fe20000001840 */
[----:B------:R-:W2:Y:S06]  /*9400*/  LDSM.16.MT88.4 R88, [R206+0x1000] ;  /* 0x00100000ce58783b */ /* 0x000eac0000004200 */
[----:B------:R-:W-:Y:S01]  /*9410*/  F2FP.PACK_AB R72, R237, R117 ;  /* 0x00000075ed48723e */ /* 0x000fe200000000ff */
[----:B-1----:R-:W-:Y:S01]  /*9420*/  FFMA.FTZ R2, R157, c[0x0][0x2d0], -R148 ;  /* 0x0000b4009d027a23 */ /* 0x002fe20000010894 */
[----:B-----5:R-:W-:Y:S03]  /*9430*/  F2FP.PACK_AB R73, R235, R116 ;  /* 0x00000074eb49723e */ /* 0x020fe600000000ff */
[----:B------:R1:W5:Y:S01]  /*9440*/  MUFU.EX2 R127, R2 ;  /* 0x00000002007f7308 */ /* 0x0003620000000800 */
[----:B---3--:R-:W-:Y:S02]  /*9450*/  FFMA.FTZ R98, R0, R98, R232 ;  /* 0x0000006200627223 */ /* 0x008fe400000100e8 */
[--C-:B-1----:R-:W-:Y:S01]  /*9460*/  FFMA.FTZ R2, R158, c[0x0][0x2d0], -R149.reuse ;  /* 0x0000b4009e027a23 */ /* 0x102fe20000010895 */
[----:B-----5:R-:W-:Y:S01]  /*9470*/  F2FP.PACK_AB R74, R127, R234 ;  /* 0x000000ea7f4a723e */ /* 0x020fe200000000ff */
[--C-:B------:R-:W-:Y:S01]  /*9480*/  FFMA.FTZ R0, R133, c[0x0][0x2d0], -R149.reuse ;  /* 0x0000b40085007a23 */ /* 0x100fe20000010895 */
[----:B------:R-:W-:Y:S04]  /*9490*/  MOV R133, R130 ;  /* 0x0000008200857202 */ /* 0x000fe80000000f00 */
[----:B------:R1:W-:Y:S10]  /*94a0*/  MUFU.EX2 R126, R2 ;  /* 0x00000002007e7308 */ /* 0x0003f40000000800 */
[----:B------:R-:W-:Y:S01]  /*94b0*/  MUFU.EX2 R131, R0 ;  /* 0x0000000000837308 */ /* 0x000fe20000000800 */
[----:B-1----:R-:W-:Y:S09]  /*94c0*/  FFMA.FTZ R2, R159, c[0x0][0x2d0], -R149 ;  /* 0x0000b4009f027a23 */ /* 0x002ff20000010895 */
        /* <DEDUP_REMOVED lines=11> */
[----:B------:R-:W5:Y:S06]  /*9580*/  LDSM.16.MT88.4 R80, [R204+0x5000] ;  /* 0x00500000cc50783b */ /* 0x000f6c0000004200 */
[C---:B--2---:R-:W-:Y:S08]  /*9590*/  HMMA.16816.F32 R20, R72.reuse, R84, R20 ;  /* 0x000000544814723c */ /* 0x044ff00000001814 */
[C---:B------:R-:W-:Y:S01]  /*95a0*/  HMMA.16816.F32 R24, R72.reuse, R86, R24 ;  /* 0x000000564818723c */ /* 0x040fe20000001818 */
[----:B------:R-:W2:Y:S03]  /*95b0*/  LDSM.16.MT88.4 R84, [R203+0x5000] ;  /* 0x00500000cb54783b */ /* 0x000ea60000004200 */
[----:B----4-:R-:W-:Y:S01]  /*95c0*/  FFMA.FTZ R3, R3, R129, R233 ;  /* 0x0000008103037223 */ /* 0x010fe200000100e9 */
[----:B------:R-:W-:Y:S02]  /*95d0*/  MOV R129, R151 ;  /* 0x0000009700817202 */ /* 0x000fe40000000f00 */
[----:B------:R-:W-:Y:S01]  /*95e0*/  MOV R151, R95 ;  /* 0x0000005f00977202 */ /* 0x000fe20000000f00 */
[C---:B------:R-:W-:Y:S04]  /*95f0*/  HMMA.16816.F32 R28, R72.reuse, R88, R28 ;  /* 0x00000058481c723c */ /* 0x040fe8000000181c */
[--C-:B-1----:R-:W-:Y:S02]  /*9600*/  FFMA.FTZ R2, R162, c[0x0][0x2d0], -R149.reuse ;  /* 0x0000b400a2027a23 */ /* 0x102fe40000010895 */
[----:B------:R-:W-:Y:S02]  /*9610*/  FFMA.FTZ R0, R151, c[0x0][0x2d0], -R149 ;  /* 0x0000b40097007a23 */ /* 0x000fe40000010895 */
[C---:B------:R-:W-:Y:S01]  /*9620*/  HMMA.16816.F32 R32, R72.reuse, R90, R32 ;  /* 0x0000005a4820723c */ /* 0x040fe20000001820 */
[----:B------:R1:W-:Y:S01]  /*9630*/  MUFU.EX2 R106, R2 ;  /* 0x00000002006a7308 */ /* 0x0003e20000000800 */
[----:B------:R-:W4:Y:S02]  /*9640*/  LDSM.16.MT88.4 R88, [R206+0x5000] ;  /* 0x00500000ce58783b */ /* 0x000f240000004200 */
[----:B------:R-:W-:Y:S02]  /*9650*/  IMAD.MOV.U32 R132, RZ, RZ, R129 ;  /* 0x000000ffff847224 */ /* 0x000fe400078e0081 */
[----:B------:R-:W-:Y:S02]  /*9660*/  FADD.FTZ R3, R236, R3 ;  /* 0x00000003ec037221 */ /* 0x000fe40000010000 */
[C---:B---3--:R-:W-:Y:S03]  /*9670*/  HMMA.16816.F32 R36, R72.reuse, R76, R36 ;  /* 0x0000004c4824723c */ /* 0x048fe60000001824 */
[----:B------:R-:W-:Y:S05]  /*9680*/  MUFU.EX2 R129, R96 ;  /* 0x0000006000817308 */ /* 0x000fea0000000800 */
[C---:B------:R-:W-:Y:S01]  /*9690*/  HMMA.16816.F32 R40, R72.reuse, R78, R40 ;  /* 0x0000004e4828723c */ /* 0x040fe20000001828 */
[----:B------:R-:W3:Y:S04]  /*96a0*/  LDSM.16.MT88.4 R76, [R200+0x1800] ;  /* 0x00180000c84c783b */ /* 0x000ee80000004200 */
[----:B------:R-:W-:Y:S03]  /*96b0*/  MUFU.EX2 R151, R97 ;  /* 0x0000006100977308 */ /* 0x000fe60000000800 */
[C---:B-----5:R-:W-:Y:S04]  /*96c0*/  HMMA.16816.F32 R44, R72.reuse, R80, R44 ;  /* 0x00000050482c723c */ /* 0x060fe8000000182c */
[--C-:B-1----:R-:W-:Y:S03]  /*96d0*/  FFMA.FTZ R2, R163, c[0x0][0x2d0], -R149.reuse ;  /* 0x0000b400a3027a23 */ /* 0x102fe60000010895 */
[----:B------:R-:W-:Y:S01]  /*96e0*/  MUFU.EX2 R130, R0 ;  /* 0x0000000000827308 */ /* 0x000fe20000000800 */
[C---:B------:R-:W-:Y:S01]  /*96f0*/  HMMA.16816.F32 R48, R72.reuse, R82, R48 ;  /* 0x000000524830723c */ /* 0x040fe20000001830 */
[----:B------:R-:W1:Y:S07]  /*9700*/  LDSM.16.MT88.4 R80, [R204+0x1800] ;  /* 0x00180000cc50783b */ /* 0x000e6e0000004200 */
[C---:B--2---:R-:W-:Y:S01]  /*9710*/  HMMA.16816.F32 R52, R72.reuse, R84, R52 ;  /* 0x000000544834723c */ /* 0x044fe20000001834 */
[----:B------:R2:W5:Y:S07]  /*9720*/  MUFU.EX2 R107, R2 ;  /* 0x00000002006b7308 */ /* 0x00056e0000000800 */
[C---:B------:R-:W-:Y:S01]  /*9730*/  HMMA.16816.F32 R56, R72.reuse, R86, R56 ;  /* 0x000000564838723c */ /* 0x040fe20000001838 */
[----:B------:R-:W1:Y:S07]  /*9740*/  LDSM.16.MT88.4 R84, [R203+0x1800] ;  /* 0x00180000cb54783b */ /* 0x000e6e0000004200 */
[C---:B----4-:R-:W-:Y:S08]  /*9750*/  HMMA.16816.F32 R60, R72.reuse, R88, R60 ;  /* 0x00000058483c723c */ /* 0x050ff0000000183c */
[----:B------:R-:W-:Y:S01]  /*9760*/  HMMA.16816.F32 R64, R72, R90, R64 ;  /* 0x0000005a4840723c */ /* 0x000fe20000001840 */
[----:B------:R-:W4:Y:S03]  /*9770*/  LDSM.16.MT88.4 R88, [R206+0x1800] ;  /* 0x00180000ce58783b */ /* 0x000f260000004200 */
[--C-:B--2---:R-:W-:Y:S03]  /*9780*/  FFMA.FTZ R2, R168, c[0x0][0x2d0], -R148.reuse ;  /* 0x0000b400a8027a23 */ /* 0x104fe60000010894 */
[----:B------:R-:W-:Y:S01]  /*9790*/  F2FP.PACK_AB R72, R193, R124 ;  /* 0x0000007cc148723e */ /* 0x000fe200000000ff */
[----:B------:R2:W-:Y:S01]  /*97a0*/  MUFU.EX2 R105, R2 ;  /* 0x0000000200697308 */ /* 0x0005e20000000800 */
[----:B-----5:R-:W-:Y:S01]  /*97b0*/  F2FP.PACK_AB R73, R107, R106 ;  /* 0x0000006a6b49723e */ /* 0x020fe200000000ff */
[----:B------:R-:W5:Y:S02]  /*97c0*/  LDL R168, [R1] ;  /* 0x0000000001a87983 */ /* 0x000f640000100800 */
[--C-:B--2---:R-:W-:Y:S06]  /*97d0*/  FFMA.FTZ R2, R169, c[0x0][0x2d0], -R148.reuse ;  /* 0x0000b400a9027a23 */ /* 0x104fec0000010894 */
[----:B------:R2:W1:Y:S02]  /*97e0*/  MUFU.EX2 R163, R2 ;  /* 0x0000000200a37308 */ /* 0x0004640000000800 */
[--C-:B--2---:R-:W-:Y:S01]  /*97f0*/  FFMA.FTZ R2, R170, c[0x0][0x2d0], -R149.reuse ;  /* 0x0000b400aa027a23 */ /* 0x104fe20000010895 */
[----:B-1----:R-:W-:Y:S07]  /*9800*/  F2FP.PACK_AB R74, R163, R105 ;  /* 0x00000069a34a723e */ /* 0x002fee00000000ff */
[----:B------:R1:W-:Y:S02]  /*9810*/  MUFU.EX2 R104, R2 ;  /* 0x0000000200687308 */ /* 0x0003e40000000800 */
[--C-:B-1----:R-:W-:Y:S08]  /*9820*/  FFMA.FTZ R2, R171, c[0x0][0x2d0], -R149.reuse ;  /* 0x0000b400ab027a23 */ /* 0x102ff00000010895 */
[----:B------:R1:W2:Y:S02]  /*9830*/  MUFU.EX2 R162, R2 ;  /* 0x0000000200a27308 */ /* 0x0002a40000000800 */
[--C-:B-1----:R-:W-:Y:S01]  /*9840*/  FFMA.FTZ R2, R194, c[0x0][0x2d0], -R148.reuse ;  /* 0x0000b400c2027a23 */ /* 0x102fe20000010894 */
[----:B--2---:R-:W-:Y:S07]  /*9850*/  F2FP.PACK_AB R75, R162, R104 ;  /* 0x00000068a24b723e */ /* 0x004fee00000000ff */
[----:B------:R1:W-:Y:S01]  /*9860*/  MUFU.EX2 R160, R2 ;  /* 0x0000000200a07308 */ /* 0x0003e20000000800 */
[C---:B---3--:R-:W-:Y:S08]  /*9870*/  HMMA.16816.F32 R4, R72.reuse, R76, R4 ;  /* 0x0000004c4804723c */ /* 0x048ff00000001804 */
[C---:B------:R-:W-:Y:S01]  /*9880*/  HMMA.16816.F32 R8, R72.reuse, R78, R8 ;  /* 0x0000004e4808723c */ /* 0x040fe20000001808 */
[----:B------:R-:W2:Y:S07]  /*9890*/  LDSM.16.MT88.4 R76, [R200+0x5800] ;  /* 0x00580000c84c783b */ /* 0x000eae0000004200 */
[C---:B------:R-:W-:Y:S04]  /*98a0*/  HMMA.16816.F32 R12, R72.reuse, R80, R12 ;  /* 0x00000050480c723c */ /* 0x040fe8000000180c */
[--C-:B-1----:R-:W-:Y:S04]  /*98b0*/  FFMA.FTZ R2, R195, c[0x0][0x2d0], -R148.reuse ;  /* 0x0000b400c3027a23 */ /* 0x102fe80000010894 */
[C---:B------:R-:W-:Y:S01]  /*98c0*/  HMMA.16816.F32 R16, R72.reuse, R82, R16 ;  /* 0x000000524810723c */ /* 0x040fe20000001810 */
[----:B------:R1:W3:Y:S01]  /*98d0*/  MUFU.EX2 R161, R2 ;  /* 0x0000000200a17308 */ /* 0x0002e20000000800 */
[----:B------:R-:W3:Y:S06]  /*98e0*/  LDSM.16.MT88.4 R80, [R204+0x5800] ;  /* 0x00580000cc50783b */ /* 0x000eec0000004200 */
[C---:B------:R-:W-:Y:S08]  /*98f0*/  HMMA.16816.F32 R20, R72.reuse, R84, R20 ;  /* 0x000000544814723c */ /* 0x040ff00000001814 */
[C---:B------:R-:W-:Y:S01]  /*9900*/  HMMA.16816.F32 R24, R72.reuse, R86, R24 ;  /* 0x000000564818723c */ /* 0x040fe20000001818 */
[----:B------:R-:W3:Y:S07]  /*9910*/  LDSM.16.MT88.4 R84, [R203+0x5800] ;  /* 0x00580000cb54783b */ /* 0x000eee0000004200 */
        /* <DEDUP_REMOVED lines=8> */
[C---:B---3--:R-:W-:Y:S04]  /*99a0*/  HMMA.16816.F32 R44, R72.reuse, R80, R44 ;  /* 0x00000050482c723c */ /* 0x048fe8000000182c */
[--C-:B-1----:R-:W-:Y:S04]  /*99b0*/  FFMA.FTZ R2, R197, c[0x0][0x2d0], -R149.reuse ;  /* 0x0000b400c5027a23 */ /* 0x102fe80000010895 */
[C---:B------:R-:W-:Y:S01]  /*99c0*/  HMMA.16816.F32 R48, R72.reuse, R82, R48 ;  /* 0x000000524830723c */ /* 0x040fe20000001830 */
[----:B------:R1:W3:Y:S01]  /*99d0*/  MUFU.EX2 R115, R2 ;  /* 0x0000000200737308 */ /* 0x0002e20000000800 */
[----:B------:R-:W2:Y:S06]  /*99e0*/  LDSM.16.MT88.4 R80, [R204+0x2000] ;  /* 0x00200000cc50783b */ /* 0x000eac0000004200 */
[C---:B------:R-:W-:Y:S08]  /*99f0*/  HMMA.16816.F32 R52, R72.reuse, R84, R52 ;  /* 0x000000544834723c */ /* 0x040ff00000001834 */
[C---:B------:R-:W-:Y:S01]  /*9a00*/  HMMA.16816.F32 R56, R72.reuse, R86, R56 ;  /* 0x000000564838723c */ /* 0x040fe20000001838 */
[----:B------:R-:W2:Y:S07]  /*9a10*/  LDSM.16.MT88.4 R84, [R203+0x2000] ;  /* 0x00200000cb54783b */ /* 0x000eae0000004200 */
[C---:B----4-:R-:W-:Y:S04]  /*9a20*/  HMMA.16816.F32 R60, R72.reuse, R88, R60 ;  /* 0x00000058483c723c */ /* 0x050fe8000000183c */
[--C-:B-1----:R-:W-:Y:S04]  /*9a30*/  FFMA.FTZ R2, R198, c[0x0][0x2d0], -R148.reuse ;  /* 0x0000b400c6027a23 */ /* 0x102fe80000010894 */
[----:B------:R-:W-:Y:S01]  /*9a40*/  HMMA.16816.F32 R64, R72, R90, R64 ;  /* 0x0000005a4840723c */ /* 0x000fe20000001840 */
[----:B------:R1:W-:Y:S01]  /*9a50*/  MUFU.EX2 R113, R2 ;  /* 0x0000000200717308 */ /* 0x0003e20000000800 */
[----:B------:R-:W4:Y:S05]  /*9a60*/  LDSM.16.MT88.4 R88, [R206+0x2000] ;  /* 0x00200000ce58783b */ /* 0x000f2a0000004200 */
[----:B------:R-:W-:Y:S02]  /*9a70*/  F2FP.PACK_AB R72, R161, R160 ;  /* 0x000000a0a148723e */ /* 0x000fe400000000ff */
[----:B---3--:R-:W-:Y:S03]  /*9a80*/  F2FP.PACK_AB R73, R115, R114 ;  /* 0x000000727349723e */ /* 0x008fe600000000ff */
[--C-:B-1----:R-:W-:Y:S04]  /*9a90*/  FFMA.FTZ R2, R199, c[0x0][0x2d0], -R148.reuse ;  /* 0x0000b400c7027a23 */ /* 0x102fe80000010894 */
[----:B------:R1:W3:Y:S02]  /*9aa0*/  MUFU.EX2 R159, R2 ;  /* 0x00000002009f7308 */ /* 0x0002e40000000800 */
[----:B-1----:R-:W-:Y:S01]  /*9ab0*/  FFMA.FTZ R2, R230, c[0x0][0x2d0], -R149 ;  /* 0x0000b400e6027a23 */ /* 0x002fe20000010895 */
[----:B---3--:R-:W-:Y:S07]  /*9ac0*/  F2FP.PACK_AB R74, R159, R113 ;  /* 0x000000719f4a723e */ /* 0x008fee00000000ff */
[----:B------:R1:W-:Y:S01]  /*9ad0*/  MUFU.EX2 R112, R2 ;  /* 0x0000000200707308 */ /* 0x0003e20000000800 */
[----:B-----5:R-:W-:Y:S01]  /*9ae0*/  ISETP.GT.AND P0, PT, R192, R168, PT ;  /* 0x000000a8c000720c */ /* 0x020fe20003f04270 */
[----:B------:R-:W-:Y:S02]  /*9af0*/  IMAD.MOV.U32 R192, RZ, RZ, R229 ;  /* 0x000000ffffc07224 */ /* 0x000fe400078e00e5 */
[--C-:B-1----:R-:W-:Y:S06]  /*9b00*/  FFMA.FTZ R2, R231, c[0x0][0x2d0], -R149.reuse ;  /* 0x0000b400e7027a23 */ /* 0x102fec0000010895 */
        /* <DEDUP_REMOVED lines=11> */
[----:B------:R-:W5:Y:S06]  /*9bc0*/  LDSM.16.MT88.4 R80, [R204+0x6000] ;  /* 0x00600000cc50783b */ /* 0x000f6c0000004200 */
        /* <DEDUP_REMOVED lines=11> */
[C---:B-----5:R-:W-:Y:S04]  /*9c80*/  HMMA.16816.F32 R44, R72.reuse, R80, R44 ;  /* 0x00000050482c723c */ /* 0x060fe8000000182c */
[--C-:B-1----:R-:W-:Y:S04]  /*9c90*/  FFMA.FTZ R2, R243, c[0x0][0x2d0], -R149.reuse ;  /* 0x0000b400f3027a23 */ /* 0x102fe80000010895 */
[C---:B------:R-:W-:Y:S01]  /*9ca0*/  HMMA.16816.F32 R48, R72.reuse, R82, R48 ;  /* 0x000000524830723c */ /* 0x040fe20000001830 */
[----:B------:R1:W5:Y:S01]  /*9cb0*/  MUFU.EX2 R122, R2 ;  /* 0x00000002007a7308 */ /* 0x0003620000000800 */
[----:B------:R-:W2:Y:S06]  /*9cc0*/  LDSM.16.MT88.4 R80, [R204+0x2800] ;  /* 0x00280000cc50783b */ /* 0x000eac0000004200 */
[C---:B---3--:R-:W-:Y:S08]  /*9cd0*/  HMMA.16816.F32 R52, R72.reuse, R84, R52 ;  /* 0x000000544834723c */ /* 0x048ff00000001834 */
[C---:B------:R-:W-:Y:S01]  /*9ce0*/  HMMA.16816.F32 R56, R72.reuse, R86, R56 ;  /* 0x000000564838723c */ /* 0x040fe20000001838 */
[----:B------:R-:W3:Y:S07]  /*9cf0*/  LDSM.16.MT88.4 R84, [R203+0x2800] ;  /* 0x00280000cb54783b */ /* 0x000eee0000004200 */
[C---:B----4-:R-:W-:Y:S04]  /*9d00*/  HMMA.16816.F32 R60, R72.reuse, R88, R60 ;  /* 0x00000058483c723c */ /* 0x050fe8000000183c */
[--C-:B-1----:R-:W-:Y:S04]  /*9d10*/  FFMA.FTZ R2, R246, c[0x0][0x2d0], -R148.reuse ;  /* 0x0000b400f6027a23 */ /* 0x102fe80000010894 */
[----:B------:R-:W-:Y:S01]  /*9d20*/  HMMA.16816.F32 R64, R72, R90, R64 ;  /* 0x0000005a4840723c */ /* 0x000fe20000001840 */
[----:B------:R1:W-:Y:S01]  /*9d30*/  MUFU.EX2 R121, R2 ;  /* 0x0000000200797308 */ /* 0x0003e20000000800 */
[----:B------:R-:W4:Y:S05]  /*9d40*/  LDSM.16.MT88.4 R88, [R206+0x2800] ;  /* 0x00280000ce58783b */ /* 0x000f2a0000004200 */
[----:B------:R-:W-:Y:S02]  /*9d50*/  F2FP.PACK_AB R72, R157, R156 ;  /* 0x0000009c9d48723e */ /* 0x000fe400000000ff */
[----:B-----5:R-:W-:Y:S03]  /*9d60*/  F2FP.PACK_AB R73, R122, R123 ;  /* 0x0000007b7a49723e */ /* 0x020fe600000000ff */
[--C-:B-1----:R-:W-:Y:S04]  /*9d70*/  FFMA.FTZ R2, R245, c[0x0][0x2d0], -R148.reuse ;  /* 0x0000b400f5027a23 */ /* 0x102fe80000010894 */
[----:B------:R1:W5:Y:S02]  /*9d80*/  MUFU.EX2 R155, R2 ;  /* 0x00000002009b7308 */ /* 0x0003640000000800 */
[--C-:B-1----:R-:W-:Y:S01]  /*9d90*/  FFMA.FTZ R2, R248, c[0x0][0x2d0], -R149.reuse ;  /* 0x0000b400f8027a23 */ /* 0x102fe20000010895 */
[----:B-----5:R-:W-:Y:S07]  /*9da0*/  F2FP.PACK_AB R74, R155, R121 ;  /* 0x000000799b4a723e */ /* 0x020fee00000000ff */
[----:B------:R1:W-:Y:S02]  /*9db0*/  MUFU.EX2 R120, R2 ;  /* 0x0000000200787308 */ /* 0x0003e40000000800 */
[--C-:B-1----:R-:W-:Y:S08]  /*9dc0*/  FFMA.FTZ R2, R238, c[0x0][0x2d0], -R149.reuse ;  /* 0x0000b400ee027a23 */ /* 0x102ff00000010895 */
[----:B------:R-:W1:Y:S02]  /*9dd0*/  MUFU.EX2 R154, R2 ;  /* 0x00000002009a7308 */ /* 0x000e640000000800 */
[----:B-1----:R-:W-:Y:S01]  /*9de0*/  F2FP.PACK_AB R75, R154, R120 ;  /* 0x000000789a4b723e */ /* 0x002fe200000000ff */
[----:B------:R-:W-:Y:S02]  /*9df0*/  FFMA.FTZ R2, R128, c[0x0][0x2d0], -R148 ;  /* 0x0000b40080027a23 */ /* 0x000fe40000010894 */
[----:B------:R-:W-:Y:S02]  /*9e00*/  IMAD.MOV.U32 R128, RZ, RZ, R92 ;  /* 0x000000ffff807224 */ /* 0x000fe400078e005c */
[----:B------:R-:W1:Y:S03]  /*9e10*/  LDSM.16.MT88.4 R92, [R200+0x6800] ;  /* 0x00680000c85c783b */ /* 0x000e660000004200 */
[----:B------:R5:W-:Y:S01]  /*9e20*/  MUFU.EX2 R153, R2 ;  /* 0x0000000200997308 */ /* 0x000be20000000800 */
[C---:B--2---:R-:W-:Y:S03]  /*9e30*/  HMMA.16816.F32 R4, R72.reuse, R76, R4 ;  /* 0x0000004c4804723c */ /* 0x044fe60000001804 */
[--C-:B------:R-:W-:Y:S02]  /*9e40*/  FFMA.FTZ R0, R128, c[0x0][0x2d0], -R149.reuse ;  /* 0x0000b40080007a23 */ /* 0x100fe40000010895 */
[----:B------:R-:W-:Y:S03]  /*9e50*/  FFMA.FTZ R148, R242, c[0x0][0x2d0], -R148 ;  /* 0x0000b400f2947a23 */ /* 0x000fe60000010894 */
[C---:B------:R-:W-:Y:S01]  /*9e60*/  HMMA.16816.F32 R8, R72.reuse, R78, R8 ;  /* 0x0000004e4808723c */ /* 0x040fe20000001808 */
[----:B------:R-:W2:Y:S01]  /*9e70*/  LDSM.16.MT88.4 R76, [R204+0x6800] ;  /* 0x00680000cc4c783b */ /* 0x000ea20000004200 */
[----:B------:R4:W-:Y:S06]  /*9e80*/  MUFU.EX2 R128, R0 ;  /* 0x0000000000807308 */ /* 0x0009ec0000000800 */
[C---:B------:R-:W-:Y:S04]  /*9e90*/  HMMA.16816.F32 R12, R72.reuse, R80, R12 ;  /* 0x00000050480c723c */ /* 0x040fe8000000180c */
[----:B------:R-:W-:Y:S01]  /*9ea0*/  MUFU.EX2 R148, R148 ;  /* 0x0000009400947308 */ /* 0x000fe20000000800 */
[----:B-----5:R-:W-:Y:S03]  /*9eb0*/  FADD.FTZ R2, R136, R98 ;  /* 0x0000006288027221 */ /* 0x020fe60000010000 */
[C---:B------:R-:W-:Y:S01]  /*9ec0*/  HMMA.16816.F32 R16, R72.reuse, R82, R16 ;  /* 0x000000524810723c */ /* 0x040fe20000001810 */
[----:B------:R-:W5:Y:S03]  /*9ed0*/  LDSM.16.MT88.4 R80, [R203+0x6800] ;  /* 0x00680000cb50783b */ /* 0x000f660000004200 */
[----:B------:R-:W-:Y:S02]  /*9ee0*/  FADD.FTZ R2, R133, R2 ;  /* 0x0000000285027221 */ /* 0x000fe40000010000 */
[----:B------:R-:W-:Y:S02]  /*9ef0*/  MUFU.EX2 R136, R70 ;  /* 0x0000004600887308 */ /* 0x000fe40000000800 */
[C---:B---3--:R-:W-:Y:S04]  /*9f00*/  HMMA.16816.F32 R20, R72.reuse, R84, R20 ;  /* 0x000000544814723c */ /* 0x048fe80000001814 */
[----:B----4-:R-:W-:Y:S04]  /*9f10*/  FFMA.FTZ R0, R150, c[0x0][0x2d0], -R149 ;  /* 0x0000b40096007a23 */ /* 0x010fe80000010895 */
[C---:B------:R-:W-:Y:S01]  /*9f20*/  HMMA.16816.F32 R24, R72.reuse, R86, R24 ;  /* 0x000000564818723c */ /* 0x040fe20000001818 */
[----:B------:R-:W3:Y:S01]  /*9f30*/  LDSM.16.MT88.4 R84, [R206+0x6800] ;  /* 0x00680000ce54783b */ /* 0x000ee20000004200 */
[----:B------:R-:W-:Y:S06]  /*9f40*/  MUFU.EX2 R70, R100 ;  /* 0x0000006400467308 */ /* 0x000fec0000000800 */
[C---:B------:R-:W-:Y:S04]  /*9f50*/  HMMA.16816.F32 R28, R72.reuse, R88, R28 ;  /* 0x00000058481c723c */ /* 0x040fe8000000181c */
[----:B------:R4:W-:Y:S04]  /*9f60*/  MUFU.EX2 R150, R0 ;  /* 0x0000000000967308 */ /* 0x0009e80000000800 */
[C---:B------:R-:W-:Y:S01]  /*9f70*/  HMMA.16816.F32 R32, R72.reuse, R90, R32 ;  /* 0x0000005a4820723c */ /* 0x040fe20000001820 */
[----:B------:R-:W-:Y:S07]  /*9f80*/  LDSM.16.MT88.4 R88, [R203+0x3000] ;  /* 0x00300000cb58783b */ /* 0x000fee0000004200 */
[C---:B-1----:R-:W-:Y:S08]  /*9f90*/  HMMA.16816.F32 R36, R72.reuse, R92, R36 ;  /* 0x0000005c4824723c */ /* 0x042ff00000001824 */
[C---:B------:R-:W-:Y:S01]  /*9fa0*/  HMMA.16816.F32 R40, R72.reuse, R94, R40 ;  /* 0x0000005e4828723c */ /* 0x040fe20000001828 */
[----:B------:R-:W-:Y:S03]  /*9fb0*/  LDSM.16.MT88.4 R92, [R206+0x3000] ;  /* 0x00300000ce5c783b */ /* 0x000fe60000004200 */
[----:B----4-:R-:W-:Y:S02]  /*9fc0*/  FADD.FTZ R0, R137, R3 ;  /* 0x0000000389007221 */ /* 0x010fe40000010000 */
[--C-:B------:R-:W-:Y:S02]  /*9fd0*/  FFMA.FTZ R3, R135, c[0x0][0x2d0], -R149.reuse ;  /* 0x0000b40087037a23 */ /* 0x100fe40000010895 */
[C---:B--2---:R-:W-:Y:S02]  /*9fe0*/  HMMA.16816.F32 R44, R72.reuse, R76, R44 ;  /* 0x0000004c482c723c */ /* 0x044fe4000000182c */
[----:B------:R1:W2:Y:S02]  /*9ff0*/  MUFU.EX2 R137, R3 ;  /* 0x0000000300897308 */ /* 0x0002a40000000800 */
[----:B------:R-:W-:Y:S01]  /*a000*/  FADD.FTZ R0, R132, R0 ;  /* 0x0000000084007221 */ /* 0x000fe20000010000 */
[----:B------:R-:W-:Y:S01]  /*a010*/  MOV R132, R99 ;  /* 0x0000006300847202 */ /* 0x000fe20000000f00 */
[----:B------:R-:W-:Y:S01]  /*a020*/  FFMA.FTZ R149, R71, c[0x0][0x2d0], -R149 ;  /* 0x0000b40047957a23 */ /* 0x000fe20000010895 */
[----:B------:R-:W-:Y:S01]  /*a030*/  LDSM.16.MT88.4 R96, [R204+0x7000] ;  /* 0x00700000cc60783b */ /* 0x000fe20000004200 */
[C---:B------:R-:W-:Y:S04]  /*a040*/  HMMA.16816.F32 R48, R72.reuse, R78, R48 ;  /* 0x0000004e4830723c */ /* 0x040fe80000001830 */
[----:B------:R-:W4:Y:S01]  /*a050*/  MUFU.EX2 R71, R101 ;  /* 0x0000006500477308 */ /* 0x000f220000000800 */
[----:B------:R-:W-:Y:S02]  /*a060*/  FADD.FTZ R0, R119, R0 ;  /* 0x0000000077007221 */ /* 0x000fe40000010000 */
[----:B------:R-:W4:Y:S01]  /*a070*/  LDSM.16.MT88.4 R76, [R200+0x3000] ;  /* 0x00300000c84c783b */ /* 0x000f220000004200 */
[C---:B-----5:R-:W-:Y:S04]  /*a080*/  HMMA.16816.F32 R52, R72.reuse, R80, R52 ;  /* 0x000000504834723c */ /* 0x060fe80000001834 */
[----:B------:R-:W-:Y:S01]  /*a090*/  FADD.FTZ R2, R132, R2 ;  /* 0x0000000284027221 */ /* 0x000fe20000010000 */
[----:B------:R-:W-:Y:S01]  /*a0a0*/  F2FP.PACK_AB R132, R138, R139 ;  /* 0x0000008b8a84723e */ /* 0x000fe200000000ff */
[----:B------:R-:W5:Y:S02]  /*a0b0*/  MUFU.EX2 R149, R149 ;  /* 0x0000009500957308 */ /* 0x000f640000000800 */
[C---:B------:R-:W-:Y:S01]  /*a0c0*/  HMMA.16816.F32 R56, R72.reuse, R82, R56 ;  /* 0x000000524838723c */ /* 0x040fe20000001838 */
[----:B------:R-:W5:Y:S03]  /*a0d0*/  LDSM.16.MT88.4 R80, [R204+0x3000] ;  /* 0x00300000cc50783b */ /* 0x000f660000004200 */
[----:B-1----:R-:W-:Y:S01]  /*a0e0*/  FADD.FTZ R3, R110, R2 ;  /* 0x000000026e037221 */ /* 0x002fe20000010000 */
[----:B--2---:R-:W-:Y:S01]  /*a0f0*/  F2FP.PACK_AB R133, R136, R137 ;  /* 0x000000898885723e */ /* 0x004fe200000000ff */
[----:B------:R-:W-:Y:S02]  /*a100*/  FADD.FTZ R2, R111, R0 ;  /* 0x000000006f027221 */ /* 0x000fe40000010000 */
[C---:B---3--:R-:W-:Y:S04]  /*a110*/  HMMA.16816.F32 R60, R72.reuse, R84, R60 ;  /* 0x00000054483c723c */ /* 0x048fe8000000183c */
[----:B------:R-:W-:Y:S01]  /*a120*/  FADD.FTZ R0, R109, R3 ;  /* 0x000000036d007221 */ /* 0x000fe20000010000 */
[----:B----4-:R-:W-:Y:S01]  /*a130*/  F2FP.PACK_AB R134, R148, R71 ;  /* 0x000000479486723e */ /* 0x010fe200000000ff */
[----:B------:R-:W-:Y:S02]  /*a140*/  FADD.FTZ R2, R103, R2 ;  /* 0x0000000267027221 */ /* 0x000fe40000010000 */
[----:B------:R-:W-:Y:S01]  /*a150*/  HMMA.16816.F32 R64, R72, R86, R64 ;  /* 0x000000564840723c */ /* 0x000fe20000001840 */
[----:B------:R-:W1:Y:S03]  /*a160*/  LDSM.16.MT88.4 R84, [R200+0x7000] ;  /* 0x00700000c854783b */ /* 0x000e660000004200 */
[----:B------:R-:W-:Y:S02]  /*a170*/  FADD.FTZ R0, R102, R0 ;  /* 0x0000000066007221 */ /* 0x000fe40000010000 */
[----:B------:R-:W-:Y:S01]  /*a180*/  FADD.FTZ R2, R108, R2 ;  /* 0x000000026c027221 */ /* 0x000fe20000010000 */
[----:B------:R-:W-:Y:S01]  /*a190*/  F2FP.PACK_AB R72, R152, R153 ;  /* 0x000000999848723e */ /* 0x000fe200000000ff */
[----:B------:R-:W-:Y:S01]  /*a1a0*/  FADD.FTZ R0, R118, R0 ;  /* 0x0000000076007221 */ /* 0x000fe20000010000 */
[----:B------:R-:W-:Y:S01]  /*a1b0*/  F2FP.PACK_AB R73, R130, R131 ;  /* 0x000000838249723e */ /* 0x000fe200000000ff */
[----:B------:R-:W-:Y:S02]  /*a1c0*/  LDSM.16.MT88.4 R100, [R206+0x3800] ;  /* 0x00380000ce64783b */ /* 0x000fe40000004200 */
[----:B------:R-:W-:Y:S01]  /*a1d0*/  F2FP.PACK_AB R74, R151, R129 ;  /* 0x00000081974a723e */ /* 0x000fe200000000ff */
[----:B------:R-:W-:Y:S01]  /*a1e0*/  FADD.FTZ R2, R117, R2 ;  /* 0x0000000275027221 */ /* 0x000fe20000010000 */
[----:B------:R-:W-:Y:S01]  /*a1f0*/  F2FP.PACK_AB R75, R150, R128 ;  /* 0x00000080964b723e */ /* 0x000fe200000000ff */
[----:B------:R-:W-:Y:S01]  /*a200*/  FADD.FTZ R0, R116, R0 ;  /* 0x0000000074007221 */ /* 0x000fe20000010000 */
[----:B-----5:R-:W-:Y:S01]  /*a210*/  F2FP.PACK_AB R135, R149, R70 ;  /* 0x000000469587723e */ /* 0x020fe200000000ff */
[----:B------:R-:W-:Y:S01]  /*a220*/  FADD.FTZ R2, R237, R2 ;  /* 0x00000002ed027221 */ /* 0x000fe20000010000 */
[----:B------:R-:W-:Y:S01]  /*a230*/  LDSM.16.MT88.4 R108, [R200+0x7800] ;  /* 0x00780000c86c783b */ /* 0x000fe20000004200 */
[----:B------:R-:W-:Y:S02]  /*a240*/  FADD.FTZ R0, R235, R0 ;  /* 0x00000000eb007221 */ /* 0x000fe40000010000 */
[C---:B------:R-:W-:Y:S03]  /*a250*/  HMMA.16816.F32 R4, R72.reuse, R76, R4 ;  /* 0x0000004c4804723c */ /* 0x040fe60000001804 */
[----:B------:R-:W-:Y:S02]  /*a260*/  FADD.FTZ R0, R126, R0 ;  /* 0x000000007e007221 */ /* 0x000fe40000010000 */
[----:B------:R-:W-:Y:S01]  /*a270*/  LDSM.16.MT88.4 R116, [R204+0x7800] ;  /* 0x00780000cc74783b */ /* 0x000fe20000004200 */
[----:B------:R-:W-:Y:S02]  /*a280*/  FADD.FTZ R2, R234, R2 ;  /* 0x00000002ea027221 */ /* 0x000fe40000010000 */
[C---:B------:R-:W-:Y:S04]  /*a290*/  HMMA.16816.F32 R8, R72.reuse, R78, R8 ;  /* 0x0000004e4808723c */ /* 0x040fe80000001808 */
[----:B------:R-:W-:Y:S01]  /*a2a0*/  FADD.FTZ R2, R127, R2 ;  /* 0x000000027f027221 */ /* 0x000fe20000010000 */
[----:B------:R-:W2:Y:S01]  /*a2b0*/  LDSM.16.MT88.4 R76, [R203+0x7000] ;  /* 0x00700000cb4c783b */ /* 0x000ea20000004200 */
[----:B------:R-:W-:Y:S02]  /*a2c0*/  FADD.FTZ R0, R125, R0 ;  /* 0x000000007d007221 */ /* 0x000fe40000010000 */
[C---:B------:R-:W-:Y:S04]  /*a2d0*/  HMMA.16816.F32 R12, R72.reuse, R80, R12 ;  /* 0x00000050480c723c */ /* 0x040fe8000000180c */
[----:B------:R-:W-:Y:S02]  /*a2e0*/  FADD.FTZ R2, R124, R2 ;  /* 0x000000027c027221 */ /* 0x000fe40000010000 */
[----:B------:R-:W-:Y:S01]  /*a2f0*/  LDSM.16.MT88.4 R124, [R203+0x7800] ;  /* 0x00780000cb7c783b */ /* 0x000fe20000004200 */
[----:B------:R-:W-:Y:S01]  /*a300*/  FADD.FTZ R0, R106, R0 ;  /* 0x000000006a007221 */ /* 0x000fe20000010000 */
[C---:B------:R-:W-:Y:S04]  /*a310*/  HMMA.16816.F32 R16, R72.reuse, R82, R16 ;  /* 0x000000524810723c */ /* 0x040fe80000001810 */
[----:B------:R-:W-:Y:S02]  /*a320*/  FADD.FTZ R2, R193, R2 ;  /* 0x00000002c1027221 */ /* 0x000fe40000010000 */
[----:B------:R-:W3:Y:S01]  /*a330*/  LDSM.16.MT88.4 R80, [R206+0x7000] ;  /* 0x00700000ce50783b */ /* 0x000ee20000004200 */
[----:B------:R-:W-:Y:S01]  /*a340*/  FADD.FTZ R0, R107, R0 ;  /* 0x000000006b007221 */ /* 0x000fe20000010000 */
[C---:B------:R-:W-:Y:S04]  /*a350*/  HMMA.16816.F32 R20, R72.reuse, R88, R20 ;  /* 0x000000584814723c */ /* 0x040fe80000001814 */
[----:B------:R-:W-:Y:S02]  /*a360*/  FADD.FTZ R2, R105, R2 ;  /* 0x0000000269027221 */ /* 0x000fe40000010000 */
[----:B------:R-:W-:Y:S02]  /*a370*/  FADD.FTZ R0, R104, R0 ;  /* 0x0000000068007221 */ /* 0x000fe40000010000 */
[C---:B------:R-:W-:Y:S01]  /*a380*/  HMMA.16816.F32 R24, R72.reuse, R90, R24 ;  /* 0x0000005a4818723c */ /* 0x040fe20000001818 */
[----:B------:R-:W-:Y:S03]  /*a390*/  LDSM.16.MT88.4 R88, [R204+0x3800] ;  /* 0x00380000cc58783b */ /* 0x000fe60000004200 */
[----:B------:R-:W-:Y:S02]  /*a3a0*/  FADD.FTZ R2, R163, R2 ;  /* 0x00000002a3027221 */ /* 0x000fe40000010000 */
[----:B------:R-:W-:Y:S02]  /*a3b0*/  FADD.FTZ R0, R162, R0 ;  /* 0x00000000a2007221 */ /* 0x000fe40000010000 */
[C---:B------:R-:W-:Y:S04]  /*a3c0*/  HMMA.16816.F32 R28, R72.reuse, R92, R28 ;  /* 0x0000005c481c723c */ /* 0x040fe8000000181c */
[----:B------:R-:W-:Y:S02]  /*a3d0*/  FADD.FTZ R2, R160, R2 ;  /* 0x00000002a0027221 */ /* 0x000fe40000010000 */
[----:B------:R-:W-:Y:S02]  /*a3e0*/  FADD.FTZ R0, R114, R0 ;  /* 0x0000000072007221 */ /* 0x000fe40000010000 */
[C---:B------:R-:W-:Y:S01]  /*a3f0*/  HMMA.16816.F32 R32, R72.reuse, R94, R32 ;  /* 0x0000005e4820723c */ /* 0x040fe20000001820 */
[----:B------:R-:W-:Y:S03]  /*a400*/  LDSM.16.MT88.4 R92, [R203+0x3800] ;  /* 0x00380000cb5c783b */ /* 0x000fe60000004200 */
[----:B------:R-:W-:Y:S02]  /*a410*/  FADD.FTZ R2, R161, R2 ;  /* 0x00000002a1027221 */ /* 0x000fe40000010000 */
[----:B------:R-:W-:Y:S02]  /*a420*/  FADD.FTZ R0, R115, R0 ;  /* 0x0000000073007221 */ /* 0x000fe40000010000 */
[C---:B-1----:R-:W-:Y:S04]  /*a430*/  HMMA.16816.F32 R36, R72.reuse, R84, R36 ;  /* 0x000000544824723c */ /* 0x042fe80000001824 */
[----:B------:R-:W-:Y:S02]  /*a440*/  FADD.FTZ R2, R113, R2 ;  /* 0x0000000271027221 */ /* 0x000fe40000010000 */
[----:B------:R-:W-:Y:S02]  /*a450*/  FADD.FTZ R0, R112, R0 ;  /* 0x0000000070007221 */ /* 0x000fe40000010000 */
[C---:B------:R-:W-:Y:S01]  /*a460*/  HMMA.16816.F32 R40, R72.reuse, R86, R40 ;  /* 0x000000564828723c */ /* 0x040fe20000001828 */
[----:B------:R-:W1:Y:S03]  /*a470*/  LDSM.16.MT88.4 R84, [R200+0x3800] ;  /* 0x00380000c854783b */ /* 0x000e660000004200 */
[----:B------:R-:W-:Y:S02]  /*a480*/  FADD.FTZ R2, R159, R2 ;  /* 0x000000029f027221 */ /* 0x000fe40000010000 */
[----:B------:R-:W-:Y:S02]  /*a490*/  FADD.FTZ R0, R158, R0 ;  /* 0x000000009e007221 */ /* 0x000fe40000010000 */
[C---:B------:R-:W-:Y:S04]  /*a4a0*/  HMMA.16816.F32 R44, R72.reuse, R96, R44 ;  /* 0x00000060482c723c */ /* 0x040fe8000000182c */
[----:B------:R-:W-:Y:S02]  /*a4b0*/  FADD.FTZ R2, R156, R2 ;  /* 0x000000029c027221 */ /* 0x000fe40000010000 */
[----:B------:R-:W-:Y:S02]  /*a4c0*/  FADD.FTZ R0, R123, R0 ;  /* 0x000000007b007221 */ /* 0x000fe40000010000 */
[C---:B------:R-:W-:Y:S04]  /*a4d0*/  HMMA.16816.F32 R48, R72.reuse, R98, R48 ;  /* 0x000000624830723c */ /* 0x040fe80000001830 */
[----:B------:R-:W-:Y:S02]  /*a4e0*/  FADD.FTZ R2, R157, R2 ;  /* 0x000000029d027221 */ /* 0x000fe40000010000 */
[----:B------:R-:W-:Y:S02]  /*a4f0*/  FADD.FTZ R0, R122, R0 ;  /* 0x000000007a007221 */ /* 0x000fe40000010000 */
[C---:B--2---:R-:W-:Y:S04]  /*a500*/  HMMA.16816.F32 R52, R72.reuse, R76, R52 ;  /* 0x0000004c4834723c */ /* 0x044fe80000001834 */
[----:B------:R-:W-:Y:S02]  /*a510*/  FADD.FTZ R2, R121, R2 ;  /* 0x0000000279027221 */ /* 0x000fe40000010000 */
[----:B------:R-:W-:Y:S02]  /*a520*/  FADD.FTZ R0, R120, R0 ;  /* 0x0000000078007221 */ /* 0x000fe40000010000 */
[C---:B------:R-:W-:Y:S04]  /*a530*/  HMMA.16816.F32 R56, R72.reuse, R78, R56 ;  /* 0x0000004e4838723c */ /* 0x040fe80000001838 */
[----:B------:R-:W-:Y:S02]  /*a540*/  FADD.FTZ R2, R155, R2 ;  /* 0x000000029b027221 */ /* 0x000fe40000010000 */
[----:B------:R-:W-:Y:S02]  /*a550*/  FADD.FTZ R0, R154, R0 ;  /* 0x000000009a007221 */ /* 0x000fe40000010000 */
[C---:B---3--:R-:W-:Y:S04]  /*a560*/  HMMA.16816.F32 R60, R72.reuse, R80, R60 ;  /* 0x00000050483c723c */ /* 0x048fe8000000183c */
[----:B------:R-:W-:Y:S02]  /*a570*/  FADD.FTZ R2, R153, R2 ;  /* 0x0000000299027221 */ /* 0x000fe40000010000 */
[----:B------:R-:W-:Y:S02]  /*a580*/  FADD.FTZ R0, R131, R0 ;  /* 0x0000000083007221 */ /* 0x000fe40000010000 */
[----:B------:R-:W-:Y:S04]  /*a590*/  HMMA.16816.F32 R64, R72, R82, R64 ;  /* 0x000000524840723c */ /* 0x000fe80000001840 */
[----:B------:R-:W-:Y:S02]  /*a5a0*/  FADD.FTZ R2, R152, R2 ;  /* 0x0000000298027221 */ /* 0x000fe40000010000 */
[----:B------:R-:W-:Y:S02]  /*a5b0*/  FADD.FTZ R0, R130, R0 ;  /* 0x0000000082007221 */ /* 0x000fe40000010000 */
[C---:B-1----:R-:W-:Y:S01]  /*a5c0*/  HMMA.16816.F32 R72, R132.reuse, R84, R4 ;  /* 0x000000548448723c */ /* 0x042fe20000001804 */
[----:B------:R-:W1:Y:S04]  /*a5d0*/  LDSM.16.MT88.4 R4, [R206+0x7800] ;  /* 0x00780000ce04783b */ /* 0x000e680000004200 */
[----:B------:R-:W-:Y:S02]  /*a5e0*/  FADD.FTZ R2, R129, R2 ;  /* 0x0000000281027221 */ /* 0x000fe40000010000 */
[----:B------:R-:W-:Y:S01]  /*a5f0*/  FADD.FTZ R0, R128, R0 ;  /* 0x0000000080007221 */ /* 0x000fe20000010000 */
[C---:B------:R-:W-:Y:S04]  /*a600*/  HMMA.16816.F32 R76, R132.reuse, R86, R8 ;  /* 0x00000056844c723c */ /* 0x040fe80000001808 */
        /* <DEDUP_REMOVED lines=10> */
[----:B------:R-:W-:Y:S01]  /*a6b0*/  FADD.FTZ R0, R70, R3 ;  /* 0x0000000346007221 */ /* 0x000fe20000010000 */
[----:B------:R-:W-:Y:S01]  /*a6c0*/  MOV R70, R68 ;  /* 0x0000004400467202 */ /* 0x000fe20000000f00 */
[C---:B------:R-:W-:Y:S04]  /*a6d0*/  HMMA.16816.F32 R92, R132.reuse, R94, R24 ;  /* 0x0000005e845c723c */ /* 0x040fe80000001818 */
[----:B------:R-:W-:Y:S01]  /*a6e0*/  FADD.FTZ R2, R148, R2 ;  /* 0x0000000294027221 */ /* 0x000fe20000010000 */
[----:B------:R-:W-:Y:S01]  /*a6f0*/  MOV R3, R69 ;  /* 0x0000004500037202 */ /* 0x000fe20000000f00 */
[----:B------:R-:W-:Y:S02]  /*a700*/  FADD.FTZ R0, R149, R0 ;  /* 0x0000000095007221 */ /* 0x000fe40000010000 */
[C---:B------:R-:W-:Y:S01]  /*a710*/  HMMA.16816.F32 R96, R132.reuse, R100, R28 ;  /* 0x000000648460723c */ /* 0x040fe2000000181c */
[----:B------:R2:W-:Y:S04]  /*a720*/  STL [R1+0x4], R2 ;  /* 0x0000040201007387 */ /* 0x0005e80000100800 */
[----:B------:R2:W-:Y:S03]  /*a730*/  STL [R1+0x10], R0 ;  /* 0x0000100001007387 */ /* 0x0005e60000100800 */
        /* <DEDUP_REMOVED lines=8> */
[----:B------:R-:W-:Y:S01]  /*a7c0*/  HMMA.16816.F32 R132, R132, R6, R64 ;  /* 0x000000068484723c */ /* 0x000fe20000001840 */
[----:B--2---:R-:W-:-:S07]  /*a7d0*/  @P0 BRA `(.L_x_444) ;  /* 0xffffb77000000947 */ /* 0x004fce000383ffff */
.L_x_443:
[----:B------:R-:W-:-:S13]  /*a7e0*/  ISETP.GE.AND P0, PT, R229, RZ, PT ;  /* 0x000000ffe500720c */ /* 0x000fda0003f06270 */
[----:B------:R-:W-:Y:S05]  /*a7f0*/  @!P0 BRA `(.L_x_445) ;  /* 0x00003f7000008947 */ /* 0x000fea0003800000 */
[----:B------:R-:W-:Y:S02]  /*a800*/  MOV R71, R68 ;  /* 0x0000004400477202 */ /* 0x000fe40000000f00 */
[----:B------:R-:W-:Y:S02]  /*a810*/  MOV R70, R69 ;  /* 0x0000004500467202 */ /* 0x000fe40000000f00 */
.L_x_446:
[----:B------:R-:W2:Y:S01]  /*a820*/  LDL.64 R38, [R1+0x20] ;  /* 0x0000200001267983 */ /* 0x000ea20000100a00 */
[----:B------:R-:W-:Y:S04]  /*a830*/  DEPBAR.LE SB0, 0x0 ;  /* 0x000080000000791a */ /* 0x000fe80000000000 */
[----:B------:R-:W-:Y:S01]  /*a840*/  WARPSYNC 0xffffffff ;  /* 0xffffffff00007948 */ /* 0x000fe20003800000 */
[----:B------:R-:W3:Y:S01]  /*a850*/  LDL R37, [R1+0x28] ;  /* 0x0000280001257983 */ /* 0x000ee20000100800 */
[----:B-1----:R-:W-:Y:S01]  /*a860*/  SHF.R.S32.HI R0, RZ, 0x1f, R229 ;  /* 0x0000001fff007819 */ /* 0x002fe200000114e5 */
[C---:B------:R-:W-:Y:S01]  /*a870*/  IMAD.WIDE.U32 R2, R229.reuse, c[0x0][0x208], RZ ;  /* 0x00008200e5027a25 */ /* 0x040fe200078e00ff */
[----:B------:R-:W-:Y:S01]  /*a880*/  MOV R230, 0x6 ;  /* 0x0000000600e67802 */ /* 0x000fe20000000f00 */
[----:B------:R-:W4:Y:S02]  /*a890*/  LDL.64 R46, [R1+0x8] ;  /* 0x00000800012e7983 */ /* 0x000f240000100a00 */
[----:B------:R-:W-:Y:S01]  /*a8a0*/  IMAD R0, R0, c[0x0][0x208], RZ ;  /* 0x0000820000007a24 */ /* 0x000fe200078e02ff */
[C---:B------:R-:W-:Y:S03]  /*a8b0*/  SHF.L.U32 R36, R2.reuse, 0x7, RZ ;  /* 0x0000000702247819 */ /* 0x040fe600000006ff */
[----:B------:R-:W-:Y:S01]  /*a8c0*/  BAR.SYNC.DEFER_BLOCKING 0x0 ;  /* 0x0000000000007b1d */ /* 0x000fe20000010000 */
[----:B------:R-:W-:Y:S05]  /*a8d0*/  IMAD R0, R229, c[0x0][0x20c], R0 ;  /* 0x00008300e5007a24 */ /* 0x000fea00078e0200 */
[----:B------:R-:W-:Y:S04]  /*a8e0*/  IADD3 R3, R3, R0, RZ ;  /* 0x0000000003037210 */ /* 0x000fe80007ffe0ff */
[----:B------:R-:W-:Y:S01]  /*a8f0*/  SHF.L.U64.HI R2, R2, 0x7, R3 ;  /* 0x0000000702027819 */ /* 0x000fe20000010203 */
[----:B------:R-:W1:Y:S08]  /*a900*/  LDSM.16.M88.4 R8, [R201] ;  /* 0x00000000c908783b */ /* 0x000e700000000200 */
[----:B------:R-:W5:Y:S08]  /*a910*/  LDSM.16.M88.4 R16, [R201+0x800] ;  /* 0x00080000c910783b */ /* 0x000f700000000200 */
[----:B------:R-:W5:Y:S08]  /*a920*/  LDSM.16.M88.4 R24, [R201+0x1000] ;  /* 0x00100000c918783b */ /* 0x000f700000000200 */
[----:B------:R-:W5:Y:S08]  /*a930*/  LDSM.16.M88.4 R32, [R201+0x1800] ;  /* 0x00180000c920783b */ /* 0x000f700000000200 */
[----:B------:R-:W2:Y:S01]  /*a940*/  LDSM.16.M88.4 R40, [R201+0x2000] ;  /* 0x00200000c928783b */ /* 0x000ea20000000200 */
        /* <DEDUP_REMOVED lines=11> */
[----:B------:R-:W1:Y:S01]  /*aa00*/  LDSM.16.M88.4 R152, [R221] ;  /* 0x00000000dd98783b */ /* 0x000e620000000200 */
[C---:B------:R-:W-:Y:S07]  /*aa10*/  HMMA.16816.F32 R28, R140.reuse, R32, RZ ;  /* 0x000000208c1c723c */ /* 0x040fee00000018ff */
[----:B------:R-:W1:Y:S01]  /*aa20*/  LDSM.16.M88.4 R156, [R220] ;  /* 0x00000000dc9c783b */ /* 0x000e620000000200 */
[C---:B------:R-:W-:Y:S07]  /*aa30*/  HMMA.16816.F32 R32, R140.reuse, R34, RZ ;  /* 0x000000228c20723c */ /* 0x040fee00000018ff */
[----:B------:R-:W1:Y:S08]  /*aa40*/  LDSM.16.M88.4 R160, [R219] ;  /* 0x00000000dba0783b */ /* 0x000e700000000200 */
[----:B------:R-:W1:Y:S08]  /*aa50*/  LDSM.16.M88.4 R168, [R218] ;  /* 0x00000000daa8783b */ /* 0x000e700000000200 */
[----:B------:R-:W1:Y:S08]  /*aa60*/  LDSM.16.M88.4 R192, [R217] ;  /* 0x00000000d9c0783b */ /* 0x000e700000000200 */
[----:B------:R-:W1:Y:S01]  /*aa70*/  LDSM.16.M88.4 R196, [R216] ;  /* 0x00000000d8c4783b */ /* 0x000e620000000200 */
[----:B--2---:R-:W-:Y:S04]  /*aa80*/  IADD3 R0, P1, R36, R38, RZ ;  /* 0x0000002624007210 */ /* 0x004fe80007f3e0ff */
[----:B------:R-:W-:Y:S02]  /*aa90*/  LEA R44, P0, R0, c[0x0][0x1f8], 0x1 ;  /* 0x00007e00002c7a11 */ /* 0x000fe400078008ff */
[----:B---3--:R-:W-:Y:S04]  /*aaa0*/  IADD3.X R3, R2, R37, RZ, P1, !PT ;  /* 0x0000002502037210 */ /* 0x008fe80000ffe4ff */
[----:B------:R-:W-:Y:S02]  /*aab0*/  LEA.HI.X R45, R0, c[0x0][0x1fc], R3, 0x1, P0 ;  /* 0x00007f00002d7a11 */ /* 0x000fe400000f0c03 */
[----:B----4-:R-:W-:Y:S02]  /*aac0*/  ISETP.GE.AND P0, PT, R46, c[0x0][0x1d4], PT ;  /* 0x000075002e007a0c */ /* 0x010fe40003f06270 */
[----:B------:R-:W-:Y:S02]  /*aad0*/  IADD3 R0, P3, P2, R36, 0x40, R38 ;  /* 0x0000004024007810 */ /* 0x000fe40007a7e026 */
[----:B------:R-:W-:Y:S02]  /*aae0*/  MOV R3, c[0x0][0x208] ;  /* 0x0000820000037a02 */ /* 0x000fe40000000f00 */
[----:B------:R-:W-:Y:S02]  /*aaf0*/  LEA R54, P1, R0, c[0x0][0x1f8], 0x1 ;  /* 0x00007e0000367a11 */ /* 0x000fe400078208ff */
[----:B------:R-:W-:Y:S02]  /*ab00*/  IADD3.X R2, R2, RZ, R37, P3, P2 ;  /* 0x000000ff02027210 */ /* 0x000fe40001fe4425 */
[C---:B------:R-:W-:Y:S01]  /*ab10*/  HMMA.16816.F32 R36, R140.reuse, R40, RZ ;  /* 0x000000288c24723c */ /* 0x040fe200000018ff */
[C---:B------:R-:W-:Y:S02]  /*ab20*/  SHF.L.U32 R60, R3.reuse, 0x6, RZ ;  /* 0x00000006033c7819 */ /* 0x040fe400000006ff */
[----:B------:R-:W-:Y:S01]  /*ab30*/  @!PT LDS RZ, [RZ] ;  /* 0x00000000fffff984 */ /* 0x000fe20000000800 */
[----:B------:R-:W-:Y:S01]  /*ab40*/  @!PT LDS RZ, [RZ] ;  /* 0x00000000fffff984 */ /* 0x000fe20000000800 */
[----:B------:R-:W-:Y:S01]  /*ab50*/  @!PT LDS RZ, [RZ] ;  /* 0x00000000fffff984 */ /* 0x000fe20000000800 */
[----:B------:R1:W-:Y:S01]  /*ab60*/  LDGSTS.E.BYPASS.LTC128B.128 [R228+0x100], [R44.64], !P0 ;  /* 0x001000002ce47fae */ /* 0x0003e2000c101d46 */
[----:B------:R-:W-:Y:S02]  /*ab70*/  LEA.HI.X R55, R0, c[0x0][0x1fc], R2, 0x1, P1 ;  /* 0x00007f0000377a11 */ /* 0x000fe400008f0c02 */
[----:B------:R-:W-:Y:S02]  /*ab80*/  IADD3 R2, P1, R44, R60, RZ ;  /* 0x0000003c2c027210 */ /* 0x000fe40007f3e0ff */
[C---:B------:R-:W-:Y:S01]  /*ab90*/  HMMA.16816.F32 R40, R140.reuse, R42, RZ ;  /* 0x0000002a8c28723c */ /* 0x040fe200000018ff */
[----:B------:R-:W-:Y:S02]  /*aba0*/  SHF.L.U64.HI R0, R3, R230, c[0x0][0x20c] ;  /* 0x0000830003007619 */ /* 0x000fe400000102e6 */
[----:B------:R2:W-:Y:S01]  /*abb0*/  LDGSTS.E.BYPASS.LTC128B.128 [R228+0x4100], [R54.64], !P6 ;  /* 0x0410000036e47fae */ /* 0x0005e2000f101d46 */
[----:B------:R-:W-:Y:S02]  /*abc0*/  IADD3 R52, P2, R2, R60, RZ ;  /* 0x0000003c02347210 */ /* 0x000fe40007f5e0ff */
[----:B------:R-:W-:Y:S02]  /*abd0*/  IADD3.X R3, R45, R0, RZ, P1, !PT ;  /* 0x000000002d037210 */ /* 0x000fe40000ffe4ff */
[----:B------:R-:W-:Y:S03]  /*abe0*/  IADD3 R60, P1, R52, R60, RZ ;  /* 0x0000003c343c7210 */ /* 0x000fe60007f3e0ff */
[----:B------:R3:W-:Y:S01]  /*abf0*/  LDGSTS.E.BYPASS.LTC128B.128 [R228+0x1100], [R2.64], !P0 ;  /* 0x0110000002e47fae */ /* 0x0007e2000c101d46 */
[-C--:B------:R-:W-:Y:S04]  /*ac00*/  IADD3.X R53, R3, R0.reuse, RZ, P2, !PT ;  /* 0x0000000003357210 */ /* 0x080fe800017fe4ff */
[----:B------:R-:W-:Y:S02]  /*ac10*/  IADD3.X R61, R53, R0, RZ, P1, !PT ;  /* 0x00000000353d7210 */ /* 0x000fe40000ffe4ff */
[C---:B------:R-:W-:Y:S01]  /*ac20*/  ISETP.GT.AND P1, PT, R229.reuse, RZ, PT ;  /* 0x000000ffe500720c */ /* 0x040fe20003f24270 */
[----:B------:R3:W-:Y:S01]  /*ac30*/  LDGSTS.E.BYPASS.LTC128B.128 [R228+0x5100], [R2.64+0x80], !P6 ;  /* 0x0510008002e47fae */ /* 0x0007e2000f101d46 */
[----:B------:R-:W-:Y:S01]  /*ac40*/  IADD3 R229, R229, -0x1, RZ ;  /* 0xffffffffe5e57810 */ /* 0x000fe20007ffe0ff */
[C---:B-1----:R-:W-:Y:S06]  /*ac50*/  HMMA.16816.F32 R44, R140.reuse, R48, RZ ;  /* 0x000000308c2c723c */ /* 0x042fec00000018ff */
[----:B------:R2:W-:Y:S02]  /*ac60*/  LDGSTS.E.BYPASS.LTC128B.128 [R228+0x2100], [R52.64], !P0 ;  /* 0x0210000034e47fae */ /* 0x0005e4000c101d46 */
[C---:B------:R-:W-:Y:S06]  /*ac70*/  HMMA.16816.F32 R48, R140.reuse, R50, RZ ;  /* 0x000000328c30723c */ /* 0x040fec00000018ff */
[----:B------:R2:W-:Y:S08]  /*ac80*/  LDGSTS.E.BYPASS.LTC128B.128 [R228+0x6100], [R52.64+0x80], !P6 ;  /* 0x0610008034e47fae */ /* 0x0005f0000f101d46 */
[----:B------:R5:W-:Y:S08]  /*ac90*/  LDGSTS.E.BYPASS.LTC128B.128 [R228+0x3100], [R60.64], !P0 ;  /* 0x031000003ce47fae */ /* 0x000bf0000c101d46 */
[----:B------:R5:W-:Y:S08]  /*aca0*/  LDGSTS.E.BYPASS.LTC128B.128 [R228+0x7100], [R60.64+0x80], !P6 ;  /* 0x071000803ce47fae */ /* 0x000bf0000f101d46 */
[----:B------:R-:W0:Y:S01]  /*acb0*/  LDGDEPBAR ;  /* 0x00000000000079af */ /* 0x000e220000000000 */
[C---:B--2---:R-:W-:Y:S08]  /*acc0*/  HMMA.16816.F32 R52, R140.reuse, R56, RZ ;  /* 0x000000388c34723c */ /* 0x044ff000000018ff */
        /* <DEDUP_REMOVED lines=8> */
[----:B------:R-:W2:Y:S07]  /*ad50*/  LDSM.16.M88.4 R148, [R205+0x800] ;  /* 0x00080000cd94783b */ /* 0x000eae0000000200 */
[C---:B------:R-:W-:Y:S08]  /*ad60*/  HMMA.16816.F32 R20, R144.reuse, R152, R20 ;  /* 0x000000989014723c */ /* 0x040ff00000001814 */
        /* <DEDUP_REMOVED lines=10> */
[----:B------:R-:W2:Y:S07]  /*ae10*/  LDSM.16.M88.4 R168, [R205+0x2800] ;  /* 0x00280000cda8783b */ /* 0x000eae0000000200 */
[C---:B------:R-:W-:Y:S08]  /*ae20*/  HMMA.16816.F32 R52, R144.reuse, R192, R52 ;  /* 0x000000c09034723c */ /* 0x040ff00000001834 */
[C---:B------:R-:W-:Y:S01]  /*ae30*/  HMMA.16816.F32 R56, R144.reuse, R194, R56 ;  /* 0x000000c29038723c */ /* 0x040fe20000001838 */
[----:B------:R-:W-:Y:S07]  /*ae40*/  LDSM.16.M88.4 R192, [R202+0x1000] ;  /* 0x00100000cac0783b */ /* 0x000fee0000000200 */
[C---:B------:R-:W-:Y:S08]  /*ae50*/  HMMA.16816.F32 R60, R144.reuse, R196, R60 ;  /* 0x000000c4903c723c */ /* 0x040ff0000000183c */
[----:B------:R-:W-:Y:S08]  /*ae60*/  HMMA.16816.F32 R64, R144, R198, R64 ;  /* 0x000000c69040723c */ /* 0x000ff00000001840 */
[C---:B-1----:R-:W-:Y:S08]  /*ae70*/  HMMA.16816.F32 R4, R164.reuse, R136, R4 ;  /* 0x00000088a404723c */ /* 0x042ff00000001804 */
[C---:B------:R-:W-:Y:S01]  /*ae80*/  HMMA.16816.F32 R8, R164.reuse, R138, R8 ;  /* 0x0000008aa408723c */ /* 0x040fe20000001808 */
[----:B------:R-:W1:Y:S07]  /*ae90*/  LDSM.16.M88.4 R136, [R205+0x3000] ;  /* 0x00300000cd88783b */ /* 0x000e6e0000000200 */
[C---:B--2---:R-:W-:Y:S08]  /*aea0*/  HMMA.16816.F32 R12, R164.reuse, R148, R12 ;  /* 0x00000094a40c723c */ /* 0x044ff0000000180c */
[C---:B------:R-:W-:Y:S01]  /*aeb0*/  HMMA.16816.F32 R16, R164.reuse, R150, R16 ;  /* 0x00000096a410723c */ /* 0x040fe20000001810 */
[----:B------:R-:W2:Y:S07]  /*aec0*/  LDSM.16.M88.4 R148, [R205+0x3800] ;  /* 0x00380000cd94783b */ /* 0x000eae0000000200 */
[C---:B----4-:R-:W-:Y:S08]  /*aed0*/  HMMA.16816.F32 R20, R164.reuse, R152, R20 ;  /* 0x00000098a414723c */ /* 0x050ff00000001814 */
[C---:B------:R-:W-:Y:S01]  /*aee0*/  HMMA.16816.F32 R24, R164.reuse, R154, R24 ;  /* 0x0000009aa418723c */ /* 0x040fe20000001818 */
[----:B------:R-:W4:Y:S07]  /*aef0*/  LDSM.16.M88.4 R152, [R202] ;  /* 0x00000000ca98783b */ /* 0x000f2e0000000200 */
[C---:B-----5:R-:W-:Y:S08]  /*af00*/  HMMA.16816.F32 R28, R164.reuse, R156, R28 ;  /* 0x0000009ca41c723c */ /* 0x060ff0000000181c */
[C---:B------:R-:W-:Y:S01]  /*af10*/  HMMA.16816.F32 R32, R164.reuse, R158, R32 ;  /* 0x0000009ea420723c */ /* 0x040fe20000001820 */
[----:B------:R-:W5:Y:S07]  /*af20*/  LDSM.16.M88.4 R156, [R202+0x800] ;  /* 0x00080000ca9c783b */ /* 0x000f6e0000000200 */
[C---:B------:R-:W-:Y:S08]  /*af30*/  HMMA.16816.F32 R36, R164.reuse, R160, R36 ;  /* 0x000000a0a424723c */ /* 0x040ff00000001824 */
[C---:B------:R-:W-:Y:S01]  /*af40*/  HMMA.16816.F32 R40, R164.reuse, R162, R40 ;  /* 0x000000a2a428723c */ /* 0x040fe20000001828 */
[----:B------:R-:W3:Y:S07]  /*af50*/  LDSM.16.M88.4 R160, [R202+0x1800] ;  /* 0x00180000caa0783b */ /* 0x000eee0000000200 */
[C---:B------:R-:W-:Y:S08]  /*af60*/  HMMA.16816.F32 R44, R164.reuse, R168, R44 ;  /* 0x000000a8a42c723c */ /* 0x040ff0000000182c */
[C---:B------:R-:W-:Y:S01]  /*af70*/  HMMA.16816.F32 R48, R164.reuse, R170, R48 ;  /* 0x000000aaa430723c */ /* 0x040fe20000001830 */
[----:B------:R-:W3:Y:S07]  /*af80*/  LDSM.16.M88.4 R168, [R202+0x2000] ;  /* 0x00200000caa8783b */ /* 0x000eee0000000200 */
[C---:B-1----:R-:W-:Y:S08]  /*af90*/  HMMA.16816.F32 R52, R164.reuse, R136, R52 ;  /* 0x00000088a434723c */ /* 0x042ff00000001834 */
[C---:B------:R-:W-:Y:S01]  /*afa0*/  HMMA.16816.F32 R56, R164.reuse, R138, R56 ;  /* 0x0000008aa438723c */ /* 0x040fe20000001838 */
[----:B------:R-:W1:Y:S07]  /*afb0*/  LDSM.16.M88.4 R136, [R202+0x2800] ;  /* 0x00280000ca88783b */ /* 0x000e6e0000000200 */
[C---:B--2---:R-:W-:Y:S08]  /*afc0*/  HMMA.16816.F32 R60, R164.reuse, R148, R60 ;  /* 0x00000094a43c723c */ /* 0x044ff0000000183c */
[----:B------:R-:W-:Y:S01]  /*afd0*/  HMMA.16816.F32 R64, R164, R150, R64 ;  /* 0x00000096a440723c */ /* 0x000fe20000001840 */
        /* <DEDUP_REMOVED lines=9> */
[----:B------:R-:W-:Y:S07]  /*b070*/  LDSM.16.M88.4 R192, [R201+0x5000] ;  /* 0x00500000c9c0783b */ /* 0x000fee0000000200 */
[C---:B---3--:R-:W-:Y:S08]  /*b080*/  HMMA.16816.F32 R28, R172.reuse, R160, R28 ;  /* 0x000000a0ac1c723c */ /* 0x048ff0000000181c */
        /* <DEDUP_REMOVED lines=9> */
[C---:B------:R-:W-:Y:S01]  /*b120*/  HMMA.16816.F32 R56, R172.reuse, R150, R56 ;  /* 0x00000096ac38723c */ /* 0x040fe20000001838 */
[----:B------:R-:W2:Y:S07]  /*b130*/  LDSM.16.M88.4 R148, [R201+0x6800] ;  /* 0x00680000c994783b */ /* 0x000eae0000000200 */
[C---:B----4-:R-:W-:Y:S08]  /*b140*/  HMMA.16816.F32 R60, R172.reuse, R152, R60 ;  /* 0x00000098ac3c723c */ /* 0x050ff0000000183c */
[----:B------:R-:W-:Y:S01]  /*b150*/  HMMA.16816.F32 R64, R172, R154, R64 ;  /* 0x0000009aac40723c */ /* 0x000fe20000001840 */
[----:B------:R-:W4:Y:S07]  /*b160*/  LDSM.16.M88.4 R152, [R201+0x7000] ;  /* 0x00700000c998783b */ /* 0x000f2e0000000200 */
[C---:B-----5:R-:W-:Y:S08]  /*b170*/  HMMA.16816.F32 R4, R176.reuse, R156, R4 ;  /* 0x0000009cb004723c */ /* 0x060ff00000001804 */
[C---:B------:R-:W-:Y:S01]  /*b180*/  HMMA.16816.F32 R8, R176.reuse, R158, R8 ;  /* 0x0000009eb008723c */ /* 0x040fe20000001808 */
[----:B------:R-:W5:Y:S07]  /*b190*/  LDSM.16.M88.4 R156, [R201+0x7800] ;  /* 0x00780000c99c783b */ /* 0x000f6e0000000200 */
[C---:B---3--:R-:W-:Y:S08]  /*b1a0*/  HMMA.16816.F32 R12, R176.reuse, R160, R12 ;  /* 0x000000a0b00c723c */ /* 0x048ff0000000180c */
[C---:B------:R-:W-:Y:S01]  /*b1b0*/  HMMA.16816.F32 R16, R176.reuse, R162, R16 ;  /* 0x000000a2b010723c */ /* 0x040fe20000001810 */
[----:B------:R-:W3:Y:S07]  /*b1c0*/  LDSM.16.M88.4 R160, [R215] ;  /* 0x00000000d7a0783b */ /* 0x000eee0000000200 */
[C---:B------:R-:W-:Y:S08]  /*b1d0*/  HMMA.16816.F32 R20, R176.reuse, R192, R20 ;  /* 0x000000c0b014723c */ /* 0x040ff00000001814 */
[C---:B------:R-:W-:Y:S01]  /*b1e0*/  HMMA.16816.F32 R24, R176.reuse, R194, R24 ;  /* 0x000000c2b018723c */ /* 0x040fe20000001818 */
        /* <DEDUP_REMOVED lines=9> */
[----:B------:R-:W2:Y:S07]  /*b280*/  LDSM.16.M88.4 R148, [R211] ;  /* 0x00000000d394783b */ /* 0x000eae0000000200 */
[C---:B----4-:R-:W-:Y:S08]  /*b290*/  HMMA.16816.F32 R52, R176.reuse, R152, R52 ;  /* 0x00000098b034723c */ /* 0x050ff00000001834 */
[C---:B------:R-:W-:Y:S01]  /*b2a0*/  HMMA.16816.F32 R56, R176.reuse, R154, R56 ;  /* 0x0000009ab038723c */ /* 0x040fe20000001838 */
[----:B------:R-:W4:Y:S07]  /*b2b0*/  LDSM.16.M88.4 R152, [R210] ;  /* 0x00000000d298783b */ /* 0x000f2e0000000200 */
[C---:B-----5:R-:W-:Y:S08]  /*b2c0*/  HMMA.16816.F32 R60, R176.reuse, R156, R60 ;  /* 0x0000009cb03c723c */ /* 0x060ff0000000183c */
[----:B------:R-:W-:Y:S01]  /*b2d0*/  HMMA.16816.F32 R64, R176, R158, R64 ;  /* 0x0000009eb040723c */ /* 0x000fe20000001840 */
[----:B------:R-:W5:Y:S07]  /*b2e0*/  LDSM.16.M88.4 R156, [R209] ;  /* 0x00000000d19c783b */ /* 0x000f6e0000000200 */
[C---:B---3--:R-:W-:Y:S08]  /*b2f0*/  HMMA.16816.F32 R4, R180.reuse, R160, R4 ;  /* 0x000000a0b404723c */ /* 0x048ff00000001804 */
[C---:B------:R-:W-:Y:S01]  /*b300*/  HMMA.16816.F32 R8, R180.reuse, R162, R8 ;  /* 0x000000a2b408723c */ /* 0x040fe20000001808 */
[----:B------:R-:W3:Y:S07]  /*b310*/  LDSM.16.M88.4 R160, [R208] ;  /* 0x00000000d0a0783b */ /* 0x000eee0000000200 */
        /* <DEDUP_REMOVED lines=18> */
[C---:B---3--:R-:W-:Y:S08]  /*b440*/  HMMA.16816.F32 R60, R180.reuse, R160, R60 ;  /* 0x000000a0b43c723c */ /* 0x048ff0000000183c */
[----:B------:R-:W-:Y:S01]  /*b450*/  HMMA.16816.F32 R64, R180, R162, R64 ;  /* 0x000000a2b440723c */ /* 0x000fe20000001840 */
[----:B------:R-:W3:Y:S07]  /*b460*/  LDSM.16.M88.4 R160, [R205+0x7000] ;  /* 0x00700000cda0783b */ /* 0x000eee0000000200 */
        /* <DEDUP_REMOVED lines=10> */
[C---:B------:R-:W-:Y:S08]  /*b510*/  HMMA.16816.F32 R32, R184.reuse, R150, R32 ;  /* 0x00000096b820723c */ /* 0x040ff00000001820 */
[C---:B----4-:R-:W-:Y:S08]  /*b520*/  HMMA.16816.F32 R36, R184.reuse, R152, R36 ;  /* 0x00000098b824723c */ /* 0x050ff00000001824 */
[C---:B------:R-:W-:Y:S08]  /*b530*/  HMMA.16816.F32 R40, R184.reuse, R154, R40 ;  /* 0x0000009ab828723c */ /* 0x040ff00000001828 */
[C---:B-----5:R-:W-:Y:S08]  /*b540*/  HMMA.16816.F32 R44, R184.reuse, R156, R44 ;  /* 0x0000009cb82c723c */ /* 0x060ff0000000182c */
[C---:B------:R-:W-:Y:S08]  /*b550*/  HMMA.16816.F32 R48, R184.reuse, R158, R48 ;  /* 0x0000009eb830723c */ /* 0x040ff00000001830 */
[C---:B---3--:R-:W-:Y:S08]  /*b560*/  HMMA.16816.F32 R52, R184.reuse, R160, R52 ;  /* 0x000000a0b834723c */ /* 0x048ff00000001834 */
        /* <DEDUP_REMOVED lines=38> */
[----:B------:R3:W-:Y:S01]  /*b7d0*/  MUFU.TANH R156, R13 ;  /* 0x0000000d009c7308 */ /* 0x0007e20000002400 */
[----:B----4-:R-:W-:Y:S09]  /*b7e0*/  FMNMX.FTZ R2, R152, R2, !PT ;  /* 0x0000000298027209 */ /* 0x010ff20007810000 */
[----:B------:R-:W4:Y:S01]  /*b7f0*/  MUFU.TANH R139, R12 ;  /* 0x0000000c008b7308 */ /* 0x000f220000002400 */
[----:B--2---:R-:W2:Y:S01]  /*b800*/  LDSM.16.M88.4 R8, [R202+0x5800] ;  /* 0x00580000ca08783b */ /* 0x004ea20000000200 */
[C---:B-1----:R-:W-:Y:S03]  /*b810*/  HMMA.16816.F32 R20, R188.reuse, R4, R20 ;  /* 0x00000004bc14723c */ /* 0x042fe60000001814 */
[----:B-----5:R-:W-:Y:S05]  /*b820*/  FMNMX.FTZ R2, R153, R2, !PT ;  /* 0x0000000299027209 */ /* 0x020fea0007810000 */
[----:B------:R-:W1:Y:S01]  /*b830*/  MUFU.TANH R157, R14 ;  /* 0x0000000e009d7308 */ /* 0x000e620000002400 */
[C---:B------:R-:W-:Y:S01]  /*b840*/  HMMA.16816.F32 R24, R188.reuse, R6, R24 ;  /* 0x00000006bc18723c */ /* 0x040fe20000001818 */
[----:B------:R-:W5:Y:S08]  /*b850*/  LDSM.16.M88.4 R4, [R202+0x6000] ;  /* 0x00600000ca04783b */ /* 0x000f700000000200 */
[----:B------:R-:W2:Y:S01]  /*b860*/  MUFU.TANH R159, R16 ;  /* 0x00000010009f7308 */ /* 0x000ea20000002400 */
[----:B---3--:R-:W3:Y:S02]  /*b870*/  LDL R13, [R1+0x14] ;  /* 0x00001400010d7983 */ /* 0x008ee40000100800 */
[----:B----4-:R-:W-:Y:S03]  /*b880*/  FMNMX.FTZ R0, R139, R0, !PT ;  /* 0x000000008b007209 */ /* 0x010fe60007810000 */
[----:B------:R-:W-:Y:S04]  /*b890*/  FMUL.FTZ R20, R20, c[0x0][0x320] ;  /* 0x0000c80014147a20 */ /* 0x000fe80000410000 */
[----:B------:R-:W4:Y:S01]  /*b8a0*/  MUFU.TANH R158, R15 ;  /* 0x0000000f009e7308 */ /* 0x000f220000002400 */
[----:B------:R-:W-:Y:S01]  /*b8b0*/  FMUL.FTZ R21, R21, c[0x0][0x320] ;  /* 0x0000c80015157a20 */ /* 0x000fe20000410000 */
[----:B------:R-:W-:Y:S01]  /*b8c0*/  FMNMX.FTZ R0, R156, R0, !PT ;  /* 0x000000009c007209 */ /* 0x000fe20007810000 */
[----:B------:R-:W-:Y:S01]  /*b8d0*/  FMUL.FTZ R22, R22, c[0x0][0x320] ;  /* 0x0000c80016167a20 */ /* 0x000fe20000410000 */
[----:B-1----:R-:W-:Y:S01]  /*b8e0*/  FMNMX.FTZ R2, R157, R2, !PT ;  /* 0x000000029d027209 */ /* 0x002fe20007810000 */
[----:B------:R-:W-:Y:S02]  /*b8f0*/  FMUL.FTZ R23, R23, c[0x0][0x320] ;  /* 0x0000c80017177a20 */ /* 0x000fe40000410000 */
[----:B------:R-:W-:Y:S02]  /*b900*/  FMUL.FTZ R24, R24, c[0x0][0x320] ;  /* 0x0000c80018187a20 */ /* 0x000fe40000410000 */
[----:B------:R-:W-:Y:S01]  /*b910*/  FMUL.FTZ R25, R25, c[0x0][0x320] ;  /* 0x0000c80019197a20 */ /* 0x000fe20000410000 */
[----:B------:R-:W1:Y:S01]  /*b920*/  MUFU.TANH R160, R17 ;  /* 0x0000001100a07308 */ /* 0x000e620000002400 */
[----:B------:R-:W-:Y:S02]  /*b930*/  FMUL.FTZ R26, R26, c[0x0][0x320] ;  /* 0x0000c8001a1a7a20 */ /* 0x000fe40000410000 */
[----:B------:R-:W-:Y:S01]  /*b940*/  FMUL.FTZ R27, R27, c[0x0][0x320] ;  /* 0x0000c8001b1b7a20 */ /* 0x000fe20000410000 */
[C---:B--2---:R-:W-:Y:S03]  /*b950*/  HMMA.16816.F32 R28, R188.reuse, R8, R28 ;  /* 0x00000008bc1c723c */ /* 0x044fe6000000181c */
[----:B------:R-:W-:Y:S03]  /*b960*/  FMNMX.FTZ R0, R159, R0, !PT ;  /* 0x000000009f007209 */ /* 0x000fe60007810000 */
[----:B------:R-:W2:Y:S02]  /*b970*/  MUFU.TANH R171, R18 ;  /* 0x0000001200ab7308 */ /* 0x000ea40000002400 */
[C---:B------:R-:W-:Y:S01]  /*b980*/  HMMA.16816.F32 R32, R188.reuse, R10, R32 ;  /* 0x0000000abc20723c */ /* 0x040fe20000001820 */
[----:B------:R-:W2:Y:S03]  /*b990*/  LDSM.16.M88.4 R8, [R202+0x6800] ;  /* 0x00680000ca08783b */ /* 0x000ea60000000200 */
[----:B----4-:R-:W-:Y:S04]  /*b9a0*/  FMNMX.FTZ R2, R158, R2, !PT ;  /* 0x000000029e027209 */ /* 0x010fe80007810000 */
[----:B------:R-:W4:Y:S01]  /*b9b0*/  MUFU.TANH R193, R20 ;  /* 0x0000001400c17308 */ /* 0x000f220000002400 */
[C---:B-----5:R-:W-:Y:S03]  /*b9c0*/  HMMA.16816.F32 R36, R188.reuse, R4, R36 ;  /* 0x00000004bc24723c */ /* 0x060fe60000001824 */
[----:B-1----:R-:W-:Y:S04]  /*b9d0*/  FMNMX.FTZ R0, R160, R0, !PT ;  /* 0x00000000a0007209 */ /* 0x002fe80007810000 */
[----:B------:R-:W-:Y:S01]  /*b9e0*/  FMUL.FTZ R28, R28, c[0x0][0x320] ;  /* 0x0000c8001c1c7a20 */ /* 0x000fe20000410000 */
[C---:B------:R-:W-:Y:S01]  /*b9f0*/  HMMA.16816.F32 R40, R188.reuse, R6, R40 ;  /* 0x00000006bc28723c */ /* 0x040fe20000001828 */
[----:B------:R-:W1:Y:S01]  /*ba00*/  MUFU.TANH R192, R19 ;  /* 0x0000001300c07308 */ /* 0x000e620000002400 */
[----:B------:R-:W5:Y:S02]  /*ba10*/  LDSM.16.M88.4 R4, [R202+0x7000] ;  /* 0x00700000ca04783b */ /* 0x000f640000000200 */
[----:B------:R-:W-:Y:S01]  /*ba20*/  FMUL.FTZ R29, R29, c[0x0][0x320] ;  /* 0x0000c8001d1d7a20 */ /* 0x000fe20000410000 */
[----:B--2---:R-:W-:Y:S01]  /*ba30*/  FMNMX.FTZ R2, R171, R2, !PT ;  /* 0x00000002ab027209 */ /* 0x004fe20007810000 */
[----:B------:R-:W-:Y:S02]  /*ba40*/  FMUL.FTZ R30, R30, c[0x0][0x320] ;  /* 0x0000c8001e1e7a20 */ /* 0x000fe40000410000 */
[----:B------:R-:W-:Y:S03]  /*ba50*/  FMUL.FTZ R31, R31, c[0x0][0x320] ;  /* 0x0000c8001f1f7a20 */ /* 0x000fe60000410000 */
[----:B------:R-:W2:Y:S01]  /*ba60*/  MUFU.TANH R194, R21 ;  /* 0x0000001500c27308 */ /* 0x000ea20000002400 */
[----:B------:R-:W-:Y:S02]  /*ba70*/  FMUL.FTZ R33, R33, c[0x0][0x320] ;  /* 0x0000c80021217a20 */ /* 0x000fe40000410000 */
[----:B------:R-:W-:Y:S01]  /*ba80*/  FMUL.FTZ R34, R34, c[0x0][0x320] ;  /* 0x0000c80022227a20 */ /* 0x000fe20000410000 */
[----:B----4-:R-:W-:Y:S01]  /*ba90*/  FMNMX.FTZ R0, R193, R0, !PT ;  /* 0x00000000c1007209 */ /* 0x010fe20007810000 */
[----:B------:R-:W-:Y:S02]  /*baa0*/  FMUL.FTZ R36, R36, c[0x0][0x320] ;  /* 0x0000c80024247a20 */ /* 0x000fe40000410000 */
[----:B------:R-:W-:Y:S02]  /*bab0*/  FMUL.FTZ R37, R37, c[0x0][0x320] ;  /* 0x0000c80025257a20 */ /* 0x000fe40000410000 */
[----:B------:R-:W-:Y:S01]  /*bac0*/  FMUL.FTZ R38, R38, c[0x0][0x320] ;  /* 0x0000c80026267a20 */ /* 0x000fe20000410000 */
[----:B------:R-:W4:Y:S01]  /*bad0*/  MUFU.TANH R195, R22 ;  /* 0x0000001600c37308 */ /* 0x000f220000002400 */
[----:B------:R-:W-:Y:S01]  /*bae0*/  FMUL.FTZ R39, R39, c[0x0][0x320] ;  /* 0x0000c80027277a20 */ /* 0x000fe20000410000 */
[C---:B------:R-:W-:Y:S03]  /*baf0*/  HMMA.16816.F32 R44, R188.reuse, R8, R44 ;  /* 0x00000008bc2c723c */ /* 0x040fe6000000182c */
[----:B------:R-:W-:Y:S01]  /*bb00*/  FMUL.FTZ R35, R35, c[0x0][0x320] ;  /* 0x0000c80023237a20 */ /* 0x000fe20000410000 */
[----:B-1----:R-:W-:Y:S01]  /*bb10*/  FMNMX.FTZ R2, R192, R2, !PT ;  /* 0x00000002c0027209 */ /* 0x002fe20007810000 */
[----:B------:R-:W-:Y:S03]  /*bb20*/  FMUL.FTZ R41, R41, c[0x0][0x320] ;  /* 0x0000c80029297a20 */ /* 0x000fe60000410000 */
[----:B------:R-:W1:Y:S01]  /*bb30*/  MUFU.TANH R197, R24 ;  /* 0x0000001800c57308 */ /* 0x000e620000002400 */
[C---:B------:R-:W-:Y:S01]  /*bb40*/  HMMA.16816.F32 R48, R188.reuse, R10, R48 ;  /* 0x0000000abc30723c */ /* 0x040fe20000001830 */
[----:B------:R-:W1:Y:S01]  /*bb50*/  LDSM.16.M88.4 R8, [R202+0x7800] ;  /* 0x00780000ca08783b */ /* 0x000e620000000200 */
[----:B------:R-:W-:Y:S04]  /*bb60*/  DEPBAR.LE SB0, 0x0 ;  /* 0x000080000000791a */ /* 0x000fe80000000000 */
[----:B------:R-:W-:Y:S01]  /*bb70*/  FMUL.FTZ R42, R42, c[0x0][0x320] ;  /* 0x0000c8002a2a7a20 */ /* 0x000fe20000410000 */
[----:B--2---:R-:W-:Y:S01]  /*bb80*/  FMNMX.FTZ R0, R194, R0, !PT ;  /* 0x00000000c2007209 */ /* 0x004fe20007810000 */
[----:B------:R-:W-:Y:S01]  /*bb90*/  FMUL.FTZ R43, R43, c[0x0][0x320] ;  /* 0x0000c8002b2b7a20 */ /* 0x000fe20000410000 */
[----:B------:R-:W2:Y:S01]  /*bba0*/  MUFU.TANH R196, R23 ;  /* 0x0000001700c47308 */ /* 0x000ea20000002400 */
[C---:B-----5:R-:W-:Y:S01]  /*bbb0*/  HMMA.16816.F32 R52, R188.reuse, R4, R52 ;  /* 0x00000004bc34723c */ /* 0x060fe20000001834 */
[----:B------:R-:W-:Y:S04]  /*bbc0*/  BAR.SYNC.DEFER_BLOCKING 0x0 ;  /* 0x0000000000007b1d */ /* 0x000fe80000010000 */
[----:B------:R-:W-:Y:S01]  /*bbd0*/  FMUL.FTZ R32, R32, c[0x0][0x320] ;  /* 0x0000c80020207a20 */ /* 0x000fe20000410000 */
[----:B----4-:R-:W-:Y:S01]  /*bbe0*/  FMNMX.FTZ R2, R195, R2, !PT ;  /* 0x00000002c3027209 */ /* 0x010fe20007810000 */
[----:B------:R-:W-:Y:S01]  /*bbf0*/  FMUL.FTZ R44, R44, c[0x0][0x320] ;  /* 0x0000c8002c2c7a20 */ /* 0x000fe20000410000 */
[C---:B------:R-:W-:Y:S01]  /*bc00*/  HMMA.16816.F32 R56, R188.reuse, R6, R56 ;  /* 0x00000006bc38723c */ /* 0x040fe20000001838 */
[----:B------:R-:W4:Y:S03]  /*bc10*/  MUFU.TANH R198, R25 ;  /* 0x0000001900c67308 */ /* 0x000f260000002400 */
[----:B------:R-:W-:Y:S01]  /*bc20*/  FMUL.FTZ R45, R45, c[0x0][0x320] ;  /* 0x0000c8002d2d7a20 */ /* 0x000fe20000410000 */
[----:B-1----:R-:W-:Y:S01]  /*bc30*/  FMNMX.FTZ R0, R197, R0, !PT ;  /* 0x00000000c5007209 */ /* 0x002fe20007810000 */
[----:B------:R-:W-:Y:S02]  /*bc40*/  FMUL.FTZ R46, R46, c[0x0][0x320] ;  /* 0x0000c8002e2e7a20 */ /* 0x000fe40000410000 */
[----:B------:R-:W-:Y:S03]  /*bc50*/  FMUL.FTZ R47, R47, c[0x0][0x320] ;  /* 0x0000c8002f2f7a20 */ /* 0x000fe60000410000 */
[----:B------:R-:W1:Y:S01]  /*bc60*/  MUFU.TANH R231, R26 ;  /* 0x0000001a00e77308 */ /* 0x000e620000002400 */
[----:B------:R-:W-:Y:S02]  /*bc70*/  FMUL.FTZ R50, R50, c[0x0][0x320] ;  /* 0x0000c80032327a20 */ /* 0x000fe40000410000 */
[----:B------:R-:W-:Y:S01]  /*bc80*/  FMUL.FTZ R48, R48, c[0x0][0x320] ;  /* 0x0000c80030307a20 */ /* 0x000fe20000410000 */
[----:B--2---:R-:W-:Y:S01]  /*bc90*/  FMNMX.FTZ R2, R196, R2, !PT ;  /* 0x00000002c4027209 */ /* 0x004fe20007810000 */
[----:B------:R-:W-:Y:S02]  /*bca0*/  FMUL.FTZ R52, R52, c[0x0][0x320] ;  /* 0x0000c80034347a20 */ /* 0x000fe40000410000 */
[----:B------:R-:W-:Y:S02]  /*bcb0*/  FMUL.FTZ R53, R53, c[0x0][0x320] ;  /* 0x0000c80035357a20 */ /* 0x000fe40000410000 */
[----:B------:R-:W-:Y:S01]  /*bcc0*/  FMUL.FTZ R54, R54, c[0x0][0x320] ;  /* 0x0000c80036367a20 */ /* 0x000fe20000410000 */
[----:B------:R-:W2:Y:S01]  /*bcd0*/  MUFU.TANH R236, R28 ;  /* 0x0000001c00ec7308 */ /* 0x000ea20000002400 */
[----:B------:R-:W-:Y:S01]  /*bce0*/  FMUL.FTZ R55, R55, c[0x0][0x320] ;  /* 0x0000c80037377a20 */ /* 0x000fe20000410000 */
[C---:B------:R-:W-:Y:S03]  /*bcf0*/  HMMA.16816.F32 R60, R188.reuse, R8, R60 ;  /* 0x00000008bc3c723c */ /* 0x040fe6000000183c */
[----:B------:R-:W-:Y:S01]  /*bd00*/  FMUL.FTZ R58, R58, c[0x0][0x320] ;  /* 0x0000c8003a3a7a20 */ /* 0x000fe20000410000 */
[----:B----4-:R-:W-:Y:S01]  /*bd10*/  FMNMX.FTZ R0, R198, R0, !PT ;  /* 0x00000000c6007209 */ /* 0x010fe20007810000 */
[----:B------:R-:W-:Y:S02]  /*bd20*/  FMUL.FTZ R59, R59, c[0x0][0x320] ;  /* 0x0000c8003b3b7a20 */ /* 0x000fe40000410000 */
[----:B------:R-:W-:Y:S01]  /*bd30*/  FMUL.FTZ R49, R49, c[0x0][0x320] ;  /* 0x0000c80031317a20 */ /* 0x000fe20000410000 */
[----:B------:R-:W4:Y:S01]  /*bd40*/  MUFU.TANH R232, R27 ;  /* 0x0000001b00e87308 */ /* 0x000f220000002400 */
[----:B------:R-:W-:Y:S01]  /*bd50*/  HMMA.16816.F32 R64, R188, R10, R64 ;  /* 0x0000000abc40723c */ /* 0x000fe20000001840 */
[----:B------:R-:W5:Y:S02]  /*bd60*/  LDL.64 R10, [R1+0x18] ;  /* 0x00001800010a7983 */ /* 0x000f640000100a00 */
[----:B------:R-:W-:Y:S01]  /*bd70*/  FMUL.FTZ R40, R40, c[0x0][0x320] ;  /* 0x0000c80028287a20 */ /* 0x000fe20000410000 */
[----:B-1----:R-:W-:Y:S01]  /*bd80*/  FMNMX.FTZ R2, R231, R2, !PT ;  /* 0x00000002e7027209 */ /* 0x002fe20007810000 */
[----:B------:R-:W-:Y:S02]  /*bd90*/  FMUL.FTZ R56, R56, c[0x0][0x320] ;  /* 0x0000c80038387a20 */ /* 0x000fe40000410000 */
[----:B------:R-:W-:Y:S02]  /*bda0*/  FMUL.FTZ R51, R51, c[0x0][0x320] ;  /* 0x0000c80033337a20 */ /* 0x000fe40000410000 */
[----:B------:R-:W1:Y:S03]  /*bdb0*/  MUFU.TANH R237, R29 ;  /* 0x0000001d00ed7308 */ /* 0x000e660000002400 */
[----:B------:R-:W-:Y:S01]  /*bdc0*/  FMUL.FTZ R57, R57, c[0x0][0x320] ;  /* 0x0000c80039397a20 */ /* 0x000fe20000410000 */
[----:B--2---:R-:W-:Y:S02]  /*bdd0*/  FMNMX.FTZ R0, R236, R0, !PT ;  /* 0x00000000ec007209 */ /* 0x004fe40007810000 */
[----:B------:R-:W-:Y:S02]  /*bde0*/  FMUL.FTZ R61, R61, c[0x0][0x320] ;  /* 0x0000c8003d3d7a20 */ /* 0x000fe40000410000 */
[----:B------:R-:W-:Y:S02]  /*bdf0*/  FMUL.FTZ R62, R62, c[0x0][0x320] ;  /* 0x0000c8003e3e7a20 */ /* 0x000fe40000410000 */
[----:B------:R-:W2:Y:S01]  /*be00*/  MUFU.TANH R238, R30 ;  /* 0x0000001e00ee7308 */ /* 0x000ea20000002400 */
[----:B------:R-:W-:Y:S02]  /*be10*/  FMUL.FTZ R63, R63, c[0x0][0x320] ;  /* 0x0000c8003f3f7a20 */ /* 0x000fe40000410000 */
[----:B------:R-:W-:Y:S01]  /*be20*/  FMUL.FTZ R60, R60, c[0x0][0x320] ;  /* 0x0000c8003c3c7a20 */ /* 0x000fe20000410000 */
[----:B----4-:R-:W-:Y:S01]  /*be30*/  FMNMX.FTZ R2, R232, R2, !PT ;  /* 0x00000002e8027209 */ /* 0x010fe20007810000 */
[----:B------:R-:W-:Y:S02]  /*be40*/  FMUL.FTZ R64, R64, c[0x0][0x320] ;  /* 0x0000c80040407a20 */ /* 0x000fe40000410000 */
[----:B------:R-:W-:Y:S02]  /*be50*/  FMUL.FTZ R66, R66, c[0x0][0x320] ;  /* 0x0000c80042427a20 */ /* 0x000fe40000410000 */
[----:B------:R-:W-:Y:S01]  /*be60*/  FMUL.FTZ R65, R65, c[0x0][0x320] ;  /* 0x0000c80041417a20 */ /* 0x000fe20000410000 */
[----:B------:R-:W-:Y:S01]  /*be70*/  MUFU.TANH R3, R64 ;  /* 0x0000004000037308 */ /* 0x000fe20000002400 */
[----:B-1----:R-:W-:Y:S09]  /*be80*/  FMNMX.FTZ R0, R237, R0, !PT ;  /* 0x00000000ed007209 */ /* 0x002ff20007810000 */
[----:B------:R-:W1:Y:S01]  /*be90*/  MUFU.TANH R241, R32 ;  /* 0x0000002000f17308 */ /* 0x000e620000002400 */
[----:B--2---:R-:W-:Y:S09]  /*bea0*/  FMNMX.FTZ R2, R238, R2, !PT ;  /* 0x00000002ee027209 */ /* 0x004ff20007810000 */
[----:B------:R-:W2:Y:S10]  /*beb0*/  MUFU.TANH R239, R31 ;  /* 0x0000001f00ef7308 */ /* 0x000eb40000002400 */
[----:B------:R-:W4:Y:S01]  /*bec0*/  MUFU.TANH R240, R33 ;  /* 0x0000002100f07308 */ /* 0x000f220000002400 */
[----:B-1----:R-:W-:Y:S09]  /*bed0*/  FMNMX.FTZ R0, R241, R0, !PT ;  /* 0x00000000f1007209 */ /* 0x002ff20007810000 */
        /* <DEDUP_REMOVED lines=18> */
[----:B------:R4:W-:Y:S01]  /*c000*/  MUFU.TANH R162, R56 ;  /* 0x0000003800a27308 */ /* 0x0009e20000002400 */
[----:B--2---:R-:W-:Y:S09]  /*c010*/  FMNMX.FTZ R0, R199, R0, !PT ;  /* 0x00000000c7007209 */ /* 0x004ff20007810000 */
[----:B------:R-:W1:Y:S10]  /*c020*/  MUFU.TANH R163, R44 ;  /* 0x0000002c00a37308 */ /* 0x000e740000002400 */
[----:B------:R-:W2:Y:S01]  /*c030*/  MUFU.TANH R244, R43 ;  /* 0x0000002b00f47308 */ /* 0x000ea20000002400 */
[----:B----4-:R-:W-:Y:S04]  /*c040*/  MOV R56, R245 ;  /* 0x000000f500387202 */ /* 0x010fe80000000f00 */
[----:B------:R-:W-:Y:S05]  /*c050*/  FMNMX.FTZ R2, R56, R2, !PT ;  /* 0x0000000238027209 */ /* 0x000fea0007810000 */
[----:B------:R-:W-:Y:S01]  /*c060*/  MUFU.TANH R235, R51 ;  /* 0x0000003300eb7308 */ /* 0x000fe20000002400 */
[----:B-1----:R-:W-:Y:S09]  /*c070*/  FMNMX.FTZ R0, R163, R0, !PT ;  /* 0x00000000a3007209 */ /* 0x002ff20007810000 */
[----:B------:R2:W-:Y:S10]  /*c080*/  MUFU.TANH R51, R57 ;  /* 0x0000003900337308 */ /* 0x0005f40000002400 */
[----:B------:R-:W1:Y:S10]  /*c090*/  MUFU.TANH R247, R45 ;  /* 0x0000002d00f77308 */ /* 0x000e740000002400 */
[----:B------:R-:W4:Y:S01]  /*c0a0*/  MUFU.TANH R69, R48 ;  /* 0x0000003000457308 */ /* 0x000f220000002400 */
[----:B--2---:R-:W-:Y:S04]  /*c0b0*/  MOV R57, R244 ;  /* 0x000000f400397202 */ /* 0x004fe80000000f00 */
[----:B------:R-:W-:Y:S05]  /*c0c0*/  FMNMX.FTZ R2, R57, R2, !PT ;  /* 0x0000000239027209 */ /* 0x000fea0007810000 */
[----:B------:R4:W2:Y:S01]  /*c0d0*/  MUFU.TANH R233, R49 ;  /* 0x0000003100e97308 */ /* 0x0008a20000002400 */
[----:B-1----:R-:W-:Y:S09]  /*c0e0*/  FMNMX.FTZ R0, R247, R0, !PT ;  /* 0x00000000f7007209 */ /* 0x002ff20007810000 */
[----:B------:R-:W1:Y:S10]  /*c0f0*/  MUFU.TANH R234, R46 ;  /* 0x0000002e00ea7308 */ /* 0x000e740000002400 */
[----:B------:R-:W3:Y:S01]  /*c100*/  MUFU.TANH R68, R47 ;  /* 0x0000002f00447308 */ /* 0x000ee20000002400 */
[----:B----4-:R-:W-:Y:S04]  /*c110*/  MOV R49, R69 ;  /* 0x0000004500317202 */ /* 0x010fe80000000f00 */
[----:B------:R-:W-:Y:S05]  /*c120*/  FMNMX.FTZ R0, R49, R0, !PT ;  /* 0x0000000031007209 */ /* 0x000fea0007810000 */
[----:B------:R3:W-:Y:S01]  /*c130*/  MUFU.TANH R9, R60 ;  /* 0x0000003c00097308 */ /* 0x0007e20000002400 */
[----:B--2---:R-:W-:Y:S02]  /*c140*/  FMNMX.FTZ R0, R233, R0, !PT ;  /* 0x00000000e9007209 */ /* 0x004fe40007810000 */
[----:B-1----:R-:W-:Y:S07]  /*c150*/  FMNMX.FTZ R2, R234, R2, !PT ;  /* 0x00000002ea027209 */ /* 0x002fee0007810000 */
[----:B------:R-:W1:Y:S10]  /*c160*/  MUFU.TANH R161, R50 ;  /* 0x0000003200a17308 */ /* 0x000e740000002400 */
[----:B------:R-:W2:Y:S01]  /*c170*/  MUFU.TANH R50, R52 ;  /* 0x0000003400327308 */ /* 0x000ea20000002400 */
[----:B---3--:R-:W-:Y:S04]  /*c180*/  MOV R60, R68 ;  /* 0x00000044003c7202 */ /* 0x008fe80000000f00 */
[----:B------:R-:W-:Y:S05]  /*c190*/  FMNMX.FTZ R2, R60, R2, !PT ;  /* 0x000000023c027209 */ /* 0x000fea0007810000 */
[----:B------:R-:W3:Y:S01]  /*c1a0*/  MUFU.TANH R168, R53 ;  /* 0x0000003500a87308 */ /* 0x000ee20000002400 */
[----:B-1----:R-:W-:Y:S09]  /*c1b0*/  FMNMX.FTZ R2, R161, R2, !PT ;  /* 0x00000002a1027209 */ /* 0x002ff20007810000 */
[----:B------:R1:W-:Y:S01]  /*c1c0*/  MUFU.TANH R137, R66 ;  /* 0x0000004200897308 */ /* 0x0003e20000002400 */
[----:B--2---:R-:W-:Y:S09]  /*c1d0*/  FMNMX.FTZ R0, R50, R0, !PT ;  /* 0x0000000032007209 */ /* 0x004ff20007810000 */
[----:B------:R-:W2:Y:S10]  /*c1e0*/  MUFU.TANH R4, R61 ;  /* 0x0000003d00047308 */ /* 0x000eb40000002400 */
[----:B------:R-:W4:Y:S01]  /*c1f0*/  MUFU.TANH R243, R54 ;  /* 0x0000003600f37308 */ /* 0x000f220000002400 */
[----:B-1----:R-:W-:Y:S02]  /*c200*/  MOV R66, R3 ;  /* 0x0000000300427202 */ /* 0x002fe40000000f00 */
[----:B------:R-:W-:Y:S02]  /*c210*/  FMNMX.FTZ R3, R235, R2, !PT ;  /* 0x00000002eb037209 */ /* 0x000fe40007810000 */
[----:B---3--:R-:W-:Y:S01]  /*c220*/  FMNMX.FTZ R2, R168, R0, !PT ;  /* 0x00000000a8027209 */ /* 0x008fe20007810000 */
[----:B------:R-:W-:Y:S04]  /*c230*/  FMUL.FTZ R0, R67, c[0x0][0x320] ;  /* 0x0000c80043007a20 */ /* 0x000fe80000410000 */
[----:B------:R4:W-:Y:S01]  /*c240*/  MUFU.TANH R12, R58 ;  /* 0x0000003a000c7308 */ /* 0x0009e20000002400 */
[----:B------:R-:W-:Y:S02]  /*c250*/  FMNMX.FTZ R2, R162, R2, !PT ;  /* 0x00000002a2027209 */ /* 0x000fe40007810000 */
[----:B--2---:R-:W-:Y:S07]  /*c260*/  MOV R67, R4 ;  /* 0x0000000400437202 */ /* 0x004fee0000000f00 */
[----:B------:R1:W-:Y:S10]  /*c270*/  MUFU.TANH R136, R0 ;  /* 0x0000000000887308 */ /* 0x0003f40000002400 */
[----:B------:R-:W2:Y:S01]  /*c280*/  MUFU.TANH R169, R55 ;  /* 0x0000003700a97308 */ /* 0x000ea20000002400 */
[----:B----4-:R-:W-:Y:S04]  /*c290*/  MOV R58, R243 ;  /* 0x000000f3003a7202 */ /* 0x010fe80000000f00 */
[----:B------:R-:W-:Y:S05]  /*c2a0*/  FMNMX.FTZ R3, R58, R3, !PT ;  /* 0x000000033a037209 */ /* 0x000fea0007810000 */
[----:B------:R-:W3:Y:S01]  /*c2b0*/  MUFU.TANH R65, R65 ;  /* 0x0000004100417308 */ /* 0x000ee20000002400 */
[----:B-1----:R-:W-:Y:S04]  /*c2c0*/  FMNMX.FTZ R0, R51, R2, !PT ;  /* 0x0000000233007209 */ /* 0x002fe80007810000 */
[----:B------:R-:W-:Y:S05]  /*c2d0*/  FMNMX.FTZ R0, R9, R0, !PT ;  /* 0x0000000009007209 */ /* 0x000fea0007810000 */
[----:B------:R-:W1:Y:S01]  /*c2e0*/  MUFU.TANH R5, R62 ;  /* 0x0000003e00057308 */ /* 0x000e620000002400 */
[----:B------:R-:W-:Y:S02]  /*c2f0*/  FMNMX.FTZ R0, R67, R0, !PT ;  /* 0x0000000043007209 */ /* 0x000fe40007810000 */
[----:B--2---:R-:W-:Y:S02]  /*c300*/  FMNMX.FTZ R3, R169, R3, !PT ;  /* 0x00000003a9037209 */ /* 0x004fe40007810000 */
[----:B------:R-:W-:Y:S02]  /*c310*/  FMNMX.FTZ R69, R66, R0, !PT ;  /* 0x0000000042457209 */ /* 0x000fe40007810000 */
[----:B------:R-:W-:Y:S03]  /*c320*/  FMNMX.FTZ R2, R12, R3, !PT ;  /* 0x000000030c027209 */ /* 0x000fe60007810000 */
[----:B------:R-:W2:Y:S01]  /*c330*/  MUFU.TANH R48, R59 ;  /* 0x0000003b00307308 */ /* 0x000ea20000002400 */
[----:B---3--:R-:W-:Y:S05]  /*c340*/  FMNMX.FTZ R69, R65, R69, !PT ;  /* 0x0000004541457209 */ /* 0x008fea0007810000 */
[----:B------:R-:W3:Y:S04]  /*c350*/  SHFL.BFLY PT, R3, R69, 0x2, 0x1f ;  /* 0x0c401f0045037f89 */ /* 0x000ee800000e0000 */
[----:B------:R-:W4:Y:S01]  /*c360*/  MUFU.TANH R59, R63 ;  /* 0x0000003f003b7308 */ /* 0x000f220000002400 */
[----:B-1----:R-:W-:Y:S02]  /*c370*/  MOV R64, R5 ;  /* 0x0000000500407202 */ /* 0x002fe40000000f00 */
[----:B--2---:R-:W-:Y:S04]  /*c380*/  FMNMX.FTZ R2, R48, R2, !PT ;  /* 0x0000000230027209 */ /* 0x004fe80007810000 */
[----:B------:R-:W-:Y:S02]  /*c390*/  FMNMX.FTZ R2, R64, R2, !PT ;  /* 0x0000000240027209 */ /* 0x000fe40007810000 */
[----:B---3--:R-:W-:Y:S02]  /*c3a0*/  FMNMX.FTZ R69, R69, R3, !PT ;  /* 0x0000000345457209 */ /* 0x008fe40007810000 */
[----:B----4-:R-:W-:Y:S03]  /*c3b0*/  FMNMX.FTZ R0, R59, R2, !PT ;  /* 0x000000023b007209 */ /* 0x010fe60007810000 */
[----:B------:R-:W1:Y:S01]  /*c3c0*/  SHFL.BFLY PT, R4, R69, 0x1, 0x1f ;  /* 0x0c201f0045047f89 */ /* 0x000e6200000e0000 */
[----:B------:R-:W-:Y:S04]  /*c3d0*/  FMNMX.FTZ R0, R137, R0, !PT ;  /* 0x0000000089007209 */ /* 0x000fe80007810000 */
[----:B------:R-:W-:Y:S05]  /*c3e0*/  FMNMX.FTZ R0, R136, R0, !PT ;  /* 0x0000000088007209 */ /* 0x000fea0007810000 */
[----:B------:R-:W2:Y:S01]  /*c3f0*/  SHFL.BFLY PT, R2, R0, 0x2, 0x1f ;  /* 0x0c401f0000027f89 */ /* 0x000ea200000e0000 */
[----:B-1----:R-:W-:Y:S05]  /*c400*/  FMNMX.FTZ R69, R69, R4, !PT ;  /* 0x0000000445457209 */ /* 0x002fea0007810000 */
[----:B------:R-:W-:Y:S04]  /*c410*/  FMUL.FTZ R138, R69, c[0x0][0x2d0] ;  /* 0x0000b400458a7a20 */ /* 0x000fe80000410000 */
[--C-:B------:R-:W-:Y:S01]  /*c420*/  FFMA.FTZ R4, R148, c[0x0][0x2d0], -R138.reuse ;  /* 0x0000b40094047a23 */ /* 0x100fe2000001088a */
[----:B--2---:R-:W-:Y:S01]  /*c430*/  FMNMX.FTZ R0, R0, R2, !PT ;  /* 0x0000000200007209 */ /* 0x004fe20007810000 */
[--C-:B------:R-:W-:Y:S01]  /*c440*/  FFMA.FTZ R7, R150, c[0x0][0x2d0], -R138.reuse ;  /* 0x0000b40096077a23 */ /* 0x100fe2000001088a */
[----:B------:R-:W-:Y:S01]  /*c450*/  MOV R150, R169 ;  /* 0x000000a900967202 */ /* 0x000fe20000000f00 */
[----:B------:R1:W-:Y:S01]  /*c460*/  MUFU.EX2 R244, R4 ;  /* 0x0000000400f47308 */ /* 0x0003e20000000800 */
[----:B------:R-:W-:Y:S01]  /*c470*/  FFMA.FTZ R8, R149, c[0x0][0x2d0], -R138 ;  /* 0x0000b40095087a23 */ /* 0x000fe2000001088a */
[----:B------:R-:W2:Y:S01]  /*c480*/  SHFL.BFLY PT, R3, R0, 0x1, 0x1f ;  /* 0x0c201f0000037f89 */ /* 0x000ea200000e0000 */
[----:B------:R-:W-:Y:S01]  /*c490*/  FADD.FTZ R2, -R69, R70 ;  /* 0x0000004645027221 */ /* 0x000fe20000010100 */
[----:B------:R-:W-:Y:S01]  /*c4a0*/  MOV R70, R9 ;  /* 0x0000000900467202 */ /* 0x000fe20000000f00 */
[--C-:B------:R-:W-:Y:S01]  /*c4b0*/  FFMA.FTZ R32, R139, c[0x0][0x2d0], -R138.reuse ;  /* 0x0000b4008b207a23 */ /* 0x100fe2000001088a */
[----:B------:R-:W-:Y:S02]  /*c4c0*/  MOV R148, R12 ;  /* 0x0000000c00947202 */ /* 0x000fe40000000f00 */
[----:B------:R-:W-:Y:S02]  /*c4d0*/  MOV R149, R162 ;  /* 0x000000a200957202 */ /* 0x000fe40000000f00 */
[----:B------:R3:W-:Y:S01]  /*c4e0*/  MUFU.EX2 R245, R7 ;  /* 0x0000000700f57308 */ /* 0x0007e20000000800 */
[----:B------:R-:W-:Y:S01]  /*c4f0*/  MOV R139, R48 ;  /* 0x00000030008b7202 */ /* 0x000fe20000000f00 */
[----:B------:R-:W-:Y:S08]  /*c500*/  FFMA.FTZ R48, R159, c[0x0][0x2d0], -R138 ;  /* 0x0000b4009f307a23 */ /* 0x000ff0000001088a */
[----:B------:R4:W-:Y:S01]  /*c510*/  MUFU.EX2 R243, R8 ;  /* 0x0000000800f37308 */ /* 0x0009e20000000800 */
[----:B-1----:R-:W-:Y:S01]  /*c520*/  @P1 IMAD.WIDE.U32 R4, R229, c[0x0][0x1e0], RZ ;  /* 0x00007800e5041a25 */ /* 0x002fe200078e00ff */
[----:B--2---:R-:W-:Y:S02]  /*c530*/  FMNMX.FTZ R68, R0, R3, !PT ;  /* 0x0000000300447209 */ /* 0x004fe40007810000 */
[----:B------:R-:W-:Y:S01]  /*c540*/  @P1 SHF.R.S32.HI R3, RZ, 0x1f, R229 ;  /* 0x0000001fff031819 */ /* 0x000fe200000114e5 */
[----:B------:R-:W-:Y:S01]  /*c550*/  FMUL.FTZ R0, R2, c[0x0][0x2d0] ;  /* 0x0000b40002007a20 */ /* 0x000fe20000410000 */
[----:B------:R-:W-:Y:S03]  /*c560*/  @P1 SHF.L.U32 R6, R4, 0x7, RZ ;  /* 0x0000000704061819 */ /* 0x000fe600000006ff */
[----:B------:R-:W-:Y:S01]  /*c570*/  @P1 IMAD R3, R3, c[0x0][0x1e0], RZ ;  /* 0x0000780003031a24 */ /* 0x000fe200078e02ff */
[----:B------:R1:W2:Y:S03]  /*c580*/  MUFU.EX2 R2, R0 ;  /* 0x0000000000027308 */ /* 0x0002a60000000800 */
[----:B------:R-:W-:Y:S05]  /*c590*/  @P1 IMAD R3, R229, c[0x0][0x1e4], R3 ;  /* 0x00007900e5031a24 */ /* 0x000fea00078e0203 */
[----:B------:R-:W-:Y:S02]  /*c5a0*/  @P1 IADD3 R3, R5, R3, RZ ;  /* 0x0000000305031210 */ /* 0x000fe40007ffe0ff */
[----:B-----5:R-:W-:Y:S02]  /*c5b0*/  @P1 IADD3 R5, P3, R6, R10, RZ ;  /* 0x0000000a06051210 */ /* 0x020fe40007f7e0ff */
[----:B------:R-:W-:Y:S02]  /*c5c0*/  @P1 SHF.L.U64.HI R3, R4, 0x7, R3 ;  /* 0x0000000704031819 */ /* 0x000fe40000010203 */
[----:B------:R-:W-:Y:S02]  /*c5d0*/  @P1 LEA R4, P2, R5, c[0x0][0x1c8], 0x1 ;  /* 0x0000720005041a11 */ /* 0x000fe400078408ff */
[----:B---3--:R-:W-:Y:S02]  /*c5e0*/  @P1 IADD3.X R7, R3, R13, RZ, P3, !PT ;  /* 0x0000000d03071210 */ /* 0x008fe40001ffe4ff */
[----:B------:R-:W-:Y:S02]  /*c5f0*/  @P1 IADD3 R6, P4, P3, R6, 0x40, R10 ;  /* 0x0000004006061810 */ /* 0x000fe40007b9e00a */
[----:B------:R-:W-:Y:S01]  /*c600*/  @P1 LEA.HI.X R5, R5, c[0x0][0x1cc], R7, 0x1, P2 ;  /* 0x0000730005051a11 */ /* 0x000fe200010f0c07 */
[--C-:B------:R-:W-:Y:S01]  /*c610*/  FFMA.FTZ R7, R151, c[0x0][0x2d0], -R138.reuse ;  /* 0x0000b40097077a23 */ /* 0x100fe2000001088a */
[----:B------:R-:W-:Y:S02]  /*c620*/  MOV R151, R247 ;  /* 0x000000f700977202 */ /* 0x000fe40000000f00 */
[----:B------:R-:W-:Y:S01]  /*c630*/  @P1 LEA R10, P2, R6, c[0x0][0x1c8], 0x1 ;  /* 0x00007200060a1a11 */ /* 0x000fe200078408ff */
[----:B------:R3:W-:Y:S01]  /*c640*/  MUFU.EX2 R247, R7 ;  /* 0x0000000700f77308 */ /* 0x0007e20000000800 */
[----:B------:R-:W-:Y:S01]  /*c650*/  @P1 IADD3.X R3, R3, RZ, R13, P4, P3 ;  /* 0x000000ff03031210 */ /* 0x000fe200027e640d */
[----:B------:R5:W-:Y:S01]  /*c660*/  @P1 LDGSTS.E.BYPASS.LTC128B.128 [R228+0x8100], [R4.64], !P0 ;  /* 0x0810000004e41fae */ /* 0x000be2000c101d46 */
[----:B----4-:R-:W-:Y:S01]  /*c670*/  @P1 MOV R8, c[0x0][0x1e0] ;  /* 0x0000780000081a02 */ /* 0x010fe20000000f00 */
[----:B-1----:R-:W-:Y:S01]  /*c680*/  FADD.FTZ R0, -R68, R71 ;  /* 0x0000004744007221 */ /* 0x002fe20000010100 */
[----:B------:R-:W-:Y:S01]  /*c690*/  @P1 LEA.HI.X R11, R6, c[0x0][0x1cc], R3, 0x1, P2 ;  /* 0x00007300060b1a11 */ /* 0x000fe200010f0c03 */
[----:B------:R-:W-:Y:S01]  /*c6a0*/  FMUL.FTZ R3, R68, c[0x0][0x2d0] ;  /* 0x0000b40044037a20 */ /* 0x000fe20000410000 */
[----:B------:R-:W-:Y:S01]  /*c6b0*/  @P1 SHF.L.U64.HI R9, R8, R230, c[0x0][0x1e4] ;  /* 0x0000790008091619 */ /* 0x000fe200000102e6 */
[----:B------:R-:W-:Y:S01]  /*c6c0*/  FMUL.FTZ R0, R0, c[0x0][0x2d0] ;  /* 0x0000b40000007a20 */ /* 0x000fe20000410000 */
[----:B------:R-:W-:Y:S01]  /*c6d0*/  @P1 SHF.L.U32 R8, R8, 0x6, RZ ;  /* 0x0000000608081819 */ /* 0x000fe200000006ff */
[----:B------:R1:W-:Y:S01]  /*c6e0*/  @P1 LDGSTS.E.BYPASS.LTC128B.128 [R228+0xc100], [R10.64], !P6 ;  /* 0x0c1000000ae41fae */ /* 0x0003e2000f101d46 */
[----:B------:R-:W-:Y:S01]  /*c6f0*/  MOV R230, R163 ;  /* 0x000000a300e67202 */ /* 0x000fe20000000f00 */
[----:B--2---:R-:W-:Y:S01]  /*c700*/  FMUL.FTZ R16, R2, R84 ;  /* 0x0000005402107220 */ /* 0x004fe20000410000 */
[----:B------:R-:W-:Y:S01]  /*c710*/  @P1 IADD3 R6, P2, R4, R8, RZ ;  /* 0x0000000804061210 */ /* 0x000fe20007f5e0ff */
[----:B------:R-:W2:Y:S01]  /*c720*/  MUFU.EX2 R0, R0 ;  /* 0x0000000000007308 */ /* 0x000ea20000000800 */
[----:B------:R-:W-:Y:S01]  /*c730*/  MOV R71, R168 ;  /* 0x000000a800477202 */ /* 0x000fe20000000f00 */
[C---:B------:R-:W-:Y:S01]  /*c740*/  FMUL.FTZ R17, R2.reuse, R85 ;  /* 0x0000005502117220 */ /* 0x040fe20000410000 */
[----:B------:R-:W-:Y:S01]  /*c750*/  MOV R159, R151 ;  /* 0x00000097009f7202 */ /* 0x000fe20000000f00 */
[C---:B------:R-:W-:Y:S01]  /*c760*/  FMUL.FTZ R24, R2.reuse, R92 ;  /* 0x0000005c02187220 */ /* 0x040fe20000410000 */
[----:B------:R-:W-:Y:S01]  /*c770*/  MOV R151, R65 ;  /* 0x0000004100977202 */ /* 0x000fe20000000f00 */
[C---:B------:R-:W-:Y:S02]  /*c780*/  FMUL.FTZ R25, R2.reuse, R93 ;  /* 0x0000005d02197220 */ /* 0x040fe40000410000 */
[----:B------:R-:W-:Y:S01]  /*c790*/  FMUL.FTZ R33, R2, R101 ;  /* 0x0000006502217220 */ /* 0x000fe20000410000 */
[----:B------:R-:W-:Y:S01]  /*c7a0*/  MOV R101, R71 ;  /* 0x0000004700657202 */ /* 0x000fe20000000f00 */
[--C-:B---3--:R-:W-:Y:S01]  /*c7b0*/  FFMA.FTZ R7, R154, c[0x0][0x2d0], -R3.reuse ;  /* 0x0000b4009a077a23 */ /* 0x108fe20000010803 */
[----:B------:R-:W-:Y:S01]  /*c7c0*/  MOV R154, R235 ;  /* 0x000000eb009a7202 */ /* 0x000fe20000000f00 */
[--C-:B------:R-:W-:Y:S01]  /*c7d0*/  FFMA.FTZ R40, R157, c[0x0][0x2d0], -R3.reuse ;  /* 0x0000b4009d287a23 */ /* 0x100fe20000010803 */
[----:B------:R3:W-:Y:S01]  /*c7e0*/  MUFU.EX2 R235, R32 ;  /* 0x0000002000eb7308 */ /* 0x0007e20000000800 */
[----:B------:R-:W-:Y:S01]  /*c7f0*/  FMUL.FTZ R41, R2, R109 ;  /* 0x0000006d02297220 */ /* 0x000fe20000410000 */
[----:B-----5:R-:W-:Y:S01]  /*c800*/  @P1 IADD3 R4, P3, R6, R8, RZ ;  /* 0x0000000806041210 */ /* 0x020fe20007f7e0ff */
[----:B------:R-:W-:Y:S01]  /*c810*/  FMUL.FTZ R65, R2, R133 ;  /* 0x0000008502417220 */ /* 0x000fe20000410000 */
[----:B------:R-:W-:Y:S01]  /*c820*/  MOV R109, R161 ;  /* 0x000000a1006d7202 */ /* 0x000fe20000000f00 */
[--C-:B------:R-:W-:Y:S01]  /*c830*/  FFMA.FTZ R71, R241, c[0x0][0x2d0], -R138.reuse ;  /* 0x0000b400f1477a23 */ /* 0x100fe2000001088a */
[----:B------:R-:W-:Y:S01]  /*c840*/  MOV R157, R233 ;  /* 0x000000e9009d7202 */ /* 0x000fe20000000f00 */
[--C-:B------:R-:W-:Y:S03]  /*c850*/  FFMA.FTZ R137, R137, c[0x0][0x2d0], -R3.reuse ;  /* 0x0000b40089897a23 */ /* 0x100fe60000010803 */
[----:B------:R4:W-:Y:S01]  /*c860*/  MUFU.EX2 R169, R7 ;  /* 0x0000000700a97308 */ /* 0x0009e20000000800 */
[--C-:B-1----:R-:W-:Y:S01]  /*c870*/  FFMA.FTZ R10, R155, c[0x0][0x2d0], -R3.reuse ;  /* 0x0000b4009b0a7a23 */ /* 0x102fe20000010803 */
[----:B------:R-:W-:Y:S01]  /*c880*/  MOV R155, R234 ;  /* 0x000000ea009b7202 */ /* 0x000fe20000000f00 */
[C---:B--2---:R-:W-:Y:S02]  /*c890*/  FMUL.FTZ R11, R0.reuse, R79 ;  /* 0x0000004f000b7220 */ /* 0x044fe40000410000 */
[C---:B------:R-:W-:Y:S02]  /*c8a0*/  FMUL.FTZ R18, R0.reuse, R86 ;  /* 0x0000005600127220 */ /* 0x040fe40000410000 */
[C---:B------:R-:W-:Y:S02]  /*c8b0*/  FMUL.FTZ R19, R0.reuse, R87 ;  /* 0x0000005700137220 */ /* 0x040fe40000410000 */
[C---:B------:R-:W-:Y:S01]  /*c8c0*/  FMUL.FTZ R26, R0.reuse, R94 ;  /* 0x0000005e001a7220 */ /* 0x040fe20000410000 */
[----:B------:R1:W2:Y:S01]  /*c8d0*/  MUFU.EX2 R168, R10 ;  /* 0x0000000a00a87308 */ /* 0x0002a20000000800 */
[C---:B------:R-:W-:Y:S02]  /*c8e0*/  FMUL.FTZ R27, R0.reuse, R95 ;  /* 0x0000005f001b7220 */ /* 0x040fe40000410000 */
[----:B------:R-:W-:Y:S01]  /*c8f0*/  FMUL.FTZ R34, R0, R102 ;  /* 0x0000006600227220 */ /* 0x000fe20000410000 */
[----:B------:R-:W-:Y:S01]  /*c900*/  MOV R102, R150 ;  /* 0x0000009600667202 */ /* 0x000fe20000000f00 */
[----:B---3--:R-:W-:Y:S01]  /*c910*/  FMUL.FTZ R32, R2, R100 ;  /* 0x0000006402207220 */ /* 0x008fe20000410000 */
[----:B------:R-:W-:Y:S01]  /*c920*/  MOV R100, R70 ;  /* 0x0000004600647202 */ /* 0x000fe20000000f00 */
[C---:B------:R-:W-:Y:S01]  /*c930*/  FMUL.FTZ R35, R0.reuse, R103 ;  /* 0x0000006700237220 */ /* 0x040fe20000410000 */
[----:B------:R-:W-:Y:S01]  /*c940*/  MOV R150, R59 ;  /* 0x0000003b00967202 */ /* 0x000fe20000000f00 */
[--C-:B------:R-:W-:Y:S01]  /*c950*/  FFMA.FTZ R70, R193, c[0x0][0x2d0], -R138.reuse ;  /* 0x0000b400c1467a23 */ /* 0x100fe2000001088a */
[----:B------:R3:W-:Y:S01]  /*c960*/  MUFU.EX2 R162, R40 ;  /* 0x0000002800a27308 */ /* 0x0007e20000000800 */
[C---:B------:R-:W-:Y:S01]  /*c970*/  FMUL.FTZ R42, R0.reuse, R110 ;  /* 0x0000006e002a7220 */ /* 0x040fe20000410000 */
[----:B------:R-:W-:Y:S01]  /*c980*/  MOV R110, R49 ;  /* 0x00000031006e7202 */ /* 0x000fe20000000f00 */
[----:B------:R-:W-:Y:S01]  /*c990*/  FMUL.FTZ R43, R0, R111 ;  /* 0x0000006f002b7220 */ /* 0x000fe20000410000 */
[----:B----4-:R-:W-:Y:S01]  /*c9a0*/  @P1 IADD3.X R7, R5, R9, RZ, P2, !PT ;  /* 0x0000000905071210 */ /* 0x010fe200017fe4ff */
[----:B------:R-:W-:Y:S01]  /*c9b0*/  FMUL.FTZ R49, R2, R117 ;  /* 0x0000007502317220 */ /* 0x000fe20000410000 */
[----:B------:R-:W-:Y:S01]  /*c9c0*/  @P1 IADD3 R8, P2, R4, R8, RZ ;  /* 0x0000000804081210 */ /* 0x000fe20007f5e0ff */
[C---:B------:R-:W-:Y:S01]  /*c9d0*/  FMUL.FTZ R59, R0.reuse, R127 ;  /* 0x0000007f003b7220 */ /* 0x040fe20000410000 */
[-C--:B------:R-:W-:Y:S01]  /*c9e0*/  @P1 IADD3.X R5, R7, R9.reuse, RZ, P3, !PT ;  /* 0x0000000907051210 */ /* 0x080fe20001ffe4ff */
[----:B------:R4:W-:Y:S01]  /*c9f0*/  @P1 LDGSTS.E.BYPASS.LTC128B.128 [R228+0x9100], [R6.64], !P0 ;  /* 0x0910000006e41fae */ /* 0x0009e2000c101d46 */
[----:B------:R-:W-:Y:S01]  /*ca00*/  MOV R103, R58 ;  /* 0x0000003a00677202 */ /* 0x000fe20000000f00 */
[C---:B------:R-:W-:Y:S01]  /*ca10*/  FMUL.FTZ R58, R0.reuse, R126 ;  /* 0x0000007e003a7220 */ /* 0x040fe20000410000 */
[----:B------:R-:W-:Y:S01]  /*ca20*/  @P1 IADD3.X R9, R5, R9, RZ, P2, !PT ;  /* 0x0000000905091210 */ /* 0x000fe200017fe4ff */
[----:B------:R5:W-:Y:S01]  /*ca30*/  MUFU.EX2 R233, R48 ;  /* 0x0000003000e97308 */ /* 0x000be20000000800 */
[----:B-1----:R-:W-:Y:S01]  /*ca40*/  FMUL.FTZ R10, R0, R78 ;  /* 0x0000004e000a7220 */ /* 0x002fe20000410000 */
[----:B------:R-:W-:Y:S01]  /*ca50*/  MOV R111, R60 ;  /* 0x0000003c006f7202 */ /* 0x000fe20000000f00 */
[--C-:B------:R-:W-:Y:S01]  /*ca60*/  FFMA.FTZ R100, R100, c[0x0][0x2d0], -R138.reuse ;  /* 0x0000b40064647a23 */ /* 0x100fe2000001088a */
[----:B------:R4:W-:Y:S01]  /*ca70*/  @P1 LDGSTS.E.BYPASS.LTC128B.128 [R228+0xd100], [R6.64+0x80], !P6 ;  /* 0x0d10008006e41fae */ /* 0x0009e2000f101d46 */
[C---:B---3--:R-:W-:Y:S07]  /*ca80*/  FMUL.FTZ R40, R2.reuse, R108 ;  /* 0x0000006c02287220 */ /* 0x048fee0000410000 */
[----:B------:R1:W-:Y:S01]  /*ca90*/  @P1 LDGSTS.E.BYPASS.LTC128B.128 [R228+0xa100], [R4.64], !P0 ;  /* 0x0a10000004e41fae */ /* 0x0003e2000c101d46 */
[----:B------:R-:W-:Y:S02]  /*caa0*/  MOV R108, R154 ;  /* 0x0000009a006c7202 */ /* 0x000fe40000000f00 */
[----:B------:R-:W-:Y:S02]  /*cab0*/  MOV R154, R149 ;  /* 0x00000095009a7202 */ /* 0x000fe40000000f00 */
[----:B------:R-:W-:Y:S01]  /*cac0*/  MOV R149, R64 ;  /* 0x0000004000957202 */ /* 0x000fe20000000f00 */
[C---:B------:R-:W-:Y:S02]  /*cad0*/  FMUL.FTZ R64, R2.reuse, R132 ;  /* 0x0000008402407220 */ /* 0x040fe40000410000 */
[----:B------:R1:W-:Y:S01]  /*cae0*/  @P1 LDGSTS.E.BYPASS.LTC128B.128 [R228+0xe100], [R4.64+0x80], !P6 ;  /* 0x0e10008004e41fae */ /* 0x0003e2000f101d46 */
[----:B-----5:R-:W-:Y:S07]  /*caf0*/  FMUL.FTZ R48, R2, R116 ;  /* 0x0000007402307220 */ /* 0x020fee0000410000 */
[----:B------:R3:W-:Y:S01]  /*cb00*/  @P1 LDGSTS.E.BYPASS.LTC128B.128 [R228+0xb100], [R8.64], !P0 ;  /* 0x0b10000008e41fae */ /* 0x0007e2000c101d46 */
[C---:B----4-:R-:W-:Y:S01]  /*cb10*/  FMUL.FTZ R6, R0.reuse, R74 ;  /* 0x0000004a00067220 */ /* 0x050fe20000410000 */
[----:B------:R-:W-:Y:S01]  /*cb20*/  F2FP.PACK_AB R74, R247, R243 ;  /* 0x000000f3f74a723e */ /* 0x000fe200000000ff */
[----:B------:R-:W-:Y:S05]  /*cb30*/  FMUL.FTZ R7, R0, R75 ;  /* 0x0000004b00077220 */ /* 0x000fea0000410000 */
[----:B------:R3:W-:Y:S08]  /*cb40*/  @P1 LDGSTS.E.BYPASS.LTC128B.128 [R228+0xf100], [R8.64+0x80], !P6 ;  /* 0x0f10008008e41fae */ /* 0x0007f0000f101d46 */
[----:B------:R-:W4:Y:S01]  /*cb50*/  LDSM.16.MT88.4 R12, [R200] ;  /* 0x00000000c80c783b */ /* 0x000f220000004200 */
[--C-:B-1----:R-:W-:Y:S01]  /*cb60*/  FFMA.FTZ R4, R152, c[0x0][0x2d0], -R3.reuse ;  /* 0x0000b40098047a23 */ /* 0x102fe20000010803 */
[----:B------:R-:W-:Y:S01]  /*cb70*/  MOV R152, R67 ;  /* 0x0000004300987202 */ /* 0x000fe20000000f00 */
[----:B------:R-:W-:Y:S01]  /*cb80*/  FMUL.FTZ R5, R2, R73 ;  /* 0x0000004902057220 */ /* 0x000fe20000410000 */
[----:B--2---:R-:W-:Y:S01]  /*cb90*/  F2FP.PACK_AB R73, R168, R169 ;  /* 0x000000a9a849723e */ /* 0x004fe200000000ff */
[----:B------:R1:W-:Y:S03]  /*cba0*/  MUFU.EX2 R163, R4 ;  /* 0x0000000400a37308 */ /* 0x0003e60000000800 */
[----:B------:R-:W2:Y:S01]  /*cbb0*/  LDSM.16.MT88.4 R20, [R204] ;  /* 0x00000000cc14783b */ /* 0x000ea20000004200 */
[----:B------:R-:W-:Y:S07]  /*cbc0*/  FMUL.FTZ R67, R0, R135 ;  /* 0x0000008700437220 */ /* 0x000fee0000410000 */
[----:B------:R-:W5:Y:S01]  /*cbd0*/  LDSM.16.MT88.4 R28, [R203] ;  /* 0x00000000cb1c783b */ /* 0x000f620000004200 */
[C---:B---3--:R-:W-:Y:S02]  /*cbe0*/  FMUL.FTZ R8, R2.reuse, R76 ;  /* 0x0000004c02087220 */ /* 0x048fe40000410000 */
[----:B------:R-:W-:Y:S05]  /*cbf0*/  FMUL.FTZ R9, R2, R77 ;  /* 0x0000004d02097220 */ /* 0x000fea0000410000 */
[----:B------:R-:W3:Y:S01]  /*cc00*/  LDSM.16.MT88.4 R36, [R223] ;  /* 0x00000000df24783b */ /* 0x000ee20000004200 */
[--C-:B-1----:R-:W-:Y:S07]  /*cc10*/  FFMA.FTZ R4, R153, c[0x0][0x2d0], -R3.reuse ;  /* 0x0000b40099047a23 */ /* 0x102fee0000010803 */
[----:B------:R-:W1:Y:S01]  /*cc20*/  LDSM.16.MT88.4 R44, [R200+0x4000] ;  /* 0x00400000c82c783b */ /* 0x000e620000004200 */
[----:B------:R-:W-:Y:S01]  /*cc30*/  MOV R153, R51 ;  /* 0x0000003300997202 */ /* 0x000fe20000000f00 */
[----:B------:R-:W-:Y:S01]  /*cc40*/  FMUL.FTZ R51, R0, R119 ;  /* 0x0000007700337220 */ /* 0x000fe20000410000 */
[----:B------:R2:W2:Y:S01]  /*cc50*/  MUFU.EX2 R170, R4 ;  /* 0x0000000400aa7308 */ /* 0x0004a20000000800 */
[----:B------:R-:W-:Y:S04]  /*cc60*/  MOV R119, R230 ;  /* 0x000000e600777202 */ /* 0x000fe80000000f00 */
[----:B------:R-:W1:Y:S05]  /*cc70*/  LDSM.16.MT88.4 R52, [R204+0x4000] ;  /* 0x00400000cc34783b */ /* 0x000e6a0000004200 */
[----:B------:R3:W-:Y:S03]  /*cc80*/  MUFU.EX2 R230, R70 ;  /* 0x0000004600e67308 */ /* 0x0007e60000000800 */
[----:B------:R-:W1:Y:S08]  /*cc90*/  LDSM.16.MT88.4 R60, [R203+0x4000] ;  /* 0x00400000cb3c783b */ /* 0x000e700000004200 */
[----:B------:R-:W1:Y:S01]  /*cca0*/  LDSM.16.MT88.4 R76, [R206+0x4000] ;  /* 0x00400000ce4c783b */ /* 0x000e620000004200 */
[----:B--2---:R-:W-:Y:S01]  /*ccb0*/  FMUL.FTZ R4, R2, R72 ;  /* 0x0000004802047220 */ /* 0x004fe20000410000 */
[----:B------:R-:W-:Y:S02]  /*ccc0*/  F2FP.PACK_AB R72, R245, R244 ;  /* 0x000000f4f548723e */ /* 0x000fe400000000ff */
[----:B------:R-:W-:Y:S04]  /*ccd0*/  F2FP.PACK_AB R75, R170, R163 ;  /* 0x000000a3aa4b723e */ /* 0x000fe800000000ff */
[----:B------:R-:W-:Y:S03]  /*cce0*/  LDSM.16.MT88.4 R84, [R204+0x800] ;  /* 0x00080000cc54783b */ /* 0x000fe60000004200 */
[C---:B----4-:R-:W-:Y:S05]  /*ccf0*/  HMMA.16816.F32 R4, R72.reuse, R12, R4 ;  /* 0x0000000c4804723c */ /* 0x050fea0000001804 */
[----:B------:R-:W-:Y:S01]  /*cd00*/  LDSM.16.MT88.4 R92, [R206+0x4800] ;  /* 0x00480000ce5c783b */ /* 0x000fe20000004200 */
[--C-:B---3--:R-:W-:Y:S02]  /*cd10*/  FFMA.FTZ R70, R194, c[0x0][0x2d0], -R138.reuse ;  /* 0x0000b400c2467a23 */ /* 0x108fe4000001088a */
[C---:B------:R-:W-:Y:S01]  /*cd20*/  FMUL.FTZ R12, R2.reuse, R80 ;  /* 0x00000050020c7220 */ /* 0x040fe20000410000 */
[C---:B------:R-:W-:Y:S04]  /*cd30*/  HMMA.16816.F32 R8, R72.reuse, R14, R8 ;  /* 0x0000000e4808723c */ /* 0x040fe80000001808 */
[----:B------:R-:W0:Y:S01]  /*cd40*/  LDGDEPBAR ;  /* 0x00000000000079af */ /* 0x000e220000000000 */
[----:B------:R-:W-:Y:S02]  /*cd50*/  FMUL.FTZ R13, R2, R81 ;  /* 0x00000051020d7220 */ /* 0x000fe40000410000 */
[C---:B------:R-:W-:Y:S02]  /*cd60*/  FMUL.FTZ R14, R0.reuse, R82 ;  /* 0x00000052000e7220 */ /* 0x040fe40000410000 */
[----:B------:R-:W-:Y:S03]  /*cd70*/  FMUL.FTZ R15, R0, R83 ;  /* 0x00000053000f7220 */ /* 0x000fe60000410000 */
[----:B------:R-:W2:Y:S04]  /*cd80*/  LDSM.16.MT88.4 R80, [R200+0x800] ;  /* 0x00080000c850783b */ /* 0x000ea80000004200 */
[C---:B------:R-:W-:Y:S07]  /*cd90*/  HMMA.16816.F32 R12, R72.reuse, R20, R12 ;  /* 0x00000014480c723c */ /* 0x040fee000000180c */
[C---:B------:R-:W-:Y:S01]  /*cda0*/  FMUL.FTZ R20, R2.reuse, R88 ;  /* 0x0000005802147220 */ /* 0x040fe20000410000 */
[C---:B------:R-:W-:Y:S04]  /*cdb0*/  HMMA.16816.F32 R16, R72.reuse, R22, R16 ;  /* 0x000000164810723c */ /* 0x040fe80000001810 */
[----:B------:R-:W-:Y:S03]  /*cdc0*/  FMUL.FTZ R21, R2, R89 ;  /* 0x0000005902157220 */ /* 0x000fe60000410000 */
[C---:B------:R-:W-:Y:S02]  /*cdd0*/  FMUL.FTZ R22, R0.reuse, R90 ;  /* 0x0000005a00167220 */ /* 0x040fe40000410000 */
[----:B------:R-:W-:Y:S02]  /*cde0*/  FMUL.FTZ R23, R0, R91 ;  /* 0x0000005b00177220 */ /* 0x000fe40000410000 */
[----:B------:R-:W3:Y:S05]  /*cdf0*/  LDSM.16.MT88.4 R88, [R203+0x800] ;  /* 0x00080000cb58783b */ /* 0x000eea0000004200 */
[C---:B-----5:R-:W-:Y:S07]  /*ce00*/  HMMA.16816.F32 R20, R72.reuse, R28, R20 ;  /* 0x0000001c4814723c */ /* 0x060fee0000001814 */
        /* <DEDUP_REMOVED lines=15> */
[----:B----4-:R-:W-:Y:S07]  /*cf00*/  FMUL.FTZ R36, R2, R104 ;  /* 0x0000006802247220 */ /* 0x010fee0000410000 */
[C---:B-1----:R-:W-:Y:S07]  /*cf10*/  HMMA.16816.F32 R36, R72.reuse, R44, R36 ;  /* 0x0000002c4824723c */ /* 0x042fee0000001824 */
[--C-:B------:R-:W-:Y:S01]  /*cf20*/  FFMA.FTZ R44, R158, c[0x0][0x2d0], -R3.reuse ;  /* 0x0000b4009e2c7a23 */ /* 0x100fe20000010803 */
[C---:B------:R-:W-:Y:S03]  /*cf30*/  HMMA.16816.F32 R40, R72.reuse, R46, R40 ;  /* 0x0000002e4828723c */ /* 0x040fe60000001828 */
[----:B------:R1:W-:Y:S01]  /*cf40*/  MUFU.EX2 R161, R44 ;  /* 0x0000002c00a17308 */ /* 0x0003e20000000800 */
[----:B------:R-:W-:Y:S01]  /*cf50*/  FMUL.FTZ R45, R2, R113 ;  /* 0x00000071022d7220 */ /* 0x000fe20000410000 */
[----:B------:R-:W-:Y:S02]  /*cf60*/  MOV R158, R155 ;  /* 0x0000009b009e7202 */ /* 0x000fe40000000f00 */
[C---:B------:R-:W-:Y:S01]  /*cf70*/  FMUL.FTZ R46, R0.reuse, R114 ;  /* 0x00000072002e7220 */ /* 0x040fe20000410000 */
[----:B------:R-:W-:Y:S01]  /*cf80*/  MOV R155, R66 ;  /* 0x00000042009b7202 */ /* 0x000fe20000000f00 */
[C---:B------:R-:W-:Y:S03]  /*cf90*/  FMUL.FTZ R47, R0.reuse, R115 ;  /* 0x00000073002f7220 */ /* 0x040fe60000410000 */
[----:B------:R-:W-:Y:S02]  /*cfa0*/  FMUL.FTZ R66, R0, R134 ;  /* 0x0000008600427220 */ /* 0x000fe40000410000 */
[----:B-1----:R-:W-:Y:S07]  /*cfb0*/  FMUL.FTZ R44, R2, R112 ;  /* 0x00000070022c7220 */ /* 0x002fee0000410000 */
[C---:B------:R-:W-:Y:S07]  /*cfc0*/  HMMA.16816.F32 R44, R72.reuse, R52, R44 ;  /* 0x00000034482c723c */ /* 0x040fee000000182c */
[--C-:B------:R-:W-:Y:S01]  /*cfd0*/  FFMA.FTZ R52, R160, c[0x0][0x2d0], -R138.reuse ;  /* 0x0000b400a0347a23 */ /* 0x100fe2000001088a */
[C---:B------:R-:W-:Y:S03]  /*cfe0*/  HMMA.16816.F32 R48, R72.reuse, R54, R48 ;  /* 0x000000364830723c */ /* 0x040fe60000001830 */
[----:B------:R1:W4:Y:S01]  /*cff0*/  MUFU.EX2 R118, R52 ;  /* 0x0000003400767308 */ /* 0x0003220000000800 */
[C---:B------:R-:W-:Y:S01]  /*d000*/  FMUL.FTZ R53, R2.reuse, R121 ;  /* 0x0000007902357220 */ /* 0x040fe20000410000 */
[----:B------:R-:W-:Y:S02]  /*d010*/  MOV R121, R199 ;  /* 0x000000c700797202 */ /* 0x000fe40000000f00 */
[----:B------:R-:W-:Y:S01]  /*d020*/  MOV R160, R57 ;  /* 0x0000003900a07202 */ /* 0x000fe20000000f00 */
[----:B------:R-:W-:Y:S04]  /*d030*/  FMUL.FTZ R57, R2, R125 ;  /* 0x0000007d02397220 */ /* 0x000fe80000410000 */
[C---:B------:R-:W-:Y:S01]  /*d040*/  FMUL.FTZ R54, R0.reuse, R122 ;  /* 0x0000007a00367220 */ /* 0x040fe20000410000 */
[----:B------:R5:W-:Y:S01]  /*d050*/  MUFU.EX2 R199, R70 ;  /* 0x0000004600c77308 */ /* 0x000be20000000800 */
[----:B------:R-:W-:Y:S02]  /*d060*/  FMUL.FTZ R55, R0, R123 ;  /* 0x0000007b00377220 */ /* 0x000fe40000410000 */
[----:B-1----:R-:W-:Y:S01]  /*d070*/  FMUL.FTZ R52, R2, R120 ;  /* 0x0000007802347220 */ /* 0x002fe20000410000 */
[----:B------:R-:W-:Y:S01]  /*d080*/  MOV R120, R56 ;  /* 0x0000003800787202 */ /* 0x000fe20000000f00 */
[--C-:B------:R-:W-:Y:S05]  /*d090*/  FFMA.FTZ R56, R171, c[0x0][0x2d0], -R3.reuse ;  /* 0x0000b400ab387a23 */ /* 0x100fea0000010803 */
[----:B------:R1:W-:Y:S01]  /*d0a0*/  MUFU.EX2 R117, R56 ;  /* 0x0000003800757308 */ /* 0x0003e20000000800 */
[C---:B------:R-:W-:Y:S03]  /*d0b0*/  HMMA.16816.F32 R52, R72.reuse, R60, R52 ;  /* 0x0000003c4834723c */ /* 0x040fe60000001834 */
[--C-:B-----5:R-:W-:Y:S04]  /*d0c0*/  FFMA.FTZ R70, R195, c[0x0][0x2d0], -R3.reuse ;  /* 0x0000b400c3467a23 */ /* 0x120fe80000010803 */
[--C-:B------:R-:W-:Y:S02]  /*d0d0*/  FFMA.FTZ R60, R192, c[0x0][0x2d0], -R3.reuse ;  /* 0x0000b400c03c7a23 */ /* 0x100fe40000010803 */
[----:B------:R5:W-:Y:S03]  /*d0e0*/  MUFU.EX2 R125, R70 ;  /* 0x00000046007d7308 */ /* 0x000be60000000800 */
[C---:B------:R-:W-:Y:S07]  /*d0f0*/  FMUL.FTZ R61, R2.reuse, R129 ;  /* 0x00000081023d7220 */ /* 0x040fee0000410000 */
[----:B------:R2:W2:Y:S01]  /*d100*/  MUFU.EX2 R116, R60 ;  /* 0x0000003c00747308 */ /* 0x0004a20000000800 */
[----:B-1----:R-:W-:Y:S07]  /*d110*/  FMUL.FTZ R56, R2, R124 ;  /* 0x0000007c02387220 */ /* 0x002fee0000410000 */
[C---:B------:R-:W-:Y:S03]  /*d120*/  HMMA.16816.F32 R56, R72.reuse, R62, R56 ;  /* 0x0000003e4838723c */ /* 0x040fe60000001838 */
[--C-:B-----5:R-:W-:Y:S02]  /*d130*/  FFMA.FTZ R70, R196, c[0x0][0x2d0], -R3.reuse ;  /* 0x0000b400c4467a23 */ /* 0x120fe40000010803 */
[----:B------:R1:W-:Y:S02]  /*d140*/  MUFU.EX2 R196, R71 ;  /* 0x0000004700c47308 */ /* 0x0003e40000000800 */
[C---:B------:R-:W-:Y:S02]  /*d150*/  FMUL.FTZ R62, R0.reuse, R130 ;  /* 0x00000082003e7220 */ /* 0x040fe40000410000 */
[----:B------:R-:W-:Y:S03]  /*d160*/  FMUL.FTZ R63, R0, R131 ;  /* 0x00000083003f7220 */ /* 0x000fe60000410000 */
[----:B--2---:R-:W-:Y:S03]  /*d170*/  FMUL.FTZ R60, R2, R128 ;  /* 0x00000080023c7220 */ /* 0x004fe60000410000 */
[----:B------:R2:W5:Y:S04]  /*d180*/  MUFU.EX2 R124, R70 ;  /* 0x00000046007c7308 */ /* 0x0005680000000800 */
[C---:B------:R-:W-:Y:S08]  /*d190*/  HMMA.16816.F32 R60, R72.reuse, R76, R60 ;  /* 0x0000004c483c723c */ /* 0x040ff0000000183c */
[----:B------:R-:W-:Y:S01]  /*d1a0*/  HMMA.16816.F32 R64, R72, R78, R64 ;  /* 0x0000004e4840723c */ /* 0x000fe20000001840 */
[----:B------:R-:W3:Y:S03]  /*d1b0*/  LDSM.16.MT88.4 R76, [R206+0x800] ;  /* 0x00080000ce4c783b */ /* 0x000ee60000004200 */
[--C-:B-1----:R-:W-:Y:S03]  /*d1c0*/  FFMA.FTZ R71, R150, c[0x0][0x2d0], -R3.reuse ;  /* 0x0000b40096477a23 */ /* 0x102fe60000010803 */
[----:B----4-:R-:W-:Y:S02]  /*d1d0*/  F2FP.PACK_AB R74, R118, R233 ;  /* 0x000000e9764a723e */ /* 0x010fe400000000ff */
[----:B------:R-:W-:Y:S03]  /*d1e0*/  F2FP.PACK_AB R75, R116, R117 ;  /* 0x00000075744b723e */ /* 0x000fe600000000ff */
[--C-:B--2---:R-:W-:Y:S01]  /*d1f0*/  FFMA.FTZ R70, R197, c[0x0][0x2d0], -R138.reuse ;  /* 0x0000b400c5467a23 */ /* 0x104fe2000001088a */
[----:B------:R-:W-:Y:S02]  /*d200*/  F2FP.PACK_AB R72, R234, R235 ;  /* 0x000000ebea48723e */ /* 0x000fe400000000ff */
[----:B------:R-:W-:Y:S01]  /*d210*/  F2FP.PACK_AB R73, R161, R162 ;  /* 0x000000a2a149723e */ /* 0x000fe200000000ff */
[----:B------:R1:W-:Y:S06]  /*d220*/  MUFU.EX2 R127, R70 ;  /* 0x00000046007f7308 */ /* 0x0003ec0000000800 */
[C---:B------:R-:W-:Y:S08]  /*d230*/  HMMA.16816.F32 R4, R72.reuse, R80, R4 ;  /* 0x000000504804723c */ /* 0x040ff00000001804 */
[C---:B------:R-:W-:Y:S01]  /*d240*/  HMMA.16816.F32 R8, R72.reuse, R82, R8 ;  /* 0x000000524808723c */ /* 0x040fe20000001808 */
[----:B------:R-:W2:Y:S07]  /*d250*/  LDSM.16.MT88.4 R80, [R200+0x4800] ;  /* 0x00480000c850783b */ /* 0x000eae0000004200 */
[C---:B------:R-:W-:Y:S04]  /*d260*/  HMMA.16816.F32 R12, R72.reuse, R84, R12 ;  /* 0x00000054480c723c */ /* 0x040fe8000000180c */
[--C-:B-1----:R-:W-:Y:S04]  /*d270*/  FFMA.FTZ R70, R198, c[0x0][0x2d0], -R138.reuse ;  /* 0x0000b400c6467a23 */ /* 0x102fe8000001088a */
[C---:B------:R-:W-:Y:S01]  /*d280*/  HMMA.16816.F32 R16, R72.reuse, R86, R16 ;  /* 0x000000564810723c */ /* 0x040fe20000001810 */
[----:B------:R1:W4:Y:S01]  /*d290*/  MUFU.EX2 R126, R70 ;  /* 0x00000046007e7308 */ /* 0x0003220000000800 */
[----:B------:R-:W4:Y:S06]  /*d2a0*/  LDSM.16.MT88.4 R84, [R204+0x4800] ;  /* 0x00480000cc54783b */ /* 0x000f2c0000004200 */
[C---:B---3--:R-:W-:Y:S08]  /*d2b0*/  HMMA.16816.F32 R20, R72.reuse, R88, R20 ;  /* 0x000000584814723c */ /* 0x048ff00000001814 */
[C---:B------:R-:W-:Y:S01]  /*d2c0*/  HMMA.16816.F32 R24, R72.reuse, R90, R24 ;  /* 0x0000005a4818723c */ /* 0x040fe20000001818 */
[----:B------:R-:W3:Y:S07]  /*d2d0*/  LDSM.16.MT88.4 R88, [R203+0x4800] ;  /* 0x00480000cb58783b */ /* 0x000eee0000004200 */
[C---:B------:R-:W-:Y:S04]  /*d2e0*/  HMMA.16816.F32 R28, R72.reuse, R76, R28 ;  /* 0x0000004c481c723c */ /* 0x040fe8000000181c */
[--C-:B-1----:R-:W-:Y:S04]  /*d2f0*/  FFMA.FTZ R70, R231, c[0x0][0x2d0], -R3.reuse ;  /* 0x0000b400e7467a23 */ /* 0x102fe80000010803 */
[C---:B------:R-:W-:Y:S01]  /*d300*/  HMMA.16816.F32 R32, R72.reuse, R78, R32 ;  /* 0x0000004e4820723c */ /* 0x040fe20000001820 */
[----:B------:R1:W-:Y:S01]  /*d310*/  MUFU.EX2 R107, R70 ;  /* 0x00000046006b7308 */ /* 0x0003e20000000800 */
[----:B------:R-:W5:Y:S06]  /*d320*/  LDSM.16.MT88.4 R76, [R200+0x1000] ;  /* 0x00100000c84c783b */ /* 0x000f6c0000004200 */
[C---:B--2---:R-:W-:Y:S08]  /*d330*/  HMMA.16816.F32 R36, R72.reuse, R80, R36 ;  /* 0x000000504824723c */ /* 0x044ff00000001824 */
[C---:B------:R-:W-:Y:S01]  /*d340*/  HMMA.16816.F32 R40, R72.reuse, R82, R40 ;  /* 0x000000524828723c */ /* 0x040fe20000001828 */
[----:B------:R-:W2:Y:S07]  /*d350*/  LDSM.16.MT88.4 R80, [R203+0x1000] ;  /* 0x00100000cb50783b */ /* 0x000eae0000004200 */
[C---:B----4-:R-:W-:Y:S04]  /*d360*/  HMMA.16816.F32 R44, R72.reuse, R84, R44 ;  /* 0x00000054482c723c */ /* 0x050fe8000000182c */
[--C-:B-1----:R-:W-:Y:S04]  /*d370*/  FFMA.FTZ R70, R232, c[0x0][0x2d0], -R3.reuse ;  /* 0x0000b400e8467a23 */ /* 0x102fe80000010803 */
[C---:B------:R-:W-:Y:S01]  /*d380*/  HMMA.16816.F32 R48, R72.reuse, R86, R48 ;  /* 0x000000564830723c */ /* 0x040fe20000001830 */
[----:B------:R1:W4:Y:S01]  /*d390*/  MUFU.EX2 R106, R70 ;  /* 0x00000046006a7308 */ /* 0x0003220000000800 */
[----:B------:R-:W2:Y:S06]  /*d3a0*/  LDSM.16.MT88.4 R84, [R206+0x1000] ;  /* 0x00100000ce54783b */ /* 0x000eac0000004200 */
[C---:B---3--:R-:W-:Y:S08]  /*d3b0*/  HMMA.16816.F32 R52, R72.reuse, R88, R52 ;  /* 0x000000584834723c */ /* 0x048ff00000001834 */
[C---:B------:R-:W-:Y:S01]  /*d3c0*/  HMMA.16816.F32 R56, R72.reuse, R90, R56 ;  /* 0x0000005a4838723c */ /* 0x040fe20000001838 */
[----:B------:R-:W-:Y:S07]  /*d3d0*/  LDSM.16.MT88.4 R88, [R204+0x5000] ;  /* 0x00500000cc58783b */ /* 0x000fee0000004200 */
[C---:B------:R-:W-:Y:S04]  /*d3e0*/  HMMA.16816.F32 R60, R72.reuse, R92, R60 ;  /* 0x0000005c483c723c */ /* 0x040fe8000000183c */
[--C-:B-1----:R-:W-:Y:S04]  /*d3f0*/  FFMA.FTZ R70, R236, c[0x0][0x2d0], -R138.reuse ;  /* 0x0000b400ec467a23 */ /* 0x102fe8000001088a */
[----:B------:R-:W-:Y:S01]  /*d400*/  HMMA.16816.F32 R64, R72, R94, R64 ;  /* 0x0000005e4840723c */ /* 0x000fe20000001840 */
[----:B------:R1:W-:Y:S01]  /*d410*/  MUFU.EX2 R198, R70 ;  /* 0x0000004600c67308 */ /* 0x0003e20000000800 */
[----:B------:R-:W-:Y:S05]  /*d420*/  LDSM.16.MT88.4 R92, [R206+0x5800] ;  /* 0x00580000ce5c783b */ /* 0x000fea0000004200 */
[----:B-----5:R-:W-:Y:S02]  /*d430*/  F2FP.PACK_AB R73, R124, R125 ;  /* 0x0000007d7c49723e */ /* 0x020fe400000000ff */
[----:B------:R-:W-:Y:S03]  /*d440*/  F2FP.PACK_AB R74, R126, R127 ;  /* 0x0000007f7e4a723e */ /* 0x000fe600000000ff */
[----:B------:R-:W-:Y:S02]  /*d450*/  F2FP.PACK_AB R72, R199, R230 ;  /* 0x000000e6c748723e */ /* 0x000fe400000000ff */
[----:B----4-:R-:W-:Y:S07]  /*d460*/  F2FP.PACK_AB R75, R106, R107 ;  /* 0x0000006b6a4b723e */ /* 0x010fee00000000ff */
[C---:B------:R-:W-:Y:S03]  /*d470*/  HMMA.16816.F32 R4, R72.reuse, R76, R4 ;  /* 0x0000004c4804723c */ /* 0x040fe60000001804 */
[--C-:B-1----:R-:W-:Y:S05]  /*d480*/  FFMA.FTZ R70, R237, c[0x0][0x2d0], -R138.reuse ;  /* 0x0000b400ed467a23 */ /* 0x102fea000001088a */
[C---:B------:R-:W-:Y:S01]  /*d490*/  HMMA.16816.F32 R8, R72.reuse, R78, R8 ;  /* 0x0000004e4808723c */ /* 0x040fe20000001808 */
[----:B------:R1:W3:Y:S01]  /*d4a0*/  MUFU.EX2 R197, R70 ;  /* 0x0000004600c57308 */ /* 0x0002e20000000800 */
[----:B------:R-:W4:Y:S06]  /*d4b0*/  LDSM.16.MT88.4 R76, [R200+0x5000] ;  /* 0x00500000c84c783b */ /* 0x000f2c0000004200 */
[C---:B------:R-:W-:Y:S08]  /*d4c0*/  HMMA.16816.F32 R12, R72.reuse, R96, R12 ;  /* 0x00000060480c723c */ /* 0x040ff0000000180c */
[C---:B------:R-:W-:Y:S01]  /*d4d0*/  HMMA.16816.F32 R16, R72.reuse, R98, R16 ;  /* 0x000000624810723c */ /* 0x040fe20000001810 */
[----:B------:R-:W-:Y:S07]  /*d4e0*/  LDSM.16.MT88.4 R96, [R204+0x2000] ;  /* 0x00200000cc60783b */ /* 0x000fee0000004200 */
[C---:B--2---:R-:W-:Y:S04]  /*d4f0*/  HMMA.16816.F32 R20, R72.reuse, R80, R20 ;  /* 0x000000504814723c */ /* 0x044fe80000001814 */
[--C-:B-1----:R-:W-:Y:S04]  /*d500*/  FFMA.FTZ R70, R238, c[0x0][0x2d0], -R3.reuse ;  /* 0x0000b400ee467a23 */ /* 0x102fe80000010803 */
[C---:B------:R-:W-:Y:S01]  /*d510*/  HMMA.16816.F32 R24, R72.reuse, R82, R24 ;  /* 0x000000524818723c */ /* 0x040fe20000001818 */
[----:B------:R1:W-:Y:S01]  /*d520*/  MUFU.EX2 R105, R70 ;  /* 0x0000004600697308 */ /* 0x0003e20000000800 */
[----:B------:R-:W2:Y:S06]  /*d530*/  LDSM.16.MT88.4 R80, [R203+0x5000] ;  /* 0x00500000cb50783b */ /* 0x000eac0000004200 */
[C---:B------:R-:W-:Y:S08]  /*d540*/  HMMA.16816.F32 R28, R72.reuse, R84, R28 ;  /* 0x00000054481c723c */ /* 0x040ff0000000181c */
[C---:B------:R-:W-:Y:S01]  /*d550*/  HMMA.16816.F32 R32, R72.reuse, R86, R32 ;  /* 0x000000564820723c */ /* 0x040fe20000001820 */
[----:B------:R-:W5:Y:S07]  /*d560*/  LDSM.16.MT88.4 R84, [R206+0x5000] ;  /* 0x00500000ce54783b */ /* 0x000f6e0000004200 */
[C---:B----4-:R-:W-:Y:S04]  /*d570*/  HMMA.16816.F32 R36, R72.reuse, R76, R36 ;  /* 0x0000004c4824723c */ /* 0x050fe80000001824 */
[--C-:B-1----:R-:W-:Y:S04]  /*d580*/  FFMA.FTZ R70, R239, c[0x0][0x2d0], -R3.reuse ;  /* 0x0000b400ef467a23 */ /* 0x102fe80000010803 */
[C---:B------:R-:W-:Y:S01]  /*d590*/  HMMA.16816.F32 R40, R72.reuse, R78, R40 ;  /* 0x0000004e4828723c */ /* 0x040fe20000001828 */
[----:B------:R1:W4:Y:S01]  /*d5a0*/  MUFU.EX2 R104, R70 ;  /* 0x0000004600687308 */ /* 0x0003220000000800 */
[----:B------:R-:W3:Y:S06]  /*d5b0*/  LDSM.16.MT88.4 R76, [R200+0x1800] ;  /* 0x00180000c84c783b */ /* 0x000eec0000004200 */
[C---:B------:R-:W-:Y:S08]  /*d5c0*/  HMMA.16816.F32 R44, R72.reuse, R88, R44 ;  /* 0x00000058482c723c */ /* 0x040ff0000000182c */
[C---:B------:R-:W-:Y:S01]  /*d5d0*/  HMMA.16816.F32 R48, R72.reuse, R90, R48 ;  /* 0x0000005a4830723c */ /* 0x040fe20000001830 */
[----:B------:R-:W4:Y:S07]  /*d5e0*/  LDSM.16.MT88.4 R88, [R204+0x1800] ;  /* 0x00180000cc58783b */ /* 0x000f2e0000004200 */
[C---:B--2---:R-:W-:Y:S04]  /*d5f0*/  HMMA.16816.F32 R52, R72.reuse, R80, R52 ;  /* 0x000000504834723c */ /* 0x044fe80000001834 */
[--C-:B-1----:R-:W-:Y:S04]  /*d600*/  FFMA.FTZ R70, R240, c[0x0][0x2d0], -R138.reuse ;  /* 0x0000b400f0467a23 */ /* 0x102fe8000001088a */
[C---:B------:R-:W-:Y:S01]  /*d610*/  HMMA.16816.F32 R56, R72.reuse, R82, R56 ;  /* 0x000000524838723c */ /* 0x040fe20000001838 */
[----:B------:R1:W2:Y:S01]  /*d620*/  MUFU.EX2 R195, R70 ;  /* 0x0000004600c37308 */ /* 0x0002a20000000800 */
[----:B------:R-:W2:Y:S06]  /*d630*/  LDSM.16.MT88.4 R80, [R203+0x1800] ;  /* 0x00180000cb50783b */ /* 0x000eac0000004200 */
[C---:B-----5:R-:W-:Y:S08]  /*d640*/  HMMA.16816.F32 R60, R72.reuse, R84, R60 ;  /* 0x00000054483c723c */ /* 0x060ff0000000183c */
[----:B------:R-:W-:Y:S01]  /*d650*/  HMMA.16816.F32 R64, R72, R86, R64 ;  /* 0x000000564840723c */ /* 0x000fe20000001840 */
[----:B------:R-:W5:Y:S06]  /*d660*/  LDSM.16.MT88.4 R84, [R206+0x1800] ;  /* 0x00180000ce54783b */ /* 0x000f6c0000004200 */
[----:B---3--:R-:W-:Y:S01]  /*d670*/  F2FP.PACK_AB R72, R197, R198 ;  /* 0x000000c6c548723e */ /* 0x008fe200000000ff */
[--C-:B-1----:R-:W-:Y:S01]  /*d680*/  FFMA.FTZ R70, R242, c[0x0][0x2d0], -R3.reuse ;  /* 0x0000b400f2467a23 */ /* 0x102fe20000010803 */
[----:B----4-:R-:W-:Y:S03]  /*d690*/  F2FP.PACK_AB R73, R104, R105 ;  /* 0x000000696849723e */ /* 0x010fe600000000ff */
[----:B------:R1:W-:Y:S01]  /*d6a0*/  MUFU.EX2 R115, R70 ;  /* 0x0000004600737308 */ /* 0x0003e20000000800 */
[----:B--2---:R-:W-:Y:S01]  /*d6b0*/  F2FP.PACK_AB R74, R195, R196 ;  /* 0x000000c4c34a723e */ /* 0x004fe200000000ff */
[--C-:B-1----:R-:W-:Y:S08]  /*d6c0*/  FFMA.FTZ R70, R246, c[0x0][0x2d0], -R3.reuse ;  /* 0x0000b400f6467a23 */ /* 0x102ff00000010803 */
        /* <DEDUP_REMOVED lines=11> */
[----:B------:R-:W4:Y:S06]  /*d780*/  LDSM.16.MT88.4 R88, [R204+0x5800] ;  /* 0x00580000cc58783b */ /* 0x000f2c0000004200 */
[C---:B------:R-:W-:Y:S08]  /*d790*/  HMMA.16816.F32 R20, R72.reuse, R80, R20 ;  /* 0x000000504814723c */ /* 0x040ff00000001814 */
[C---:B------:R-:W-:Y:S01]  /*d7a0*/  HMMA.16816.F32 R24, R72.reuse, R82, R24 ;  /* 0x000000524818723c */ /* 0x040fe20000001818 */
[----:B------:R-:W3:Y:S07]  /*d7b0*/  LDSM.16.MT88.4 R80, [R203+0x5800] ;  /* 0x00580000cb50783b */ /* 0x000eee0000004200 */
[C---:B-----5:R-:W-:Y:S04]  /*d7c0*/  HMMA.16816.F32 R28, R72.reuse, R84, R28 ;  /* 0x00000054481c723c */ /* 0x060fe8000000181c */
        /* <DEDUP_REMOVED lines=11> */
[----:B------:R-:W-:Y:S06]  /*d880*/  LDSM.16.MT88.4 R88, [R204+0x6000] ;  /* 0x00600000cc58783b */ /* 0x000fec0000004200 */
[C---:B---3--:R-:W-:Y:S08]  /*d890*/  HMMA.16816.F32 R52, R72.reuse, R80, R52 ;  /* 0x000000504834723c */ /* 0x048ff00000001834 */
[C---:B------:R-:W-:Y:S01]  /*d8a0*/  HMMA.16816.F32 R56, R72.reuse, R82, R56 ;  /* 0x000000524838723c */ /* 0x040fe20000001838 */
[----:B------:R-:W3:Y:S07]  /*d8b0*/  LDSM.16.MT88.4 R80, [R206+0x2000] ;  /* 0x00200000ce50783b */ /* 0x000eee0000004200 */
[C---:B------:R-:W-:Y:S04]  /*d8c0*/  HMMA.16816.F32 R60, R72.reuse, R92, R60 ;  /* 0x0000005c483c723c */ /* 0x040fe8000000183c */
[--C-:B-1----:R-:W-:Y:S04]  /*d8d0*/  FFMA.FTZ R70, R252, c[0x0][0x2d0], -R138.reuse ;  /* 0x0000b400fc467a23 */ /* 0x102fe8000001088a */
[----:B------:R-:W-:Y:S01]  /*d8e0*/  HMMA.16816.F32 R64, R72, R94, R64 ;  /* 0x0000005e4840723c */ /* 0x000fe20000001840 */
[----:B------:R1:W-:Y:S01]  /*d8f0*/  MUFU.EX2 R192, R70 ;  /* 0x0000004600c07308 */ /* 0x0003e20000000800 */
[----:B------:R-:W-:Y:S05]  /*d900*/  LDSM.16.MT88.4 R92, [R206+0x6000] ;  /* 0x00600000ce5c783b */ /* 0x000fea0000004200 */
[----:B------:R-:W-:Y:S02]  /*d910*/  F2FP.PACK_AB R72, R193, R194 ;  /* 0x000000c2c148723e */ /* 0x000fe400000000ff */
[----:B----4-:R-:W-:Y:S03]  /*d920*/  F2FP.PACK_AB R73, R112, R113 ;  /* 0x000000717049723e */ /* 0x010fe600000000ff */
[--C-:B-1----:R-:W-:Y:S04]  /*d930*/  FFMA.FTZ R70, R121, c[0x0][0x2d0], -R138.reuse ;  /* 0x0000b40079467a23 */ /* 0x102fe8000001088a */
[----:B------:R1:W4:Y:S02]  /*d940*/  MUFU.EX2 R171, R70 ;  /* 0x0000004600ab7308 */ /* 0x0003240000000800 */
[--C-:B-1----:R-:W-:Y:S01]  /*d950*/  FFMA.FTZ R70, R120, c[0x0][0x2d0], -R3.reuse ;  /* 0x0000b40078467a23 */ /* 0x102fe20000010803 */
[----:B----4-:R-:W-:Y:S07]  /*d960*/  F2FP.PACK_AB R74, R171, R192 ;  /* 0x000000c0ab4a723e */ /* 0x010fee00000000ff */
[----:B------:R1:W-:Y:S02]  /*d970*/  MUFU.EX2 R123, R70 ;  /* 0x00000046007b7308 */ /* 0x0003e40000000800 */
[--C-:B-1----:R-:W-:Y:S08]  /*d980*/  FFMA.FTZ R70, R160, c[0x0][0x2d0], -R3.reuse ;  /* 0x0000b400a0467a23 */ /* 0x102ff00000010803 */
[----:B------:R1:W4:Y:S02]  /*d990*/  MUFU.EX2 R122, R70 ;  /* 0x00000046007a7308 */ /* 0x0003240000000800 */
[--C-:B-1----:R-:W-:Y:S01]  /*d9a0*/  FFMA.FTZ R70, R119, c[0x0][0x2d0], -R138.reuse ;  /* 0x0000b40077467a23 */ /* 0x102fe2000001088a */
[----:B----4-:R-:W-:Y:S07]  /*d9b0*/  F2FP.PACK_AB R75, R122, R123 ;  /* 0x0000007b7a4b723e */ /* 0x010fee00000000ff */
[----:B------:R1:W-:Y:S01]  /*d9c0*/  MUFU.EX2 R160, R70 ;  /* 0x0000004600a07308 */ /* 0x0003e20000000800 */
[C---:B-----5:R-:W-:Y:S08]  /*d9d0*/  HMMA.16816.F32 R4, R72.reuse, R84, R4 ;  /* 0x000000544804723c */ /* 0x060ff00000001804 */
        /* <DEDUP_REMOVED lines=19> */
[--C-:B-1----:R-:W-:Y:S04]  /*db10*/  FFMA.FTZ R70, R111, c[0x0][0x2d0], -R3.reuse ;  /* 0x0000b4006f467a23 */ /* 0x102fe80000010803 */
[C---:B------:R-:W-:Y:S01]  /*db20*/  HMMA.16816.F32 R48, R72.reuse, R90, R48 ;  /* 0x0000005a4830723c */ /* 0x040fe20000001830 */
[----:B------:R1:W1:Y:S01]  /*db30*/  MUFU.EX2 R120, R70 ;  /* 0x0000004600787308 */ /* 0x0002620000000800 */
[----:B------:R-:W-:Y:S06]  /*db40*/  LDSM.16.MT88.4 R88, [R200+0x6800] ;  /* 0x00680000c858783b */ /* 0x000fec0000004200 */
[C---:B--2---:R-:W-:Y:S08]  /*db50*/  HMMA.16816.F32 R52, R72.reuse, R76, R52 ;  /* 0x0000004c4834723c */ /* 0x044ff00000001834 */
[C---:B------:R-:W-:Y:S01]  /*db60*/  HMMA.16816.F32 R56, R72.reuse, R78, R56 ;  /* 0x0000004e4838723c */ /* 0x040fe20000001838 */
[----:B------:R-:W2:Y:S07]  /*db70*/  LDSM.16.MT88.4 R76, [R206+0x2800] ;  /* 0x00280000ce4c783b */ /* 0x000eae0000004200 */
[C---:B------:R-:W-:Y:S04]  /*db80*/  HMMA.16816.F32 R60, R72.reuse, R92, R60 ;  /* 0x0000005c483c723c */ /* 0x040fe8000000183c */
[--C-:B-1----:R-:W-:Y:S04]  /*db90*/  FFMA.FTZ R70, R110, c[0x0][0x2d0], -R138.reuse ;  /* 0x0000b4006e467a23 */ /* 0x102fe8000001088a */
[----:B------:R-:W-:Y:S01]  /*dba0*/  HMMA.16816.F32 R64, R72, R94, R64 ;  /* 0x0000005e4840723c */ /* 0x000fe20000001840 */
[----:B------:R1:W-:Y:S01]  /*dbb0*/  MUFU.EX2 R158, R70 ;  /* 0x00000046009e7308 */ /* 0x0003e20000000800 */
[----:B------:R-:W-:Y:S05]  /*dbc0*/  LDSM.16.MT88.4 R92, [R206+0x3000] ;  /* 0x00300000ce5c783b */ /* 0x000fea0000004200 */
[----:B-----5:R-:W-:Y:S02]  /*dbd0*/  F2FP.PACK_AB R72, R159, R160 ;  /* 0x000000a09f48723e */ /* 0x020fe400000000ff */
[----:B------:R-:W-:Y:S03]  /*dbe0*/  F2FP.PACK_AB R73, R120, R121 ;  /* 0x000000797849723e */ /* 0x000fe600000000ff */
[--C-:B-1----:R-:W-:Y:S04]  /*dbf0*/  FFMA.FTZ R70, R157, c[0x0][0x2d0], -R138.reuse ;  /* 0x0000b4009d467a23 */ /* 0x102fe8000001088a */
[----:B------:R1:W5:Y:S02]  /*dc00*/  MUFU.EX2 R157, R70 ;  /* 0x00000046009d7308 */ /* 0x0003640000000800 */
[--C-:B-1----:R-:W-:Y:S01]  /*dc10*/  FFMA.FTZ R70, R109, c[0x0][0x2d0], -R3.reuse ;  /* 0x0000b4006d467a23 */ /* 0x102fe20000010803 */
[----:B-----5:R-:W-:Y:S01]  /*dc20*/  F2FP.PACK_AB R74, R157, R158 ;  /* 0x0000009e9d4a723e */ /* 0x020fe200000000ff */
[----:B------:R-:W5:Y:S06]  /*dc30*/  LDL.LU R109, [R1+0x4] ;  /* 0x00000400016d7983 */ /* 0x000f6c0000300800 */
[----:B------:R1:W-:Y:S02]  /*dc40*/  MUFU.EX2 R131, R70 ;  /* 0x0000004600837308 */ /* 0x0003e40000000800 */
[--C-:B-1----:R-:W-:Y:S02]  /*dc50*/  FFMA.FTZ R70, R108, c[0x0][0x2d0], -R3.reuse ;  /* 0x0000b4006c467a23 */ /* 0x102fe40000010803 */
[----:B------:R-:W5:Y:S06]  /*dc60*/  LDL.LU R108, [R1+0x10] ;  /* 0x00001000016c7983 */ /* 0x000f6c0000300800 */
        /* <DEDUP_REMOVED lines=8> */
[--C-:B-1----:R-:W-:Y:S01]  /*dcf0*/  FFMA.FTZ R70, R101, c[0x0][0x2d0], -R138.reuse ;  /* 0x0000b40065467a23 */ /* 0x102fe2000001088a */
[----:B------:R-:W-:Y:S02]  /*dd00*/  MOV R101, R152 ;  /* 0x0000009800657202 */ /* 0x000fe40000000f00 */
[----:B------:R-:W-:Y:S01]  /*dd10*/  MOV R152, R155 ;  /* 0x0000009b00987202 */ /* 0x000fe20000000f00 */
[C---:B------:R-:W-:Y:S01]  /*dd20*/  HMMA.16816.F32 R16, R72.reuse, R86, R16 ;  /* 0x000000564810723c */ /* 0x040fe20000001810 */
[----:B------:R1:W-:Y:S01]  /*dd30*/  MUFU.EX2 R155, R70 ;  /* 0x00000046009b7308 */ /* 0x0003e20000000800 */
[----:B------:R-:W4:Y:S02]  /*dd40*/  LDSM.16.MT88.4 R84, [R203+0x6800] ;  /* 0x00680000cb54783b */ /* 0x000f240000004200 */
[--C-:B------:R-:W-:Y:S04]  /*dd50*/  FFMA.FTZ R101, R101, c[0x0][0x2d0], -R138.reuse ;  /* 0x0000b40065657a23 */ /* 0x100fe8000001088a */
[C---:B------:R-:W-:Y:S08]  /*dd60*/  HMMA.16816.F32 R20, R72.reuse, R96, R20 ;  /* 0x000000604814723c */ /* 0x040ff00000001814 */
[C---:B------:R-:W-:Y:S01]  /*dd70*/  HMMA.16816.F32 R24, R72.reuse, R98, R24 ;  /* 0x000000624818723c */ /* 0x040fe20000001818 */
[----:B------:R-:W-:Y:S07]  /*dd80*/  LDSM.16.MT88.4 R96, [R204+0x7000] ;  /* 0x00700000cc60783b */ /* 0x000fee0000004200 */
[C---:B--2---:R-:W-:Y:S04]  /*dd90*/  HMMA.16816.F32 R28, R72.reuse, R76, R28 ;  /* 0x0000004c481c723c */ /* 0x044fe8000000181c */
[--C-:B-1----:R-:W-:Y:S02]  /*dda0*/  FFMA.FTZ R70, R103, c[0x0][0x2d0], -R3.reuse ;  /* 0x0000b40067467a23 */ /* 0x102fe40000010803 */
[--C-:B------:R-:W-:Y:S02]  /*ddb0*/  FFMA.FTZ R103, R151, c[0x0][0x2d0], -R138.reuse ;  /* 0x0000b40097677a23 */ /* 0x100fe4000001088a */
[C---:B------:R-:W-:Y:S01]  /*ddc0*/  HMMA.16816.F32 R32, R72.reuse, R78, R32 ;  /* 0x0000004e4820723c */ /* 0x040fe20000001820 */
[----:B------:R1:W-:Y:S01]  /*ddd0*/  MUFU.EX2 R129, R70 ;  /* 0x0000004600817308 */ /* 0x0003e20000000800 */
[----:B------:R-:W2:Y:S06]  /*dde0*/  LDSM.16.MT88.4 R76, [R206+0x6800] ;  /* 0x00680000ce4c783b */ /* 0x000eac0000004200 */
[C---:B------:R-:W-:Y:S03]  /*ddf0*/  HMMA.16816.F32 R36, R72.reuse, R88, R36 ;  /* 0x000000584824723c */ /* 0x040fe60000001824 */
[----:B------:R-:W-:Y:S05]  /*de00*/  MUFU.EX2 R151, R101 ;  /* 0x0000006500977308 */ /* 0x000fea0000000800 */
[C---:B------:R-:W-:Y:S01]  /*de10*/  HMMA.16816.F32 R40, R72.reuse, R90, R40 ;  /* 0x0000005a4828723c */ /* 0x040fe20000001828 */
[----:B------:R-:W-:Y:S07]  /*de20*/  LDSM.16.MT88.4 R88, [R203+0x3000] ;  /* 0x00300000cb58783b */ /* 0x000fee0000004200 */
[C---:B---3--:R-:W-:Y:S04]  /*de30*/  HMMA.16816.F32 R44, R72.reuse, R80, R44 ;  /* 0x00000050482c723c */ /* 0x048fe8000000182c */
[--C-:B-1----:R-:W-:Y:S02]  /*de40*/  FFMA.FTZ R70, R102, c[0x0][0x2d0], -R3.reuse ;  /* 0x0000b40066467a23 */ /* 0x102fe40000010803 */
[--C-:B------:R-:W-:Y:S02]  /*de50*/  FFMA.FTZ R102, R152, c[0x0][0x2d0], -R138.reuse ;  /* 0x0000b40098667a23 */ /* 0x100fe4000001088a */
[C---:B------:R-:W-:Y:S01]  /*de60*/  HMMA.16816.F32 R48, R72.reuse, R82, R48 ;  /* 0x000000524830723c */ /* 0x040fe20000001830 */
[----:B------:R1:W-:Y:S01]  /*de70*/  MUFU.EX2 R128, R70 ;  /* 0x0000004600807308 */ /* 0x0003e20000000800 */
[----:B------:R-:W3:Y:S06]  /*de80*/  LDSM.16.MT88.4 R80, [R200+0x3000] ;  /* 0x00300000c850783b */ /* 0x000eec0000004200 */
[C---:B----4-:R-:W-:Y:S03]  /*de90*/  HMMA.16816.F32 R52, R72.reuse, R84, R52 ;  /* 0x000000544834723c */ /* 0x050fe60000001834 */
[----:B------:R-:W4:Y:S05]  /*dea0*/  MUFU.EX2 R152, R100 ;  /* 0x0000006400987308 */ /* 0x000f2a0000000800 */
[C---:B------:R-:W-:Y:S01]  /*deb0*/  HMMA.16816.F32 R56, R72.reuse, R86, R56 ;  /* 0x000000564838723c */ /* 0x040fe20000001838 */
[----:B------:R-:W3:Y:S04]  /*dec0*/  LDSM.16.MT88.4 R84, [R204+0x3000] ;  /* 0x00300000cc54783b */ /* 0x000ee80000004200 */
[----:B------:R-:W-:Y:S03]  /*ded0*/  MUFU.EX2 R150, R102 ;  /* 0x0000006600967308 */ /* 0x000fe60000000800 */
[C---:B--2---:R-:W-:Y:S04]  /*dee0*/  HMMA.16816.F32 R60, R72.reuse, R76, R60 ;  /* 0x0000004c483c723c */ /* 0x044fe8000000183c */
[--C-:B-1----:R-:W-:Y:S04]  /*def0*/  FFMA.FTZ R70, R154, c[0x0][0x2d0], -R138.reuse ;  /* 0x0000b4009a467a23 */ /* 0x102fe8000001088a */
[----:B------:R-:W-:Y:S01]  /*df00*/  HMMA.16816.F32 R64, R72, R78, R64 ;  /* 0x0000004e4840723c */ /* 0x000fe20000001840 */
[----:B------:R1:W-:Y:S01]  /*df10*/  MUFU.EX2 R154, R70 ;  /* 0x00000046009a7308 */ /* 0x0003e20000000800 */
[----:B------:R-:W2:Y:S02]  /*df20*/  LDSM.16.MT88.4 R76, [R200+0x7000] ;  /* 0x00700000c84c783b */ /* 0x000ea40000004200 */
[----:B----4-:R-:W-:Y:S03]  /*df30*/  F2FP.PACK_AB R132, R151, R152 ;  /* 0x000000989784723e */ /* 0x010fe600000000ff */
[----:B------:R-:W-:Y:S02]  /*df40*/  F2FP.PACK_AB R72, R155, R156 ;  /* 0x0000009c9b48723e */ /* 0x000fe400000000ff */
[----:B------:R-:W-:Y:S03]  /*df50*/  F2FP.PACK_AB R73, R128, R129 ;  /* 0x000000818049723e */ /* 0x000fe600000000ff */
[----:B-1----:R-:W-:Y:S04]  /*df60*/  FFMA.FTZ R70, R153, c[0x0][0x2d0], -R138 ;  /* 0x0000b40099467a23 */ /* 0x002fe8000001088a */
[----:B------:R1:W4:Y:S02]  /*df70*/  MUFU.EX2 R153, R70 ;  /* 0x0000004600997308 */ /* 0x0003240000000800 */
[--C-:B-1----:R-:W-:Y:S01]  /*df80*/  FFMA.FTZ R70, R148, c[0x0][0x2d0], -R3.reuse ;  /* 0x0000b40094467a23 */ /* 0x102fe20000010803 */
[----:B----4-:R-:W-:Y:S07]  /*df90*/  F2FP.PACK_AB R74, R153, R154 ;  /* 0x0000009a994a723e */ /* 0x010fee00000000ff */
[----:B------:R1:W-:Y:S02]  /*dfa0*/  MUFU.EX2 R148, R70 ;  /* 0x0000004600947308 */ /* 0x0003e40000000800 */
[--C-:B-1----:R-:W-:Y:S08]  /*dfb0*/  FFMA.FTZ R70, R139, c[0x0][0x2d0], -R3.reuse ;  /* 0x0000b4008b467a23 */ /* 0x102ff00000010803 */
[----:B------:R-:W1:Y:S02]  /*dfc0*/  MUFU.EX2 R139, R70 ;  /* 0x00000046008b7308 */ /* 0x000e640000000800 */
[----:B-1----:R-:W-:Y:S01]  /*dfd0*/  F2FP.PACK_AB R75, R139, R148 ;  /* 0x000000948b4b723e */ /* 0x002fe200000000ff */
[--C-:B------:R-:W-:Y:S07]  /*dfe0*/  FFMA.FTZ R70, R149, c[0x0][0x2d0], -R3.reuse ;  /* 0x0000b40095467a23 */ /* 0x100fee0000010803 */
[----:B------:R1:W4:Y:S01]  /*dff0*/  MUFU.EX2 R149, R103 ;  /* 0x0000006700957308 */ /* 0x0003220000000800 */
[----:B------:R-:W-:Y:S01]  /*e000*/  FFMA.FTZ R3, R136, c[0x0][0x2d0], -R3 ;  /* 0x0000b40088037a23 */ /* 0x000fe20000010803 */
[C---:B---3--:R-:W-:Y:S03]  /*e010*/  HMMA.16816.F32 R4, R72.reuse, R80, R4 ;  /* 0x000000504804723c */ /* 0x048fe60000001804 */
[----:B-----5:R-:W-:Y:S05]  /*e020*/  FFMA.FTZ R2, R2, R109, R244 ;  /* 0x0000006d02027223 */ /* 0x020fea00000100f4 */
[----:B------:R-:W-:Y:S01]  /*e030*/  MUFU.EX2 R138, R70 ;  /* 0x00000046008a7308 */ /* 0x000fe20000000800 */
[----:B------:R-:W-:Y:S01]  /*e040*/  FADD.FTZ R2, R245, R2 ;  /* 0x00000002f5027221 */ /* 0x000fe20000010000 */
[C---:B------:R-:W-:Y:S01]  /*e050*/  HMMA.16816.F32 R8, R72.reuse, R82, R8 ;  /* 0x000000524808723c */ /* 0x040fe20000001808 */
[----:B------:R-:W3:Y:S02]  /*e060*/  LDSM.16.MT88.4 R80, [R203+0x7000] ;  /* 0x00700000cb50783b */ /* 0x000ee40000004200 */
[----:B------:R-:W-:Y:S05]  /*e070*/  FADD.FTZ R2, R243, R2 ;  /* 0x00000002f3027221 */ /* 0x000fea0000010000 */
[C---:B------:R-:W-:Y:S01]  /*e080*/  HMMA.16816.F32 R12, R72.reuse, R84, R12 ;  /* 0x00000054480c723c */ /* 0x040fe2000000180c */
[----:B------:R-:W-:Y:S01]  /*e090*/  MUFU.EX2 R70, R3 ;  /* 0x0000000300467308 */ /* 0x000fe20000000800 */
[----:B-1----:R-:W-:Y:S02]  /*e0a0*/  LDSM.16.MT88.4 R100, [R206+0x3800] ;  /* 0x00380000ce64783b */ /* 0x002fe40000004200 */
[----:B----4-:R-:W-:Y:S01]  /*e0b0*/  F2FP.PACK_AB R134, R149, R150 ;  /* 0x000000969586723e */ /* 0x010fe200000000ff */
[----:B------:R-:W-:Y:S03]  /*e0c0*/  FADD.FTZ R2, R247, R2 ;  /* 0x00000002f7027221 */ /* 0x000fe60000010000 */
[C---:B------:R-:W-:Y:S03]  /*e0d0*/  HMMA.16816.F32 R16, R72.reuse, R86, R16 ;  /* 0x000000564810723c */ /* 0x040fe60000001810 */
[----:B------:R-:W1:Y:S01]  /*e0e0*/  MUFU.EX2 R136, R71 ;  /* 0x0000004700887308 */ /* 0x000e620000000800 */
[----:B------:R-:W4:Y:S01]  /*e0f0*/  LDSM.16.MT88.4 R84, [R206+0x7000] ;  /* 0x00700000ce54783b */ /* 0x000f220000004200 */
[----:B------:R-:W-:Y:S02]  /*e100*/  FADD.FTZ R2, R235, R2 ;  /* 0x00000002eb027221 */ /* 0x000fe40000010000 */
[----:B------:R-:W-:Y:S01]  /*e110*/  FFMA.FTZ R0, R0, R108, R169 ;  /* 0x0000006c00007223 */ /* 0x000fe200000100a9 */
[C---:B------:R-:W-:Y:S04]  /*e120*/  HMMA.16816.F32 R20, R72.reuse, R88, R20 ;  /* 0x000000584814723c */ /* 0x040fe80000001814 */
[----:B------:R-:W-:Y:S01]  /*e130*/  LDSM.16.MT88.4 R108, [R200+0x7800] ;  /* 0x00780000c86c783b */ /* 0x000fe20000004200 */
[----:B------:R-:W5:Y:S01]  /*e140*/  MUFU.EX2 R71, R137 ;  /* 0x0000008900477308 */ /* 0x000f620000000800 */
[----:B------:R-:W-:Y:S02]  /*e150*/  FADD.FTZ R2, R234, R2 ;  /* 0x00000002ea027221 */ /* 0x000fe40000010000 */
[C---:B------:R-:W-:Y:S04]  /*e160*/  HMMA.16816.F32 R24, R72.reuse, R90, R24 ;  /* 0x0000005a4818723c */ /* 0x040fe80000001818 */
[----:B------:R-:W-:Y:S01]  /*e170*/  LDSM.16.MT88.4 R88, [R204+0x3800] ;  /* 0x00380000cc58783b */ /* 0x000fe20000004200 */
[----:B------:R-:W-:Y:S02]  /*e180*/  FADD.FTZ R2, R233, R2 ;  /* 0x00000002e9027221 */ /* 0x000fe40000010000 */
[----:B------:R-:W-:Y:S01]  /*e190*/  FADD.FTZ R0, R168, R0 ;  /* 0x00000000a8007221 */ /* 0x000fe20000010000 */
[C---:B------:R-:W-:Y:S04]  /*e1a0*/  HMMA.16816.F32 R28, R72.reuse, R92, R28 ;  /* 0x0000005c481c723c */ /* 0x040fe8000000181c */
[----:B------:R-:W-:Y:S01]  /*e1b0*/  FADD.FTZ R2, R118, R2 ;  /* 0x0000000276027221 */ /* 0x000fe20000010000 */
[----:B-1----:R-:W-:Y:S01]  /*e1c0*/  F2FP.PACK_AB R133, R136, R138 ;  /* 0x0000008a8885723e */ /* 0x002fe200000000ff */
[----:B------:R-:W-:Y:S02]  /*e1d0*/  FADD.FTZ R0, R163, R0 ;  /* 0x00000000a3007221 */ /* 0x000fe40000010000 */
[C---:B------:R-:W-:Y:S01]  /*e1e0*/  HMMA.16816.F32 R32, R72.reuse, R94, R32 ;  /* 0x0000005e4820723c */ /* 0x040fe20000001820 */
[----:B------:R-:W-:Y:S03]  /*e1f0*/  LDSM.16.MT88.4 R92, [R203+0x3800] ;  /* 0x00380000cb5c783b */ /* 0x000fe60000004200 */
[----:B------:R-:W-:Y:S01]  /*e200*/  FADD.FTZ R2, R230, R2 ;  /* 0x00000002e6027221 */ /* 0x000fe20000010000 */
[----:B-----5:R-:W-:Y:S01]  /*e210*/  F2FP.PACK_AB R135, R70, R71 ;  /* 0x000000474687723e */ /* 0x020fe200000000ff */
[----:B------:R-:W-:Y:S02]  /*e220*/  FADD.FTZ R0, R170, R0 ;  /* 0x00000000aa007221 */ /* 0x000fe40000010000 */
[C---:B--2---:R-:W-:Y:S04]  /*e230*/  HMMA.16816.F32 R36, R72.reuse, R76, R36 ;  /* 0x0000004c4824723c */ /* 0x044fe80000001824 */
        /* <DEDUP_REMOVED lines=11> */
[----:B------:R-:W2:Y:S01]  /*e2f0*/  LDSM.16.MT88.4 R116, [R204+0x7800] ;  /* 0x00780000cc74783b */ /* 0x000ea20000004200 */
[----:B------:R-:W-:Y:S01]  /*e300*/  FADD.FTZ R2, R198, R2 ;  /* 0x00000002c6027221 */ /* 0x000fe20000010000 */
[C---:B---3--:R-:W-:Y:S04]  /*e310*/  HMMA.16816.F32 R52, R72.reuse, R80, R52 ;  /* 0x000000504834723c */ /* 0x048fe80000001834 */
[----:B------:R-:W-:Y:S02]  /*e320*/  FADD.FTZ R0, R125, R0 ;  /* 0x000000007d007221 */ /* 0x000fe40000010000 */
[----:B------:R-:W-:Y:S02]  /*e330*/  FADD.FTZ R2, R197, R2 ;  /* 0x00000002c5027221 */ /* 0x000fe40000010000 */
[C---:B------:R-:W-:Y:S04]  /*e340*/  HMMA.16816.F32 R56, R72.reuse, R82, R56 ;  /* 0x000000524838723c */ /* 0x040fe80000001838 */
[----:B------:R-:W-:Y:S02]  /*e350*/  FADD.FTZ R0, R124, R0 ;  /* 0x000000007c007221 */ /* 0x000fe40000010000 */
[----:B------:R-:W3:Y:S01]  /*e360*/  LDSM.16.MT88.4 R124, [R203+0x7800] ;  /* 0x00780000cb7c783b */ /* 0x000ee20000004200 */
[----:B------:R-:W-:Y:S01]  /*e370*/  FADD.FTZ R2, R196, R2 ;  /* 0x00000002c4027221 */ /* 0x000fe20000010000 */
[C---:B----4-:R-:W-:Y:S04]  /*e380*/  HMMA.16816.F32 R60, R72.reuse, R84, R60 ;  /* 0x00000054483c723c */ /* 0x050fe8000000183c */
        /* <DEDUP_REMOVED lines=40> */
[----:B------:R-:W-:Y:S04]  /*e610*/  FADD.FTZ R0, R130, R0 ;  /* 0x0000000082007221 */ /* 0x000fe80000010000 */
[C---:B---3--:R-:W-:Y:S04]  /*e620*/  HMMA.16816.F32 R120, R132.reuse, R124, R52 ;  /* 0x0000007c8478723c */ /* 0x048fe80000001834 */
[----:B------:R-:W-:Y:S04]  /*e630*/  FADD.FTZ R0, R129, R0 ;  /* 0x0000000081007221 */ /* 0x000fe80000010000 */
[C---:B------:R-:W-:Y:S04]  /*e640*/  HMMA.16816.F32 R124, R132.reuse, R126, R56 ;  /* 0x0000007e847c723c */ /* 0x040fe80000001838 */
[----:B------:R-:W-:Y:S04]  /*e650*/  FADD.FTZ R0, R128, R0 ;  /* 0x0000000080007221 */ /* 0x000fe80000010000 */
        /* <DEDUP_REMOVED lines=10> */
[----:B------:R-:W-:Y:S01]  /*e700*/  FADD.FTZ R0, R71, R3 ;  /* 0x0000000347007221 */ /* 0x000fe20000010000 */
[----:B------:R-:W-:Y:S02]  /*e710*/  MOV R71, R68 ;  /* 0x0000004400477202 */ /* 0x000fe40000000f00 */
[----:B------:R1:W-:Y:S01]  /*e720*/  STL [R1+0x4], R2 ;  /* 0x0000040201007387 */ /* 0x0003e20000100800 */
[----:B------:R-:W-:Y:S01]  /*e730*/  FADD.FTZ R0, R70, R0 ;  /* 0x0000000046007221 */ /* 0x000fe20000010000 */
[----:B------:R-:W-:Y:S04]  /*e740*/  MOV R70, R69 ;  /* 0x0000004500467202 */ /* 0x000fe80000000f00 */
[----:B------:R1:W-:Y:S01]  /*e750*/  STL [R1+0x10], R0 ;  /* 0x0000100001007387 */ /* 0x0003e20000100800 */
[----:B------:R-:W-:-:S05]  /*e760*/  @P1 BRA `(.L_x_446) ;  /* 0xffffc0b000001947 */ /* 0x000fca000383ffff */
.L_x_445:
[----:B------:R-:W-:Y:S02]  /*e770*/  MOV R7, 0x1f ;  /* 0x0000001f00077802 */ /* 0x000fe40000000f00 */
[----:B------:R-:W-:Y:S01]  /*e780*/  MOV R6, 0xffffffff ;  /* 0xffffffff00067802 */ /* 0x000fe20000000f00 */
[----:B------:R-:W-:Y:S05]  /*e790*/  BRA.DIV ~URZ, `(.L_x_447) ;  /* 0x000021327f007947 */ /* 0x000fea000b800000 */
[----:B-1----:R-:W2:Y:S04]  /*e7a0*/  LDL R0, [R1+0x4] ;  /* 0x0000040001007983 */ /* 0x002ea80000100800 */
[----:B--2---:R1:W2:Y:S02]  /*e7b0*/  SHFL.BFLY PT, R4, R0, 0x2, 0x1f ;  /* 0x0c401f0000047f89 */ /* 0x0042a400000e0000 */
.L_x_479:
[----:B-1----:R-:W3:Y:S02]  /*e7c0*/  LDL.LU R0, [R1+0x4] ;  /* 0x0000040001007983 */ /* 0x002ee40000300800 */
[----:B--23--:R-:W-:Y:S01]  /*e7d0*/  FADD.FTZ R4, R4, R0 ;  /* 0x0000000004047221 */ /* 0x00cfe20000010000 */
[----:B------:R-:W-:Y:S05]  /*e7e0*/  BRA.DIV ~URZ, `(.L_x_448) ;  /* 0x000021427f007947 */ /* 0x000fea000b800000 */
[----:B------:R-:W2:Y:S04]  /*e7f0*/  LDL.LU R5, [R1+0x10] ;  /* 0x0000100001057983 */ /* 0x000ea80000300800 */
[----:B------:R-:W1:Y:S02]  /*e800*/  SHFL.BFLY PT, R2, R4, 0x1, 0x1f ;  /* 0x0c201f0004027f89 */ /* 0x000e6400000e0000 */
[----:B-1----:R-:W-:-:S02]  /*e810*/  FADD.FTZ R4, R4, R2 ;  /* 0x0000000204047221 */ /* 0x002fc40000010000 */
[----:B--2---:R-:W1:Y:S02]  /*e820*/  SHFL.BFLY PT, R0, R5, 0x2, 0x1f ;  /* 0x0c401f0005007f89 */ /* 0x004e6400000e0000 */
[----:B-1----:R-:W-:-:S05]  /*e830*/  FADD.FTZ R0, R0, R5 ;  /* 0x0000000500007221 */ /* 0x002fca0000010000 */
[----:B------:R1:W2:Y:S02]  /*e840*/  SHFL.BFLY PT, R3, R0, 0x1, 0x1f ;  /* 0x0c201f0000037f89 */ /* 0x0002a400000e0000 */
.L_x_480:
[----:B------:R-:W-:Y:S01]  /*e850*/  FSETP.NE.FTZ.AND P1, PT, R4, RZ, PT ;  /* 0x000000ff0400720b */ /* 0x000fe20003f35000 */
[----:B--2---:R-:W-:Y:S01]  /*e860*/  FADD.FTZ R3, R3, R0 ;  /* 0x0000000003037221 */ /* 0x004fe20000010000 */
[----:B------:R-:W-:Y:S02]  /*e870*/  MOV R2, RZ ;  /* 0x000000ff00027202 */ /* 0x000fe40000000f00 */
[----:B-1----:R-:W-:Y:S02]  /*e880*/  MOV R0, RZ ;  /* 0x000000ff00007202 */ /* 0x002fe40000000f00 */
[----:B------:R-:W-:Y:S02]  /*e890*/  FSETP.NE.FTZ.AND P0, PT, R3, RZ, PT ;  /* 0x000000ff0300720b */ /* 0x000fe40003f15000 */
[----:B------:R-:W-:Y:S02]  /*e8a0*/  MOV R35, 0x1 ;  /* 0x0000000100237802 */ /* 0x000fe40000000f00 */
[----:B------:R-:W-:-:S02]  /*e8b0*/  MOV R34, 0xff800000 ;  /* 0xff80000000227802 */ /* 0x000fc40000000f00 */
[----:B------:R-:W-:Y:S01]  /*e8c0*/  MOV R33, 0xff800000 ;  /* 0xff80000000217802 */ /* 0x000fe20000000f00 */
[----:B------:R-:W1:Y:S01]  /*e8d0*/  @P1 MUFU.RCP R2, R4 ;  /* 0x0000000400021308 */ /* 0x000e620000001000 */
[----:B------:R-:W-:-:S05]  /*e8e0*/  @P1 MOV R5, 0x3f317218 ;  /* 0x3f31721800051802 */ /* 0x000fca0000000f00 */
[----:B------:R-:W-:Y:S02]  /*e8f0*/  @P1 FMUL.FTZ R5, R5, c[0x0][0x2d0] ;  /* 0x0000b40005051a20 */ /* 0x000fe40000410000 */
[----:B------:R-:W2:Y:S01]  /*e900*/  @P1 MUFU.LG2 R4, R4 ;  /* 0x0000000400041308 */ /* 0x000ea20000000c00 */
[----:B-1----:R-:W-:-:S07]  /*e910*/  FMUL.FTZ R72, R2, R72 ;  /* 0x0000004802487220 */ /* 0x002fce0000410000 */
[----:B------:R-:W1:Y:S01]  /*e920*/  @P0 MUFU.RCP R0, R3 ;  /* 0x0000000300000308 */ /* 0x000e620000001000 */
[C---:B------:R-:W-:Y:S02]  /*e930*/  FMUL.FTZ R32, R2.reuse, R73 ;  /* 0x0000004902207220 */ /* 0x040fe40000410000 */
[C---:B------:R-:W-:Y:S02]  /*e940*/  FMUL.FTZ R76, R2.reuse, R76 ;  /* 0x0000004c024c7220 */ /* 0x040fe40000410000 */
[----:B------:R-:W-:Y:S02]  /*e950*/  FMUL.FTZ R30, R2, R77 ;  /* 0x0000004d021e7220 */ /* 0x000fe40000410000 */
[----:B--2---:R-:W-:Y:S02]  /*e960*/  @P1 FMUL.FTZ R7, R4, 0.69314718246459960938 ;  /* 0x3f31721804071820 */ /* 0x004fe40000410000 */
        /* <DEDUP_REMOVED lines=27> */
[----:B------:R-:W-:Y:S02]  /*eb20*/  FMUL.FTZ R133, R2, R133 ;  /* 0x0000008502857220 */ /* 0x000fe40000410000 */
[----:B------:R2:W3:Y:S01]  /*eb30*/  @P0 MUFU.LG2 R2, R3 ;  /* 0x0000000300020308 */ /* 0x0004e20000000c00 */
[----:B------:R-:W-:Y:S02]  /*eb40*/  @P1 FFMA.FTZ R34, R5, R69, R7 ;  /* 0x0000004505221223 */ /* 0x000fe40000010007 */
[C---:B-1----:R-:W-:Y:S02]  /*eb50*/  FMUL.FTZ R74, R0.reuse, R74 ;  /* 0x0000004a004a7220 */ /* 0x042fe40000410000 */
[C---:B------:R-:W-:Y:S02]  /*eb60*/  FMUL.FTZ R31, R0.reuse, R75 ;  /* 0x0000004b001f7220 */ /* 0x040fe40000410000 */
[----:B------:R-:W-:-:S02]  /*eb70*/  FMUL.FTZ R78, R0, R78 ;  /* 0x0000004e004e7220 */ /* 0x000fc40000410000 */
[C---:B------:R-:W-:Y:S02]  /*eb80*/  FMUL.FTZ R29, R0.reuse, R79 ;  /* 0x0000004f001d7220 */ /* 0x040fe40000410000 */
[C---:B------:R-:W-:Y:S02]  /*eb90*/  FMUL.FTZ R82, R0.reuse, R82 ;  /* 0x0000005200527220 */ /* 0x040fe40000410000 */
[C---:B------:R-:W-:Y:S02]  /*eba0*/  FMUL.FTZ R27, R0.reuse, R83 ;  /* 0x00000053001b7220 */ /* 0x040fe40000410000 */
[----:B------:R-:W-:Y:S01]  /*ebb0*/  FMUL.FTZ R86, R0, R86 ;  /* 0x0000005600567220 */ /* 0x000fe20000410000 */
[----:B--2---:R-:W-:Y:S01]  /*ebc0*/  @P0 MOV R3, 0x3f317218 ;  /* 0x3f31721800030802 */ /* 0x004fe20000000f00 */
[----:B---3--:R-:W-:Y:S02]  /*ebd0*/  @P0 FMUL.FTZ R2, R2, 0.69314718246459960938 ;  /* 0x3f31721802020820 */ /* 0x008fe40000410000 */
[----:B------:R-:W-:-:S02]  /*ebe0*/  FMUL.FTZ R25, R0, R87 ;  /* 0x0000005700197220 */ /* 0x000fc40000410000 */
[----:B------:R-:W-:Y:S02]  /*ebf0*/  @P0 FMUL.FTZ R3, R3, c[0x0][0x2d0] ;  /* 0x0000b40003030a20 */ /* 0x000fe40000410000 */
        /* <DEDUP_REMOVED lines=24> */
[----:B------:R-:W-:Y:S01]  /*ed80*/  PRMT R0, R35, 0x7610, R0 ;  /* 0x0000761023007816 */ /* 0x000fe20000000000 */
[----:B------:R-:W-:Y:S02]  /*ed90*/  @P0 FFMA.FTZ R33, R3, R68, R2 ;  /* 0x0000004403210223 */ /* 0x000fe40000010002 */
.L_x_440:
[----:B-1----:R1:W5:Y:S01]  /*eda0*/  LDL R39, [R1+0x48] ;  /* 0x0000480001277983 */ /* 0x0023620000100800 */
[----:B------:R-:W-:Y:S03]  /*edb0*/  BSSY B0, `(.L_x_449) ;  /* 0x0000012000007945 */ /* 0x000fe60003800000 */
[----:B------:R-:W2:Y:S02]  /*edc0*/  S2R R38, SR_TID.X ;  /* 0x0000000000267919 */ /* 0x000ea40000002100 */
[----:B--2---:R-:W-:-:S13]  /*edd0*/  LOP3.LUT P4, RZ, R38, 0xff, RZ, 0xc0, !PT ;  /* 0x000000ff26ff7812 */ /* 0x004fda000788c0ff */
[----:B------:R-:W-:Y:S05]  /*ede0*/  @P4 BRA `(.L_x_450) ;  /* 0x000000e000004947 */ /* 0x000fea0003800000 */
[----:B-1----:R-:W1:Y:S01]  /*edf0*/  S2R R35, SR_LANEID ;  /* 0x0000000000237919 */ /* 0x002e620000000000 */
[----:B------:R-:W-:Y:S01]  /*ee00*/  VOTEU.ANY UR4, UPT, PT ;  /* 0x0000000000047886 */ /* 0x000fe200038e0100 */
[----:B------:R-:W-:Y:S01]  /*ee10*/  IMAD.MOV.U32 R36, RZ, RZ, c[0x0][0x580] ;  /* 0x00016000ff247624 */ /* 0x000fe200078e00ff */
[----:B------:R-:W1:Y:S01]  /*ee20*/  FLO.U32 R3, UR4 ;  /* 0x0000000400037d00 */ /* 0x000e6200080e0000 */
[----:B------:R-:W-:-:S07]  /*ee30*/  IMAD.MOV.U32 R37, RZ, RZ, c[0x0][0x584] ;  /* 0x00016100ff257624 */ /* 0x000fce00078e00ff */
[----:B------:R-:W2:Y:S01]  /*ee40*/  POPC R2, UR4 ;  /* 0x0000000400027d09 */ /* 0x000ea20008000000 */
[----:B-1----:R-:W-:-:S13]  /*ee50*/  ISETP.EQ.U32.AND P0, PT, R3, R35, PT ;  /* 0x000000230300720c */ /* 0x002fda0003f02070 */
[----:B--2---:R-:W2:Y:S04]  /*ee60*/  @P0 ATOMG.E.ADD.STRONG.GPU PT, R2, [R36.64], R2 ;  /* 0x00000002240209a8 */ /* 0x004ea800081ee1c6 */
[----:B------:R-:W1:Y:S04]  /*ee70*/  S2R R35, SR_LTMASK ;  /* 0x0000000000237919 */ /* 0x000e680000003900 */
[----:B--2---:R1:W2:Y:S02]  /*ee80*/  SHFL.IDX PT, R3, R2, R3, 0x1f ;  /* 0x00001f0302037589 */ /* 0x0042a400000e0000 */
[----:B-1----:R-:W-:-:S06]  /*ee90*/  LOP3.LUT R2, R35, UR4, RZ, 0xc0, !PT ;  /* 0x0000000423027c12 */ /* 0x002fcc000f8ec0ff */
[----:B------:R-:W2:Y:S02]  /*eea0*/  POPC R2, R2 ;  /* 0x0000000200027309 */ /* 0x000ea40000000000 */
[----:B--2--5:R-:W-:-:S05]  /*eeb0*/  IADD3 R39, R3, c[0x0][0xc], R2 ;  /* 0x0000030003277a10 */ /* 0x024fca0007ffe002 */
[----:B------:R1:W-:Y:S02]  /*eec0*/  STL [R1+0x48], R39 ;  /* 0x0000482701007387 */ /* 0x0003e40000100800 */
.L_x_450:
[----:B-1----:R-:W-:Y:S05]  /*eed0*/  BSYNC B0 ;  /* 0x0000000000007941 */ /* 0x002fea0003800000 */
.L_x_449:
[----:B------:R-:W-:Y:S01]  /*eee0*/  PRMT R0, R0, 0x9910, RZ ;  /* 0x0000991000007816 */ /* 0x000fe200000000ff */
[----:B------:R-:W-:Y:S01]  /*eef0*/  BSSY B1, `(.L_x_451) ;  /* 0x0000189000017945 */ /* 0x000fe20003800000 */
[----:B-----5:R-:W-:Y:S02]  /*ef00*/  IMAD.MOV.U32 R40, RZ, RZ, R39 ;  /* 0x000000ffff287224 */ /* 0x020fe400078e0027 */
[----:B------:R-:W-:Y:S01]  /*ef10*/  ISETP.NE.AND P0, PT, R0, RZ, PT ;  /* 0x000000ff0000720c */ /* 0x000fe20003f05270 */
[----:B------:R-:W-:-:S12]  /*ef20*/  IMAD.MOV.U32 R41, RZ, RZ, -0x1 ;  /* 0xffffffffff297424 */ /* 0x000fd800078e00ff */
[----:B------:R-:W-:Y:S05]  /*ef30*/  @!P0 BRA `(.L_x_452) ;  /* 0x00000ed000008947 */ /* 0x000fea0003800000 */
[----:B------:R-:W2:Y:S04]  /*ef40*/  LDL R45, [R1+0x4c] ;  /* 0x00004c00012d7983 */ /* 0x000ea80000100800 */
[----:B------:R-:W3:Y:S04]  /*ef50*/  LDL R44, [R1+0x50] ;  /* 0x00005000012c7983 */ /* 0x000ee80000100800 */
[----:B------:R-:W4:Y:S04]  /*ef60*/  LDL R43, [R1+0x58] ;  /* 0x00005800012b7983 */ /* 0x000f280000100800 */
[----:B------:R-:W5:Y:S04]  /*ef70*/  LDL R42, [R1+0x54] ;  /* 0x00005400012a7983 */ /* 0x000f680000100800 */
[----:B------:R-:W4:Y:S04]  /*ef80*/  LDL R39, [R1+0x68] ;  /* 0x0000680001277983 */ /* 0x000f280000100800 */
[----:B------:R-:W5:Y:S04]  /*ef90*/  LDL R37, [R1+0x60] ;  /* 0x0000600001257983 */ /* 0x000f680000100800 */
[----:B------:R-:W5:Y:S04]  /*efa0*/  LDL R36, [R1+0x64] ;  /* 0x0000640001247983 */ /* 0x000f680000100800 */
[----:B------:R-:W5:Y:S01]  /*efb0*/  LDL R35, [R1+0x5c] ;  /* 0x00005c0001237983 */ /* 0x000f620000100800 */
[----:B------:R-:W-:Y:S01]  /*efc0*/  WARPSYNC 0xffffffff ;  /* 0xffffffff00007948 */ /* 0x000fe20003800000 */
[----:B------:R-:W-:-:S02]  /*efd0*/  F2FP.PACK_AB R32, R32, R72 ;  /* 0x000000482020723e */ /* 0x000fc400000000ff */
[----:B------:R-:W-:Y:S01]  /*efe0*/  BAR.SYNC.DEFER_BLOCKING 0x1, 0x100 ;  /* 0x0044000000007b1d */ /* 0x000fe20000010000 */
        /* <DEDUP_REMOVED lines=30> */
[----:B------:R-:W-:Y:S01]  /*f1d0*/  F2FP.PACK_AB R0, R135, R134 ;  /* 0x000000868700723e */ /* 0x000fe200000000ff */
[----:B--2---:R1:W-:Y:S04]  /*f1e0*/  STS [R45], R32 ;  /* 0x000000202d007388 */ /* 0x0043e80000000800 */
[----:B------:R1:W-:Y:S04]  /*f1f0*/  STS [R45+0x400], R31 ;  /* 0x0004001f2d007388 */ /* 0x0003e80000000800 */
[----:B---3--:R1:W-:Y:S04]  /*f200*/  STS [R44], R30 ;  /* 0x0000001e2c007388 */ /* 0x0083e80000000800 */
[----:B------:R1:W-:Y:S04]  /*f210*/  STS [R44+0x400], R29 ;  /* 0x0004001d2c007388 */ /* 0x0003e80000000800 */
[----:B----4-:R1:W-:Y:S04]  /*f220*/  STS [R43], R28 ;  /* 0x0000001c2b007388 */ /* 0x0103e80000000800 */
[----:B------:R1:W-:Y:S04]  /*f230*/  STS [R43+0x400], R27 ;  /* 0x0004001b2b007388 */ /* 0x0003e80000000800 */
[----:B-----5:R1:W-:Y:S04]  /*f240*/  STS [R42], R26 ;  /* 0x0000001a2a007388 */ /* 0x0203e80000000800 */
[----:B------:R1:W-:Y:S04]  /*f250*/  STS [R42+0x400], R25 ;  /* 0x000400192a007388 */ /* 0x0003e80000000800 */
[----:B------:R1:W-:Y:S04]  /*f260*/  STS [R39], R24 ;  /* 0x0000001827007388 */ /* 0x0003e80000000800 */
[----:B------:R1:W-:Y:S04]  /*f270*/  STS [R39+0x400], R23 ;  /* 0x0004001727007388 */ /* 0x0003e80000000800 */
[----:B------:R1:W-:Y:S04]  /*f280*/  STS [R37], R22 ;  /* 0x0000001625007388 */ /* 0x0003e80000000800 */
[----:B------:R1:W-:Y:S04]  /*f290*/  STS [R37+0x400], R21 ;  /* 0x0004001525007388 */ /* 0x0003e80000000800 */
[----:B------:R1:W-:Y:S04]  /*f2a0*/  STS [R36], R20 ;  /* 0x0000001424007388 */ /* 0x0003e80000000800 */
[----:B------:R1:W-:Y:S04]  /*f2b0*/  STS [R36+0x400], R19 ;  /* 0x0004001324007388 */ /* 0x0003e80000000800 */
[----:B------:R1:W-:Y:S04]  /*f2c0*/  STS [R35], R18 ;  /* 0x0000001223007388 */ /* 0x0003e80000000800 */
[----:B------:R1:W-:Y:S04]  /*f2d0*/  STS [R35+0x400], R17 ;  /* 0x0004001123007388 */ /* 0x0003e80000000800 */
        /* <DEDUP_REMOVED lines=16> */
[----:B------:R-:W-:Y:S06]  /*f3e0*/  BAR.SYNC.DEFER_BLOCKING 0x1, 0x100 ;  /* 0x0044000000007b1d */ /* 0x000fec0000010000 */
[----:B------:R-:W-:Y:S05]  /*f3f0*/  BRA.CONV ~URZ, `(.L_x_453) ;  /* 0x000000737f007947 */ /* 0x000fea000b800000 */
[----:B-1----:R-:W-:Y:S01]  /*f400*/  SHF.R.S32.HI R8, RZ, 0x1f, R38 ;  /* 0x0000001fff087819 */ /* 0x002fe20000011426 */
[----:B------:R-:W-:Y:S01]  /*f410*/  IMAD.MOV.U32 R7, RZ, RZ, RZ ;  /* 0x000000ffff077224 */ /* 0x000fe200078e00ff */
[----:B------:R-:W-:Y:S01]  /*f420*/  MOV R9, 0xf470 ;  /* 0x0000f47000097802 */ /* 0x000fe20000000f00 */
[----:B------:R-:W-:Y:S01]  /*f430*/  IMAD.MOV.U32 R4, RZ, RZ, 0x1f ;  /* 0x0000001fff047424 */ /* 0x000fe200078e00ff */
[----:B------:R-:W-:-:S04]  /*f440*/  LEA.HI R8, R8, R38, RZ, 0x7 ;  /* 0x0000002608087211 */ /* 0x000fc800078f38ff */
[----:B------:R-:W-:Y:S02]  /*f450*/  SHF.R.S32.HI R8, RZ, 0x7, R8 ;  /* 0x00000007ff087819 */ /* 0x000fe40000011408 */
[----:B------:R-:W-:Y:S05]  /*f460*/  CALL.REL.NOINC `($__internal_1_$__cuda_sm70_shflsync_idx_p) ;  /* 0x000019a000007944 */ /* 0x000fea0003c00000 */
.L_x_453:
[----:B-1----:R-:W2:Y:S04]  /*f470*/  LDL R2, [R1+0x3c] ;  /* 0x00003c0001027983 */ /* 0x002ea80000100800 */
[----:B------:R-:W3:Y:S04]  /*f480*/  LDL R15, [R1+0x6c] ;  /* 0x00006c00010f7983 */ /* 0x000ee80000100800 */
[----:B------:R-:W4:Y:S04]  /*f490*/  LDL.LU R11, [R1+0x34] ;  /* 0x00003400010b7983 */ /* 0x000f280000300800 */
[----:B------:R-:W2:Y:S04]  /*f4a0*/  LDL.LU R12, [R1+0x38] ;  /* 0x00003800010c7983 */ /* 0x000ea80000300800 */
[----:B------:R-:W2:Y:S01]  /*f4b0*/  LDL.LU R14, [R1+0x30] ;  /* 0x00003000010e7983 */ /* 0x000ea20000300800 */
[----:B------:R-:W-:-:S03]  /*f4c0*/  IMAD.MOV.U32 R0, RZ, RZ, 0x1 ;  /* 0x00000001ff007424 */ /* 0x000fc600078e00ff */
[----:B------:R-:W3:Y:S02]  /*f4d0*/  LDL R13, [R1+0x74] ;  /* 0x00007400010d7983 */ /* 0x000ee40000100800 */
[----:B------:R-:W-:Y:S02]  /*f4e0*/  ISETP.NE.AND P1, PT, R0, c[0x0][0x4e8], PT ;  /* 0x00013a0000007a0c */ /* 0x000fe40003f25270 */
[----:B------:R1:W5:Y:S04]  /*f4f0*/  LDL.64 R44, [R1+0x8] ;  /* 0x00000800012c7983 */ /* 0x0003680000100a00 */
[----:B------:R1:W5:Y:S04]  /*f500*/  LDL R43, [R1+0x44] ;  /* 0x00004400012b7983 */ /* 0x0003680000100800 */
[----:B------:R1:W5:Y:S04]  /*f510*/  LDL R42, [R1+0x2c] ;  /* 0x00002c00012a7983 */ /* 0x0003680000100800 */
[----:B------:R-:W1:Y:S01]  /*f520*/  S2R R16, SR_TID.X ;  /* 0x0000000000107919 */ /* 0x000e620000002100 */
[----:B------:R-:W-:-:S02]  /*f530*/  ULDC UR5, c[0x0][0x4e8] ;  /* 0x00013a0000057ab9 */ /* 0x000fc40000000800 */
[----:B------:R-:W-:Y:S02]  /*f540*/  ULDC UR4, c[0x0][0x388] ;  /* 0x0000e20000047ab9 */ /* 0x000fe40000000800 */
[----:B------:R-:W-:Y:S01]  /*f550*/  UIMAD UR4, UR5, UR4, URZ ;  /* 0x00000004050472a4 */ /* 0x000fe2000f8e023f */
[----:B------:R-:W-:Y:S01]  /*f560*/  BSSY B0, `(.L_x_454) ;  /* 0x000005d000007945 */ /* 0x000fe20003800000 */
[----:B----4-:R-:W-:Y:S02]  /*f570*/  SHF.R.S32.HI R5, RZ, 0x1f, R11 ;  /* 0x0000001fff057819 */ /* 0x010fe4000001140b */
[----:B--2---:R-:W-:-:S03]  /*f580*/  IADD3 R4, R2, R14, RZ ;  /* 0x0000000e02047210 */ /* 0x004fc60007ffe0ff */
[----:B------:R-:W-:Y:S02]  /*f590*/  IMAD R6, R5, c[0x0][0x490], RZ ;  /* 0x0001240005067a24 */ /* 0x000fe400078e02ff */
[----:B------:R-:W-:-:S04]  /*f5a0*/  @P1 IMAD.HI.U32 R7, R4, c[0x0][0x4ec], RZ ;  /* 0x00013b0004071a27 */ /* 0x000fc800078e00ff */
[----:B------:R-:W-:-:S04]  /*f5b0*/  IMAD.WIDE.U32 R2, R11, c[0x0][0x490], RZ ;  /* 0x000124000b027a25 */ /* 0x000fc800078e00ff */
[----:B------:R-:W-:Y:S02]  /*f5c0*/  IMAD R6, R11, c[0x0][0x494], R6 ;  /* 0x000125000b067a24 */ /* 0x000fe400078e0206 */
[----:B------:R-:W-:Y:S01]  /*f5d0*/  IMAD.MOV.U32 R0, RZ, RZ, R4 ;  /* 0x000000ffff007224 */ /* 0x000fe200078e0004 */
[----:B------:R-:W-:Y:S02]  /*f5e0*/  @P1 SHF.R.U32.HI R0, RZ, c[0x0][0x4f0], R7 ;  /* 0x00013c00ff001a19 */ /* 0x000fe40000011607 */
[----:B------:R-:W-:Y:S02]  /*f5f0*/  IADD3 R3, R3, R6, RZ ;  /* 0x0000000603037210 */ /* 0x000fe40007ffe0ff */
[----:B------:R-:W-:Y:S01]  /*f600*/  SHF.R.S32.HI R10, RZ, 0x1f, R12 ;  /* 0x0000001fff0a7819 */ /* 0x000fe2000001140c */
[----:B------:R-:W-:Y:S02]  /*f610*/  IMAD.MOV R8, RZ, RZ, -R0 ;  /* 0x000000ffff087224 */ /* 0x000fe400078e0a00 */
[----:B------:R-:W-:-:S04]  /*f620*/  IMAD.WIDE.U32 R6, R12, c[0x0][0x498], R2 ;  /* 0x000126000c067a25 */ /* 0x000fc800078e0002 */
[----:B------:R-:W-:Y:S02]  /*f630*/  IMAD R9, R10, c[0x0][0x498], RZ ;  /* 0x000126000a097a24 */ /* 0x000fe400078e02ff */
[----:B------:R-:W-:Y:S01]  /*f640*/  IMAD R2, R8, c[0x0][0x4e8], R4 ;  /* 0x00013a0008027a24 */ /* 0x000fe200078e0204 */
[----:B------:R-:W-:Y:S01]  /*f650*/  SHF.R.S32.HI R8, RZ, 0x1f, R0 ;  /* 0x0000001fff087819 */ /* 0x000fe20000011400 */
[----:B------:R-:W-:Y:S01]  /*f660*/  IMAD R3, R12, c[0x0][0x49c], R9 ;  /* 0x000127000c037a24 */ /* 0x000fe200078e0209 */
[----:B------:R-:W-:Y:S02]  /*f670*/  IADD3 R4, P0, R0, R6, RZ ;  /* 0x0000000600047210 */ /* 0x000fe40007f1e0ff */
[----:B------:R-:W-:Y:S01]  /*f680*/  SHF.R.S32.HI R9, RZ, 0x1f, R2 ;  /* 0x0000001fff097819 */ /* 0x000fe20000011402 */
[----:B------:R-:W-:Y:S01]  /*f690*/  IMAD R0, R5, c[0x0][0x3e8], RZ ;  /* 0x0000fa0005007a24 */ /* 0x000fe200078e02ff */
[----:B------:R-:W-:Y:S02]  /*f6a0*/  IADD3.X R5, R8, R7, R3, P0, !PT ;  /* 0x0000000708057210 */ /* 0x000fe400007fe403 */
[----:B---3--:R-:W-:Y:S01]  /*f6b0*/  IADD3 R6, R15, R14, RZ ;  /* 0x0000000e0f067210 */ /* 0x008fe20007ffe0ff */
[----:B------:R-:W-:-:S02]  /*f6c0*/  IMAD R3, R9, c[0x0][0x488], RZ ;  /* 0x0001220009037a24 */ /* 0x000fc400078e02ff */
[C---:B------:R-:W-:Y:S02]  /*f6d0*/  IMAD R7, R11.reuse, c[0x0][0x3ec], R0 ;  /* 0x0000fb000b077a24 */ /* 0x040fe400078e0200 */
[----:B------:R-:W-:Y:S01]  /*f6e0*/  IMAD.WIDE.U32 R8, R11, c[0x0][0x3e8], RZ ;  /* 0x0000fa000b087a25 */ /* 0x000fe200078e00ff */
[----:B-1----:R-:W-:-:S03]  /*f6f0*/  SHF.R.S32.HI R15, RZ, 0x1f, R16 ;  /* 0x0000001fff0f7819 */ /* 0x002fc60000011410 */
[C---:B------:R-:W-:Y:S02]  /*f700*/  IMAD R11, R2.reuse, c[0x0][0x48c], R3 ;  /* 0x00012300020b7a24 */ /* 0x040fe400078e0203 */
[----:B------:R-:W-:Y:S01]  /*f710*/  IMAD.WIDE.U32 R4, R2, c[0x0][0x488], R4 ;  /* 0x0001220002047a25 */ /* 0x000fe200078e0004 */
[----:B------:R-:W-:-:S03]  /*f720*/  IADD3 R3, R9, R7, RZ ;  /* 0x0000000709037210 */ /* 0x000fc60007ffe0ff */
[----:B------:R-:W-:Y:S01]  /*f730*/  @P1 IMAD.HI.U32 R2, R6, c[0x0][0x4ec], RZ ;  /* 0x00013b0006021a27 */ /* 0x000fe200078e00ff */
[----:B------:R-:W-:Y:S02]  /*f740*/  LEA R9, P0, R4, c[0x0][0x450], 0x2 ;  /* 0x0001140004097a11 */ /* 0x000fe400078010ff */
[----:B------:R-:W-:Y:S01]  /*f750*/  LEA.HI R15, R15, R16, RZ, 0x5 ;  /* 0x000000100f0f7211 */ /* 0x000fe200078f28ff */
[----:B------:R-:W-:Y:S02]  /*f760*/  IMAD.IADD R5, R5, 0x1, R11 ;  /* 0x0000000105057824 */ /* 0x000fe400078e020b */
[----:B------:R-:W-:Y:S01]  /*f770*/  IMAD.MOV.U32 R0, RZ, RZ, R6 ;  /* 0x000000ffff007224 */ /* 0x000fe200078e0006 */
[----:B------:R-:W-:Y:S01]  /*f780*/  @P1 SHF.R.U32.HI R0, RZ, c[0x0][0x4f0], R2 ;  /* 0x00013c00ff001a19 */ /* 0x000fe20000011602 */
[----:B------:R-:W-:Y:S01]  /*f790*/  IMAD R10, R10, c[0x0][0x3f0], RZ ;  /* 0x0000fc000a0a7a24 */ /* 0x000fe200078e02ff */
[----:B------:R-:W-:Y:S02]  /*f7a0*/  MOV R2, R8 ;  /* 0x0000000800027202 */ /* 0x000fe40000000f00 */
[----:B------:R-:W-:-:S02]  /*f7b0*/  LEA.HI.X R4, R4, c[0x0][0x454], R5, 0x2, P0 ;  /* 0x0001150004047a11 */ /* 0x000fc400000f1405 */
[----:B------:R-:W-:Y:S01]  /*f7c0*/  LOP3.LUT R15, R15, 0xffffffe0, RZ, 0xc0, !PT ;  /* 0xffffffe00f0f7812 */ /* 0x000fe200078ec0ff */
[C---:B------:R-:W-:Y:S01]  /*f7d0*/  IMAD R5, R12.reuse, c[0x0][0x3f4], R10 ;  /* 0x0000fd000c057a24 */ /* 0x040fe200078e020a */
[----:B------:R-:W-:Y:S01]  /*f7e0*/  SHFL.IDX PT, R8, R9, 0x1, 0x1c1f ;  /* 0x003c1f0009087f89 */ /* 0x000fe200000e0000 */
[----:B------:R-:W-:Y:S01]  /*f7f0*/  IMAD.WIDE.U32 R2, R12, c[0x0][0x3f0], R2 ;  /* 0x0000fc000c027a25 */ /* 0x000fe200078e0002 */
[----:B------:R-:W-:Y:S02]  /*f800*/  IADD3 R15, -R15, R16, RZ ;  /* 0x000000100f0f7210 */ /* 0x000fe40007ffe1ff */
[----:B------:R-:W-:Y:S01]  /*f810*/  SHFL.IDX PT, R10, R9, RZ, 0x1c1f ;  /* 0x001c1fff090a7589 */ /* 0x000fe200000e0000 */
[----:B------:R-:W-:-:S03]  /*f820*/  IMAD.MOV R7, RZ, RZ, -R0 ;  /* 0x000000ffff077224 */ /* 0x000fc600078e0a00 */
[----:B------:R-:W1:Y:S01]  /*f830*/  SHFL.IDX PT, R11, R4, RZ, 0x1c1f ;  /* 0x001c1fff040b7589 */ /* 0x000e6200000e0000 */
[----:B------:R-:W-:-:S03]  /*f840*/  IMAD.IADD R3, R3, 0x1, R5 ;  /* 0x0000000103037824 */ /* 0x000fc600078e0205 */
[----:B------:R2:W3:Y:S01]  /*f850*/  SHFL.IDX PT, R9, R4, 0x1, 0x1c1f ;  /* 0x003c1f0004097f89 */ /* 0x0004e200000e0000 */
[----:B------:R-:W-:Y:S02]  /*f860*/  LOP3.LUT P0, RZ, R15, 0x3, RZ, 0xc0, !PT ;  /* 0x000000030fff7812 */ /* 0x000fe4000780c0ff */
[----:B------:R-:W-:Y:S01]  /*f870*/  IADD3 R5, R13, R14, RZ ;  /* 0x0000000e0d057210 */ /* 0x000fe20007ffe0ff */
[----:B------:R-:W4:Y:S01]  /*f880*/  S2R R15, SR_TID.X ;  /* 0x00000000000f7919 */ /* 0x000f220000002100 */
[----:B------:R-:W-:Y:S02]  /*f890*/  SHF.R.S32.HI R12, RZ, 0x1f, R0 ;  /* 0x0000001fff0c7819 */ /* 0x000fe40000011400 */
[----:B------:R-:W-:Y:S01]  /*f8a0*/  ISETP.GE.OR P1, PT, R5, UR4, P0 ;  /* 0x0000000405007c0c */ /* 0x000fe20008726670 */
[----:B------:R-:W-:-:S04]  /*f8b0*/  IMAD.WIDE.U32 R2, R0, c[0x0][0x3e0], R2 ;  /* 0x0000f80000027a25 */ /* 0x000fc800078e0002 */
[----:B--2---:R-:W-:Y:S01]  /*f8c0*/  IMAD R4, R7, c[0x0][0x4e8], R6 ;  /* 0x00013a0007047a24 */ /* 0x004fe200078e0206 */
[----:B------:R-:W-:-:S04]  /*f8d0*/  IADD3 R7, R5, 0x8, RZ ;  /* 0x0000000805077810 */ /* 0x000fc80007ffe0ff */
[----:B------:R-:W-:Y:S01]  /*f8e0*/  ISETP.GE.OR P0, PT, R7, UR4, P0 ;  /* 0x0000000407007c0c */ /* 0x000fe20008706670 */
[----:B------:R-:W-:Y:S02]  /*f8f0*/  IMAD R6, R12, c[0x0][0x3e0], RZ ;  /* 0x0000f8000c067a24 */ /* 0x000fe400078e02ff */
[----:B-1----:R1:W-:Y:S02]  /*f900*/  @!P1 ST.E [R10.64], R34 ;  /* 0x000000220a009985 */ /* 0x0023e4000c101906 */
[----:B------:R-:W-:Y:S01]  /*f910*/  IMAD R5, R0, c[0x0][0x3e4], R6 ;  /* 0x0000f90000057a24 */ /* 0x000fe200078e0206 */
[----:B------:R-:W-:-:S03]  /*f920*/  SHF.R.S32.HI R0, RZ, 0x1f, R4 ;  /* 0x0000001fff007819 */ /* 0x000fc60000011404 */
[----:B------:R-:W-:Y:S02]  /*f930*/  IMAD.IADD R3, R3, 0x1, R5 ;  /* 0x0000000103037824 */ /* 0x000fe400078e0205 */
[----:B------:R-:W-:Y:S02]  /*f940*/  IMAD R0, R0, c[0x0][0x3d8], RZ ;  /* 0x0000f60000007a24 */ /* 0x000fe400078e02ff */
[----:B---3--:R1:W-:Y:S01]  /*f950*/  @!P0 ST.E [R8.64], R33 ;  /* 0x0000002108008985 */ /* 0x0083e2000c101906 */
[----:B----4-:R-:W-:-:S03]  /*f960*/  SHF.R.S32.HI R13, RZ, 0x1f, R15 ;  /* 0x0000001fff0d7819 */ /* 0x010fc6000001140f */
[----:B------:R1:W2:Y:S04]  /*f970*/  LDS.128 R20, [R228+0x1080] ;  /* 0x00108000e4147984 */ /* 0x0002a80000000c00 */
[----:B------:R1:W3:Y:S04]  /*f980*/  LDS.128 R28, [R228+0x2080] ;  /* 0x00208000e41c7984 */ /* 0x0002e80000000c00 */
[----:B------:R1:W4:Y:S04]  /*f990*/  LDS.128 R32, [R228+0x3080] ;  /* 0x00308000e4207984 */ /* 0x0003280000000c00 */
[----:B------:R1:W1:Y:S04]  /*f9a0*/  LDS.128 R16, [R228+0x5080] ;  /* 0x00508000e4107984 */ /* 0x0002680000000c00 */
[----:B------:R1:W1:Y:S04]  /*f9b0*/  LDS.128 R24, [R228+0x6080] ;  /* 0x00608000e4187984 */ /* 0x0002680000000c00 */
[----:B------:R1:W1:Y:S01]  /*f9c0*/  LDS.128 R36, [R228+0x7080] ;  /* 0x00708000e4247984 */ /* 0x0002620000000c00 */
[----:B------:R-:W-:-:S02]  /*f9d0*/  IMAD R0, R4, c[0x0][0x3dc], R0 ;  /* 0x0000f70004007a24 */ /* 0x000fc400078e0200 */
[----:B------:R-:W-:Y:S01]  /*f9e0*/  IMAD.WIDE.U32 R2, R4, c[0x0][0x3d8], R2 ;  /* 0x0000f60004027a25 */ /* 0x000fe200078e0002 */
[----:B------:R-:W-:-:S04]  /*f9f0*/  LEA.HI R13, R13, R15, RZ, 0x3 ;  /* 0x0000000f0d0d7211 */ /* 0x000fc800078f18ff */
[----:B------:R-:W-:Y:S02]  /*fa00*/  IADD3 R0, R3, R0, RZ ;  /* 0x0000000003007210 */ /* 0x000fe40007ffe0ff */
[C---:B------:R-:W-:Y:S02]  /*fa10*/  LEA R3, P0, R2.reuse, c[0x0][0x380], 0x1 ;  /* 0x0000e00002037a11 */ /* 0x040fe400078008ff */
[----:B------:R-:W-:Y:S02]  /*fa20*/  SHF.R.S32.HI R13, RZ, 0x3, R13 ;  /* 0x00000003ff0d7819 */ /* 0x000fe4000001140d */
[----:B------:R-:W-:-:S03]  /*fa30*/  LEA.HI.X R2, R2, c[0x0][0x384], R0, 0x1, P0 ;  /* 0x0000e10002027a11 */ /* 0x000fc600000f0c00 */
[----:B------:R-:W-:-:S05]  /*fa40*/  IMAD.IADD R0, R13, 0x1, R14 ;  /* 0x000000010d007824 */ /* 0x000fca00078e020e */
[----:B------:R-:W-:Y:S01]  /*fa50*/  ISETP.GE.AND P0, PT, R0, UR4, PT ;  /* 0x0000000400007c0c */ /* 0x000fe2000bf06270 */
[----:B------:R1:W1:Y:S04]  /*fa60*/  SHFL.IDX PT, R4, R3, RZ, 0x181f ;  /* 0x00181fff03047589 */ /* 0x00026800000e0000 */
[----:B------:R1:W1:Y:S08]  /*fa70*/  SHFL.IDX PT, R5, R2, RZ, 0x181f ;  /* 0x00181fff02057589 */ /* 0x00027000000e0000 */
[----:B------:R-:W-:Y:S05]  /*fa80*/  @P0 BRA `(.L_x_455) ;  /* 0x000000a000000947 */ /* 0x000fea0003800000 */
[----:B--234-:R-:W2:Y:S01]  /*fa90*/  LDS.128 R12, [R228+0x80] ;  /* 0x00008000e40c7984 */ /* 0x01cea20000000c00 */
[----:B-----5:R-:W-:-:S02]  /*faa0*/  ISETP.GE.AND P3, PT, R44, c[0x0][0x3c8], PT ;  /* 0x0000f2002c007a0c */ /* 0x020fc40003f66270 */
[----:B------:R-:W-:Y:S01]  /*fab0*/  ISETP.GE.AND P2, PT, R42, c[0x0][0x3c8], PT ;  /* 0x0000f2002a007a0c */ /* 0x000fe20003f46270 */
[----:B-1----:R-:W1:Y:S10]  /*fac0*/  LDS.128 R8, [R228+0x4080] ;  /* 0x00408000e4087984 */ /* 0x002e740000000c00 */
[----:B------:R-:W-:-:S02]  /*fad0*/  @!P3 LEA R6, P1, R44, R4, 0x1 ;  /* 0x000000042c06b211 */ /* 0x000fc400078208ff */
[----:B------:R-:W-:Y:S02]  /*fae0*/  @!P2 LEA R4, P0, R42, R4, 0x1 ;  /* 0x000000042a04a211 */ /* 0x000fe400078008ff */
[-C--:B------:R-:W-:Y:S02]  /*faf0*/  @!P3 LEA.HI.X R7, R44, R5.reuse, R45, 0x1, P1 ;  /* 0x000000052c07b211 */ /* 0x080fe400008f0c2d */
[----:B------:R-:W-:-:S03]  /*fb00*/  @!P2 LEA.HI.X R5, R42, R5, R43, 0x1, P0 ;  /* 0x000000052a05a211 */ /* 0x000fc600000f0c2b */
[----:B--2---:R2:W-:Y:S04]  /*fb10*/  @!P3 ST.E.128 [R6.64], R12 ;  /* 0x0000000c0600b985 */ /* 0x0045e8000c101d06 */
[----:B-1----:R2:W-:Y:S02]  /*fb20*/  @!P2 ST.E.128 [R4.64], R8 ;  /* 0x000000080400a985 */ /* 0x0025e4000c101d06 */
.L_x_455:
[----:B--234-:R-:W-:Y:S05]  /*fb30*/  BSYNC B0 ;  /* 0x0000000000007941 */ /* 0x01cfea0003800000 */
.L_x_454:
[----:B------:R-:W-:Y:S01]  /*fb40*/  IADD3 R6, R0, 0x20, RZ ;  /* 0x0000002000067810 */ /* 0x000fe20007ffe0ff */
[----:B-1----:R1:W2:Y:S01]  /*fb50*/  SHFL.IDX PT, R5, R2, 0x1, 0x181f ;  /* 0x00381f0002057f89 */ /* 0x0022a200000e0000 */
[----:B------:R-:W-:Y:S02]  /*fb60*/  BSSY B0, `(.L_x_456) ;  /* 0x000000c000007945 */ /* 0x000fe40003800000 */
[----:B------:R-:W-:Y:S01]  /*fb70*/  ISETP.GE.AND P0, PT, R6, UR4, PT ;  /* 0x0000000406007c0c */ /* 0x000fe2000bf06270 */
[----:B------:R1:W3:-:S12]  /*fb80*/  SHFL.IDX PT, R4, R3, 0x1, 0x181f ;  /* 0x00381f0003047f89 */ /* 0x0002d800000e0000 */
[----:B------:R-:W-:Y:S05]  /*fb90*/  @P0 BRA `(.L_x_457) ;  /* 0x0000008000000947 */ /* 0x000fea0003800000 */
[----:B-----5:R-:W-:Y:S02]  /*fba0*/  ISETP.GE.AND P1, PT, R44, c[0x0][0x3c8], PT ;  /* 0x0000f2002c007a0c */ /* 0x020fe40003f26270 */
[----:B------:R-:W-:-:S11]  /*fbb0*/  ISETP.GE.AND P0, PT, R42, c[0x0][0x3c8], PT ;  /* 0x0000f2002a007a0c */ /* 0x000fd60003f06270 */
[-C--:B---3--:R-:W-:Y:S02]  /*fbc0*/  @!P1 LEA R6, P3, R44, R4.reuse, 0x1 ;  /* 0x000000042c069211 */ /* 0x088fe400078608ff */
[----:B------:R-:W-:Y:S02]  /*fbd0*/  @!P0 LEA R4, P2, R42, R4, 0x1 ;  /* 0x000000042a048211 */ /* 0x000fe400078408ff */
[-C--:B--2---:R-:W-:Y:S02]  /*fbe0*/  @!P1 LEA.HI.X R7, R44, R5.reuse, R45, 0x1, P3 ;  /* 0x000000052c079211 */ /* 0x084fe400018f0c2d */
[----:B------:R-:W-:-:S03]  /*fbf0*/  @!P0 LEA.HI.X R5, R42, R5, R43, 0x1, P2 ;  /* 0x000000052a058211 */ /* 0x000fc600010f0c2b */
[----:B------:R2:W-:Y:S04]  /*fc00*/  @!P1 ST.E.128 [R6.64], R20 ;  /* 0x0000001406009985 */ /* 0x0005e8000c101d06 */
[----:B------:R2:W-:Y:S02]  /*fc10*/  @!P0 ST.E.128 [R4.64], R16 ;  /* 0x0000001004008985 */ /* 0x0005e4000c101d06 */
.L_x_457:
[----:B------:R-:W-:Y:S05]  /*fc20*/  BSYNC B0 ;  /* 0x0000000000007941 */ /* 0x000fea0003800000 */
.L_x_456:
[----:B--2---:R-:W-:Y:S01]  /*fc30*/  IADD3 R6, R0, 0x40, RZ ;  /* 0x0000004000067810 */ /* 0x004fe20007ffe0ff */
[----:B------:R2:W4:Y:S01]  /*fc40*/  SHFL.IDX PT, R5, R2, 0x2, 0x181f ;  /* 0x00581f0002057f89 */ /* 0x00052200000e0000 */
[----:B------:R-:W-:Y:S02]  /*fc50*/  BSSY B0, `(.L_x_458) ;  /* 0x000000c000007945 */ /* 0x000fe40003800000 */
[----:B------:R-:W-:Y:S01]  /*fc60*/  ISETP.GE.AND P0, PT, R6, UR4, PT ;  /* 0x0000000406007c0c */ /* 0x000fe2000bf06270 */
[----:B---3--:R2:W3:-:S12]  /*fc70*/  SHFL.IDX PT, R4, R3, 0x2, 0x181f ;  /* 0x00581f0003047f89 */ /* 0x0084d800000e0000 */
[----:B------:R-:W-:Y:S05]  /*fc80*/  @P0 BRA `(.L_x_459) ;  /* 0x0000008000000947 */ /* 0x000fea0003800000 */
[----:B-----5:R-:W-:Y:S02]  /*fc90*/  ISETP.GE.AND P1, PT, R44, c[0x0][0x3c8], PT ;  /* 0x0000f2002c007a0c */ /* 0x020fe40003f26270 */
[----:B------:R-:W-:-:S11]  /*fca0*/  ISETP.GE.AND P0, PT, R42, c[0x0][0x3c8], PT ;  /* 0x0000f2002a007a0c */ /* 0x000fd60003f06270 */
[-C--:B---3--:R-:W-:Y:S02]  /*fcb0*/  @!P1 LEA R6, P3, R44, R4.reuse, 0x1 ;  /* 0x000000042c069211 */ /* 0x088fe400078608ff */
[----:B------:R-:W-:Y:S02]  /*fcc0*/  @!P0 LEA R4, P2, R42, R4, 0x1 ;  /* 0x000000042a048211 */ /* 0x000fe400078408ff */
[-C--:B----4-:R-:W-:Y:S02]  /*fcd0*/  @!P1 LEA.HI.X R7, R44, R5.reuse, R45, 0x1, P3 ;  /* 0x000000052c079211 */ /* 0x090fe400018f0c2d */
[----:B------:R-:W-:-:S03]  /*fce0*/  @!P0 LEA.HI.X R5, R42, R5, R43, 0x1, P2 ;  /* 0x000000052a058211 */ /* 0x000fc600010f0c2b */
[----:B------:R3:W-:Y:S04]  /*fcf0*/  @!P1 ST.E.128 [R6.64], R28 ;  /* 0x0000001c06009985 */ /* 0x0007e8000c101d06 */
[----:B------:R3:W-:Y:S02]  /*fd00*/  @!P0 ST.E.128 [R4.64], R24 ;  /* 0x0000001804008985 */ /* 0x0007e4000c101d06 */
.L_x_459:
[----:B------:R-:W-:Y:S05]  /*fd10*/  BSYNC B0 ;  /* 0x0000000000007941 */ /* 0x000fea0003800000 */
.L_x_458:
[----:B------:R-:W-:Y:S01]  /*fd20*/  IADD3 R0, R0, 0x60, RZ ;  /* 0x0000006000007810 */ /* 0x000fe20007ffe0ff */
[----:B---34-:R3:W4:Y:S03]  /*fd30*/  SHFL.IDX PT, R5, R2, 0x3, 0x181f ;  /* 0x00781f0002057f89 */ /* 0x01872600000e0000 */
[----:B------:R-:W-:Y:S01]  /*fd40*/  ISETP.GE.AND P0, PT, R0, UR4, PT ;  /* 0x0000000400007c0c */ /* 0x000fe2000bf06270 */
[----:B------:R3:W1:-:S12]  /*fd50*/  SHFL.IDX PT, R4, R3, 0x3, 0x181f ;  /* 0x00781f0003047f89 */ /* 0x00065800000e0000 */
[----:B------:R-:W-:Y:S05]  /*fd60*/  @P0 BRA `(.L_x_460) ;  /* 0x00000a1000000947 */ /* 0x000fea0003800000 */
[----:B-----5:R-:W-:-:S13]  /*fd70*/  ISETP.GE.AND P0, PT, R44, c[0x0][0x3c8], PT ;  /* 0x0000f2002c007a0c */ /* 0x020fda0003f06270 */
[----:B-123--:R-:W-:-:S04]  /*fd80*/  @!P0 LEA R2, P1, R44, R4, 0x1 ;  /* 0x000000042c028211 */ /* 0x00efc800078208ff */
[----:B----4-:R-:W-:-:S05]  /*fd90*/  @!P0 LEA.HI.X R3, R44, R5, R45, 0x1, P1 ;  /* 0x000000052c038211 */ /* 0x010fca00008f0c2d */
[----:B------:R1:W-:Y:S01]  /*fda0*/  @!P0 ST.E.128 [R2.64], R32 ;  /* 0x0000002002008985 */ /* 0x0003e2000c101d06 */
[----:B------:R-:W-:-:S13]  /*fdb0*/  ISETP.GE.AND P0, PT, R42, c[0x0][0x3c8], PT ;  /* 0x0000f2002a007a0c */ /* 0x000fda0003f06270 */
[----:B------:R-:W-:Y:S05]  /*fdc0*/  @P0 BRA `(.L_x_460) ;  /* 0x000009b000000947 */ /* 0x000fea0003800000 */
[----:B-1----:R-:W-:-:S04]  /*fdd0*/  LEA R2, P0, R42, R4, 0x1 ;  /* 0x000000042a027211 */ /* 0x002fc800078008ff */
[----:B------:R-:W-:-:S05]  /*fde0*/  LEA.HI.X R3, R42, R5, R43, 0x1, P0 ;  /* 0x000000052a037211 */ /* 0x000fca00000f0c2b */
[----:B------:R1:W-:Y:S01]  /*fdf0*/  ST.E.128 [R2.64], R36 ;  /* 0x0000002402007985 */ /* 0x0003e2000c101d06 */
[----:B------:R-:W-:Y:S05]  /*fe00*/  BRA `(.L_x_460) ;  /* 0x0000097000007947 */ /* 0x000fea0003800000 */
.L_x_452:
[----:B------:R-:W2:Y:S04]  /*fe10*/  LDL R0, [R1+0x30] ;  /* 0x0000300001007983 */ /* 0x000ea80000100800 */
[----:B------:R-:W3:Y:S04]  /*fe20*/  LDL R14, [R1+0x34] ;  /* 0x00003400010e7983 */ /* 0x000ee80000100800 */
[----:B------:R-:W4:Y:S01]  /*fe30*/  LDL R13, [R1+0x38] ;  /* 0x00003800010d7983 */ /* 0x000f220000100800 */
[----:B------:R-:W-:Y:S03]  /*fe40*/  BSSY B0, `(.L_x_461) ;  /* 0x0000025000007945 */ /* 0x000fe60003800000 */
[----:B------:R-:W1:Y:S02]  /*fe50*/  S2R R12, SR_TID.X ;  /* 0x00000000000c7919 */ /* 0x000e640000002100 */
[----:B-1----:R-:W-:Y:S01]  /*fe60*/  ISETP.GE.AND P0, PT, R12, 0x80, PT ;  /* 0x000000800c00780c */ /* 0x002fe20003f06270 */
[----:B--2---:R-:W-:Y:S01]  /*fe70*/  IMAD.MOV.U32 R11, RZ, RZ, R0 ;  /* 0x000000ffff0b7224 */ /* 0x004fe200078e0000 */
[----:B---3--:R-:W-:-:S02]  /*fe80*/  SHF.R.S32.HI R7, RZ, 0x1f, R14 ;  /* 0x0000001fff077819 */ /* 0x008fc4000001140e */
[----:B----4-:R-:W-:-:S09]  /*fe90*/  SHF.R.S32.HI R8, RZ, 0x1f, R13 ;  /* 0x0000001fff087819 */ /* 0x010fd2000001140d */
[----:B------:R-:W-:Y:S05]  /*fea0*/  @P0 BRA `(.L_x_462) ;  /* 0x000001e000000947 */ /* 0x000fea0003800000 */
[----:B------:R-:W-:Y:S02]  /*feb0*/  MOV R2, c[0x0][0x4e8] ;  /* 0x00013a0000027a02 */ /* 0x000fe40000000f00 */
[----:B------:R-:W-:-:S03]  /*fec0*/  IADD3 R6, R11, R12, RZ ;  /* 0x0000000c0b067210 */ /* 0x000fc60007ffe0ff */
[----:B------:R-:W-:-:S05]  /*fed0*/  IMAD R0, R2, c[0x0][0x388], RZ ;  /* 0x0000e20002007a24 */ /* 0x000fca00078e02ff */
[----:B------:R-:W-:-:S13]  /*fee0*/  ISETP.GE.AND P0, PT, R6, R0, PT ;  /* 0x000000000600720c */ /* 0x000fda0003f06270 */
[----:B------:R-:W-:Y:S05]  /*fef0*/  @P0 BRA `(.L_x_462) ;  /* 0x0000019000000947 */ /* 0x000fea0003800000 */
[----:B------:R-:W-:Y:S01]  /*ff00*/  ISETP.NE.AND P0, PT, R2, 0x1, PT ;  /* 0x000000010200780c */ /* 0x000fe20003f05270 */
[----:B------:R-:W-:Y:S01]  /*ff10*/  IMAD R4, R7, c[0x0][0x490], RZ ;  /* 0x0001240007047a24 */ /* 0x000fe200078e02ff */
[----:B------:R-:W-:Y:S01]  /*ff20*/  MOV R0, R6 ;  /* 0x0000000600007202 */ /* 0x000fe20000000f00 */
[----:B------:R-:W-:-:S04]  /*ff30*/  IMAD.WIDE.U32 R2, R14, c[0x0][0x490], RZ ;  /* 0x000124000e027a25 */ /* 0x000fc800078e00ff */
[----:B------:R-:W-:Y:S02]  /*ff40*/  IMAD R4, R14, c[0x0][0x494], R4 ;  /* 0x000125000e047a24 */ /* 0x000fe400078e0204 */
[----:B------:R-:W-:-:S03]  /*ff50*/  IMAD R10, R8, c[0x0][0x498], RZ ;  /* 0x00012600080a7a24 */ /* 0x000fc600078e02ff */
[----:B------:R-:W-:Y:S01]  /*ff60*/  IADD3 R3, R3, R4, RZ ;  /* 0x0000000403037210 */ /* 0x000fe20007ffe0ff */
[----:B------:R-:W-:-:S05]  /*ff70*/  @P0 IMAD.HI.U32 R5, R6, c[0x0][0x4ec], RZ ;  /* 0x00013b0006050a27 */ /* 0x000fca00078e00ff */
[----:B------:R-:W-:Y:S01]  /*ff80*/  @P0 SHF.R.U32.HI R0, RZ, c[0x0][0x4f0], R5 ;  /* 0x00013c00ff000a19 */ /* 0x000fe20000011605 */
[----:B------:R-:W-:-:S03]  /*ff90*/  IMAD.WIDE.U32 R4, R13, c[0x0][0x498], R2 ;  /* 0x000126000d047a25 */ /* 0x000fc600078e0002 */
[C---:B------:R-:W-:Y:S01]  /*ffa0*/  IADD3 R9, -R0.reuse, RZ, RZ ;  /* 0x000000ff00097210 */ /* 0x040fe20007ffe1ff */
[----:B------:R-:W-:Y:S01]  /*ffb0*/  IMAD R3, R13, c[0x0][0x49c], R10 ;  /* 0x000127000d037a24 */ /* 0x000fe200078e020a */
[----:B------:R-:W-:-:S03]  /*ffc0*/  IADD3 R4, P0, R0, R4, RZ ;  /* 0x0000000400047210 */ /* 0x000fc60007f1e0ff */
[----:B------:R-:W-:Y:S01]  /*ffd0*/  IMAD R2, R9, c[0x0][0x4e8], R6 ;  /* 0x00013a0009027a24 */ /* 0x000fe200078e0206 */
[----:B------:R-:W-:-:S04]  /*ffe0*/  SHF.R.S32.HI R6, RZ, 0x1f, R0 ;  /* 0x0000001fff067819 */ /* 0x000fc80000011400 */
[----:B------:R-:W-:Y:S02]  /*fff0*/  SHF.R.S32.HI R0, RZ, 0x1f, R2 ;  /* 0x0000001fff007819 */ /* 0x000fe40000011402 */
[----:B------:R-:W-:-:S03]  /*10000*/  IADD3.X R5, R6, R5, R3, P0, !PT ;  /* 0x0000000506057210 */ /* 0x000fc600007fe403 */
[----:B------:R-:W-:-:S04]  /*10010*/  IMAD R0, R0, c[0x0][0x488], RZ ;  /* 0x0001220000007a24 */ /* 0x000fc800078e02ff */
[C---:B------:R-:W-:Y:S02]  /*10020*/  IMAD R0, R2.reuse, c[0x0][0x48c], R0 ;  /* 0x0001230002007a24 */ /* 0x040fe400078e0200 */
[----:B------:R-:W-:-:S05]  /*10030*/  IMAD.WIDE.U32 R2, R2, c[0x0][0x488], R4 ;  /* 0x0001220002027a25 */ /* 0x000fca00078e0004 */
[----:B------:R-:W-:Y:S02]  /*10040*/  IADD3 R0, R3, R0, RZ ;  /* 0x0000000003007210 */ /* 0x000fe40007ffe0ff */
[----:B------:R-:W-:-:S04]  /*10050*/  LEA R4, P0, R2, c[0x0][0x450], 0x2 ;  /* 0x0001140002047a11 */ /* 0x000fc800078010ff */
[----:B------:R-:W-:Y:S02]  /*10060*/  LEA.HI.X R5, R2, c[0x0][0x454], R0, 0x2, P0 ;  /* 0x0001150002057a11 */ /* 0x000fe400000f1400 */
[----:B------:R-:W-:-:S05]  /*10070*/  MOV R0, 0xff800000 ;  /* 0xff80000000007802 */ /* 0x000fca0000000f00 */
[----:B------:R1:W-:Y:S02]  /*10080*/  STG.E [R4.64], R0 ;  /* 0x0000000004007986 */ /* 0x0003e4000c101906 */
.L_x_462:
[----:B------:R-:W-:Y:S05]  /*10090*/  BSYNC B0 ;  /* 0x0000000000007941 */ /* 0x000fea0003800000 */
.L_x_461:
[----:B------:R-:W2:Y:S01]  /*100a0*/  LDL R2, [R1+0x6c] ;  /* 0x00006c0001027983 */ /* 0x000ea20000100800 */
[----:B-1----:R-:W-:Y:S01]  /*100b0*/  MOV R0, c[0x0][0x4e8] ;  /* 0x00013a0000007a02 */ /* 0x002fe20000000f00 */
[----:B------:R-:W-:Y:S01]  /*100c0*/  IMAD R7, R7, c[0x0][0x3e8], RZ ;  /* 0x0000fa0007077a24 */ /* 0x000fe200078e02ff */
[----:B------:R-:W-:Y:S01]  /*100d0*/  SHF.R.S32.HI R9, RZ, 0x1f, R12 ;  /* 0x0000001fff097819 */ /* 0x000fe2000001140c */
[----:B------:R-:W-:Y:S01]  /*100e0*/  IMAD R5, R8, c[0x0][0x3f0], RZ ;  /* 0x0000fc0008057a24 */ /* 0x000fe200078e02ff */
[----:B------:R-:W-:Y:S01]  /*100f0*/  ISETP.NE.AND P0, PT, R0, 0x1, PT ;  /* 0x000000010000780c */ /* 0x000fe20003f05270 */
[----:B------:R-:W-:Y:S01]  /*10100*/  IMAD R7, R14, c[0x0][0x3ec], R7 ;  /* 0x0000fb000e077a24 */ /* 0x000fe200078e0207 */
[----:B------:R-:W-:-:S04]  /*10110*/  LEA.HI R9, R9, R12, RZ, 0x3 ;  /* 0x0000000c09097211 */ /* 0x000fc800078f18ff */
[----:B------:R-:W-:Y:S02]  /*10120*/  SHF.R.S32.HI R9, RZ, 0x3, R9 ;  /* 0x00000003ff097819 */ /* 0x000fe40000011409 */
[----:B--2---:R-:W-:Y:S01]  /*10130*/  IADD3 R4, R2, R11, RZ ;  /* 0x0000000b02047210 */ /* 0x004fe20007ffe0ff */
[----:B------:R-:W-:-:S03]  /*10140*/  IMAD.WIDE.U32 R2, R14, c[0x0][0x3e8], RZ ;  /* 0x0000fa000e027a25 */ /* 0x000fc600078e00ff */
[----:B------:R-:W-:Y:S01]  /*10150*/  MOV R0, R4 ;  /* 0x0000000400007202 */ /* 0x000fe20000000f00 */
[----:B------:R-:W-:-:S04]  /*10160*/  @P0 IMAD.HI.U32 R6, R4, c[0x0][0x4ec], RZ ;  /* 0x00013b0004060a27 */ /* 0x000fc800078e00ff */
[----:B------:R-:W-:Y:S01]  /*10170*/  IMAD.IADD R3, R3, 0x1, R7 ;  /* 0x0000000103037824 */ /* 0x000fe200078e0207 */
[----:B------:R-:W-:Y:S01]  /*10180*/  @P0 SHF.R.U32.HI R0, RZ, c[0x0][0x4f0], R6 ;  /* 0x00013c00ff000a19 */ /* 0x000fe20000011606 */
[C---:B------:R-:W-:Y:S02]  /*10190*/  IMAD R7, R13.reuse, c[0x0][0x3f4], R5 ;  /* 0x0000fd000d077a24 */ /* 0x040fe400078e0205 */
[----:B------:R-:W-:Y:S01]  /*101a0*/  IMAD.WIDE.U32 R2, R13, c[0x0][0x3f0], R2 ;  /* 0x0000fc000d027a25 */ /* 0x000fe200078e0002 */
[----:B------:R-:W-:Y:S02]  /*101b0*/  SHF.R.S32.HI R5, RZ, 0x1f, R0 ;  /* 0x0000001fff057819 */ /* 0x000fe40000011400 */
[----:B------:R-:W-:Y:S02]  /*101c0*/  IADD3 R6, -R0, RZ, RZ ;  /* 0x000000ff00067210 */ /* 0x000fe40007ffe1ff */
[----:B------:R-:W-:Y:S01]  /*101d0*/  IADD3 R3, R3, R7, RZ ;  /* 0x0000000703037210 */ /* 0x000fe20007ffe0ff */
[----:B------:R-:W-:-:S02]  /*101e0*/  IMAD R5, R5, c[0x0][0x3e0], RZ ;  /* 0x0000f80005057a24 */ /* 0x000fc400078e02ff */
[----:B------:R-:W-:Y:S02]  /*101f0*/  IMAD R6, R6, c[0x0][0x4e8], R4 ;  /* 0x00013a0006067a24 */ /* 0x000fe400078e0204 */
[C---:B------:R-:W-:Y:S02]  /*10200*/  IMAD R4, R0.reuse, c[0x0][0x3e4], R5 ;  /* 0x0000f90000047a24 */ /* 0x040fe400078e0205 */
[----:B------:R-:W-:Y:S01]  /*10210*/  IMAD.WIDE.U32 R2, R0, c[0x0][0x3e0], R2 ;  /* 0x0000f80000027a25 */ /* 0x000fe200078e0002 */
[----:B------:R-:W-:-:S03]  /*10220*/  SHF.R.S32.HI R0, RZ, 0x1f, R6 ;  /* 0x0000001fff007819 */ /* 0x000fc60000011406 */
[----:B------:R-:W-:Y:S02]  /*10230*/  IMAD.IADD R3, R3, 0x1, R4 ;  /* 0x0000000103037824 */ /* 0x000fe400078e0204 */
[----:B------:R-:W-:Y:S02]  /*10240*/  IMAD R0, R0, c[0x0][0x3d8], RZ ;  /* 0x0000f60000007a24 */ /* 0x000fe400078e02ff */
[----:B------:R-:W-:-:S04]  /*10250*/  IMAD.WIDE.U32 R4, R6, c[0x0][0x3d8], R2 ;  /* 0x0000f60006047a25 */ /* 0x000fc800078e0002 */
[----:B------:R-:W-:Y:S01]  /*10260*/  IMAD R6, R6, c[0x0][0x3dc], R0 ;  /* 0x0000f70006067a24 */ /* 0x000fe200078e0200 */
[----:B------:R-:W-:Y:S02]  /*10270*/  LEA R3, P0, R4, c[0x0][0x380], 0x1 ;  /* 0x0000e00004037a11 */ /* 0x000fe400078008ff */
[----:B------:R-:W-:Y:S02]  /*10280*/  IADD3 R0, R9, R11, RZ ;  /* 0x0000000b09007210 */ /* 0x000fe40007ffe0ff */
[----:B------:R-:W-:-:S04]  /*10290*/  IADD3 R2, R5, R6, RZ ;  /* 0x0000000605027210 */ /* 0x000fc80007ffe0ff */
[----:B------:R-:W-:Y:S01]  /*102a0*/  LEA.HI.X R2, R4, c[0x0][0x384], R2, 0x1, P0 ;  /* 0x0000e10004027a11 */ /* 0x000fe200000f0c02 */
[----:B------:R-:W-:Y:S05]  /*102b0*/  BRA.DIV ~URZ, `(.L_x_463) ;  /* 0x000007727f007947 */ /* 0x000fea000b800000 */
[----:B------:R1:W2:Y:S02]  /*102c0*/  SHFL.IDX PT, R5, R2, RZ, 0x181f ;  /* 0x00181fff02057589 */ /* 0x0002a400000e0000 */
.L_x_481:
[----:B------:R-:W-:Y:S05]  /*102d0*/  BRA.DIV ~URZ, `(.L_x_464) ;  /* 0x000007c27f007947 */ /* 0x000fea000b800000 */
[----:B------:R3:W4:Y:S02]  /*102e0*/  SHFL.IDX PT, R4, R3, RZ, 0x181f ;  /* 0x00181fff03047589 */ /* 0x00072400000e0000 */
.L_x_482:
[----:B------:R-:W-:Y:S01]  /*102f0*/  MOV R10, c[0x0][0x4e8] ;  /* 0x00013a00000a7a02 */ /* 0x000fe20000000f00 */
[----:B------:R-:W-:Y:S04]  /*10300*/  BSSY B0, `(.L_x_465) ;  /* 0x000000f000007945 */ /* 0x000fe80003800000 */
[----:B------:R-:W-:-:S05]  /*10310*/  IMAD R10, R10, c[0x0][0x388], RZ ;  /* 0x0000e2000a0a7a24 */ /* 0x000fca00078e02ff */
[----:B------:R-:W-:-:S13]  /*10320*/  ISETP.GE.AND P0, PT, R0, R10, PT ;  /* 0x0000000a0000720c */ /* 0x000fda0003f06270 */
[----:B------:R-:W-:Y:S05]  /*10330*/  @P0 BRA `(.L_x_466) ;  /* 0x000000b000000947 */ /* 0x000fea0003800000 */
[----:B------:R-:W5:Y:S04]  /*10340*/  LDL.64 R12, [R1+0x8] ;  /* 0x00000800010c7983 */ /* 0x000f680000100a00 */
[----:B---3--:R-:W3:Y:S04]  /*10350*/  LDL R8, [R1+0x2c] ;  /* 0x00002c0001087983 */ /* 0x008ee80000100800 */
[----:B----4-:R-:W4:Y:S01]  /*10360*/  LDL R9, [R1+0x44] ;  /* 0x0000440001097983 */ /* 0x010f220000100800 */
[----:B-----5:R-:W-:Y:S02]  /*10370*/  ISETP.GE.AND P1, PT, R12, c[0x0][0x3c8], PT ;  /* 0x0000f2000c007a0c */ /* 0x020fe40003f26270 */
[----:B---3--:R-:W-:-:S11]  /*10380*/  ISETP.GE.AND P0, PT, R8, c[0x0][0x3c8], PT ;  /* 0x0000f20008007a0c */ /* 0x008fd60003f06270 */
[-C--:B------:R-:W-:Y:S02]  /*10390*/  @!P1 LEA R6, P3, R12, R4.reuse, 0x1 ;  /* 0x000000040c069211 */ /* 0x080fe400078608ff */
[----:B------:R-:W-:Y:S02]  /*103a0*/  @!P0 LEA R4, P2, R8, R4, 0x1 ;  /* 0x0000000408048211 */ /* 0x000fe400078408ff */
[-C--:B--2---:R-:W-:Y:S02]  /*103b0*/  @!P1 LEA.HI.X R7, R12, R5.reuse, R13, 0x1, P3 ;  /* 0x000000050c079211 */ /* 0x084fe400018f0c0d */
[----:B----4-:R-:W-:-:S03]  /*103c0*/  @!P0 LEA.HI.X R5, R8, R5, R9, 0x1, P2 ;  /* 0x0000000508058211 */ /* 0x010fc600010f0c09 */
[----:B------:R2:W-:Y:S04]  /*103d0*/  @!P1 ST.E.128 [R6.64], RZ ;  /* 0x000000ff06009985 */ /* 0x0005e8000c101d06 */
[----:B------:R2:W-:Y:S02]  /*103e0*/  @!P0 ST.E.128 [R4.64], RZ ;  /* 0x000000ff04008985 */ /* 0x0005e4000c101d06 */
.L_x_466:
[----:B------:R-:W-:Y:S05]  /*103f0*/  BSYNC B0 ;  /* 0x0000000000007941 */ /* 0x000fea0003800000 */
.L_x_465:
[----:B------:R-:W-:Y:S05]  /*10400*/  BRA.DIV ~URZ, `(.L_x_467) ;  /* 0x000006f27f007947 */ /* 0x000fea000b800000 */
[----:B--2---:R2:W1:Y:S04]  /*10410*/  SHFL.IDX PT, R5, R2, 0x1, 0x181f ;  /* 0x00381f0002057f89 */ /* 0x00446800000e0000 */
[----:B----4-:R2:W4:Y:S02]  /*10420*/  SHFL.IDX PT, R4, R3, 0x1, 0x181f ;  /* 0x00381f0003047f89 */ /* 0x01052400000e0000 */
.L_x_483:
[----:B------:R-:W-:Y:S01]  /*10430*/  IADD3 R6, R0, 0x20, RZ ;  /* 0x0000002000067810 */ /* 0x000fe20007ffe0ff */
[----:B------:R-:W-:Y:S03]  /*10440*/  BSSY B0, `(.L_x_468) ;  /* 0x000000e000007945 */ /* 0x000fe60003800000 */
[----:B------:R-:W-:-:S13]  /*10450*/  ISETP.GE.AND P0, PT, R6, R10, PT ;  /* 0x0000000a0600720c */ /* 0x000fda0003f06270 */
[----:B------:R-:W-:Y:S05]  /*10460*/  @P0 BRA `(.L_x_469) ;  /* 0x000000b000000947 */ /* 0x000fea0003800000 */
[----:B------:R-:W5:Y:S04]  /*10470*/  LDL.64 R12, [R1+0x8] ;  /* 0x00000800010c7983 */ /* 0x000f680000100a00 */
[----:B--2---:R-:W2:Y:S04]  /*10480*/  LDL R8, [R1+0x2c] ;  /* 0x00002c0001087983 */ /* 0x004ea80000100800 */
[----:B---3--:R-:W3:Y:S01]  /*10490*/  LDL R9, [R1+0x44] ;  /* 0x0000440001097983 */ /* 0x008ee20000100800 */
[----:B-----5:R-:W-:Y:S02]  /*104a0*/  ISETP.GE.AND P1, PT, R12, c[0x0][0x3c8], PT ;  /* 0x0000f2000c007a0c */ /* 0x020fe40003f26270 */
[----:B--2---:R-:W-:-:S11]  /*104b0*/  ISETP.GE.AND P0, PT, R8, c[0x0][0x3c8], PT ;  /* 0x0000f20008007a0c */ /* 0x004fd60003f06270 */
[-C--:B----4-:R-:W-:Y:S02]  /*104c0*/  @!P1 LEA R6, P3, R12, R4.reuse, 0x1 ;  /* 0x000000040c069211 */ /* 0x090fe400078608ff */
[----:B------:R-:W-:Y:S02]  /*104d0*/  @!P0 LEA R4, P2, R8, R4, 0x1 ;  /* 0x0000000408048211 */ /* 0x000fe400078408ff */
[-C--:B-1----:R-:W-:Y:S02]  /*104e0*/  @!P1 LEA.HI.X R7, R12, R5.reuse, R13, 0x1, P3 ;  /* 0x000000050c079211 */ /* 0x082fe400018f0c0d */
[----:B---3--:R-:W-:-:S03]  /*104f0*/  @!P0 LEA.HI.X R5, R8, R5, R9, 0x1, P2 ;  /* 0x0000000508058211 */ /* 0x008fc600010f0c09 */
[----:B------:R1:W-:Y:S04]  /*10500*/  @!P1 ST.E.128 [R6.64], RZ ;  /* 0x000000ff06009985 */ /* 0x0003e8000c101d06 */
[----:B------:R1:W-:Y:S02]  /*10510*/  @!P0 ST.E.128 [R4.64], RZ ;  /* 0x000000ff04008985 */ /* 0x0003e4000c101d06 */
.L_x_469:
[----:B------:R-:W-:Y:S05]  /*10520*/  BSYNC B0 ;  /* 0x0000000000007941 */ /* 0x000fea0003800000 */
.L_x_468:
[----:B------:R-:W-:Y:S05]  /*10530*/  BRA.DIV ~URZ, `(.L_x_470) ;  /* 0x000006827f007947 */ /* 0x000fea000b800000 */
[----:B-1----:R1:W2:Y:S02]  /*10540*/  SHFL.IDX PT, R5, R2, 0x2, 0x181f ;  /* 0x00581f0002057f89 */ /* 0x0022a400000e0000 */
.L_x_484:
[----:B------:R-:W-:Y:S05]  /*10550*/  BRA.DIV ~URZ, `(.L_x_471) ;  /* 0x000006d27f007947 */ /* 0x000fea000b800000 */
[----:B----4-:R4:W1:Y:S02]  /*10560*/  SHFL.IDX PT, R4, R3, 0x2, 0x181f ;  /* 0x00581f0003047f89 */ /* 0x01086400000e0000 */
.L_x_485:
[----:B------:R-:W-:Y:S01]  /*10570*/  IADD3 R6, R0, 0x40, RZ ;  /* 0x0000004000067810 */ /* 0x000fe20007ffe0ff */
[----:B------:R-:W-:Y:S03]  /*10580*/  BSSY B0, `(.L_x_472) ;  /* 0x000000e000007945 */ /* 0x000fe60003800000 */
[----:B------:R-:W-:-:S13]  /*10590*/  ISETP.GE.AND P0, PT, R6, R10, PT ;  /* 0x0000000a0600720c */ /* 0x000fda0003f06270 */
[----:B------:R-:W-:Y:S05]  /*105a0*/  @P0 BRA `(.L_x_473) ;  /* 0x000000b000000947 */ /* 0x000fea0003800000 */
[----:B------:R-:W5:Y:S04]  /*105b0*/  LDL.64 R12, [R1+0x8] ;  /* 0x00000800010c7983 */ /* 0x000f680000100a00 */
[----:B---3--:R-:W3:Y:S04]  /*105c0*/  LDL R8, [R1+0x2c] ;  /* 0x00002c0001087983 */ /* 0x008ee80000100800 */
[----:B----4-:R-:W4:Y:S01]  /*105d0*/  LDL R9, [R1+0x44] ;  /* 0x0000440001097983 */ /* 0x010f220000100800 */
[----:B-----5:R-:W-:Y:S02]  /*105e0*/  ISETP.GE.AND P1, PT, R12, c[0x0][0x3c8], PT ;  /* 0x0000f2000c007a0c */ /* 0x020fe40003f26270 */
[----:B---3--:R-:W-:-:S11]  /*105f0*/  ISETP.GE.AND P0, PT, R8, c[0x0][0x3c8], PT ;  /* 0x0000f20008007a0c */ /* 0x008fd60003f06270 */
[-C--:B-1----:R-:W-:Y:S02]  /*10600*/  @!P1 LEA R6, P3, R12, R4.reuse, 0x1 ;  /* 0x000000040c069211 */ /* 0x082fe400078608ff */
[----:B------:R-:W-:Y:S02]  /*10610*/  @!P0 LEA R4, P2, R8, R4, 0x1 ;  /* 0x0000000408048211 */ /* 0x000fe400078408ff */
[-C--:B--2---:R-:W-:Y:S02]  /*10620*/  @!P1 LEA.HI.X R7, R12, R5.reuse, R13, 0x1, P3 ;  /* 0x000000050c079211 */ /* 0x084fe400018f0c0d */
[----:B----4-:R-:W-:-:S03]  /*10630*/  @!P0 LEA.HI.X R5, R8, R5, R9, 0x1, P2 ;  /* 0x0000000508058211 */ /* 0x010fc600010f0c09 */
[----:B------:R1:W-:Y:S04]  /*10640*/  @!P1 ST.E.128 [R6.64], RZ ;  /* 0x000000ff06009985 */ /* 0x0003e8000c101d06 */
[----:B------:R1:W-:Y:S02]  /*10650*/  @!P0 ST.E.128 [R4.64], RZ ;  /* 0x000000ff04008985 */ /* 0x0003e4000c101d06 */
.L_x_473:
[----:B------:R-:W-:Y:S05]  /*10660*/  BSYNC B0 ;  /* 0x0000000000007941 */ /* 0x000fea0003800000 */
.L_x_472:
[----:B------:R-:W-:Y:S05]  /*10670*/  BRA.DIV ~URZ, `(.L_x_474) ;  /* 0x000006127f007947 */ /* 0x000fea000b800000 */
[----:B-1----:R1:W3:Y:S04]  /*10680*/  SHFL.IDX PT, R6, R2, 0x3, 0x181f ;  /* 0x00781f0002067f89 */ /* 0x0022e800000e0000 */
[----:B--234-:R-:W2:Y:S02]  /*10690*/  SHFL.IDX PT, R3, R3, 0x3, 0x181f ;  /* 0x00781f0003037f89 */ /* 0x01cea400000e0000 */
.L_x_486:
[----:B------:R-:W-:-:S04]  /*106a0*/  IADD3 R0, R0, 0x60, RZ ;  /* 0x0000006000007810 */ /* 0x000fc80007ffe0ff */
[----:B------:R-:W-:-:S13]  /*106b0*/  ISETP.GE.AND P0, PT, R0, R10, PT ;  /* 0x0000000a0000720c */ /* 0x000fda0003f06270 */
[----:B------:R-:W-:Y:S05]  /*106c0*/  @P0 BRA `(.L_x_460) ;  /* 0x000000b000000947 */ /* 0x000fea0003800000 */
[----:B------:R-:W3:Y:S04]  /*106d0*/  LDL.64 R12, [R1+0x8] ;  /* 0x00000800010c7983 */ /* 0x000ee80000100a00 */
[----:B------:R-:W4:Y:S04]  /*106e0*/  LDL R7, [R1+0x2c] ;  /* 0x00002c0001077983 */ /* 0x000f280000100800 */
[----:B------:R-:W5:Y:S01]  /*106f0*/  LDL R8, [R1+0x44] ;  /* 0x0000440001087983 */ /* 0x000f620000100800 */
[----:B---3--:R-:W-:Y:S02]  /*10700*/  ISETP.GE.AND P1, PT, R12, c[0x0][0x3c8], PT ;  /* 0x0000f2000c007a0c */ /* 0x008fe40003f26270 */
[----:B----4-:R-:W-:-:S11]  /*10710*/  ISETP.GE.AND P0, PT, R7, c[0x0][0x3c8], PT ;  /* 0x0000f20007007a0c */ /* 0x010fd60003f06270 */
[CC--:B--2---:R-:W-:Y:S02]  /*10720*/  @!P1 LEA R4, P3, R12.reuse, R3.reuse, 0x1 ;  /* 0x000000030c049211 */ /* 0x0c4fe400078608ff */
[C---:B-1----:R-:W-:Y:S02]  /*10730*/  @!P0 LEA R2, P2, R7.reuse, R3, 0x1 ;  /* 0x0000000307028211 */ /* 0x042fe400078408ff */
[-C--:B------:R-:W-:Y:S02]  /*10740*/  @!P1 LEA.HI.X R5, R12, R6.reuse, R13, 0x1, P3 ;  /* 0x000000060c059211 */ /* 0x080fe400018f0c0d */
[----:B-----5:R-:W-:-:S03]  /*10750*/  @!P0 LEA.HI.X R3, R7, R6, R8, 0x1, P2 ;  /* 0x0000000607038211 */ /* 0x020fc600010f0c08 */
[----:B------:R1:W-:Y:S04]  /*10760*/  @!P1 ST.E.128 [R4.64], RZ ;  /* 0x000000ff04009985 */ /* 0x0003e8000c101d06 */
[----:B------:R1:W-:Y:S02]  /*10770*/  @!P0 ST.E.128 [R2.64], RZ ;  /* 0x000000ff02008985 */ /* 0x0003e4000c101d06 */
.L_x_460:
[----:B------:R-:W-:Y:S05]  /*10780*/  BSYNC B1 ;  /* 0x0000000000017941 */ /* 0x000fea0003800000 */
.L_x_451:
[----:B---3--:R-:W3:Y:S02]  /*10790*/  LDL R0, [R1+0x70] ;  /* 0x0000700001007983 */ /* 0x008ee40000100800 */
[----:B---3--:R-:W-:-:S13]  /*107a0*/  ISETP.NE.AND P0, PT, R0, RZ, PT ;  /* 0x000000ff0000720c */ /* 0x008fda0003f05270 */
[----:B------:R-:W-:Y:S01]  /*107b0*/  @P0 WARPSYNC 0xffffffff ;  /* 0xffffffff00000948 */ /* 0x000fe20003800000 */
[----:B------:R-:W-:Y:S06]  /*107c0*/  @P0 BAR.SYNC.DEFER_BLOCKING 0x5, 0x100 ;  /* 0x0144000000000b1d */ /* 0x000fec0000010000 */
[----:B------:R-:W3:Y:S04]  /*107d0*/  @P0 LDS R0, [0x10100] ;  /* 0x01010000ff000984 */ /* 0x000ee80000000800 */
[----:B---3--:R3:W-:Y:S04]  /*107e0*/  @P0 STL [R1+0x48], R0 ;  /* 0x0000480001000387 */ /* 0x0087e80000100800 */
[----:B------:R-:W-:Y:S06]  /*107f0*/  @P0 BAR.ARV 0x4, 0x100 ;  /* 0x0104000000000b1d */ /* 0x000fec0000002000 */
[----:B------:R-:W-:Y:S05]  /*10800*/  @P0 BRA `(.L_x_475) ;  /* 0x0000007000000947 */ /* 0x000fea0003800000 */
[----:B------:R-:W-:Y:S05]  /*10810*/  BRA.DIV ~URZ, `(.L_x_476) ;  /* 0x000005427f007947 */ /* 0x000fea000b800000 */
[----:B---3--:R3:W4:Y:S02]  /*10820*/  SHFL.IDX PT, R0, R40, RZ, 0x1f ;  /* 0x00001fff28007589 */ /* 0x00872400000e0000 */
.L_x_487:
[----:B------:R-:W-:Y:S01]  /*10830*/  WARPSYNC 0xffffffff ;  /* 0xffffffff00007948 */ /* 0x000fe20003800000 */
[----:B------:R-:W-:Y:S06]  /*10840*/  BAR.SYNC.DEFER_BLOCKING 0x4, 0x100 ;  /* 0x0104000000007b1d */ /* 0x000fec0000010000 */
[----:B----4-:R4:W-:Y:S04]  /*10850*/  STL [R1+0x48], R0 ;  /* 0x0000480001007387 */ /* 0x0109e80000100800 */
[----:B------:R4:W-:Y:S04]  /*10860*/  @!P4 STS [0x10100], R40 ;  /* 0x01010028ff00c388 */ /* 0x0009e80000000800 */
[----:B------:R-:W-:Y:S06]  /*10870*/  BAR.ARV 0x5, 0x100 ;  /* 0x0144000000007b1d */ /* 0x000fec0000002000 */
.L_x_475:
[----:B---34-:R-:W3:Y:S02]  /*10880*/  LDL R0, [R1+0x48] ;  /* 0x0000480001007983 */ /* 0x018ee40000100800 */
[----:B---3--:R-:W-:-:S13]  /*10890*/  ISETP.GE.AND P0, PT, R0, c[0x0][0x538], PT ;  /* 0x00014e0000007a0c */ /* 0x008fda0003f06270 */
[----:B-12--5:R-:W-:Y:S01]  /*108a0*/  @P0 CALL.REL.NOINC `(.L_x_477) ;  /* 0x0000001000000944 */ /* 0x026fe20003c00000 */
[----:B------:R-:W-:Y:S05]  /*108b0*/  BRA `(.L_x_478) ;  /* 0xffff014000007947 */ /* 0x000fea000383ffff */
.L_x_477:
[----:B------:R-:W-:Y:S05]  /*108c0*/  EXIT ;  /* 0x000000000000794d */ /* 0x000fea0003800000 */
.L_x_447:
[----:B-1----:R1:W5:Y:S01]  /*108d0*/  LDL R0, [R1+0x4] ;  /* 0x0000040001007983 */ /* 0x0023620000100800 */
[----:B------:R-:W-:Y:S02]  /*108e0*/  MOV R3, 0x2 ;  /* 0x0000000200037802 */ /* 0x000fe40000000f00 */
[----:B------:R-:W-:Y:S02]  /*108f0*/  MOV R2, 0x10910 ;  /* 0x0001091000027802 */ /* 0x000fe40000000f00 */
[----:B-1---5:R-:W-:Y:S05]  /*10900*/  CALL.REL.NOINC `($__internal_0_$__cuda_sm70_shflsync_bfly_p) ;  /* 0x000004c000007944 */ /* 0x022fea0003c00000 */
[----:B------:R-:W-:Y:S01]  /*10910*/  MOV R4, R5 ;  /* 0x0000000500047202 */ /* 0x000fe20000000f00 */
[----:B------:R-:W-:Y:S05]  /*10920*/  BRA `(.L_x_479) ;  /* 0xffffde9000007947 */ /* 0x000fea000383ffff */
.L_x_448:
[----:B------:R-:W-:Y:S01]  /*10930*/  IMAD.MOV.U32 R0, RZ, RZ, R4 ;  /* 0x000000ffff007224 */ /* 0x000fe200078e0004 */
[----:B------:R-:W-:Y:S02]  /*10940*/  MOV R3, 0x1 ;  /* 0x0000000100037802 */ /* 0x000fe40000000f00 */
[----:B------:R-:W-:Y:S02]  /*10950*/  MOV R2, 0x10970 ;  /* 0x0001097000027802 */ /* 0x000fe40000000f00 */
[----:B------:R-:W-:Y:S05]  /*10960*/  CALL.REL.NOINC `($__internal_0_$__cuda_sm70_shflsync_bfly_p) ;  /* 0x0000046000007944 */ /* 0x000fea0003c00000 */
[----:B------:R1:W5:Y:S01]  /*10970*/  LDL R0, [R1+0x10] ;  /* 0x0000100001007983 */ /* 0x0003620000100800 */
[----:B------:R-:W-:Y:S01]  /*10980*/  FADD.FTZ R4, R4, R5 ;  /* 0x0000000504047221 */ /* 0x000fe20000010000 */
[----:B------:R-:W-:Y:S02]  /*10990*/  MOV R3, 0x2 ;  /* 0x0000000200037802 */ /* 0x000fe40000000f00 */
[----:B------:R-:W-:-:S02]  /*109a0*/  MOV R2, 0x109c0 ;  /* 0x000109c000027802 */ /* 0x000fc40000000f00 */
[----:B-1---5:R-:W-:Y:S05]  /*109b0*/  CALL.REL.NOINC `($__internal_0_$__cuda_sm70_shflsync_bfly_p) ;  /* 0x0000041000007944 */ /* 0x022fea0003c00000 */
[----:B------:R-:W2:Y:S01]  /*109c0*/  LDL.LU R0, [R1+0x10] ;  /* 0x0000100001007983 */ /* 0x000ea20000300800 */
[----:B------:R-:W-:-:S02]  /*109d0*/  MOV R3, 0x1 ;  /* 0x0000000100037802 */ /* 0x000fc40000000f00 */
[----:B------:R-:W-:Y:S01]  /*109e0*/  MOV R2, 0x10a10 ;  /* 0x00010a1000027802 */ /* 0x000fe20000000f00 */
[----:B--2---:R-:W-:Y:S02]  /*109f0*/  FADD.FTZ R0, R0, R5 ;  /* 0x0000000500007221 */ /* 0x004fe40000010000 */
[----:B------:R-:W-:Y:S05]  /*10a00*/  CALL.REL.NOINC `($__internal_0_$__cuda_sm70_shflsync_bfly_p) ;  /* 0x000003c000007944 */ /* 0x000fea0003c00000 */
[----:B------:R-:W-:Y:S01]  /*10a10*/  MOV R3, R5 ;  /* 0x0000000500037202 */ /* 0x000fe20000000f00 */
[----:B------:R-:W-:Y:S05]  /*10a20*/  BRA `(.L_x_480) ;  /* 0xffffde2000007947 */ /* 0x000fea000383ffff */
.L_x_463:
[----:B------:R-:W-:Y:S01]  /*10a30*/  IMAD.MOV.U32 R8, RZ, RZ, R2 ;  /* 0x000000ffff087224 */ /* 0x000fe200078e0002 */
[----:B------:R-:W-:Y:S01]  /*10a40*/  MOV R7, RZ ;  /* 0x000000ff00077202 */ /* 0x000fe20000000f00 */
[----:B------:R-:W-:Y:S01]  /*10a50*/  IMAD.MOV.U32 R4, RZ, RZ, 0x181f ;  /* 0x0000181fff047424 */ /* 0x000fe200078e00ff */
[----:B------:R-:W-:Y:S02]  /*10a60*/  MOV R9, 0x10a80 ;  /* 0x00010a8000097802 */ /* 0x000fe40000000f00 */
[----:B------:R-:W-:Y:S05]  /*10a70*/  CALL.REL.NOINC `($__internal_1_$__cuda_sm70_shflsync_idx_p) ;  /* 0x0000039000007944 */ /* 0x000fea0003c00000 */
[----:B------:R-:W-:Y:S01]  /*10a80*/  MOV R5, R4 ;  /* 0x0000000400057202 */ /* 0x000fe20000000f00 */
[----:B------:R-:W-:Y:S05]  /*10a90*/  BRA `(.L_x_481) ;  /* 0xfffff83000007947 */ /* 0x000fea000383ffff */
.L_x_464:
[----:B------:R-:W-:Y:S01]  /*10aa0*/  IMAD.MOV.U32 R8, RZ, RZ, R3 ;  /* 0x000000ffff087224 */ /* 0x000fe200078e0003 */
[----:B------:R-:W-:Y:S01]  /*10ab0*/  MOV R7, RZ ;  /* 0x000000ff00077202 */ /* 0x000fe20000000f00 */
[----:B------:R-:W-:Y:S01]  /*10ac0*/  IMAD.MOV.U32 R4, RZ, RZ, 0x181f ;  /* 0x0000181fff047424 */ /* 0x000fe200078e00ff */
[----:B------:R-:W-:Y:S02]  /*10ad0*/  MOV R9, 0x10af0 ;  /* 0x00010af000097802 */ /* 0x000fe40000000f00 */
[----:B-12---:R-:W-:Y:S05]  /*10ae0*/  CALL.REL.NOINC `($__internal_1_$__cuda_sm70_shflsync_idx_p) ;  /* 0x0000032000007944 */ /* 0x006fea0003c00000 */
[----:B------:R-:W-:Y:S05]  /*10af0*/  BRA `(.L_x_482) ;  /* 0xfffff7f000007947 */ /* 0x000fea000383ffff */
.L_x_467:
[----:B------:R-:W-:Y:S01]  /*10b00*/  IMAD.MOV.U32 R8, RZ, RZ, R2 ;  /* 0x000000ffff087224 */ /* 0x000fe200078e0002 */
[----:B--2---:R-:W-:Y:S01]  /*10b10*/  MOV R7, 0x1 ;  /* 0x0000000100077802 */ /* 0x004fe20000000f00 */
[----:B----4-:R-:W-:Y:S01]  /*10b20*/  IMAD.MOV.U32 R4, RZ, RZ, 0x181f ;  /* 0x0000181fff047424 */ /* 0x010fe200078e00ff */
[----:B------:R-:W-:-:S02]  /*10b30*/  MOV R9, 0x10b50 ;  /* 0x00010b5000097802 */ /* 0x000fc40000000f00 */
[----:B-1-3--:R-:W-:Y:S05]  /*10b40*/  CALL.REL.NOINC `($__internal_1_$__cuda_sm70_shflsync_idx_p) ;  /* 0x000002c000007944 */ /* 0x00afea0003c00000 */
[----:B------:R-:W-:Y:S01]  /*10b50*/  IMAD.MOV.U32 R5, RZ, RZ, R4 ;  /* 0x000000ffff057224 */ /* 0x000fe200078e0004 */
[----:B------:R-:W-:Y:S01]  /*10b60*/  MOV R7, 0x1 ;  /* 0x0000000100077802 */ /* 0x000fe20000000f00 */
[----:B------:R-:W-:Y:S01]  /*10b70*/  IMAD.MOV.U32 R8, RZ, RZ, R3 ;  /* 0x000000ffff087224 */ /* 0x000fe200078e0003 */
[----:B------:R-:W-:-:S02]  /*10b80*/  MOV R4, 0x181f ;  /* 0x0000181f00047802 */ /* 0x000fc40000000f00 */
[----:B------:R-:W-:Y:S02]  /*10b90*/  MOV R9, 0x10bb0 ;  /* 0x00010bb000097802 */ /* 0x000fe40000000f00 */
[----:B------:R-:W-:Y:S05]  /*10ba0*/  CALL.REL.NOINC `($__internal_1_$__cuda_sm70_shflsync_idx_p) ;  /* 0x0000026000007944 */ /* 0x000fea0003c00000 */
[----:B------:R-:W-:Y:S05]  /*10bb0*/  BRA `(.L_x_483) ;  /* 0xfffff87000007947 */ /* 0x000fea000383ffff */
.L_x_470:
[----:B------:R-:W-:Y:S01]  /*10bc0*/  IMAD.MOV.U32 R8, RZ, RZ, R2 ;  /* 0x000000ffff087224 */ /* 0x000fe200078e0002 */
[----:B-1----:R-:W-:Y:S01]  /*10bd0*/  MOV R7, 0x2 ;  /* 0x0000000200077802 */ /* 0x002fe20000000f00 */
[----:B----4-:R-:W-:Y:S01]  /*10be0*/  IMAD.MOV.U32 R4, RZ, RZ, 0x181f ;  /* 0x0000181fff047424 */ /* 0x010fe200078e00ff */
[----:B------:R-:W-:Y:S02]  /*10bf0*/  MOV R9, 0x10c10 ;  /* 0x00010c1000097802 */ /* 0x000fe40000000f00 */
[----:B--23--:R-:W-:Y:S05]  /*10c00*/  CALL.REL.NOINC `($__internal_1_$__cuda_sm70_shflsync_idx_p) ;  /* 0x0000020000007944 */ /* 0x00cfea0003c00000 */
[----:B------:R-:W-:Y:S01]  /*10c10*/  MOV R5, R4 ;  /* 0x0000000400057202 */ /* 0x000fe20000000f00 */
[----:B------:R-:W-:Y:S05]  /*10c20*/  BRA `(.L_x_484) ;  /* 0xfffff92000007947 */ /* 0x000fea000383ffff */
.L_x_471:
[----:B------:R-:W-:Y:S01]  /*10c30*/  IMAD.MOV.U32 R8, RZ, RZ, R3 ;  /* 0x000000ffff087224 */ /* 0x000fe200078e0003 */
[----:B------:R-:W-:Y:S01]  /*10c40*/  MOV R7, 0x2 ;  /* 0x0000000200077802 */ /* 0x000fe20000000f00 */
[----:B----4-:R-:W-:Y:S01]  /*10c50*/  IMAD.MOV.U32 R4, RZ, RZ, 0x181f ;  /* 0x0000181fff047424 */ /* 0x010fe200078e00ff */
[----:B------:R-:W-:Y:S02]  /*10c60*/  MOV R9, 0x10c80 ;  /* 0x00010c8000097802 */ /* 0x000fe40000000f00 */
[----:B-123--:R-:W-:Y:S05]  /*10c70*/  CALL.REL.NOINC `($__internal_1_$__cuda_sm70_shflsync_idx_p) ;  /* 0x0000019000007944 */ /* 0x00efea0003c00000 */
[----:B------:R-:W-:Y:S05]  /*10c80*/  BRA `(.L_x_485) ;  /* 0xfffff8e000007947 */ /* 0x000fea000383ffff */
.L_x_474:
[----:B------:R-:W-:Y:S01]  /*10c90*/  IMAD.MOV.U32 R8, RZ, RZ, R2 ;  /* 0x000000ffff087224 */ /* 0x000fe200078e0002 */
[----:B-1----:R-:W-:Y:S01]  /*10ca0*/  MOV R7, 0x3 ;  /* 0x0000000300077802 */ /* 0x002fe20000000f00 */
[----:B------:R-:W-:Y:S01]  /*10cb0*/  IMAD.MOV.U32 R4, RZ, RZ, 0x181f ;  /* 0x0000181fff047424 */ /* 0x000fe200078e00ff */
[----:B------:R-:W-:-:S02]  /*10cc0*/  MOV R9, 0x10ce0 ;  /* 0x00010ce000097802 */ /* 0x000fc40000000f00 */
[----:B--234-:R-:W-:Y:S05]  /*10cd0*/  CALL.REL.NOINC `($__internal_1_$__cuda_sm70_shflsync_idx_p) ;  /* 0x0000013000007944 */ /* 0x01cfea0003c00000 */
[----:B------:R-:W-:Y:S01]  /*10ce0*/  IMAD.MOV.U32 R6, RZ, RZ, R4 ;  /* 0x000000ffff067224 */ /* 0x000fe200078e0004 */
[----:B------:R-:W-:Y:S01]  /*10cf0*/  MOV R7, 0x3 ;  /* 0x0000000300077802 */ /* 0x000fe20000000f00 */
[----:B------:R-:W-:Y:S01]  /*10d00*/  IMAD.MOV.U32 R8, RZ, RZ, R3 ;  /* 0x000000ffff087224 */ /* 0x000fe200078e0003 */
[----:B------:R-:W-:-:S02]  /*10d10*/  MOV R4, 0x181f ;  /* 0x0000181f00047802 */ /* 0x000fc40000000f00 */
[----:B------:R-:W-:Y:S02]  /*10d20*/  MOV R9, 0x10d40 ;  /* 0x00010d4000097802 */ /* 0x000fe40000000f00 */
[----:B------:R-:W-:Y:S05]  /*10d30*/  CALL.REL.NOINC `($__internal_1_$__cuda_sm70_shflsync_idx_p) ;  /* 0x000000d000007944 */ /* 0x000fea0003c00000 */
[----:B------:R-:W-:Y:S01]  /*10d40*/  MOV R3, R4 ;  /* 0x0000000400037202 */ /* 0x000fe20000000f00 */
[----:B------:R-:W-:Y:S05]  /*10d50*/  BRA `(.L_x_486) ;  /* 0xfffff94000007947 */ /* 0x000fea000383ffff */
.L_x_476:
[----:B------:R-:W-:Y:S01]  /*10d60*/  IMAD.MOV.U32 R8, RZ, RZ, R40 ;  /* 0x000000ffff087224 */ /* 0x000fe200078e0028 */
[----:B------:R-:W-:Y:S01]  /*10d70*/  MOV R7, RZ ;  /* 0x000000ff00077202 */ /* 0x000fe20000000f00 */
[----:B-1----:R-:W-:Y:S01]  /*10d80*/  IMAD.MOV.U32 R4, RZ, RZ, 0x1f ;  /* 0x0000001fff047424 */ /* 0x002fe200078e00ff */
[----:B------:R-:W-:Y:S02]  /*10d90*/  MOV R9, 0x10db0 ;  /* 0x00010db000097802 */ /* 0x000fe40000000f00 */
[----:B--2345:R-:W-:Y:S05]  /*10da0*/  CALL.REL.NOINC `($__internal_1_$__cuda_sm70_shflsync_idx_p) ;  /* 0x0000006000007944 */ /* 0x03cfea0003c00000 */
[----:B------:R-:W-:Y:S01]  /*10db0*/  MOV R0, R4 ;  /* 0x0000000400007202 */ /* 0x000fe20000000f00 */
[----:B------:R-:W-:Y:S05]  /*10dc0*/  BRA `(.L_x_487) ;  /* 0xfffffa6000007947 */ /* 0x000fea000383ffff */
        .weak           $__internal_0_$__cuda_sm70_shflsync_bfly_p
        .type           $__internal_0_$__cuda_sm70_shflsync_bfly_p,@function
        .size           $__internal_0_$__cuda_sm70_shflsync_bfly_p,($__internal_1_$__cuda_sm70_shflsync_idx_p - $__internal_0_$__cuda_sm70_shflsync_bfly_p)
$__internal_0_$__cuda_sm70_shflsync_bfly_p:
[----:B------:R-:W-:Y:S04]  /*10dd0*/  WARPSYNC R6 ;  /* 0x0000000600007348 */ /* 0x000fe80003800000 */
[----:B------:R1:W2:Y:S02]  /*10de0*/  SHFL.BFLY PT, R5, R0, R3, R7 ;  /* 0x0c00000300057389 */ /* 0x0002a400000e0007 */
[----:B-1----:R-:W-:-:S04]  /*10df0*/  MOV R3, 0x0 ;  /* 0x0000000000037802 */ /* 0x002fc80000000f00 */
[----:B--2---:R-:W-:Y:S05]  /*10e00*/  RET.REL.NODEC R2 `(_ZN7cutlass13device_kernelIN5flash19enable_sm80_to_sm89INS1_16FlashAttnFwdSm80INS1_25CollectiveMainloopFwdSm80ILi8ELi1ELb1EN4cute5tupleIJNS5_1CILi128EEES8_S8_EEELi128ENS_6half_tEfNS_4arch4Sm80ELb1ELb0ELb1ELb0ELb0ELb0ELb1ELb0EEENS1_21CollectiveEpilogueFwdIS9_NS6_IJNS7_ILi1EEESF_SF_EEESA_SC_Li256ELb0ELb1ELb0ELb0EEENS1_30DynamicPersistentTileSchedulerILi256ELi256ELb0ELb1ELb0EEEEEEEEEvNT_6ParamsE) ;  /* 0xfffef1f002007950 */ /* 0x004fea0003c3ffff */
        .weak           $__internal_1_$__cuda_sm70_shflsync_idx_p
        .type           $__internal_1_$__cuda_sm70_shflsync_idx_p,@function
        .size           $__internal_1_$__cuda_sm70_shflsync_idx_p,(.L_x_3542 - $__internal_1_$__cuda_sm70_shflsync_idx_p)
$__internal_1_$__cuda_sm70_shflsync_idx_p:
[----:B------:R-:W-:Y:S04]  /*10e10*/  WARPSYNC R41 ;  /* 0x0000002900007348 */ /* 0x000fe80003800000 */
[----:B------:R1:W2:Y:S02]  /*10e20*/  SHFL.IDX PT, R4, R8, R7, R4 ;  /* 0x0000000708047389 */ /* 0x0002a400000e0004 */
[----:B-1----:R-:W-:Y:S02]  /*10e30*/  MOV R8, R9 ;  /* 0x0000000900087202 */ /* 0x002fe40000000f00 */
[----:B------:R-:W-:-:S04]  /*10e40*/  MOV R9, 0x0 ;  /* 0x0000000000097802 */ /* 0x000fc80000000f00 */
[----:B--2---:R-:W-:Y:S05]  /*10e50*/  RET.REL.NODEC R8 `(_ZN7cutlass13device_kernelIN5flash19enable_sm80_to_sm89INS1_16FlashAttnFwdSm80INS1_25CollectiveMainloopFwdSm80ILi8ELi1ELb1EN4cute5tupleIJNS5_1CILi128EEES8_S8_EEELi128ENS_6half_tEfNS_4arch4Sm80ELb1ELb0ELb1ELb0ELb0ELb0ELb1ELb0EEENS1_21CollectiveEpilogueFwdIS9_NS6_IJNS7_ILi1EEESF_SF_EEESA_SC_Li256ELb0ELb1ELb0ELb0EEENS1_30DynamicPersistentTileSchedulerILi256ELi256ELb0ELb1ELb0EEEEEEEEEvNT_6ParamsE) ;  /* 0xfffef1a008007950 */ /* 0x004fea0003c3ffff */
.L_x_488:
        /* <DEDUP_REMOVED lines=10> */
.L_x_3542:


//--------------------- .text._ZN7cutlass13device_kernelIN5flash19enable_sm80_to_sm89INS1_16FlashAttnFwdSm80INS1_25CollectiveMainloopFwdSm80ILi8ELi1ELb1EN4cute5tupleIJNS5_1CILi128EEES8_S8_EEELi128ENS_6half_tEfNS_4arch4Sm80ELb1ELb0ELb1ELb1ELb0ELb0ELb1ELb0EEENS1_21CollectiveEpilogueFwdIS9_NS6_IJNS7_ILi1EEESF_SF_EEESA_SC_Li256ELb1ELb1ELb0ELb0EEENS1_19SingleTileSchedulerILb1ELb0ELb1ELi128EEEEEEEEEvNT_6ParamsE --------------------------
	.section	.text._ZN7cutlass13device_kernelIN5flash19enable_sm80_to_sm89INS1_16FlashAttnFwdSm80INS1_25CollectiveMainloopFwdSm80ILi8ELi1ELb1EN4cute5tupleIJNS5_1CILi128EEES8_S8_EEELi128ENS_6half_tEfNS_4arch4Sm80ELb1ELb0ELb1ELb1ELb0ELb0ELb1ELb0EEENS1_21CollectiveEpilogueFwdIS9_NS6_IJNS7_ILi1EEESF_SF_EEESA_SC_Li256ELb1ELb1ELb0ELb0EEENS1_19SingleTileSchedulerILb1ELb0ELb1ELi128EEEEEEEEEvNT_6ParamsE,"ax",@progbits
	.sectioninfo	@"SHI_REGISTERS=255"
	.align	128
.text._ZN7cutlass13device_kernelIN5flash19enable_sm80_to_sm89INS1_16FlashAttnFwdSm80INS1_25CollectiveMainloopFwdSm80ILi8ELi1ELb1EN4cute5tupleIJNS5_1CILi128EEES8_S8_EEELi128ENS_6half_tEfNS_4arch4Sm80ELb1ELb0ELb1ELb1ELb0ELb0ELb1ELb0EEENS1_21CollectiveEpilogueFwdIS9_NS6_IJNS7_ILi1EEESF_SF_EEESA_SC_Li256ELb1ELb1ELb0ELb0EEENS1_19SingleTileSchedulerILb1ELb0ELb1ELi128EEEEEEEEEvNT_6ParamsE:
        .type           _ZN7cutlass13device_kernelIN5flash19enable_sm80_to_sm89INS1_16FlashAttnFwdSm80INS1_25CollectiveMainloopFwdSm80ILi8ELi1ELb1EN4cute5tupleIJNS5_1CILi128EEES8_S8_EEELi128ENS_6half_tEfNS_4arch4Sm80ELb1ELb0ELb1ELb1ELb0ELb0ELb1ELb0EEENS1_21CollectiveEpilogueFwdIS9_NS6_IJNS7_ILi1EEESF_SF_EEESA_SC_Li256ELb1ELb1ELb0ELb0EEENS1_19SingleTileSchedulerILb1ELb0ELb1ELi128EEEEEEEEEvNT_6ParamsE,@function
        .size           _ZN7cutlass13device_kernelIN5flash19enable_sm80_to_sm89INS1_16FlashAttnFwdSm80INS1_25CollectiveMainloopFwdSm80ILi8ELi1ELb1EN4cute5tupleIJNS5_1CILi128EEES8_S8_EEELi128ENS_6half_tEfNS_4arch4Sm80ELb1ELb0ELb1ELb1ELb0ELb0ELb1ELb0EEENS1_21CollectiveEpilogueFwdIS9_NS6_IJNS7_ILi1EEESF_SF_EEESA_SC_Li256ELb1ELb1ELb0ELb0EEENS1_19SingleTileSchedulerILb1ELb0ELb1ELi128EEEEEEEEEvNT_6ParamsE,(.L_x_3545 - _ZN7cutlass13device_kernelIN5flash19enable_sm80_to_sm89INS1_16FlashAttnFwdSm80INS1_25CollectiveMainloopFwdSm80ILi8ELi1ELb1EN4cute5tupleIJNS5_1CILi128EEES8_S8_EEELi128ENS_6half_tEfNS_4arch4Sm80ELb1ELb0ELb1ELb1ELb0ELb0ELb1ELb0EEENS1_21CollectiveEpilogueFwdIS9_NS6_IJNS7_ILi1EEESF_SF_EEESA_SC_Li256ELb1ELb1ELb0ELb0EEENS1_19SingleTileSchedulerILb1ELb0ELb1ELi128EEEEEEEEEvNT_6ParamsE)
        .other          _ZN7cutlass13device_kernelIN5flash19enable_sm80_to_sm89INS1_16FlashAttnFwdSm80INS1_25CollectiveMainloopFwdSm80ILi8ELi1ELb1EN4cute5tupleIJNS5_1CILi128EEES8_S8_EEELi128ENS_6half_tEfNS_4arch4Sm80ELb1ELb0ELb1ELb1ELb0ELb0ELb1ELb0EEENS1_21CollectiveEpilogueFwdIS9_NS6_IJNS7_ILi1EEESF_SF_EEESA_SC_Li256ELb1ELb1ELb0ELb0EEENS1_19SingleTileSchedulerILb1ELb0ELb1ELi128EEEEEEEEEvNT_6ParamsE,@"STO_CUDA_ENTRY STV_DEFAULT"
_ZN7cutlass13device_kernelIN5flash19enable_sm80_to_sm89INS1_16FlashAttnFwdSm80INS1_25CollectiveMainloopFwdSm80ILi8ELi1ELb1EN4cute5tupleIJNS5_1CILi128EEES8_S8_EEELi128ENS_6half_tEfNS_4arch4Sm80ELb1ELb0ELb1ELb1ELb0ELb0ELb1ELb0EEENS1_21CollectiveEpilogueFwdIS9_NS6_IJNS7_ILi1EEESF_SF_EEESA_SC_Li256ELb1ELb1ELb0ELb0EEENS1_19SingleTileSchedulerILb1ELb0ELb1ELi128EEEEEEEEEvNT_6ParamsE:
[----:B------:R-:W-:Y:S02]  /*0000*/  MOV R1, c[0x0][0x28] ;  /* 0x00000a0000017a02 */ /* 0x000fe40000000f00 */
[----:B------:R-:W1:Y:S01]  /*0010*/  S2R R189, SR_TID.X ;  /* 0x0000000000bd7919 */ /* 0x000e620000002100 */
[----:B------:R-:W-:Y:S01]  /*0020*/  IMAD.MOV.U32 R23, RZ, RZ, 0x4 ;  /* 0x00000004ff177424 */ /* 0x000fe200078e00ff */
[----:B------:R-:W2:Y:S01]  /*0030*/  S2UR UR4, SR_CTAID.X ;  /* 0x00000000000479c3 */ /* 0x000ea20000002500 */
[----:B------:R-:W-:Y:S01]  /*0040*/  ULDC.64 UR18, c[0x0][0x118] ;  /* 0x0000460000127ab9 */ /* 0x000fe20000000a00 */
[----:B------:R-:W3:Y:S01]  /*0050*/  S2R R5, SR_CTAID.Z ;  /* 0x0000000000057919 */ /* 0x000ee20000002700 */
[----:B------:R-:W-:Y:S02]  /*0060*/  IADD3 R1, R1, -0x58, RZ ;  /* 0xffffffa801017810 */ /* 0x000fe40007ffe0ff */
        /* <DEDUP_REMOVED lines=10> */
.L_x_490:
        /* <DEDUP_REMOVED lines=8> */
.L_x_492:
[----:B------:R-:W-:-:S04]  /*0190*/  MOV R0, c[0x0][0x54c] ;  /* 0x0001530000007a02 */ /* 0x000fc80000000f00 */
.L_x_491:
[----:B------:R-:W-:Y:S01]  /*01a0*/  USHF.L.U32 UR4, UR4, 0x7, URZ ;  /* 0x0000000704047899 */ /* 0x000fe2000800063f */
[----:B-----5:R-:W-:-:S05]  /*01b0*/  IMAD R0, R0, c[0x0][0x548], RZ ;  /* 0x0001520000007a24 */ /* 0x020fca00078e02ff */
[----:B-1----:R-:W-:-:S04]  /*01c0*/  MOV R2, UR4 ;  /* 0x0000000400027c02 */ /* 0x002fc80008000f00 */
[----:B------:R-:W-:Y:S01]  /*01d0*/  ISETP.GE.AND P0, PT, R2, R0, PT ;  /* 0x000000000200720c */ /* 0x000fe20003f06270 */
[----:B------:R1:W-:Y:S03]  /*01e0*/  STL [R1], R2 ;  /* 0x0000000201007387 */ /* 0x0003e60000100800 */
[----:B------:R-:W-:-:S05]  /*01f0*/  SEL R0, R5, 0xffffffff, !P0 ;  /* 0xffffffff05007807 */ /* 0x000fca0004000000 */
[----:B------:R1:W-:Y:S01]  /*0200*/  STL [R1+0x50], R0 ;  /* 0x0000500001007387 */ /* 0x0003e20000100800 */
[----:B------:R-:W-:Y:S05]  /*0210*/  BRA `(.L_x_493) ;  /* 0x0000015000007947 */ /* 0x000fea0003800000 */
.L_x_489:
[----:B------:R-:W-:-:S04]  /*0220*/  ISETP.NE.U32.AND P0, PT, RZ, c[0x0][0x568], PT ;  /* 0x00015a00ff007a0c */ /* 0x000fc80003f05070 */
[----:B------:R-:W-:-:S13]  /*0230*/  ISETP.NE.AND.EX P0, PT, RZ, c[0x0][0x56c], PT, P0 ;  /* 0x00015b00ff007a0c */ /* 0x000fda0003f05300 */
[----:B------:R-:W-:Y:S05]  /*0240*/  @!P0 BRA `(.L_x_494) ;  /* 0x0000002000008947 */ /* 0x000fea0003800000 */
[----:B------:R1:W5:Y:S01]  /*0250*/  LDG.E R0, [R2.64] ;  /* 0x0000001202007981 */ /* 0x000362000c1e1900 */
[----:B------:R-:W-:Y:S05]  /*0260*/  BRA `(.L_x_495) ;  /* 0x0000009000007947 */ /* 0x000fea0003800000 */
.L_x_494:
        /* <DEDUP_REMOVED lines=8> */
.L_x_496:
[----:B------:R-:W-:-:S04]  /*02f0*/  MOV R0, c[0x0][0x54c] ;  /* 0x0001530000007a02 */ /* 0x000fc80000000f00 */
.L_x_495:
[----:B------:R-:W-:Y:S01]  /*0300*/  USHF.L.U32 UR4, UR4, 0x7, URZ ;  /* 0x0000000704047899 */ /* 0x000fe2000800063f */
[----:B-----5:R-:W-:-:S05]  /*0310*/  IMAD R0, R0, c[0x0][0x548], RZ ;  /* 0x0001520000007a24 */ /* 0x020fca00078e02ff */
[----:B-1----:R-:W-:-:S04]  /*0320*/  MOV R2, UR4 ;  /* 0x0000000400027c02 */ /* 0x002fc80008000f00 */
[----:B------:R-:W-:Y:S01]  /*0330*/  ISETP.GE.AND P0, PT, R2, R0, PT ;  /* 0x000000000200720c */ /* 0x000fe20003f06270 */
[----:B------:R1:W-:Y:S03]  /*0340*/  STL [R1], R2 ;  /* 0x0000000201007387 */ /* 0x0003e60000100800 */
[----:B------:R-:W-:-:S05]  /*0350*/  SEL R0, R5, 0xffffffff, !P0 ;  /* 0xffffffff05007807 */ /* 0x000fca0004000000 */
[----:B------:R1:W-:Y:S04]  /*0360*/  STL [R1+0x50], R0 ;  /* 0x0000500001007387 */ /* 0x0003e80000100800 */
.L_x_493:
[----:B------:R-:W2:Y:S02]  /*0370*/  LDL R28, [R1+0x50] ;  /* 0x00005000011c7983 */ /* 0x000ea40000100800 */
[----:B--2---:R-:W-:-:S13]  /*0380*/  ISETP.GE.AND P0, PT, R28, RZ, PT ;  /* 0x000000ff1c00720c */ /* 0x004fda0003f06270 */
        /* <DEDUP_REMOVED lines=9> */
[----:B------:R-:W-:-:S04]  /*0420*/  @P2 IMAD.WIDE R4, R28, R23, c[0x0][0x370] ;  /* 0x0000dc001c042625 */ /* 0x000fc800078e0217 */
[CC--:B-1----:R-:W-:Y:S01]  /*0430*/  @P1 IMAD.WIDE R2, R28.reuse, R23.reuse, c[0x0][0x360] ;  /* 0x0000d8001c021625 */ /* 0x0c2fe200078e0217 */
[----:B------:R1:W2:Y:S03]  /*0440*/  @P2 LDG.E R7, [R4.64] ;  /* 0x0000001204072981 */ /* 0x0002a6000c1e1900 */
[----:B------:R-:W-:Y:S01]  /*0450*/  IMAD.MOV.U32 R6, RZ, RZ, RZ ;  /* 0x000000ffff067224 */ /* 0x000fe200078e00ff */
[----:B------:R3:W4:Y:S01]  /*0460*/  @P1 LDG.E R0, [R2.64] ;  /* 0x0000001202001981 */ /* 0x000722000c1e1900 */
[----:B------:R-:W-:Y:S02]  /*0470*/  IMAD.MOV.U32 R8, RZ, RZ, RZ ;  /* 0x000000ffff087224 */ /* 0x000fe400078e00ff */
[----:B-1----:R-:W-:-:S04]  /*0480*/  IMAD.WIDE R4, R28, R23, c[0x0][0x348] ;  /* 0x0000d2001c047625 */ /* 0x002fc800078e0217 */
[----:B---3--:R-:W-:Y:S01]  /*0490*/  IMAD.WIDE R2, R28, R23, c[0x0][0x350] ;  /* 0x0000d4001c027625 */ /* 0x008fe200078e0217 */
[----:B------:R1:W5:Y:S04]  /*04a0*/  @P0 LDG.E R6, [R4.64] ;  /* 0x0000001204060981 */ /* 0x000368000c1e1900 */
[----:B------:R1:W5:Y:S01]  /*04b0*/  @P6 LDG.E R8, [R2.64] ;  /* 0x0000001202086981 */ /* 0x000362000c1e1900 */
[----:B------:R-:W-:Y:S02]  /*04c0*/  UMOV UR4, URZ ;  /* 0x0000003f00047c82 */ /* 0x000fe40008000000 */
[----:B------:R-:W-:Y:S02]  /*04d0*/  ULDC UR11, c[0x0][0x168] ;  /* 0x00005a00000b7ab9 */ /* 0x000fe40000000800 */
[----:B------:R-:W-:Y:S01]  /*04e0*/  ULDC UR8, c[0x0][0x1d0] ;  /* 0x0000740000087ab9 */ /* 0x000fe20000000800 */
[----:B--2---:R1:W2:Y:S08]  /*04f0*/  @P2 R2UR UR4, R7 ;  /* 0x00000000070423c2 */ /* 0x0042b000000e0000 */
[----:B----4-:R1:W3:Y:S02]  /*0500*/  @P1 R2UR UR11, R0 ;  /* 0x00000000000b13c2 */ /* 0x0102e400000e0000 */
[----:B-123--:R-:W-:Y:S05]  /*0510*/  @P1 BRA `(.L_x_497) ;  /* 0x0000006000001947 */ /* 0x00efea0003800000 */
[----:B------:R-:W-:Y:S05]  /*0520*/  @!P0 BRA `(.L_x_497) ;  /* 0x0000005000008947 */ /* 0x000fea0003800000 */
[----:B------:R1:W2:Y:S04]  /*0530*/  LDG.E R0, [R4.64] ;  /* 0x0000001204007981 */ /* 0x0002a8000c1e1900 */
[----:B-1----:R-:W3:Y:S01]  /*0540*/  LDG.E R4, [R4.64+0x4] ;  /* 0x0000041204047981 */ /* 0x002ee2000c1e1900 */
[----:B--2---:R-:W1:Y:S08]  /*0550*/  R2UR UR11, R0 ;  /* 0x00000000000b73c2 */ /* 0x004e7000000e0000 */
[----:B---3--:R-:W1:Y:S02]  /*0560*/  R2UR UR5, R4 ;  /* 0x00000000040573c2 */ /* 0x008e6400000e0000 */
[----:B-1----:R-:W-:-:S06]  /*0570*/  UIADD3 UR11, -UR11, UR5, URZ ;  /* 0x000000050b0b7290 */ /* 0x002fcc000fffe13f */
.L_x_497:
[----:B------:R-:W-:-:S04]  /*0580*/  ISETP.NE.U32.AND P1, PT, RZ, c[0x0][0x368], PT ;  /* 0x0000da00ff007a0c */ /* 0x000fc80003f25070 */
[----:B------:R-:W-:-:S13]  /*0590*/  ISETP.NE.AND.EX P1, PT, RZ, c[0x0][0x36c], PT, P1 ;  /* 0x0000db00ff007a0c */ /* 0x000fda0003f25310 */
[----:B------:R-:W-:Y:S05]  /*05a0*/  @!P1 BRA `(.L_x_498) ;  /* 0x0000004000009947 */ /* 0x000fea0003800000 */
[----:B------:R-:W-:-:S05]  /*05b0*/  IMAD.WIDE R2, R28, R23, c[0x0][0x368] ;  /* 0x0000da001c027625 */ /* 0x000fca00078e0217 */
[----:B------:R-:W2:Y:S02]  /*05c0*/  LDG.E R0, [R2.64] ;  /* 0x0000001202007981 */ /* 0x000ea4000c1e1900 */
[----:B--2---:R1:W2:Y:S02]  /*05d0*/  R2UR UR8, R0 ;  /* 0x00000000000873c2 */ /* 0x0042a400000e0000 */
[----:B-12---:R-:W-:Y:S05]  /*05e0*/  BRA `(.L_x_499) ;  /* 0x0000006000007947 */ /* 0x006fea0003800000 */
.L_x_498:
[----:B------:R-:W-:Y:S05]  /*05f0*/  @!P6 BRA `(.L_x_499) ;  /* 0x000000500000e947 */ /* 0x000fea0003800000 */
[----:B------:R1:W2:Y:S04]  /*0600*/  LDG.E R0, [R2.64] ;  /* 0x0000001202007981 */ /* 0x0002a8000c1e1900 */
[----:B-1----:R-:W3:Y:S01]  /*0610*/  LDG.E R2, [R2.64+0x4] ;  /* 0x0000041202027981 */ /* 0x002ee2000c1e1900 */
[----:B--2---:R-:W1:Y:S08]  /*0620*/  R2UR UR8, R0 ;  /* 0x00000000000873c2 */ /* 0x004e7000000e0000 */
[----:B---3--:R-:W1:Y:S02]  /*0630*/  R2UR UR5, R2 ;  /* 0x00000000020573c2 */ /* 0x008e6400000e0000 */
[----:B-1----:R-:W-:-:S06]  /*0640*/  UIADD3 UR8, -UR8, UR5, URZ ;  /* 0x0000000508087290 */ /* 0x002fcc000fffe13f */
.L_x_499:
[----:B------:R-:W2:Y:S01]  /*0650*/  LDL R197, [R1] ;  /* 0x0000000001c57983 */ /* 0x000ea20000100800 */
[----:B------:R-:W-:Y:S01]  /*0660*/  ULDC UR5, c[0x0][0x2c4] ;  /* 0x0000b10000057ab9 */ /* 0x000fe20000000800 */
[----:B-----5:R-:W-:Y:S01]  /*0670*/  IADD3 R10, R8, UR4, RZ ;  /* 0x00000004080a7c10 */ /* 0x020fe2000fffe0ff */
[----:B------:R-:W-:Y:S01]  /*0680*/  UISETP.NE.AND UP0, UPT, UR5, 0x1, UPT ;  /* 0x000000010500788c */ /* 0x000fe2000bf05270 */
[----:B------:R-:W-:Y:S01]  /*0690*/  PLOP3.LUT P2, PT, PT, PT, PT, 0x80, 0x0 ;  /* 0x000000000000781c */ /* 0x000fe20003f4f070 */
[----:B------:R-:W-:Y:S01]  /*06a0*/  ULDC UR12, c[0x0][0x2c8] ;  /* 0x0000b200000c7ab9 */ /* 0x000fe20000000800 */
[----:B------:R-:W-:Y:S01]  /*06b0*/  CS2R R134, SRZ ;  /* 0x0000000000867805 */ /* 0x000fe2000001ff00 */
[----:B------:R-:W-:Y:S01]  /*06c0*/  UIADD3 UR8, -UR4, UR8, URZ ;  /* 0x0000000804087290 */ /* 0x000fe2000fffe13f */
[----:B------:R-:W-:Y:S01]  /*06d0*/  CS2R R14, SRZ ;  /* 0x00000000000e7805 */ /* 0x000fe2000001ff00 */
[----:B------:R-:W-:Y:S01]  /*06e0*/  PLOP3.LUT P3, PT, PT, PT, UP0, 0x80, 0x0 ;  /* 0x000000000000781c */ /* 0x000fe20003f6f008 */
[----:B------:R-:W-:Y:S01]  /*06f0*/  ULDC UR4, c[0x0][0x2cc] ;  /* 0x0000b30000047ab9 */ /* 0x000fe20000000800 */
[----:B------:R-:W-:Y:S01]  /*0700*/  PLOP3.LUT P1, PT, PT, PT, UP0, 0x80, 0x0 ;  /* 0x000000000000781c */ /* 0x000fe20003f2f008 */
[----:B------:R-:W-:Y:S01]  /*0710*/  UIADD3 UR5, UR8, 0x80, -UR11 ;  /* 0x0000008008057890 */ /* 0x000fe2000fffe80b */
[----:B------:R-:W-:Y:S01]  /*0720*/  IMAD.MOV.U32 R132, RZ, RZ, RZ ;  /* 0x000000ffff847224 */ /* 0x000fe200078e00ff */
[----:B------:R-:W-:Y:S01]  /*0730*/  MOV R130, RZ ;  /* 0x000000ff00827202 */ /* 0x000fe20000000f00 */
[----:B------:R-:W-:Y:S01]  /*0740*/  CS2R R8, SRZ ;  /* 0x0000000000087805 */ /* 0x000fe2000001ff00 */
[----:B------:R-:W-:Y:S01]  /*0750*/  IMAD.MOV.U32 R128, RZ, RZ, RZ ;  /* 0x000000ffff807224 */ /* 0x000fe200078e00ff */
[----:B------:R-:W-:Y:S01]  /*0760*/  MOV R126, RZ ;  /* 0x000000ff007e7202 */ /* 0x000fe20000000f00 */
[----:B------:R-:W-:Y:S01]  /*0770*/  IMAD.MOV.U32 R11, RZ, RZ, RZ ;  /* 0x000000ffff0b7224 */ /* 0x000fe200078e00ff */
[----:B------:R-:W-:Y:S01]  /*0780*/  CS2R R12, SRZ ;  /* 0x00000000000c7805 */ /* 0x000fe2000001ff00 */
[----:B------:R-:W-:Y:S01]  /*0790*/  IMAD.MOV.U32 R124, RZ, RZ, RZ ;  /* 0x000000ffff7c7224 */ /* 0x000fe200078e00ff */
[----:B------:R-:W-:Y:S01]  /*07a0*/  CS2R R16, SRZ ;  /* 0x0000000000107805 */ /* 0x000fe2000001ff00 */
[----:B------:R-:W-:Y:S01]  /*07b0*/  IMAD.MOV.U32 R122, RZ, RZ, RZ ;  /* 0x000000ffff7a7224 */ /* 0x000fe200078e00ff */
[----:B------:R-:W-:Y:S01]  /*07c0*/  MOV R120, RZ ;  /* 0x000000ff00787202 */ /* 0x000fe20000000f00 */
[----:B------:R-:W-:Y:S01]  /*07d0*/  IMAD.MOV.U32 R118, RZ, RZ, RZ ;  /* 0x000000ffff767224 */ /* 0x000fe200078e00ff */
[----:B------:R-:W-:Y:S01]  /*07e0*/  CS2R R18, SRZ ;  /* 0x0000000000127805 */ /* 0x000fe2000001ff00 */
[----:B------:R-:W-:Y:S01]  /*07f0*/  MOV R116, RZ ;  /* 0x000000ff00747202 */ /* 0x000fe20000000f00 */
[----:B------:R-:W-:Y:S01]  /*0800*/  IMAD.MOV.U32 R114, RZ, RZ, RZ ;  /* 0x000000ffff727224 */ /* 0x000fe200078e00ff */
[----:B------:R-:W-:Y:S01]  /*0810*/  CS2R R20, SRZ ;  /* 0x0000000000147805 */ /* 0x000fe2000001ff00 */
[----:B------:R-:W-:Y:S01]  /*0820*/  MOV R112, RZ ;  /* 0x000000ff00707202 */ /* 0x000fe20000000f00 */
[----:B------:R-:W-:Y:S01]  /*0830*/  CS2R R110, SRZ ;  /* 0x00000000006e7805 */ /* 0x000fe2000001ff00 */
[----:B------:R-:W-:Y:S01]  /*0840*/  IMAD.MOV.U32 R108, RZ, RZ, RZ ;  /* 0x000000ffff6c7224 */ /* 0x000fe200078e00ff */
[----:B------:R-:W-:Y:S01]  /*0850*/  CS2R R106, SRZ ;  /* 0x00000000006a7805 */ /* 0x000fe2000001ff00 */
[----:B------:R-:W-:Y:S01]  /*0860*/  MOV R22, RZ ;  /* 0x000000ff00167202 */ /* 0x000fe20000000f00 */
[----:B------:R-:W-:Y:S01]  /*0870*/  IMAD.MOV.U32 R104, RZ, RZ, RZ ;  /* 0x000000ffff687224 */ /* 0x000fe200078e00ff */
[----:B------:R-:W-:Y:S01]  /*0880*/  CS2R R102, SRZ ;  /* 0x0000000000667805 */ /* 0x000fe2000001ff00 */
[----:B------:R-:W-:Y:S01]  /*0890*/  CS2R R24, SRZ ;  /* 0x0000000000187805 */ /* 0x000fe2000001ff00 */
[----:B------:R-:W-:Y:S01]  /*08a0*/  MOV R100, RZ ;  /* 0x000000ff00647202 */ /* 0x000fe20000000f00 */
[----:B------:R-:W-:Y:S01]  /*08b0*/  CS2R R98, SRZ ;  /* 0x0000000000627805 */ /* 0x000fe2000001ff00 */
[----:B------:R-:W-:Y:S01]  /*08c0*/  IMAD.MOV.U32 R96, RZ, RZ, RZ ;  /* 0x000000ffff607224 */ /* 0x000fe200078e00ff */
[----:B------:R-:W-:Y:S01]  /*08d0*/  CS2R R94, SRZ ;  /* 0x00000000005e7805 */ /* 0x000fe2000001ff00 */
[----:B------:R-:W-:Y:S01]  /*08e0*/  CS2R R26, SRZ ;  /* 0x00000000001a7805 */ /* 0x000fe2000001ff00 */
[----:B------:R-:W-:Y:S01]  /*08f0*/  MOV R92, RZ ;  /* 0x000000ff005c7202 */ /* 0x000fe20000000f00 */
[----:B------:R-:W-:Y:S01]  /*0900*/  CS2R R90, SRZ ;  /* 0x00000000005a7805 */ /* 0x000fe2000001ff00 */
[----:B------:R-:W-:Y:S01]  /*0910*/  IMAD.MOV.U32 R7, RZ, RZ, RZ ;  /* 0x000000ffff077224 */ /* 0x000fe200078e00ff */
[----:B------:R-:W-:Y:S01]  /*0920*/  MOV R88, RZ ;  /* 0x000000ff00587202 */ /* 0x000fe20000000f00 */
[----:B------:R-:W-:Y:S01]  /*0930*/  CS2R R86, SRZ ;  /* 0x0000000000567805 */ /* 0x000fe2000001ff00 */
[----:B------:R-:W-:Y:S01]  /*0940*/  CS2R R84, SRZ ;  /* 0x0000000000547805 */ /* 0x000fe2000001ff00 */
[----:B------:R-:W-:Y:S01]  /*0950*/  CS2R R82, SRZ ;  /* 0x0000000000527805 */ /* 0x000fe2000001ff00 */
[----:B------:R-:W-:Y:S01]  /*0960*/  CS2R R80, SRZ ;  /* 0x0000000000507805 */ /* 0x000fe2000001ff00 */
[----:B------:R-:W-:Y:S01]  /*0970*/  CS2R R78, SRZ ;  /* 0x00000000004e7805 */ /* 0x000fe2000001ff00 */
[----:B------:R-:W-:Y:S01]  /*0980*/  IMAD.MOV.U32 R76, RZ, RZ, RZ ;  /* 0x000000ffff4c7224 */ /* 0x000fe200078e00ff */
[----:B------:R-:W-:Y:S01]  /*0990*/  CS2R R74, SRZ ;  /* 0x00000000004a7805 */ /* 0x000fe2000001ff00 */
[----:B------:R-:W-:Y:S01]  /*09a0*/  MOV R72, RZ ;  /* 0x000000ff00487202 */ /* 0x000fe20000000f00 */
[----:B------:R-:W-:Y:S01]  /*09b0*/  CS2R R30, SRZ ;  /* 0x00000000001e7805 */ /* 0x000fe2000001ff00 */
[----:B--2---:R-:W1:Y:S08]  /*09c0*/  R2UR UR23, R197 ;  /* 0x00000000c51773c2 */ /* 0x004e7000000e0000 */
[----:B------:R-:W2:Y:S01]  /*09d0*/  R2UR UR6, R197 ;  /* 0x00000000c50673c2 */ /* 0x000ea200000e0000 */
[----:B-1----:R-:W-:-:S05]  /*09e0*/  IMAD.U32 R0, RZ, RZ, UR23 ;  /* 0x00000017ff007e24 */ /* 0x002fca000f8e00ff */
[----:B------:R-:W-:Y:S01]  /*09f0*/  @P3 IADD3 R0, R0, 0x7f, RZ ;  /* 0x0000007f00003810 */ /* 0x000fe20007ffe0ff */
[----:B--2---:R-:W-:-:S03]  /*0a00*/  UIADD3 UR6, UR6, 0x7f, URZ ;  /* 0x0000007f06067890 */ /* 0x004fc6000fffe03f */
[----:B------:R-:W1:Y:S02]  /*0a10*/  @P1 R2UR UR13, R0 ;  /* 0x00000000000d13c2 */ /* 0x000e6400000e0000 */
[----:B-1----:R-:W-:-:S04]  /*0a20*/  UIMAD.WIDE.U32 UR12, UR13, UR12, URZ ;  /* 0x0000000c0d0c72a5 */ /* 0x002fc8000f8e003f */
[----:B------:R-:W-:Y:S02]  /*0a30*/  @UP0 USHF.R.U32.HI UR6, URZ, UR4, UR13 ;  /* 0x000000043f060299 */ /* 0x000fe4000801160d */
[----:B------:R-:W-:Y:S02]  /*0a40*/  UIADD3 UR4, UR8, 0x7f, URZ ;  /* 0x0000007f08047890 */ /* 0x000fe4000fffe03f */
[----:B------:R-:W-:Y:S02]  /*0a50*/  UIADD3 UR6, UR5, UR6, URZ ;  /* 0x0000000605067290 */ /* 0x000fe4000fffe03f */
[----:B------:R-:W-:Y:S02]  /*0a60*/  USHF.R.S32.HI UR7, URZ, 0x1f, UR4 ;  /* 0x0000001f3f077899 */ /* 0x000fe40008011404 */
[----:B------:R-:W-:Y:S02]  /*0a70*/  USHF.R.S32.HI UR5, URZ, 0x1f, UR6 ;  /* 0x0000001f3f057899 */ /* 0x000fe40008011406 */
[----:B------:R-:W-:-:S02]  /*0a80*/  ULEA.HI UR7, UR7, UR4, URZ, 0x7 ;  /* 0x0000000407077291 */ /* 0x000fc4000f8f383f */
[----:B------:R-:W-:Y:S02]  /*0a90*/  ULEA.HI UR5, UR5, UR6, URZ, 0x7 ;  /* 0x0000000605057291 */ /* 0x000fe4000f8f383f */
[----:B------:R-:W-:Y:S02]  /*0aa0*/  USHF.R.S32.HI UR7, URZ, 0x7, UR7 ;  /* 0x000000073f077899 */ /* 0x000fe40008011407 */
[----:B------:R-:W-:-:S04]  /*0ab0*/  USHF.R.S32.HI UR5, URZ, 0x7, UR5 ;  /* 0x000000073f057899 */ /* 0x000fc80008011405 */
[----:B------:R-:W-:-:S04]  /*0ac0*/  UISETP.LT.AND UP0, UPT, UR7, UR5, UPT ;  /* 0x000000050700728c */ /* 0x000fc8000bf01270 */
[----:B------:R-:W-:-:S04]  /*0ad0*/  USEL UR25, UR7, UR5, UP0 ;  /* 0x0000000507197287 */ /* 0x000fc80008000000 */
[----:B------:R-:W-:-:S06]  /*0ae0*/  UISETP.GE.AND UP0, UPT, UR25, 0x1, UPT ;  /* 0x000000011900788c */ /* 0x000fcc000bf06270 */
[----:B------:R-:W-:-:S13]  /*0af0*/  PLOP3.LUT P1, PT, PT, PT, UP0, 0x80, 0x0 ;  /* 0x000000000000781c */ /* 0x000fda0003f2f008 */
[----:B------:R-:W-:Y:S05]  /*0b00*/  @!P1 BRA `(.L_x_500) ;  /* 0x0000e7b000009947 */ /* 0x000fea0003800000 */
[----:B------:R-:W-:Y:S01]  /*0b10*/  ISETP.NE.U32.AND P1, PT, RZ, c[0x0][0x340], PT ;  /* 0x0000d000ff007a0c */ /* 0x000fe20003f25070 */
[----:B------:R-:W1:Y:S01]  /*0b20*/  S2R R71, SR_CTAID.Y ;  /* 0x0000000000477919 */ /* 0x000e620000002600 */
[----:B------:R-:W-:Y:S02]  /*0b30*/  SHF.R.S32.HI R190, RZ, 0x1f, R189 ;  /* 0x0000001fffbe7819 */ /* 0x000fe400000114bd */
[----:B------:R-:W-:Y:S02]  /*0b40*/  SHF.R.S32.HI R0, RZ, 0x1f, R6 ;  /* 0x0000001fff007819 */ /* 0x000fe40000011406 */
[----:B------:R-:W-:Y:S01]  /*0b50*/  SHF.R.S32.HI R11, RZ, 0x1f, R28 ;  /* 0x0000001fff0b7819 */ /* 0x000fe2000001141c */
[----:B------:R-:W-:Y:S01]  /*0b60*/  UIADD3 UR20, UR25, -0x1, URZ ;  /* 0xffffffff19147890 */ /* 0x000fe2000fffe03f */
[----:B------:R-:W-:Y:S01]  /*0b70*/  ISETP.NE.AND.EX P1, PT, RZ, c[0x0][0x344], PT, P1 ;  /* 0x0000d100ff007a0c */ /* 0x000fe20003f25310 */
[----:B------:R-:W-:Y:S02]  /*0b80*/  ULDC UR4, c[0x0][0x2c4] ;  /* 0x0000b10000047ab9 */ /* 0x000fe40000000800 */
[----:B------:R-:W-:-:S02]  /*0b90*/  UMOV UR21, 0x7 ;  /* 0x0000000700157882 */ /* 0x000fc40000000000 */
[----:B------:R-:W-:-:S08]  /*0ba0*/  ULDC.64 UR6, c[0x0][0x1e0] ;  /* 0x0000780000067ab9 */ /* 0x000fd00000000a00 */
[----:B------:R-:W-:-:S05]  /*0bb0*/  @P1 IMAD.WIDE R2, R28, R23, c[0x0][0x340] ;  /* 0x0000d0001c021625 */ /* 0x000fca00078e0217 */
[----:B------:R2:W3:Y:S01]  /*0bc0*/  @P1 LDG.E R13, [R2.64] ;  /* 0x00000012020d1981 */ /* 0x0004e2000c1e1900 */
[-C--:B------:R-:W-:Y:S01]  /*0bd0*/  LEA.HI R5, R190, R189.reuse, RZ, 0x3 ;  /* 0x000000bdbe057211 */ /* 0x080fe200078f18ff */
[----:B------:R-:W-:Y:S01]  /*0be0*/  IMAD R0, R0, c[0x0][0x178], RZ ;  /* 0x00005e0000007a24 */ /* 0x000fe200078e02ff */
[----:B-1----:R-:W-:Y:S01]  /*0bf0*/  SHF.R.S32.HI R72, RZ, 0x1f, R71 ;  /* 0x0000001fff487819 */ /* 0x002fe20000011447 */
[----:B------:R-:W-:Y:S01]  /*0c00*/  UIMAD UR4, UR11, UR4, URZ ;  /* 0x000000040b0472a4 */ /* 0x000fe2000f8e023f */
[----:B------:R-:W-:Y:S01]  /*0c10*/  LOP3.LUT R4, R5, 0xfffffff8, RZ, 0xc0, !PT ;  /* 0xfffffff805047812 */ /* 0x000fe200078ec0ff */
[----:B------:R-:W-:Y:S01]  /*0c20*/  IMAD R0, R6, c[0x0][0x17c], R0 ;  /* 0x00005f0006007a24 */ /* 0x000fe200078e0200 */
[----:B------:R-:W-:Y:S01]  /*0c30*/  SHF.R.S32.HI R20, RZ, 0x3, R5 ;  /* 0x00000003ff147819 */ /* 0x000fe20000011405 */
[----:B------:R-:W-:Y:S01]  /*0c40*/  USHF.L.U64.HI UR21, UR6, UR21, UR7 ;  /* 0x0000001506157299 */ /* 0x000fe20008010207 */
[----:B------:R-:W-:Y:S01]  /*0c50*/  SEL R5, R11, RZ, !P0 ;  /* 0x000000ff0b057207 */ /* 0x000fe20004000000 */
[----:B------:R-:W-:Y:S01]  /*0c60*/  IMAD.IADD R22, R189, 0x1, -R4 ;  /* 0x00000001bd167824 */ /* 0x000fe200078e0a04 */
[----:B------:R-:W-:Y:S01]  /*0c70*/  SEL R4, R28, RZ, !P0 ;  /* 0x000000ff1c047207 */ /* 0x000fe20004000000 */
[----:B------:R-:W-:Y:S01]  /*0c80*/  USHF.L.U32 UR22, UR6, 0x7, URZ ;  /* 0x0000000706167899 */ /* 0x000fe2000800063f */
[----:B------:R-:W-:Y:S01]  /*0c90*/  IADD3 R9, R20, UR23, RZ ;  /* 0x0000001714097c10 */ /* 0x000fe2000fffe0ff */
[----:B------:R-:W-:Y:S01]  /*0ca0*/  IMAD R7, R22, 0x20, R20 ;  /* 0x0000002016077824 */ /* 0x000fe200078e0214 */
[----:B------:R-:W-:Y:S01]  /*0cb0*/  IADD3 R23, P0, R10, R20, RZ ;  /* 0x000000140a177210 */ /* 0x000fe20007f1e0ff */
[----:B------:R-:W-:Y:S01]  /*0cc0*/  IMAD R5, R5, c[0x0][0x1c0], RZ ;  /* 0x0000700005057a24 */ /* 0x000fe200078e02ff */
[----:B------:R-:W-:Y:S01]  /*0cd0*/  USHF.R.S32.HI UR10, URZ, 0x1f, UR20 ;  /* 0x0000001f3f0a7899 */ /* 0x000fe20008011414 */
[----:B------:R-:W-:Y:S01]  /*0ce0*/  IMAD.SHL.U32 R16, R22, 0x8, RZ ;  /* 0x0000000816107824 */ /* 0x000fe200078e00ff */
[----:B------:R-:W-:Y:S01]  /*0cf0*/  IADD3 R7, R7, UR23, RZ ;  /* 0x0000001707077c10 */ /* 0x000fe2000fffe0ff */
[----:B------:R-:W-:Y:S01]  /*0d00*/  IMAD R5, R4, c[0x0][0x1c4], R5 ;  /* 0x0000710004057a24 */ /* 0x000fe200078e0205 */
[----:B------:R-:W-:Y:S01]  /*0d10*/  UIMAD.WIDE.U32 UR12, UR6, 0x40, URZ ;  /* 0x00000040060c78a5 */ /* 0x000fe2000f8e003f */
[----:B------:R-:W-:Y:S01]  /*0d20*/  LEA.HI R188, R190, R189, RZ, 0x5 ;  /* 0x000000bdbebc7211 */ /* 0x000fe200078f28ff */
[----:B------:R-:W-:Y:S01]  /*0d30*/  USHF.L.U32 UR9, UR7, 0x6, URZ ;  /* 0x0000000607097899 */ /* 0x000fe2000800063f */
[----:B------:R-:W-:Y:S01]  /*0d40*/  SHF.R.S32.HI R17, RZ, 0x1f, R16 ;  /* 0x0000001fff117819 */ /* 0x000fe20000011410 */
[----:B--2---:R-:W-:Y:S01]  /*0d50*/  IMAD.WIDE.U32 R2, R6, c[0x0][0x178], RZ ;  /* 0x00005e0006027a25 */ /* 0x004fe200078e00ff */
[----:B------:R-:W-:Y:S01]  /*0d60*/  IADD3 R21, R16, 0x40, RZ ;  /* 0x0000004010157810 */ /* 0x000fe20007ffe0ff */
[----:B------:R-:W-:Y:S01]  /*0d70*/  UIADD3 UR9, UR13, UR9, URZ ;  /* 0x000000090d097290 */ /* 0x000fe2000fffe03f */
[----:B------:R-:W-:Y:S01]  /*0d80*/  SHF.R.S32.HI R171, RZ, 0x5, R188 ;  /* 0x00000005ffab7819 */ /* 0x000fe200000114bc */
[----:B------:R-:W-:Y:S01]  /*0d90*/  IMAD.IADD R3, R3, 0x1, R0 ;  /* 0x0000000103037824 */ /* 0x000fe200078e0200 */
[----:B------:R-:W-:Y:S01]  /*0da0*/  UIMAD UR17, UR20, -0x80, UR8 ;  /* 0xffffff80141178a4 */ /* 0x000fe2000f8e0208 */
[----:B------:R-:W-:-:S02]  /*0db0*/  IMAD R0, R72, c[0x0][0x1b8], RZ ;  /* 0x00006e0048007a24 */ /* 0x000fc400078e02ff */
[----:B------:R-:W-:-:S04]  /*0dc0*/  IMAD.WIDE.U32 R2, R71, c[0x0][0x1b8], R2 ;  /* 0x00006e0047027a25 */ /* 0x000fc800078e0002 */
[----:B------:R-:W-:Y:S02]  /*0dd0*/  IMAD R0, R71, c[0x0][0x1bc], R0 ;  /* 0x00006f0047007a24 */ /* 0x000fe400078e0200 */
[----:B------:R-:W-:-:S04]  /*0de0*/  @P3 IMAD.HI.U32 R6, R7, c[0x0][0x2c8], RZ ;  /* 0x0000b20007063a27 */ /* 0x000fc800078e00ff */
[----:B------:R-:W-:Y:S02]  /*0df0*/  IMAD.IADD R3, R3, 0x1, R0 ;  /* 0x0000000103037824 */ /* 0x000fe400078e0200 */
[----:B------:R-:W-:Y:S01]  /*0e00*/  IMAD.MOV.U32 R0, RZ, RZ, R7 ;  /* 0x000000ffff007224 */ /* 0x000fe200078e0007 */
[----:B------:R-:W-:Y:S01]  /*0e10*/  @P3 SHF.R.U32.HI R0, RZ, c[0x0][0x2cc], R6 ;  /* 0x0000b300ff003a19 */ /* 0x000fe20000011606 */
[----:B------:R-:W-:Y:S01]  /*0e20*/  IMAD.WIDE.U32 R2, R4, c[0x0][0x1c0], R2 ;  /* 0x0000700004027a25 */ /* 0x000fe200078e0002 */
[----:B------:R-:W-:Y:S02]  /*0e30*/  IADD3 R6, -R20, UR8, RZ ;  /* 0x0000000814067c10 */ /* 0x000fe4000fffe1ff */
[----:B------:R-:W-:Y:S01]  /*0e40*/  SHF.R.S32.HI R4, RZ, 0x1f, R0 ;  /* 0x0000001fff047819 */ /* 0x000fe20000011400 */
[----:B------:R-:W-:Y:S02]  /*0e50*/  IMAD.IADD R3, R3, 0x1, R5 ;  /* 0x0000000103037824 */ /* 0x000fe400078e0205 */
[----:B------:R-:W-:-:S02]  /*0e60*/  IMAD.U32 R5, RZ, RZ, UR20 ;  /* 0x00000014ff057e24 */ /* 0x000fc4000f8e00ff */
[----:B------:R-:W-:Y:S02]  /*0e70*/  IMAD R4, R4, c[0x0][0x1b0], RZ ;  /* 0x00006c0004047a24 */ /* 0x000fe400078e02ff */
[----:B------:R-:W-:-:S04]  /*0e80*/  IMAD.WIDE.U32 R2, R0, c[0x0][0x1b0], R2 ;  /* 0x00006c0000027a25 */ /* 0x000fc800078e0002 */
[----:B------:R-:W-:Y:S01]  /*0e90*/  IMAD R8, R0, c[0x0][0x1b4], R4 ;  /* 0x00006d0000087a24 */ /* 0x000fe200078e0204 */
[----:B------:R-:W-:Y:S01]  /*0ea0*/  IADD3 R4, R9, 0x20, RZ ;  /* 0x0000002009047810 */ /* 0x000fe20007ffe0ff */
[----:B------:R-:W-:Y:S02]  /*0eb0*/  IMAD.MOV R0, RZ, RZ, -R0 ;  /* 0x000000ffff007224 */ /* 0x000fe400078e0a00 */
[----:B------:R-:W-:Y:S01]  /*0ec0*/  IMAD R19, R5, -0x80, R6 ;  /* 0xffffff8005137824 */ /* 0x000fe200078e0206 */
[----:B------:R-:W-:Y:S01]  /*0ed0*/  BAR.SYNC.DEFER_BLOCKING 0x0 ;  /* 0x0000000000007b1d */ /* 0x000fe20000010000 */
[----:B------:R-:W-:Y:S01]  /*0ee0*/  IMAD R0, R0, c[0x0][0x2c4], R7 ;  /* 0x0000b10000007a24 */ /* 0x000fe200078e0207 */
[----:B------:R-:W-:Y:S01]  /*0ef0*/  ISETP.GE.AND P5, PT, R4, UR4, PT ;  /* 0x0000000404007c0c */ /* 0x000fe2000bfa6270 */
[----:B------:R-:W-:Y:S01]  /*0f00*/  IMAD.IADD R3, R3, 0x1, R8 ;  /* 0x0000000103037824 */ /* 0x000fe200078e0208 */
[----:B------:R-:W-:Y:S01]  /*0f10*/  SHF.R.S32.HI R8, RZ, 0x1f, R10 ;  /* 0x0000001fff087819 */ /* 0x000fe2000001140a */
[----:B------:R-:W-:Y:S01]  /*0f20*/  IMAD.SHL.U32 R4, R20, 0x40, RZ ;  /* 0x0000004014047824 */ /* 0x000fe200078e00ff */
[----:B------:R-:W-:Y:S01]  /*0f30*/  SHF.R.S32.HI R5, RZ, 0x1f, R0 ;  /* 0x0000001fff057819 */ /* 0x000fe20000011400 */
[----:B------:R-:W-:Y:S01]  /*0f40*/  IMAD.WIDE.U32 R2, R0, c[0x0][0x1a8], R2 ;  /* 0x00006a0000027a25 */ /* 0x000fe200078e0002 */
[----:B------:R-:W-:-:S02]  /*0f50*/  LEA.HI.X.SX32 R70, R20, R8, 0x1, P0 ;  /* 0x0000000814467211 */ /* 0x000fc400000f0eff */
[----:B------:R-:W-:Y:S01]  /*0f60*/  LOP3.LUT R4, R4, 0x1c0, RZ, 0xc0, !PT ;  /* 0x000001c004047812 */ /* 0x000fe200078ec0ff */
[----:B------:R-:W-:Y:S01]  /*0f70*/  IMAD R5, R5, c[0x0][0x1a8], RZ ;  /* 0x00006a0005057a24 */ /* 0x000fe200078e02ff */
[----:B------:R-:W-:Y:S02]  /*0f80*/  LEA R18, P0, R2, c[0x0][0x160], 0x1 ;  /* 0x0000580002127a11 */ /* 0x000fe400078008ff */
[----:B------:R-:W-:Y:S01]  /*0f90*/  IADD3 R7, R9, 0x40, RZ ;  /* 0x0000004009077810 */ /* 0x000fe20007ffe0ff */
[----:B------:R-:W-:Y:S01]  /*0fa0*/  IMAD R6, R0, c[0x0][0x1ac], R5 ;  /* 0x00006b0000067a24 */ /* 0x000fe200078e0205 */
[----:B------:R-:W-:Y:S01]  /*0fb0*/  LOP3.LUT R5, R4, 0x38, R16, 0xf8, !PT ;  /* 0x0000003804057812 */ /* 0x000fe200078ef810 */
[----:B------:R-:W1:Y:S01]  /*0fc0*/  SHFL.IDX PT, R8, R18, RZ, 0x181f ;  /* 0x00181fff12087589 */ /* 0x000e6200000e0000 */
[----:B------:R-:W-:Y:S01]  /*0fd0*/  SHF.R.U32.HI R4, RZ, 0x3, R4 ;  /* 0x00000003ff047819 */ /* 0x000fe20000011604 */
[----:B------:R-:W-:Y:S01]  /*0fe0*/  IMAD.IADD R0, R3, 0x1, R6 ;  /* 0x0000000103007824 */ /* 0x000fe200078e0206 */
[----:B------:R-:W-:Y:S01]  /*0ff0*/  ISETP.GE.AND P4, PT, R7, UR4, PT ;  /* 0x0000000407007c0c */ /* 0x000fe2000bf86270 */
[----:B------:R-:W-:Y:S01]  /*1000*/  IMAD R3, R70, c[0x0][0x1e0], RZ ;  /* 0x0000780046037a24 */ /* 0x000fe200078e02ff */
[----:B------:R-:W-:-:S02]  /*1010*/  LOP3.LUT R7, R5, R4, RZ, 0x3c, !PT ;  /* 0x0000000405077212 */ /* 0x000fc400078e3cff */
[----:B------:R-:W-:Y:S01]  /*1020*/  LEA.HI.X R12, R2, c[0x0][0x164], R0, 0x1, P0 ;  /* 0x00005900020c7a11 */ /* 0x000fe200000f0c00 */
[----:B------:R-:W-:Y:S01]  /*1030*/  IMAD R4, R23, c[0x0][0x1e4], R3 ;  /* 0x0000790017047a24 */ /* 0x000fe200078e0203 */
[----:B------:R-:W-:Y:S01]  /*1040*/  ISETP.GE.AND P0, PT, R9, UR4, PT ;  /* 0x0000000409007c0c */ /* 0x000fe2000bf06270 */
[----:B------:R-:W-:Y:S01]  /*1050*/  IMAD.WIDE.U32 R2, R23, c[0x0][0x1e0], R16 ;  /* 0x0000780017027a25 */ /* 0x000fe200078e0010 */
[----:B------:R-:W-:Y:S02]  /*1060*/  IADD3 R0, R9, 0x60, RZ ;  /* 0x0000006009007810 */ /* 0x000fe40007ffe0ff */
[----:B------:R-:W2:Y:S01]  /*1070*/  SHFL.IDX PT, R9, R12, RZ, 0x181f ;  /* 0x00181fff0c097589 */ /* 0x000ea200000e0000 */
[----:B------:R-:W-:Y:S01]  /*1080*/  LEA.HI R6, R190, R189, RZ, 0x6 ;  /* 0x000000bdbe067211 */ /* 0x000fe200078f30ff */
[----:B------:R-:W-:Y:S01]  /*1090*/  IMAD.IADD R5, R3, 0x1, R4 ;  /* 0x0000000103057824 */ /* 0x000fe200078e0204 */
[----:B------:R-:W-:Y:S01]  /*10a0*/  ISETP.GE.AND P2, PT, R0, UR4, PT ;  /* 0x0000000400007c0c */ /* 0x000fe2000bf46270 */
[----:B------:R-:W-:Y:S01]  /*10b0*/  IMAD.MOV.U32 R4, RZ, RZ, R2 ;  /* 0x000000ffff047224 */ /* 0x000fe200078e0002 */
[----:B------:R-:W-:Y:S01]  /*10c0*/  UIMAD UR4, UR21, UR20, URZ ;  /* 0x00000014150472a4 */ /* 0x000fe2000f8e023f */
[----:B------:R-:W-:-:S02]  /*10d0*/  IMAD R0, R72, c[0x0][0x1e8], RZ ;  /* 0x00007a0048007a24 */ /* 0x000fc400078e02ff */
[----:B------:R-:W-:Y:S01]  /*10e0*/  IMAD.SHL.U32 R6, R6, 0x8, RZ ;  /* 0x0000000806067824 */ /* 0x000fe200078e00ff */
[----:B------:R-:W-:Y:S01]  /*10f0*/  UIMAD UR4, UR10, UR22, UR4 ;  /* 0x000000160a0472a4 */ /* 0x000fe2000f8e0204 */
[----:B------:R-:W-:-:S03]  /*1100*/  IMAD R0, R71, c[0x0][0x1ec], R0 ;  /* 0x00007b0047007a24 */ /* 0x000fc600078e0200 */
[----:B------:R-:W-:Y:S02]  /*1110*/  LOP3.LUT R243, R7, 0xfffffe00, R6, 0xf8, !PT ;  /* 0xfffffe0007f37812 */ /* 0x000fe400078ef806 */
[----:B------:R-:W-:Y:S03]  /*1120*/  SHFL.IDX PT, R6, R18, 0x1, 0x181f ;  /* 0x00381f0012067f89 */ /* 0x000fe600000e0000 */
[----:B------:R-:W-:Y:S01]  /*1130*/  IMAD.SHL.U32 R243, R243, 0x2, RZ ;  /* 0x00000002f3f37824 */ /* 0x000fe200078e00ff */
[----:B------:R-:W4:Y:S01]  /*1140*/  SHFL.IDX PT, R7, R12, 0x1, 0x181f ;  /* 0x00381f000c077f89 */ /* 0x000f2200000e0000 */
[--C-:B---3--:R-:W-:Y:S01]  /*1150*/  @P1 SHF.R.S32.HI R3, RZ, 0x1f, R13.reuse ;  /* 0x0000001fff031819 */ /* 0x108fe2000001140d */
[----:B------:R-:W-:Y:S01]  /*1160*/  @P1 IMAD.MOV.U32 R2, RZ, RZ, R13 ;  /* 0x000000ffff021224 */ /* 0x000fe200078e000d */
[----:B------:R-:W-:Y:S01]  /*1170*/  @!P0 SHF.R.S32.HI R13, RZ, 0x1f, R21 ;  /* 0x0000001fff0d8819 */ /* 0x000fe20000011415 */
[----:B------:R-:W-:-:S02]  /*1180*/  @!P1 IMAD.MOV.U32 R2, RZ, RZ, R28 ;  /* 0x000000ffff029224 */ /* 0x000fc400078e001c */
[----:B------:R-:W-:Y:S01]  /*1190*/  @!P1 IMAD.MOV.U32 R3, RZ, RZ, R11 ;  /* 0x000000ffff039224 */ /* 0x000fe200078e000b */
[----:B------:R-:W-:Y:S01]  /*11a0*/  ISETP.GE.AND P1, PT, R16, c[0x0][0x198], PT ;  /* 0x0000660010007a0c */ /* 0x000fe20003f26270 */
[----:B------:R-:W-:Y:S01]  /*11b0*/  IMAD.WIDE.U32 R10, R71, c[0x0][0x1e8], R4 ;  /* 0x00007a00470a7a25 */ /* 0x000fe200078e0004 */
[----:B------:R-:W-:Y:S02]  /*11c0*/  SEL R68, R2, RZ, !P6 ;  /* 0x000000ff02447207 */ /* 0x000fe40007000000 */
[----:B------:R-:W-:Y:S01]  /*11d0*/  SEL R69, R3, RZ, !P6 ;  /* 0x000000ff03457207 */ /* 0x000fe20007000000 */
[----:B------:R-:W-:Y:S01]  /*11e0*/  IMAD.IADD R11, R11, 0x1, R0 ;  /* 0x000000010b0b7824 */ /* 0x000fe200078e0200 */
[----:B------:R-:W-:Y:S01]  /*11f0*/  @!P5 SHF.R.S32.HI R5, RZ, 0x1f, R21 ;  /* 0x0000001fff05d819 */ /* 0x000fe20000011415 */
[----:B------:R-:W3:Y:S01]  /*1200*/  SHFL.IDX PT, R2, R18, 0x2, 0x181f ;  /* 0x00581f0012027f89 */ /* 0x000ee200000e0000 */
[----:B-1----:R-:W-:Y:S01]  /*1210*/  @!P0 LEA R4, P6, R16, R8, 0x1 ;  /* 0x0000000810048211 */ /* 0x002fe200078c08ff */
[----:B------:R-:W-:Y:S01]  /*1220*/  IMAD.WIDE.U32 R24, R68, c[0x0][0x1f0], R10 ;  /* 0x00007c0044187a25 */ /* 0x000fe200078e000a */
[-C--:B------:R-:W-:Y:S01]  /*1230*/  @!P5 LEA.HI R0, R5, R21.reuse, RZ, 0x3 ;  /* 0x000000150500d211 */ /* 0x080fe200078f18ff */
[----:B------:R-:W1:Y:S01]  /*1240*/  SHFL.IDX PT, R3, R12, 0x2, 0x181f ;  /* 0x00581f000c037f89 */ /* 0x000e6200000e0000 */
[----:B------:R-:W-:Y:S01]  /*1250*/  @!P0 LEA.HI R13, R13, R21, RZ, 0x3 ;  /* 0x000000150d0d8211 */ /* 0x000fe200078f18ff */
[----:B------:R-:W-:Y:S01]  /*1260*/  IMAD.MOV.U32 R168, RZ, RZ, R24 ;  /* 0x000000ffffa87224 */ /* 0x000fe200078e0018 */
[----:B--2---:R-:W-:Y:S01]  /*1270*/  @!P0 LEA.HI.X R5, R16, R9, R17, 0x1, P6 ;  /* 0x0000000910058211 */ /* 0x004fe200030f0c11 */
[----:B------:R-:W-:Y:S01]  /*1280*/  STL.64 [R1+0x40], R24 ;  /* 0x0000401801007387 */ /* 0x000fe20000100a00 */
[----:B------:R-:W-:-:S02]  /*1290*/  ISETP.GE.AND P6, PT, R21, c[0x0][0x198], PT ;  /* 0x0000660015007a0c */ /* 0x000fc40003fc6270 */
[----:B------:R-:W-:Y:S01]  /*12a0*/  @!P0 LOP3.LUT R13, R13, 0xfffffff8, RZ, 0xc0, !PT ;  /* 0xfffffff80d0d8812 */ /* 0x000fe200078ec0ff */
[----:B------:R3:W-:Y:S01]  /*12b0*/  @!P0 LDGSTS.E.BYPASS.LTC128B.128 [R243+0x100], [R4.64], !P1 ;  /* 0x0010000004f38fae */ /* 0x0007e2000c901d52 */
[----:B------:R-:W-:Y:S02]  /*12c0*/  @!P5 LOP3.LUT R14, R0, 0xfffffff8, RZ, 0xc0, !PT ;  /* 0xfffffff8000ed812 */ /* 0x000fe400078ec0ff */
[----:B------:R-:W-:Y:S01]  /*12d0*/  @!P4 SHF.R.S32.HI R0, RZ, 0x1f, R21 ;  /* 0x0000001fff00c819 */ /* 0x000fe20000011415 */
[----:B------:R-:W-:-:S03]  /*12e0*/  @!P0 IMAD.WIDE R8, R13, 0x2, R8 ;  /* 0x000000020d088825 */ /* 0x000fc600078e0208 */
[----:B------:R-:W-:Y:S01]  /*12f0*/  @!P4 LEA.HI R0, R0, R21, RZ, 0x3 ;  /* 0x000000150000c211 */ /* 0x000fe200078f18ff */
[----:B----4-:R-:W-:Y:S02]  /*1300*/  @!P5 IMAD.WIDE R14, R14, 0x2, R6 ;  /* 0x000000020e0ed825 */ /* 0x010fe400078e0206 */
[----:B------:R2:W-:Y:S01]  /*1310*/  @!P0 LDGSTS.E.BYPASS.LTC128B.128 [R243+0x4100], [R8.64], !P6 ;  /* 0x0410000008f38fae */ /* 0x0005e2000f101d52 */
[----:B------:R-:W-:Y:S02]  /*1320*/  @!P5 LEA R6, P0, R16, R6, 0x1 ;  /* 0x000000061006d211 */ /* 0x000fe400078008ff */
[----:B------:R-:W-:Y:S01]  /*1330*/  @!P4 LOP3.LUT R13, R0, 0xfffffff8, RZ, 0xc0, !PT ;  /* 0xfffffff8000dc812 */ /* 0x000fe200078ec0ff */
[----:B------:R-:W-:Y:S01]  /*1340*/  IMAD R0, R69, c[0x0][0x1f0], RZ ;  /* 0x00007c0045007a24 */ /* 0x000fe200078e02ff */
[----:B------:R-:W-:-:S05]  /*1350*/  @!P5 LEA.HI.X R7, R16, R7, R17, 0x1, P0 ;  /* 0x000000071007d211 */ /* 0x000fca00000f0c11 */
[----:B------:R4:W-:Y:S04]  /*1360*/  @!P5 LDGSTS.E.BYPASS.LTC128B.128 [R243+0x1100], [R6.64], !P1 ;  /* 0x0110000006f3dfae */ /* 0x0009e8000c901d52 */
[----:B------:R5:W-:Y:S01]  /*1370*/  @!P5 LDGSTS.E.BYPASS.LTC128B.128 [R243+0x5100], [R14.64], !P6 ;  /* 0x051000000ef3dfae */ /* 0x000be2000f101d52 */
[C---:B------:R-:W-:Y:S02]  /*1380*/  ISETP.GE.AND P5, PT, R16.reuse, c[0x0][0x1d4], PT ;  /* 0x0000750010007a0c */ /* 0x040fe40003fa6270 */
[----:B---3--:R-:W-:-:S04]  /*1390*/  @!P4 LEA R4, P0, R16, R2, 0x1 ;  /* 0x000000021004c211 */ /* 0x008fc800078008ff */
[----:B-1----:R-:W-:Y:S02]  /*13a0*/  @!P4 LEA.HI.X R5, R16, R3, R17, 0x1, P0 ;  /* 0x000000031005c211 */ /* 0x002fe400000f0c11 */
[----:B------:R-:W-:-:S03]  /*13b0*/  ISETP.GE.AND P0, PT, R19, 0x1, PT ;  /* 0x000000011300780c */ /* 0x000fc60003f06270 */
[----:B------:R1:W-:Y:S04]  /*13c0*/  @!P4 LDGSTS.E.BYPASS.LTC128B.128 [R243+0x2100], [R4.64], !P1 ;  /* 0x0210000004f3cfae */ /* 0x0003e8000c901d52 */
[----:B--2---:R-:W1:Y:S04]  /*13d0*/  SHFL.IDX PT, R8, R18, 0x3, 0x181f ;  /* 0x00781f0012087f89 */ /* 0x004e6800000e0000 */
[----:B------:R2:W3:Y:S01]  /*13e0*/  SHFL.IDX PT, R9, R12, 0x3, 0x181f ;  /* 0x00781f000c097f89 */ /* 0x0004e200000e0000 */
[----:B----4-:R-:W-:Y:S01]  /*13f0*/  LEA.HI R6, R190, R189, RZ, 0x4 ;  /* 0x000000bdbe067211 */ /* 0x010fe200078f20ff */
[----:B------:R-:W-:-:S02]  /*1400*/  IMAD.U32 R7, RZ, RZ, UR6 ;  /* 0x00000006ff077e24 */ /* 0x000fc4000f8e00ff */
[----:B--2---:R-:W-:-:S04]  /*1410*/  @!P4 IMAD.WIDE R12, R13, 0x2, R2 ;  /* 0x000000020d0cc825 */ /* 0x004fc800078e0202 */
[----:B------:R-:W-:Y:S01]  /*1420*/  IMAD R2, R68, c[0x0][0x1f4], R0 ;  /* 0x00007d0044027a24 */ /* 0x000fe200078e0200 */
[----:B------:R2:W-:Y:S01]  /*1430*/  @!P4 LDGSTS.E.BYPASS.LTC128B.128 [R243+0x6100], [R12.64], !P6 ;  /* 0x061000000cf3cfae */ /* 0x0005e2000f101d52 */
[----:B------:R-:W-:Y:S01]  /*1440*/  @!P2 SHF.R.S32.HI R0, RZ, 0x1f, R21 ;  /* 0x0000001fff00a819 */ /* 0x000fe20000011415 */
[----:B------:R-:W-:Y:S01]  /*1450*/  IMAD.U32 R3, RZ, RZ, UR20 ;  /* 0x00000014ff037e24 */ /* 0x000fe2000f8e00ff */
[----:B-1----:R-:W-:Y:S01]  /*1460*/  @!P2 LEA R4, P4, R16, R8, 0x1 ;  /* 0x000000081004a211 */ /* 0x002fe200078808ff */
[----:B------:R-:W-:Y:S01]  /*1470*/  IMAD.IADD R169, R25, 0x1, R2 ;  /* 0x0000000119a97824 */ /* 0x000fe200078e0202 */
[----:B------:R-:W-:Y:S02]  /*1480*/  @!P2 LEA.HI R0, R0, R21, RZ, 0x3 ;  /* 0x000000150000a211 */ /* 0x000fe400078f18ff */
[----:B---3--:R-:W-:Y:S01]  /*1490*/  @!P2 LEA.HI.X R5, R16, R9, R17, 0x1, P4 ;  /* 0x000000091005a211 */ /* 0x008fe200020f0c11 */
[----:B------:R-:W-:Y:S01]  /*14a0*/  IMAD.WIDE.U32 R2, R3, UR22, R168 ;  /* 0x0000001603027c25 */ /* 0x000fe2000f8e00a8 */
[----:B------:R-:W-:Y:S01]  /*14b0*/  ISETP.GE.AND P4, PT, R21, c[0x0][0x1d4], PT ;  /* 0x0000750015007a0c */ /* 0x000fe20003f86270 */
[----:B------:R-:W-:Y:S01]  /*14c0*/  STL.64 [R1+0x30], R168 ;  /* 0x000030a801007387 */ /* 0x000fe20000100a00 */
[----:B------:R-:W-:-:S02]  /*14d0*/  @!P2 LOP3.LUT R0, R0, 0xfffffff8, RZ, 0xc0, !PT ;  /* 0xfffffff80000a812 */ /* 0x000fc400078ec0ff */
[----:B------:R-:W-:Y:S01]  /*14e0*/  IADD3 R3, R3, UR4, RZ ;  /* 0x0000000403037c10 */ /* 0x000fe2000fffe0ff */
[----:B------:R1:W-:Y:S02]  /*14f0*/  @!P2 LDGSTS.E.BYPASS.LTC128B.128 [R243+0x3100], [R4.64], !P1 ;  /* 0x0310000004f3afae */ /* 0x0003e4000c901d52 */
[----:B------:R-:W-:Y:S01]  /*1500*/  @!P2 IMAD.WIDE R8, R0, 0x2, R8 ;  /* 0x000000020008a825 */ /* 0x000fe200078e0208 */
[----:B------:R-:W-:-:S04]  /*1510*/  LOP3.LUT R0, R6, 0xfffffff0, RZ, 0xc0, !PT ;  /* 0xfffffff006007812 */ /* 0x000fc800078ec0ff */
[----:B------:R3:W-:Y:S01]  /*1520*/  @!P2 LDGSTS.E.BYPASS.LTC128B.128 [R243+0x7100], [R8.64], !P6 ;  /* 0x0710000008f3afae */ /* 0x0007e2000f101d52 */
[----:B------:R-:W-:Y:S01]  /*1530*/  ISETP.GE.AND P6, PT, R19, 0x21, PT ;  /* 0x000000211300780c */ /* 0x000fe20003fc6270 */
[----:B------:R-:W-:Y:S01]  /*1540*/  IMAD.IADD R0, R189, 0x1, -R0 ;  /* 0x00000001bd007824 */ /* 0x000fe200078e0a00 */
[----:B------:R-:W-:Y:S01]  /*1550*/  ISETP.GE.AND P2, PT, R19, 0x41, PT ;  /* 0x000000411300780c */ /* 0x000fe20003f46270 */
[----:B------:R-:W0:Y:S03]  /*1560*/  LDGDEPBAR ;  /* 0x00000000000079af */ /* 0x000e260000000000 */
[----:B------:R-:W-:-:S04]  /*1570*/  SHF.R.S32.HI R11, RZ, 0x1f, R0 ;  /* 0x0000001fff0b7819 */ /* 0x000fc80000011400 */
[----:B------:R-:W-:Y:S02]  /*1580*/  LEA.HI R11, R11, R0, RZ, 0x3 ;  /* 0x000000000b0b7211 */ /* 0x000fe400078f18ff */
[----:B-1----:R-:W-:-:S04]  /*1590*/  @P0 LEA R4, P1, R2, c[0x0][0x1c8], 0x1 ;  /* 0x0000720002040a11 */ /* 0x002fc800078208ff */
[----:B------:R-:W-:Y:S02]  /*15a0*/  @P0 LEA.HI.X R5, R2, c[0x0][0x1cc], R3, 0x1, P1 ;  /* 0x0000730002050a11 */ /* 0x000fe400008f0c03 */
[----:B------:R-:W-:Y:S01]  /*15b0*/  ISETP.GE.AND P1, PT, R19, 0x61, PT ;  /* 0x000000611300780c */ /* 0x000fe20003f26270 */
[----:B---3--:R-:W-:Y:S02]  /*15c0*/  IMAD.U32 R9, RZ, RZ, UR6 ;  /* 0x00000006ff097e24 */ /* 0x008fe4000f8e00ff */
[----:B------:R1:W-:Y:S01]  /*15d0*/  @P0 LDGSTS.E.BYPASS.LTC128B.128 [R243+0x8100], [R4.64], !P5 ;  /* 0x0810000004f30fae */ /* 0x0003e2000e901d52 */
[----:B------:R-:W-:-:S03]  /*15e0*/  IMAD.U32 R8, RZ, RZ, UR7 ;  /* 0x00000007ff087e24 */ /* 0x000fc6000f8e00ff */
[----:B------:R1:W-:Y:S06]  /*15f0*/  @P0 LDGSTS.E.BYPASS.LTC128B.128 [R243+0xc100], [R4.64+0x80], !P4 ;  /* 0x0c10008004f30fae */ /* 0x0003ec000e101d52 */
[----:B------:R-:W-:-:S05]  /*1600*/  VOTEU.ANY UP0, P1 ;  /* 0x00000000003f7886 */ /* 0x000fca0000800100 */
[----:B------:R-:W-:Y:S01]  /*1610*/  @UP0 UIMAD UR4, UR7, 0x60, URZ ;  /* 0x00000060070408a4 */ /* 0x000fe2000f8e023f */
[----:B-1----:R-:W-:-:S04]  /*1620*/  SHF.R.S32.HI R4, RZ, 0x4, R6 ;  /* 0x00000004ff047819 */ /* 0x002fc80000011406 */
[----:B------:R-:W-:-:S04]  /*1630*/  LEA.HI R5, R6, R4, RZ, 0x1 ;  /* 0x0000000406057211 */ /* 0x000fc800078f08ff */
[----:B------:R-:W-:Y:S02]  /*1640*/  LOP3.LUT R6, R5, 0xfffffffe, RZ, 0xc0, !PT ;  /* 0xfffffffe05067812 */ /* 0x000fe400078ec0ff */
[----:B------:R-:W-:-:S03]  /*1650*/  @P6 LEA R5, P0, R7, R2, 0x5 ;  /* 0x0000000207056211 */ /* 0x000fc600078028ff */
[----:B--2---:R-:W-:Y:S01]  /*1660*/  IMAD.IADD R13, R4, 0x1, -R6 ;  /* 0x00000001040d7824 */ /* 0x004fe200078e0a06 */
[----:B------:R-:W-:Y:S02]  /*1670*/  LOP3.LUT R6, R11, 0xfffffff8, RZ, 0xc0, !PT ;  /* 0xfffffff80b067812 */ /* 0x000fe400078ec0ff */
[----:B------:R-:W-:Y:S01]  /*1680*/  @P6 LEA.HI.X R4, R9, R3, R8, 0x5, P0 ;  /* 0x0000000309046211 */ /* 0x000fe200000f2c08 */
[----:B------:R-:W-:Y:S01]  /*1690*/  IMAD.SHL.U32 R10, R13, 0x8, RZ ;  /* 0x000000080d0a7824 */ /* 0x000fe200078e00ff */
[----:B------:R-:W-:Y:S01]  /*16a0*/  @P6 LEA R8, P0, R5, c[0x0][0x1c8], 0x1 ;  /* 0x0000720005086a11 */ /* 0x000fe200078008ff */
[----:B------:R-:W-:-:S03]  /*16b0*/  IMAD.IADD R12, R0, 0x1, -R6 ;  /* 0x00000001000c7824 */ /* 0x000fc600078e0a06 */
[----:B------:R-:W-:Y:S01]  /*16c0*/  @P6 LEA.HI.X R9, R5, c[0x0][0x1cc], R4, 0x1, P0 ;  /* 0x0000730005096a11 */ /* 0x000fe200000f0c04 */
[----:B------:R-:W-:Y:S01]  /*16d0*/  IMAD.SHL.U32 R0, R12, 0x40, RZ ;  /* 0x000000400c007824 */ /* 0x000fe200078e00ff */
[----:B------:R-:W-:Y:S01]  /*16e0*/  @P2 IADD3 R4, P0, R2, UR12, RZ ;  /* 0x0000000c02042c10 */ /* 0x000fe2000ff1e0ff */
[----:B------:R-:W-:Y:S02]  /*16f0*/  IMAD.U32 R5, RZ, RZ, UR6 ;  /* 0x00000006ff057e24 */ /* 0x000fe4000f8e00ff */
[----:B------:R1:W-:Y:S01]  /*1700*/  @P6 LDGSTS.E.BYPASS.LTC128B.128 [R243+0x9100], [R8.64], !P5 ;  /* 0x0910000008f36fae */ /* 0x0003e2000e901d52 */
[----:B------:R-:W-:Y:S01]  /*1710*/  @P2 IADD3.X R7, R3, UR9, RZ, P0, !PT ;  /* 0x0000000903072c10 */ /* 0x000fe200087fe4ff */
[----:B------:R-:W-:Y:S01]  /*1720*/  @P1 IMAD.WIDE.U32 R2, R5, 0x60, R2 ;  /* 0x0000006005021825 */ /* 0x000fe200078e0002 */
[----:B------:R-:W-:Y:S01]  /*1730*/  @P2 LEA R6, P0, R4, c[0x0][0x1c8], 0x1 ;  /* 0x0000720004062a11 */ /* 0x000fe200078008ff */
[----:B------:R1:W-:Y:S01]  /*1740*/  @P6 LDGSTS.E.BYPASS.LTC128B.128 [R243+0xd100], [R8.64+0x80], !P4 ;  /* 0x0d10008008f36fae */ /* 0x0003e2000e101d52 */
[----:B------:R-:W-:-:S02]  /*1750*/  LOP3.LUT R0, R0, 0x1c0, RZ, 0xc0, !PT ;  /* 0x000001c000007812 */ /* 0x000fc400078ec0ff */
[----:B------:R-:W-:Y:S02]  /*1760*/  @P2 LEA.HI.X R7, R4, c[0x0][0x1cc], R7, 0x1, P0 ;  /* 0x0000730004072a11 */ /* 0x000fe400000f0c07 */
[----:B------:R-:W-:Y:S02]  /*1770*/  LOP3.LUT R10, R0, 0x8, R10, 0xf8, !PT ;  /* 0x00000008000a7812 */ /* 0x000fe400078ef80a */
[----:B------:R-:W-:Y:S01]  /*1780*/  SHF.R.U32.HI R5, RZ, 0x3, R0 ;  /* 0x00000003ff057819 */ /* 0x000fe20000011600 */
[----:B------:R2:W-:Y:S01]  /*1790*/  @P2 LDGSTS.E.BYPASS.LTC128B.128 [R243+0xa100], [R6.64], !P5 ;  /* 0x0a10000006f32fae */ /* 0x0005e2000e901d52 */
[----:B------:R-:W-:Y:S01]  /*17a0*/  @P1 IADD3 R0, R3, UR4, RZ ;  /* 0x0000000403001c10 */ /* 0x000fe2000fffe0ff */
[----:B------:R-:W-:Y:S01]  /*17b0*/  IMAD.SHL.U32 R3, R11, 0x40, RZ ;  /* 0x000000400b037824 */ /* 0x000fe200078e00ff */
[----:B------:R-:W-:Y:S01]  /*17c0*/  @P1 LEA R4, P0, R2, c[0x0][0x1c8], 0x1 ;  /* 0x0000720002041a11 */ /* 0x000fe200078008ff */
[----:B------:R2:W-:Y:S01]  /*17d0*/  @P2 LDGSTS.E.BYPASS.LTC128B.128 [R243+0xe100], [R6.64+0x80], !P4 ;  /* 0x0e10008006f32fae */ /* 0x0005e2000e101d52 */
[----:B------:R-:W-:Y:S01]  /*17e0*/  LOP3.LUT R10, R10, R5, RZ, 0x3c, !PT ;  /* 0x000000050a0a7212 */ /* 0x000fe200078e3cff */
[----:B------:R-:W-:Y:S01]  /*17f0*/  ULDC.64 UR4, c[0x0][0x208] ;  /* 0x0000820000047ab9 */ /* 0x000fe20000000a00 */
[----:B------:R-:W-:Y:S01]  /*1800*/  @P1 LEA.HI.X R5, R2, c[0x0][0x1cc], R0, 0x1, P0 ;  /* 0x0000730002051a11 */ /* 0x000fe200000f0c00 */
[----:B------:R-:W-:Y:S01]  /*1810*/  IMAD.SHL.U32 R0, R22, 0x40, RZ ;  /* 0x0000004016007824 */ /* 0x000fe200078e00ff */
[----:B------:R-:W-:Y:S01]  /*1820*/  LOP3.LUT R3, R10, 0xfffffe00, R3, 0xf8, !PT ;  /* 0xfffffe000a037812 */ /* 0x000fe200078ef803 */
[----:B------:R-:W-:Y:S01]  /*1830*/  IMAD.SHL.U32 R2, R20, 0x8, RZ ;  /* 0x0000000814027824 */ /* 0x000fe200078e00ff */
[----:B------:R-:W-:Y:S01]  /*1840*/  UIMAD UR10, UR10, UR4, URZ ;  /* 0x000000040a0a72a4 */ /* 0x000fe2000f8e023f */
[----:B------:R3:W-:Y:S01]  /*1850*/  @P1 LDGSTS.E.BYPASS.LTC128B.128 [R243+0xb100], [R4.64], !P5 ;  /* 0x0b10000004f31fae */ /* 0x0007e2000e901d52 */
[----:B------:R-:W-:Y:S01]  /*1860*/  LOP3.LUT R0, R0, 0x1c0, RZ, 0xc0, !PT ;  /* 0x000001c000007812 */ /* 0x000fe200078ec0ff */
[----:B------:R-:W-:Y:S01]  /*1870*/  IMAD R180, R171, 0x400, R3 ;  /* 0x00000400abb47824 */ /* 0x000fe200078e0203 */
[----:B------:R-:W-:Y:S01]  /*1880*/  UIMAD.WIDE.U32 UR14, UR20, UR4, URZ ;  /* 0x00000004140e72a5 */ /* 0x000fe2000f8e003f */
[----:B------:R3:W-:Y:S01]  /*1890*/  @P1 LDGSTS.E.BYPASS.LTC128B.128 [R243+0xf100], [R4.64+0x80], !P4 ;  /* 0x0f10008004f31fae */ /* 0x0007e2000e101d52 */
[----:B------:R-:W-:Y:S01]  /*18a0*/  LOP3.LUT R2, R0, 0x8, R2, 0xf8, !PT ;  /* 0x0000000800027812 */ /* 0x000fe200078ef802 */
[----:B------:R-:W-:Y:S01]  /*18b0*/  UIMAD UR10, UR20, UR5, UR10 ;  /* 0x00000005140a72a4 */ /* 0x000fe2000f8e020a */
[----:B------:R-:W-:Y:S01]  /*18c0*/  SHF.R.U32.HI R0, RZ, 0x3, R0 ;  /* 0x00000003ff007819 */ /* 0x000fe20000011600 */
[----:B------:R-:W0:Y:S01]  /*18d0*/  LDGDEPBAR ;  /* 0x00000000000079af */ /* 0x000e220000000000 */
[----:B------:R-:W-:Y:S01]  /*18e0*/  R2P PR, R12, 0x6 ;  /* 0x000000060c007804 */ /* 0x000fe20000000000 */
[----:B------:R-:W-:Y:S01]  /*18f0*/  UIADD3 UR10, UR15, UR10, URZ ;  /* 0x0000000a0f0a7290 */ /* 0x000fe2000fffe03f */
[----:B------:R-:W-:Y:S01]  /*1900*/  LOP3.LUT R0, R2, R0, RZ, 0x3c, !PT ;  /* 0x0000000002007212 */ /* 0x000fe200078e3cff */
[----:B------:R-:W-:Y:S01]  /*1910*/  IMAD.MOV.U32 R2, RZ, RZ, 0x20 ;  /* 0x00000020ff027424 */ /* 0x000fe200078e00ff */
[C---:B------:R-:W-:Y:S01]  /*1920*/  LEA R192, R180.reuse, 0x100, 0x1 ;  /* 0x00000100b4c07811 */ /* 0x040fe200078e08ff */
[----:B------:R-:W-:Y:S01]  /*1930*/  IMAD.SHL.U32 R180, R180, 0x2, RZ ;  /* 0x00000002b4b47824 */ /* 0x000fe200078e00ff */
[----:B------:R-:W-:Y:S01]  /*1940*/  LOP3.LUT P0, RZ, R22, 0x2, RZ, 0xc0, !PT ;  /* 0x0000000216ff7812 */ /* 0x000fe2000780c0ff */
[----:B------:R-:W-:Y:S01]  /*1950*/  IMAD R0, R13, 0x200, R0 ;  /* 0x000002000d007824 */ /* 0x000fe200078e0200 */
[----:B------:R-:W-:Y:S01]  /*1960*/  SEL R2, R2, 0xffffffe0, !P2 ;  /* 0xffffffe002027807 */ /* 0x000fe20005000000 */
[----:B--2---:R-:W-:-:S04]  /*1970*/  IMAD.WIDE.U32 R6, R23, c[0x0][0x208], R16 ;  /* 0x0000820017067a25 */ /* 0x004fc800078e0010 */
[----:B------:R-:W-:-:S05]  /*1980*/  IMAD.SHL.U32 R220, R0, 0x2, RZ ;  /* 0x0000000200dc7824 */ /* 0x000fca00078e00ff */
[C---:B------:R-:W-:Y:S02]  /*1990*/  IADD3 R0, R220.reuse, 0x8100, RZ ;  /* 0x00008100dc007810 */ /* 0x040fe40007ffe0ff */
[----:B------:R-:W-:Y:S01]  /*19a0*/  IADD3 R227, R220, 0x8120, RZ ;  /* 0x00008120dce37810 */ /* 0x000fe20007ffe0ff */
[----:B---3--:R-:W-:Y:S01]  /*19b0*/  IMAD.MOV.U32 R4, RZ, RZ, 0x10 ;  /* 0x00000010ff047424 */ /* 0x008fe200078e00ff */
[----:B------:R-:W-:-:S04]  /*19c0*/  DEPBAR.LE SB0, 0x1 ;  /* 0x000080400000791a */ /* 0x000fc80000000000 */
[----:B------:R-:W-:Y:S01]  /*19d0*/  BAR.SYNC.DEFER_BLOCKING 0x0 ;  /* 0x0000000000007b1d */ /* 0x000fe20000010000 */
[----:B------:R-:W-:Y:S01]  /*19e0*/  SEL R4, R4, 0xfffffff0, !P1 ;  /* 0xfffffff004047807 */ /* 0x000fe20004800000 */
[----:B------:R-:W-:Y:S01]  /*19f0*/  IMAD.U32 R5, RZ, RZ, UR10 ;  /* 0x0000000aff057e24 */ /* 0x000fe2000f8e00ff */
[----:B------:R-:W-:Y:S01]  /*1a00*/  @P0 IADD3 R227, R0, -0x20, RZ ;  /* 0xffffffe000e30810 */ /* 0x000fe20007ffe0ff */
[----:B------:R-:W-:Y:S01]  /*1a10*/  IMAD R0, R70, c[0x0][0x208], RZ ;  /* 0x0000820046007a24 */ /* 0x000fe200078e02ff */
[----:B------:R-:W-:Y:S01]  /*1a20*/  USHF.L.U32 UR10, UR4, 0x6, URZ ;  /* 0x00000006040a7899 */ /* 0x000fe2000800063f */
[--C-:B------:R-:W-:Y:S01]  /*1a30*/  IMAD R184, R4, 0x2, R192.reuse ;  /* 0x0000000204b87824 */ /* 0x100fe200078e02c0 */
[C---:B------:R-:W-:Y:S01]  /*1a40*/  IADD3 R242, R227.reuse, 0x800, RZ ;  /* 0x00000800e3f27810 */ /* 0x040fe20007ffe0ff */
[C---:B------:R-:W-:Y:S01]  /*1a50*/  IMAD R192, R2.reuse, 0x2, R192 ;  /* 0x0000000202c07824 */ /* 0x040fe200078e02c0 */
[----:B------:R-:W-:Y:S01]  /*1a60*/  UIADD3 UR16, UP0, UR10, 0x80, URZ ;  /* 0x000000800a107890 */ /* 0x000fe2000ff1e03f */
[----:B------:R-:W-:Y:S01]  /*1a70*/  IMAD R208, R2, 0x2, R184 ;  /* 0x0000000202d07824 */ /* 0x000fe200078e02b8 */
[----:B------:R-:W-:Y:S01]  /*1a80*/  IADD3 R241, R227, 0x1000, RZ ;  /* 0x00001000e3f17810 */ /* 0x000fe20007ffe0ff */
[----:B------:R-:W-:Y:S01]  /*1a90*/  IMAD R0, R23, c[0x0][0x20c], R0 ;  /* 0x0000830017007a24 */ /* 0x000fe200078e0200 */
[----:B------:R-:W-:-:S02]  /*1aa0*/  IADD3 R240, R227, 0x1800, RZ ;  /* 0x00001800e3f07810 */ /* 0x000fc40007ffe0ff */
[----:B------:R-:W-:Y:S01]  /*1ab0*/  IADD3 R239, R227, 0x2000, RZ ;  /* 0x00002000e3ef7810 */ /* 0x000fe20007ffe0ff */
[----:B------:R-:W-:Y:S01]  /*1ac0*/  IMAD.IADD R7, R7, 0x1, R0 ;  /* 0x0000000107077824 */ /* 0x000fe200078e0200 */
[C---:B------:R-:W-:Y:S01]  /*1ad0*/  IADD3 R238, R227.reuse, 0x2800, RZ ;  /* 0x00002800e3ee7810 */ /* 0x040fe20007ffe0ff */
[----:B------:R-:W-:Y:S01]  /*1ae0*/  IMAD R0, R72, c[0x0][0x210], RZ ;  /* 0x0000840048007a24 */ /* 0x000fe200078e02ff */
[----:B------:R-:W-:Y:S01]  /*1af0*/  IADD3 R237, R227, 0x3000, RZ ;  /* 0x00003000e3ed7810 */ /* 0x000fe20007ffe0ff */
[----:B------:R-:W-:Y:S01]  /*1b00*/  IMAD.WIDE.U32 R6, R71, c[0x0][0x210], R6 ;  /* 0x0000840047067a25 */ /* 0x000fe200078e0006 */
[C---:B------:R-:W-:Y:S02]  /*1b10*/  IADD3 R236, R227.reuse, 0x3800, RZ ;  /* 0x00003800e3ec7810 */ /* 0x040fe40007ffe0ff */
[----:B------:R-:W-:Y:S01]  /*1b20*/  IADD3 R235, R227, 0x4000, RZ ;  /* 0x00004000e3eb7810 */ /* 0x000fe20007ffe0ff */
[----:B------:R-:W-:Y:S01]  /*1b30*/  LDSM.16.M88.4 R140, [R180+0x100] ;  /* 0x00010000b48c783b */ /* 0x000fe20000000200 */
[----:B------:R-:W-:Y:S01]  /*1b40*/  IMAD R0, R71, c[0x0][0x214], R0 ;  /* 0x0000850047007a24 */ /* 0x000fe200078e0200 */
[----:B------:R-:W-:-:S02]  /*1b50*/  IADD3 R234, R227, 0x4800, RZ ;  /* 0x00004800e3ea7810 */ /* 0x000fc40007ffe0ff */
[----:B------:R-:W-:Y:S01]  /*1b60*/  LDSM.16.M88.4 R144, [R184] ;  /* 0x00000000b890783b */ /* 0x000fe20000000200 */
[----:B------:R-:W-:Y:S01]  /*1b70*/  IMAD.IADD R7, R7, 0x1, R0 ;  /* 0x0000000107077824 */ /* 0x000fe200078e0200 */
[----:B------:R-:W-:Y:S01]  /*1b80*/  IADD3 R233, R227, 0x5000, RZ ;  /* 0x00005000e3e97810 */ /* 0x000fe20007ffe0ff */
[----:B------:R-:W-:Y:S01]  /*1b90*/  IMAD R0, R69, c[0x0][0x218], RZ ;  /* 0x0000860045007a24 */ /* 0x000fe200078e02ff */
[----:B------:R-:W-:Y:S01]  /*1ba0*/  LDSM.16.M88.4 R172, [R192] ;  /* 0x00000000c0ac783b */ /* 0x000fe20000000200 */
[C---:B------:R-:W-:Y:S01]  /*1bb0*/  IMAD.WIDE.U32 R88, R68.reuse, c[0x0][0x218], R6 ;  /* 0x0000860044587a25 */ /* 0x040fe200078e0006 */
[C---:B------:R-:W-:Y:S02]  /*1bc0*/  IADD3 R232, R227.reuse, 0x5800, RZ ;  /* 0x00005800e3e87810 */ /* 0x040fe40007ffe0ff */
[----:B------:R-:W-:Y:S01]  /*1bd0*/  LDSM.16.M88.4 R176, [R208] ;  /* 0x00000000d0b0783b */ /* 0x000fe20000000200 */
[----:B------:R-:W-:Y:S01]  /*1be0*/  IMAD R0, R68, c[0x0][0x21c], R0 ;  /* 0x0000870044007a24 */ /* 0x000fe200078e0200 */
[----:B------:R-:W-:Y:S01]  /*1bf0*/  IADD3 R231, R227, 0x6000, RZ ;  /* 0x00006000e3e77810 */ /* 0x000fe20007ffe0ff */
[----:B------:R-:W-:Y:S01]  /*1c00*/  IMAD.U32 R6, RZ, RZ, UR14 ;  /* 0x0000000eff067e24 */ /* 0x000fe2000f8e00ff */
[----:B------:R-:W-:Y:S01]  /*1c10*/  LDSM.16.M88.4 R180, [R180+0x4100] ;  /* 0x00410000b4b4783b */ /* 0x000fe20000000200 */
[----:B------:R-:W-:Y:S01]  /*1c20*/  IMAD.IADD R75, R89, 0x1, R0 ;  /* 0x00000001594b7824 */ /* 0x000fe200078e0200 */
[----:B------:R-:W-:Y:S01]  /*1c30*/  UMOV UR14, 0x6 ;  /* 0x00000006000e7882 */ /* 0x000fe20000000000 */
[----:B------:R-:W-:Y:S01]  /*1c40*/  IMAD.U32 R7, RZ, RZ, UR15 ;  /* 0x0000000fff077e24 */ /* 0x000fe2000f8e00ff */
[----:B------:R-:W-:Y:S01]  /*1c50*/  LDSM.16.M88.4 R184, [R184+0x4000] ;  /* 0x00400000b8b8783b */ /* 0x000fe20000000200 */
[C---:B------:R-:W-:Y:S01]  /*1c60*/  LEA R0, P0, R6.reuse, R88, 0x7 ;  /* 0x0000005806007211 */ /* 0x040fe200078038ff */
[----:B------:R-:W-:Y:S01]  /*1c70*/  USHF.L.U64.HI UR14, UR4, UR14, UR5 ;  /* 0x0000000e040e7299 */ /* 0x000fe20008010205 */
[C---:B------:R-:W-:Y:S01]  /*1c80*/  IADD3 R230, R227.reuse, 0x6800, RZ ;  /* 0x00006800e3e67810 */ /* 0x040fe20007ffe0ff */
[----:B------:R-:W-:Y:S01]  /*1c90*/  LDSM.16.M88.4 R192, [R192+0x4000] ;  /* 0x00400000c0c0783b */ /* 0x000fe20000000200 */
[----:B------:R-:W-:Y:S01]  /*1ca0*/  LEA.HI.X R5, R6, R75, R5, 0x7, P0 ;  /* 0x0000004b06057211 */ /* 0x000fe200000f3c05 */
[----:B------:R-:W-:Y:S01]  /*1cb0*/  UIADD3.X UR15, URZ, UR14, URZ, UP0, !UPT ;  /* 0x0000000e3f0f7290 */ /* 0x000fe200087fe43f */
[----:B------:R-:W-:Y:S01]  /*1cc0*/  LEA R6, P0, R0, c[0x0][0x1f8], 0x1 ;  /* 0x00007e0000067a11 */ /* 0x000fe200078008ff */
[----:B------:R-:W-:Y:S01]  /*1cd0*/  LDSM.16.M88.4 R208, [R208+0x4000] ;  /* 0x00400000d0d0783b */ /* 0x000fe20000000200 */
[----:B------:R-:W-:Y:S01]  /*1ce0*/  UISETP.GE.AND UP0, UPT, UR25, 0x2, UPT ;  /* 0x000000021900788c */ /* 0x000fe2000bf06270 */
[----:B------:R-:W-:-:S02]  /*1cf0*/  IADD3 R229, R227, 0x7000, RZ ;  /* 0x00007000e3e57810 */ /* 0x000fc40007ffe0ff */
[----:B------:R-:W-:Y:S01]  /*1d00*/  BAR.SYNC.DEFER_BLOCKING 0x0 ;  /* 0x0000000000007b1d */ /* 0x000fe20000010000 */
[----:B------:R-:W-:Y:S01]  /*1d10*/  LEA.HI.X R7, R0, c[0x0][0x1fc], R5, 0x1, P0 ;  /* 0x00007f0000077a11 */ /* 0x000fe200000f0c05 */
[----:B------:R-:W-:Y:S01]  /*1d20*/  IMAD.U32 R5, RZ, RZ, UR10 ;  /* 0x0000000aff057e24 */ /* 0x000fe2000f8e00ff */
[----:B------:R-:W-:Y:S02]  /*1d30*/  IADD3 R0, -R20, UR17, RZ ;  /* 0x0000001114007c10 */ /* 0x000fe4000fffe1ff */
[----:B------:R-:W-:Y:S01]  /*1d40*/  IADD3 R228, R227, 0x7800, RZ ;  /* 0x00007800e3e47810 */ /* 0x000fe20007ffe0ff */
[----:B------:R-:W-:Y:S01]  /*1d50*/  STL.64 [R1+0x48], R88 ;  /* 0x0000485801007387 */ /* 0x000fe20000100a00 */
[----:B------:R-:W-:-:S03]  /*1d60*/  ISETP.LT.OR P6, PT, R0, 0x1, P5 ;  /* 0x000000010000780c */ /* 0x000fc60002fc1670 */
[----:B------:R-:W-:Y:S01]  /*1d70*/  STL [R1+0x3c], R75 ;  /* 0x00003c4b01007387 */ /* 0x000fe20000100800 */
[----:B------:R-:W-:-:S04]  /*1d80*/  DEPBAR.LE SB0, 0x0 ;  /* 0x000080000000791a */ /* 0x000fc80000000000 */
[----:B------:R-:W-:Y:S06]  /*1d90*/  BAR.SYNC.DEFER_BLOCKING 0x0 ;  /* 0x0000000000007b1d */ /* 0x000fec0000010000 */
[----:B-1----:R-:W1:Y:S04]  /*1da0*/  LDSM.16.M88.4 R8, [R220+0x8900] ;  /* 0x00890000dc08783b */ /* 0x002e680000000200 */
[----:B------:R-:W2:Y:S04]  /*1db0*/  LDSM.16.M88.4 R28, [R220+0x9100] ;  /* 0x00910000dc1c783b */ /* 0x000ea80000000200 */
[----:B------:R-:W-:Y:S04]  /*1dc0*/  LDSM.16.M88.4 R40, [R227+0x1000] ;  /* 0x00100000e328783b */ /* 0x000fe80000000200 */
[----:B------:R-:W-:Y:S04]  /*1dd0*/  LDSM.16.M88.4 R56, [R220+0x9900] ;  /* 0x00990000dc38783b */ /* 0x000fe80000000200 */
[----:B-----5:R-:W3:Y:S04]  /*1de0*/  LDSM.16.M88.4 R12, [R220+0x8100] ;  /* 0x00810000dc0c783b */ /* 0x020ee80000000200 */
[----:B------:R-:W4:Y:S04]  /*1df0*/  LDSM.16.M88.4 R48, [R227+0x800] ;  /* 0x00080000e330783b */ /* 0x000f280000000200 */
[----:B------:R-:W5:Y:S04]  /*1e00*/  LDSM.16.M88.4 R60, [R227+0x1800] ;  /* 0x00180000e33c783b */ /* 0x000f680000000200 */
[----:B------:R-:W4:Y:S04]  /*1e10*/  LDSM.16.M88.4 R64, [R220+0xa100] ;  /* 0x00a10000dc40783b */ /* 0x000f280000000200 */
[----:B------:R-:W-:Y:S01]  /*1e20*/  LDSM.16.M88.4 R52, [R227] ;  /* 0x00000000e334783b */ /* 0x000fe20000000200 */
[C---:B-1----:R-:W-:Y:S08]  /*1e30*/  HMMA.16816.F32 R32, R140.reuse, R8, RZ ;  /* 0x000000088c20723c */ /* 0x042ff000000018ff */
[C---:B------:R-:W-:Y:S08]  /*1e40*/  HMMA.16816.F32 R24, R140.reuse, R10, RZ ;  /* 0x0000000a8c18723c */ /* 0x040ff000000018ff */
[C---:B--2---:R-:W-:Y:S08]  /*1e50*/  HMMA.16816.F32 R8, R140.reuse, R30, RZ ;  /* 0x0000001e8c08723c */ /* 0x044ff000000018ff */
[C---:B---3--:R-:W-:Y:S08]  /*1e60*/  HMMA.16816.F32 R44, R140.reuse, R12, RZ ;  /* 0x0000000c8c2c723c */ /* 0x048ff000000018ff */
[----:B------:R-:W-:Y:S08]  /*1e70*/  HMMA.16816.F32 R36, R140, R14, RZ ;  /* 0x0000000e8c24723c */ /* 0x000ff000000018ff */
[----:B------:R-:W-:Y:S08]  /*1e80*/  HMMA.16816.F32 R100, R144, R42, R8 ;  /* 0x0000002a9064723c */ /* 0x000ff00000001808 */
[C---:B------:R-:W-:Y:S08]  /*1e90*/  HMMA.16816.F32 R8, R140.reuse, R58, RZ ;  /* 0x0000003a8c08723c */ /* 0x040ff000000018ff */
[----:B------:R-:W-:Y:S08]  /*1ea0*/  HMMA.16816.F32 R12, R140, R28, RZ ;  /* 0x0000001c8c0c723c */ /* 0x000ff000000018ff */
[C---:B----4-:R-:W-:Y:S01]  /*1eb0*/  HMMA.16816.F32 R112, R144.reuse, R48, R32 ;  /* 0x000000309070723c */ /* 0x050fe20000001820 */
[----:B------:R-:W1:Y:S07]  /*1ec0*/  LDSM.16.M88.4 R32, [R227+0x2000] ;  /* 0x00200000e320783b */ /* 0x000e6e0000000200 */
[----:B-----5:R-:W-:Y:S08]  /*1ed0*/  HMMA.16816.F32 R80, R144, R62, R8 ;  /* 0x0000003e9050723c */ /* 0x020ff00000001808 */
[----:B------:R-:W-:Y:S08]  /*1ee0*/  HMMA.16816.F32 R8, R140, R66, RZ ;  /* 0x000000428c08723c */ /* 0x000ff000000018ff */
[----:B------:R-:W-:Y:S01]  /*1ef0*/  HMMA.16816.F32 R96, R144, R40, R12 ;  /* 0x000000289060723c */ /* 0x000fe2000000180c */
[----:B------:R-:W-:Y:S07]  /*1f00*/  LDSM.16.M88.4 R40, [R220+0xa900] ;  /* 0x00a90000dc28783b */ /* 0x000fee0000000200 */
[C---:B------:R-:W-:Y:S01]  /*1f10*/  HMMA.16816.F32 R28, R140.reuse, R56, RZ ;  /* 0x000000388c1c723c */ /* 0x040fe200000018ff */
[----:B------:R-:W-:Y:S07]  /*1f20*/  LDSM.16.M88.4 R56, [R227+0x3800] ;  /* 0x00380000e338783b */ /* 0x000fee0000000200 */
[----:B------:R-:W-:Y:S08]  /*1f30*/  HMMA.16816.F32 R12, R140, R64, RZ ;  /* 0x000000408c0c723c */ /* 0x000ff000000018ff */
[C---:B-1----:R-:W-:Y:S07]  /*1f40*/  HMMA.16816.F32 R92, R144.reuse, R34, R8 ;  /* 0x00000022905c723c */ /* 0x042fee0000001808 */
[----:B------:R-:W-:Y:S01]  /*1f50*/  IADD3 R10, P2, R6, UR10, RZ ;  /* 0x0000000a060a7c10 */ /* 0x000fe2000ff5e0ff */
[----:B------:R-:W-:Y:S01]  /*1f60*/  HMMA.16816.F32 R76, R144, R60, R28 ;  /* 0x0000003c904c723c */ /* 0x000fe2000000181c */
[----:B------:R-:W1:Y:S02]  /*1f70*/  LDSM.16.M88.4 R28, [R220+0xb100] ;  /* 0x00b10000dc1c783b */ /* 0x000e640000000200 */
[----:B------:R-:W-:-:S02]  /*1f80*/  IADD3.X R11, R7, UR14, RZ, P2, !PT ;  /* 0x0000000e070b7c10 */ /* 0x000fc400097fe4ff */
[----:B------:R-:W-:-:S03]  /*1f90*/  ISETP.LT.OR P2, PT, R0, 0x1, P4 ;  /* 0x000000010000780c */ /* 0x000fc60002741670 */
[C---:B------:R-:W-:Y:S01]  /*1fa0*/  HMMA.16816.F32 R84, R144.reuse, R32, R12 ;  /* 0x000000209054723c */ /* 0x040fe2000000180c */
[----:B------:R-:W2:Y:S06]  /*1fb0*/  LDSM.16.M88.4 R32, [R220+0xb900] ;  /* 0x00b90000dc20783b */ /* 0x000eac0000000200 */
[----:B------:R-:W-:Y:S01]  /*1fc0*/  IADD3 R12, P1, P0, R5, 0x80, R6 ;  /* 0x00000080050c7810 */ /* 0x000fe2000783e006 */
[----:B------:R-:W-:Y:S01]  /*1fd0*/  HMMA.16816.F32 R116, R144, R52, R44 ;  /* 0x000000349074723c */ /* 0x000fe2000000182c */
[----:B------:R-:W-:Y:S02]  /*1fe0*/  LDSM.16.M88.4 R44, [R227+0x3000] ;  /* 0x00300000e32c783b */ /* 0x000fe40000000200 */
[----:B------:R-:W-:-:S02]  /*1ff0*/  IADD3.X R13, RZ, UR14, R7, P1, P0 ;  /* 0x0000000eff0d7c10 */ /* 0x000fc40008fe0407 */
[----:B------:R-:W-:Y:S02]  /*2000*/  IADD3 R8, P0, R10, UR10, RZ ;  /* 0x0000000a0a087c10 */ /* 0x000fe4000ff1e0ff */
[----:B------:R-:W-:Y:S01]  /*2010*/  ISETP.LT.OR P1, PT, R0, 0x21, P5 ;  /* 0x000000210000780c */ /* 0x000fe20002f21670 */
[C---:B------:R-:W-:Y:S01]  /*2020*/  HMMA.16816.F32 R104, R144.reuse, R50, R24 ;  /* 0x000000329068723c */ /* 0x040fe20000001818 */
[----:B------:R-:W3:Y:S01]  /*2030*/  LDSM.16.M88.4 R48, [R227+0x2800] ;  /* 0x00280000e330783b */ /* 0x000ee20000000200 */
[C---:B------:R-:W-:Y:S02]  /*2040*/  IADD3.X R9, R11.reuse, UR14, RZ, P0, !PT ;  /* 0x0000000e0b097c10 */ /* 0x040fe400087fe4ff */
[----:B------:R-:W-:Y:S01]  /*2050*/  IADD3 R16, P0, R10, UR16, RZ ;  /* 0x000000100a107c10 */ /* 0x000fe2000ff1e0ff */
[----:B------:R-:W-:Y:S01]  /*2060*/  @!PT LDS RZ, [RZ] ;  /* 0x00000000fffff984 */ /* 0x000fe20000000800 */
[----:B------:R-:W-:Y:S01]  /*2070*/  @!PT LDS RZ, [RZ] ;  /* 0x00000000fffff984 */ /* 0x000fe20000000800 */
[----:B------:R-:W-:Y:S01]  /*2080*/  @!PT LDS RZ, [RZ] ;  /* 0x00000000fffff984 */ /* 0x000fe20000000800 */
[----:B------:R4:W-:Y:S01]  /*2090*/  LDGSTS.E.BYPASS.LTC128B.128 [R243+0x100], [R6.64], !P6 ;  /* 0x0010000006f37fae */ /* 0x0009e2000f101d52 */
[C---:B------:R-:W-:Y:S02]  /*20a0*/  ISETP.LT.OR P6, PT, R0.reuse, 0x21, P4 ;  /* 0x000000210000780c */ /* 0x040fe400027c1670 */
[----:B------:R-:W-:Y:S01]  /*20b0*/  IADD3.X R17, R11, UR15, RZ, P0, !PT ;  /* 0x0000000f0b117c10 */ /* 0x000fe200087fe4ff */
[----:B------:R4:W-:Y:S01]  /*20c0*/  LDGSTS.E.BYPASS.LTC128B.128 [R243+0x4100], [R6.64+0x80], !P2 ;  /* 0x0410008006f37fae */ /* 0x0009e2000d101d52 */
[----:B------:R-:W-:Y:S01]  /*20d0*/  ISETP.LT.OR P2, PT, R0, 0x41, P5 ;  /* 0x000000410000780c */ /* 0x000fe20002f41670 */
[----:B------:R-:W-:Y:S01]  /*20e0*/  HMMA.16816.F32 R108, R144, R54, R36 ;  /* 0x00000036906c723c */ /* 0x000fe20000001824 */
[----:B------:R-:W-:Y:S01]  /*20f0*/  IADD3 R14, P0, R8, UR10, RZ ;  /* 0x0000000a080e7c10 */ /* 0x000fe2000ff1e0ff */
[----:B------:R2:W-:Y:S01]  /*2100*/  LDGSTS.E.BYPASS.LTC128B.128 [R243+0x1100], [R10.64], !P1 ;  /* 0x011000000af37fae */ /* 0x0005e2000c901d52 */
[----:B------:R-:W-:-:S02]  /*2110*/  LOP3.LUT P1, RZ, R22, 0x4, RZ, 0xc0, !PT ;  /* 0x0000000416ff7812 */ /* 0x000fc4000782c0ff */
[----:B------:R-:W-:-:S03]  /*2120*/  IADD3.X R15, R9, UR14, RZ, P0, !PT ;  /* 0x0000000e090f7c10 */ /* 0x000fc600087fe4ff */
[----:B------:R5:W-:Y:S01]  /*2130*/  LDGSTS.E.BYPASS.LTC128B.128 [R243+0x5100], [R12.64], !P6 ;  /* 0x051000000cf37fae */ /* 0x000be2000f101d52 */
[C---:B------:R-:W-:Y:S01]  /*2140*/  ISETP.LT.OR P6, PT, R0.reuse, 0x41, P4 ;  /* 0x000000410000780c */ /* 0x040fe200027c1670 */
[----:B-1----:R-:W-:Y:S02]  /*2150*/  HMMA.16816.F32 R36, R140, R28, RZ ;  /* 0x0000001c8c24723c */ /* 0x002fe400000018ff */
[----:B------:R2:W-:Y:S01]  /*2160*/  LDGSTS.E.BYPASS.LTC128B.128 [R243+0x2100], [R8.64], !P2 ;  /* 0x0210000008f37fae */ /* 0x0005e2000d101d52 */
[----:B------:R-:W-:-:S05]  /*2170*/  ISETP.LT.OR P2, PT, R0, 0x61, P4 ;  /* 0x000000610000780c */ /* 0x000fca0002741670 */
[----:B------:R-:W-:Y:S04]  /*2180*/  HMMA.16816.F32 R20, R140, R30, RZ ;  /* 0x0000001e8c14723c */ /* 0x000fe800000018ff */
[----:B------:R1:W-:Y:S01]  /*2190*/  LDGSTS.E.BYPASS.LTC128B.128 [R243+0x6100], [R16.64], !P6 ;  /* 0x0610000010f37fae */ /* 0x0003e2000f101d52 */
[----:B----4-:R-:W-:-:S03]  /*21a0*/  IADD3 R6, P0, R8, UR16, RZ ;  /* 0x0000001008067c10 */ /* 0x010fc6000ff1e0ff */
[----:B------:R-:W-:Y:S01]  /*21b0*/  HMMA.16816.F32 R24, R140, R40, RZ ;  /* 0x000000288c18723c */ /* 0x000fe200000018ff */
[----:B------:R-:W-:Y:S02]  /*21c0*/  IADD3.X R7, R9, UR15, RZ, P0, !PT ;  /* 0x0000000f09077c10 */ /* 0x000fe400087fe4ff */
[----:B------:R-:W-:Y:S01]  /*21d0*/  ISETP.LT.OR P0, PT, R0, 0x61, P5 ;  /* 0x000000610000780c */ /* 0x000fe20002f01670 */
[----:B------:R-:W-:-:S04]  /*21e0*/  IMAD.MOV.U32 R0, RZ, RZ, 0x40 ;  /* 0x00000040ff007424 */ /* 0x000fc800078e00ff */
[----:B------:R-:W-:Y:S01]  /*21f0*/  HMMA.16816.F32 R40, R140, R42, RZ ;  /* 0x0000002a8c28723c */ /* 0x000fe200000018ff */
[----:B------:R-:W-:-:S05]  /*2200*/  SEL R0, R0, 0xffffffc0, !P1 ;  /* 0xffffffc000007807 */ /* 0x000fca0004800000 */
[----:B------:R-:W-:Y:S02]  /*2210*/  IMAD.IADD R226, R220, 0x1, R0 ;  /* 0x00000001dce27824 */ /* 0x000fe400078e0200 */
[----:B--2---:R-:W-:Y:S01]  /*2220*/  HMMA.16816.F32 R8, R140, R34, RZ ;  /* 0x000000228c08723c */ /* 0x004fe200000018ff */
[----:B------:R5:W-:Y:S01]  /*2230*/  LDGSTS.E.BYPASS.LTC128B.128 [R243+0x3100], [R14.64], !P0 ;  /* 0x031000000ef37fae */ /* 0x000be2000c101d52 */
[----:B------:R-:W-:Y:S01]  /*2240*/  IMAD.IADD R223, R0, 0x1, R227 ;  /* 0x0000000100df7824 */ /* 0x000fe200078e02e3 */
[----:B------:R-:W-:Y:S02]  /*2250*/  PLOP3.LUT P0, PT, PT, PT, UP0, 0x80, 0x0 ;  /* 0x000000000000781c */ /* 0x000fe40003f0f008 */
[----:B------:R2:W-:Y:S03]  /*2260*/  LDGSTS.E.BYPASS.LTC128B.128 [R243+0x7100], [R6.64], !P2 ;  /* 0x0710000006f37fae */ /* 0x0005e6000d101d52 */
[C---:B---3--:R-:W-:Y:S01]  /*2270*/  HMMA.16816.F32 R88, R144.reuse, R48, R24 ;  /* 0x000000309058723c */ /* 0x048fe20000001818 */
[----:B------:R-:W3:Y:S04]  /*2280*/  LDSM.16.M88.4 R28, [R226+0x8900] ;  /* 0x00890000e21c783b */ /* 0x000ee80000000200 */
[----:B------:R-:W4:Y:S03]  /*2290*/  LDSM.16.M88.4 R24, [R226+0x8100] ;  /* 0x00810000e218783b */ /* 0x000f260000000200 */
[C---:B------:R-:W-:Y:S01]  /*22a0*/  HMMA.16816.F32 R72, R144.reuse, R50, R40 ;  /* 0x000000329048723c */ /* 0x040fe20000001828 */
[----:B-1----:R-:W-:Y:S04]  /*22b0*/  LDSM.16.M88.4 R16, [R226+0x9900] ;  /* 0x00990000e210783b */ /* 0x002fe80000000200 */
[----:B------:R-:W-:Y:S03]  /*22c0*/  LDSM.16.M88.4 R164, [R226+0xc100] ;  /* 0x00c10000e2a4783b */ /* 0x000fe60000000200 */
[----:B------:R-:W-:Y:S01]  /*22d0*/  HMMA.16816.F32 R64, R144, R46, R20 ;  /* 0x0000002e9040723c */ /* 0x000fe20000001814 */
[----:B------:R-:W-:Y:S04]  /*22e0*/  LDSM.16.M88.4 R20, [R226+0xb100] ;  /* 0x00b10000e214783b */ /* 0x000fe80000000200 */
[----:B------:R-:W0:Y:S03]  /*22f0*/  LDGDEPBAR ;  /* 0x00000000000079af */ /* 0x000e260000000000 */
[----:B-----5:R-:W-:Y:S01]  /*2300*/  HMMA.16816.F32 R12, R140, R32, RZ ;  /* 0x000000208c0c723c */ /* 0x020fe200000018ff */
[----:B------:R-:W1:Y:S07]  /*2310*/  LDSM.16.M88.4 R32, [R226+0x9100] ;  /* 0x00910000e220783b */ /* 0x000e6e0000000200 */
[----:B------:R-:W-:Y:S08]  /*2320*/  HMMA.16816.F32 R68, R144, R44, R36 ;  /* 0x0000002c9044723c */ /* 0x000ff00000001824 */
[----:B---3--:R-:W-:Y:S08]  /*2330*/  HMMA.16816.F32 R48, R172, R28, R112 ;  /* 0x0000001cac30723c */ /* 0x008ff00000001870 */
[C---:B------:R-:W-:Y:S01]  /*2340*/  HMMA.16816.F32 R60, R144.reuse, R56, R12 ;  /* 0x00000038903c723c */ /* 0x040fe2000000180c */
[----:B------:R-:W-:Y:S07]  /*2350*/  LDSM.16.M88.4 R12, [R226+0xa900] ;  /* 0x00a90000e20c783b */ /* 0x000fee0000000200 */
[----:B------:R-:W-:Y:S01]  /*2360*/  HMMA.16816.F32 R56, R144, R58, R8 ;  /* 0x0000003a9038723c */ /* 0x000fe20000001808 */
[----:B------:R-:W3:Y:S07]  /*2370*/  LDSM.16.M88.4 R8, [R226+0xa100] ;  /* 0x00a10000e208783b */ /* 0x000eee0000000200 */
[C---:B------:R-:W-:Y:S01]  /*2380*/  HMMA.16816.F32 R40, R172.reuse, R30, R104 ;  /* 0x0000001eac28723c */ /* 0x040fe20000001868 */
[----:B------:R-:W5:Y:S07]  /*2390*/  LDSM.16.M88.4 R28, [R226+0xb900] ;  /* 0x00b90000e21c783b */ /* 0x000f6e0000000200 */
[C---:B----4-:R-:W-:Y:S08]  /*23a0*/  HMMA.16816.F32 R52, R172.reuse, R24, R116 ;  /* 0x00000018ac34723c */ /* 0x050ff00000001874 */
[C---:B------:R-:W-:Y:S01]  /*23b0*/  HMMA.16816.F32 R44, R172.reuse, R26, R108 ;  /* 0x0000001aac2c723c */ /* 0x040fe2000000186c */
[----:B------:R-:W4:Y:S07]  /*23c0*/  LDSM.16.M88.4 R24, [R223] ;  /* 0x00000000df18783b */ /* 0x000f2e0000000200 */
[C---:B-1----:R-:W-:Y:S08]  /*23d0*/  HMMA.16816.F32 R36, R172.reuse, R32, R96 ;  /* 0x00000020ac24723c */ /* 0x042ff00000001860 */
[C---:B------:R-:W-:Y:S08]  /*23e0*/  HMMA.16816.F32 R32, R172.reuse, R34, R100 ;  /* 0x00000022ac20723c */ /* 0x040ff00000001864 */
[C---:B---3--:R-:W-:Y:S08]  /*23f0*/  HMMA.16816.F32 R84, R172.reuse, R8, R84 ;  /* 0x00000008ac54723c */ /* 0x048ff00000001854 */
[C---:B------:R-:W-:Y:S01]  /*2400*/  HMMA.16816.F32 R92, R172.reuse, R10, R92 ;  /* 0x0000000aac5c723c */ /* 0x040fe2000000185c */
[----:B------:R-:W1:Y:S07]  /*2410*/  LDSM.16.M88.4 R8, [R223+0x800] ;  /* 0x00080000df08783b */ /* 0x000e6e0000000200 */
[C---:B------:R-:W-:Y:S08]  /*2420*/  HMMA.16816.F32 R76, R172.reuse, R16, R76 ;  /* 0x00000010ac4c723c */ /* 0x040ff0000000184c */
[C---:B------:R-:W-:Y:S01]  /*2430*/  HMMA.16816.F32 R80, R172.reuse, R18, R80 ;  /* 0x00000012ac50723c */ /* 0x040fe20000001850 */
[----:B------:R-:W3:Y:S07]  /*2440*/  LDSM.16.M88.4 R16, [R223+0x1000] ;  /* 0x00100000df10783b */ /* 0x000eee0000000200 */
[C---:B------:R-:W-:Y:S08]  /*2450*/  HMMA.16816.F32 R96, R172.reuse, R12, R88 ;  /* 0x0000000cac60723c */ /* 0x040ff00000001858 */
[C---:B------:R-:W-:Y:S01]  /*2460*/  HMMA.16816.F32 R108, R172.reuse, R14, R72 ;  /* 0x0000000eac6c723c */ /* 0x040fe20000001848 */
[----:B------:R-:W-:Y:S07]  /*2470*/  LDSM.16.M88.4 R12, [R223+0x3000] ;  /* 0x00300000df0c783b */ /* 0x000fee0000000200 */
[C---:B------:R-:W-:Y:S08]  /*2480*/  HMMA.16816.F32 R100, R172.reuse, R20, R68 ;  /* 0x00000014ac64723c */ /* 0x040ff00000001844 */
[C---:B------:R-:W-:Y:S01]  /*2490*/  HMMA.16816.F32 R88, R172.reuse, R22, R64 ;  /* 0x00000016ac58723c */ /* 0x040fe20000001840 */
[----:B------:R-:W2:Y:S07]  /*24a0*/  LDSM.16.M88.4 R20, [R223+0x1800] ;  /* 0x00180000df14783b */ /* 0x000eae0000000200 */
[C---:B-----5:R-:W-:Y:S08]  /*24b0*/  HMMA.16816.F32 R72, R172.reuse, R28, R60 ;  /* 0x0000001cac48723c */ /* 0x060ff0000000183c */
[----:B------:R-:W-:Y:S01]  /*24c0*/  HMMA.16816.F32 R68, R172, R30, R56 ;  /* 0x0000001eac44723c */ /* 0x000fe20000001838 */
[----:B------:R-:W5:Y:S07]  /*24d0*/  LDSM.16.M88.4 R28, [R223+0x2000] ;  /* 0x00200000df1c783b */ /* 0x000f6e0000000200 */
[C---:B----4-:R-:W-:Y:S08]  /*24e0*/  HMMA.16816.F32 R64, R176.reuse, R24, R52 ;  /* 0x00000018b040723c */ /* 0x050ff00000001834 */
[C---:B-1----:R-:W-:Y:S08]  /*24f0*/  HMMA.16816.F32 R56, R176.reuse, R8, R48 ;  /* 0x00000008b038723c */ /* 0x042ff00000001830 */
[C---:B------:R-:W-:Y:S01]  /*2500*/  HMMA.16816.F32 R60, R176.reuse, R26, R44 ;  /* 0x0000001ab03c723c */ /* 0x040fe2000000182c */
[----:B------:R-:W1:Y:S07]  /*2510*/  LDSM.16.M88.4 R24, [R223+0x2800] ;  /* 0x00280000df18783b */ /* 0x000e6e0000000200 */
[C---:B------:R-:W-:Y:S01]  /*2520*/  HMMA.16816.F32 R52, R176.reuse, R10, R40 ;  /* 0x0000000ab034723c */ /* 0x040fe20000001828 */
[----:B------:R-:W4:Y:S07]  /*2530*/  LDSM.16.M88.4 R8, [R223+0x3800] ;  /* 0x00380000df08783b */ /* 0x000f2e0000000200 */
[C---:B---3--:R-:W-:Y:S08]  /*2540*/  HMMA.16816.F32 R48, R176.reuse, R16, R36 ;  /* 0x00000010b030723c */ /* 0x048ff00000001824 */
[C---:B------:R-:W-:Y:S01]  /*2550*/  HMMA.16816.F32 R44, R176.reuse, R18, R32 ;  /* 0x00000012b02c723c */ /* 0x040fe20000001820 */
[----:B------:R-:W-:Y:S07]  /*2560*/  LDSM.16.M88.4 R16, [R220+0xd900] ;  /* 0x00d90000dc10783b */ /* 0x000fee0000000200 */
[C---:B--2---:R-:W-:Y:S01]  /*2570*/  HMMA.16816.F32 R40, R176.reuse, R20, R76 ;  /* 0x00000014b028723c */ /* 0x044fe2000000184c */
[----:B------:R-:W-:Y:S07]  /*2580*/  LDSM.16.M88.4 R76, [R227+0x4800] ;  /* 0x00480000e34c783b */ /* 0x000fee0000000200 */
[C---:B------:R-:W-:Y:S01]  /*2590*/  HMMA.16816.F32 R36, R176.reuse, R22, R80 ;  /* 0x00000016b024723c */ /* 0x040fe20000001850 */
[----:B------:R-:W2:Y:S07]  /*25a0*/  LDSM.16.M88.4 R20, [R220+0xc100] ;  /* 0x00c10000dc14783b */ /* 0x000eae0000000200 */
[C---:B-----5:R-:W-:Y:S08]  /*25b0*/  HMMA.16816.F32 R32, R176.reuse, R28, R84 ;  /* 0x0000001cb020723c */ /* 0x060ff00000001854 */
[C---:B------:R-:W-:Y:S01]  /*25c0*/  HMMA.16816.F32 R92, R176.reuse, R30, R92 ;  /* 0x0000001eb05c723c */ /* 0x040fe2000000185c */
[----:B------:R-:W3:Y:S07]  /*25d0*/  LDSM.16.M88.4 R28, [R220+0xc900] ;  /* 0x00c90000dc1c783b */ /* 0x000eee0000000200 */
[C---:B------:R-:W-:Y:S08]  /*25e0*/  HMMA.16816.F32 R136, R176.reuse, R12, R100 ;  /* 0x0000000cb088723c */ /* 0x040ff00000001864 */
[C---:B------:R-:W-:Y:S01]  /*25f0*/  HMMA.16816.F32 R132, R176.reuse, R14, R88 ;  /* 0x0000000eb084723c */ /* 0x040fe20000001858 */
[----:B------:R-:W5:Y:S07]  /*2600*/  LDSM.16.M88.4 R12, [R220+0xe100] ;  /* 0x00e10000dc0c783b */ /* 0x000f6e0000000200 */
[C---:B-1----:R-:W-:Y:S08]  /*2610*/  HMMA.16816.F32 R96, R176.reuse, R24, R96 ;  /* 0x00000018b060723c */ /* 0x042ff00000001860 */
[C---:B------:R-:W-:Y:S01]  /*2620*/  HMMA.16816.F32 R108, R176.reuse, R26, R108 ;  /* 0x0000001ab06c723c */ /* 0x040fe2000000186c */
[----:B------:R-:W1:Y:S07]  /*2630*/  LDSM.16.M88.4 R24, [R220+0xd100] ;  /* 0x00d10000dc18783b */ /* 0x000e6e0000000200 */
[C---:B----4-:R-:W-:Y:S01]  /*2640*/  HMMA.16816.F32 R128, R176.reuse, R8, R72 ;  /* 0x00000008b080723c */ /* 0x050fe20000001848 */
[----:B------:R-:W-:Y:S07]  /*2650*/  LDSM.16.M88.4 R72, [R227+0x5000] ;  /* 0x00500000e348783b */ /* 0x000fee0000000200 */
[----:B------:R-:W-:Y:S01]  /*2660*/  HMMA.16816.F32 R124, R176, R10, R68 ;  /* 0x0000000ab07c723c */ /* 0x000fe20000001844 */
[----:B------:R-:W4:Y:S04]  /*2670*/  LDSM.16.M88.4 R8, [R220+0xe900] ;  /* 0x00e90000dc08783b */ /* 0x000f280000000200 */
[----:B------:R-:W-:Y:S03]  /*2680*/  LDSM.16.M88.4 R68, [R227+0x5800] ;  /* 0x00580000e344783b */ /* 0x000fe60000000200 */
[C---:B--2---:R-:W-:Y:S01]  /*2690*/  HMMA.16816.F32 R116, R180.reuse, R22, R60 ;  /* 0x00000016b474723c */ /* 0x044fe2000000183c */
[----:B------:R-:W2:Y:S07]  /*26a0*/  LDSM.16.M88.4 R60, [R220+0xf100] ;  /* 0x00f10000dc3c783b */ /* 0x000eae0000000200 */
[C---:B---3--:R-:W-:Y:S01]  /*26b0*/  HMMA.16816.F32 R104, R180.reuse, R30, R52 ;  /* 0x0000001eb468723c */ /* 0x048fe20000001834 */
[----:B------:R-:W3:Y:S07]  /*26c0*/  LDSM.16.M88.4 R52, [R220+0xf900] ;  /* 0x00f90000dc34783b */ /* 0x000eee0000000200 */
[C---:B------:R-:W-:Y:S01]  /*26d0*/  HMMA.16816.F32 R112, R180.reuse, R28, R56 ;  /* 0x0000001cb470723c */ /* 0x040fe20000001838 */
[----:B------:R-:W2:Y:S04]  /*26e0*/  LDSM.16.M88.4 R56, [R227+0x4000] ;  /* 0x00400000e338783b */ /* 0x000ea80000000200 */
[----:B------:R-:W-:Y:S03]  /*26f0*/  LDSM.16.M88.4 R28, [R227+0x7800] ;  /* 0x00780000e31c783b */ /* 0x000fe60000000200 */
[C---:B------:R-:W-:Y:S08]  /*2700*/  HMMA.16816.F32 R120, R180.reuse, R20, R64 ;  /* 0x00000014b478723c */ /* 0x040ff00000001840 */
[C---:B-----5:R-:W-:Y:S01]  /*2710*/  HMMA.16816.F32 R64, R180.reuse, R12, R32 ;  /* 0x0000000cb440723c */ /* 0x060fe20000001820 */
[----:B------:R-:W5:Y:S07]  /*2720*/  LDSM.16.M88.4 R32, [R227+0x7000] ;  /* 0x00700000e320783b */ /* 0x000f6e0000000200 */
[C---:B------:R-:W-:Y:S01]  /*2730*/  HMMA.16816.F32 R80, R180.reuse, R18, R36 ;  /* 0x00000012b450723c */ /* 0x040fe20000001824 */
[----:B------:R-:W2:Y:S07]  /*2740*/  LDSM.16.M88.4 R36, [R227+0x6800] ;  /* 0x00680000e324783b */ /* 0x000eae0000000200 */
[C---:B-1----:R-:W-:Y:S08]  /*2750*/  HMMA.16816.F32 R100, R180.reuse, R24, R48 ;  /* 0x00000018b464723c */ /* 0x042ff00000001830 */
[C---:B------:R-:W-:Y:S01]  /*2760*/  HMMA.16816.F32 R88, R180.reuse, R26, R44 ;  /* 0x0000001ab458723c */ /* 0x040fe2000000182c */
[----:B------:R-:W1:Y:S07]  /*2770*/  LDSM.16.M88.4 R44, [R227+0x6000] ;  /* 0x00600000e32c783b */ /* 0x000e6e0000000200 */
[C---:B------:R-:W-:Y:S08]  /*2780*/  HMMA.16816.F32 R84, R180.reuse, R16, R40 ;  /* 0x00000010b454723c */ /* 0x040ff00000001828 */
[C---:B------:R-:W-:Y:S08]  /*2790*/  HMMA.16816.F32 R48, R180.reuse, R14, R92 ;  /* 0x0000000eb430723c */ /* 0x040ff0000000185c */
[C---:B----4-:R-:W-:Y:S01]  /*27a0*/  HMMA.16816.F32 R40, R180.reuse, R8, R96 ;  /* 0x00000008b428723c */ /* 0x050fe20000001860 */
[----:B------:R-:W-:Y:S07]  /*27b0*/  LDSM.16.M88.4 R96, [R223+0x4000] ;  /* 0x00400000df60783b */ /* 0x000fee0000000200 */
[C---:B------:R-:W-:Y:S08]  /*27c0*/  HMMA.16816.F32 R24, R180.reuse, R10, R108 ;  /* 0x0000000ab418723c */ /* 0x040ff0000000186c */
[C---:B--2---:R-:W-:Y:S08]  /*27d0*/  HMMA.16816.F32 R16, R180.reuse, R62, R132 ;  /* 0x0000003eb410723c */ /* 0x044ff00000001884 */
[C---:B---3--:R-:W-:Y:S08]  /*27e0*/  HMMA.16816.F32 R12, R180.reuse, R52, R128 ;  /* 0x00000034b40c723c */ /* 0x048ff00000001880 */
[C---:B------:R-:W-:Y:S08]  /*27f0*/  HMMA.16816.F32 R8, R180.reuse, R54, R124 ;  /* 0x00000036b408723c */ /* 0x040ff0000000187c */
[----:B------:R-:W-:Y:S01]  /*2800*/  HMMA.16816.F32 R20, R180, R60, R136 ;  /* 0x0000003cb414723c */ /* 0x000fe20000001888 */
[----:B------:R-:W2:Y:S07]  /*2810*/  LDSM.16.M88.4 R60, [R226+0xc900] ;  /* 0x00c90000e23c783b */ /* 0x000eae0000000200 */
[C---:B------:R-:W-:Y:S08]  /*2820*/  HMMA.16816.F32 R52, R184.reuse, R56, R120 ;  /* 0x00000038b834723c */ /* 0x040ff00000001878 */
[C---:B------:R-:W-:Y:S01]  /*2830*/  HMMA.16816.F32 R56, R184.reuse, R58, R116 ;  /* 0x0000003ab838723c */ /* 0x040fe20000001874 */
[----:B------:R-:W3:Y:S07]  /*2840*/  LDSM.16.M88.4 R116, [R226+0xd100] ;  /* 0x00d10000e274783b */ /* 0x000eee0000000200 */
[C---:B------:R-:W-:Y:S08]  /*2850*/  HMMA.16816.F32 R132, R184.reuse, R76, R112 ;  /* 0x0000004cb884723c */ /* 0x040ff00000001870 */
[C---:B------:R-:W-:Y:S08]  /*2860*/  HMMA.16816.F32 R128, R184.reuse, R72, R100 ;  /* 0x00000048b880723c */ /* 0x040ff00000001864 */
[C---:B-----5:R-:W-:Y:S01]  /*2870*/  HMMA.16816.F32 R112, R184.reuse, R34, R16 ;  /* 0x00000022b870723c */ /* 0x060fe20000001810 */
[----:B------:R-:W4:Y:S07]  /*2880*/  LDSM.16.M88.4 R16, [R226+0xd900] ;  /* 0x00d90000e210783b */ /* 0x000f2e0000000200 */
[C---:B------:R-:W-:Y:S01]  /*2890*/  HMMA.16816.F32 R108, R184.reuse, R28, R12 ;  /* 0x0000001cb86c723c */ /* 0x040fe2000000180c */
[----:B------:R-:W5:Y:S07]  /*28a0*/  LDSM.16.M88.4 R12, [R226+0xe100] ;  /* 0x00e10000e20c783b */ /* 0x000f6e0000000200 */
[C---:B------:R-:W-:Y:S01]  /*28b0*/  HMMA.16816.F32 R100, R184.reuse, R30, R8 ;  /* 0x0000001eb864723c */ /* 0x040fe20000001808 */
[----:B------:R-:W1:Y:S07]  /*28c0*/  LDSM.16.M88.4 R8, [R226+0xe900] ;  /* 0x00e90000e208783b */ /* 0x000e6e0000000200 */
[C---:B------:R-:W-:Y:S08]  /*28d0*/  HMMA.16816.F32 R104, R184.reuse, R78, R104 ;  /* 0x0000004eb868723c */ /* 0x040ff00000001868 */
[C---:B------:R-:W-:Y:S01]  /*28e0*/  HMMA.16816.F32 R160, R184.reuse, R74, R88 ;  /* 0x0000004ab8a0723c */ /* 0x040fe20000001858 */
[----:B------:R-:W-:Y:S04]  /*28f0*/  LDSM.16.M88.4 R88, [R223+0x4800] ;  /* 0x00480000df58783b */ /* 0x000fe80000000200 */
[----:B------:R-:W-:Y:S03]  /*2900*/  LDSM.16.M88.4 R72, [R223+0x5000] ;  /* 0x00500000df48783b */ /* 0x000fe60000000200 */
[C---:B------:R-:W-:Y:S01]  /*2910*/  HMMA.16816.F32 R152, R184.reuse, R70, R80 ;  /* 0x00000046b898723c */ /* 0x040fe20000001850 */
[----:B------:R-:W-:Y:S07]  /*2920*/  LDSM.16.M88.4 R80, [R226+0xf900] ;  /* 0x00f90000e250783b */ /* 0x000fee0000000200 */
[C---:B------:R-:W-:Y:S01]  /*2930*/  HMMA.16816.F32 R120, R184.reuse, R38, R24 ;  /* 0x00000026b878723c */ /* 0x040fe20000001818 */
[----:B------:R-:W2:Y:S07]  /*2940*/  LDSM.16.M88.4 R24, [R226+0xf100] ;  /* 0x00f10000e218783b */ /* 0x000eae0000000200 */
[C---:B------:R-:W-:Y:S01]  /*2950*/  HMMA.16816.F32 R156, R184.reuse, R68, R84 ;  /* 0x00000044b89c723c */ /* 0x040fe20000001854 */
[----:B------:R-:W2:Y:S07]  /*2960*/  LDSM.16.M88.4 R68, [R223+0x5800] ;  /* 0x00580000df44783b */ /* 0x000eae0000000200 */
[C---:B-1----:R-:W-:Y:S01]  /*2970*/  HMMA.16816.F32 R148, R184.reuse, R44, R64 ;  /* 0x0000002cb894723c */ /* 0x042fe20000001840 */
[----:B------:R-:W1:Y:S07]  /*2980*/  LDSM.16.M88.4 R64, [R223+0x6000] ;  /* 0x00600000df40783b */ /* 0x000e6e0000000200 */
[C---:B------:R-:W-:Y:S08]  /*2990*/  HMMA.16816.F32 R136, R184.reuse, R46, R48 ;  /* 0x0000002eb888723c */ /* 0x040ff00000001830 */
[C---:B------:R-:W-:Y:S08]  /*29a0*/  HMMA.16816.F32 R124, R184.reuse, R36, R40 ;  /* 0x00000024b87c723c */ /* 0x040ff00000001828 */
[----:B------:R-:W-:Y:S08]  /*29b0*/  HMMA.16816.F32 R20, R184, R32, R20 ;  /* 0x00000020b814723c */ /* 0x000ff00000001814 */
[C---:B------:R-:W-:Y:S08]  /*29c0*/  HMMA.16816.F32 R92, R192.reuse, R164, R52 ;  /* 0x000000a4c05c723c */ /* 0x040ff00000001834 */
[C---:B------:R-:W-:Y:S08]  /*29d0*/  HMMA.16816.F32 R84, R192.reuse, R166, R56 ;  /* 0x000000a6c054723c */ /* 0x040ff00000001838 */
[C---:B--2---:R-:W-:Y:S08]  /*29e0*/  HMMA.16816.F32 R76, R192.reuse, R60, R132 ;  /* 0x0000003cc04c723c */ /* 0x044ff00000001884 */
[C---:B------:R-:W-:Y:S01]  /*29f0*/  HMMA.16816.F32 R60, R192.reuse, R62, R104 ;  /* 0x0000003ec03c723c */ /* 0x040fe20000001868 */
[----:B------:R-:W2:Y:S07]  /*2a00*/  LDSM.16.M88.4 R104, [R223+0x6800] ;  /* 0x00680000df68783b */ /* 0x000eae0000000200 */
[C---:B---3--:R-:W-:Y:S01]  /*2a10*/  HMMA.16816.F32 R56, R192.reuse, R116, R128 ;  /* 0x00000074c038723c */ /* 0x048fe20000001880 */
[----:B------:R-:W3:Y:S07]  /*2a20*/  LDSM.16.M88.4 R128, [R223+0x7000] ;  /* 0x00700000df80783b */ /* 0x000eee0000000200 */
[----:B------:R-:W-:Y:S01]  /*2a30*/  HMMA.16816.F32 R52, R192, R118, R160 ;  /* 0x00000076c034723c */ /* 0x000fe200000018a0 */
[----:B------:R-:W1:Y:S01]  /*2a40*/  LDSM.16.M88.4 R116, [R223+0x7800] ;  /* 0x00780000df74783b */ /* 0x000e620000000200 */
[----:B------:R-:W-:-:S06]  /*2a50*/  DEPBAR.LE SB0, 0x0 ;  /* 0x000080000000791a */ /* 0x000fcc0000000000 */
[C---:B----4-:R-:W-:Y:S08]  /*2a60*/  HMMA.16816.F32 R48, R192.reuse, R16, R156 ;  /* 0x00000010c030723c */ /* 0x050ff0000000189c */
[C---:B------:R-:W-:Y:S08]  /*2a70*/  HMMA.16816.F32 R44, R192.reuse, R18, R152 ;  /* 0x00000012c02c723c */ /* 0x040ff00000001898 */
[C---:B-----5:R-:W-:Y:S08]  /*2a80*/  HMMA.16816.F32 R40, R192.reuse, R12, R148 ;  /* 0x0000000cc028723c */ /* 0x060ff00000001894 */
        /* <DEDUP_REMOVED lines=21> */
[C---:B------:R-:W-:Y:S08]  /*2be0*/  HMMA.16816.F32 R24, R208.reuse, R116, R12 ;  /* 0x00000074d018723c */ /* 0x040ff0000000180c */
[----:B------:R-:W-:Y:S01]  /*2bf0*/  HMMA.16816.F32 R44, R208, R118, R8 ;  /* 0x00000076d02c723c */ /* 0x000fe20000001808 */
[----:B------:R-:W-:Y:S06]  /*2c00*/  BAR.SYNC.DEFER_BLOCKING 0x0 ;  /* 0x0000000000007b1d */ /* 0x000fec0000010000 */
[----:B------:R-:W-:Y:S05]  /*2c10*/  @!P0 BRA `(.L_x_501) ;  /* 0x0000025000008947 */ /* 0x000fea0003800000 */
[----:B------:R-:W-:-:S04]  /*2c20*/  UIADD3 UR5, UR25, -0x2, URZ ;  /* 0xfffffffe19057890 */ /* 0x000fc8000fffe03f */
        /* <DEDUP_REMOVED lines=36> */
.L_x_501:
[----:B------:R-:W-:Y:S01]  /*2e70*/  FMUL.FTZ R0, R40, c[0x0][0x320] ;  /* 0x0000c80028007a20 */ /* 0x000fe20000410000 */
[----:B---3--:R-:W-:Y:S01]  /*2e80*/  LEA.HI R6, R190, R189, RZ, 0x2 ;  /* 0x000000bdbe067211 */ /* 0x008fe200078f10ff */
[----:B------:R-:W-:Y:S01]  /*2e90*/  FMUL.FTZ R5, R50, c[0x0][0x320] ;  /* 0x0000c80032057a20 */ /* 0x000fe20000410000 */
[----:B------:R-:W-:Y:S01]  /*2ea0*/  SHF.R.S32.HI R7, RZ, 0x1f, R171 ;  /* 0x0000001fff077819 */ /* 0x000fe200000114ab */
[----:B------:R1:W-:Y:S01]  /*2eb0*/  MUFU.TANH R160, R0 ;  /* 0x0000000000a07308 */ /* 0x0003e20000002400 */
[----:B------:R-:W-:Y:S01]  /*2ec0*/  FMUL.FTZ R8, R18, c[0x0][0x320] ;  /* 0x0000c80012087a20 */ /* 0x000fe20000410000 */
[----:B------:R-:W-:Y:S01]  /*2ed0*/  UMOV UR4, 0xffffff80 ;  /* 0xffffff8000047882 */ /* 0x000fe20000000000 */
[----:B------:R-:W-:Y:S01]  /*2ee0*/  LEA.HI R7, R7, R171, RZ, 0x3 ;  /* 0x000000ab07077211 */ /* 0x000fe200078f18ff */
[----:B------:R-:W-:Y:S01]  /*2ef0*/  UIMAD UR4, UR20, UR4, 0x1 ;  /* 0x00000001140474a4 */ /* 0x000fe2000f8e0204 */
[----:B------:R-:W-:Y:S01]  /*2f00*/  FMUL.FTZ R10, R19, c[0x0][0x320] ;  /* 0x0000c800130a7a20 */ /* 0x000fe20000410000 */
[----:B------:R-:W-:Y:S01]  /*2f10*/  UIADD3 UR25, UR25, -0x2, URZ ;  /* 0xfffffffe19197890 */ /* 0x000fe2000fffe03f */
[----:B------:R-:W-:Y:S01]  /*2f20*/  LOP3.LUT R7, R7, 0xffffff8, RZ, 0xc0, !PT ;  /* 0x0ffffff807077812 */ /* 0x000fe200078ec0ff */
[----:B------:R-:W-:Y:S01]  /*2f30*/  IMAD.SHL.U32 R221, R3, 0x2, RZ ;  /* 0x0000000203dd7824 */ /* 0x000fe200078e00ff */
[----:B------:R-:W0:Y:S03]  /*2f40*/  LDGDEPBAR ;  /* 0x00000000000079af */ /* 0x000e260000000000 */
[----:B------:R-:W-:-:S02]  /*2f50*/  IMAD.IADD R9, R171, 0x1, -R7 ;  /* 0x00000001ab097824 */ /* 0x000fc400078e0a07 */
[--C-:B------:R-:W-:Y:S02]  /*2f60*/  IMAD R222, R4, 0x2, R221.reuse ;  /* 0x0000000204de7824 */ /* 0x100fe400078e02dd */
[----:B-1----:R-:W-:Y:S02]  /*2f70*/  FMUL.FTZ R0, R92, c[0x0][0x320] ;  /* 0x0000c8005c007a20 */ /* 0x002fe40000410000 */
[C---:B------:R-:W-:Y:S02]  /*2f80*/  IMAD R225, R2.reuse, 0x2, R221 ;  /* 0x0000000202e17824 */ /* 0x040fe400078e02dd */
[----:B------:R1:W2:Y:S01]  /*2f90*/  MUFU.TANH R82, R0 ;  /* 0x0000000000527308 */ /* 0x0002a20000002400 */
[----:B------:R-:W-:Y:S02]  /*2fa0*/  IMAD R224, R2, 0x2, R222 ;  /* 0x0000000202e07824 */ /* 0x000fe400078e02de */
[----:B-1----:R-:W-:-:S05]  /*2fb0*/  FMUL.FTZ R0, R93, c[0x0][0x320] ;  /* 0x0000c8005d007a20 */ /* 0x002fca0000410000 */
[----:B------:R1:W3:Y:S02]  /*2fc0*/  MUFU.TANH R81, R0 ;  /* 0x0000000000517308 */ /* 0x0002e40000002400 */
[----:B-1----:R-:W-:-:S06]  /*2fd0*/  FMUL.FTZ R0, R84, c[0x0][0x320] ;  /* 0x0000c80054007a20 */ /* 0x002fcc0000410000 */
[----:B------:R1:W4:Y:S02]  /*2fe0*/  MUFU.TANH R80, R0 ;  /* 0x0000000000507308 */ /* 0x0003240000002400 */
[----:B-1----:R-:W-:-:S06]  /*2ff0*/  FMUL.FTZ R0, R85, c[0x0][0x320] ;  /* 0x0000c80055007a20 */ /* 0x002fcc0000410000 */
[----:B------:R1:W-:Y:S02]  /*3000*/  MUFU.TANH R11, R0 ;  /* 0x00000000000b7308 */ /* 0x0003e40000002400 */
[----:B-1----:R-:W-:-:S06]  /*3010*/  FMUL.FTZ R0, R76, c[0x0][0x320] ;  /* 0x0000c8004c007a20 */ /* 0x002fcc0000410000 */
[----:B------:R1:W5:Y:S02]  /*3020*/  MUFU.TANH R76, R0 ;  /* 0x00000000004c7308 */ /* 0x0003640000002400 */
[----:B-1----:R-:W-:-:S06]  /*3030*/  FMUL.FTZ R0, R77, c[0x0][0x320] ;  /* 0x0000c8004d007a20 */ /* 0x002fcc0000410000 */
[----:B------:R1:W1:Y:S02]  /*3040*/  MUFU.TANH R75, R0 ;  /* 0x00000000004b7308 */ /* 0x0002640000002400 */
[----:B-1----:R-:W-:-:S06]  /*3050*/  FMUL.FTZ R0, R60, c[0x0][0x320] ;  /* 0x0000c8003c007a20 */ /* 0x002fcc0000410000 */
[----:B------:R1:W1:Y:S02]  /*3060*/  MUFU.TANH R74, R0 ;  /* 0x00000000004a7308 */ /* 0x0002640000002400 */
[----:B-1----:R-:W-:-:S06]  /*3070*/  FMUL.FTZ R0, R61, c[0x0][0x320] ;  /* 0x0000c8003d007a20 */ /* 0x002fcc0000410000 */
[----:B------:R1:W-:Y:S02]  /*3080*/  MUFU.TANH R73, R0 ;  /* 0x0000000000497308 */ /* 0x0003e40000002400 */
[----:B-1----:R-:W-:-:S06]  /*3090*/  FMUL.FTZ R0, R56, c[0x0][0x320] ;  /* 0x0000c80038007a20 */ /* 0x002fcc0000410000 */
[----:B------:R1:W1:Y:S02]  /*30a0*/  MUFU.TANH R66, R0 ;  /* 0x0000000000427308 */ /* 0x0002640000002400 */
        /* <DEDUP_REMOVED lines=29> */
[----:B------:R1:W-:Y:S08]  /*3280*/  MUFU.TANH R20, R5 ;  /* 0x0000000500147308 */ /* 0x0003f00000002400 */
[----:B------:R2:W2:Y:S01]  /*3290*/  MUFU.TANH R49, R0 ;  /* 0x0000000000317308 */ /* 0x0004a20000002400 */
[----:B-1----:R-:W-:-:S05]  /*32a0*/  LOP3.LUT R5, R6, 0xfffffffc, RZ, 0xc0, !PT ;  /* 0xfffffffc06057812 */ /* 0x002fca00078ec0ff */
[----:B------:R-:W-:Y:S02]  /*32b0*/  IMAD.IADD R5, R189, 0x1, -R5 ;  /* 0x00000001bd057824 */ /* 0x000fe400078e0a05 */
[----:B--2---:R-:W-:-:S04]  /*32c0*/  FMUL.FTZ R0, R21, c[0x0][0x320] ;  /* 0x0000c80015007a20 */ /* 0x004fc80000410000 */
[----:B------:R1:W2:Y:S02]  /*32d0*/  MUFU.TANH R48, R0 ;  /* 0x0000000000307308 */ /* 0x0002a40000002400 */
        /* <DEDUP_REMOVED lines=15> */
[----:B------:R1:W-:Y:S02]  /*33d0*/  MUFU.TANH R156, R0 ;  /* 0x00000000009c7308 */ /* 0x0003e40000002400 */
        /* <DEDUP_REMOVED lines=15> */
[----:B------:R1:W-:Y:S08]  /*34d0*/  MUFU.TANH R34, R8 ;  /* 0x0000000800227308 */ /* 0x0003f00000002400 */
[----:B------:R2:W-:Y:S01]  /*34e0*/  MUFU.TANH R167, R0 ;  /* 0x0000000000a77308 */ /* 0x0005e20000002400 */
[----:B-1----:R-:W-:-:S04]  /*34f0*/  LEA.HI R8, R5, R5, RZ, 0x1 ;  /* 0x0000000505087211 */ /* 0x002fc800078f08ff */
[----:B------:R-:W-:Y:S01]  /*3500*/  LOP3.LUT R8, R8, 0x1ffffffe, RZ, 0xc0, !PT ;  /* 0x1ffffffe08087812 */ /* 0x000fe200078ec0ff */
[----:B--2---:R-:W-:-:S04]  /*3510*/  FMUL.FTZ R0, R35, c[0x0][0x320] ;  /* 0x0000c80023007a20 */ /* 0x004fc80000410000 */
        /* <DEDUP_REMOVED lines=12> */
[----:B------:R1:W2:Y:S02]  /*35e0*/  MUFU.TANH R13, R0 ;  /* 0x00000000000d7308 */ /* 0x0002a40000002400 */
[----:B-1----:R-:W-:-:S06]  /*35f0*/  FMUL.FTZ R0, R22, c[0x0][0x320] ;  /* 0x0000c80016007a20 */ /* 0x002fcc0000410000 */
[----:B------:R1:W-:Y:S02]  /*3600*/  MUFU.TANH R38, R0 ;  /* 0x0000000000267308 */ /* 0x0003e40000002400 */
[----:B-1----:R-:W-:-:S06]  /*3610*/  FMUL.FTZ R0, R23, c[0x0][0x320] ;  /* 0x0000c80017007a20 */ /* 0x002fcc0000410000 */
[----:B------:R-:W-:Y:S08]  /*3620*/  MUFU.TANH R23, R10 ;  /* 0x0000000a00177308 */ /* 0x000ff00000002400 */
[----:B------:R1:W-:Y:S02]  /*3630*/  MUFU.TANH R35, R0 ;  /* 0x0000000000237308 */ /* 0x0003e40000002400 */
[----:B-1----:R-:W-:-:S06]  /*3640*/  FMUL.FTZ R0, R87, c[0x0][0x320] ;  /* 0x0000c80057007a20 */ /* 0x002fcc0000410000 */
[----:B------:R1:W1:Y:S02]  /*3650*/  MUFU.TANH R14, R0 ;  /* 0x00000000000e7308 */ /* 0x0002640000002400 */
[----:B-1----:R-:W-:-:S05]  /*3660*/  LOP3.LUT R0, R188, 0xffffffe0, RZ, 0xc0, !PT ;  /* 0xffffffe0bc007812 */ /* 0x002fca00078ec0ff */
[----:B------:R-:W-:-:S05]  /*3670*/  IMAD.IADD R0, R189, 0x1, -R0 ;  /* 0x00000001bd007824 */ /* 0x000fca00078e0a00 */
[----:B------:R-:W-:-:S04]  /*3680*/  SHF.R.S32.HI R6, RZ, 0x1f, R0 ;  /* 0x0000001fff067819 */ /* 0x000fc80000011400 */
[----:B------:R-:W-:-:S04]  /*3690*/  LEA.HI R6, R6, R0, RZ, 0x2 ;  /* 0x0000000006067211 */ /* 0x000fc800078f10ff */
[----:B------:R-:W-:-:S05]  /*36a0*/  LEA.HI.SX32 R7, R6, UR23, 0x1e ;  /* 0x0000001706077c11 */ /* 0x000fca000f8ff2ff */
[----:B------:R-:W-:Y:S02]  /*36b0*/  IMAD R9, R9, 0x10, R7 ;  /* 0x0000001009097824 */ /* 0x000fe400078e0207 */
[----:B------:R-:W-:Y:S02]  /*36c0*/  IMAD.IADD R7, R5, 0x1, -R8 ;  /* 0x0000000105077824 */ /* 0x000fe400078e0a08 */
[----:B------:R-:W-:Y:S02]  /*36d0*/  FMUL.FTZ R5, R51, c[0x0][0x320] ;  /* 0x0000c80033057a20 */ /* 0x000fe40000410000 */
[----:B------:R-:W-:Y:S02]  /*36e0*/  IMAD R15, R7, 0x8, R9 ;  /* 0x00000008070f7824 */ /* 0x000fe400078e0209 */
[----:B------:R1:W-:Y:S01]  /*36f0*/  MUFU.TANH R17, R5 ;  /* 0x0000000500117308 */ /* 0x0003e20000002400 */
[----:B------:R-:W-:Y:S02]  /*3700*/  FMUL.FTZ R7, R62, c[0x0][0x320] ;  /* 0x0000c8003e077a20 */ /* 0x000fe40000410000 */
[----:B------:R-:W-:Y:S01]  /*3710*/  @P3 IMAD.HI.U32 R8, R15, c[0x0][0x2c8], RZ ;  /* 0x0000b2000f083a27 */ /* 0x000fe200078e00ff */
[----:B------:R2:W-:Y:S04]  /*3720*/  STL [R1+0x20], R15 ;  /* 0x0000200f01007387 */ /* 0x0005e80000100800 */
[----:B------:R3:W2:Y:S01]  /*3730*/  MUFU.TANH R64, R7 ;  /* 0x0000000700407308 */ /* 0x0006a20000002400 */
[----:B-1----:R-:W-:Y:S01]  /*3740*/  IMAD.MOV.U32 R5, RZ, RZ, R15 ;  /* 0x000000ffff057224 */ /* 0x002fe200078e000f */
[----:B------:R-:W-:-:S05]  /*3750*/  @P3 SHF.R.U32.HI R5, RZ, c[0x0][0x2cc], R8 ;  /* 0x0000b300ff053a19 */ /* 0x000fca0000011608 */
[----:B------:R-:W1:Y:S01]  /*3760*/  SHFL.IDX PT, R9, R5, RZ, 0x1c1f ;  /* 0x001c1fff05097589 */ /* 0x000e6200000e0000 */
[----:B---3--:R-:W-:-:S03]  /*3770*/  FMUL.FTZ R7, R26, c[0x0][0x320] ;  /* 0x0000c8001a077a20 */ /* 0x008fc60000410000 */
[----:B------:R3:W1:Y:S01]  /*3780*/  SHFL.IDX PT, R8, R5, 0x1, 0x1c1f ;  /* 0x003c1f0005087f89 */ /* 0x00066200000e0000 */
[----:B------:R4:W-:Y:S01]  /*3790*/  MUFU.TANH R22, R7 ;  /* 0x0000000700167308 */ /* 0x0009e20000002400 */
[----:B--2---:R-:W-:-:S07]  /*37a0*/  FMUL.FTZ R15, R47, c[0x0][0x320] ;  /* 0x0000c8002f0f7a20 */ /* 0x004fce0000410000 */
[----:B------:R-:W-:Y:S01]  /*37b0*/  MUFU.TANH R15, R15 ;  /* 0x0000000f000f7308 */ /* 0x000fe20000002400 */
[----:B----4-:R-:W-:-:S07]  /*37c0*/  FMUL.FTZ R7, R27, c[0x0][0x320] ;  /* 0x0000c8001b077a20 */ /* 0x010fce0000410000 */
[----:B------:R2:W-:Y:S01]  /*37d0*/  MUFU.TANH R19, R7 ;  /* 0x0000000700137308 */ /* 0x0005e20000002400 */
[----:B---3--:R-:W-:Y:S01]  /*37e0*/  LOP3.LUT R5, R6, 0x7ffffffc, RZ, 0xc0, !PT ;  /* 0x7ffffffc06057812 */ /* 0x008fe200078ec0ff */
[----:B------:R-:W-:-:S04]  /*37f0*/  IMAD.U32 R6, RZ, RZ, UR4 ;  /* 0x00000004ff067e24 */ /* 0x000fc8000f8e00ff */
[----:B------:R-:W-:Y:S02]  /*3800*/  IMAD.IADD R5, R0, 0x1, -R5 ;  /* 0x0000000100057824 */ /* 0x000fe400078e0a05 */
[----:B------:R-:W-:Y:S02]  /*3810*/  FMUL.FTZ R0, R63, c[0x0][0x320] ;  /* 0x0000c8003f007a20 */ /* 0x000fe40000410000 */
[----:B------:R-:W-:Y:S02]  /*3820*/  IMAD.SHL.U32 R10, R5, 0x2, RZ ;  /* 0x00000002050a7824 */ /* 0x000fe400078e00ff */
[----:B------:R3:W4:Y:S01]  /*3830*/  MUFU.TANH R65, R0 ;  /* 0x0000000000417308 */ /* 0x0007220000002400 */
[----:B------:R-:W-:Y:S02]  /*3840*/  FMUL.FTZ R5, R70, c[0x0][0x320] ;  /* 0x0000c80046057a20 */ /* 0x000fe40000410000 */
[----:B------:R4:W-:Y:S01]  /*3850*/  STL [R1+0x24], R10 ;  /* 0x0000240a01007387 */ /* 0x0009e20000100800 */
[----:B--2---:R-:W-:-:S04]  /*3860*/  FMUL.FTZ R7, R46, c[0x0][0x320] ;  /* 0x0000c8002e077a20 */ /* 0x004fc80000410000 */
[----:B------:R1:W2:Y:S01]  /*3870*/  MUFU.TANH R16, R5 ;  /* 0x0000000500107308 */ /* 0x0002a20000002400 */
[----:B---3--:R-:W-:-:S07]  /*3880*/  IADD3 R0, -R10, UR8, R6 ;  /* 0x000000080a007c10 */ /* 0x008fce000fffe106 */
[----:B------:R3:W-:Y:S01]  /*3890*/  MUFU.TANH R18, R7 ;  /* 0x0000000700127308 */ /* 0x0007e20000002400 */
[----:B------:R-:W-:Y:S02]  /*38a0*/  IADD3 R6, -R10, UR17, RZ ;  /* 0x000000110a067c10 */ /* 0x000fe4000fffe1ff */
[----:B------:R-:W-:-:S05]  /*38b0*/  IADD3 R0, R0, -UR11, RZ ;  /* 0x8000000b00007c10 */ /* 0x000fca000fffe0ff */
[C---:B-1----:R-:W-:Y:S02]  /*38c0*/  IMAD.IADD R5, R0.reuse, 0x1, R9 ;  /* 0x0000000100057824 */ /* 0x042fe400078e0209 */
[----:B------:R-:W-:Y:S02]  /*38d0*/  IMAD.IADD R0, R0, 0x1, R8 ;  /* 0x0000000100007824 */ /* 0x000fe400078e0208 */
[----:B------:R-:W-:Y:S01]  /*38e0*/  FMUL.FTZ R8, R71, c[0x0][0x320] ;  /* 0x0000c80047087a20 */ /* 0x000fe20000410000 */
[C---:B------:R-:W-:Y:S02]  /*38f0*/  IMNMX R5, R6.reuse, R5, PT ;  /* 0x0000000506057217 */ /* 0x040fe40003800200 */
[----:B------:R-:W-:Y:S02]  /*3900*/  IMNMX R0, R6, R0, PT ;  /* 0x0000000006007217 */ /* 0x000fe40003800200 */
[C---:B------:R-:W-:Y:S01]  /*3910*/  ISETP.GT.AND P2, PT, R5.reuse, RZ, PT ;  /* 0x000000ff0500720c */ /* 0x040fe20003f44270 */
[----:B------:R1:W1:Y:S01]  /*3920*/  MUFU.TANH R6, R8 ;  /* 0x0000000800067308 */ /* 0x0002620000002400 */
[----:B------:R-:W-:-:S02]  /*3930*/  ISETP.GT.AND P1, PT, R5, 0x1, PT ;  /* 0x000000010500780c */ /* 0x000fc40003f24270 */
[----:B------:R-:W-:Y:S02]  /*3940*/  ISETP.GT.AND P0, PT, R5, 0x8, PT ;  /* 0x000000080500780c */ /* 0x000fe40003f04270 */
[----:B---3--:R-:W-:Y:S02]  /*3950*/  FSEL R7, R82, -INF , P2 ;  /* 0xff80000052077808 */ /* 0x008fe40001000000 */
[----:B------:R-:W-:Y:S02]  /*3960*/  FSEL R9, R81, -INF , P1 ;  /* 0xff80000051097808 */ /* 0x000fe40000800000 */
[C---:B------:R-:W-:Y:S02]  /*3970*/  ISETP.GT.AND P2, PT, R5.reuse, 0x10, PT ;  /* 0x000000100500780c */ /* 0x040fe40003f44270 */
[----:B------:R-:W-:Y:S02]  /*3980*/  ISETP.GT.AND P1, PT, R5, 0x11, PT ;  /* 0x000000110500780c */ /* 0x000fe40003f24270 */
[----:B----4-:R-:W-:-:S02]  /*3990*/  FSEL R10, R80, -INF , P0 ;  /* 0xff800000500a7808 */ /* 0x010fc40000000000 */
[----:B------:R-:W-:Y:S02]  /*39a0*/  ISETP.GT.AND P0, PT, R5, 0x18, PT ;  /* 0x000000180500780c */ /* 0x000fe40003f04270 */
[----:B-----5:R-:W-:Y:S02]  /*39b0*/  FSEL R28, R76, -INF , P2 ;  /* 0xff8000004c1c7808 */ /* 0x020fe40001000000 */
[----:B------:R-:W-:Y:S02]  /*39c0*/  FSEL R29, R75, -INF , P1 ;  /* 0xff8000004b1d7808 */ /* 0x000fe40000800000 */
[C---:B------:R-:W-:Y:S02]  /*39d0*/  ISETP.GT.AND P2, PT, R5.reuse, 0x20, PT ;  /* 0x000000200500780c */ /* 0x040fe40003f44270 */
[C---:B------:R-:W-:Y:S02]  /*39e0*/  ISETP.GT.AND P1, PT, R5.reuse, 0x21, PT ;  /* 0x000000210500780c */ /* 0x040fe40003f24270 */
[----:B------:R-:W-:-:S02]  /*39f0*/  ISETP.GT.AND P6, PT, R5, 0x9, PT ;  /* 0x000000090500780c */ /* 0x000fc40003fc4270 */
[----:B------:R-:W-:Y:S02]  /*3a00*/  FSEL R30, R74, -INF , P0 ;  /* 0xff8000004a1e7808 */ /* 0x000fe40000000000 */
[C---:B------:R-:W-:Y:S02]  /*3a10*/  ISETP.GT.AND P0, PT, R5.reuse, 0x28, PT ;  /* 0x000000280500780c */ /* 0x040fe40003f04270 */
[----:B------:R-:W-:Y:S02]  /*3a20*/  FSEL R66, R66, -INF , P2 ;  /* 0xff80000042427808 */ /* 0x000fe40001000000 */
[----:B------:R-:W-:Y:S02]  /*3a30*/  FSEL R71, R72, -INF , P1 ;  /* 0xff80000048477808 */ /* 0x000fe40000800000 */
[C---:B------:R-:W-:Y:S02]  /*3a40*/  ISETP.GT.AND P2, PT, R5.reuse, 0x30, PT ;  /* 0x000000300500780c */ /* 0x040fe40003f44270 */
[----:B------:R-:W-:-:S02]  /*3a50*/  ISETP.GT.AND P1, PT, R5, 0x31, PT ;  /* 0x000000310500780c */ /* 0x000fc40003f24270 */
[----:B------:R-:W-:Y:S02]  /*3a60*/  FSEL R11, R11, -INF , P6 ;  /* 0xff8000000b0b7808 */ /* 0x000fe40003000000 */
[C---:B------:R-:W-:Y:S02]  /*3a70*/  ISETP.GT.AND P6, PT, R5.reuse, 0x19, PT ;  /* 0x000000190500780c */ /* 0x040fe40003fc4270 */
[----:B------:R-:W-:Y:S02]  /*3a80*/  FSEL R92, R92, -INF , P0 ;  /* 0xff8000005c5c7808 */ /* 0x000fe40000000000 */
[----:B------:R-:W-:Y:S02]  /*3a90*/  ISETP.GT.AND P0, PT, R5, 0x38, PT ;  /* 0x000000380500780c */ /* 0x000fe40003f04270 */
[----:B------:R-:W-:Y:S02]  /*3aa0*/  FSEL R150, R150, -INF , P2 ;  /* 0xff80000096967808 */ /* 0x000fe40001000000 */
[----:B------:R-:W-:-:S02]  /*3ab0*/  FSEL R152, R152, -INF , P1 ;  /* 0xff80000098987808 */ /* 0x000fc40000800000 */
[C---:B------:R-:W-:Y:S02]  /*3ac0*/  ISETP.GT.AND P2, PT, R5.reuse, 0x40, PT ;  /* 0x000000400500780c */ /* 0x040fe40003f44270 */
[----:B------:R-:W-:Y:S02]  /*3ad0*/  ISETP.GT.AND P1, PT, R5, 0x41, PT ;  /* 0x000000410500780c */ /* 0x000fe40003f24270 */
[----:B------:R-:W-:Y:S02]  /*3ae0*/  FSEL R33, R73, -INF , P6 ;  /* 0xff80000049217808 */ /* 0x000fe40003000000 */
[----:B------:R-:W-:Y:S02]  /*3af0*/  ISETP.GT.AND P6, PT, R5, 0x29, PT ;  /* 0x000000290500780c */ /* 0x000fe40003fc4270 */
[----:B------:R-:W-:Y:S02]  /*3b00*/  FSEL R153, R153, -INF , P0 ;  /* 0xff80000099997808 */ /* 0x000fe40000000000 */
[----:B------:R-:W-:-:S02]  /*3b10*/  ISETP.GT.AND P0, PT, R5, 0x48, PT ;  /* 0x000000480500780c */ /* 0x000fc40003f04270 */
[----:B------:R-:W-:Y:S02]  /*3b20*/  FSEL R160, R160, -INF , P2 ;  /* 0xff800000a0a07808 */ /* 0x000fe40001000000 */
[----:B------:R-:W-:Y:S02]  /*3b30*/  FSEL R161, R161, -INF , P1 ;  /* 0xff800000a1a17808 */ /* 0x000fe40000800000 */
[C---:B------:R-:W-:Y:S02]  /*3b40*/  ISETP.GT.AND P2, PT, R5.reuse, 0x50, PT ;  /* 0x000000500500780c */ /* 0x040fe40003f44270 */
[----:B------:R-:W-:Y:S02]  /*3b50*/  ISETP.GT.AND P1, PT, R5, 0x51, PT ;  /* 0x000000510500780c */ /* 0x000fe40003f24270 */
[----:B------:R-:W-:Y:S02]  /*3b60*/  FSEL R94, R61, -INF , P6 ;  /* 0xff8000003d5e7808 */ /* 0x000fe40003000000 */
[----:B------:R-:W-:-:S02]  /*3b70*/  ISETP.GT.AND P6, PT, R5, 0x39, PT ;  /* 0x000000390500780c */ /* 0x000fc40003fc4270 */
[----:B------:R-:W-:Y:S02]  /*3b80*/  FSEL R162, R162, -INF , P0 ;  /* 0xff800000a2a27808 */ /* 0x000fe40000000000 */
[----:B------:R-:W-:Y:S02]  /*3b90*/  ISETP.GT.AND P0, PT, R5, 0x58, PT ;  /* 0x000000580500780c */ /* 0x000fe40003f04270 */
[----:B------:R-:W-:Y:S02]  /*3ba0*/  FSEL R171, R57, -INF , P2 ;  /* 0xff80000039ab7808 */ /* 0x000fe40001000000 */
[----:B------:R-:W-:Y:S02]  /*3bb0*/  FSEL R188, R56, -INF , P1 ;  /* 0xff80000038bc7808 */ /* 0x000fe40000800000 */
[C---:B------:R-:W-:Y:S02]  /*3bc0*/  ISETP.GT.AND P2, PT, R5.reuse, 0x60, PT ;  /* 0x000000600500780c */ /* 0x040fe40003f44270 */
[----:B------:R-:W-:-:S02]  /*3bd0*/  ISETP.GT.AND P1, PT, R5, 0x61, PT ;  /* 0x000000610500780c */ /* 0x000fc40003f24270 */
[----:B------:R-:W-:Y:S02]  /*3be0*/  FSEL R155, R155, -INF , P6 ;  /* 0xff8000009b9b7808 */ /* 0x000fe40003000000 */
[----:B------:R-:W-:Y:S02]  /*3bf0*/  ISETP.GT.AND P6, PT, R5, 0x49, PT ;  /* 0x000000490500780c */ /* 0x000fe40003fc4270 */
[----:B------:R-:W-:Y:S02]  /*3c00*/  FSEL R189, R53, -INF , P0 ;  /* 0xff80000035bd7808 */ /* 0x000fe40000000000 */
[----:B------:R-:W-:Y:S02]  /*3c10*/  ISETP.GT.AND P0, PT, R5, 0x68, PT ;  /* 0x000000680500780c */ /* 0x000fe40003f04270 */
[----:B------:R-:W-:Y:S02]  /*3c20*/  FSEL R207, R49, -INF , P2 ;  /* 0xff80000031cf7808 */ /* 0x000fe40001000000 */
[----:B------:R-:W-:-:S02]  /*3c30*/  FSEL R212, R48, -INF , P1 ;  /* 0xff80000030d47808 */ /* 0x000fc40000800000 */
[----:B------:R-:W-:Y:S02]  /*3c40*/  FMNMX.FTZ R69, R7, R9, !PT ;  /* 0x0000000907457209 */ /* 0x000fe40007810000 */
[C---:B------:R-:W-:Y:S02]  /*3c50*/  ISETP.GT.AND P2, PT, R5.reuse, 0x70, PT ;  /* 0x000000700500780c */ /* 0x040fe40003f44270 */
[C---:B------:R-:W-:Y:S02]  /*3c60*/  ISETP.GT.AND P1, PT, R5.reuse, 0x71, PT ;  /* 0x000000710500780c */ /* 0x040fe40003f24270 */
[----:B------:R-:W-:Y:S02]  /*3c70*/  FSEL R163, R60, -INF , P6 ;  /* 0xff8000003ca37808 */ /* 0x000fe40003000000 */
[----:B------:R-:W-:Y:S02]  /*3c80*/  ISETP.GT.AND P6, PT, R5, 0x59, PT ;  /* 0x000000590500780c */ /* 0x000fe40003fc4270 */
[----:B------:R-:W-:-:S02]  /*3c90*/  FSEL R216, R41, -INF , P0 ;  /* 0xff80000029d87808 */ /* 0x000fc40000000000 */
[----:B------:R-:W-:Y:S02]  /*3ca0*/  FMNMX.FTZ R69, R10, R69, !PT ;  /* 0x000000450a457209 */ /* 0x000fe40007810000 */
[----:B------:R-:W-:Y:S02]  /*3cb0*/  ISETP.GT.AND P0, PT, R5, 0x78, PT ;  /* 0x000000780500780c */ /* 0x000fe40003f04270 */
[----:B------:R-:W-:Y:S02]  /*3cc0*/  FSEL R26, R37, -INF , P2 ;  /* 0xff800000251a7808 */ /* 0x000fe40001000000 */
[----:B------:R-:W-:Y:S02]  /*3cd0*/  FSEL R27, R36, -INF , P1 ;  /* 0xff800000241b7808 */ /* 0x000fe40000800000 */
[C---:B------:R-:W-:Y:S02]  /*3ce0*/  ISETP.GT.AND P2, PT, R0.reuse, RZ, PT ;  /* 0x000000ff0000720c */ /* 0x040fe40003f44270 */
[----:B------:R-:W-:Y:S01]  /*3cf0*/  ISETP.GT.AND P1, PT, R0, 0x1, PT ;  /* 0x000000010000780c */ /* 0x000fe20003f24270 */
[----:B------:R-:W-:Y:S01]  /*3d00*/  IMAD.MOV.U32 R4, RZ, RZ, R27 ;  /* 0x000000ffff047224 */ /* 0x000fe200078e001b */
[----:B------:R-:W-:-:S02]  /*3d10*/  FSEL R191, R52, -INF , P6 ;  /* 0xff80000034bf7808 */ /* 0x000fc40003000000 */
[----:B------:R-:W-:Y:S02]  /*3d20*/  ISETP.GT.AND P6, PT, R5, 0x69, PT ;  /* 0x000000690500780c */ /* 0x000fe40003fc4270 */
[----:B------:R-:W-:Y:S02]  /*3d30*/  FMNMX.FTZ R69, R11, R69, !PT ;  /* 0x000000450b457209 */ /* 0x000fe40007810000 */
[----:B------:R-:W-:Y:S02]  /*3d40*/  FSEL R25, R25, -INF , P0 ;  /* 0xff80000019197808 */ /* 0x000fe40000000000 */
[----:B------:R-:W-:Y:S02]  /*3d50*/  ISETP.GT.AND P0, PT, R0, 0x8, PT ;  /* 0x000000080000780c */ /* 0x000fe40003f04270 */
[----:B-1----:R-:W-:Y:S02]  /*3d60*/  FSEL R8, R24, -INF , P2 ;  /* 0xff80000018087808 */ /* 0x002fe40001000000 */
[----:B------:R-:W-:-:S02]  /*3d70*/  FSEL R12, R12, -INF , P1 ;  /* 0xff8000000c0c7808 */ /* 0x000fc40000800000 */
[----:B------:R-:W-:Y:S02]  /*3d80*/  FSEL R218, R40, -INF , P6 ;  /* 0xff80000028da7808 */ /* 0x000fe40003000000 */
[----:B------:R-:W-:Y:S02]  /*3d90*/  FMNMX.FTZ R69, R28, R69, !PT ;  /* 0x000000451c457209 */ /* 0x000fe40007810000 */
[----:B------:R-:W-:Y:S02]  /*3da0*/  ISETP.GT.AND P6, PT, R5, 0x79, PT ;  /* 0x000000790500780c */ /* 0x000fe40003fc4270 */
[----:B------:R-:W-:Y:S02]  /*3db0*/  ISETP.GT.AND P2, PT, R0, 0x9, PT ;  /* 0x000000090000780c */ /* 0x000fe40003f44270 */
[----:B------:R-:W-:Y:S02]  /*3dc0*/  FSEL R13, R13, -INF , P0 ;  /* 0xff8000000d0d7808 */ /* 0x000fe40000000000 */
[----:B------:R-:W-:-:S02]  /*3dd0*/  FMNMX.FTZ R5, R8, R12, !PT ;  /* 0x0000000c08057209 */ /* 0x000fc40007810000 */
[----:B------:R-:W-:Y:S02]  /*3de0*/  FMNMX.FTZ R69, R29, R69, !PT ;  /* 0x000000451d457209 */ /* 0x000fe40007810000 */
[----:B------:R-:W-:Y:S02]  /*3df0*/  ISETP.GT.AND P1, PT, R0, 0x10, PT ;  /* 0x000000100000780c */ /* 0x000fe40003f24270 */
[----:B------:R-:W-:Y:S02]  /*3e00*/  FSEL R14, R14, -INF , P2 ;  /* 0xff8000000e0e7808 */ /* 0x000fe40001000000 */
[----:B------:R-:W-:Y:S02]  /*3e10*/  FMNMX.FTZ R5, R13, R5, !PT ;  /* 0x000000050d057209 */ /* 0x000fe40007810000 */
[----:B------:R-:W-:Y:S02]  /*3e20*/  FMNMX.FTZ R69, R30, R69, !PT ;  /* 0x000000451e457209 */ /* 0x000fe40007810000 */
[----:B------:R-:W-:-:S02]  /*3e30*/  ISETP.GT.AND P0, PT, R0, 0x11, PT ;  /* 0x000000110000780c */ /* 0x000fc40003f04270 */
[----:B------:R-:W-:Y:S02]  /*3e40*/  FSEL R31, R21, -INF , P1 ;  /* 0xff800000151f7808 */ /* 0x000fe40000800000 */
[----:B------:R-:W-:Y:S02]  /*3e50*/  FMNMX.FTZ R5, R14, R5, !PT ;  /* 0x000000050e057209 */ /* 0x000fe40007810000 */
[----:B------:R-:W-:Y:S02]  /*3e60*/  FMNMX.FTZ R69, R33, R69, !PT ;  /* 0x0000004521457209 */ /* 0x000fe40007810000 */
        /* <DEDUP_REMOVED lines=14> */
[----:B------:R-:W-:Y:S01]  /*3f50*/  FMNMX.FTZ R5, R65, R5, !PT ;  /* 0x0000000541057209 */ /* 0x000fe20007810000 */
[----:B------:R-:W-:Y:S01]  /*3f60*/  LDSM.16.MT88.4 R40, [R222+0x4100] ;  /* 0x00410000de28783b */ /* 0x000fe20000004200 */
        /* <DEDUP_REMOVED lines=22> */
[----:B--2---:R-:W-:Y:S02]  /*40d0*/  FSEL R151, R16, -INF , P0 ;  /* 0xff80000010977808 */ /* 0x004fe40000000000 */
        /* <DEDUP_REMOVED lines=41> */
[----:B------:R-:W-:Y:S01]  /*4370*/  LDSM.16.MT88.4 R36, [R221+0x900] ;  /* 0x00090000dd24783b */ /* 0x000fe20000004200 */
        /* <DEDUP_REMOVED lines=12> */
[----:B------:R-:W-:Y:S02]  /*4440*/  FSEL R244, R44, -INF , P6 ;  /* 0xff8000002cf47808 */ /* 0x000fe40003000000 */
[----:B------:R-:W-:Y:S02]  /*4450*/  FMNMX.FTZ R69, R25, R69, !PT ;  /* 0x0000004519457209 */ /* 0x000fe40007810000 */
[----:B------:R-:W-:-:S02]  /*4460*/  ISETP.GT.AND P1, PT, R0, 0x71, PT ;  /* 0x000000710000780c */ /* 0x000fc40003f24270 */
[----:B------:R-:W-:Y:S02]  /*4470*/  FSEL R219, R22, -INF , P0 ;  /* 0xff80000016db7808 */ /* 0x000fe40000000000 */
[----:B------:R-:W-:Y:S01]  /*4480*/  FMNMX.FTZ R5, R202, R5, !PT ;  /* 0x00000005ca057209 */ /* 0x000fe20007810000 */
[----:B------:R-:W-:Y:S01]  /*4490*/  LDSM.16.MT88.4 R20, [R221+0x100] ;  /* 0x00010000dd14783b */ /* 0x000fe20000004200 */
[----:B------:R-:W-:Y:S02]  /*44a0*/  FMNMX.FTZ R69, R244, R69, !PT ;  /* 0x00000045f4457209 */ /* 0x000fe40007810000 */
[----:B------:R-:W-:Y:S02]  /*44b0*/  ISETP.GT.AND P0, PT, R0, 0x78, PT ;  /* 0x000000780000780c */ /* 0x000fe40003f04270 */
[----:B------:R-:W-:Y:S01]  /*44c0*/  FSEL R246, R19, -INF , P1 ;  /* 0xff80000013f67808 */ /* 0x000fe20000800000 */
[----:B------:R-:W1:Y:S01]  /*44d0*/  SHFL.BFLY PT, R6, R69, 0x2, 0x1f ;  /* 0x0c401f0045067f89 */ /* 0x000e6200000e0000 */
[----:B------:R-:W-:-:S02]  /*44e0*/  FMNMX.FTZ R5, R219, R5, !PT ;  /* 0x00000005db057209 */ /* 0x000fc40007810000 */
[----:B------:R-:W-:Y:S02]  /*44f0*/  ISETP.GT.AND P1, PT, R0, 0x79, PT ;  /* 0x000000790000780c */ /* 0x000fe40003f24270 */
[----:B------:R-:W-:Y:S02]  /*4500*/  FSEL R245, R18, -INF , P0 ;  /* 0xff80000012f57808 */ /* 0x000fe40000000000 */
[----:B------:R-:W-:Y:S01]  /*4510*/  FMNMX.FTZ R0, R246, R5, !PT ;  /* 0x00000005f6007209 */ /* 0x000fe20007810000 */
[----:B------:R-:W-:Y:S01]  /*4520*/  LDSM.16.MT88.4 R16, [R222+0x100] ;  /* 0x00010000de10783b */ /* 0x000fe20000004200 */
        /* <DEDUP_REMOVED lines=12> */
[--C-:B------:R-:W-:Y:S02]  /*45f0*/  FFMA.FTZ R6, R7, c[0x0][0x2d0], -R5.reuse ;  /* 0x0000b40007067a23 */ /* 0x100fe40000010805 */
[--C-:B------:R-:W-:Y:S02]  /*4600*/  FFMA.FTZ R2, R28, c[0x0][0x2d0], -R5.reuse ;  /* 0x0000b4001c027a23 */ /* 0x100fe40000010805 */
[----:B------:R1:W-:Y:S01]  /*4610*/  MUFU.EX2 R117, R6 ;  /* 0x0000000600757308 */ /* 0x0003e20000000800 */
[----:B--2---:R-:W-:Y:S01]  /*4620*/  FMNMX.FTZ R68, R0, R68, !PT ;  /* 0x0000004400447209 */ /* 0x004fe20007810000 */
[----:B------:R-:W-:-:S03]  /*4630*/  FFMA.FTZ R0, R10, c[0x0][0x2d0], -R5 ;  /* 0x0000b4000a007a23 */ /* 0x000fc60000010805 */
[----:B------:R-:W-:-:S03]  /*4640*/  FSETP.NEU.FTZ.AND P0, PT, R68, -INF , PT ;  /* 0xff8000004400780b */ /* 0x000fc60003f1d000 */
[----:B------:R2:W-:Y:S01]  /*4650*/  MUFU.EX2 R164, R0 ;  /* 0x0000000000a47308 */ /* 0x0005e20000000800 */
[----:B-1----:R-:W-:-:S07]  /*4660*/  FFMA.FTZ R6, R9, c[0x0][0x2d0], -R5 ;  /* 0x0000b40009067a23 */ /* 0x002fce0000010805 */
[----:B------:R1:W-:Y:S01]  /*4670*/  MUFU.EX2 R196, R2 ;  /* 0x0000000200c47308 */ /* 0x0003e20000000800 */
[----:B--2---:R-:W-:-:S07]  /*4680*/  FMUL.FTZ R0, R68, c[0x0][0x2d0] ;  /* 0x0000b40044007a20 */ /* 0x004fce0000410000 */
[----:B------:R2:W3:Y:S01]  /*4690*/  MUFU.EX2 R118, R6 ;  /* 0x0000000600767308 */ /* 0x0004e20000000800 */
[----:B------:R-:W-:Y:S01]  /*46a0*/  FSEL R0, R0, RZ, P0 ;  /* 0x000000ff00007208 */ /* 0x000fe20000000000 */
[----:B-1----:R-:W-:-:S04]  /*46b0*/  FFMA.FTZ R2, R29, c[0x0][0x2d0], -R5 ;  /* 0x0000b4001d027a23 */ /* 0x002fc80000010805 */
[----:B------:R-:W-:Y:S02]  /*46c0*/  FFMA.FTZ R3, R8, c[0x0][0x2d0], -R0 ;  /* 0x0000b40008037a23 */ /* 0x000fe40000010800 */
[----:B------:R1:W-:Y:S01]  /*46d0*/  MUFU.EX2 R198, R2 ;  /* 0x0000000200c67308 */ /* 0x0003e20000000800 */
[----:B--2---:R-:W-:Y:S01]  /*46e0*/  FFMA.FTZ R6, R11, c[0x0][0x2d0], -R5 ;  /* 0x0000b4000b067a23 */ /* 0x004fe20000010805 */
[----:B---3--:R-:W-:-:S06]  /*46f0*/  F2FP.PACK_AB R8, R118, R117 ;  /* 0x000000757608723e */ /* 0x008fcc00000000ff */
[----:B------:R2:W-:Y:S08]  /*4700*/  MUFU.EX2 R119, R3 ;  /* 0x0000000300777308 */ /* 0x0005f00000000800 */
[----:B------:R3:W4:Y:S01]  /*4710*/  MUFU.EX2 R166, R6 ;  /* 0x0000000600a67308 */ /* 0x0007220000000800 */
[----:B-1----:R-:W-:Y:S02]  /*4720*/  FFMA.FTZ R2, R30, c[0x0][0x2d0], -R5 ;  /* 0x0000b4001e027a23 */ /* 0x002fe40000010805 */
[----:B--2---:R-:W-:-:S05]  /*4730*/  FFMA.FTZ R3, R12, c[0x0][0x2d0], -R0 ;  /* 0x0000b4000c037a23 */ /* 0x004fca0000010800 */
[----:B------:R1:W-:Y:S01]  /*4740*/  MUFU.EX2 R252, R2 ;  /* 0x0000000200fc7308 */ /* 0x0003e20000000800 */
[----:B---3--:R-:W-:-:S07]  /*4750*/  IMAD.MOV.U32 R6, RZ, RZ, R25 ;  /* 0x000000ffff067224 */ /* 0x008fce00078e0019 */
[----:B------:R2:W3:Y:S01]  /*4760*/  MUFU.EX2 R116, R3 ;  /* 0x0000000300747308 */ /* 0x0004e20000000800 */
[----:B----4-:R-:W-:Y:S01]  /*4770*/  F2FP.PACK_AB R10, R166, R164 ;  /* 0x000000a4a60a723e */ /* 0x010fe200000000ff */
[----:B-1----:R-:W-:-:S06]  /*4780*/  FFMA.FTZ R2, R33, c[0x0][0x2d0], -R5 ;  /* 0x0000b40021027a23 */ /* 0x002fcc0000010805 */
[----:B------:R1:W-:Y:S01]  /*4790*/  MUFU.EX2 R7, R2 ;  /* 0x0000000200077308 */ /* 0x0003e20000000800 */
[----:B--2---:R-:W-:Y:S01]  /*47a0*/  FFMA.FTZ R3, R13, c[0x0][0x2d0], -R0 ;  /* 0x0000b4000d037a23 */ /* 0x004fe20000010800 */
[----:B---3--:R-:W-:-:S06]  /*47b0*/  F2FP.PACK_AB R9, R116, R119 ;  /* 0x000000777409723e */ /* 0x008fcc00000000ff */
[----:B------:R2:W-:Y:S01]  /*47c0*/  MUFU.EX2 R165, R3 ;  /* 0x0000000300a57308 */ /* 0x0005e20000000800 */
[--C-:B-1----:R-:W-:Y:S02]  /*47d0*/  FFMA.FTZ R2, R31, c[0x0][0x2d0], -R0.reuse ;  /* 0x0000b4001f027a23 */ /* 0x102fe40000010800 */
[----:B------:R-:W-:Y:S05]  /*47e0*/  LDSM.16.MT88.4 R28, [R225+0x900] ;  /* 0x00090000e11c783b */ /* 0x000fea0000004200 */
[----:B------:R1:W-:Y:S01]  /*47f0*/  MUFU.EX2 R249, R2 ;  /* 0x0000000200f97308 */ /* 0x0003e20000000800 */
[--C-:B--2---:R-:W-:Y:S02]  /*4800*/  FFMA.FTZ R3, R14, c[0x0][0x2d0], -R0.reuse ;  /* 0x0000b4000e037a23 */ /* 0x104fe40000010800 */
[----:B------:R-:W2:Y:S05]  /*4810*/  LDSM.16.MT88.4 R12, [R225+0x100] ;  /* 0x00010000e10c783b */ /* 0x000eaa0000004200 */
[----:B------:R3:W4:Y:S01]  /*4820*/  MUFU.EX2 R190, R3 ;  /* 0x0000000300be7308 */ /* 0x0007220000000800 */
[----:B-1----:R-:W-:-:S02]  /*4830*/  FFMA.FTZ R2, R32, c[0x0][0x2d0], -R0 ;  /* 0x0000b40020027a23 */ /* 0x002fc40000010800 */
[----:B------:R-:W-:Y:S05]  /*4840*/  LDSM.16.MT88.4 R32, [R222+0x900] ;  /* 0x00090000de20783b */ /* 0x000fea0000004200 */
[----:B------:R1:W5:Y:S01]  /*4850*/  MUFU.EX2 R247, R2 ;  /* 0x0000000200f77308 */ /* 0x0003620000000800 */
[----:B---3--:R-:W-:Y:S01]  /*4860*/  IMAD.MOV.U32 R3, RZ, RZ, R26 ;  /* 0x000000ffff037224 */ /* 0x008fe200078e001a */
[----:B----4-:R-:W-:Y:S01]  /*4870*/  F2FP.PACK_AB R11, R190, R165 ;  /* 0x000000a5be0b723e */ /* 0x010fe200000000ff */
[----:B------:R-:W3:Y:S06]  /*4880*/  LDSM.16.MT88.4 R24, [R224+0x100] ;  /* 0x00010000e018783b */ /* 0x000eec0000004200 */
[----:B------:R-:W-:Y:S01]  /*4890*/  HMMA.16816.F32 R80, R8, R20, RZ ;  /* 0x000000140850723c */ /* 0x000fe200000018ff */
[----:B-1----:R-:W-:-:S07]  /*48a0*/  FFMA.FTZ R2, R64, c[0x0][0x2d0], -R0 ;  /* 0x0000b40040027a23 */ /* 0x002fce0000010800 */
[C---:B------:R-:W-:Y:S01]  /*48b0*/  HMMA.16816.F32 R76, R8.reuse, R22, RZ ;  /* 0x00000016084c723c */ /* 0x040fe200000018ff */
[----:B------:R-:W1:Y:S01]  /*48c0*/  LDSM.16.MT88.4 R20, [R221+0x4100] ;  /* 0x00410000dd14783b */ /* 0x000e620000004200 */
[----:B------:R4:W-:Y:S06]  /*48d0*/  MUFU.EX2 R248, R2 ;  /* 0x0000000200f87308 */ /* 0x0009ec0000000800 */
[C---:B------:R-:W-:Y:S08]  /*48e0*/  HMMA.16816.F32 R72, R8.reuse, R16, RZ ;  /* 0x000000100848723c */ /* 0x040ff000000018ff */
[----:B------:R-:W-:Y:S01]  /*48f0*/  HMMA.16816.F32 R60, R8, R18, RZ ;  /* 0x00000012083c723c */ /* 0x000fe200000018ff */
[----:B------:R-:W5:Y:S01]  /*4900*/  LDSM.16.MT88.4 R16, [R225+0x4100] ;  /* 0x00410000e110783b */ /* 0x000f620000004200 */
[----:B----4-:R-:W-:-:S04]  /*4910*/  FFMA.FTZ R2, R65, c[0x0][0x2d0], -R0 ;  /* 0x0000b40041027a23 */ /* 0x010fc80000010800 */
[----:B------:R4:W1:Y:S02]  /*4920*/  MUFU.EX2 R251, R2 ;  /* 0x0000000200fb7308 */ /* 0x0008640000000800 */
[C---:B--2---:R-:W-:Y:S08]  /*4930*/  HMMA.16816.F32 R56, R8.reuse, R12, RZ ;  /* 0x0000000c0838723c */ /* 0x044ff000000018ff */
[----:B------:R-:W-:Y:S01]  /*4940*/  HMMA.16816.F32 R44, R8, R14, RZ ;  /* 0x0000000e082c723c */ /* 0x000fe200000018ff */
[----:B------:R-:W2:Y:S01]  /*4950*/  LDSM.16.MT88.4 R12, [R224+0x4100] ;  /* 0x00410000e00c783b */ /* 0x000ea20000004200 */
[----:B----4-:R-:W-:-:S06]  /*4960*/  FFMA.FTZ R2, R66, c[0x0][0x2d0], -R5 ;  /* 0x0000b40042027a23 */ /* 0x010fcc0000010805 */
[C---:B---3--:R-:W-:Y:S01]  /*4970*/  HMMA.16816.F32 R52, R8.reuse, R24, RZ ;  /* 0x000000180834723c */ /* 0x048fe200000018ff */
[----:B------:R3:W-:Y:S07]  /*4980*/  MUFU.EX2 R217, R2 ;  /* 0x0000000200d97308 */ /* 0x0007ee0000000800 */
[C---:B------:R-:W-:Y:S01]  /*4990*/  HMMA.16816.F32 R48, R8.reuse, R26, RZ ;  /* 0x0000001a0830723c */ /* 0x040fe200000018ff */
[----:B------:R-:W4:Y:S07]  /*49a0*/  LDSM.16.MT88.4 R24, [R224+0x900] ;  /* 0x00090000e018783b */ /* 0x000f2e0000004200 */
[----:B-1----:R-:W-:Y:S01]  /*49b0*/  HMMA.16816.F32 R84, R8, R20, RZ ;  /* 0x000000140854723c */ /* 0x002fe200000018ff */
[----:B---3--:R-:W-:-:S02]  /*49c0*/  FFMA.FTZ R2, R71, c[0x0][0x2d0], -R5 ;  /* 0x0000b40047027a23 */ /* 0x008fc40000010805 */
[----:B------:R-:W-:Y:S02]  /*49d0*/  IMAD.MOV.U32 R71, RZ, RZ, R119 ;  /* 0x000000ffff477224 */ /* 0x000fe400078e0077 */
[----:B------:R1:W3:Y:S03]  /*49e0*/  MUFU.EX2 R215, R2 ;  /* 0x0000000200d77308 */ /* 0x0002e60000000800 */
[C---:B------:R-:W-:Y:S01]  /*49f0*/  HMMA.16816.F32 R88, R8.reuse, R22, RZ ;  /* 0x000000160858723c */ /* 0x040fe200000018ff */
[----:B------:R-:W3:Y:S07]  /*4a00*/  LDSM.16.MT88.4 R20, [R221+0x4900] ;  /* 0x00490000dd14783b */ /* 0x000eee0000004200 */
[----:B------:R-:W-:Y:S01]  /*4a10*/  HMMA.16816.F32 R100, R8, R40, RZ ;  /* 0x000000280864723c */ /* 0x000fe200000018ff */
[----:B-1----:R-:W-:-:S07]  /*4a20*/  FFMA.FTZ R2, R92, c[0x0][0x2d0], -R5 ;  /* 0x0000b4005c027a23 */ /* 0x002fce0000010805 */
[C---:B------:R-:W-:Y:S01]  /*4a30*/  HMMA.16816.F32 R112, R8.reuse, R42, RZ ;  /* 0x0000002a0870723c */ /* 0x040fe200000018ff */
[----:B------:R-:W1:Y:S01]  /*4a40*/  LDSM.16.MT88.4 R40, [R222+0x4900] ;  /* 0x00490000de28783b */ /* 0x000e620000004200 */
[----:B------:R2:W-:Y:S06]  /*4a50*/  MUFU.EX2 R213, R2 ;  /* 0x0000000200d57308 */ /* 0x0005ec0000000800 */
[C---:B-----5:R-:W-:Y:S08]  /*4a60*/  HMMA.16816.F32 R96, R8.reuse, R16, RZ ;  /* 0x000000100860723c */ /* 0x060ff000000018ff */
[----:B------:R-:W-:Y:S01]  /*4a70*/  HMMA.16816.F32 R108, R8, R18, RZ ;  /* 0x00000012086c723c */ /* 0x000fe200000018ff */
[----:B------:R-:W5:Y:S01]  /*4a80*/  LDSM.16.MT88.4 R16, [R225+0x4900] ;  /* 0x00490000e110783b */ /* 0x000f620000004200 */
[----:B--2---:R-:W-:-:S04]  /*4a90*/  FFMA.FTZ R2, R94, c[0x0][0x2d0], -R5 ;  /* 0x0000b4005e027a23 */ /* 0x004fc80000010805 */
[----:B------:R2:W-:Y:S02]  /*4aa0*/  MUFU.EX2 R214, R2 ;  /* 0x0000000200d67308 */ /* 0x0005e40000000800 */
[C---:B------:R-:W-:Y:S08]  /*4ab0*/  HMMA.16816.F32 R124, R8.reuse, R12, RZ ;  /* 0x0000000c087c723c */ /* 0x040ff000000018ff */
[----:B------:R-:W-:Y:S01]  /*4ac0*/  HMMA.16816.F32 R104, R8, R14, RZ ;  /* 0x0000000e0868723c */ /* 0x000fe200000018ff */
[----:B------:R-:W1:Y:S01]  /*4ad0*/  LDSM.16.MT88.4 R12, [R224+0x4900] ;  /* 0x00490000e00c783b */ /* 0x000e620000004200 */
[----:B--2---:R-:W-:-:S05]  /*4ae0*/  FFMA.FTZ R2, R70, c[0x0][0x2d0], -R0 ;  /* 0x0000b40046027a23 */ /* 0x004fca0000010800 */
[----:B------:R-:W-:Y:S01]  /*4af0*/  F2FP.PACK_AB R8, R198, R196 ;  /* 0x000000c4c608723e */ /* 0x000fe200000000ff */
[----:B------:R-:W-:Y:S01]  /*4b00*/  IMAD.MOV.U32 R70, RZ, RZ, R4 ;  /* 0x000000ffff467224 */ /* 0x000fe200078e0004 */
[----:B------:R-:W-:Y:S01]  /*4b10*/  F2FP.PACK_AB R9, R247, R249 ;  /* 0x000000f9f709723e */ /* 0x000fe200000000ff */
[----:B------:R2:W-:Y:S01]  /*4b20*/  MUFU.EX2 R206, R2 ;  /* 0x0000000200ce7308 */ /* 0x0005e20000000800 */
[----:B------:R-:W-:Y:S02]  /*4b30*/  F2FP.PACK_AB R10, R7, R252 ;  /* 0x000000fc070a723e */ /* 0x000fe400000000ff */
[----:B------:R-:W-:-:S07]  /*4b40*/  F2FP.PACK_AB R11, R251, R248 ;  /* 0x000000f8fb0b723e */ /* 0x000fce00000000ff */
[----:B------:R-:W-:Y:S01]  /*4b50*/  HMMA.16816.F32 R136, R8, R36, R80 ;  /* 0x000000240888723c */ /* 0x000fe20000001850 */
[----:B--2---:R-:W-:-:S07]  /*4b60*/  FFMA.FTZ R2, R67, c[0x0][0x2d0], -R0 ;  /* 0x0000b40043027a23 */ /* 0x004fce0000010800 */
[C---:B------:R-:W-:Y:S01]  /*4b70*/  HMMA.16816.F32 R132, R8.reuse, R38, R76 ;  /* 0x000000260884723c */ /* 0x040fe2000000184c */
[----:B------:R-:W2:Y:S01]  /*4b80*/  LDSM.16.MT88.4 R36, [R221+0x1100] ;  /* 0x00110000dd24783b */ /* 0x000ea20000004200 */
[----:B------:R1:W1:Y:S06]  /*4b90*/  MUFU.EX2 R205, R2 ;  /* 0x0000000200cd7308 */ /* 0x00026c0000000800 */
[C---:B------:R-:W-:Y:S08]  /*4ba0*/  HMMA.16816.F32 R76, R8.reuse, R28, R56 ;  /* 0x0000001c084c723c */ /* 0x040ff00000001838 */
[----:B------:R-:W-:Y:S01]  /*4bb0*/  HMMA.16816.F32 R56, R8, R30, R44 ;  /* 0x0000001e0838723c */ /* 0x000fe2000000182c */
[----:B------:R-:W-:Y:S01]  /*4bc0*/  LDSM.16.MT88.4 R28, [R224+0x1100] ;  /* 0x00110000e01c783b */ /* 0x000fe20000004200 */
[----:B-1----:R-:W-:-:S04]  /*4bd0*/  FFMA.FTZ R2, R93, c[0x0][0x2d0], -R0 ;  /* 0x0000b4005d027a23 */ /* 0x002fc80000010800 */
[----:B------:R1:W-:Y:S02]  /*4be0*/  MUFU.EX2 R204, R2 ;  /* 0x0000000200cc7308 */ /* 0x0003e40000000800 */
[C---:B------:R-:W-:Y:S08]  /*4bf0*/  HMMA.16816.F32 R120, R8.reuse, R32, R72 ;  /* 0x000000200878723c */ /* 0x040ff00000001848 */
[----:B------:R-:W-:Y:S01]  /*4c00*/  HMMA.16816.F32 R80, R8, R34, R60 ;  /* 0x000000220850723c */ /* 0x000fe2000000183c */
[----:B------:R-:W2:Y:S01]  /*4c10*/  LDSM.16.MT88.4 R32, [R222+0x1100] ;  /* 0x00110000de20783b */ /* 0x000ea20000004200 */
[----:B-1----:R-:W-:-:S06]  /*4c20*/  FFMA.FTZ R2, R95, c[0x0][0x2d0], -R0 ;  /* 0x0000b4005f027a23 */ /* 0x002fcc0000010800 */
[C---:B----4-:R-:W-:Y:S01]  /*4c30*/  HMMA.16816.F32 R52, R8.reuse, R24, R52 ;  /* 0x000000180834723c */ /* 0x050fe20000001834 */
[----:B------:R1:W4:Y:S07]  /*4c40*/  MUFU.EX2 R203, R2 ;  /* 0x0000000200cb7308 */ /* 0x00032e0000000800 */
[C---:B------:R-:W-:Y:S01]  /*4c50*/  HMMA.16816.F32 R44, R8.reuse, R26, R48 ;  /* 0x0000001a082c723c */ /* 0x040fe20000001830 */
[----:B------:R-:W2:Y:S07]  /*4c60*/  LDSM.16.MT88.4 R24, [R225+0x1100] ;  /* 0x00110000e118783b */ /* 0x000eae0000004200 */
[----:B---3--:R-:W-:Y:S01]  /*4c70*/  HMMA.16816.F32 R48, R8, R20, R84 ;  /* 0x000000140830723c */ /* 0x008fe20000001854 */
[----:B-1----:R-:W-:-:S02]  /*4c80*/  FFMA.FTZ R2, R150, c[0x0][0x2d0], -R5 ;  /* 0x0000b40096027a23 */ /* 0x002fc40000010805 */
[----:B------:R-:W-:-:S04]  /*4c90*/  IMAD.MOV.U32 R150, RZ, RZ, R196 ;  /* 0x000000ffff967224 */ /* 0x000fc800078e00c4 */
[----:B------:R-:W-:Y:S01]  /*4ca0*/  IMAD.MOV.U32 R85, RZ, RZ, R118 ;  /* 0x000000ffff557224 */ /* 0x000fe200078e0076 */
[----:B------:R-:W-:Y:S01]  /*4cb0*/  HMMA.16816.F32 R128, R8, R40, R100 ;  /* 0x000000280880723c */ /* 0x000fe20000001864 */
[----:B------:R-:W-:Y:S02]  /*4cc0*/  IMAD.MOV.U32 R86, RZ, RZ, R117 ;  /* 0x000000ffff567224 */ /* 0x000fe400078e0075 */
[----:B------:R-:W-:-:S05]  /*4cd0*/  IMAD.MOV.U32 R87, RZ, RZ, R116 ;  /* 0x000000ffff577224 */ /* 0x000fca00078e0074 */
[C---:B------:R-:W-:Y:S08]  /*4ce0*/  HMMA.16816.F32 R116, R8.reuse, R42, R112 ;  /* 0x0000002a0874723c */ /* 0x040ff00000001870 */
[C---:B------:R-:W-:Y:S01]  /*4cf0*/  HMMA.16816.F32 R60, R8.reuse, R22, R88 ;  /* 0x00000016083c723c */ /* 0x040fe20000001858 */
[----:B------:R-:W1:Y:S07]  /*4d00*/  LDSM.16.MT88.4 R20, [R221+0x5100] ;  /* 0x00510000dd14783b */ /* 0x000e6e0000004200 */
[C---:B-----5:R-:W-:Y:S08]  /*4d10*/  HMMA.16816.F32 R92, R8.reuse, R16, R96 ;  /* 0x00000010085c723c */ /* 0x060ff00000001860 */
[C---:B------:R-:W-:Y:S01]  /*4d20*/  HMMA.16816.F32 R72, R8.reuse, R18, R108 ;  /* 0x000000120848723c */ /* 0x040fe2000000186c */
[----:B------:R-:W-:Y:S07]  /*4d30*/  LDSM.16.MT88.4 R16, [R225+0x5100] ;  /* 0x00510000e110783b */ /* 0x000fee0000004200 */
[C---:B------:R-:W-:Y:S08]  /*4d40*/  HMMA.16816.F32 R64, R8.reuse, R12, R124 ;  /* 0x0000000c0840723c */ /* 0x040ff0000000187c */
[----:B------:R-:W-:Y:S01]  /*4d50*/  HMMA.16816.F32 R40, R8, R14, R104 ;  /* 0x0000000e0828723c */ /* 0x000fe20000001868 */
[----:B------:R-:W-:Y:S06]  /*4d60*/  LDSM.16.MT88.4 R12, [R224+0x5100] ;  /* 0x00510000e00c783b */ /* 0x000fec0000004200 */
[----:B------:R-:W-:-:S02]  /*4d70*/  F2FP.PACK_AB R8, R215, R217 ;  /* 0x000000d9d708723e */ /* 0x000fc400000000ff */
[----:B------:R-:W-:Y:S02]  /*4d80*/  F2FP.PACK_AB R9, R205, R206 ;  /* 0x000000cecd09723e */ /* 0x000fe400000000ff */
[----:B------:R-:W-:Y:S02]  /*4d90*/  F2FP.PACK_AB R10, R214, R213 ;  /* 0x000000d5d60a723e */ /* 0x000fe400000000ff */
[----:B----4-:R-:W-:-:S07]  /*4da0*/  F2FP.PACK_AB R11, R203, R204 ;  /* 0x000000cccb0b723e */ /* 0x010fce00000000ff */
[C---:B--2---:R-:W-:Y:S07]  /*4db0*/  HMMA.16816.F32 R88, R8.reuse, R36, R136 ;  /* 0x000000240858723c */ /* 0x044fee0000001888 */
[----:B------:R-:W-:Y:S01]  /*4dc0*/  IMAD.MOV.U32 R137, RZ, RZ, R198 ;  /* 0x000000ffff897224 */ /* 0x000fe200078e00c6 */
[----:B------:R-:W-:Y:S01]  /*4dd0*/  HMMA.16816.F32 R104, R8, R38, R132 ;  /* 0x000000260868723c */ /* 0x000fe20000001884 */
[----:B------:R2:W-:Y:S01]  /*4de0*/  MUFU.EX2 R198, R2 ;  /* 0x0000000200c67308 */ /* 0x0005e20000000800 */
[----:B------:R-:W-:Y:S01]  /*4df0*/  IMAD.MOV.U32 R136, RZ, RZ, R197 ;  /* 0x000000ffff887224 */ /* 0x000fe200078e00c5 */
[----:B------:R-:W3:Y:S01]  /*4e00*/  LDSM.16.MT88.4 R36, [R222+0x5100] ;  /* 0x00510000de24783b */ /* 0x000ee20000004200 */
[----:B------:R-:W-:-:S02]  /*4e10*/  IMAD.MOV.U32 R138, RZ, RZ, R7 ;  /* 0x000000ffff8a7224 */ /* 0x000fc400078e0007 */
[----:B------:R-:W-:Y:S02]  /*4e20*/  IMAD.MOV.U32 R139, RZ, RZ, R6 ;  /* 0x000000ffff8b7224 */ /* 0x000fe400078e0006 */
[----:B------:R-:W-:Y:S01]  /*4e30*/  IMAD.MOV.U32 R135, RZ, RZ, R85 ;  /* 0x000000ffff877224 */ /* 0x000fe200078e0055 */
[C---:B------:R-:W-:Y:S01]  /*4e40*/  HMMA.16816.F32 R100, R8.reuse, R34, R80 ;  /* 0x000000220864723c */ /* 0x040fe20000001850 */
[----:B------:R-:W-:Y:S02]  /*4e50*/  IMAD.MOV.U32 R134, RZ, RZ, R86 ;  /* 0x000000ffff867224 */ /* 0x000fe400078e0056 */
[----:B------:R-:W-:Y:S02]  /*4e60*/  IMAD.MOV.U32 R133, RZ, RZ, R87 ;  /* 0x000000ffff857224 */ /* 0x000fe400078e0057 */
[----:B------:R-:W-:Y:S02]  /*4e70*/  IMAD.MOV.U32 R132, RZ, RZ, R71 ;  /* 0x000000ffff847224 */ /* 0x000fe400078e0047 */
[----:B------:R-:W-:Y:S01]  /*4e80*/  IMAD.MOV.U32 R71, RZ, RZ, R3 ;  /* 0x000000ffff477224 */ /* 0x000fe200078e0003 */
[----:B------:R-:W-:Y:S01]  /*4e90*/  HMMA.16816.F32 R84, R8, R24, R76 ;  /* 0x000000180854723c */ /* 0x000fe2000000184c */
[----:B--2---:R-:W-:-:S02]  /*4ea0*/  FFMA.FTZ R2, R152, c[0x0][0x2d0], -R5 ;  /* 0x0000b40098027a23 */ /* 0x004fc40000010805 */
[----:B------:R-:W-:Y:S02]  /*4eb0*/  IMAD.MOV.U32 R152, RZ, RZ, R164 ;  /* 0x000000ffff987224 */ /* 0x000fe400078e00a4 */
[----:B------:R2:W4:Y:S03]  /*4ec0*/  MUFU.EX2 R197, R2 ;  /* 0x0000000200c57308 */ /* 0x0005260000000800 */
[C---:B------:R-:W-:Y:S08]  /*4ed0*/  HMMA.16816.F32 R80, R8.reuse, R28, R52 ;  /* 0x0000001c0850723c */ /* 0x040ff00000001834 */
[----:B------:R-:W-:Y:S01]  /*4ee0*/  HMMA.16816.F32 R76, R8, R30, R44 ;  /* 0x0000001e084c723c */ /* 0x000fe2000000182c */
[----:B------:R-:W5:Y:S01]  /*4ef0*/  LDSM.16.MT88.4 R28, [R221+0x1900] ;  /* 0x00190000dd1c783b */ /* 0x000f620000004200 */
[----:B--2---:R-:W-:-:S06]  /*4f00*/  FFMA.FTZ R2, R153, c[0x0][0x2d0], -R5 ;  /* 0x0000b40099027a23 */ /* 0x004fcc0000010805 */
[C---:B------:R-:W-:Y:S01]  /*4f10*/  HMMA.16816.F32 R56, R8.reuse, R26, R56 ;  /* 0x0000001a0838723c */ /* 0x040fe20000001838 */
[----:B------:R2:W-:Y:S01]  /*4f20*/  MUFU.EX2 R7, R2 ;  /* 0x0000000200077308 */ /* 0x0005e20000000800 */
[----:B------:R-:W4:Y:S06]  /*4f30*/  LDSM.16.MT88.4 R24, [R222+0x1900] ;  /* 0x00190000de18783b */ /* 0x000f2c0000004200 */
[C---:B------:R-:W-:Y:S01]  /*4f40*/  HMMA.16816.F32 R112, R8.reuse, R32, R120 ;  /* 0x000000200870723c */ /* 0x040fe20000001878 */
[----:B------:R-:W-:Y:S07]  /*4f50*/  LDSM.16.MT88.4 R32, [R224+0x1900] ;  /* 0x00190000e020783b */ /* 0x000fee0000004200 */
[----:B-1----:R-:W-:Y:S01]  /*4f60*/  HMMA.16816.F32 R108, R8, R20, R48 ;  /* 0x00000014086c723c */ /* 0x002fe20000001830 */
[----:B--2---:R-:W-:-:S04]  /*4f70*/  FFMA.FTZ R2, R155, c[0x0][0x2d0], -R5 ;  /* 0x0000b4009b027a23 */ /* 0x004fc80000010805 */
[----:B------:R1:W-:Y:S03]  /*4f80*/  MUFU.EX2 R196, R2 ;  /* 0x0000000200c47308 */ /* 0x0003e60000000800 */
[C---:B------:R-:W-:Y:S01]  /*4f90*/  HMMA.16816.F32 R96, R8.reuse, R22, R60 ;  /* 0x000000160860723c */ /* 0x040fe2000000183c */
[----:B------:R-:W2:Y:S07]  /*4fa0*/  LDSM.16.MT88.4 R20, [R225+0x1900] ;  /* 0x00190000e114783b */ /* 0x000eae0000004200 */
[----:B---3--:R-:W-:Y:S01]  /*4fb0*/  HMMA.16816.F32 R120, R8, R38, R116 ;  /* 0x000000260878723c */ /* 0x008fe20000001874 */
[----:B-1----:R-:W-:-:S02]  /*4fc0*/  FFMA.FTZ R2, R149, c[0x0][0x2d0], -R0 ;  /* 0x0000b40095027a23 */ /* 0x002fc40000010800 */
[----:B------:R-:W-:-:S05]  /*4fd0*/  IMAD.MOV.U32 R149, RZ, RZ, R190 ;  /* 0x000000ffff957224 */ /* 0x000fca00078e00be */
[C---:B------:R-:W-:Y:S01]  /*4fe0*/  HMMA.16816.F32 R124, R8.reuse, R16, R92 ;  /* 0x00000010087c723c */ /* 0x040fe2000000185c */
[----:B------:R1:W-:Y:S07]  /*4ff0*/  MUFU.EX2 R6, R2 ;  /* 0x0000000200067308 */ /* 0x0003ee0000000800 */
[C---:B------:R-:W-:Y:S08]  /*5000*/  HMMA.16816.F32 R128, R8.reuse, R36, R128 ;  /* 0x000000240880723c */ /* 0x040ff00000001880 */
[----:B------:R-:W-:Y:S01]  /*5010*/  HMMA.16816.F32 R116, R8, R18, R72 ;  /* 0x000000120874723c */ /* 0x000fe20000001848 */
[----:B-1----:R-:W-:Y:S01]  /*5020*/  FFMA.FTZ R2, R148, c[0x0][0x2d0], -R0 ;  /* 0x0000b40094027a23 */ /* 0x002fe20000010800 */
[----:B------:R-:W-:Y:S01]  /*5030*/  LDSM.16.MT88.4 R16, [R221+0x2100] ;  /* 0x00210000dd10783b */ /* 0x000fe20000004200 */
[----:B------:R-:W-:-:S02]  /*5040*/  IMAD.MOV.U32 R148, RZ, RZ, R166 ;  /* 0x000000ffff947224 */ /* 0x000fc400078e00a6 */
[----:B------:R1:W3:Y:S03]  /*5050*/  MUFU.EX2 R4, R2 ;  /* 0x0000000200047308 */ /* 0x0002e60000000800 */
[C---:B------:R-:W-:Y:S08]  /*5060*/  HMMA.16816.F32 R92, R8.reuse, R12, R64 ;  /* 0x0000000c085c723c */ /* 0x040ff00000001840 */
[----:B------:R-:W-:Y:S01]  /*5070*/  HMMA.16816.F32 R52, R8, R14, R40 ;  /* 0x0000000e0834723c */ /* 0x000fe20000001828 */
[----:B------:R-:W2:Y:S01]  /*5080*/  LDSM.16.MT88.4 R12, [R221+0x5900] ;  /* 0x00590000dd0c783b */ /* 0x000ea20000004200 */
[----:B-1----:R-:W-:-:S05]  /*5090*/  FFMA.FTZ R2, R151, c[0x0][0x2d0], -R0 ;  /* 0x0000b40097027a23 */ /* 0x002fca0000010800 */
[----:B----4-:R-:W-:Y:S01]  /*50a0*/  F2FP.PACK_AB R8, R197, R198 ;  /* 0x000000c6c508723e */ /* 0x010fe200000000ff */
[----:B------:R-:W-:Y:S01]  /*50b0*/  IMAD.MOV.U32 R151, RZ, RZ, R165 ;  /* 0x000000ffff977224 */ /* 0x000fe200078e00a5 */
[----:B------:R1:W-:Y:S01]  /*50c0*/  MUFU.EX2 R3, R2 ;  /* 0x0000000200037308 */ /* 0x0003e20000000800 */
[----:B---3--:R-:W-:Y:S02]  /*50d0*/  F2FP.PACK_AB R9, R4, R6 ;  /* 0x000000060409723e */ /* 0x008fe400000000ff */
[----:B------:R-:W-:Y:S01]  /*50e0*/  F2FP.PACK_AB R10, R196, R7 ;  /* 0x00000007c40a723e */ /* 0x000fe200000000ff */
[----:B-1----:R-:W-:-:S04]  /*50f0*/  FFMA.FTZ R2, R154, c[0x0][0x2d0], -R0 ;  /* 0x0000b4009a027a23 */ /* 0x002fc80000010800 */
[----:B------:R-:W1:Y:S02]  /*5100*/  MUFU.EX2 R190, R2 ;  /* 0x0000000200be7308 */ /* 0x000e640000000800 */
[----:B-1----:R-:W-:Y:S01]  /*5110*/  F2FP.PACK_AB R11, R190, R3 ;  /* 0x00000003be0b723e */ /* 0x002fe200000000ff */
[----:B------:R-:W-:-:S05]  /*5120*/  FFMA.FTZ R2, R160, c[0x0][0x2d0], -R5 ;  /* 0x0000b400a0027a23 */ /* 0x000fca0000010805 */
[----:B------:R1:W-:Y:S01]  /*5130*/  MUFU.EX2 R166, R2 ;  /* 0x0000000200a67308 */ /* 0x0003e20000000800 */
[C---:B-----5:R-:W-:Y:S08]  /*5140*/  HMMA.16816.F32 R72, R8.reuse, R28, R88 ;  /* 0x0000001c0848723c */ /* 0x060ff00000001858 */
[----:B------:R-:W-:Y:S01]  /*5150*/  HMMA.16816.F32 R64, R8, R30, R104 ;  /* 0x0000001e0840723c */ /* 0x000fe20000001868 */
[----:B------:R-:W3:Y:S01]  /*5160*/  LDSM.16.MT88.4 R28, [R222+0x5900] ;  /* 0x00590000de1c783b */ /* 0x000ee20000004200 */
[----:B-1----:R-:W-:-:S06]  /*5170*/  FFMA.FTZ R2, R161, c[0x0][0x2d0], -R5 ;  /* 0x0000b400a1027a23 */ /* 0x002fcc0000010805 */
[C---:B------:R-:W-:Y:S01]  /*5180*/  HMMA.16816.F32 R60, R8.reuse, R24, R112 ;  /* 0x00000018083c723c */ /* 0x040fe20000001870 */
[----:B------:R1:W4:Y:S07]  /*5190*/  MUFU.EX2 R165, R2 ;  /* 0x0000000200a57308 */ /* 0x00032e0000000800 */
[C---:B------:R-:W-:Y:S01]  /*51a0*/  HMMA.16816.F32 R48, R8.reuse, R26, R100 ;  /* 0x0000001a0830723c */ /* 0x040fe20000001864 */
[----:B------:R-:W5:Y:S07]  /*51b0*/  LDSM.16.MT88.4 R24, [R225+0x5900] ;  /* 0x00590000e118783b */ /* 0x000f6e0000004200 */
[----:B--2---:R-:W-:Y:S01]  /*51c0*/  HMMA.16816.F32 R40, R8, R20, R84 ;  /* 0x000000140828723c */ /* 0x004fe20000001854 */
[----:B-1----:R-:W-:-:S04]  /*51d0*/  FFMA.FTZ R2, R162, c[0x0][0x2d0], -R5 ;  /* 0x0000b400a2027a23 */ /* 0x002fc80000010805 */
[----:B------:R1:W-:Y:S03]  /*51e0*/  MUFU.EX2 R164, R2 ;  /* 0x0000000200a47308 */ /* 0x0003e60000000800 */
[C---:B------:R-:W-:Y:S01]  /*51f0*/  HMMA.16816.F32 R56, R8.reuse, R22, R56 ;  /* 0x000000160838723c */ /* 0x040fe20000001838 */
[----:B------:R-:W2:Y:S07]  /*5200*/  LDSM.16.MT88.4 R20, [R224+0x5900] ;  /* 0x00590000e014783b */ /* 0x000eae0000004200 */
[----:B------:R-:W-:Y:S01]  /*5210*/  HMMA.16816.F32 R44, R8, R32, R80 ;  /* 0x00000020082c723c */ /* 0x000fe20000001850 */
[----:B-1----:R-:W-:-:S07]  /*5220*/  FFMA.FTZ R2, R163, c[0x0][0x2d0], -R5 ;  /* 0x0000b400a3027a23 */ /* 0x002fce0000010805 */
[C---:B------:R-:W-:Y:S01]  /*5230*/  HMMA.16816.F32 R36, R8.reuse, R34, R76 ;  /* 0x000000220824723c */ /* 0x040fe2000000184c */
[----:B------:R-:W-:Y:S01]  /*5240*/  LDSM.16.MT88.4 R32, [R225+0x2100] ;  /* 0x00210000e120783b */ /* 0x000fe20000004200 */
[----:B------:R1:W-:Y:S06]  /*5250*/  MUFU.EX2 R163, R2 ;  /* 0x0000000200a37308 */ /* 0x0003ec0000000800 */
[C---:B------:R-:W-:Y:S08]  /*5260*/  HMMA.16816.F32 R76, R8.reuse, R12, R108 ;  /* 0x0000000c084c723c */ /* 0x040ff0000000186c */
[----:B------:R-:W-:Y:S01]  /*5270*/  HMMA.16816.F32 R80, R8, R14, R96 ;  /* 0x0000000e0850723c */ /* 0x000fe20000001860 */
[----:B------:R-:W4:Y:S01]  /*5280*/  LDSM.16.MT88.4 R12, [R222+0x2100] ;  /* 0x00210000de0c783b */ /* 0x000f220000004200 */
[----:B-1----:R-:W-:-:S04]  /*5290*/  FFMA.FTZ R2, R156, c[0x0][0x2d0], -R0 ;  /* 0x0000b4009c027a23 */ /* 0x002fc80000010800 */
[----:B------:R1:W-:Y:S02]  /*52a0*/  MUFU.EX2 R162, R2 ;  /* 0x0000000200a27308 */ /* 0x0003e40000000800 */
[C---:B---3--:R-:W-:Y:S07]  /*52b0*/  HMMA.16816.F32 R88, R8.reuse, R28, R128 ;  /* 0x0000001c0858723c */ /* 0x048fee0000001880 */
[----:B------:R-:W-:Y:S01]  /*52c0*/  IMAD.MOV.U32 R131, RZ, RZ, R152 ;  /* 0x000000ffff837224 */ /* 0x000fe200078e0098 */
[----:B------:R-:W-:Y:S01]  /*52d0*/  HMMA.16816.F32 R108, R8, R30, R120 ;  /* 0x0000001e086c723c */ /* 0x000fe20000001878 */
[----:B------:R-:W3:Y:S01]  /*52e0*/  LDSM.16.MT88.4 R28, [R224+0x2100] ;  /* 0x00210000e01c783b */ /* 0x000ee20000004200 */
[----:B-1----:R-:W-:-:S06]  /*52f0*/  FFMA.FTZ R2, R157, c[0x0][0x2d0], -R0 ;  /* 0x0000b4009d027a23 */ /* 0x002fcc0000010800 */
[C---:B-----5:R-:W-:Y:S01]  /*5300*/  HMMA.16816.F32 R124, R8.reuse, R24, R124 ;  /* 0x00000018087c723c */ /* 0x060fe2000000187c */
[----:B------:R1:W5:Y:S07]  /*5310*/  MUFU.EX2 R161, R2 ;  /* 0x0000000200a17308 */ /* 0x00036e0000000800 */
[C---:B------:R-:W-:Y:S01]  /*5320*/  HMMA.16816.F32 R116, R8.reuse, R26, R116 ;  /* 0x0000001a0874723c */ /* 0x040fe20000001874 */
[----:B------:R-:W3:Y:S07]  /*5330*/  LDSM.16.MT88.4 R24, [R221+0x6100] ;  /* 0x00610000dd18783b */ /* 0x000eee0000004200 */
[----:B--2---:R-:W-:Y:S01]  /*5340*/  HMMA.16816.F32 R112, R8, R20, R92 ;  /* 0x000000140870723c */ /* 0x004fe2000000185c */
[----:B-1----:R-:W-:-:S04]  /*5350*/  FFMA.FTZ R2, R159, c[0x0][0x2d0], -R0 ;  /* 0x0000b4009f027a23 */ /* 0x002fc80000010800 */
[----:B------:R1:W-:Y:S03]  /*5360*/  MUFU.EX2 R160, R2 ;  /* 0x0000000200a07308 */ /* 0x0003e60000000800 */
[----:B------:R-:W-:Y:S01]  /*5370*/  HMMA.16816.F32 R100, R8, R22, R52 ;  /* 0x000000160864723c */ /* 0x000fe20000001834 */
[----:B------:R-:W2:Y:S06]  /*5380*/  LDSM.16.MT88.4 R20, [R222+0x6100] ;  /* 0x00610000de14783b */ /* 0x000eac0000004200 */
[----:B----4-:R-:W-:-:S02]  /*5390*/  F2FP.PACK_AB R8, R165, R166 ;  /* 0x000000a6a508723e */ /* 0x010fc400000000ff */
[----:B-----5:R-:W-:Y:S02]  /*53a0*/  F2FP.PACK_AB R9, R161, R162 ;  /* 0x000000a2a109723e */ /* 0x020fe400000000ff */
[----:B------:R-:W-:Y:S01]  /*53b0*/  F2FP.PACK_AB R10, R163, R164 ;  /* 0x000000a4a30a723e */ /* 0x000fe200000000ff */
[----:B-1----:R-:W-:-:S04]  /*53c0*/  FFMA.FTZ R2, R158, c[0x0][0x2d0], -R0 ;  /* 0x0000b4009e027a23 */ /* 0x002fc80000010800 */
[----:B------:R-:W1:Y:S02]  /*53d0*/  MUFU.EX2 R159, R2 ;  /* 0x00000002009f7308 */ /* 0x000e640000000800 */
[----:B-1----:R-:W-:Y:S01]  /*53e0*/  F2FP.PACK_AB R11, R159, R160 ;  /* 0x000000a09f0b723e */ /* 0x002fe200000000ff */
[----:B------:R-:W-:Y:S02]  /*53f0*/  FFMA.FTZ R2, R171, c[0x0][0x2d0], -R5 ;  /* 0x0000b400ab027a23 */ /* 0x000fe40000010805 */
[----:B------:R-:W-:-:S03]  /*5400*/  IMAD.MOV.U32 R171, RZ, RZ, R136 ;  /* 0x000000ffffab7224 */ /* 0x000fc600078e0088 */
[----:B------:R1:W-:Y:S01]  /*5410*/  MUFU.EX2 R158, R2 ;  /* 0x00000002009e7308 */ /* 0x0003e20000000800 */
[C---:B------:R-:W-:Y:S08]  /*5420*/  HMMA.16816.F32 R104, R8.reuse, R16, R72 ;  /* 0x000000100868723c */ /* 0x040ff00000001848 */
[----:B------:R-:W-:Y:S01]  /*5430*/  HMMA.16816.F32 R96, R8, R18, R64 ;  /* 0x000000120860723c */ /* 0x000fe20000001840 */
[----:B------:R-:W4:Y:S01]  /*5440*/  LDSM.16.MT88.4 R16, [R225+0x6100] ;  /* 0x00610000e110783b */ /* 0x000f220000004200 */
[----:B-1----:R-:W-:-:S06]  /*5450*/  FFMA.FTZ R2, R188, c[0x0][0x2d0], -R5 ;  /* 0x0000b400bc027a23 */ /* 0x002fcc0000010805 */
[C---:B------:R-:W-:Y:S01]  /*5460*/  HMMA.16816.F32 R92, R8.reuse, R12, R60 ;  /* 0x0000000c085c723c */ /* 0x040fe2000000183c */
[----:B------:R-:W-:Y:S01]  /*5470*/  IMAD.MOV.U32 R188, RZ, RZ, R138 ;  /* 0x000000ffffbc7224 */ /* 0x000fe200078e008a */
[----:B------:R1:W5:Y:S06]  /*5480*/  MUFU.EX2 R157, R2 ;  /* 0x00000002009d7308 */ /* 0x00036c0000000800 */
[C---:B------:R-:W-:Y:S01]  /*5490*/  HMMA.16816.F32 R84, R8.reuse, R14, R48 ;  /* 0x0000000e0854723c */ /* 0x040fe20000001830 */
[----:B------:R-:W2:Y:S07]  /*54a0*/  LDSM.16.MT88.4 R12, [R224+0x6100] ;  /* 0x00610000e00c783b */ /* 0x000eae0000004200 */
[----:B------:R-:W-:Y:S01]  /*54b0*/  HMMA.16816.F32 R72, R8, R32, R40 ;  /* 0x000000200848723c */ /* 0x000fe20000001828 */
[----:B-1----:R-:W-:-:S02]  /*54c0*/  FFMA.FTZ R2, R189, c[0x0][0x2d0], -R5 ;  /* 0x0000b400bd027a23 */ /* 0x002fc40000010805 */
[----:B------:R-:W-:Y:S02]  /*54d0*/  IMAD.MOV.U32 R189, RZ, RZ, R137 ;  /* 0x000000ffffbd7224 */ /* 0x000fe400078e0089 */
[----:B------:R1:W-:Y:S03]  /*54e0*/  MUFU.EX2 R156, R2 ;  /* 0x00000002009c7308 */ /* 0x0003e60000000800 */
[C---:B------:R-:W-:Y:S01]  /*54f0*/  HMMA.16816.F32 R64, R8.reuse, R34, R56 ;  /* 0x000000220840723c */ /* 0x040fe20000001838 */
[----:B------:R-:W4:Y:S07]  /*5500*/  LDSM.16.MT88.4 R32, [R221+0x2900] ;  /* 0x00290000dd20783b */ /* 0x000f2e0000004200 */
[----:B---3--:R-:W-:Y:S01]  /*5510*/  HMMA.16816.F32 R60, R8, R28, R44 ;  /* 0x0000001c083c723c */ /* 0x008fe2000000182c */
[----:B-1----:R-:W-:-:S07]  /*5520*/  FFMA.FTZ R2, R191, c[0x0][0x2d0], -R5 ;  /* 0x0000b400bf027a23 */ /* 0x002fce0000010805 */
[C---:B------:R-:W-:Y:S01]  /*5530*/  HMMA.16816.F32 R44, R8.reuse, R24, R76 ;  /* 0x00000018082c723c */ /* 0x040fe2000000184c */
[----:B------:R-:W-:Y:S01]  /*5540*/  IMAD.MOV.U32 R191, RZ, RZ, R150 ;  /* 0x000000ffffbf7224 */ /* 0x000fe200078e0096 */
[----:B------:R1:W-:Y:S06]  /*5550*/  MUFU.EX2 R155, R2 ;  /* 0x00000002009b7308 */ /* 0x0003ec0000000800 */
[C---:B------:R-:W-:Y:S01]  /*5560*/  HMMA.16816.F32 R48, R8.reuse, R26, R80 ;  /* 0x0000001a0830723c */ /* 0x040fe20000001850 */
[----:B------:R-:W3:Y:S07]  /*5570*/  LDSM.16.MT88.4 R24, [R225+0x2900] ;  /* 0x00290000e118783b */ /* 0x000eee0000004200 */
[----:B------:R-:W-:Y:S01]  /*5580*/  HMMA.16816.F32 R52, R8, R30, R36 ;  /* 0x0000001e0834723c */ /* 0x000fe20000001824 */
[----:B------:R-:W3:Y:S01]  /*5590*/  LDSM.16.MT88.4 R28, [R222+0x2900] ;  /* 0x00290000de1c783b */ /* 0x000ee20000004200 */
[----:B-1----:R-:W-:-:S02]  /*55a0*/  FFMA.FTZ R2, R167, c[0x0][0x2d0], -R0 ;  /* 0x0000b400a7027a23 */ /* 0x002fc40000010800 */
[----:B------:R-:W-:Y:S02]  /*55b0*/  IMAD.MOV.U32 R167, RZ, RZ, R149 ;  /* 0x000000ffffa77224 */ /* 0x000fe400078e0095 */
[----:B------:R1:W-:Y:S02]  /*55c0*/  MUFU.EX2 R154, R2 ;  /* 0x00000002009a7308 */ /* 0x0003e40000000800 */
[C---:B--2---:R-:W-:Y:S08]  /*55d0*/  HMMA.16816.F32 R40, R8.reuse, R20, R88 ;  /* 0x000000140828723c */ /* 0x044ff00000001858 */
[----:B------:R-:W-:Y:S01]  /*55e0*/  HMMA.16816.F32 R36, R8, R22, R108 ;  /* 0x000000160824723c */ /* 0x000fe2000000186c */
[----:B------:R-:W2:Y:S01]  /*55f0*/  LDSM.16.MT88.4 R20, [R224+0x2900] ;  /* 0x00290000e014783b */ /* 0x000ea20000004200 */
[----:B-1----:R-:W-:-:S06]  /*5600*/  FFMA.FTZ R2, R169, c[0x0][0x2d0], -R0 ;  /* 0x0000b400a9027a23 */ /* 0x002fcc0000010800 */
[C---:B----4-:R-:W-:Y:S01]  /*5610*/  HMMA.16816.F32 R56, R8.reuse, R16, R124 ;  /* 0x000000100838723c */ /* 0x050fe2000000187c */
[----:B------:R-:W-:Y:S01]  /*5620*/  IMAD.MOV.U32 R169, RZ, RZ, R148 ;  /* 0x000000ffffa97224 */ /* 0x000fe200078e0094 */
[----:B------:R1:W4:Y:S05]  /*5630*/  MUFU.EX2 R153, R2 ;  /* 0x0000000200997308 */ /* 0x00032a0000000800 */
[----:B------:R-:W-:Y:S01]  /*5640*/  IMAD.MOV.U32 R127, RZ, RZ, R139 ;  /* 0x000000ffff7f7224 */ /* 0x000fe200078e008b */
[----:B------:R-:W-:Y:S01]  /*5650*/  HMMA.16816.F32 R76, R8, R18, R116 ;  /* 0x00000012084c723c */ /* 0x000fe20000001874 */
[----:B------:R-:W2:Y:S01]  /*5660*/  LDSM.16.MT88.4 R16, [R222+0x6900] ;  /* 0x00690000de10783b */ /* 0x000ea20000004200 */
[----:B------:R-:W-:-:S02]  /*5670*/  IMAD.MOV.U32 R126, RZ, RZ, R70 ;  /* 0x000000ffff7e7224 */ /* 0x000fc400078e0046 */
[----:B------:R-:W-:Y:S02]  /*5680*/  IMAD.MOV.U32 R70, RZ, RZ, R71 ;  /* 0x000000ffff467224 */ /* 0x000fe400078e0047 */
[----:B------:R-:W-:Y:S02]  /*5690*/  IMAD.MOV.U32 R125, RZ, RZ, R134 ;  /* 0x000000ffff7d7224 */ /* 0x000fe400078e0086 */
[C---:B------:R-:W-:Y:S01]  /*56a0*/  HMMA.16816.F32 R116, R8.reuse, R12, R112 ;  /* 0x0000000c0874723c */ /* 0x040fe20000001870 */
[----:B------:R-:W-:Y:S02]  /*56b0*/  IMAD.MOV.U32 R124, RZ, RZ, R135 ;  /* 0x000000ffff7c7224 */ /* 0x000fe400078e0087 */
[----:B-1----:R-:W-:Y:S02]  /*56c0*/  FFMA.FTZ R2, R168, c[0x0][0x2d0], -R0 ;  /* 0x0000b400a8027a23 */ /* 0x002fe40000010800 */
[----:B------:R-:W-:Y:S02]  /*56d0*/  IMAD.MOV.U32 R168, RZ, RZ, R151 ;  /* 0x000000ffffa87224 */ /* 0x000fe400078e0097 */
[----:B------:R1:W-:Y:S01]  /*56e0*/  MUFU.EX2 R152, R2 ;  /* 0x0000000200987308 */ /* 0x0003e20000000800 */
[----:B------:R-:W-:Y:S01]  /*56f0*/  HMMA.16816.F32 R80, R8, R14, R100 ;  /* 0x0000000e0850723c */ /* 0x000fe20000001864 */
[----:B------:R-:W2:Y:S06]  /*5700*/  LDSM.16.MT88.4 R12, [R221+0x6900] ;  /* 0x00690000dd0c783b */ /* 0x000eac0000004200 */
[----:B-----5:R-:W-:-:S02]  /*5710*/  F2FP.PACK_AB R8, R157, R158 ;  /* 0x0000009e9d08723e */ /* 0x020fc400000000ff */
[----:B----4-:R-:W-:Y:S02]  /*5720*/  F2FP.PACK_AB R9, R153, R154 ;  /* 0x0000009a9909723e */ /* 0x010fe400000000ff */
[----:B------:R-:W-:Y:S01]  /*5730*/  F2FP.PACK_AB R10, R155, R156 ;  /* 0x0000009c9b0a723e */ /* 0x000fe200000000ff */
[----:B-1----:R-:W-:Y:S02]  /*5740*/  FFMA.FTZ R2, R170, c[0x0][0x2d0], -R0 ;  /* 0x0000b400aa027a23 */ /* 0x002fe40000010800 */
[----:B------:R-:W-:Y:S02]  /*5750*/  IMAD.MOV.U32 R170, RZ, RZ, R131 ;  /* 0x000000ffffaa7224 */ /* 0x000fe400078e0083 */
[----:B------:R-:W1:Y:S02]  /*5760*/  MUFU.EX2 R151, R2 ;  /* 0x0000000200977308 */ /* 0x000e640000000800 */
[----:B-1----:R-:W-:Y:S01]  /*5770*/  F2FP.PACK_AB R11, R151, R152 ;  /* 0x00000098970b723e */ /* 0x002fe200000000ff */
[----:B------:R-:W-:-:S05]  /*5780*/  FFMA.FTZ R2, R207, c[0x0][0x2d0], -R5 ;  /* 0x0000b400cf027a23 */ /* 0x000fca0000010805 */
[----:B------:R1:W-:Y:S01]  /*5790*/  MUFU.EX2 R150, R2 ;  /* 0x0000000200967308 */ /* 0x0003e20000000800 */
[C---:B------:R-:W-:Y:S08]  /*57a0*/  HMMA.16816.F32 R120, R8.reuse, R34, R96 ;  /* 0x000000220878723c */ /* 0x040ff00000001860 */
[----:B---3--:R-:W-:Y:S01]  /*57b0*/  HMMA.16816.F32 R96, R8, R24, R72 ;  /* 0x000000180860723c */ /* 0x008fe20000001848 */
[----:B-1----:R-:W-:-:S07]  /*57c0*/  FFMA.FTZ R2, R212, c[0x0][0x2d0], -R5 ;  /* 0x0000b400d4027a23 */ /* 0x002fce0000010805 */
[C---:B------:R-:W-:Y:S01]  /*57d0*/  HMMA.16816.F32 R100, R8.reuse, R26, R64 ;  /* 0x0000001a0864723c */ /* 0x040fe20000001840 */
[----:B------:R-:W1:Y:S01]  /*57e0*/  LDSM.16.MT88.4 R24, [R225+0x6900] ;  /* 0x00690000e118783b */ /* 0x000e620000004200 */
[----:B------:R3:W4:Y:S06]  /*57f0*/  MUFU.EX2 R149, R2 ;  /* 0x0000000200957308 */ /* 0x00072c0000000800 */
[C---:B------:R-:W-:Y:S01]  /*5800*/  HMMA.16816.F32 R112, R8.reuse, R32, R104 ;  /* 0x000000200870723c */ /* 0x040fe20000001868 */
[----:B------:R-:W5:Y:S07]  /*5810*/  LDSM.16.MT88.4 R32, [R224+0x6900] ;  /* 0x00690000e020783b */ /* 0x000f6e0000004200 */
[----:B------:R-:W-:Y:S01]  /*5820*/  HMMA.16816.F32 R108, R8, R28, R92 ;  /* 0x0000001c086c723c */ /* 0x000fe2000000185c */
[----:B---3--:R-:W-:-:S04]  /*5830*/  FFMA.FTZ R2, R216, c[0x0][0x2d0], -R5 ;  /* 0x0000b400d8027a23 */ /* 0x008fc80000010805 */
[----:B------:R3:W-:Y:S03]  /*5840*/  MUFU.EX2 R148, R2 ;  /* 0x0000000200947308 */ /* 0x0007e60000000800 */
[C---:B--2---:R-:W-:Y:S08]  /*5850*/  HMMA.16816.F32 R92, R8.reuse, R20, R60 ;  /* 0x00000014085c723c */ /* 0x044ff0000000183c */
[----:B------:R-:W-:Y:S01]  /*5860*/  HMMA.16816.F32 R88, R8, R22, R52 ;  /* 0x000000160858723c */ /* 0x000fe20000001834 */
[----:B------:R-:W2:Y:S01]  /*5870*/  LDSM.16.MT88.4 R20, [R222+0x3100] ;  /* 0x00310000de14783b */ /* 0x000ea20000004200 */
[----:B---3--:R-:W-:-:S06]  /*5880*/  FFMA.FTZ R2, R218, c[0x0][0x2d0], -R5 ;  /* 0x0000b400da027a23 */ /* 0x008fcc0000010805 */
[C---:B------:R-:W-:Y:S01]  /*5890*/  HMMA.16816.F32 R60, R8.reuse, R16, R40 ;  /* 0x00000010083c723c */ /* 0x040fe20000001828 */
[----:B------:R3:W-:Y:S07]  /*58a0*/  MUFU.EX2 R139, R2 ;  /* 0x00000002008b7308 */ /* 0x0007ee0000000800 */
[C---:B------:R-:W-:Y:S01]  /*58b0*/  HMMA.16816.F32 R40, R8.reuse, R18, R36 ;  /* 0x000000120828723c */ /* 0x040fe20000001824 */
[----:B------:R-:W2:Y:S07]  /*58c0*/  LDSM.16.MT88.4 R16, [R225+0x3100] ;  /* 0x00310000e110783b */ /* 0x000eae0000004200 */
[----:B------:R-:W-:Y:S01]  /*58d0*/  HMMA.16816.F32 R64, R8, R14, R48 ;  /* 0x0000000e0840723c */ /* 0x000fe20000001830 */
[----:B---3--:R-:W-:-:S04]  /*58e0*/  FFMA.FTZ R2, R199, c[0x0][0x2d0], -R0 ;  /* 0x0000b400c7027a23 */ /* 0x008fc80000010800 */
[----:B------:R3:W-:Y:S03]  /*58f0*/  MUFU.EX2 R138, R2 ;  /* 0x00000002008a7308 */ /* 0x0007e60000000800 */
[C---:B-1----:R-:W-:Y:S08]  /*5900*/  HMMA.16816.F32 R48, R8.reuse, R24, R56 ;  /* 0x000000180830723c */ /* 0x042ff00000001838 */
[----:B------:R-:W-:Y:S01]  /*5910*/  HMMA.16816.F32 R52, R8, R26, R76 ;  /* 0x0000001a0834723c */ /* 0x000fe2000000184c */
[----:B------:R-:W1:Y:S04]  /*5920*/  LDSM.16.MT88.4 R24, [R221+0x7100] ;  /* 0x00710000dd18783b */ /* 0x000e680000004200 */
[----:B------:R-:W-:Y:S01]  /*5930*/  LDSM.16.MT88.4 R76, [R221+0x3900] ;  /* 0x00390000dd4c783b */ /* 0x000fe20000004200 */
[----:B---3--:R-:W-:-:S02]  /*5940*/  FFMA.FTZ R2, R200, c[0x0][0x2d0], -R0 ;  /* 0x0000b400c8027a23 */ /* 0x008fc40000010800 */
[C---:B------:R-:W-:Y:S01]  /*5950*/  HMMA.16816.F32 R104, R8.reuse, R30, R84 ;  /* 0x0000001e0868723c */ /* 0x040fe20000001854 */
[----:B------:R-:W3:Y:S01]  /*5960*/  LDSM.16.MT88.4 R28, [R221+0x3100] ;  /* 0x00310000dd1c783b */ /* 0x000ee20000004200 */
[----:B------:R2:W1:Y:S06]  /*5970*/  MUFU.EX2 R137, R2 ;  /* 0x0000000200897308 */ /* 0x00046c0000000800 */
[C---:B------:R-:W-:Y:S01]  /*5980*/  HMMA.16816.F32 R84, R8.reuse, R12, R44 ;  /* 0x0000000c0854723c */ /* 0x040fe2000000182c */
[----:B------:R-:W3:Y:S07]  /*5990*/  LDSM.16.MT88.4 R12, [R224+0x3100] ;  /* 0x00310000e00c783b */ /* 0x000eee0000004200 */
[----:B-----5:R-:W-:Y:S01]  /*59a0*/  HMMA.16816.F32 R44, R8, R32, R116 ;  /* 0x00000020082c723c */ /* 0x020fe20000001874 */
[----:B------:R-:W-:Y:S01]  /*59b0*/  LDSM.16.MT88.4 R116, [R222+0x7900] ;  /* 0x00790000de74783b */ /* 0x000fe20000004200 */
[----:B--2---:R-:W-:-:S04]  /*59c0*/  FFMA.FTZ R2, R201, c[0x0][0x2d0], -R0 ;  /* 0x0000b400c9027a23 */ /* 0x004fc80000010800 */
[----:B------:R2:W-:Y:S02]  /*59d0*/  MUFU.EX2 R136, R2 ;  /* 0x0000000200887308 */ /* 0x0005e40000000800 */
[----:B------:R-:W-:Y:S01]  /*59e0*/  HMMA.16816.F32 R36, R8, R34, R80 ;  /* 0x000000220824723c */ /* 0x000fe20000001850 */
[----:B------:R-:W-:Y:S06]  /*59f0*/  LDSM.16.MT88.4 R32, [R222+0x7100] ;  /* 0x00710000de20783b */ /* 0x000fec0000004200 */
[----:B----4-:R-:W-:Y:S02]  /*5a00*/  F2FP.PACK_AB R8, R149, R150 ;  /* 0x000000969508723e */ /* 0x010fe400000000ff */
[----:B-1----:R-:W-:-:S02]  /*5a10*/  F2FP.PACK_AB R9, R137, R138 ;  /* 0x0000008a8909723e */ /* 0x002fc400000000ff */
[----:B------:R-:W-:Y:S01]  /*5a20*/  F2FP.PACK_AB R10, R139, R148 ;  /* 0x000000948b0a723e */ /* 0x000fe200000000ff */
[----:B--2---:R-:W-:-:S04]  /*5a30*/  FFMA.FTZ R2, R202, c[0x0][0x2d0], -R0 ;  /* 0x0000b400ca027a23 */ /* 0x004fc80000010800 */
[----:B------:R-:W1:Y:S02]  /*5a40*/  MUFU.EX2 R71, R2 ;  /* 0x0000000200477308 */ /* 0x000e640000000800 */
[----:B-1----:R-:W-:Y:S01]  /*5a50*/  F2FP.PACK_AB R11, R71, R136 ;  /* 0x00000088470b723e */ /* 0x002fe200000000ff */
[----:B------:R-:W-:-:S05]  /*5a60*/  FFMA.FTZ R2, R70, c[0x0][0x2d0], -R5 ;  /* 0x0000b40046027a23 */ /* 0x000fca0000010805 */
[----:B------:R1:W-:Y:S01]  /*5a70*/  MUFU.EX2 R70, R2 ;  /* 0x0000000200467308 */ /* 0x0003e20000000800 */
[C---:B------:R-:W-:Y:S08]  /*5a80*/  HMMA.16816.F32 R56, R8.reuse, R22, R104 ;  /* 0x000000160838723c */ /* 0x040ff00000001868 */
[----:B------:R-:W-:Y:S01]  /*5a90*/  HMMA.16816.F32 R96, R8, R16, R96 ;  /* 0x000000100860723c */ /* 0x000fe20000001860 */
[----:B-1----:R-:W-:-:S07]  /*5aa0*/  FFMA.FTZ R2, R126, c[0x0][0x2d0], -R5 ;  /* 0x0000b4007e027a23 */ /* 0x002fce0000010805 */
[----:B------:R-:W-:Y:S01]  /*5ab0*/  HMMA.16816.F32 R104, R8, R18, R100 ;  /* 0x000000120868723c */ /* 0x000fe20000001864 */
[----:B------:R-:W1:Y:S01]  /*5ac0*/  LDSM.16.MT88.4 R16, [R225+0x7100] ;  /* 0x00710000e110783b */ /* 0x000e620000004200 */
[----:B------:R-:W-:-:S03]  /*5ad0*/  IMAD.MOV.U32 R126, RZ, RZ, R133 ;  /* 0x000000ffff7e7224 */ /* 0x000fc600078e0085 */
[----:B------:R-:W-:Y:S03]  /*5ae0*/  LDSM.16.MT88.4 R100, [R224+0x3900] ;  /* 0x00390000e064783b */ /* 0x000fe60000004200 */
[C---:B------:R-:W-:Y:S01]  /*5af0*/  HMMA.16816.F32 R128, R8.reuse, R24, R84 ;  /* 0x000000180880723c */ /* 0x040fe20000001854 */
[----:B------:R2:W4:Y:S01]  /*5b00*/  MUFU.EX2 R24, R2 ;  /* 0x0000000200187308 */ /* 0x0005220000000800 */
[----:B------:R-:W-:Y:S06]  /*5b10*/  LDSM.16.MT88.4 R84, [R222+0x3900] ;  /* 0x00390000de54783b */ /* 0x000fec0000004200 */
[C---:B------:R-:W-:Y:S01]  /*5b20*/  HMMA.16816.F32 R80, R8.reuse, R20, R108 ;  /* 0x000000140850723c */ /* 0x040fe2000000186c */
[----:B------:R-:W-:Y:S07]  /*5b30*/  LDSM.16.MT88.4 R108, [R221+0x7900] ;  /* 0x00790000dd6c783b */ /* 0x000fee0000004200 */
[----:B---3--:R-:W-:Y:S01]  /*5b40*/  HMMA.16816.F32 R72, R8, R28, R112 ;  /* 0x0000001c0848723c */ /* 0x008fe20000001870 */
[----:B--2---:R-:W-:-:S02]  /*5b50*/  FFMA.FTZ R2, R127, c[0x0][0x2d0], -R5 ;  /* 0x0000b4007f027a23 */ /* 0x004fc40000010805 */
[----:B------:R-:W-:Y:S01]  /*5b60*/  IMAD.MOV.U32 R127, RZ, RZ, R132 ;  /* 0x000000ffff7f7224 */ /* 0x000fe200078e0084 */
[----:B----4-:R-:W-:Y:S01]  /*5b70*/  F2FP.PACK_AB R132, R24, R70 ;  /* 0x000000461884723e */ /* 0x010fe200000000ff */
[----:B------:R2:W-:Y:S03]  /*5b80*/  MUFU.EX2 R23, R2 ;  /* 0x0000000200177308 */ /* 0x0005e60000000800 */
[C---:B------:R-:W-:Y:S08]  /*5b90*/  HMMA.16816.F32 R28, R8.reuse, R30, R120 ;  /* 0x0000001e081c723c */ /* 0x040ff00000001878 */
[----:B------:R-:W-:Y:S01]  /*5ba0*/  HMMA.16816.F32 R112, R8, R12, R92 ;  /* 0x0000000c0870723c */ /* 0x000fe2000000185c */
[----:B------:R-:W-:Y:S01]  /*5bb0*/  LDSM.16.MT88.4 R92, [R225+0x3900] ;  /* 0x00390000e15c783b */ /* 0x000fe20000004200 */
[----:B--2---:R-:W-:-:S06]  /*5bc0*/  FFMA.FTZ R2, R244, c[0x0][0x2d0], -R5 ;  /* 0x0000b400f4027a23 */ /* 0x004fcc0000010805 */
[C---:B-1----:R-:W-:Y:S01]  /*5bd0*/  HMMA.16816.F32 R48, R8.reuse, R16, R48 ;  /* 0x000000100830723c */ /* 0x042fe20000001830 */
[----:B------:R1:W2:Y:S07]  /*5be0*/  MUFU.EX2 R22, R2 ;  /* 0x0000000200167308 */ /* 0x0002ae0000000800 */
[C---:B------:R-:W-:Y:S01]  /*5bf0*/  HMMA.16816.F32 R120, R8.reuse, R14, R88 ;  /* 0x0000000e0878723c */ /* 0x040fe20000001858 */
[----:B------:R-:W3:Y:S07]  /*5c00*/  LDSM.16.MT88.4 R12, [R224+0x7100] ;  /* 0x00710000e00c783b */ /* 0x000eee0000004200 */
[----:B------:R-:W-:Y:S01]  /*5c10*/  HMMA.16816.F32 R64, R8, R26, R64 ;  /* 0x0000001a0840723c */ /* 0x000fe20000001840 */
[----:B-1----:R-:W-:Y:S01]  /*5c20*/  FFMA.FTZ R2, R219, c[0x0][0x2d0], -R0 ;  /* 0x0000b400db027a23 */ /* 0x002fe20000010800 */
[----:B--2---:R-:W-:-:S03]  /*5c30*/  F2FP.PACK_AB R134, R22, R23 ;  /* 0x000000171686723e */ /* 0x004fc600000000ff */
[----:B------:R1:W-:Y:S03]  /*5c40*/  MUFU.EX2 R21, R2 ;  /* 0x0000000200157308 */ /* 0x0003e60000000800 */
[C---:B------:R-:W-:Y:S08]  /*5c50*/  HMMA.16816.F32 R60, R8.reuse, R32, R60 ;  /* 0x00000020083c723c */ /* 0x040ff0000000183c */
[----:B------:R-:W-:Y:S01]  /*5c60*/  HMMA.16816.F32 R40, R8, R34, R40 ;  /* 0x000000220828723c */ /* 0x000fe20000001828 */
[----:B-1----:R-:W-:-:S07]  /*5c70*/  FFMA.FTZ R2, R246, c[0x0][0x2d0], -R0 ;  /* 0x0000b400f6027a23 */ /* 0x002fce0000010800 */
[C---:B------:R-:W-:Y:S01]  /*5c80*/  HMMA.16816.F32 R52, R8.reuse, R18, R52 ;  /* 0x000000120834723c */ /* 0x040fe20000001834 */
[----:B------:R1:W2:Y:S07]  /*5c90*/  MUFU.EX2 R20, R2 ;  /* 0x0000000200147308 */ /* 0x0002ae0000000800 */
[----:B---3--:R-:W-:Y:S01]  /*5ca0*/  HMMA.16816.F32 R44, R8, R12, R44 ;  /* 0x0000000c082c723c */ /* 0x008fe2000000182c */
[----:B-1----:R-:W-:-:S07]  /*5cb0*/  FFMA.FTZ R2, R245, c[0x0][0x2d0], -R0 ;  /* 0x0000b400f5027a23 */ /* 0x002fce0000010800 */
[----:B------:R-:W-:Y:S01]  /*5cc0*/  HMMA.16816.F32 R36, R8, R14, R36 ;  /* 0x0000000e0824723c */ /* 0x000fe20000001824 */
[----:B------:R-:W-:Y:S01]  /*5cd0*/  FFMA.FTZ R0, R250, c[0x0][0x2d0], -R0 ;  /* 0x0000b400fa007a23 */ /* 0x000fe20000010800 */
[----:B--2---:R-:W-:Y:S01]  /*5ce0*/  F2FP.PACK_AB R133, R20, R21 ;  /* 0x000000151485723e */ /* 0x004fe200000000ff */
[----:B------:R1:W-:Y:S08]  /*5cf0*/  MUFU.EX2 R17, R2 ;  /* 0x0000000200117308 */ /* 0x0003f00000000800 */
[----:B------:R2:W3:Y:S01]  /*5d00*/  MUFU.EX2 R16, R0 ;  /* 0x0000000000107308 */ /* 0x0004e20000000800 */
[----:B-1----:R-:W-:-:S04]  /*5d10*/  FADD.FTZ R2, R127, R126 ;  /* 0x0000007e7f027221 */ /* 0x002fc80000010000 */
[----:B------:R-:W-:Y:S02]  /*5d20*/  FADD.FTZ R2, R168, R2 ;  /* 0x00000002a8027221 */ /* 0x000fe40000010000 */
[----:B--2---:R-:W-:Y:S01]  /*5d30*/  FADD.FTZ R0, R125, R124 ;  /* 0x0000007c7d007221 */ /* 0x004fe20000010000 */
[----:B---3--:R-:W-:Y:S01]  /*5d40*/  F2FP.PACK_AB R135, R16, R17 ;  /* 0x000000111087723e */ /* 0x008fe200000000ff */
        /* <DEDUP_REMOVED lines=33> */
[----:B------:R-:W2:Y:S02]  /*5f60*/  LDSM.16.MT88.4 R4, [R224+0x7900] ;  /* 0x00790000e004783b */ /* 0x000ea40000004200 */
[----:B------:R-:W-:Y:S01]  /*5f70*/  FADD.FTZ R3, R196, R0 ;  /* 0x00000000c4037221 */ /* 0x000fe20000010000 */
[----:B------:R-:W-:Y:S01]  /*5f80*/  HMMA.16816.F32 R104, R132, R108, R128 ;  /* 0x0000006c8468723c */ /* 0x000fe20000001880 */
[----:B------:R-:W-:-:S04]  /*5f90*/  @P3 IMAD.HI.U32 R0, R171, c[0x0][0x2c8], RZ ;  /* 0x0000b200ab003a27 */ /* 0x000fc800078e00ff */
[----:B------:R-:W-:Y:S01]  /*5fa0*/  FADD.FTZ R3, R166, R3 ;  /* 0x00000003a6037221 */ /* 0x000fe20000010000 */
[----:B------:R-:W-:Y:S01]  /*5fb0*/  @P3 SHF.R.U32.HI R8, RZ, c[0x0][0x2cc], R0 ;  /* 0x0000b300ff083a19 */ /* 0x000fe20000011600 */
[----:B------:R-:W-:Y:S01]  /*5fc0*/  FADD.FTZ R0, R162, R2 ;  /* 0x00000002a2007221 */ /* 0x000fe20000010000 */
[C---:B------:R-:W-:Y:S01]  /*5fd0*/  HMMA.16816.F32 R112, R132.reuse, R116, R60 ;  /* 0x000000748470723c */ /* 0x040fe2000000183c */
[----:B------:R-:W-:Y:S01]  /*5fe0*/  FADD.FTZ R2, R165, R3 ;  /* 0x00000003a5027221 */ /* 0x000fe20000010000 */
[----:B------:R-:W3:Y:S01]  /*5ff0*/  @P3 R2UR UR23, R8 ;  /* 0x00000000081733c2 */ /* 0x000ee200000e0000 */
[----:B------:R-:W-:Y:S02]  /*6000*/  FADD.FTZ R0, R161, R0 ;  /* 0x00000000a1007221 */ /* 0x000fe40000010000 */
[----:B------:R-:W-:Y:S02]  /*6010*/  FADD.FTZ R2, R164, R2 ;  /* 0x00000002a4027221 */ /* 0x000fe40000010000 */
[----:B------:R-:W-:Y:S01]  /*6020*/  FADD.FTZ R0, R160, R0 ;  /* 0x00000000a0007221 */ /* 0x000fe20000010000 */
[----:B-1----:R-:W-:Y:S01]  /*6030*/  HMMA.16816.F32 R120, R132, R124, R48 ;  /* 0x0000007c8478723c */ /* 0x002fe20000001830 */
        /* <DEDUP_REMOVED lines=11> */
[----:B---3--:R-:W-:Y:S01]  /*60f0*/  UIADD3 UR23, UR23, UR8, -UR11 ;  /* 0x0000000817177290 */ /* 0x008fe2000fffe80b */
[----:B------:R-:W-:Y:S02]  /*6100*/  FADD.FTZ R0, R151, R0 ;  /* 0x0000000097007221 */ /* 0x000fe40000010000 */
[----:B------:R-:W-:Y:S01]  /*6110*/  FADD.FTZ R2, R150, R2 ;  /* 0x0000000296027221 */ /* 0x000fe20000010000 */
[----:B------:R-:W-:Y:S01]  /*6120*/  USHF.R.S32.HI UR4, URZ, 0x1f, UR23 ;  /* 0x0000001f3f047899 */ /* 0x000fe20008011417 */
[----:B------:R-:W-:Y:S01]  /*6130*/  FADD.FTZ R0, R138, R0 ;  /* 0x000000008a007221 */ /* 0x000fe20000010000 */
[----:B------:R-:W-:Y:S01]  /*6140*/  HMMA.16816.F32 R108, R132, R110, R64 ;  /* 0x0000006e846c723c */ /* 0x000fe20000001840 */
[----:B------:R-:W-:Y:S01]  /*6150*/  FADD.FTZ R2, R149, R2 ;  /* 0x0000000295027221 */ /* 0x000fe20000010000 */
[----:B------:R-:W-:Y:S01]  /*6160*/  ULEA.HI UR4, UR4, UR23, URZ, 0x7 ;  /* 0x0000001704047291 */ /* 0x000fe2000f8f383f */
[----:B------:R-:W-:-:S02]  /*6170*/  FADD.FTZ R0, R137, R0 ;  /* 0x0000000089007221 */ /* 0x000fc40000010000 */
[----:B------:R-:W-:Y:S01]  /*6180*/  FADD.FTZ R3, R148, R2 ;  /* 0x0000000294037221 */ /* 0x000fe20000010000 */
[----:B------:R-:W-:Y:S01]  /*6190*/  USHF.R.S32.HI UR24, URZ, 0x7, UR4 ;  /* 0x000000073f187899 */ /* 0x000fe20008011404 */
[----:B------:R-:W-:Y:S01]  /*61a0*/  FADD.FTZ R2, R136, R0 ;  /* 0x0000000088027221 */ /* 0x000fe20000010000 */
[C---:B------:R-:W-:Y:S01]  /*61b0*/  HMMA.16816.F32 R116, R132.reuse, R118, R40 ;  /* 0x000000768474723c */ /* 0x040fe20000001828 */
[----:B------:R-:W-:Y:S01]  /*61c0*/  FADD.FTZ R0, R139, R3 ;  /* 0x000000038b007221 */ /* 0x000fe20000010000 */
[----:B------:R-:W-:Y:S01]  /*61d0*/  UISETP.LT.AND UP0, UPT, URZ, UR24, UPT ;  /* 0x000000183f00728c */ /* 0x000fe2000bf01270 */
[----:B------:R-:W-:Y:S02]  /*61e0*/  FADD.FTZ R2, R71, R2 ;  /* 0x0000000247027221 */ /* 0x000fe40000010000 */
[----:B------:R-:W-:Y:S01]  /*61f0*/  FADD.FTZ R0, R70, R0 ;  /* 0x0000000046007221 */ /* 0x000fe20000010000 */
[----:B------:R-:W-:Y:S01]  /*6200*/  USEL UR24, URZ, UR24, !UP0 ;  /* 0x000000183f187287 */ /* 0x000fe2000c000000 */
[----:B------:R-:W-:Y:S01]  /*6210*/  FADD.FTZ R2, R21, R2 ;  /* 0x0000000215027221 */ /* 0x000fe20000010000 */
[----:B------:R-:W-:Y:S01]  /*6220*/  HMMA.16816.F32 R124, R132, R126, R52 ;  /* 0x0000007e847c723c */ /* 0x000fe20000001834 */
[----:B------:R-:W-:Y:S01]  /*6230*/  FADD.FTZ R0, R24, R0 ;  /* 0x0000000018007221 */ /* 0x000fe20000010000 */
[----:B------:R-:W-:Y:S01]  /*6240*/  UISETP.GE.AND UP0, UPT, UR25, UR24, UPT ;  /* 0x000000181900728c */ /* 0x000fe2000bf06270 */
[----:B------:R-:W-:-:S02]  /*6250*/  FADD.FTZ R2, R20, R2 ;  /* 0x0000000214027221 */ /* 0x000fc40000010000 */
[----:B------:R-:W-:Y:S02]  /*6260*/  FADD.FTZ R0, R23, R0 ;  /* 0x0000000017007221 */ /* 0x000fe40000010000 */
[----:B------:R-:W-:Y:S01]  /*6270*/  FADD.FTZ R2, R17, R2 ;  /* 0x0000000211027221 */ /* 0x000fe20000010000 */
[----:B------:R-:W-:Y:S01]  /*6280*/  PLOP3.LUT P0, PT, PT, PT, UP0, 0x80, 0x0 ;  /* 0x000000000000781c */ /* 0x000fe20003f0f008 */
[----:B------:R-:W-:Y:S01]  /*6290*/  FADD.FTZ R3, R22, R0 ;  /* 0x0000000016037221 */ /* 0x000fe20000010000 */
[----:B--2---:R-:W-:Y:S01]  /*62a0*/  HMMA.16816.F32 R128, R132, R4, R44 ;  /* 0x000000048480723c */ /* 0x004fe2000000182c */
        /* <DEDUP_REMOVED lines=8> */
[----:B------:R-:W5:Y:S04]  /*6330*/  LDL.64 R168, [R1+0x38] ;  /* 0x0000380001a87983 */ /* 0x000f680000100a00 */
[----:B------:R-:W5:Y:S01]  /*6340*/  LDL.64 R188, [R1+0x30] ;  /* 0x0000300001bc7983 */ /* 0x000f620000100a00 */
[----:B------:R-:W-:Y:S01]  /*6350*/  IMAD.MOV.U32 R70, RZ, RZ, R68 ;  /* 0x000000ffff467224 */ /* 0x000fe200078e0044 */
[----:B------:R-:W-:-:S02]  /*6360*/  UMOV UR26, UR25 ;  /* 0x00000019001a7c82 */ /* 0x000fc40008000000 */
[----:B------:R-:W-:Y:S02]  /*6370*/  UMOV UR17, 0xffffff80 ;  /* 0xffffff8000117882 */ /* 0x000fe40000000000 */
[----:B------:R-:W-:Y:S02]  /*6380*/  ULDC.64 UR6, c[0x0][0x208] ;  /* 0x0000820000067ab9 */ /* 0x000fe40000000a00 */
[----:B------:R-:W-:Y:S01]  /*6390*/  ULDC.64 UR4, c[0x0][0x1e0] ;  /* 0x0000780000047ab9 */ /* 0x000fe20000000a00 */
[----:B-12---:R-:W-:Y:S02]  /*63a0*/  IADD3 R3, P1, R200, 0x40, RZ ;  /* 0x00000040c8037810 */ /* 0x006fe40007f3e0ff */
[----:B---3--:R-:W-:Y:S01]  /*63b0*/  IADD3 R2, P0, R170, 0x40, RZ ;  /* 0x00000040aa027810 */ /* 0x008fe20007f1e0ff */
[----:B----4-:R-:W-:Y:S02]  /*63c0*/  @P3 IMAD.HI.U32 R0, R191, c[0x0][0x2c8], RZ ;  /* 0x0000b200bf003a27 */ /* 0x010fe400078e00ff */
[----:B------:R-:W-:Y:S04]  /*63d0*/  STL [R1+0x14], R3 ;  /* 0x0000140301007387 */ /* 0x000fe80000100800 */
[----:B------:R1:W-:Y:S01]  /*63e0*/  STL [R1+0x10], R2 ;  /* 0x0000100201007387 */ /* 0x0003e20000100800 */
[----:B------:R-:W-:Y:S01]  /*63f0*/  @P3 SHF.R.U32.HI R4, RZ, c[0x0][0x2cc], R0 ;  /* 0x0000b300ff043a19 */ /* 0x000fe20000011600 */
[----:B-----5:R-:W-:-:S04]  /*6400*/  IMAD.X R0, RZ, RZ, R189, P0 ;  /* 0x000000ffff007224 */ /* 0x020fc800000e06bd */
[----:B------:R2:W-:Y:S01]  /*6410*/  @P3 STL [R1+0x4], R4 ;  /* 0x0000040401003387 */ /* 0x0005e20000100800 */
[----:B-1----:R-:W-:-:S05]  /*6420*/  IADD3.X R2, RZ, R169, RZ, P1, !PT ;  /* 0x000000a9ff027210 */ /* 0x002fca0000ffe4ff */
[----:B------:R2:W-:Y:S04]  /*6430*/  STL [R1+0xc], R2 ;  /* 0x00000c0201007387 */ /* 0x0005e80000100800 */
[----:B------:R2:W-:Y:S01]  /*6440*/  STL [R1+0x8], R0 ;  /* 0x0000080001007387 */ /* 0x0005e20000100800 */
[----:B------:R-:W-:-:S03]  /*6450*/  IMAD.MOV.U32 R3, RZ, RZ, R69 ;  /* 0x000000ffff037224 */ /* 0x000fc600078e0045 */
.L_x_503:
[----:B------:R-:W3:Y:S01]  /*6460*/  LDL.64 R158, [R1+0x48] ;  /* 0x00004800019e7983 */ /* 0x000ee20000100a00 */
[----:B------:R-:W-:Y:S04]  /*6470*/  DEPBAR.LE SB0, 0x0 ;  /* 0x000080000000791a */ /* 0x000fe80000000000 */
[----:B------:R-:W-:Y:S01]  /*6480*/  UISETP.GE.AND UP0, UPT, UR26, URZ, UPT ;  /* 0x0000003f1a00728c */ /* 0x000fe2000bf06270 */
[----:B------:R-:W4:Y:S01]  /*6490*/  LDL.64 R156, [R1+0x38] ;  /* 0x00003800019c7983 */ /* 0x000f220000100a00 */
[----:B------:R-:W-:Y:S02]  /*64a0*/  UISETP.GE.AND UP1, UPT, UR26, 0x1, UPT ;  /* 0x000000011a00788c */ /* 0x000fe4000bf26270 */
[----:B------:R-:W-:Y:S03]  /*64b0*/  UIADD3 UR25, UR26, -0x1, URZ ;  /* 0xffffffff1a197890 */ /* 0x000fe6000fffe03f */
[----:B------:R-:W-:Y:S01]  /*64c0*/  BAR.SYNC.DEFER_BLOCKING 0x0 ;  /* 0x0000000000007b1d */ /* 0x000fe20000010000 */
[----:B------:R-:W-:Y:S03]  /*64d0*/  PLOP3.LUT P0, PT, PT, PT, UP0, 0x80, 0x0 ;  /* 0x000000000000781c */ /* 0x000fe60003f0f008 */
[----:B------:R-:W-:Y:S02]  /*64e0*/  @UP0 USHF.R.S32.HI UR20, URZ, 0x1f, UR26 ;  /* 0x0000001f3f140899 */ /* 0x000fe4000801141a */
[----:B------:R-:W-:Y:S02]  /*64f0*/  @UP0 UIMAD.WIDE.U32 UR22, UR26, UR6, URZ ;  /* 0x000000061a1602a5 */ /* 0x000fe4000f8e003f */
[----:B------:R-:W-:Y:S02]  /*6500*/  @UP0 UIMAD UR20, UR20, UR6, URZ ;  /* 0x00000006141402a4 */ /* 0x000fe4000f8e023f */
[----:B------:R-:W-:Y:S02]  /*6510*/  @UP0 USHF.L.U32 UR21, UR22, 0x7, URZ ;  /* 0x0000000716150899 */ /* 0x000fe4000800063f */
[----:B------:R-:W-:Y:S04]  /*6520*/  @UP0 UIMAD UR20, UR26, UR7, UR20 ;  /* 0x000000071a1402a4 */ /* 0x000fe8000f8e0214 */
[----:B------:R-:W-:Y:S04]  /*6530*/  @UP0 UIADD3 UR20, UR23, UR20, URZ ;  /* 0x0000001417140290 */ /* 0x000fe8000fffe03f */
[----:B------:R-:W-:Y:S02]  /*6540*/  @UP0 USHF.L.U64.HI UR20, UR22, 0x7, UR20 ;  /* 0x0000000716140899 */ /* 0x000fe40008010214 */
[----:B------:R-:W-:Y:S01]  /*6550*/  @UP1 UIMAD.WIDE.U32 UR22, UR25, UR4, URZ ;  /* 0x00000004191612a5 */ /* 0x000fe2000f8e003f */
[----:B-1----:R-:W1:Y:S08]  /*6560*/  LDSM.16.M88.4 R8, [R220+0x8100] ;  /* 0x00810000dc08783b */ /* 0x002e700000000200 */
[----:B--2---:R-:W2:Y:S04]  /*6570*/  LDL R2, [R1+0x14] ;  /* 0x0000140001027983 */ /* 0x004ea80000100800 */
[----:B------:R-:W2:Y:S04]  /*6580*/  LDL R69, [R1+0xc] ;  /* 0x00000c0001457983 */ /* 0x000ea80000100800 */
        /* <DEDUP_REMOVED lines=19> */
[C---:B-1----:R-:W-:Y:S06]  /*66c0*/  HMMA.16816.F32 R36, R140.reuse, R40, RZ ;  /* 0x000000288c24723c */ /* 0x042fec00000018ff */
[----:B------:R-:W-:Y:S02]  /*66d0*/  LDSM.16.M88.4 R164, [R237] ;  /* 0x00000000eda4783b */ /* 0x000fe40000000200 */
[C---:B------:R-:W-:Y:S06]  /*66e0*/  HMMA.16816.F32 R40, R140.reuse, R42, RZ ;  /* 0x0000002a8c28723c */ /* 0x040fec00000018ff */
[----:B------:R-:W-:Y:S02]  /*66f0*/  LDSM.16.M88.4 R168, [R236] ;  /* 0x00000000eca8783b */ /* 0x000fe40000000200 */
[C---:B------:R-:W-:Y:S06]  /*6700*/  HMMA.16816.F32 R44, R140.reuse, R48, RZ ;  /* 0x000000308c2c723c */ /* 0x040fec00000018ff */
[----:B------:R-:W5:Y:S04]  /*6710*/  LDL R217, [R1+0x4] ;  /* 0x0000040001d97983 */ /* 0x000f680000100800 */
[----:B------:R-:W5:Y:S01]  /*6720*/  LDL R216, [R1+0x24] ;  /* 0x0000240001d87983 */ /* 0x000f620000100800 */
        /* <DEDUP_REMOVED lines=14> */
[----:B---3--:R-:W-:Y:S04]  /*6810*/  @P0 IADD3 R0, P1, R158, UR21, RZ ;  /* 0x000000159e000c10 */ /* 0x008fe8000ff3e0ff */
[C---:B------:R-:W-:Y:S04]  /*6820*/  @P0 LEA R188, P6, R0.reuse, c[0x0][0x1f8], 0x1 ;  /* 0x00007e0000bc0a11 */ /* 0x040fe800078c08ff */
[----:B----4-:R-:W-:Y:S02]  /*6830*/  @P0 IADD3.X R68, R157, UR20, RZ, P1, !PT ;  /* 0x000000149d440c10 */ /* 0x010fe40008ffe4ff */
[----:B------:R-:W1:Y:S02]  /*6840*/  LDSM.16.M88.4 R156, [R239] ;  /* 0x00000000ef9c783b */ /* 0x000e640000000200 */
[----:B------:R-:W-:Y:S06]  /*6850*/  @P0 LEA.HI.X R189, R0, c[0x0][0x1fc], R68, 0x1, P6 ;  /* 0x00007f0000bd0a11 */ /* 0x000fec00030f0c44 */
[----:B------:R-:W-:Y:S01]  /*6860*/  @!PT LDS RZ, [RZ] ;  /* 0x00000000fffff984 */ /* 0x000fe20000000800 */
[----:B------:R-:W-:Y:S01]  /*6870*/  @!PT LDS RZ, [RZ] ;  /* 0x00000000fffff984 */ /* 0x000fe20000000800 */
[----:B------:R-:W-:Y:S01]  /*6880*/  @!PT LDS RZ, [RZ] ;  /* 0x00000000fffff984 */ /* 0x000fe20000000800 */
[----:B------:R3:W-:Y:S08]  /*6890*/  @P0 LDGSTS.E.BYPASS.LTC128B.128 [R243+0x100], [R188.64], !P5 ;  /* 0x00100000bcf30fae */ /* 0x0007f0000e901d52 */
[----:B------:R4:W5:Y:S01]  /*68a0*/  LDL R0, [R1+0x20] ;  /* 0x0000200001007983 */ /* 0x0009620000100800 */
[----:B--2---:R-:W-:Y:S01]  /*68b0*/  @P0 IADD3 R2, P2, R2, UR21, RZ ;  /* 0x0000001502020c10 */ /* 0x004fe2000ff5e0ff */
[----:B------:R-:W-:Y:S01]  /*68c0*/  @UP1 USHF.L.U32 UR21, UR22, 0x7, URZ ;  /* 0x0000000716151899 */ /* 0x000fe2000800063f */
[C---:B-1----:R-:W-:Y:S03]  /*68d0*/  HMMA.16816.F32 R36, R144.reuse, R156, R36 ;  /* 0x0000009c9024723c */ /* 0x042fe60000001824 */
[C---:B------:R-:W-:Y:S02]  /*68e0*/  @P0 LEA R190, P1, R2.reuse, c[0x0][0x1f8], 0x1 ;  /* 0x00007e0002be0a11 */ /* 0x040fe400078208ff */
[----:B------:R-:W-:Y:S01]  /*68f0*/  @P0 IADD3.X R69, R69, UR20, RZ, P2, !PT ;  /* 0x0000001445450c10 */ /* 0x000fe200097fe4ff */
[----:B------:R-:W-:Y:S02]  /*6900*/  UIMAD UR20, UR26, UR17, 0x1 ;  /* 0x000000011a1474a4 */ /* 0x000fe4000f8e0211 */
[C---:B------:R-:W-:Y:S04]  /*6910*/  HMMA.16816.F32 R40, R144.reuse, R158, R40 ;  /* 0x0000009e9028723c */ /* 0x040fe80000001828 */
[----:B------:R-:W-:Y:S02]  /*6920*/  @P0 LEA.HI.X R191, R2, c[0x0][0x1fc], R69, 0x1, P1 ;  /* 0x00007f0002bf0a11 */ /* 0x000fe400008f0c45 */
[----:B------:R-:W-:Y:S02]  /*6930*/  @P0 IADD3 R68, P1, R188, UR10, RZ ;  /* 0x0000000abc440c10 */ /* 0x000fe4000ff3e0ff */
[C---:B------:R-:W-:Y:S01]  /*6940*/  HMMA.16816.F32 R44, R144.reuse, R160, R44 ;  /* 0x000000a0902c723c */ /* 0x040fe2000000182c */
[----:B------:R1:W-:Y:S03]  /*6950*/  @P0 LDGSTS.E.BYPASS.LTC128B.128 [R243+0x4100], [R190.64], !P4 ;  /* 0x04100000bef30fae */ /* 0x0003e6000e101d52 */
[----:B------:R-:W-:Y:S02]  /*6960*/  @P0 IADD3.X R69, R189, UR14, RZ, P1, !PT ;  /* 0x0000000ebd450c10 */ /* 0x000fe40008ffe4ff */
[C---:B------:R-:W-:Y:S02]  /*6970*/  @P0 IADD3 R148, P1, R68.reuse, UR10, RZ ;  /* 0x0000000a44940c10 */ /* 0x040fe4000ff3e0ff */
[C---:B------:R-:W-:Y:S01]  /*6980*/  HMMA.16816.F32 R48, R144.reuse, R162, R48 ;  /* 0x000000a29030723c */ /* 0x040fe20000001830 */
[----:B------:R2:W-:Y:S03]  /*6990*/  @P0 LDGSTS.E.BYPASS.LTC128B.128 [R243+0x1100], [R68.64], !P5 ;  /* 0x0110000044f30fae */ /* 0x0005e6000e901d52 */
[C---:B------:R-:W-:Y:S02]  /*69a0*/  @P0 IADD3.X R149, R69.reuse, UR14, RZ, P1, !PT ;  /* 0x0000000e45950c10 */ /* 0x040fe40008ffe4ff */
[----:B---3--:R-:W-:Y:S02]  /*69b0*/  @P0 IADD3 R188, P6, R68, UR16, RZ ;  /* 0x0000001044bc0c10 */ /* 0x008fe4000ffde0ff */
[C---:B------:R-:W-:Y:S01]  /*69c0*/  HMMA.16816.F32 R52, R144.reuse, R164, R52 ;  /* 0x000000a49034723c */ /* 0x040fe20000001834 */
[----:B------:R2:W-:Y:S03]  /*69d0*/  @P0 LDGSTS.E.BYPASS.LTC128B.128 [R243+0x5100], [R68.64+0x80], !P4 ;  /* 0x0510008044f30fae */ /* 0x0005e6000e101d52 */
[----:B------:R-:W-:Y:S02]  /*69e0*/  @P0 IADD3.X R189, R69, UR15, RZ, P6, !PT ;  /* 0x0000000f45bd0c10 */ /* 0x000fe4000b7fe4ff */
[C---:B------:R-:W-:Y:S02]  /*69f0*/  @P0 IADD3 R150, P2, R148.reuse, UR10, RZ ;  /* 0x0000000a94960c10 */ /* 0x040fe4000ff5e0ff */
[C---:B------:R-:W-:Y:S01]  /*6a00*/  HMMA.16816.F32 R56, R144.reuse, R166, R56 ;  /* 0x000000a69038723c */ /* 0x040fe20000001838 */
[----:B------:R3:W-:Y:S03]  /*6a10*/  @P0 LDGSTS.E.BYPASS.LTC128B.128 [R243+0x2100], [R148.64], !P5 ;  /* 0x0210000094f30fae */ /* 0x0007e6000e901d52 */
[C---:B------:R-:W-:Y:S04]  /*6a20*/  @P0 IADD3.X R151, R149.reuse, UR14, RZ, P2, !PT ;  /* 0x0000000e95970c10 */ /* 0x040fe800097fe4ff */
[C---:B------:R-:W-:Y:S01]  /*6a30*/  HMMA.16816.F32 R60, R144.reuse, R168, R60 ;  /* 0x000000a8903c723c */ /* 0x040fe2000000183c */
[----:B------:R1:W-:Y:S07]  /*6a40*/  @P0 LDGSTS.E.BYPASS.LTC128B.128 [R243+0x6100], [R188.64], !P4 ;  /* 0x06100000bcf30fae */ /* 0x0003ee000e101d52 */
[----:B------:R-:W-:Y:S01]  /*6a50*/  HMMA.16816.F32 R64, R144, R170, R64 ;  /* 0x000000aa9040723c */ /* 0x000fe20000001840 */
[----:B------:R3:W-:Y:S03]  /*6a60*/  @P0 LDGSTS.E.BYPASS.LTC128B.128 [R243+0x3100], [R150.64], !P5 ;  /* 0x0310000096f30fae */ /* 0x0007e6000e901d52 */
[----:B--2---:R-:W-:Y:S04]  /*6a70*/  @P0 IADD3 R68, P1, R148, UR16, RZ ;  /* 0x0000001094440c10 */ /* 0x004fe8000ff3e0ff */
[----:B------:R-:W-:Y:S05]  /*6a80*/  @P0 IADD3.X R69, R149, UR15, RZ, P1, !PT ;  /* 0x0000000f95450c10 */ /* 0x000fea0008ffe4ff */
[----:B------:R2:W-:Y:S08]  /*6a90*/  @P0 LDGSTS.E.BYPASS.LTC128B.128 [R243+0x7100], [R68.64], !P4 ;  /* 0x0710000044f30fae */ /* 0x0005f0000e101d52 */
[----:B------:R-:W-:Y:S08]  /*6aa0*/  LDSM.16.M88.4 R136, [R226+0x8900] ;  /* 0x00890000e288783b */ /* 0x000ff00000000200 */
[----:B---3--:R-:W3:Y:S08]  /*6ab0*/  LDSM.16.M88.4 R148, [R226+0x8100] ;  /* 0x00810000e294783b */ /* 0x008ef00000000200 */
[----:B------:R-:W1:Y:S08]  /*6ac0*/  LDSM.16.M88.4 R152, [R226+0x9100] ;  /* 0x00910000e298783b */ /* 0x000e700000000200 */
[----:B------:R-:W0:Y:S08]  /*6ad0*/  LDGDEPBAR ;  /* 0x00000000000079af */ /* 0x000e300000000000 */
[----:B------:R-:W1:Y:S08]  /*6ae0*/  LDSM.16.M88.4 R156, [R226+0x9900] ;  /* 0x00990000e29c783b */ /* 0x000e700000000200 */
[----:B------:R-:W1:Y:S01]  /*6af0*/  LDSM.16.M88.4 R160, [R226+0xa100] ;  /* 0x00a10000e2a0783b */ /* 0x000e620000000200 */
[C---:B---3--:R-:W-:Y:S07]  /*6b00*/  HMMA.16816.F32 R4, R172.reuse, R148, R4 ;  /* 0x00000094ac04723c */ /* 0x048fee0000001804 */
[----:B------:R-:W-:Y:S01]  /*6b10*/  LDSM.16.M88.4 R164, [R220+0xc100] ;  /* 0x00c10000dca4783b */ /* 0x000fe20000000200 */
[C---:B------:R-:W-:Y:S07]  /*6b20*/  HMMA.16816.F32 R8, R172.reuse, R150, R8 ;  /* 0x00000096ac08723c */ /* 0x040fee0000001808 */
[----:B------:R-:W3:Y:S01]  /*6b30*/  LDSM.16.M88.4 R148, [R226+0xa900] ;  /* 0x00a90000e294783b */ /* 0x000ee20000000200 */
[C---:B------:R-:W-:Y:S07]  /*6b40*/  HMMA.16816.F32 R12, R172.reuse, R136, R12 ;  /* 0x00000088ac0c723c */ /* 0x040fee000000180c */
[----:B------:R-:W-:Y:S01]  /*6b50*/  LDSM.16.M88.4 R168, [R233] ;  /* 0x00000000e9a8783b */ /* 0x000fe20000000200 */
[C---:B------:R-:W-:Y:S07]  /*6b60*/  HMMA.16816.F32 R16, R172.reuse, R138, R16 ;  /* 0x0000008aac10723c */ /* 0x040fee0000001810 */
[----:B------:R-:W2:Y:S01]  /*6b70*/  LDSM.16.M88.4 R136, [R226+0xb100] ;  /* 0x00b10000e288783b */ /* 0x000ea20000000200 */
[C---:B-1----:R-:W-:Y:S07]  /*6b80*/  HMMA.16816.F32 R20, R172.reuse, R152, R20 ;  /* 0x00000098ac14723c */ /* 0x042fee0000001814 */
[----:B------:R-:W-:Y:S01]  /*6b90*/  LDSM.16.M88.4 R188, [R232] ;  /* 0x00000000e8bc783b */ /* 0x000fe20000000200 */
[C---:B------:R-:W-:Y:S07]  /*6ba0*/  HMMA.16816.F32 R24, R172.reuse, R154, R24 ;  /* 0x0000009aac18723c */ /* 0x040fee0000001818 */
[----:B------:R-:W1:Y:S01]  /*6bb0*/  LDSM.16.M88.4 R152, [R226+0xb900] ;  /* 0x00b90000e298783b */ /* 0x000e620000000200 */
[C---:B------:R-:W-:Y:S07]  /*6bc0*/  HMMA.16816.F32 R28, R172.reuse, R156, R28 ;  /* 0x0000009cac1c723c */ /* 0x040fee000000181c */
[----:B------:R-:W-:Y:S01]  /*6bd0*/  LDSM.16.M88.4 R196, [R226+0xe900] ;  /* 0x00e90000e2c4783b */ /* 0x000fe20000000200 */
[C---:B------:R-:W-:Y:S07]  /*6be0*/  HMMA.16816.F32 R32, R172.reuse, R158, R32 ;  /* 0x0000009eac20723c */ /* 0x040fee0000001820 */
[----:B------:R-:W1:Y:S01]  /*6bf0*/  LDSM.16.M88.4 R156, [R223] ;  /* 0x00000000df9c783b */ /* 0x000e620000000200 */
[C---:B------:R-:W-:Y:S07]  /*6c00*/  HMMA.16816.F32 R36, R172.reuse, R160, R36 ;  /* 0x000000a0ac24723c */ /* 0x040fee0000001824 */
[----:B------:R-:W-:Y:S01]  /*6c10*/  LDSM.16.M88.4 R200, [R226+0xf100] ;  /* 0x00f10000e2c8783b */ /* 0x000fe20000000200 */
[C---:B------:R-:W-:Y:S07]  /*6c20*/  HMMA.16816.F32 R40, R172.reuse, R162, R40 ;  /* 0x000000a2ac28723c */ /* 0x040fee0000001828 */
[----:B------:R-:W4:Y:S01]  /*6c30*/  LDSM.16.M88.4 R160, [R223+0x800] ;  /* 0x00080000dfa0783b */ /* 0x000f220000000200 */
[C---:B---3--:R-:W-:Y:S07]  /*6c40*/  HMMA.16816.F32 R44, R172.reuse, R148, R44 ;  /* 0x00000094ac2c723c */ /* 0x048fee000000182c */
[----:B------:R-:W-:Y:S01]  /*6c50*/  LDSM.16.M88.4 R204, [R226+0xf900] ;  /* 0x00f90000e2cc783b */ /* 0x000fe20000000200 */
[C---:B------:R-:W-:Y:S07]  /*6c60*/  HMMA.16816.F32 R48, R172.reuse, R150, R48 ;  /* 0x00000096ac30723c */ /* 0x040fee0000001830 */
[----:B------:R-:W3:Y:S01]  /*6c70*/  LDSM.16.M88.4 R148, [R223+0x1000] ;  /* 0x00100000df94783b */ /* 0x000ee20000000200 */
[C---:B--2---:R-:W-:Y:S07]  /*6c80*/  HMMA.16816.F32 R52, R172.reuse, R136, R52 ;  /* 0x00000088ac34723c */ /* 0x044fee0000001834 */
[----:B------:R-:W-:Y:S01]  /*6c90*/  LDSM.16.M88.4 R212, [R223+0x4000] ;  /* 0x00400000dfd4783b */ /* 0x000fe20000000200 */
[C---:B------:R-:W-:Y:S07]  /*6ca0*/  HMMA.16816.F32 R56, R172.reuse, R138, R56 ;  /* 0x0000008aac38723c */ /* 0x040fee0000001838 */
[----:B------:R-:W2:Y:S01]  /*6cb0*/  LDSM.16.M88.4 R136, [R223+0x1800] ;  /* 0x00180000df88783b */ /* 0x000ea20000000200 */
[C---:B-1----:R-:W-:Y:S08]  /*6cc0*/  HMMA.16816.F32 R60, R172.reuse, R152, R60 ;  /* 0x00000098ac3c723c */ /* 0x042ff0000000183c */
[----:B------:R-:W-:Y:S01]  /*6cd0*/  HMMA.16816.F32 R64, R172, R154, R64 ;  /* 0x0000009aac40723c */ /* 0x000fe20000001840 */
[----:B------:R-:W1:Y:S07]  /*6ce0*/  LDSM.16.M88.4 R152, [R223+0x2000] ;  /* 0x00200000df98783b */ /* 0x000e6e0000000200 */
[C---:B------:R-:W-:Y:S08]  /*6cf0*/  HMMA.16816.F32 R4, R176.reuse, R156, R4 ;  /* 0x0000009cb004723c */ /* 0x040ff00000001804 */
[C---:B------:R-:W-:Y:S01]  /*6d00*/  HMMA.16816.F32 R8, R176.reuse, R158, R8 ;  /* 0x0000009eb008723c */ /* 0x040fe20000001808 */
[----:B------:R-:W1:Y:S07]  /*6d10*/  LDSM.16.M88.4 R156, [R223+0x2800] ;  /* 0x00280000df9c783b */ /* 0x000e6e0000000200 */
[C---:B----4-:R-:W-:Y:S04]  /*6d20*/  HMMA.16816.F32 R12, R176.reuse, R160, R12 ;  /* 0x000000a0b00c723c */ /* 0x050fe8000000180c */
[----:B-----5:R-:W-:Y:S04]  /*6d30*/  @P3 IMAD.MOV.U32 R0, RZ, RZ, R217 ;  /* 0x000000ffff003224 */ /* 0x020fe800078e00d9 */
[C---:B------:R-:W-:Y:S01]  /*6d40*/  HMMA.16816.F32 R16, R176.reuse, R162, R16 ;  /* 0x000000a2b010723c */ /* 0x040fe20000001810 */
[----:B------:R-:W4:Y:S07]  /*6d50*/  LDSM.16.M88.4 R160, [R223+0x3000] ;  /* 0x00300000dfa0783b */ /* 0x000f2e0000000200 */
[C---:B---3--:R-:W-:Y:S01]  /*6d60*/  HMMA.16816.F32 R20, R176.reuse, R148, R20 ;  /* 0x00000094b014723c */ /* 0x048fe20000001814 */
[----:B------:R-:W-:Y:S07]  /*6d70*/  SHFL.IDX PT, R2, R0, RZ, 0x1c1f ;  /* 0x001c1fff00027589 */ /* 0x000fee00000e0000 */
        /* <DEDUP_REMOVED lines=10> */
[----:B------:R-:W-:Y:S07]  /*6e20*/  LDSM.16.M88.4 R156, [R220+0xe100] ;  /* 0x00e10000dc9c783b */ /* 0x000fee0000000200 */
[C---:B----4-:R-:W-:Y:S08]  /*6e30*/  HMMA.16816.F32 R52, R176.reuse, R160, R52 ;  /* 0x000000a0b034723c */ /* 0x050ff00000001834 */
[C---:B------:R-:W-:Y:S01]  /*6e40*/  HMMA.16816.F32 R56, R176.reuse, R162, R56 ;  /* 0x000000a2b038723c */ /* 0x040fe20000001838 */
[----:B------:R-:W-:Y:S07]  /*6e50*/  LDSM.16.M88.4 R160, [R220+0xe900] ;  /* 0x00e90000dca0783b */ /* 0x000fee0000000200 */
[C---:B---3--:R-:W-:Y:S08]  /*6e60*/  HMMA.16816.F32 R60, R176.reuse, R148, R60 ;  /* 0x00000094b03c723c */ /* 0x048ff0000000183c */
[----:B------:R-:W-:Y:S01]  /*6e70*/  HMMA.16816.F32 R64, R176, R150, R64 ;  /* 0x00000096b040723c */ /* 0x000fe20000001840 */
[----:B------:R-:W3:Y:S07]  /*6e80*/  LDSM.16.M88.4 R148, [R220+0xd900] ;  /* 0x00d90000dc94783b */ /* 0x000eee0000000200 */
[C---:B------:R-:W-:Y:S08]  /*6e90*/  HMMA.16816.F32 R4, R180.reuse, R164, R4 ;  /* 0x000000a4b404723c */ /* 0x040ff00000001804 */
[C---:B------:R-:W-:Y:S01]  /*6ea0*/  HMMA.16816.F32 R8, R180.reuse, R166, R8 ;  /* 0x000000a6b408723c */ /* 0x040fe20000001808 */
[----:B------:R-:W-:Y:S07]  /*6eb0*/  LDSM.16.M88.4 R164, [R220+0xf900] ;  /* 0x00f90000dca4783b */ /* 0x000fee0000000200 */
[C---:B--2---:R-:W-:Y:S08]  /*6ec0*/  HMMA.16816.F32 R12, R180.reuse, R136, R12 ;  /* 0x00000088b40c723c */ /* 0x044ff0000000180c */
[C---:B------:R-:W-:Y:S01]  /*6ed0*/  HMMA.16816.F32 R16, R180.reuse, R138, R16 ;  /* 0x0000008ab410723c */ /* 0x040fe20000001810 */
[----:B------:R-:W2:Y:S07]  /*6ee0*/  LDSM.16.M88.4 R136, [R220+0xf100] ;  /* 0x00f10000dc88783b */ /* 0x000eae0000000200 */
[C---:B-1----:R-:W-:Y:S08]  /*6ef0*/  HMMA.16816.F32 R20, R180.reuse, R152, R20 ;  /* 0x00000098b414723c */ /* 0x042ff00000001814 */
[C---:B------:R-:W-:Y:S01]  /*6f00*/  HMMA.16816.F32 R24, R180.reuse, R154, R24 ;  /* 0x0000009ab418723c */ /* 0x040fe20000001818 */
[----:B------:R-:W1:Y:S07]  /*6f10*/  LDSM.16.M88.4 R152, [R235] ;  /* 0x00000000eb98783b */ /* 0x000e6e0000000200 */
[C---:B---3--:R-:W-:Y:S08]  /*6f20*/  HMMA.16816.F32 R28, R180.reuse, R148, R28 ;  /* 0x00000094b41c723c */ /* 0x048ff0000000181c */
[C---:B------:R-:W-:Y:S01]  /*6f30*/  HMMA.16816.F32 R32, R180.reuse, R150, R32 ;  /* 0x00000096b420723c */ /* 0x040fe20000001820 */
[----:B------:R-:W3:Y:S07]  /*6f40*/  LDSM.16.M88.4 R148, [R234] ;  /* 0x00000000ea94783b */ /* 0x000eee0000000200 */
[C---:B------:R-:W-:Y:S08]  /*6f50*/  HMMA.16816.F32 R36, R180.reuse, R156, R36 ;  /* 0x0000009cb424723c */ /* 0x040ff00000001824 */
[C---:B------:R-:W-:Y:S01]  /*6f60*/  HMMA.16816.F32 R40, R180.reuse, R158, R40 ;  /* 0x0000009eb428723c */ /* 0x040fe20000001828 */
[----:B------:R-:W4:Y:S07]  /*6f70*/  LDSM.16.M88.4 R156, [R231] ;  /* 0x00000000e79c783b */ /* 0x000f2e0000000200 */
[C---:B------:R-:W-:Y:S08]  /*6f80*/  HMMA.16816.F32 R44, R180.reuse, R160, R44 ;  /* 0x000000a0b42c723c */ /* 0x040ff0000000182c */
[C---:B------:R-:W-:Y:S01]  /*6f90*/  HMMA.16816.F32 R48, R180.reuse, R162, R48 ;  /* 0x000000a2b430723c */ /* 0x040fe20000001830 */
[----:B------:R-:W-:Y:S07]  /*6fa0*/  LDSM.16.M88.4 R160, [R226+0xc100] ;  /* 0x00c10000e2a0783b */ /* 0x000fee0000000200 */
[C---:B--2---:R-:W-:Y:S08]  /*6fb0*/  HMMA.16816.F32 R52, R180.reuse, R136, R52 ;  /* 0x00000088b434723c */ /* 0x044ff00000001834 */
[C---:B------:R-:W-:Y:S01]  /*6fc0*/  HMMA.16816.F32 R56, R180.reuse, R138, R56 ;  /* 0x0000008ab438723c */ /* 0x040fe20000001838 */
[----:B------:R-:W2:Y:S07]  /*6fd0*/  LDSM.16.M88.4 R136, [R230] ;  /* 0x00000000e688783b */ /* 0x000eae0000000200 */
[C---:B------:R-:W-:Y:S08]  /*6fe0*/  HMMA.16816.F32 R60, R180.reuse, R164, R60 ;  /* 0x000000a4b43c723c */ /* 0x040ff0000000183c */
[----:B------:R-:W-:Y:S01]  /*6ff0*/  HMMA.16816.F32 R64, R180, R166, R64 ;  /* 0x000000a6b440723c */ /* 0x000fe20000001840 */
[----:B------:R-:W-:Y:S07]  /*7000*/  LDSM.16.M88.4 R164, [R226+0xc900] ;  /* 0x00c90000e2a4783b */ /* 0x000fee0000000200 */
[C---:B-1----:R-:W-:Y:S08]  /*7010*/  HMMA.16816.F32 R4, R184.reuse, R152, R4 ;  /* 0x00000098b804723c */ /* 0x042ff00000001804 */
[C---:B------:R-:W-:Y:S01]  /*7020*/  HMMA.16816.F32 R8, R184.reuse, R154, R8 ;  /* 0x0000009ab808723c */ /* 0x040fe20000001808 */
[----:B------:R-:W-:Y:S07]  /*7030*/  LDSM.16.M88.4 R152, [R228] ;  /* 0x00000000e498783b */ /* 0x000fee0000000200 */
[C---:B---3--:R-:W-:Y:S08]  /*7040*/  HMMA.16816.F32 R12, R184.reuse, R148, R12 ;  /* 0x00000094b80c723c */ /* 0x048ff0000000180c */
[C---:B------:R-:W-:Y:S01]  /*7050*/  HMMA.16816.F32 R16, R184.reuse, R150, R16 ;  /* 0x00000096b810723c */ /* 0x040fe20000001810 */
[----:B------:R-:W1:Y:S07]  /*7060*/  LDSM.16.M88.4 R148, [R229] ;  /* 0x00000000e594783b */ /* 0x000e6e0000000200 */
[C---:B------:R-:W-:Y:S08]  /*7070*/  HMMA.16816.F32 R20, R184.reuse, R168, R20 ;  /* 0x000000a8b814723c */ /* 0x040ff00000001814 */
[C---:B------:R-:W-:Y:S01]  /*7080*/  HMMA.16816.F32 R24, R184.reuse, R170, R24 ;  /* 0x000000aab818723c */ /* 0x040fe20000001818 */
[----:B------:R-:W3:Y:S07]  /*7090*/  LDSM.16.M88.4 R168, [R226+0xd100] ;  /* 0x00d10000e2a8783b */ /* 0x000eee0000000200 */
[C---:B------:R-:W-:Y:S08]  /*70a0*/  HMMA.16816.F32 R28, R184.reuse, R188, R28 ;  /* 0x000000bcb81c723c */ /* 0x040ff0000000181c */
[C---:B------:R-:W-:Y:S01]  /*70b0*/  HMMA.16816.F32 R32, R184.reuse, R190, R32 ;  /* 0x000000beb820723c */ /* 0x040fe20000001820 */
[----:B------:R-:W5:Y:S07]  /*70c0*/  LDSM.16.M88.4 R188, [R226+0xd900] ;  /* 0x00d90000e2bc783b */ /* 0x000f6e0000000200 */
[C---:B----4-:R-:W-:Y:S08]  /*70d0*/  HMMA.16816.F32 R36, R184.reuse, R156, R36 ;  /* 0x0000009cb824723c */ /* 0x050ff00000001824 */
[C---:B------:R-:W-:Y:S01]  /*70e0*/  HMMA.16816.F32 R40, R184.reuse, R158, R40 ;  /* 0x0000009eb828723c */ /* 0x040fe20000001828 */
[----:B------:R-:W4:Y:S07]  /*70f0*/  LDSM.16.M88.4 R156, [R226+0xe100] ;  /* 0x00e10000e29c783b */ /* 0x000f2e0000000200 */
[C---:B--2---:R-:W-:Y:S08]  /*7100*/  HMMA.16816.F32 R44, R184.reuse, R136, R44 ;  /* 0x00000088b82c723c */ /* 0x044ff0000000182c */
[C---:B------:R-:W-:Y:S01]  /*7110*/  HMMA.16816.F32 R48, R184.reuse, R138, R48 ;  /* 0x0000008ab830723c */ /* 0x040fe20000001830 */
[----:B------:R-:W2:Y:S07]  /*7120*/  LDSM.16.M88.4 R136, [R223+0x4800] ;  /* 0x00480000df88783b */ /* 0x000eae0000000200 */
[C---:B-1----:R-:W-:Y:S08]  /*7130*/  HMMA.16816.F32 R52, R184.reuse, R148, R52 ;  /* 0x00000094b834723c */ /* 0x042ff00000001834 */
[C---:B------:R-:W-:Y:S08]  /*7140*/  HMMA.16816.F32 R56, R184.reuse, R150, R56 ;  /* 0x00000096b838723c */ /* 0x040ff00000001838 */
[C---:B------:R-:W-:Y:S08]  /*7150*/  HMMA.16816.F32 R60, R184.reuse, R152, R60 ;  /* 0x00000098b83c723c */ /* 0x040ff0000000183c */
[----:B------:R-:W-:Y:S08]  /*7160*/  HMMA.16816.F32 R64, R184, R154, R64 ;  /* 0x0000009ab840723c */ /* 0x000ff00000001840 */
[C---:B------:R-:W-:Y:S08]  /*7170*/  HMMA.16816.F32 R4, R192.reuse, R160, R4 ;  /* 0x000000a0c004723c */ /* 0x040ff00000001804 */
[C---:B------:R-:W-:Y:S08]  /*7180*/  HMMA.16816.F32 R8, R192.reuse, R162, R8 ;  /* 0x000000a2c008723c */ /* 0x040ff00000001808 */
[C---:B------:R-:W-:Y:S08]  /*7190*/  HMMA.16816.F32 R12, R192.reuse, R164, R12 ;  /* 0x000000a4c00c723c */ /* 0x040ff0000000180c */
[C---:B------:R-:W-:Y:S08]  /*71a0*/  HMMA.16816.F32 R16, R192.reuse, R166, R16 ;  /* 0x000000a6c010723c */ /* 0x040ff00000001810 */
[C---:B---3--:R-:W-:Y:S08]  /*71b0*/  HMMA.16816.F32 R20, R192.reuse, R168, R20 ;  /* 0x000000a8c014723c */ /* 0x048ff00000001814 */
[C---:B------:R-:W-:Y:S08]  /*71c0*/  HMMA.16816.F32 R24, R192.reuse, R170, R24 ;  /* 0x000000aac018723c */ /* 0x040ff00000001818 */
[C---:B-----5:R-:W-:Y:S08]  /*71d0*/  HMMA.16816.F32 R28, R192.reuse, R188, R28 ;  /* 0x000000bcc01c723c */ /* 0x060ff0000000181c */
        /* <DEDUP_REMOVED lines=10> */
[C---:B------:R-:W-:Y:S01]  /*7280*/  HMMA.16816.F32 R8, R208.reuse, R214, R8 ;  /* 0x000000d6d008723c */ /* 0x040fe20000001808 */
[----:B------:R-:W3:Y:S07]  /*7290*/  LDL R214, [R1+0x10] ;  /* 0x0000100001d67983 */ /* 0x000eee0000100800 */
[C---:B--2---:R-:W-:Y:S08]  /*72a0*/  HMMA.16816.F32 R12, R208.reuse, R136, R12 ;  /* 0x00000088d00c723c */ /* 0x044ff0000000180c */
[----:B------:R-:W-:Y:S01]  /*72b0*/  FMUL.FTZ R4, R4, c[0x0][0x320] ;  /* 0x0000c80004047a20 */ /* 0x000fe20000410000 */
[C---:B------:R-:W-:Y:S01]  /*72c0*/  HMMA.16816.F32 R16, R208.reuse, R138, R16 ;  /* 0x0000008ad010723c */ /* 0x040fe20000001810 */
[----:B------:R-:W2:Y:S02]  /*72d0*/  LDL R139, [R1+0x8] ;  /* 0x00000800018b7983 */ /* 0x000ea40000100800 */
[----:B------:R-:W1:Y:S01]  /*72e0*/  MUFU.TANH R156, R4 ;  /* 0x00000004009c7308 */ /* 0x000e620000002400 */
[----:B------:R-:W-:Y:S02]  /*72f0*/  FMUL.FTZ R5, R5, c[0x0][0x320] ;  /* 0x0000c80005057a20 */ /* 0x000fe40000410000 */
[----:B------:R-:W-:Y:S02]  /*7300*/  FMUL.FTZ R6, R6, c[0x0][0x320] ;  /* 0x0000c80006067a20 */ /* 0x000fe40000410000 */
[----:B------:R-:W-:Y:S04]  /*7310*/  FMUL.FTZ R7, R7, c[0x0][0x320] ;  /* 0x0000c80007077a20 */ /* 0x000fe80000410000 */
[----:B------:R-:W-:Y:S01]  /*7320*/  FMUL.FTZ R8, R8, c[0x0][0x320] ;  /* 0x0000c80008087a20 */ /* 0x000fe20000410000 */
[----:B------:R-:W4:Y:S01]  /*7330*/  MUFU.TANH R155, R5 ;  /* 0x00000005009b7308 */ /* 0x000f220000002400 */
        /* <DEDUP_REMOVED lines=14> */
[----:B------:R-:W1:Y:S01]  /*7420*/  MUFU.TANH R152, R8 ;  /* 0x0000000800987308 */ /* 0x000e620000002400 */
[----:B-----5:R-:W5:Y:S09]  /*7430*/  LDSM.16.M88.4 R4, [R223+0x5000] ;  /* 0x00500000df04783b */ /* 0x020f720000000200 */
[----:B------:R-:W1:Y:S10]  /*7440*/  MUFU.TANH R151, R9 ;  /* 0x0000000900977308 */ /* 0x000e740000002400 */
[----:B------:R-:W-:Y:S10]  /*7450*/  MUFU.TANH R149, R10 ;  /* 0x0000000a00957308 */ /* 0x000ff40000002400 */
[----:B------:R1:W-:Y:S10]  /*7460*/  MUFU.TANH R148, R11 ;  /* 0x0000000b00947308 */ /* 0x0003f40000002400 */
[----:B------:R-:W-:Y:S01]  /*7470*/  MUFU.TANH R138, R12 ;  /* 0x0000000c008a7308 */ /* 0x000fe20000002400 */
[C---:B-----5:R-:W-:Y:S09]  /*7480*/  HMMA.16816.F32 R20, R208.reuse, R4, R20 ;  /* 0x00000004d014723c */ /* 0x060ff20000001814 */
[----:B------:R-:W5:Y:S01]  /*7490*/  MUFU.TANH R137, R13 ;  /* 0x0000000d00897308 */ /* 0x000f620000002400 */
[C---:B------:R-:W-:Y:S01]  /*74a0*/  HMMA.16816.F32 R24, R208.reuse, R6, R24 ;  /* 0x00000006d018723c */ /* 0x040fe20000001818 */
[----:B------:R-:W-:Y:S08]  /*74b0*/  LDSM.16.M88.4 R4, [R223+0x6000] ;  /* 0x00600000df04783b */ /* 0x000ff00000000200 */
[----:B------:R-:W-:Y:S01]  /*74c0*/  MUFU.TANH R136, R14 ;  /* 0x0000000e00887308 */ /* 0x000fe20000002400 */
[----:B-1----:R-:W1:Y:S04]  /*74d0*/  LDSM.16.M88.4 R8, [R223+0x5800] ;  /* 0x00580000df08783b */ /* 0x002e680000000200 */
[----:B------:R-:W-:Y:S05]  /*74e0*/  FMUL.FTZ R20, R20, c[0x0][0x320] ;  /* 0x0000c80014147a20 */ /* 0x000fea0000410000 */
[----:B------:R4:W-:Y:S01]  /*74f0*/  MUFU.TANH R71, R15 ;  /* 0x0000000f00477308 */ /* 0x0009e20000002400 */
[----:B------:R-:W-:Y:S02]  /*7500*/  FMUL.FTZ R21, R21, c[0x0][0x320] ;  /* 0x0000c80015157a20 */ /* 0x000fe40000410000 */
[----:B------:R-:W-:Y:S02]  /*7510*/  FMUL.FTZ R22, R22, c[0x0][0x320] ;  /* 0x0000c80016167a20 */ /* 0x000fe40000410000 */
[----:B------:R-:W-:Y:S02]  /*7520*/  FMUL.FTZ R23, R23, c[0x0][0x320] ;  /* 0x0000c80017177a20 */ /* 0x000fe40000410000 */
[----:B------:R-:W-:Y:S02]  /*7530*/  FMUL.FTZ R24, R24, c[0x0][0x320] ;  /* 0x0000c80018187a20 */ /* 0x000fe40000410000 */
[----:B------:R-:W-:Y:S01]  /*7540*/  FMUL.FTZ R25, R25, c[0x0][0x320] ;  /* 0x0000c80019197a20 */ /* 0x000fe20000410000 */
[----:B------:R-:W-:Y:S01]  /*7550*/  MUFU.TANH R17, R18 ;  /* 0x0000001200117308 */ /* 0x000fe20000002400 */
[----:B------:R-:W-:Y:S02]  /*7560*/  FMUL.FTZ R26, R26, c[0x0][0x320] ;  /* 0x0000c8001a1a7a20 */ /* 0x000fe40000410000 */
[----:B------:R-:W-:Y:S07]  /*7570*/  FMUL.FTZ R27, R27, c[0x0][0x320] ;  /* 0x0000c8001b1b7a20 */ /* 0x000fee0000410000 */
[----:B------:R5:W3:Y:S01]  /*7580*/  MUFU.TANH R69, R16 ;  /* 0x0000001000457308 */ /* 0x000ae20000002400 */
[----:B----4-:R-:W-:Y:S09]  /*7590*/  LDSM.16.M88.4 R12, [R223+0x7800] ;  /* 0x00780000df0c783b */ /* 0x010ff20000000200 */
[----:B------:R-:W4:Y:S01]  /*75a0*/  MUFU.TANH R20, R20 ;  /* 0x0000001400147308 */ /* 0x000f220000002400 */
[C---:B-1----:R-:W-:Y:S08]  /*75b0*/  HMMA.16816.F32 R28, R208.reuse, R8, R28 ;  /* 0x00000008d01c723c */ /* 0x042ff0000000181c */
[C---:B------:R-:W-:Y:S01]  /*75c0*/  HMMA.16816.F32 R32, R208.reuse, R10, R32 ;  /* 0x0000000ad020723c */ /* 0x040fe20000001820 */
[----:B------:R-:W1:Y:S01]  /*75d0*/  MUFU.TANH R21, R21 ;  /* 0x0000001500157308 */ /* 0x000e620000002400 */
[----:B------:R-:W1:Y:S06]  /*75e0*/  LDSM.16.M88.4 R8, [R223+0x6800] ;  /* 0x00680000df08783b */ /* 0x000e6c0000000200 */
[C---:B------:R-:W-:Y:S03]  /*75f0*/  HMMA.16816.F32 R36, R208.reuse, R4, R36 ;  /* 0x00000004d024723c */ /* 0x040fe60000001824 */
[----:B------:R-:W-:Y:S05]  /*7600*/  MUFU.TANH R150, R19 ;  /* 0x0000001300967308 */ /* 0x000fea0000002400 */
[C---:B------:R-:W-:Y:S01]  /*7610*/  HMMA.16816.F32 R40, R208.reuse, R6, R40 ;  /* 0x00000006d028723c */ /* 0x040fe20000001828 */
[----:B------:R-:W4:Y:S01]  /*7620*/  LDSM.16.M88.4 R4, [R223+0x7000] ;  /* 0x00700000df04783b */ /* 0x000f220000000200 */
[----:B------:R-:W-:Y:S04]  /*7630*/  DEPBAR.LE SB0, 0x0 ;  /* 0x000080000000791a */ /* 0x000fe80000000000 */
[----:B------:R-:W2:Y:S01]  /*7640*/  MUFU.TANH R24, R24 ;  /* 0x0000001800187308 */ /* 0x000ea20000002400 */
[----:B------:R-:W-:Y:S02]  /*7650*/  FMUL.FTZ R28, R28, c[0x0][0x320] ;  /* 0x0000c8001c1c7a20 */ /* 0x000fe40000410000 */
[----:B------:R-:W-:Y:S03]  /*7660*/  FMUL.FTZ R32, R32, c[0x0][0x320] ;  /* 0x0000c80020207a20 */ /* 0x000fe60000410000 */
[----:B------:R-:W-:Y:S02]  /*7670*/  FMUL.FTZ R29, R29, c[0x0][0x320] ;  /* 0x0000c8001d1d7a20 */ /* 0x000fe40000410000 */
[----:B------:R-:W-:Y:S02]  /*7680*/  FMUL.FTZ R30, R30, c[0x0][0x320] ;  /* 0x0000c8001e1e7a20 */ /* 0x000fe40000410000 */
[----:B------:R-:W-:Y:S01]  /*7690*/  MUFU.TANH R163, R32 ;  /* 0x0000002000a37308 */ /* 0x000fe20000002400 */
[----:B------:R-:W-:Y:S01]  /*76a0*/  BAR.SYNC.DEFER_BLOCKING 0x0 ;  /* 0x0000000000007b1d */ /* 0x000fe20000010000 */
[----:B------:R-:W-:Y:S02]  /*76b0*/  FMUL.FTZ R36, R36, c[0x0][0x320] ;  /* 0x0000c80024247a20 */ /* 0x000fe40000410000 */
[----:B------:R-:W-:Y:S02]  /*76c0*/  FMUL.FTZ R37, R37, c[0x0][0x320] ;  /* 0x0000c80025257a20 */ /* 0x000fe40000410000 */
[----:B------:R-:W-:Y:S02]  /*76d0*/  FMUL.FTZ R31, R31, c[0x0][0x320] ;  /* 0x0000c8001f1f7a20 */ /* 0x000fe40000410000 */
[----:B------:R-:W-:Y:S02]  /*76e0*/  FMUL.FTZ R40, R40, c[0x0][0x320] ;  /* 0x0000c80028287a20 */ /* 0x000fe40000410000 */
[----:B------:R-:W2:Y:S01]  /*76f0*/  MUFU.TANH R25, R25 ;  /* 0x0000001900197308 */ /* 0x000ea20000002400 */
[C---:B-1----:R-:W-:Y:S01]  /*7700*/  HMMA.16816.F32 R44, R208.reuse, R8, R44 ;  /* 0x00000008d02c723c */ /* 0x042fe2000000182c */
[----:B------:R1:W1:Y:S04]  /*7710*/  SHFL.IDX PT, R8, R0, 0x1, 0x1c1f ;  /* 0x003c1f0000087f89 */ /* 0x00026800000e0000 */
[----:B------:R-:W-:Y:S02]  /*7720*/  FMUL.FTZ R41, R41, c[0x0][0x320] ;  /* 0x0000c80029297a20 */ /* 0x000fe40000410000 */
[----:B------:R-:W-:Y:S01]  /*7730*/  FMUL.FTZ R38, R38, c[0x0][0x320] ;  /* 0x0000c80026267a20 */ /* 0x000fe20000410000 */
[C---:B------:R-:W-:Y:S01]  /*7740*/  HMMA.16816.F32 R48, R208.reuse, R10, R48 ;  /* 0x0000000ad030723c */ /* 0x040fe20000001830 */
[----:B------:R5:W-:Y:S03]  /*7750*/  MUFU.TANH R18, R40 ;  /* 0x0000002800127308 */ /* 0x000be60000002400 */
[----:B------:R-:W-:Y:S02]  /*7760*/  FMUL.FTZ R39, R39, c[0x0][0x320] ;  /* 0x0000c80027277a20 */ /* 0x000fe40000410000 */
[----:B------:R-:W-:Y:S02]  /*7770*/  FMUL.FTZ R33, R33, c[0x0][0x320] ;  /* 0x0000c80021217a20 */ /* 0x000fe40000410000 */
[C---:B----4-:R-:W-:Y:S03]  /*7780*/  HMMA.16816.F32 R52, R208.reuse, R4, R52 ;  /* 0x00000004d034723c */ /* 0x050fe60000001834 */
[----:B------:R-:W-:Y:S01]  /*7790*/  MUFU.TANH R19, R41 ;  /* 0x0000002900137308 */ /* 0x000fe20000002400 */
[----:B------:R-:W-:Y:S02]  /*77a0*/  FMUL.FTZ R34, R34, c[0x0][0x320] ;  /* 0x0000c80022227a20 */ /* 0x000fe40000410000 */
[----:B------:R-:W-:Y:S02]  /*77b0*/  FMUL.FTZ R35, R35, c[0x0][0x320] ;  /* 0x0000c80023237a20 */ /* 0x000fe40000410000 */
[C---:B------:R-:W-:Y:S01]  /*77c0*/  HMMA.16816.F32 R56, R208.reuse, R6, R56 ;  /* 0x00000006d038723c */ /* 0x040fe20000001838 */
[----:B-1----:R-:W-:Y:S03]  /*77d0*/  IMAD.U32 R0, RZ, RZ, UR8 ;  /* 0x00000008ff007e24 */ /* 0x002fe6000f8e00ff */
[----:B------:R-:W-:Y:S01]  /*77e0*/  FMUL.FTZ R44, R44, c[0x0][0x320] ;  /* 0x0000c8002c2c7a20 */ /* 0x000fe20000410000 */
[----:B------:R-:W1:Y:S01]  /*77f0*/  MUFU.TANH R28, R28 ;  /* 0x0000001c001c7308 */ /* 0x000e620000002400 */
[----:B------:R-:W-:Y:S01]  /*7800*/  IADD3 R0, R0, UR20, -R216 ;  /* 0x0000001400007c10 */ /* 0x000fe2000fffe8d8 */
[----:B------:R-:W-:Y:S01]  /*7810*/  FMUL.FTZ R45, R45, c[0x0][0x320] ;  /* 0x0000c8002d2d7a20 */ /* 0x000fe20000410000 */
[C---:B------:R-:W-:Y:S01]  /*7820*/  HMMA.16816.F32 R60, R208.reuse, R12, R60 ;  /* 0x0000000cd03c723c */ /* 0x040fe2000000183c */
[----:B------:R-:W-:Y:S03]  /*7830*/  @UP1 USHF.R.S32.HI UR20, URZ, 0x1f, UR25 ;  /* 0x0000001f3f141899 */ /* 0x000fe60008011419 */
[----:B------:R-:W-:Y:S01]  /*7840*/  FMUL.FTZ R49, R49, c[0x0][0x320] ;  /* 0x0000c80031317a20 */ /* 0x000fe20000410000 */
[----:B------:R-:W-:Y:S01]  /*7850*/  IADD3 R0, R0, -UR11, RZ ;  /* 0x8000000b00007c10 */ /* 0x000fe2000fffe0ff */
[----:B------:R-:W-:Y:S01]  /*7860*/  FMUL.FTZ R48, R48, c[0x0][0x320] ;  /* 0x0000c80030307a20 */ /* 0x000fe20000410000 */
[----:B------:R-:W4:Y:S01]  /*7870*/  MUFU.TANH R29, R29 ;  /* 0x0000001d001d7308 */ /* 0x000f220000002400 */
[----:B------:R-:W-:Y:S01]  /*7880*/  HMMA.16816.F32 R64, R208, R14, R64 ;  /* 0x0000000ed040723c */ /* 0x000fe20000001840 */
[----:B------:R-:W-:Y:S03]  /*7890*/  @UP1 UIMAD UR20, UR20, UR4, URZ ;  /* 0x00000004141412a4 */ /* 0x000fe6000f8e023f */
[----:B------:R-:W-:Y:S01]  /*78a0*/  FMUL.FTZ R46, R46, c[0x0][0x320] ;  /* 0x0000c8002e2e7a20 */ /* 0x000fe20000410000 */
[----:B------:R-:W-:Y:S01]  /*78b0*/  IADD3 R2, R0, R2, RZ ;  /* 0x0000000200027210 */ /* 0x000fe20007ffe0ff */
[----:B------:R-:W-:Y:S01]  /*78c0*/  FMUL.FTZ R47, R47, c[0x0][0x320] ;  /* 0x0000c8002f2f7a20 */ /* 0x000fe20000410000 */
[----:B------:R-:W-:Y:S01]  /*78d0*/  @UP1 UIMAD UR20, UR25, UR5, UR20 ;  /* 0x00000005191412a4 */ /* 0x000fe2000f8e0214 */
[----:B------:R-:W-:Y:S01]  /*78e0*/  FMUL.FTZ R52, R52, c[0x0][0x320] ;  /* 0x0000c80034347a20 */ /* 0x000fe20000410000 */
[----:B------:R3:W-:Y:S01]  /*78f0*/  MUFU.TANH R15, R49 ;  /* 0x00000031000f7308 */ /* 0x0007e20000002400 */
[C---:B------:R-:W-:Y:S01]  /*7900*/  ISETP.GT.AND P0, PT, R2.reuse, RZ, PT ;  /* 0x000000ff0200720c */ /* 0x040fe20003f04270 */
[----:B------:R-:W-:Y:S01]  /*7910*/  @UP1 UIADD3 UR20, UR23, UR20, URZ ;  /* 0x0000001417141290 */ /* 0x000fe2000fffe03f */
[----:B------:R-:W-:Y:S01]  /*7920*/  ISETP.GT.AND P6, PT, R2, 0x1, PT ;  /* 0x000000010200780c */ /* 0x000fe20003fc4270 */
[----:B------:R-:W-:Y:S01]  /*7930*/  IMAD.IADD R0, R0, 0x1, R8 ;  /* 0x0000000100007824 */ /* 0x000fe200078e0208 */
[----:B------:R-:W-:Y:S01]  /*7940*/  FSEL R6, R156, -INF , P0 ;  /* 0xff8000009c067808 */ /* 0x000fe20000000000 */
[----:B------:R-:W-:Y:S01]  /*7950*/  FMUL.FTZ R5, R56, c[0x0][0x320] ;  /* 0x0000c80038057a20 */ /* 0x000fe20000410000 */
[----:B------:R-:W-:Y:S01]  /*7960*/  FSEL R7, R155, -INF , P6 ;  /* 0xff8000009b077808 */ /* 0x000fe20003000000 */
[----:B-----5:R-:W-:Y:S01]  /*7970*/  FMUL.FTZ R16, R57, c[0x0][0x320] ;  /* 0x0000c80039107a20 */ /* 0x020fe20000410000 */
[C---:B------:R-:W-:Y:S01]  /*7980*/  ISETP.GT.AND P0, PT, R2.reuse, 0x8, PT ;  /* 0x000000080200780c */ /* 0x040fe20003f04270 */
[----:B------:R-:W-:Y:S01]  /*7990*/  MUFU.TANH R14, R48 ;  /* 0x00000030000e7308 */ /* 0x000fe20000002400 */
[----:B------:R-:W-:Y:S01]  /*79a0*/  ISETP.GT.AND P6, PT, R2, 0x9, PT ;  /* 0x000000090200780c */ /* 0x000fe20003fc4270 */
[----:B------:R-:W-:Y:S01]  /*79b0*/  FMUL.FTZ R53, R53, c[0x0][0x320] ;  /* 0x0000c80035357a20 */ /* 0x000fe20000410000 */
[----:B------:R-:W-:Y:S01]  /*79c0*/  FSEL R8, R152, -INF , P0 ;  /* 0xff80000098087808 */ /* 0x000fe20000000000 */
[----:B------:R-:W-:Y:S01]  /*79d0*/  FMUL.FTZ R61, R61, c[0x0][0x320] ;  /* 0x0000c8003d3d7a20 */ /* 0x000fe20000410000 */
[----:B------:R-:W-:Y:S01]  /*79e0*/  FSEL R9, R151, -INF , P6 ;  /* 0xff80000097097808 */ /* 0x000fe20003000000 */
[----:B------:R-:W-:Y:S01]  /*79f0*/  FMUL.FTZ R54, R54, c[0x0][0x320] ;  /* 0x0000c80036367a20 */ /* 0x000fe20000410000 */
[C---:B------:R-:W-:Y:S01]  /*7a00*/  ISETP.GT.AND P6, PT, R2.reuse, 0x11, PT ;  /* 0x000000110200780c */ /* 0x040fe20003fc4270 */
[----:B------:R-:W-:Y:S01]  /*7a10*/  FMUL.FTZ R55, R55, c[0x0][0x320] ;  /* 0x0000c80037377a20 */ /* 0x000fe20000410000 */
[----:B------:R-:W-:Y:S01]  /*7a20*/  ISETP.GT.AND P0, PT, R2, 0x10, PT ;  /* 0x000000100200780c */ /* 0x000fe20003f04270 */
[----:B------:R-:W5:Y:S01]  /*7a30*/  MUFU.TANH R33, R33 ;  /* 0x0000002100217308 */ /* 0x000f620000002400 */
[----:B------:R-:W-:Y:S01]  /*7a40*/  FSEL R40, R137, -INF , P6 ;  /* 0xff80000089287808 */ /* 0x000fe20003000000 */
[----:B------:R-:W-:Y:S01]  /*7a50*/  FMUL.FTZ R43, R43, c[0x0][0x320] ;  /* 0x0000c8002b2b7a20 */ /* 0x000fe20000410000 */
[----:B------:R-:W-:Y:S01]  /*7a60*/  ISETP.GT.AND P2, PT, R0, RZ, PT ;  /* 0x000000ff0000720c */ /* 0x000fe20003f44270 */
[----:B------:R-:W-:Y:S01]  /*7a70*/  FMUL.FTZ R42, R42, c[0x0][0x320] ;  /* 0x0000c8002a2a7a20 */ /* 0x000fe20000410000 */
[----:B------:R-:W-:Y:S01]  /*7a80*/  FSEL R32, R138, -INF , P0 ;  /* 0xff8000008a207808 */ /* 0x000fe20000000000 */
[----:B------:R-:W-:Y:S01]  /*7a90*/  FMUL.FTZ R50, R50, c[0x0][0x320] ;  /* 0x0000c80032327a20 */ /* 0x000fe20000410000 */
[----:B------:R-:W-:Y:S01]  /*7aa0*/  ISETP.GT.AND P0, PT, R2, 0x18, PT ;  /* 0x000000180200780c */ /* 0x000fe20003f04270 */
[----:B------:R-:W-:Y:S01]  /*7ab0*/  FMUL.FTZ R60, R60, c[0x0][0x320] ;  /* 0x0000c8003c3c7a20 */ /* 0x000fe20000410000 */
[----:B------:R-:W-:Y:S01]  /*7ac0*/  ISETP.GT.AND P6, PT, R2, 0x19, PT ;  /* 0x000000190200780c */ /* 0x000fe20003fc4270 */
[----:B------:R-:W1:Y:S01]  /*7ad0*/  MUFU.TANH R22, R22 ;  /* 0x0000001600167308 */ /* 0x000e620000002400 */
[----:B------:R-:W-:Y:S01]  /*7ae0*/  FSEL R10, R154, -INF , P2 ;  /* 0xff8000009a0a7808 */ /* 0x000fe20001000000 */
[----:B------:R-:W-:Y:S01]  /*7af0*/  FMUL.FTZ R64, R64, c[0x0][0x320] ;  /* 0x0000c80040407a20 */ /* 0x000fe20000410000 */
[----:B------:R-:W-:Y:S01]  /*7b00*/  ISETP.GT.AND P2, PT, R0, 0x8, PT ;  /* 0x000000080000780c */ /* 0x000fe20003f44270 */
[----:B------:R-:W-:Y:S01]  /*7b10*/  FMUL.FTZ R51, R51, c[0x0][0x320] ;  /* 0x0000c80033337a20 */ /* 0x000fe20000410000 */
[----:B---3--:R-:W-:Y:S01]  /*7b20*/  FSEL R49, R69, -INF , P0 ;  /* 0xff80000045317808 */ /* 0x008fe20000000000 */
[----:B------:R-:W-:Y:S01]  /*7b30*/  FMUL.FTZ R65, R65, c[0x0][0x320] ;  /* 0x0000c80041417a20 */ /* 0x000fe20000410000 */
[----:B------:R-:W-:Y:S01]  /*7b40*/  ISETP.GT.AND P0, PT, R2, 0x20, PT ;  /* 0x000000200200780c */ /* 0x000fe20003f04270 */
[----:B------:R-:W-:Y:S01]  /*7b50*/  FMUL.FTZ R58, R58, c[0x0][0x320] ;  /* 0x0000c8003a3a7a20 */ /* 0x000fe20000410000 */
[----:B------:R-:W-:Y:S01]  /*7b60*/  FSEL R56, R68, -INF , P6 ;  /* 0xff80000044387808 */ /* 0x000fe20003000000 */
[----:B------:R-:W2:Y:S01]  /*7b70*/  MUFU.TANH R36, R36 ;  /* 0x0000002400247308 */ /* 0x000ea20000002400 */
[----:B------:R-:W-:Y:S01]  /*7b80*/  ISETP.GT.AND P6, PT, R2, 0x21, PT ;  /* 0x000000210200780c */ /* 0x000fe20003fc4270 */
[----:B------:R-:W-:Y:S01]  /*7b90*/  FMUL.FTZ R59, R59, c[0x0][0x320] ;  /* 0x0000c8003b3b7a20 */ /* 0x000fe20000410000 */
[----:B------:R-:W-:Y:S01]  /*7ba0*/  FSEL R12, R149, -INF , P2 ;  /* 0xff800000950c7808 */ /* 0x000fe20001000000 */
[----:B------:R-:W-:Y:S01]  /*7bb0*/  FMUL.FTZ R62, R62, c[0x0][0x320] ;  /* 0x0000c8003e3e7a20 */ /* 0x000fe20000410000 */
[----:B------:R-:W-:Y:S01]  /*7bc0*/  FSEL R151, R20, -INF , P0 ;  /* 0xff80000014977808 */ /* 0x000fe20000000000 */
[----:B------:R-:W-:Y:S01]  /*7bd0*/  FMUL.FTZ R63, R63, c[0x0][0x320] ;  /* 0x0000c8003f3f7a20 */ /* 0x000fe20000410000 */
[----:B------:R-:W-:Y:S01]  /*7be0*/  FSEL R152, R21, -INF , P6 ;  /* 0xff80000015987808 */ /* 0x000fe20003000000 */
[----:B------:R-:W-:Y:S01]  /*7bf0*/  FMUL.FTZ R66, R66, c[0x0][0x320] ;  /* 0x0000c80042427a20 */ /* 0x000fe20000410000 */
[----:B------:R-:W-:Y:S01]  /*7c00*/  ISETP.GT.AND P2, PT, R0, 0x10, PT ;  /* 0x000000100000780c */ /* 0x000fe20003f44270 */
[----:B------:R-:W3:Y:S01]  /*7c10*/  LDL.64 R20, [R1+0x40] ;  /* 0x0000400001147983 */ /* 0x000ee20000100a00 */
[----:B------:R-:W-:Y:S01]  /*7c20*/  FMNMX.FTZ R4, R6, R3, !PT ;  /* 0x0000000306047209 */ /* 0x000fe20007810000 */
[----:B------:R-:W1:Y:S01]  /*7c30*/  MUFU.TANH R23, R23 ;  /* 0x0000001700177308 */ /* 0x000e620000002400 */
[----:B------:R-:W-:Y:S01]  /*7c40*/  FSEL R41, R136, -INF , P2 ;  /* 0xff80000088297808 */ /* 0x000fe20001000000 */
[----:B------:R-:W-:Y:S01]  /*7c50*/  FMUL.FTZ R67, R67, c[0x0][0x320] ;  /* 0x0000c80043437a20 */ /* 0x000fe20000410000 */
[----:B------:R-:W-:Y:S01]  /*7c60*/  ISETP.GT.AND P2, PT, R0, 0x18, PT ;  /* 0x000000180000780c */ /* 0x000fe20003f44270 */
[----:B------:R-:W3:Y:S01]  /*7c70*/  LDL.64 R136, [R1+0x30] ;  /* 0x0000300001887983 */ /* 0x000ee20000100a00 */
[----:B------:R-:W-:Y:S01]  /*7c80*/  FMNMX.FTZ R4, R7, R4, !PT ;  /* 0x0000000407047209 */ /* 0x000fe20007810000 */
[----:B------:R-:W-:Y:S01]  /*7c90*/  @UP1 USHF.L.U64.HI UR20, UR22, 0x7, UR20 ;  /* 0x0000000716141899 */ /* 0x000fe20008010214 */
[----:B------:R-:W-:Y:S01]  /*7ca0*/  FSEL R57, R17, -INF , P2 ;  /* 0xff80000011397808 */ /* 0x000fe20001000000 */
[----:B------:R-:W-:Y:S01]  /*7cb0*/  @UP1 USHF.L.U32 UR22, UR4, 0x6, URZ ;  /* 0x0000000604161899 */ /* 0x000fe2000800063f */
[----:B------:R-:W-:Y:S01]  /*7cc0*/  FMNMX.FTZ R4, R8, R4, !PT ;  /* 0x0000000408047209 */ /* 0x000fe20007810000 */
[----:B------:R1:W-:Y:S01]  /*7cd0*/  MUFU.TANH R17, R5 ;  /* 0x0000000500117308 */ /* 0x0003e20000002400 */
[----:B------:R-:W-:Y:S01]  /*7ce0*/  ISETP.GT.AND P1, PT, R0, 0x1, PT ;  /* 0x000000010000780c */ /* 0x000fe20003f24270 */
[----:B------:R-:W-:Y:S01]  /*7cf0*/  @UP1 USHF.L.U64.HI UR23, UR4, 0x6, UR5 ;  /* 0x0000000604171899 */ /* 0x000fe20008010205 */
[----:B------:R-:W-:Y:S02]  /*7d00*/  FMNMX.FTZ R4, R9, R4, !PT ;  /* 0x0000000409047209 */ /* 0x000fe40007810000 */
[----:B------:R-:W-:Y:S02]  /*7d10*/  FSEL R11, R153, -INF , P1 ;  /* 0xff800000990b7808 */ /* 0x000fe40000800000 */
[----:B------:R-:W-:Y:S02]  /*7d20*/  FMNMX.FTZ R4, R32, R4, !PT ;  /* 0x0000000420047209 */ /* 0x000fe40007810000 */
[----:B------:R-:W-:Y:S01]  /*7d30*/  ISETP.GT.AND P0, PT, R2, 0x28, PT ;  /* 0x000000280200780c */ /* 0x000fe20003f04270 */
[----:B------:R-:W4:Y:S01]  /*7d40*/  MUFU.TANH R37, R37 ;  /* 0x0000002500257308 */ /* 0x000f220000002400 */
[----:B------:R-:W-:Y:S02]  /*7d50*/  FMNMX.FTZ R4, R40, R4, !PT ;  /* 0x0000000428047209 */ /* 0x000fe40007810000 */
[----:B------:R-:W-:Y:S02]  /*7d60*/  ISETP.GT.AND P1, PT, R0, 0x9, PT ;  /* 0x000000090000780c */ /* 0x000fe40003f24270 */
[----:B------:R-:W-:Y:S02]  /*7d70*/  FMNMX.FTZ R4, R49, R4, !PT ;  /* 0x0000000431047209 */ /* 0x000fe40007810000 */
[----:B--2---:R-:W-:Y:S02]  /*7d80*/  FSEL R155, R24, -INF , P0 ;  /* 0xff800000189b7808 */ /* 0x004fe40000000000 */
[----:B------:R-:W-:Y:S01]  /*7d90*/  FMNMX.FTZ R4, R56, R4, !PT ;  /* 0x0000000438047209 */ /* 0x000fe20007810000 */
[----:B------:R-:W2:Y:S01]  /*7da0*/  MUFU.TANH R26, R26 ;  /* 0x0000001a001a7308 */ /* 0x000ea20000002400 */
[----:B------:R-:W-:Y:S02]  /*7db0*/  ISETP.GT.AND P6, PT, R2, 0x29, PT ;  /* 0x000000290200780c */ /* 0x000fe40003fc4270 */
[----:B------:R-:W-:Y:S02]  /*7dc0*/  FMNMX.FTZ R4, R151, R4, !PT ;  /* 0x0000000497047209 */ /* 0x000fe40007810000 */
[----:B-1----:R-:W-:Y:S02]  /*7dd0*/  FMNMX.FTZ R5, R10, R70, !PT ;  /* 0x000000460a057209 */ /* 0x002fe40007810000 */
[----:B------:R-:W-:Y:S02]  /*7de0*/  FMNMX.FTZ R4, R152, R4, !PT ;  /* 0x0000000498047209 */ /* 0x000fe40007810000 */
[----:B------:R-:W-:Y:S01]  /*7df0*/  FMNMX.FTZ R5, R11, R5, !PT ;  /* 0x000000050b057209 */ /* 0x000fe20007810000 */
[----:B------:R-:W1:Y:S01]  /*7e00*/  MUFU.TANH R27, R27 ;  /* 0x0000001b001b7308 */ /* 0x000e620000002400 */
[----:B------:R-:W-:Y:S02]  /*7e10*/  FSEL R13, R148, -INF , P1 ;  /* 0xff800000940d7808 */ /* 0x000fe40000800000 */
[----:B------:R-:W-:Y:S02]  /*7e20*/  FMNMX.FTZ R5, R12, R5, !PT ;  /* 0x000000050c057209 */ /* 0x000fe40007810000 */
[----:B------:R-:W-:Y:S02]  /*7e30*/  ISETP.GT.AND P0, PT, R2, 0x30, PT ;  /* 0x000000300200780c */ /* 0x000fe40003f04270 */
[----:B------:R-:W-:Y:S02]  /*7e40*/  FSEL R156, R25, -INF , P6 ;  /* 0xff800000199c7808 */ /* 0x000fe40003000000 */
[----:B------:R-:W-:Y:S01]  /*7e50*/  FMNMX.FTZ R4, R155, R4, !PT ;  /* 0x000000049b047209 */ /* 0x000fe20007810000 */
[----:B------:R-:W1:Y:S01]  /*7e60*/  MUFU.TANH R30, R30 ;  /* 0x0000001e001e7308 */ /* 0x000e620000002400 */
[----:B------:R-:W-:Y:S02]  /*7e70*/  FSEL R159, R28, -INF , P0 ;  /* 0xff8000001c9f7808 */ /* 0x000fe40000000000 */
[----:B------:R-:W-:Y:S02]  /*7e80*/  FMNMX.FTZ R5, R13, R5, !PT ;  /* 0x000000050d057209 */ /* 0x000fe40007810000 */
[----:B------:R-:W-:Y:S02]  /*7e90*/  ISETP.GT.AND P6, PT, R2, 0x31, PT ;  /* 0x000000310200780c */ /* 0x000fe40003fc4270 */
[----:B------:R-:W-:Y:S02]  /*7ea0*/  ISETP.GT.AND P1, PT, R0, 0x11, PT ;  /* 0x000000110000780c */ /* 0x000fe40003f24270 */
[----:B------:R-:W-:Y:S01]  /*7eb0*/  FMNMX.FTZ R4, R156, R4, !PT ;  /* 0x000000049c047209 */ /* 0x000fe20007810000 */
[----:B------:R-:W1:Y:S01]  /*7ec0*/  MUFU.TANH R31, R31 ;  /* 0x0000001f001f7308 */ /* 0x000e620000002400 */
[----:B----4-:R-:W-:Y:S02]  /*7ed0*/  FSEL R160, R29, -INF , P6 ;  /* 0xff8000001da07808 */ /* 0x010fe40003000000 */
[----:B------:R-:W-:Y:S02]  /*7ee0*/  FSEL R48, R71, -INF , P1 ;  /* 0xff80000047307808 */ /* 0x000fe40000800000 */
[----:B------:R-:W-:Y:S02]  /*7ef0*/  ISETP.GT.AND P0, PT, R2, 0x38, PT ;  /* 0x000000380200780c */ /* 0x000fe40003f04270 */
[----:B------:R-:W-:Y:S02]  /*7f00*/  FMNMX.FTZ R5, R41, R5, !PT ;  /* 0x0000000529057209 */ /* 0x000fe40007810000 */
[----:B------:R-:W-:Y:S01]  /*7f10*/  FMNMX.FTZ R4, R159, R4, !PT ;  /* 0x000000049f047209 */ /* 0x000fe20007810000 */
[----:B------:R-:W4:Y:S01]  /*7f20*/  MUFU.TANH R44, R44 ;  /* 0x0000002c002c7308 */ /* 0x000f220000002400 */
[----:B------:R-:W-:Y:S02]  /*7f30*/  ISETP.GT.AND P1, PT, R0, 0x19, PT ;  /* 0x000000190000780c */ /* 0x000fe40003f24270 */
[----:B------:R-:W-:Y:S02]  /*7f40*/  ISETP.GT.AND P6, PT, R2, 0x39, PT ;  /* 0x000000390200780c */ /* 0x000fe40003fc4270 */
[----:B------:R-:W-:Y:S02]  /*7f50*/  FSEL R163, R163, -INF , P0 ;  /* 0xff800000a3a37808 */ /* 0x000fe40000000000 */
[----:B------:R-:W-:Y:S02]  /*7f60*/  FMNMX.FTZ R5, R48, R5, !PT ;  /* 0x0000000530057209 */ /* 0x000fe40007810000 */
[----:B------:R-:W-:Y:S01]  /*7f70*/  FMNMX.FTZ R4, R160, R4, !PT ;  /* 0x00000004a0047209 */ /* 0x000fe20007810000 */
[----:B------:R-:W1:Y:S01]  /*7f80*/  MUFU.TANH R34, R34 ;  /* 0x0000002200227308 */ /* 0x000e620000002400 */
[----:B------:R-:W-:Y:S02]  /*7f90*/  ISETP.GT.AND P2, PT, R0, 0x20, PT ;  /* 0x000000200000780c */ /* 0x000fe40003f44270 */
[----:B------:R-:W-:Y:S02]  /*7fa0*/  ISETP.GT.AND P0, PT, R2, 0x40, PT ;  /* 0x000000400200780c */ /* 0x000fe40003f04270 */
[----:B------:R-:W-:Y:S02]  /*7fb0*/  FSEL R150, R150, -INF , P1 ;  /* 0xff80000096967808 */ /* 0x000fe40000800000 */
[----:B-----5:R-:W-:Y:S02]  /*7fc0*/  FSEL R164, R33, -INF , P6 ;  /* 0xff80000021a47808 */ /* 0x020fe40003000000 */
[----:B------:R-:W-:Y:S01]  /*7fd0*/  FMNMX.FTZ R5, R57, R5, !PT ;  /* 0x0000000539057209 */ /* 0x000fe20007810000 */
[----:B------:R-:W5:Y:S01]  /*7fe0*/  MUFU.TANH R35, R35 ;  /* 0x0000002300237308 */ /* 0x000f620000002400 */
[----:B------:R-:W-:Y:S02]  /*7ff0*/  FMNMX.FTZ R4, R163, R4, !PT ;  /* 0x00000004a3047209 */ /* 0x000fe40007810000 */
[----:B------:R-:W-:Y:S02]  /*8000*/  FSEL R153, R22, -INF , P2 ;  /* 0xff80000016997808 */ /* 0x000fe40001000000 */
[----:B------:R-:W-:Y:S02]  /*8010*/  FSEL R167, R36, -INF , P0 ;  /* 0xff80000024a77808 */ /* 0x000fe40000000000 */
[----:B------:R-:W-:Y:S02]  /*8020*/  ISETP.GT.AND P1, PT, R0, 0x21, PT ;  /* 0x000000210000780c */ /* 0x000fe40003f24270 */
[----:B------:R-:W-:Y:S01]  /*8030*/  ISETP.GT.AND P6, PT, R2, 0x41, PT ;  /* 0x000000410200780c */ /* 0x000fe20003fc4270 */
[----:B------:R-:W1:Y:S01]  /*8040*/  MUFU.TANH R38, R38 ;  /* 0x0000002600267308 */ /* 0x000e620000002400 */
[----:B------:R-:W-:Y:S02]  /*8050*/  FMNMX.FTZ R4, R164, R4, !PT ;  /* 0x00000004a4047209 */ /* 0x000fe40007810000 */
[----:B------:R-:W-:Y:S02]  /*8060*/  FMNMX.FTZ R5, R150, R5, !PT ;  /* 0x0000000596057209 */ /* 0x000fe40007810000 */
[----:B------:R-:W-:Y:S02]  /*8070*/  FSEL R154, R23, -INF , P1 ;  /* 0xff800000179a7808 */ /* 0x000fe40000800000 */
[----:B------:R-:W-:Y:S02]  /*8080*/  FSEL R168, R37, -INF , P6 ;  /* 0xff80000025a87808 */ /* 0x000fe40003000000 */
[----:B------:R-:W-:Y:S01]  /*8090*/  FMNMX.FTZ R4, R167, R4, !PT ;  /* 0x00000004a7047209 */ /* 0x000fe20007810000 */
[----:B------:R-:W4:Y:S01]  /*80a0*/  MUFU.TANH R39, R39 ;  /* 0x0000002700277308 */ /* 0x000f220000002400 */
[C---:B------:R-:W-:Y:S02]  /*80b0*/  ISETP.GT.AND P2, PT, R0.reuse, 0x28, PT ;  /* 0x000000280000780c */ /* 0x040fe40003f44270 */
[----:B------:R-:W-:Y:S02]  /*80c0*/  ISETP.GT.AND P1, PT, R0, 0x29, PT ;  /* 0x000000290000780c */ /* 0x000fe40003f24270 */
[----:B------:R-:W-:Y:S02]  /*80d0*/  ISETP.GT.AND P0, PT, R2, 0x48, PT ;  /* 0x000000480200780c */ /* 0x000fe40003f04270 */
[----:B------:R-:W-:Y:S02]  /*80e0*/  FMNMX.FTZ R5, R153, R5, !PT ;  /* 0x0000000599057209 */ /* 0x000fe40007810000 */
[----:B------:R-:W-:Y:S01]  /*80f0*/  FMNMX.FTZ R4, R168, R4, !PT ;  /* 0x00000004a8047209 */ /* 0x000fe20007810000 */
[----:B------:R-:W4:Y:S01]  /*8100*/  MUFU.TANH R45, R45 ;  /* 0x0000002d002d7308 */ /* 0x000f220000002400 */
[----:B--2---:R-:W-:Y:S02]  /*8110*/  FSEL R157, R26, -INF , P2 ;  /* 0xff8000001a9d7808 */ /* 0x004fe40001000000 */
[C---:B------:R-:W-:Y:S02]  /*8120*/  ISETP.GT.AND P2, PT, R0.reuse, 0x30, PT ;  /* 0x000000300000780c */ /* 0x040fe40003f44270 */
[----:B-1----:R-:W-:Y:S02]  /*8130*/  FSEL R158, R27, -INF , P1 ;  /* 0xff8000001b9e7808 */ /* 0x002fe40000800000 */
[----:B------:R-:W-:Y:S02]  /*8140*/  ISETP.GT.AND P1, PT, R0, 0x31, PT ;  /* 0x000000310000780c */ /* 0x000fe40003f24270 */
[----:B------:R-:W-:Y:S01]  /*8150*/  FSEL R171, R18, -INF , P0 ;  /* 0xff80000012ab7808 */ /* 0x000fe20000000000 */
[----:B------:R-:W-:Y:S01]  /*8160*/  MUFU.TANH R43, R43 ;  /* 0x0000002b002b7308 */ /* 0x000fe20000002400 */
[----:B------:R-:W-:Y:S02]  /*8170*/  ISETP.GT.AND P6, PT, R2, 0x49, PT ;  /* 0x000000490200780c */ /* 0x000fe40003fc4270 */
[----:B------:R-:W-:Y:S02]  /*8180*/  FMNMX.FTZ R5, R154, R5, !PT ;  /* 0x000000059a057209 */ /* 0x000fe40007810000 */
[----:B------:R-:W-:Y:S02]  /*8190*/  FSEL R161, R30, -INF , P2 ;  /* 0xff8000001ea17808 */ /* 0x000fe40001000000 */
[----:B------:R-:W-:Y:S02]  /*81a0*/  FSEL R162, R31, -INF , P1 ;  /* 0xff8000001fa27808 */ /* 0x000fe40000800000 */
[----:B------:R-:W-:Y:S01]  /*81b0*/  ISETP.GT.AND P0, PT, R2, 0x50, PT ;  /* 0x000000500200780c */ /* 0x000fe20003f04270 */
[----:B------:R-:W1:Y:S01]  /*81c0*/  MUFU.TANH R42, R42 ;  /* 0x0000002a002a7308 */ /* 0x000e620000002400 */
[----:B------:R-:W-:Y:S02]  /*81d0*/  FSEL R190, R19, -INF , P6 ;  /* 0xff80000013be7808 */ /* 0x000fe40003000000 */
[C---:B------:R-:W-:Y:S02]  /*81e0*/  ISETP.GT.AND P2, PT, R0.reuse, 0x38, PT ;  /* 0x000000380000780c */ /* 0x040fe40003f44270 */
[----:B------:R-:W-:Y:S02]  /*81f0*/  ISETP.GT.AND P1, PT, R0, 0x39, PT ;  /* 0x000000390000780c */ /* 0x000fe40003f24270 */
[----:B------:R-:W-:Y:S02]  /*8200*/  FMNMX.FTZ R4, R171, R4, !PT ;  /* 0x00000004ab047209 */ /* 0x000fe40007810000 */
[----:B------:R-:W-:Y:S01]  /*8210*/  FMNMX.FTZ R5, R157, R5, !PT ;  /* 0x000000059d057209 */ /* 0x000fe20007810000 */
[----:B------:R-:W2:Y:S01]  /*8220*/  MUFU.TANH R46, R46 ;  /* 0x0000002e002e7308 */ /* 0x000ea20000002400 */
[----:B----4-:R-:W-:Y:S02]  /*8230*/  FSEL R199, R44, -INF , P0 ;  /* 0xff8000002cc77808 */ /* 0x010fe40000000000 */
[----:B------:R-:W-:Y:S02]  /*8240*/  FSEL R165, R34, -INF , P2 ;  /* 0xff80000022a57808 */ /* 0x000fe40001000000 */
[C---:B------:R-:W-:Y:S02]  /*8250*/  ISETP.GT.AND P2, PT, R0.reuse, 0x40, PT ;  /* 0x000000400000780c */ /* 0x040fe40003f44270 */
[----:B-----5:R-:W-:Y:S02]  /*8260*/  FSEL R166, R35, -INF , P1 ;  /* 0xff80000023a67808 */ /* 0x020fe40000800000 */
[----:B------:R-:W-:Y:S01]  /*8270*/  ISETP.GT.AND P1, PT, R0, 0x41, PT ;  /* 0x000000410000780c */ /* 0x000fe20003f24270 */
[----:B------:R-:W4:Y:S01]  /*8280*/  MUFU.TANH R47, R47 ;  /* 0x0000002f002f7308 */ /* 0x000f220000002400 */
[----:B------:R-:W-:Y:S02]  /*8290*/  ISETP.GT.AND P6, PT, R2, 0x51, PT ;  /* 0x000000510200780c */ /* 0x000fe40003fc4270 */
[----:B------:R-:W-:Y:S02]  /*82a0*/  FMNMX.FTZ R5, R158, R5, !PT ;  /* 0x000000059e057209 */ /* 0x000fe40007810000 */
[----:B------:R-:W-:Y:S02]  /*82b0*/  FMNMX.FTZ R4, R190, R4, !PT ;  /* 0x00000004be047209 */ /* 0x000fe40007810000 */
[----:B------:R-:W-:Y:S02]  /*82c0*/  FSEL R169, R38, -INF , P2 ;  /* 0xff80000026a97808 */ /* 0x000fe40001000000 */
[----:B------:R-:W-:Y:S01]  /*82d0*/  FSEL R170, R39, -INF , P1 ;  /* 0xff80000027aa7808 */ /* 0x000fe20000800000 */
[----:B------:R-:W5:Y:S01]  /*82e0*/  MUFU.TANH R52, R52 ;  /* 0x0000003400347308 */ /* 0x000f620000002400 */
[----:B------:R-:W-:Y:S02]  /*82f0*/  FSEL R201, R45, -INF , P6 ;  /* 0xff8000002dc97808 */ /* 0x000fe40003000000 */
[C---:B------:R-:W-:Y:S02]  /*8300*/  ISETP.GT.AND P2, PT, R0.reuse, 0x48, PT ;  /* 0x000000480000780c */ /* 0x040fe40003f44270 */
[----:B------:R-:W-:Y:S02]  /*8310*/  ISETP.GT.AND P1, PT, R0, 0x49, PT ;  /* 0x000000490000780c */ /* 0x000fe40003f24270 */
[C---:B------:R-:W-:Y:S02]  /*8320*/  ISETP.GT.AND P0, PT, R2.reuse, 0x58, PT ;  /* 0x000000580200780c */ /* 0x040fe40003f04270 */
[----:B------:R-:W-:Y:S01]  /*8330*/  FMNMX.FTZ R5, R161, R5, !PT ;  /* 0x00000005a1057209 */ /* 0x000fe20007810000 */
[----:B------:R-:W5:Y:S01]  /*8340*/  MUFU.TANH R50, R50 ;  /* 0x0000003200327308 */ /* 0x000f620000002400 */
[----:B------:R-:W-:Y:S02]  /*8350*/  FMNMX.FTZ R4, R199, R4, !PT ;  /* 0x00000004c7047209 */ /* 0x000fe40007810000 */
[----:B------:R-:W-:Y:S02]  /*8360*/  ISETP.GT.AND P6, PT, R2, 0x59, PT ;  /* 0x000000590200780c */ /* 0x000fe40003fc4270 */
[----:B------:R-:W-:Y:S02]  /*8370*/  FSEL R204, R14, -INF , P0 ;  /* 0xff8000000ecc7808 */ /* 0x000fe40000000000 */
[----:B-1----:R-:W-:Y:S02]  /*8380*/  FSEL R191, R42, -INF , P2 ;  /* 0xff8000002abf7808 */ /* 0x002fe40001000000 */
[C---:B------:R-:W-:Y:S01]  /*8390*/  ISETP.GT.AND P2, PT, R0.reuse, 0x50, PT ;  /* 0x000000500000780c */ /* 0x040fe20003f44270 */
[----:B------:R-:W1:Y:S01]  /*83a0*/  MUFU.TANH R53, R53 ;  /* 0x0000003500357308 */ /* 0x000e620000002400 */
[----:B------:R-:W-:Y:S02]  /*83b0*/  FSEL R197, R43, -INF , P1 ;  /* 0xff8000002bc57808 */ /* 0x000fe40000800000 */
[----:B------:R-:W-:Y:S02]  /*83c0*/  ISETP.GT.AND P1, PT, R0, 0x51, PT ;  /* 0x000000510000780c */ /* 0x000fe40003f24270 */
[----:B------:R-:W-:Y:S02]  /*83d0*/  FMNMX.FTZ R5, R162, R5, !PT ;  /* 0x00000005a2057209 */ /* 0x000fe40007810000 */
[----:B------:R-:W-:Y:S02]  /*83e0*/  FMNMX.FTZ R4, R201, R4, !PT ;  /* 0x00000004c9047209 */ /* 0x000fe40007810000 */
[----:B--2---:R-:W-:Y:S01]  /*83f0*/  FSEL R202, R46, -INF , P2 ;  /* 0xff8000002eca7808 */ /* 0x004fe20001000000 */
[----:B------:R-:W2:Y:S01]  /*8400*/  MUFU.TANH R16, R16 ;  /* 0x0000001000107308 */ /* 0x000ea20000002400 */
[----:B----4-:R-:W-:Y:S02]  /*8410*/  FSEL R203, R47, -INF , P1 ;  /* 0xff8000002fcb7808 */ /* 0x010fe40000800000 */
[----:B------:R-:W-:Y:S02]  /*8420*/  FSEL R206, R15, -INF , P6 ;  /* 0xff8000000fce7808 */ /* 0x000fe40003000000 */
[----:B------:R-:W-:Y:S02]  /*8430*/  ISETP.GT.AND P1, PT, R2, 0x60, PT ;  /* 0x000000600200780c */ /* 0x000fe40003f24270 */
[----:B------:R-:W-:Y:S02]  /*8440*/  FMNMX.FTZ R5, R165, R5, !PT ;  /* 0x00000005a5057209 */ /* 0x000fe40007810000 */
[----:B------:R-:W-:Y:S01]  /*8450*/  FMNMX.FTZ R4, R204, R4, !PT ;  /* 0x00000004cc047209 */ /* 0x000fe20007810000 */
[----:B------:R-:W4:Y:S01]  /*8460*/  MUFU.TANH R60, R60 ;  /* 0x0000003c003c7308 */ /* 0x000f220000002400 */
[----:B------:R-:W-:Y:S02]  /*8470*/  ISETP.GT.AND P2, PT, R0, 0x58, PT ;  /* 0x000000580000780c */ /* 0x000fe40003f44270 */
[----:B-----5:R-:W-:Y:S02]  /*8480*/  FSEL R219, R52, -INF , P1 ;  /* 0xff80000034db7808 */ /* 0x020fe40000800000 */
[----:B------:R-:W-:Y:S02]  /*8490*/  FMNMX.FTZ R4, R206, R4, !PT ;  /* 0x00000004ce047209 */ /* 0x000fe40007810000 */
[----:B------:R-:W-:Y:S02]  /*84a0*/  ISETP.GT.AND P0, PT, R2, 0x61, PT ;  /* 0x000000610200780c */ /* 0x000fe40003f04270 */
[----:B------:R-:W-:Y:S01]  /*84b0*/  FMNMX.FTZ R5, R166, R5, !PT ;  /* 0x00000005a6057209 */ /* 0x000fe20007810000 */
[----:B------:R-:W5:Y:S01]  /*84c0*/  MUFU.TANH R61, R61 ;  /* 0x0000003d003d7308 */ /* 0x000f620000002400 */
[----:B------:R-:W-:Y:S02]  /*84d0*/  ISETP.GT.AND P6, PT, R2, 0x68, PT ;  /* 0x000000680200780c */ /* 0x000fe40003fc4270 */
[----:B------:R-:W-:Y:S02]  /*84e0*/  FSEL R212, R50, -INF , P2 ;  /* 0xff80000032d47808 */ /* 0x000fe40001000000 */
[C---:B------:R-:W-:Y:S02]  /*84f0*/  ISETP.GT.AND P2, PT, R2.reuse, 0x69, PT ;  /* 0x000000690200780c */ /* 0x040fe40003f44270 */
[----:B-1----:R-:W-:Y:S02]  /*8500*/  FSEL R246, R53, -INF , P0 ;  /* 0xff80000035f67808 */ /* 0x002fe40000000000 */
[C---:B------:R-:W-:Y:S01]  /*8510*/  ISETP.GT.AND P0, PT, R2.reuse, 0x71, PT ;  /* 0x000000710200780c */ /* 0x040fe20003f04270 */
[----:B------:R-:W1:Y:S01]  /*8520*/  MUFU.TANH R64, R64 ;  /* 0x0000004000407308 */ /* 0x000e620000002400 */
[----:B------:R-:W-:Y:S02]  /*8530*/  FSEL R249, R17, -INF , P6 ;  /* 0xff80000011f97808 */ /* 0x000fe40003000000 */
[----:B------:R-:W-:Y:S02]  /*8540*/  ISETP.GT.AND P6, PT, R2, 0x78, PT ;  /* 0x000000780200780c */ /* 0x000fe40003fc4270 */
[----:B--2---:R-:W-:Y:S02]  /*8550*/  FSEL R250, R16, -INF , P2 ;  /* 0xff80000010fa7808 */ /* 0x004fe40001000000 */
[C---:B------:R-:W-:Y:S02]  /*8560*/  ISETP.GT.AND P2, PT, R2.reuse, 0x79, PT ;  /* 0x000000790200780c */ /* 0x040fe40003f44270 */
[----:B------:R-:W-:Y:S01]  /*8570*/  FMNMX.FTZ R5, R169, R5, !PT ;  /* 0x00000005a9057209 */ /* 0x000fe20007810000 */
[----:B------:R-:W-:Y:S01]  /*8580*/  MUFU.TANH R51, R51 ;  /* 0x0000003300337308 */ /* 0x000fe20000002400 */
[----:B------:R-:W-:Y:S02]  /*8590*/  ISETP.GT.AND P1, PT, R2, 0x70, PT ;  /* 0x000000700200780c */ /* 0x000fe40003f24270 */
[----:B------:R-:W-:Y:S02]  /*85a0*/  FMNMX.FTZ R2, R219, R4, !PT ;  /* 0x00000004db027209 */ /* 0x000fe40007810000 */
[----:B------:R-:W-:Y:S02]  /*85b0*/  FMNMX.FTZ R4, R170, R5, !PT ;  /* 0x00000005aa047209 */ /* 0x000fe40007810000 */
[----:B------:R-:W-:Y:S02]  /*85c0*/  FMNMX.FTZ R2, R246, R2, !PT ;  /* 0x00000002f6027209 */ /* 0x000fe40007810000 */
[----:B------:R-:W-:Y:S01]  /*85d0*/  FMNMX.FTZ R4, R191, R4, !PT ;  /* 0x00000004bf047209 */ /* 0x000fe20007810000 */
[----:B------:R-:W2:Y:S01]  /*85e0*/  MUFU.TANH R65, R65 ;  /* 0x0000004100417308 */ /* 0x000ea20000002400 */
[----:B------:R-:W-:Y:S02]  /*85f0*/  FMNMX.FTZ R2, R249, R2, !PT ;  /* 0x00000002f9027209 */ /* 0x000fe40007810000 */
[----:B----4-:R-:W-:Y:S02]  /*8600*/  FSEL R188, R60, -INF , P1 ;  /* 0xff8000003cbc7808 */ /* 0x010fe40000800000 */
[----:B------:R-:W-:Y:S02]  /*8610*/  FMNMX.FTZ R2, R250, R2, !PT ;  /* 0x00000002fa027209 */ /* 0x000fe40007810000 */
[----:B------:R-:W-:Y:S02]  /*8620*/  FMNMX.FTZ R4, R197, R4, !PT ;  /* 0x00000004c5047209 */ /* 0x000fe40007810000 */
[----:B-----5:R-:W-:Y:S01]  /*8630*/  FSEL R196, R61, -INF , P0 ;  /* 0xff8000003dc47808 */ /* 0x020fe20000000000 */
[----:B------:R-:W4:Y:S01]  /*8640*/  MUFU.TANH R54, R54 ;  /* 0x0000003600367308 */ /* 0x000f220000002400 */
[----:B------:R-:W-:Y:S02]  /*8650*/  FMNMX.FTZ R2, R188, R2, !PT ;  /* 0x00000002bc027209 */ /* 0x000fe40007810000 */
[----:B------:R-:W-:Y:S02]  /*8660*/  FMNMX.FTZ R4, R202, R4, !PT ;  /* 0x00000004ca047209 */ /* 0x000fe40007810000 */
[----:B-1----:R-:W-:Y:S02]  /*8670*/  FSEL R213, R64, -INF , P6 ;  /* 0xff80000040d57808 */ /* 0x002fe40003000000 */
[----:B------:R-:W-:Y:S02]  /*8680*/  ISETP.GT.AND P1, PT, R0, 0x59, PT ;  /* 0x000000590000780c */ /* 0x000fe40003f24270 */
[----:B------:R-:W-:Y:S01]  /*8690*/  FMNMX.FTZ R2, R196, R2, !PT ;  /* 0x00000002c4027209 */ /* 0x000fe20007810000 */
[----:B------:R-:W1:Y:S01]  /*86a0*/  MUFU.TANH R55, R55 ;  /* 0x0000003700377308 */ /* 0x000e620000002400 */
[----:B------:R-:W-:Y:S02]  /*86b0*/  FMNMX.FTZ R4, R203, R4, !PT ;  /* 0x00000004cb047209 */ /* 0x000fe40007810000 */
[----:B------:R-:W-:Y:S02]  /*86c0*/  ISETP.GT.AND P0, PT, R0, 0x60, PT ;  /* 0x000000600000780c */ /* 0x000fe40003f04270 */
[----:B--2---:R-:W-:Y:S02]  /*86d0*/  FSEL R189, R65, -INF , P2 ;  /* 0xff80000041bd7808 */ /* 0x004fe40001000000 */
[----:B------:R-:W-:Y:S02]  /*86e0*/  FMNMX.FTZ R2, R213, R2, !PT ;  /* 0x00000002d5027209 */ /* 0x000fe40007810000 */
[----:B------:R-:W-:Y:S01]  /*86f0*/  FSEL R200, R51, -INF , P1 ;  /* 0xff80000033c87808 */ /* 0x000fe20000800000 */
[----:B------:R-:W2:Y:S01]  /*8700*/  MUFU.TANH R58, R58 ;  /* 0x0000003a003a7308 */ /* 0x000ea20000002400 */
[----:B------:R-:W-:Y:S02]  /*8710*/  FMNMX.FTZ R4, R212, R4, !PT ;  /* 0x00000004d4047209 */ /* 0x000fe40007810000 */
[----:B------:R-:W-:Y:S02]  /*8720*/  ISETP.GT.AND P1, PT, R0, 0x61, PT ;  /* 0x000000610000780c */ /* 0x000fe40003f24270 */
[----:B----4-:R-:W-:Y:S02]  /*8730*/  FSEL R215, R54, -INF , P0 ;  /* 0xff80000036d77808 */ /* 0x010fe40000000000 */
[----:B------:R-:W-:Y:S02]  /*8740*/  FMNMX.FTZ R2, R189, R2, !PT ;  /* 0x00000002bd027209 */ /* 0x000fe40007810000 */
[----:B------:R-:W-:Y:S01]  /*8750*/  FMNMX.FTZ R4, R200, R4, !PT ;  /* 0x00000004c8047209 */ /* 0x000fe20007810000 */
[----:B------:R-:W4:Y:S01]  /*8760*/  MUFU.TANH R59, R59 ;  /* 0x0000003b003b7308 */ /* 0x000f220000002400 */
[C---:B------:R-:W-:Y:S01]  /*8770*/  ISETP.GT.AND P0, PT, R0.reuse, 0x68, PT ;  /* 0x000000680000780c */ /* 0x040fe20003f04270 */
[----:B------:R-:W5:Y:S01]  /*8780*/  SHFL.BFLY PT, R69, R2, 0x2, 0x1f ;  /* 0x0c401f0002457f89 */ /* 0x000f6200000e0000 */
[----:B------:R-:W-:Y:S02]  /*8790*/  FMNMX.FTZ R4, R215, R4, !PT ;  /* 0x00000004d7047209 */ /* 0x000fe40007810000 */
[----:B-1----:R-:W-:Y:S02]  /*87a0*/  FSEL R216, R55, -INF , P1 ;  /* 0xff80000037d87808 */ /* 0x002fe40000800000 */
[----:B------:R-:W-:Y:S02]  /*87b0*/  ISETP.GT.AND P1, PT, R0, 0x69, PT ;  /* 0x000000690000780c */ /* 0x000fe40003f24270 */
[----:B------:R-:W-:Y:S01]  /*87c0*/  FMNMX.FTZ R4, R216, R4, !PT ;  /* 0x00000004d8047209 */ /* 0x000fe20007810000 */
[----:B------:R-:W1:Y:S01]  /*87d0*/  MUFU.TANH R62, R62 ;  /* 0x0000003e003e7308 */ /* 0x000e620000002400 */
[----:B------:R-:W-:Y:S02]  /*87e0*/  PLOP3.LUT P2, PT, PT, PT, UP1, 0x80, 0x0 ;  /* 0x000000000000781c */ /* 0x000fe40003f4f018 */
[----:B--2---:R-:W-:Y:S02]  /*87f0*/  FSEL R217, R58, -INF , P0 ;  /* 0xff8000003ad97808 */ /* 0x004fe40000000000 */
[C---:B------:R-:W-:Y:S02]  /*8800*/  ISETP.GT.AND P0, PT, R0.reuse, 0x70, PT ;  /* 0x000000700000780c */ /* 0x040fe40003f04270 */
[----:B------:R-:W-:Y:S03]  /*8810*/  FMNMX.FTZ R4, R217, R4, !PT ;  /* 0x00000004d9047209 */ /* 0x000fe60007810000 */
[----:B------:R-:W2:Y:S01]  /*8820*/  MUFU.TANH R63, R63 ;  /* 0x0000003f003f7308 */ /* 0x000ea20000002400 */
[----:B----4-:R-:W-:Y:S02]  /*8830*/  FSEL R245, R59, -INF , P1 ;  /* 0xff8000003bf57808 */ /* 0x010fe40000800000 */
[----:B------:R-:W-:Y:S02]  /*8840*/  ISETP.GT.AND P1, PT, R0, 0x71, PT ;  /* 0x000000710000780c */ /* 0x000fe40003f24270 */
[----:B------:R-:W-:Y:S05]  /*8850*/  FMNMX.FTZ R4, R245, R4, !PT ;  /* 0x00000004f5047209 */ /* 0x000fea0007810000 */
[----:B------:R-:W4:Y:S01]  /*8860*/  MUFU.TANH R5, R66 ;  /* 0x0000004200057308 */ /* 0x000f220000002400 */
[----:B-----5:R-:W-:Y:S02]  /*8870*/  FMNMX.FTZ R69, R2, R69, !PT ;  /* 0x0000004502457209 */ /* 0x020fe40007810000 */
[----:B-1----:R-:W-:Y:S02]  /*8880*/  FSEL R251, R62, -INF , P0 ;  /* 0xff8000003efb7808 */ /* 0x002fe40000000000 */
[C---:B------:R-:W-:Y:S02]  /*8890*/  ISETP.GT.AND P0, PT, R0.reuse, 0x78, PT ;  /* 0x000000780000780c */ /* 0x040fe40003f04270 */
[----:B------:R-:W-:Y:S03]  /*88a0*/  FMNMX.FTZ R4, R251, R4, !PT ;  /* 0x00000004fb047209 */ /* 0x000fe60007810000 */
[----:B------:R-:W1:Y:S01]  /*88b0*/  MUFU.TANH R71, R67 ;  /* 0x0000004300477308 */ /* 0x000e620000002400 */
[----:B--2---:R-:W-:Y:S02]  /*88c0*/  FSEL R207, R63, -INF , P1 ;  /* 0xff8000003fcf7808 */ /* 0x004fe40000800000 */
[----:B------:R-:W-:Y:S02]  /*88d0*/  ISETP.GT.AND P1, PT, R0, 0x79, PT ;  /* 0x000000790000780c */ /* 0x000fe40003f24270 */
[----:B------:R-:W-:Y:S02]  /*88e0*/  FMNMX.FTZ R0, R207, R4, !PT ;  /* 0x00000004cf007209 */ /* 0x000fe40007810000 */
[----:B------:R-:W2:Y:S01]  /*88f0*/  SHFL.BFLY PT, R4, R69, 0x1, 0x1f ;  /* 0x0c201f0045047f89 */ /* 0x000ea200000e0000 */
[----:B----4-:R-:W-:Y:S04]  /*8900*/  FSEL R198, R5, -INF , P0 ;  /* 0xff80000005c67808 */ /* 0x010fe80000000000 */
[----:B------:R-:W-:Y:S02]  /*8910*/  FMNMX.FTZ R0, R198, R0, !PT ;  /* 0x00000000c6007209 */ /* 0x000fe40007810000 */
[----:B-1----:R-:W-:Y:S04]  /*8920*/  FSEL R71, R71, -INF , P1 ;  /* 0xff80000047477808 */ /* 0x002fe80000800000 */
[----:B------:R-:W-:Y:S05]  /*8930*/  FMNMX.FTZ R0, R71, R0, !PT ;  /* 0x0000000047007209 */ /* 0x000fea0007810000 */
[----:B------:R-:W1:Y:S01]  /*8940*/  SHFL.BFLY PT, R2, R0, 0x2, 0x1f ;  /* 0x0c401f0000027f89 */ /* 0x000e6200000e0000 */
[----:B--2---:R-:W-:Y:S04]  /*8950*/  FMNMX.FTZ R69, R69, R4, !PT ;  /* 0x0000000445457209 */ /* 0x004fe80007810000 */
[C---:B------:R-:W-:Y:S01]  /*8960*/  FSETP.NEU.FTZ.AND P1, PT, R69.reuse, -INF , PT ;  /* 0xff8000004500780b */ /* 0x040fe20003f3d000 */
[----:B------:R-:W-:Y:S05]  /*8970*/  FMUL.FTZ R148, R69, c[0x0][0x2d0] ;  /* 0x0000b40045947a20 */ /* 0x000fea0000410000 */
[----:B------:R-:W-:Y:S05]  /*8980*/  FSEL R148, R148, RZ, P1 ;  /* 0x000000ff94947208 */ /* 0x000fea0000800000 */
[--C-:B------:R-:W-:Y:S02]  /*8990*/  FFMA.FTZ R4, R6, c[0x0][0x2d0], -R148.reuse ;  /* 0x0000b40006047a23 */ /* 0x100fe40000010894 */
[--C-:B------:R-:W-:Y:S02]  /*89a0*/  FFMA.FTZ R5, R7, c[0x0][0x2d0], -R148.reuse ;  /* 0x0000b40007057a23 */ /* 0x100fe40000010894 */
[----:B------:R3:W-:Y:S01]  /*89b0*/  MUFU.EX2 R205, R4 ;  /* 0x0000000400cd7308 */ /* 0x0007e20000000800 */
[----:B-1----:R-:W-:Y:S05]  /*89c0*/  FMNMX.FTZ R0, R0, R2, !PT ;  /* 0x0000000200007209 */ /* 0x002fea0007810000 */
[----:B------:R-:W1:Y:S04]  /*89d0*/  SHFL.BFLY PT, R2, R0, 0x1, 0x1f ;  /* 0x0c201f0000027f89 */ /* 0x000e6800000e0000 */
[----:B------:R-:W2:Y:S01]  /*89e0*/  MUFU.EX2 R51, R5 ;  /* 0x0000000500337308 */ /* 0x000ea20000000800 */
[----:B---3--:R-:W-:Y:S04]  /*89f0*/  @P2 IADD3 R4, P6, R20, UR21, RZ ;  /* 0x0000001514042c10 */ /* 0x008fe8000ffde0ff */
[----:B------:R-:W-:Y:S02]  /*8a00*/  @P2 LEA R6, P0, R4, c[0x0][0x1c8], 0x1 ;  /* 0x0000720004062a11 */ /* 0x000fe400078008ff */
[----:B-1----:R-:W-:Y:S01]  /*8a10*/  FMNMX.FTZ R68, R0, R2, !PT ;  /* 0x0000000200447209 */ /* 0x002fe20007810000 */
[----:B------:R-:W-:Y:S01]  /*8a20*/  FFMA.FTZ R2, R8, c[0x0][0x2d0], -R148 ;  /* 0x0000b40008027a23 */ /* 0x000fe20000010894 */
[----:B------:R-:W-:Y:S02]  /*8a30*/  @P2 IADD3.X R0, R137, UR20, RZ, P6, !PT ;  /* 0x0000001489002c10 */ /* 0x000fe4000b7fe4ff */
[----:B--2---:R-:W-:Y:S01]  /*8a40*/  F2FP.PACK_AB R136, R51, R205 ;  /* 0x000000cd3388723e */ /* 0x004fe200000000ff */
[----:B------:R1:W-:Y:S01]  /*8a50*/  MUFU.EX2 R43, R2 ;  /* 0x00000002002b7308 */ /* 0x0003e20000000800 */
[----:B------:R-:W-:Y:S01]  /*8a60*/  FMUL.FTZ R149, R68, c[0x0][0x2d0] ;  /* 0x0000b40044957a20 */ /* 0x000fe20000410000 */
[----:B------:R-:W-:Y:S02]  /*8a70*/  @P2 LEA.HI.X R7, R4, c[0x0][0x1cc], R0, 0x1, P0 ;  /* 0x0000730004072a11 */ /* 0x000fe400000f0c00 */
[----:B------:R-:W-:Y:S02]  /*8a80*/  FSETP.NEU.FTZ.AND P0, PT, R68, -INF , PT ;  /* 0xff8000004400780b */ /* 0x000fe40003f1d000 */
[----:B------:R-:W-:Y:S01]  /*8a90*/  @P2 IADD3 R0, P6, R214, UR21, RZ ;  /* 0x00000015d6002c10 */ /* 0x000fe2000ffde0ff */
[----:B------:R2:W-:Y:S01]  /*8aa0*/  @P2 LDGSTS.E.BYPASS.LTC128B.128 [R243+0x8100], [R6.64], !P5 ;  /* 0x0810000006f32fae */ /* 0x0005e2000e901d52 */
[----:B------:R-:W-:Y:S01]  /*8ab0*/  FSEL R149, R149, RZ, P0 ;  /* 0x000000ff95957208 */ /* 0x000fe20000000000 */
[----:B------:R-:W-:Y:S01]  /*8ac0*/  @UP1 UIADD3 UR21, UP0, UR12, 0x80, URZ ;  /* 0x000000800c151890 */ /* 0x000fe2000ff1e03f */
[----:B------:R-:W-:Y:S02]  /*8ad0*/  @P2 IADD3.X R4, R139, UR20, RZ, P6, !PT ;  /* 0x000000148b042c10 */ /* 0x000fe4000b7fe4ff */
[C---:B------:R-:W-:Y:S01]  /*8ae0*/  @P2 LEA R8, P6, R0.reuse, c[0x0][0x1c8], 0x1 ;  /* 0x0000720000082a11 */ /* 0x040fe200078c08ff */
[----:B------:R-:W-:Y:S02]  /*8af0*/  @UP1 UIADD3.X UR20, URZ, UR9, URZ, UP0, !UPT ;  /* 0x000000093f141290 */ /* 0x000fe400087fe43f */
[----:B------:R-:W-:Y:S03]  /*8b00*/  UISETP.GT.AND UP0, UPT, UR26, UR24, UPT ;  /* 0x000000181a00728c */ /* 0x000fe6000bf04270 */
[----:B------:R-:W-:Y:S01]  /*8b10*/  UMOV UR26, UR25 ;  /* 0x00000019001a7c82 */ /* 0x000fe20008000000 */
[----:B-1----:R-:W-:Y:S01]  /*8b20*/  FFMA.FTZ R2, R9, c[0x0][0x2d0], -R148 ;  /* 0x0000b40009027a23 */ /* 0x002fe20000010894 */
[----:B------:R-:W-:Y:S01]  /*8b30*/  @P2 LEA.HI.X R9, R0, c[0x0][0x1cc], R4, 0x1, P6 ;  /* 0x0000730000092a11 */ /* 0x000fe200030f0c04 */
[--C-:B------:R-:W-:Y:S01]  /*8b40*/  FFMA.FTZ R0, R10, c[0x0][0x2d0], -R149.reuse ;  /* 0x0000b4000a007a23 */ /* 0x100fe20000010895 */
[----:B------:R-:W-:Y:S01]  /*8b50*/  @P2 IADD3 R4, P6, R6, UR22, RZ ;  /* 0x0000001606042c10 */ /* 0x000fe2000ffde0ff */
[----:B------:R1:W3:Y:S02]  /*8b60*/  MUFU.EX2 R59, R2 ;  /* 0x00000002003b7308 */ /* 0x0002e40000000800 */
[----:B------:R4:W-:Y:S01]  /*8b70*/  @P2 LDGSTS.E.BYPASS.LTC128B.128 [R243+0xc100], [R8.64], !P4 ;  /* 0x0c10000008f32fae */ /* 0x0009e2000e101d52 */
[----:B------:R-:W-:Y:S02]  /*8b80*/  @P2 IADD3.X R5, R7, UR23, RZ, P6, !PT ;  /* 0x0000001707052c10 */ /* 0x000fe4000b7fe4ff */
[C---:B--2---:R-:W-:Y:S05]  /*8b90*/  @P2 IADD3 R6, P6, R4.reuse, UR22, RZ ;  /* 0x0000001604062c10 */ /* 0x044fea000ffde0ff */
[----:B------:R2:W-:Y:S01]  /*8ba0*/  MUFU.EX2 R42, R0 ;  /* 0x00000000002a7308 */ /* 0x0005e20000000800 */
[----:B------:R5:W-:Y:S01]  /*8bb0*/  @P2 LDGSTS.E.BYPASS.LTC128B.128 [R243+0x9100], [R4.64], !P5 ;  /* 0x0910000004f32fae */ /* 0x000be2000e901d52 */
[----:B------:R-:W-:Y:S07]  /*8bc0*/  @P2 IADD3.X R7, R5, UR23, RZ, P6, !PT ;  /* 0x0000001705072c10 */ /* 0x000fee000b7fe4ff */
[----:B------:R5:W-:Y:S01]  /*8bd0*/  @P2 LDGSTS.E.BYPASS.LTC128B.128 [R243+0xd100], [R4.64+0x80], !P4 ;  /* 0x0d10008004f32fae */ /* 0x000be2000e101d52 */
[--C-:B-1----:R-:W-:Y:S01]  /*8be0*/  FFMA.FTZ R2, R13, c[0x0][0x2d0], -R149.reuse ;  /* 0x0000b4000d027a23 */ /* 0x102fe20000010895 */
[----:B---3--:R-:W-:Y:S06]  /*8bf0*/  F2FP.PACK_AB R138, R59, R43 ;  /* 0x0000002b3b8a723e */ /* 0x008fec00000000ff */
[----:B------:R1:W-:Y:S01]  /*8c00*/  @P2 LDGSTS.E.BYPASS.LTC128B.128 [R243+0xa100], [R6.64], !P5 ;  /* 0x0a10000006f32fae */ /* 0x0003e2000e901d52 */
[----:B------:R3:W-:Y:S01]  /*8c10*/  MUFU.EX2 R58, R2 ;  /* 0x00000002003a7308 */ /* 0x0007e20000000800 */
[--C-:B--2---:R-:W-:Y:S09]  /*8c20*/  FFMA.FTZ R0, R11, c[0x0][0x2d0], -R149.reuse ;  /* 0x0000b4000b007a23 */ /* 0x104ff20000010895 */
[----:B------:R2:W1:Y:S01]  /*8c30*/  MUFU.EX2 R50, R0 ;  /* 0x0000000000327308 */ /* 0x0004620000000800 */
[----:B-----5:R-:W-:Y:S04]  /*8c40*/  @P2 IADD3 R4, P6, R4, UR21, RZ ;  /* 0x0000001504042c10 */ /* 0x020fe8000ffde0ff */
[----:B------:R-:W-:Y:S02]  /*8c50*/  @P2 IADD3.X R5, R5, UR20, RZ, P6, !PT ;  /* 0x0000001405052c10 */ /* 0x000fe4000b7fe4ff */
[----:B---3--:R-:W-:Y:S02]  /*8c60*/  FSEL R2, R68, RZ, P0 ;  /* 0x000000ff44027208 */ /* 0x008fe40000000000 */
[----:B----4-:R-:W-:Y:S01]  /*8c70*/  @P2 IADD3 R8, P6, R6, UR22, RZ ;  /* 0x0000001606082c10 */ /* 0x010fe2000ffde0ff */
[----:B------:R3:W-:Y:S01]  /*8c80*/  @P2 LDGSTS.E.BYPASS.LTC128B.128 [R243+0xe100], [R4.64], !P4 ;  /* 0x0e10000004f32fae */ /* 0x0007e2000e101d52 */
[----:B------:R-:W-:Y:S02]  /*8c90*/  PLOP3.LUT P0, PT, PT, PT, UP0, 0x80, 0x0 ;  /* 0x000000000000781c */ /* 0x000fe40003f0f008 */
[----:B------:R-:W-:Y:S01]  /*8ca0*/  @P2 IADD3.X R9, R7, UR23, RZ, P6, !PT ;  /* 0x0000001707092c10 */ /* 0x000fe2000b7fe4ff */
[----:B--2---:R-:W-:Y:S04]  /*8cb0*/  FFMA.FTZ R0, R12, c[0x0][0x2d0], -R149 ;  /* 0x0000b4000c007a23 */ /* 0x004fe80000010895 */
[----:B------:R2:W-:Y:S01]  /*8cc0*/  @P2 LDGSTS.E.BYPASS.LTC128B.128 [R243+0xb100], [R8.64], !P5 ;  /* 0x0b10000008f32fae */ /* 0x0005e2000e901d52 */
[----:B-1----:R-:W-:Y:S01]  /*8cd0*/  F2FP.PACK_AB R137, R50, R42 ;  /* 0x0000002a3289723e */ /* 0x002fe200000000ff */
[----:B------:R1:W4:Y:S02]  /*8ce0*/  MUFU.EX2 R14, R0 ;  /* 0x00000000000e7308 */ /* 0x0003240000000800 */
[----:B-1----:R-:W-:Y:S02]  /*8cf0*/  FSEL R0, R69, RZ, P1 ;  /* 0x000000ff45007208 */ /* 0x002fe40000800000 */
[----:B------:R-:W-:Y:S03]  /*8d00*/  @P2 IADD3 R6, P1, R6, UR21, RZ ;  /* 0x0000001506062c10 */ /* 0x000fe6000ff3e0ff */
[----:B------:R-:W-:Y:S01]  /*8d10*/  FADD.FTZ R0, -R0, R3 ;  /* 0x0000000300007221 */ /* 0x000fe20000010100 */
[----:B------:R-:W-:Y:S03]  /*8d20*/  @P2 IADD3.X R7, R7, UR20, RZ, P1, !PT ;  /* 0x0000001407072c10 */ /* 0x000fe60008ffe4ff */
[----:B------:R-:W-:Y:S02]  /*8d30*/  FMUL.FTZ R0, R0, c[0x0][0x2d0] ;  /* 0x0000b40000007a20 */ /* 0x000fe40000410000 */
[----:B------:R1:W-:Y:S02]  /*8d40*/  @P2 LDGSTS.E.BYPASS.LTC128B.128 [R243+0xf100], [R6.64], !P4 ;  /* 0x0f10000006f32fae */ /* 0x0003e4000e101d52 */
[----:B------:R5:W3:Y:S06]  /*8d50*/  MUFU.EX2 R3, R0 ;  /* 0x0000000000037308 */ /* 0x000aec0000000800 */
[----:B------:R-:W-:Y:S08]  /*8d60*/  LDSM.16.MT88.4 R20, [R222+0x100] ;  /* 0x00010000de14783b */ /* 0x000ff00000004200 */
[----:B------:R-:W-:Y:S08]  /*8d70*/  LDSM.16.MT88.4 R28, [R225+0x100] ;  /* 0x00010000e11c783b */ /* 0x000ff00000004200 */
[----:B------:R-:W-:Y:S01]  /*8d80*/  LDSM.16.MT88.4 R36, [R224+0x100] ;  /* 0x00010000e024783b */ /* 0x000fe20000004200 */
[----:B-----5:R-:W-:Y:S02]  /*8d90*/  FADD.FTZ R0, -R2, R70 ;  /* 0x0000004602007221 */ /* 0x020fe40000010100 */
[----:B------:R-:W-:Y:S02]  /*8da0*/  FFMA.FTZ R2, R32, c[0x0][0x2d0], -R148 ;  /* 0x0000b40020027a23 */ /* 0x000fe40000010894 */
[----:B----4-:R-:W-:Y:S02]  /*8db0*/  IMAD.MOV.U32 R70, RZ, RZ, R14 ;  /* 0x000000ffff467224 */ /* 0x010fe400078e000e */
[----:B------:R4:W-:Y:S01]  /*8dc0*/  MUFU.EX2 R60, R2 ;  /* 0x00000002003c7308 */ /* 0x0009e20000000800 */
[----:B------:R-:W5:Y:S01]  /*8dd0*/  LDSM.16.MT88.4 R12, [R221+0x100] ;  /* 0x00010000dd0c783b */ /* 0x000f620000004200 */
[----:B------:R-:W-:Y:S01]  /*8de0*/  FMUL.FTZ R0, R0, c[0x0][0x2d0] ;  /* 0x0000b40000007a20 */ /* 0x000fe20000410000 */
[----:B------:R-:W-:Y:S01]  /*8df0*/  F2FP.PACK_AB R139, R58, R70 ;  /* 0x000000463a8b723e */ /* 0x000fe200000000ff */
[C---:B---3--:R-:W-:Y:S02]  /*8e00*/  FMUL.FTZ R4, R3.reuse, R72 ;  /* 0x0000004803047220 */ /* 0x048fe40000410000 */
[C---:B------:R-:W-:Y:S02]  /*8e10*/  FMUL.FTZ R5, R3.reuse, R73 ;  /* 0x0000004903057220 */ /* 0x040fe40000410000 */
[C---:B--2---:R-:W-:Y:S01]  /*8e20*/  FMUL.FTZ R8, R3.reuse, R76 ;  /* 0x0000004c03087220 */ /* 0x044fe20000410000 */
[----:B------:R-:W2:Y:S01]  /*8e30*/  LDSM.16.MT88.4 R44, [R221+0x4100] ;  /* 0x00410000dd2c783b */ /* 0x000ea20000004200 */
[----:B------:R-:W1:Y:S01]  /*8e40*/  MUFU.EX2 R0, R0 ;  /* 0x0000000000007308 */ /* 0x000e620000000800 */
[C---:B------:R-:W-:Y:S02]  /*8e50*/  FMUL.FTZ R9, R3.reuse, R77 ;  /* 0x0000004d03097220 */ /* 0x040fe40000410000 */
[C---:B------:R-:W-:Y:S02]  /*8e60*/  FMUL.FTZ R16, R3.reuse, R84 ;  /* 0x0000005403107220 */ /* 0x040fe40000410000 */
[C---:B------:R-:W-:Y:S02]  /*8e70*/  FMUL.FTZ R17, R3.reuse, R85 ;  /* 0x0000005503117220 */ /* 0x040fe40000410000 */
[C---:B------:R-:W-:Y:S01]  /*8e80*/  FMUL.FTZ R24, R3.reuse, R92 ;  /* 0x0000005c03187220 */ /* 0x040fe20000410000 */
[----:B------:R-:W3:Y:S01]  /*8e90*/  LDSM.16.MT88.4 R52, [R222+0x4100] ;  /* 0x00410000de34783b */ /* 0x000ee20000004200 */
[C---:B------:R-:W-:Y:S02]  /*8ea0*/  FMUL.FTZ R25, R3.reuse, R93 ;  /* 0x0000005d03197220 */ /* 0x040fe40000410000 */
[C---:B------:R-:W-:Y:S02]  /*8eb0*/  FMUL.FTZ R32, R3.reuse, R100 ;  /* 0x0000006403207220 */ /* 0x040fe40000410000 */
[C---:B------:R-:W-:Y:S02]  /*8ec0*/  FMUL.FTZ R33, R3.reuse, R101 ;  /* 0x0000006503217220 */ /* 0x040fe40000410000 */
[----:B----4-:R-:W-:Y:S01]  /*8ed0*/  FFMA.FTZ R2, R40, c[0x0][0x2d0], -R148 ;  /* 0x0000b40028027a23 */ /* 0x010fe20000010894 */
[----:B------:R-:W0:Y:S01]  /*8ee0*/  LDGDEPBAR ;  /* 0x00000000000079af */ /* 0x000e220000000000 */
[----:B------:R-:W-:Y:S02]  /*8ef0*/  IMAD.MOV.U32 R100, RZ, RZ, R213 ;  /* 0x000000ffff647224 */ /* 0x000fe400078e00d5 */
[----:B------:R4:W2:Y:S01]  /*8f00*/  MUFU.EX2 R252, R2 ;  /* 0x0000000200fc7308 */ /* 0x0008a20000000800 */
[----:B------:R-:W-:Y:S02]  /*8f10*/  IMAD.MOV.U32 R101, RZ, RZ, R207 ;  /* 0x000000ffff657224 */ /* 0x000fe400078e00cf */
[C---:B------:R-:W-:Y:S02]  /*8f20*/  FMUL.FTZ R64, R3.reuse, R132 ;  /* 0x0000008403407220 */ /* 0x040fe40000410000 */
[C---:B-1----:R-:W-:Y:S02]  /*8f30*/  FMUL.FTZ R6, R0.reuse, R74 ;  /* 0x0000004a00067220 */ /* 0x042fe40000410000 */
[C---:B------:R-:W-:Y:S02]  /*8f40*/  FMUL.FTZ R7, R0.reuse, R75 ;  /* 0x0000004b00077220 */ /* 0x040fe40000410000 */
[----:B------:R-:W-:Y:S01]  /*8f50*/  LDSM.16.MT88.4 R72, [R224+0x4100] ;  /* 0x00410000e048783b */ /* 0x000fe20000004200 */
[C---:B------:R-:W-:Y:S02]  /*8f60*/  FMUL.FTZ R10, R0.reuse, R78 ;  /* 0x0000004e000a7220 */ /* 0x040fe40000410000 */
[C---:B------:R-:W-:Y:S02]  /*8f70*/  FMUL.FTZ R11, R0.reuse, R79 ;  /* 0x0000004f000b7220 */ /* 0x040fe40000410000 */
[C---:B-----5:R-:W-:Y:S03]  /*8f80*/  HMMA.16816.F32 R4, R136.reuse, R12, R4 ;  /* 0x0000000c8804723c */ /* 0x060fe60000001804 */
[----:B------:R-:W-:Y:S02]  /*8f90*/  LDSM.16.MT88.4 R76, [R221+0x900] ;  /* 0x00090000dd4c783b */ /* 0x000fe40000004200 */
[C---:B------:R-:W-:Y:S02]  /*8fa0*/  FMUL.FTZ R18, R0.reuse, R86 ;  /* 0x0000005600127220 */ /* 0x040fe40000410000 */
[----:B------:R-:W-:Y:S01]  /*8fb0*/  FMUL.FTZ R12, R3, R80 ;  /* 0x00000050030c7220 */ /* 0x000fe20000410000 */
[C---:B------:R-:W-:Y:S04]  /*8fc0*/  HMMA.16816.F32 R8, R136.reuse, R14, R8 ;  /* 0x0000000e8808723c */ /* 0x040fe80000001808 */
[--C-:B----4-:R-:W-:Y:S02]  /*8fd0*/  FFMA.FTZ R2, R41, c[0x0][0x2d0], -R149.reuse ;  /* 0x0000b40029027a23 */ /* 0x110fe40000010895 */
[C---:B------:R-:W-:Y:S02]  /*8fe0*/  FMUL.FTZ R13, R3.reuse, R81 ;  /* 0x00000051030d7220 */ /* 0x040fe40000410000 */
[----:B------:R1:W-:Y:S01]  /*8ff0*/  MUFU.EX2 R248, R2 ;  /* 0x0000000200f87308 */ /* 0x0003e20000000800 */
[C---:B------:R-:W-:Y:S03]  /*9000*/  FMUL.FTZ R14, R0.reuse, R82 ;  /* 0x00000052000e7220 */ /* 0x040fe60000410000 */
[C---:B------:R-:W-:Y:S02]  /*9010*/  FMUL.FTZ R15, R0.reuse, R83 ;  /* 0x00000053000f7220 */ /* 0x040fe40000410000 */
[----:B------:R-:W-:Y:S01]  /*9020*/  LDSM.16.MT88.4 R80, [R222+0x900] ;  /* 0x00090000de50783b */ /* 0x000fe20000004200 */
[C---:B------:R-:W-:Y:S02]  /*9030*/  FMUL.FTZ R19, R0.reuse, R87 ;  /* 0x0000005700137220 */ /* 0x040fe40000410000 */
[C---:B------:R-:W-:Y:S02]  /*9040*/  FMUL.FTZ R26, R0.reuse, R94 ;  /* 0x0000005e001a7220 */ /* 0x040fe40000410000 */
[C---:B------:R-:W-:Y:S03]  /*9050*/  HMMA.16816.F32 R12, R136.reuse, R20, R12 ;  /* 0x00000014880c723c */ /* 0x040fe6000000180c */
[----:B------:R-:W-:Y:S01]  /*9060*/  LDSM.16.MT88.4 R84, [R225+0x900] ;  /* 0x00090000e154783b */ /* 0x000fe20000004200 */
[C---:B------:R-:W-:Y:S02]  /*9070*/  FMUL.FTZ R27, R0.reuse, R95 ;  /* 0x0000005f001b7220 */ /* 0x040fe40000410000 */
[----:B------:R-:W-:Y:S01]  /*9080*/  FMUL.FTZ R34, R0, R102 ;  /* 0x0000006600227220 */ /* 0x000fe20000410000 */
[----:B------:R-:W-:Y:S01]  /*9090*/  MOV R102, R59 ;  /* 0x0000003b00667202 */ /* 0x000fe20000000f00 */
[C---:B------:R-:W-:Y:S03]  /*90a0*/  HMMA.16816.F32 R16, R136.reuse, R22, R16 ;  /* 0x000000168810723c */ /* 0x040fe60000001810 */
[----:B------:R-:W-:Y:S01]  /*90b0*/  LDSM.16.MT88.4 R92, [R224+0x4900] ;  /* 0x00490000e05c783b */ /* 0x000fe20000004200 */
[C---:B------:R-:W-:Y:S02]  /*90c0*/  FMUL.FTZ R20, R3.reuse, R88 ;  /* 0x0000005803147220 */ /* 0x040fe40000410000 */
[----:B-1----:R-:W-:Y:S02]  /*90d0*/  FFMA.FTZ R2, R48, c[0x0][0x2d0], -R149 ;  /* 0x0000b40030027a23 */ /* 0x002fe40000010895 */
[C---:B------:R-:W-:Y:S02]  /*90e0*/  FMUL.FTZ R21, R3.reuse, R89 ;  /* 0x0000005903157220 */ /* 0x040fe40000410000 */
[----:B------:R1:W4:Y:S02]  /*90f0*/  MUFU.EX2 R247, R2 ;  /* 0x0000000200f77308 */ /* 0x0003240000000800 */
[C---:B------:R-:W-:Y:S02]  /*9100*/  FMUL.FTZ R22, R0.reuse, R90 ;  /* 0x0000005a00167220 */ /* 0x040fe40000410000 */
[C---:B------:R-:W-:Y:S02]  /*9110*/  FMUL.FTZ R23, R0.reuse, R91 ;  /* 0x0000005b00177220 */ /* 0x040fe40000410000 */
[----:B------:R-:W-:Y:S01]  /*9120*/  LDSM.16.MT88.4 R88, [R224+0x900] ;  /* 0x00090000e058783b */ /* 0x000fe20000004200 */
[C---:B------:R-:W-:Y:S02]  /*9130*/  FMUL.FTZ R35, R0.reuse, R103 ;  /* 0x0000006700237220 */ /* 0x040fe40000410000 */
[----:B------:R-:W-:Y:S02]  /*9140*/  IMAD.MOV.U32 R103, RZ, RZ, R58 ;  /* 0x000000ffff677224 */ /* 0x000fe400078e003a */
[C---:B------:R-:W-:Y:S03]  /*9150*/  HMMA.16816.F32 R20, R136.reuse, R28, R20 ;  /* 0x0000001c8814723c */ /* 0x040fe60000001814 */
[C---:B------:R-:W-:Y:S02]  /*9160*/  FMUL.FTZ R48, R3.reuse, R116 ;  /* 0x0000007403307220 */ /* 0x040fe40000410000 */
[C---:B------:R-:W-:Y:S02]  /*9170*/  FMUL.FTZ R59, R0.reuse, R127 ;  /* 0x0000007f003b7220 */ /* 0x040fe40000410000 */
[C---:B------:R-:W-:Y:S01]  /*9180*/  FMUL.FTZ R28, R3.reuse, R96 ;  /* 0x00000060031c7220 */ /* 0x040fe20000410000 */
[C---:B------:R-:W-:Y:S04]  /*9190*/  HMMA.16816.F32 R24, R136.reuse, R30, R24 ;  /* 0x0000001e8818723c */ /* 0x040fe80000001818 */
[----:B------:R-:W-:Y:S02]  /*91a0*/  FMUL.FTZ R29, R3, R97 ;  /* 0x00000061031d7220 */ /* 0x000fe40000410000 */
[--C-:B-1----:R-:W-:Y:S02]  /*91b0*/  FFMA.FTZ R2, R49, c[0x0][0x2d0], -R148.reuse ;  /* 0x0000b40031027a23 */ /* 0x102fe40000010894 */
[C---:B------:R-:W-:Y:S02]  /*91c0*/  FMUL.FTZ R30, R0.reuse, R98 ;  /* 0x00000062001e7220 */ /* 0x040fe40000410000 */
[----:B------:R1:W-:Y:S02]  /*91d0*/  MUFU.EX2 R244, R2 ;  /* 0x0000000200f47308 */ /* 0x0003e40000000800 */
[C---:B------:R-:W-:Y:S02]  /*91e0*/  FMUL.FTZ R31, R0.reuse, R99 ;  /* 0x00000063001f7220 */ /* 0x040fe40000410000 */
[----:B------:R-:W-:Y:S01]  /*91f0*/  LDSM.16.MT88.4 R96, [R224+0x5100] ;  /* 0x00510000e060783b */ /* 0x000fe20000004200 */
[C---:B------:R-:W-:Y:S02]  /*9200*/  FMUL.FTZ R49, R3.reuse, R117 ;  /* 0x0000007503317220 */ /* 0x040fe40000410000 */
[C---:B------:R-:W-:Y:S02]  /*9210*/  FMUL.FTZ R58, R0.reuse, R126 ;  /* 0x0000007e003a7220 */ /* 0x040fe40000410000 */
[C---:B------:R-:W-:Y:S03]  /*9220*/  HMMA.16816.F32 R28, R136.reuse, R36, R28 ;  /* 0x00000024881c723c */ /* 0x040fe6000000181c */
[C---:B------:R-:W-:Y:S01]  /*9230*/  FMUL.FTZ R40, R3.reuse, R108 ;  /* 0x0000006c03287220 */ /* 0x040fe20000410000 */
[----:B------:R-:W-:Y:S01]  /*9240*/  MOV R108, R60 ;  /* 0x0000003c006c7202 */ /* 0x000fe20000000f00 */
[C---:B------:R-:W-:Y:S01]  /*9250*/  FMUL.FTZ R41, R3.reuse, R109 ;  /* 0x0000006d03297220 */ /* 0x040fe20000410000 */
[----:B------:R-:W5:Y:S01]  /*9260*/  LDSM.16.MT88.4 R60, [R225+0x4100] ;  /* 0x00410000e13c783b */ /* 0x000f620000004200 */
[C---:B------:R-:W-:Y:S01]  /*9270*/  FMUL.FTZ R37, R3.reuse, R105 ;  /* 0x0000006903257220 */ /* 0x040fe20000410000 */
[C---:B------:R-:W-:Y:S04]  /*9280*/  HMMA.16816.F32 R32, R136.reuse, R38, R32 ;  /* 0x000000268820723c */ /* 0x040fe80000001820 */
[----:B------:R-:W-:Y:S01]  /*9290*/  MOV R105, R50 ;  /* 0x0000003200697202 */ /* 0x000fe20000000f00 */
[----:B------:R-:W-:Y:S02]  /*92a0*/  FMUL.FTZ R50, R0, R118 ;  /* 0x0000007600327220 */ /* 0x000fe40000410000 */
[----:B-1----:R-:W-:Y:S02]  /*92b0*/  FFMA.FTZ R2, R56, c[0x0][0x2d0], -R148 ;  /* 0x0000b40038027a23 */ /* 0x002fe40000010894 */
[C---:B------:R-:W-:Y:S02]  /*92c0*/  FMUL.FTZ R38, R0.reuse, R106 ;  /* 0x0000006a00267220 */ /* 0x040fe40000410000 */
[----:B------:R1:W-:Y:S01]  /*92d0*/  MUFU.EX2 R218, R2 ;  /* 0x0000000200da7308 */ /* 0x0003e20000000800 */
[----:B------:R-:W-:Y:S02]  /*92e0*/  IMAD.MOV.U32 R106, RZ, RZ, R51 ;  /* 0x000000ffff6a7224 */ /* 0x000fe400078e0033 */
[C---:B------:R-:W-:Y:S02]  /*92f0*/  FMUL.FTZ R51, R0.reuse, R119 ;  /* 0x0000007700337220 */ /* 0x040fe40000410000 */
[C---:B------:R-:W-:Y:S02]  /*9300*/  FMUL.FTZ R39, R0.reuse, R107 ;  /* 0x0000006b00277220 */ /* 0x040fe40000410000 */
[----:B------:R-:W-:Y:S02]  /*9310*/  IMAD.MOV.U32 R107, RZ, RZ, R205 ;  /* 0x000000ffff6b7224 */ /* 0x000fe400078e00cd */
[----:B------:R-:W-:Y:S02]  /*9320*/  IMAD.MOV.U32 R109, RZ, RZ, R42 ;  /* 0x000000ffff6d7224 */ /* 0x000fe400078e002a */
[C---:B------:R-:W-:Y:S01]  /*9330*/  FMUL.FTZ R42, R0.reuse, R110 ;  /* 0x0000006e002a7220 */ /* 0x040fe20000410000 */
[----:B------:R-:W-:Y:S01]  /*9340*/  MOV R110, R198 ;  /* 0x000000c6006e7202 */ /* 0x000fe20000000f00 */
[C---:B------:R-:W-:Y:S02]  /*9350*/  FMUL.FTZ R56, R3.reuse, R124 ;  /* 0x0000007c03387220 */ /* 0x040fe40000410000 */
[----:B------:R-:W-:Y:S02]  /*9360*/  FMUL.FTZ R36, R3, R104 ;  /* 0x0000006803247220 */ /* 0x000fe40000410000 */
[----:B------:R-:W-:Y:S02]  /*9370*/  IMAD.MOV.U32 R104, RZ, RZ, R43 ;  /* 0x000000ffff687224 */ /* 0x000fe400078e002b */
[C---:B------:R-:W-:Y:S02]  /*9380*/  FMUL.FTZ R43, R0.reuse, R111 ;  /* 0x0000006f002b7220 */ /* 0x040fe40000410000 */
[----:B------:R-:W-:Y:S01]  /*9390*/  IMAD.MOV.U32 R111, RZ, RZ, R196 ;  /* 0x000000ffff6f7224 */ /* 0x000fe200078e00c4 */
[C---:B--2---:R-:W-:Y:S03]  /*93a0*/  HMMA.16816.F32 R36, R136.reuse, R44, R36 ;  /* 0x0000002c8824723c */ /* 0x044fe60000001824 */
[--C-:B-1----:R-:W-:Y:S02]  /*93b0*/  FFMA.FTZ R2, R57, c[0x0][0x2d0], -R149.reuse ;  /* 0x0000b40039027a23 */ /* 0x102fe40000010895 */
[C---:B------:R-:W-:Y:S02]  /*93c0*/  FMUL.FTZ R57, R3.reuse, R125 ;  /* 0x0000007d03397220 */ /* 0x040fe40000410000 */
[----:B------:R1:W-:Y:S01]  /*93d0*/  MUFU.EX2 R119, R2 ;  /* 0x0000000200777308 */ /* 0x0003e20000000800 */
[C---:B------:R-:W-:Y:S04]  /*93e0*/  HMMA.16816.F32 R40, R136.reuse, R46, R40 ;  /* 0x0000002e8828723c */ /* 0x040fe80000001828 */
[----:B------:R-:W-:Y:S02]  /*93f0*/  IMAD.MOV.U32 R132, RZ, RZ, R188 ;  /* 0x000000ffff847224 */ /* 0x000fe400078e00bc */
[C---:B------:R-:W-:Y:S02]  /*9400*/  FMUL.FTZ R44, R3.reuse, R112 ;  /* 0x00000070032c7220 */ /* 0x040fe40000410000 */
[C---:B------:R-:W-:Y:S04]  /*9410*/  FMUL.FTZ R45, R3.reuse, R113 ;  /* 0x00000071032d7220 */ /* 0x040fe80000410000 */
[C---:B------:R-:W-:Y:S02]  /*9420*/  FMUL.FTZ R46, R0.reuse, R114 ;  /* 0x00000072002e7220 */ /* 0x040fe40000410000 */
[C---:B------:R-:W-:Y:S02]  /*9430*/  FMUL.FTZ R47, R0.reuse, R115 ;  /* 0x00000073002f7220 */ /* 0x040fe40000410000 */
[C---:B------:R-:W-:Y:S02]  /*9440*/  FMUL.FTZ R65, R3.reuse, R133 ;  /* 0x0000008503417220 */ /* 0x040fe40000410000 */
[C---:B------:R-:W-:Y:S02]  /*9450*/  FMUL.FTZ R66, R0.reuse, R134 ;  /* 0x0000008600427220 */ /* 0x040fe40000410000 */
[----:B------:R-:W-:Y:S01]  /*9460*/  FMUL.FTZ R67, R0, R135 ;  /* 0x0000008700437220 */ /* 0x000fe20000410000 */
[C---:B---3--:R-:W-:Y:S03]  /*9470*/  HMMA.16816.F32 R44, R136.reuse, R52, R44 ;  /* 0x00000034882c723c */ /* 0x048fe6000000182c */
[--C-:B-1----:R-:W-:Y:S01]  /*9480*/  FFMA.FTZ R2, R150, c[0x0][0x2d0], -R149.reuse ;  /* 0x0000b40096027a23 */ /* 0x102fe20000010895 */
[----:B------:R-:W-:Y:S03]  /*9490*/  MOV R150, R189 ;  /* 0x000000bd00967202 */ /* 0x000fe60000000f00 */
[----:B------:R1:W2:Y:S01]  /*94a0*/  MUFU.EX2 R118, R2 ;  /* 0x0000000200767308 */ /* 0x0002a20000000800 */
[C---:B------:R-:W-:Y:S04]  /*94b0*/  HMMA.16816.F32 R48, R136.reuse, R54, R48 ;  /* 0x000000368830723c */ /* 0x040fe80000001830 */
[C---:B------:R-:W-:Y:S02]  /*94c0*/  FMUL.FTZ R52, R3.reuse, R120 ;  /* 0x0000007803347220 */ /* 0x040fe40000410000 */
[----:B------:R-:W-:Y:S02]  /*94d0*/  FMUL.FTZ R53, R3, R121 ;  /* 0x0000007903357220 */ /* 0x000fe40000410000 */
[C---:B------:R-:W-:Y:S04]  /*94e0*/  FMUL.FTZ R54, R0.reuse, R122 ;  /* 0x0000007a00367220 */ /* 0x040fe80000410000 */
[C---:B------:R-:W-:Y:S02]  /*94f0*/  FMUL.FTZ R55, R0.reuse, R123 ;  /* 0x0000007b00377220 */ /* 0x040fe40000410000 */
[----:B------:R-:W-:Y:S05]  /*9500*/  IMAD.MOV.U32 R133, RZ, RZ, R150 ;  /* 0x000000ffff857224 */ /* 0x000fea00078e0096 */
[C---:B-----5:R-:W-:Y:S03]  /*9510*/  HMMA.16816.F32 R52, R136.reuse, R60, R52 ;  /* 0x0000003c8834723c */ /* 0x060fe60000001834 */
[--C-:B-1----:R-:W-:Y:S04]  /*9520*/  FFMA.FTZ R2, R151, c[0x0][0x2d0], -R148.reuse ;  /* 0x0000b40097027a23 */ /* 0x102fe80000010894 */
[C---:B------:R-:W-:Y:S01]  /*9530*/  FMUL.FTZ R60, R3.reuse, R128 ;  /* 0x00000080033c7220 */ /* 0x040fe20000410000 */
[C---:B------:R-:W-:Y:S01]  /*9540*/  HMMA.16816.F32 R56, R136.reuse, R62, R56 ;  /* 0x0000003e8838723c */ /* 0x040fe20000001838 */
[----:B------:R1:W-:Y:S03]  /*9550*/  MUFU.EX2 R117, R2 ;  /* 0x0000000200757308 */ /* 0x0003e60000000800 */
[----:B------:R-:W-:Y:S03]  /*9560*/  FMUL.FTZ R61, R3, R129 ;  /* 0x00000081033d7220 */ /* 0x000fe60000410000 */
[C---:B------:R-:W-:Y:S02]  /*9570*/  FMUL.FTZ R62, R0.reuse, R130 ;  /* 0x00000082003e7220 */ /* 0x040fe40000410000 */
[----:B------:R-:W-:Y:S07]  /*9580*/  FMUL.FTZ R63, R0, R131 ;  /* 0x00000083003f7220 */ /* 0x000fee0000410000 */
[C---:B------:R-:W-:Y:S07]  /*9590*/  HMMA.16816.F32 R60, R136.reuse, R72, R60 ;  /* 0x00000048883c723c */ /* 0x040fee000000183c */
[----:B------:R-:W-:Y:S01]  /*95a0*/  F2FP.PACK_AB R72, R252, R108 ;  /* 0x0000006cfc48723e */ /* 0x000fe200000000ff */
[----:B------:R-:W-:Y:S04]  /*95b0*/  HMMA.16816.F32 R64, R136, R74, R64 ;  /* 0x0000004a8840723c */ /* 0x000fe80000001840 */
[--C-:B-1----:R-:W-:Y:S01]  /*95c0*/  FFMA.FTZ R2, R152, c[0x0][0x2d0], -R148.reuse ;  /* 0x0000b40098027a23 */ /* 0x102fe20000010894 */
[----:B----4-:R-:W-:Y:S02]  /*95d0*/  F2FP.PACK_AB R73, R247, R248 ;  /* 0x000000f8f749723e */ /* 0x010fe400000000ff */
[----:B--2---:R-:W-:Y:S01]  /*95e0*/  F2FP.PACK_AB R75, R118, R119 ;  /* 0x00000077764b723e */ /* 0x004fe200000000ff */
[----:B------:R1:W2:Y:S01]  /*95f0*/  MUFU.EX2 R214, R2 ;  /* 0x0000000200d67308 */ /* 0x0002a20000000800 */
[----:B------:R-:W-:Y:S07]  /*9600*/  F2FP.PACK_AB R74, R218, R244 ;  /* 0x000000f4da4a723e */ /* 0x000fee00000000ff */
[C---:B------:R-:W-:Y:S08]  /*9610*/  HMMA.16816.F32 R4, R72.reuse, R76, R4 ;  /* 0x0000004c4804723c */ /* 0x040ff00000001804 */
[C---:B------:R-:W-:Y:S01]  /*9620*/  HMMA.16816.F32 R8, R72.reuse, R78, R8 ;  /* 0x0000004e4808723c */ /* 0x040fe20000001808 */
[----:B------:R-:W3:Y:S07]  /*9630*/  LDSM.16.MT88.4 R76, [R221+0x4900] ;  /* 0x00490000dd4c783b */ /* 0x000eee0000004200 */
[C---:B------:R-:W-:Y:S04]  /*9640*/  HMMA.16816.F32 R12, R72.reuse, R80, R12 ;  /* 0x00000050480c723c */ /* 0x040fe8000000180c */
[--C-:B-1----:R-:W-:Y:S04]  /*9650*/  FFMA.FTZ R2, R153, c[0x0][0x2d0], -R149.reuse ;  /* 0x0000b40099027a23 */ /* 0x102fe80000010895 */
[C---:B------:R-:W-:Y:S01]  /*9660*/  HMMA.16816.F32 R16, R72.reuse, R82, R16 ;  /* 0x000000524810723c */ /* 0x040fe20000001810 */
[----:B------:R1:W-:Y:S01]  /*9670*/  MUFU.EX2 R116, R2 ;  /* 0x0000000200747308 */ /* 0x0003e20000000800 */
[----:B------:R-:W4:Y:S06]  /*9680*/  LDSM.16.MT88.4 R80, [R222+0x4900] ;  /* 0x00490000de50783b */ /* 0x000f2c0000004200 */
[C---:B------:R-:W-:Y:S08]  /*9690*/  HMMA.16816.F32 R20, R72.reuse, R84, R20 ;  /* 0x000000544814723c */ /* 0x040ff00000001814 */
[C---:B------:R-:W-:Y:S01]  /*96a0*/  HMMA.16816.F32 R24, R72.reuse, R86, R24 ;  /* 0x000000564818723c */ /* 0x040fe20000001818 */
[----:B------:R-:W5:Y:S07]  /*96b0*/  LDSM.16.MT88.4 R84, [R225+0x4900] ;  /* 0x00490000e154783b */ /* 0x000f6e0000004200 */
[C---:B------:R-:W-:Y:S04]  /*96c0*/  HMMA.16816.F32 R28, R72.reuse, R88, R28 ;  /* 0x00000058481c723c */ /* 0x040fe8000000181c */
[--C-:B-1----:R-:W-:Y:S04]  /*96d0*/  FFMA.FTZ R2, R154, c[0x0][0x2d0], -R149.reuse ;  /* 0x0000b4009a027a23 */ /* 0x102fe80000010895 */
[C---:B------:R-:W-:Y:S01]  /*96e0*/  HMMA.16816.F32 R32, R72.reuse, R90, R32 ;  /* 0x0000005a4820723c */ /* 0x040fe20000001820 */
[----:B------:R1:W1:Y:S01]  /*96f0*/  MUFU.EX2 R213, R2 ;  /* 0x0000000200d57308 */ /* 0x0002620000000800 */
[----:B------:R-:W2:Y:S06]  /*9700*/  LDSM.16.MT88.4 R88, [R221+0x1100] ;  /* 0x00110000dd58783b */ /* 0x000eac0000004200 */
[C---:B---3--:R-:W-:Y:S08]  /*9710*/  HMMA.16816.F32 R36, R72.reuse, R76, R36 ;  /* 0x0000004c4824723c */ /* 0x048ff00000001824 */
[C---:B------:R-:W-:Y:S01]  /*9720*/  HMMA.16816.F32 R40, R72.reuse, R78, R40 ;  /* 0x0000004e4828723c */ /* 0x040fe20000001828 */
[----:B------:R-:W3:Y:S07]  /*9730*/  LDSM.16.MT88.4 R76, [R222+0x1100] ;  /* 0x00110000de4c783b */ /* 0x000eee0000004200 */
[C---:B----4-:R-:W-:Y:S04]  /*9740*/  HMMA.16816.F32 R44, R72.reuse, R80, R44 ;  /* 0x00000050482c723c */ /* 0x050fe8000000182c */
[--C-:B-1----:R-:W-:Y:S04]  /*9750*/  FFMA.FTZ R2, R155, c[0x0][0x2d0], -R148.reuse ;  /* 0x0000b4009b027a23 */ /* 0x102fe80000010894 */
[C---:B------:R-:W-:Y:S01]  /*9760*/  HMMA.16816.F32 R48, R72.reuse, R82, R48 ;  /* 0x000000524830723c */ /* 0x040fe20000001830 */
[----:B------:R1:W-:Y:S01]  /*9770*/  MUFU.EX2 R207, R2 ;  /* 0x0000000200cf7308 */ /* 0x0003e20000000800 */
[----:B------:R-:W4:Y:S06]  /*9780*/  LDSM.16.MT88.4 R80, [R225+0x1100] ;  /* 0x00110000e150783b */ /* 0x000f2c0000004200 */
[C---:B-----5:R-:W-:Y:S08]  /*9790*/  HMMA.16816.F32 R52, R72.reuse, R84, R52 ;  /* 0x000000544834723c */ /* 0x060ff00000001834 */
[C---:B------:R-:W-:Y:S01]  /*97a0*/  HMMA.16816.F32 R56, R72.reuse, R86, R56 ;  /* 0x000000564838723c */ /* 0x040fe20000001838 */
[----:B------:R-:W5:Y:S07]  /*97b0*/  LDSM.16.MT88.4 R84, [R224+0x1100] ;  /* 0x00110000e054783b */ /* 0x000f6e0000004200 */
[C---:B------:R-:W-:Y:S04]  /*97c0*/  HMMA.16816.F32 R60, R72.reuse, R92, R60 ;  /* 0x0000005c483c723c */ /* 0x040fe8000000183c */
[--C-:B-1----:R-:W-:Y:S04]  /*97d0*/  FFMA.FTZ R2, R156, c[0x0][0x2d0], -R148.reuse ;  /* 0x0000b4009c027a23 */ /* 0x102fe80000010894 */
[----:B------:R-:W-:Y:S01]  /*97e0*/  HMMA.16816.F32 R64, R72, R94, R64 ;  /* 0x0000005e4840723c */ /* 0x000fe20000001840 */
[----:B------:R1:W1:Y:S01]  /*97f0*/  MUFU.EX2 R205, R2 ;  /* 0x0000000200cd7308 */ /* 0x0002620000000800 */
[----:B------:R-:W-:Y:S05]  /*9800*/  LDSM.16.MT88.4 R92, [R225+0x5100] ;  /* 0x00510000e15c783b */ /* 0x000fea0000004200 */
[----:B--2---:R-:W-:Y:S02]  /*9810*/  F2FP.PACK_AB R72, R214, R117 ;  /* 0x00000075d648723e */ /* 0x004fe400000000ff */
[----:B------:R-:W-:Y:S03]  /*9820*/  F2FP.PACK_AB R73, R213, R116 ;  /* 0x00000074d549723e */ /* 0x000fe600000000ff */
[--C-:B-1----:R-:W-:Y:S01]  /*9830*/  FFMA.FTZ R2, R157, c[0x0][0x2d0], -R149.reuse ;  /* 0x0000b4009d027a23 */ /* 0x102fe20000010895 */
[----:B------:R-:W-:Y:S03]  /*9840*/  F2FP.PACK_AB R74, R205, R207 ;  /* 0x000000cfcd4a723e */ /* 0x000fe600000000ff */
[----:B------:R1:W-:Y:S02]  /*9850*/  MUFU.EX2 R127, R2 ;  /* 0x00000002007f7308 */ /* 0x0003e40000000800 */
        /* <DEDUP_REMOVED lines=8> */
[C---:B---3--:R-:W-:Y:S04]  /*98e0*/  HMMA.16816.F32 R12, R72.reuse, R76, R12 ;  /* 0x0000004c480c723c */ /* 0x048fe8000000180c */
        /* <DEDUP_REMOVED lines=11> */
[----:B------:R-:W5:Y:S06]  /*99a0*/  LDSM.16.MT88.4 R84, [R222+0x1900] ;  /* 0x00190000de54783b */ /* 0x000f6c0000004200 */
[C---:B--2---:R-:W-:Y:S08]  /*99b0*/  HMMA.16816.F32 R36, R72.reuse, R88, R36 ;  /* 0x000000584824723c */ /* 0x044ff00000001824 */
[C---:B------:R-:W-:Y:S01]  /*99c0*/  HMMA.16816.F32 R40, R72.reuse, R90, R40 ;  /* 0x0000005a4828723c */ /* 0x040fe20000001828 */
[----:B------:R-:W-:Y:S07]  /*99d0*/  LDSM.16.MT88.4 R88, [R224+0x1900] ;  /* 0x00190000e058783b */ /* 0x000fee0000004200 */
[C---:B---3--:R-:W-:Y:S04]  /*99e0*/  HMMA.16816.F32 R44, R72.reuse, R76, R44 ;  /* 0x0000004c482c723c */ /* 0x048fe8000000182c */
[--C-:B-1----:R-:W-:Y:S04]  /*99f0*/  FFMA.FTZ R2, R162, c[0x0][0x2d0], -R149.reuse ;  /* 0x0000b400a2027a23 */ /* 0x102fe80000010895 */
[C---:B------:R-:W-:Y:S01]  /*9a00*/  HMMA.16816.F32 R48, R72.reuse, R78, R48 ;  /* 0x0000004e4830723c */ /* 0x040fe20000001830 */
[----:B------:R1:W2:Y:S01]  /*9a10*/  MUFU.EX2 R196, R2 ;  /* 0x0000000200c47308 */ /* 0x0002a20000000800 */
[----:B------:R-:W3:Y:S06]  /*9a20*/  LDSM.16.MT88.4 R76, [R225+0x1900] ;  /* 0x00190000e14c783b */ /* 0x000eec0000004200 */
        /* <DEDUP_REMOVED lines=8> */
[----:B------:R-:W-:Y:S02]  /*9ab0*/  F2FP.PACK_AB R72, R198, R125 ;  /* 0x0000007dc648723e */ /* 0x000fe400000000ff */
[----:B--2---:R-:W-:Y:S03]  /*9ac0*/  F2FP.PACK_AB R73, R196, R124 ;  /* 0x0000007cc449723e */ /* 0x004fe600000000ff */
[----:B-1----:R-:W-:Y:S04]  /*9ad0*/  FFMA.FTZ R2, R164, c[0x0][0x2d0], -R148 ;  /* 0x0000b400a4027a23 */ /* 0x002fe80000010894 */
[----:B------:R1:W2:Y:S02]  /*9ae0*/  MUFU.EX2 R188, R2 ;  /* 0x0000000200bc7308 */ /* 0x0002a40000000800 */
[--C-:B-1----:R-:W-:Y:S01]  /*9af0*/  FFMA.FTZ R2, R165, c[0x0][0x2d0], -R149.reuse ;  /* 0x0000b400a5027a23 */ /* 0x102fe20000010895 */
[----:B--2---:R-:W-:Y:S01]  /*9b00*/  F2FP.PACK_AB R74, R188, R189 ;  /* 0x000000bdbc4a723e */ /* 0x004fe200000000ff */
[----:B------:R-:W-:Y:S06]  /*9b10*/  IMAD.MOV.U32 R165, RZ, RZ, R104 ;  /* 0x000000ffffa57224 */ /* 0x000fec00078e0068 */
[----:B------:R1:W-:Y:S02]  /*9b20*/  MUFU.EX2 R164, R2 ;  /* 0x0000000200a47308 */ /* 0x0003e40000000800 */
[--C-:B-1----:R-:W-:Y:S01]  /*9b30*/  FFMA.FTZ R2, R166, c[0x0][0x2d0], -R149.reuse ;  /* 0x0000b400a6027a23 */ /* 0x102fe20000010895 */
[----:B------:R-:W-:Y:S07]  /*9b40*/  MOV R166, R105 ;  /* 0x0000006900a67202 */ /* 0x000fee0000000f00 */
[----:B------:R1:W2:Y:S02]  /*9b50*/  MUFU.EX2 R163, R2 ;  /* 0x0000000200a37308 */ /* 0x0002a40000000800 */
[----:B-1----:R-:W-:Y:S01]  /*9b60*/  FFMA.FTZ R2, R167, c[0x0][0x2d0], -R148 ;  /* 0x0000b400a7027a23 */ /* 0x002fe20000010894 */
[----:B--2---:R-:W-:Y:S01]  /*9b70*/  F2FP.PACK_AB R75, R163, R164 ;  /* 0x000000a4a34b723e */ /* 0x004fe200000000ff */
[----:B------:R-:W-:Y:S06]  /*9b80*/  IMAD.MOV.U32 R167, RZ, RZ, R106 ;  /* 0x000000ffffa77224 */ /* 0x000fec00078e006a */
[----:B------:R1:W-:Y:S01]  /*9b90*/  MUFU.EX2 R161, R2 ;  /* 0x0000000200a17308 */ /* 0x0003e20000000800 */
[C---:B----4-:R-:W-:Y:S08]  /*9ba0*/  HMMA.16816.F32 R4, R72.reuse, R80, R4 ;  /* 0x000000504804723c */ /* 0x050ff00000001804 */
[C---:B------:R-:W-:Y:S01]  /*9bb0*/  HMMA.16816.F32 R8, R72.reuse, R82, R8 ;  /* 0x000000524808723c */ /* 0x040fe20000001808 */
[----:B------:R-:W2:Y:S07]  /*9bc0*/  LDSM.16.MT88.4 R80, [R221+0x5900] ;  /* 0x00590000dd50783b */ /* 0x000eae0000004200 */
[C---:B-----5:R-:W-:Y:S04]  /*9bd0*/  HMMA.16816.F32 R12, R72.reuse, R84, R12 ;  /* 0x00000054480c723c */ /* 0x060fe8000000180c */
[--C-:B-1----:R-:W-:Y:S04]  /*9be0*/  FFMA.FTZ R2, R168, c[0x0][0x2d0], -R148.reuse ;  /* 0x0000b400a8027a23 */ /* 0x102fe80000010894 */
[C---:B------:R-:W-:Y:S01]  /*9bf0*/  HMMA.16816.F32 R16, R72.reuse, R86, R16 ;  /* 0x000000564810723c */ /* 0x040fe20000001810 */
[----:B------:R1:W4:Y:S01]  /*9c00*/  MUFU.EX2 R162, R2 ;  /* 0x0000000200a27308 */ /* 0x0003220000000800 */
[----:B------:R-:W5:Y:S06]  /*9c10*/  LDSM.16.MT88.4 R84, [R222+0x5900] ;  /* 0x00590000de54783b */ /* 0x000f6c0000004200 */
[C---:B---3--:R-:W-:Y:S08]  /*9c20*/  HMMA.16816.F32 R20, R72.reuse, R76, R20 ;  /* 0x0000004c4814723c */ /* 0x048ff00000001814 */
[C---:B------:R-:W-:Y:S01]  /*9c30*/  HMMA.16816.F32 R24, R72.reuse, R78, R24 ;  /* 0x0000004e4818723c */ /* 0x040fe20000001818 */
[----:B------:R-:W3:Y:S07]  /*9c40*/  LDSM.16.MT88.4 R76, [R224+0x5900] ;  /* 0x00590000e04c783b */ /* 0x000eee0000004200 */
[C---:B------:R-:W-:Y:S04]  /*9c50*/  HMMA.16816.F32 R28, R72.reuse, R88, R28 ;  /* 0x00000058481c723c */ /* 0x040fe8000000181c */
[--C-:B-1----:R-:W-:Y:S04]  /*9c60*/  FFMA.FTZ R2, R169, c[0x0][0x2d0], -R149.reuse ;  /* 0x0000b400a9027a23 */ /* 0x102fe80000010895 */
[C---:B------:R-:W-:Y:S01]  /*9c70*/  HMMA.16816.F32 R32, R72.reuse, R90, R32 ;  /* 0x0000005a4820723c */ /* 0x040fe20000001820 */
[----:B------:R1:W-:Y:S01]  /*9c80*/  MUFU.EX2 R114, R2 ;  /* 0x0000000200727308 */ /* 0x0003e20000000800 */
[----:B------:R-:W3:Y:S06]  /*9c90*/  LDSM.16.MT88.4 R88, [R221+0x2100] ;  /* 0x00210000dd58783b */ /* 0x000eec0000004200 */
[C---:B--2---:R-:W-:Y:S08]  /*9ca0*/  HMMA.16816.F32 R36, R72.reuse, R80, R36 ;  /* 0x000000504824723c */ /* 0x044ff00000001824 */
[C---:B------:R-:W-:Y:S01]  /*9cb0*/  HMMA.16816.F32 R40, R72.reuse, R82, R40 ;  /* 0x000000524828723c */ /* 0x040fe20000001828 */
[----:B------:R-:W2:Y:S07]  /*9cc0*/  LDSM.16.MT88.4 R80, [R222+0x2100] ;  /* 0x00210000de50783b */ /* 0x000eae0000004200 */
[C---:B-----5:R-:W-:Y:S04]  /*9cd0*/  HMMA.16816.F32 R44, R72.reuse, R84, R44 ;  /* 0x00000054482c723c */ /* 0x060fe8000000182c */
[--C-:B-1----:R-:W-:Y:S02]  /*9ce0*/  FFMA.FTZ R2, R170, c[0x0][0x2d0], -R149.reuse ;  /* 0x0000b400aa027a23 */ /* 0x102fe40000010895 */
[----:B------:R-:W5:Y:S02]  /*9cf0*/  LDL.LU R170, [R1+0x18] ;  /* 0x0000180001aa7983 */ /* 0x000f640000300800 */
[C---:B------:R-:W-:Y:S01]  /*9d00*/  HMMA.16816.F32 R48, R72.reuse, R86, R48 ;  /* 0x000000564830723c */ /* 0x040fe20000001830 */
[----:B------:R1:W1:Y:S01]  /*9d10*/  MUFU.EX2 R115, R2 ;  /* 0x0000000200737308 */ /* 0x0002620000000800 */
[----:B------:R-:W-:Y:S06]  /*9d20*/  LDSM.16.MT88.4 R84, [R224+0x2100] ;  /* 0x00210000e054783b */ /* 0x000fec0000004200 */
[C---:B------:R-:W-:Y:S02]  /*9d30*/  HMMA.16816.F32 R52, R72.reuse, R92, R52 ;  /* 0x0000005c4834723c */ /* 0x040fe40000001834 */
[----:B------:R-:W5:Y:S06]  /*9d40*/  LDL.LU R168, [R1+0x1c] ;  /* 0x00001c0001a87983 */ /* 0x000f6c0000300800 */
[C---:B------:R-:W-:Y:S01]  /*9d50*/  HMMA.16816.F32 R56, R72.reuse, R94, R56 ;  /* 0x0000005e4838723c */ /* 0x040fe20000001838 */
[----:B------:R-:W-:Y:S07]  /*9d60*/  LDSM.16.MT88.4 R92, [R225+0x6100] ;  /* 0x00610000e15c783b */ /* 0x000fee0000004200 */
[C---:B---3--:R-:W-:Y:S04]  /*9d70*/  HMMA.16816.F32 R60, R72.reuse, R76, R60 ;  /* 0x0000004c483c723c */ /* 0x048fe8000000183c */
[--C-:B-1----:R-:W-:Y:S04]  /*9d80*/  FFMA.FTZ R2, R171, c[0x0][0x2d0], -R148.reuse ;  /* 0x0000b400ab027a23 */ /* 0x102fe80000010894 */
[----:B------:R-:W-:Y:S01]  /*9d90*/  HMMA.16816.F32 R64, R72, R78, R64 ;  /* 0x0000004e4840723c */ /* 0x000fe20000001840 */
[----:B------:R1:W-:Y:S01]  /*9da0*/  MUFU.EX2 R113, R2 ;  /* 0x0000000200717308 */ /* 0x0003e20000000800 */
[----:B------:R-:W3:Y:S05]  /*9db0*/  LDSM.16.MT88.4 R76, [R225+0x2100] ;  /* 0x00210000e14c783b */ /* 0x000eea0000004200 */
[----:B----4-:R-:W-:Y:S02]  /*9dc0*/  F2FP.PACK_AB R72, R162, R161 ;  /* 0x000000a1a248723e */ /* 0x010fe400000000ff */
[----:B------:R-:W-:Y:S03]  /*9dd0*/  F2FP.PACK_AB R73, R115, R114 ;  /* 0x000000727349723e */ /* 0x000fe600000000ff */
        /* <DEDUP_REMOVED lines=26> */
[C---:B----4-:R-:W-:Y:S08]  /*9f80*/  HMMA.16816.F32 R36, R72.reuse, R88, R36 ;  /* 0x000000584824723c */ /* 0x050ff00000001824 */
[C---:B------:R-:W-:Y:S01]  /*9f90*/  HMMA.16816.F32 R40, R72.reuse, R90, R40 ;  /* 0x0000005a4828723c */ /* 0x040fe20000001828 */
[----:B------:R-:W4:Y:S07]  /*9fa0*/  LDSM.16.MT88.4 R88, [R225+0x2900] ;  /* 0x00290000e158783b */ /* 0x000f2e0000004200 */
[C---:B--2---:R-:W-:Y:S04]  /*9fb0*/  HMMA.16816.F32 R44, R72.reuse, R80, R44 ;  /* 0x00000050482c723c */ /* 0x044fe8000000182c */
[--C-:B-1----:R-:W-:Y:S04]  /*9fc0*/  FFMA.FTZ R2, R203, c[0x0][0x2d0], -R149.reuse ;  /* 0x0000b400cb027a23 */ /* 0x102fe80000010895 */
[C---:B------:R-:W-:Y:S01]  /*9fd0*/  HMMA.16816.F32 R48, R72.reuse, R82, R48 ;  /* 0x000000524830723c */ /* 0x040fe20000001830 */
[----:B------:R1:W2:Y:S01]  /*9fe0*/  MUFU.EX2 R122, R2 ;  /* 0x00000002007a7308 */ /* 0x0002a20000000800 */
[----:B------:R-:W3:Y:S06]  /*9ff0*/  LDSM.16.MT88.4 R80, [R224+0x2900] ;  /* 0x00290000e050783b */ /* 0x000eec0000004200 */
[C---:B------:R-:W-:Y:S08]  /*a000*/  HMMA.16816.F32 R52, R72.reuse, R92, R52 ;  /* 0x0000005c4834723c */ /* 0x040ff00000001834 */
        /* <DEDUP_REMOVED lines=8> */
[----:B--2---:R-:W-:Y:S03]  /*a090*/  F2FP.PACK_AB R73, R122, R123 ;  /* 0x0000007b7a49723e */ /* 0x004fe600000000ff */
[--C-:B-1----:R-:W-:Y:S04]  /*a0a0*/  FFMA.FTZ R2, R206, c[0x0][0x2d0], -R148.reuse ;  /* 0x0000b400ce027a23 */ /* 0x102fe80000010894 */
[----:B------:R1:W2:Y:S02]  /*a0b0*/  MUFU.EX2 R156, R2 ;  /* 0x00000002009c7308 */ /* 0x0002a40000000800 */
[--C-:B-1----:R-:W-:Y:S01]  /*a0c0*/  FFMA.FTZ R2, R212, c[0x0][0x2d0], -R149.reuse ;  /* 0x0000b400d4027a23 */ /* 0x102fe20000010895 */
[----:B--2---:R-:W-:Y:S07]  /*a0d0*/  F2FP.PACK_AB R74, R156, R121 ;  /* 0x000000799c4a723e */ /* 0x004fee00000000ff */
        /* <DEDUP_REMOVED lines=13> */
[----:B------:R-:W2:Y:S06]  /*a1b0*/  LDSM.16.MT88.4 R84, [R225+0x6900] ;  /* 0x00690000e154783b */ /* 0x000eac0000004200 */
[C---:B----4-:R-:W-:Y:S08]  /*a1c0*/  HMMA.16816.F32 R20, R72.reuse, R88, R20 ;  /* 0x000000584814723c */ /* 0x050ff00000001814 */
[C---:B------:R-:W-:Y:S01]  /*a1d0*/  HMMA.16816.F32 R24, R72.reuse, R90, R24 ;  /* 0x0000005a4818723c */ /* 0x040fe20000001818 */
[----:B------:R-:W-:Y:S07]  /*a1e0*/  LDSM.16.MT88.4 R88, [R224+0x3100] ;  /* 0x00310000e058783b */ /* 0x000fee0000004200 */
[C---:B------:R-:W-:Y:S04]  /*a1f0*/  HMMA.16816.F32 R28, R72.reuse, R80, R28 ;  /* 0x00000050481c723c */ /* 0x040fe8000000181c */
[--C-:B-1----:R-:W-:Y:S04]  /*a200*/  FFMA.FTZ R2, R215, c[0x0][0x2d0], -R149.reuse ;  /* 0x0000b400d7027a23 */ /* 0x102fe80000010895 */
[C---:B------:R-:W-:Y:S01]  /*a210*/  HMMA.16816.F32 R32, R72.reuse, R82, R32 ;  /* 0x000000524820723c */ /* 0x040fe20000001820 */
[----:B------:R1:W-:Y:S01]  /*a220*/  MUFU.EX2 R131, R2 ;  /* 0x0000000200837308 */ /* 0x0003e20000000800 */
[----:B------:R-:W4:Y:S06]  /*a230*/  LDSM.16.MT88.4 R80, [R224+0x6900] ;  /* 0x00690000e050783b */ /* 0x000f2c0000004200 */
[C---:B------:R-:W-:Y:S08]  /*a240*/  HMMA.16816.F32 R36, R72.reuse, R92, R36 ;  /* 0x0000005c4824723c */ /* 0x040ff00000001824 */
[C---:B------:R-:W-:Y:S01]  /*a250*/  HMMA.16816.F32 R40, R72.reuse, R94, R40 ;  /* 0x0000005e4828723c */ /* 0x040fe20000001828 */
[----:B------:R-:W-:Y:S07]  /*a260*/  LDSM.16.MT88.4 R92, [R222+0x7100] ;  /* 0x00710000de5c783b */ /* 0x000fee0000004200 */
[C---:B--2---:R-:W-:Y:S04]  /*a270*/  HMMA.16816.F32 R44, R72.reuse, R76, R44 ;  /* 0x0000004c482c723c */ /* 0x044fe8000000182c */
[--C-:B-1----:R-:W-:Y:S04]  /*a280*/  FFMA.FTZ R2, R216, c[0x0][0x2d0], -R149.reuse ;  /* 0x0000b400d8027a23 */ /* 0x102fe80000010895 */
[C---:B------:R-:W-:Y:S01]  /*a290*/  HMMA.16816.F32 R48, R72.reuse, R78, R48 ;  /* 0x0000004e4830723c */ /* 0x040fe20000001830 */
[----:B------:R1:W2:Y:S01]  /*a2a0*/  MUFU.EX2 R130, R2 ;  /* 0x0000000200827308 */ /* 0x0002a20000000800 */
[----:B------:R-:W5:Y:S06]  /*a2b0*/  LDSM.16.MT88.4 R76, [R221+0x3100] ;  /* 0x00310000dd4c783b */ /* 0x000f6c0000004200 */
[C---:B------:R-:W-:Y:S08]  /*a2c0*/  HMMA.16816.F32 R52, R72.reuse, R84, R52 ;  /* 0x000000544834723c */ /* 0x040ff00000001834 */
        /* <DEDUP_REMOVED lines=8> */
[----:B--2---:R-:W-:Y:S03]  /*a350*/  F2FP.PACK_AB R73, R130, R131 ;  /* 0x000000838249723e */ /* 0x004fe600000000ff */
[--C-:B-1----:R-:W-:Y:S04]  /*a360*/  FFMA.FTZ R2, R250, c[0x0][0x2d0], -R148.reuse ;  /* 0x0000b400fa027a23 */ /* 0x102fe80000010894 */
[----:B------:R1:W2:Y:S02]  /*a370*/  MUFU.EX2 R152, R2 ;  /* 0x0000000200987308 */ /* 0x0002a40000000800 */
[--C-:B-1----:R-:W-:Y:S01]  /*a380*/  FFMA.FTZ R2, R217, c[0x0][0x2d0], -R149.reuse ;  /* 0x0000b400d9027a23 */ /* 0x102fe20000010895 */
[----:B--2---:R-:W-:Y:S07]  /*a390*/  F2FP.PACK_AB R74, R152, R129 ;  /* 0x00000081984a723e */ /* 0x004fee00000000ff */
[----:B------:R1:W-:Y:S02]  /*a3a0*/  MUFU.EX2 R128, R2 ;  /* 0x0000000200807308 */ /* 0x0003e40000000800 */
[----:B-1----:R-:W-:Y:S08]  /*a3b0*/  FFMA.FTZ R2, R245, c[0x0][0x2d0], -R149 ;  /* 0x0000b400f5027a23 */ /* 0x002ff00000010895 */
[----:B------:R1:W2:Y:S02]  /*a3c0*/  MUFU.EX2 R151, R2 ;  /* 0x0000000200977308 */ /* 0x0002a40000000800 */
[----:B-1----:R-:W-:Y:S01]  /*a3d0*/  FFMA.FTZ R2, R132, c[0x0][0x2d0], -R148 ;  /* 0x0000b40084027a23 */ /* 0x002fe20000010894 */
[----:B--2---:R-:W-:Y:S02]  /*a3e0*/  F2FP.PACK_AB R75, R151, R128 ;  /* 0x00000080974b723e */ /* 0x004fe400000000ff */
[----:B------:R-:W-:Y:S05]  /*a3f0*/  MOV R132, R110 ;  /* 0x0000006e00847202 */ /* 0x000fea0000000f00 */
[----:B------:R1:W-:Y:S01]  /*a400*/  MUFU.EX2 R150, R2 ;  /* 0x0000000200967308 */ /* 0x0003e20000000800 */
[----:B------:R-:W-:Y:S02]  /*a410*/  IMAD.MOV.U32 R110, RZ, RZ, R107 ;  /* 0x000000ffff6e7224 */ /* 0x000fe400078e006b */
[----:B------:R-:W-:Y:S01]  /*a420*/  IMAD.MOV.U32 R107, RZ, RZ, R102 ;  /* 0x000000ffff6b7224 */ /* 0x000fe200078e0066 */
[C---:B-----5:R-:W-:Y:S03]  /*a430*/  HMMA.16816.F32 R4, R72.reuse, R76, R4 ;  /* 0x0000004c4804723c */ /* 0x060fe60000001804 */
[----:B------:R-:W-:Y:S01]  /*a440*/  MOV R171, R110 ;  /* 0x0000006e00ab7202 */ /* 0x000fe20000000f00 */
[----:B------:R-:W-:Y:S02]  /*a450*/  IMAD.MOV.U32 R110, RZ, RZ, R107 ;  /* 0x000000ffff6e7224 */ /* 0x000fe400078e006b */
[----:B------:R-:W-:Y:S02]  /*a460*/  LDSM.16.MT88.4 R104, [R222+0x3900] ;  /* 0x00390000de68783b */ /* 0x000fe40000004200 */
[C---:B------:R-:W-:Y:S06]  /*a470*/  HMMA.16816.F32 R8, R72.reuse, R78, R8 ;  /* 0x0000004e4808723c */ /* 0x040fec0000001808 */
[----:B------:R-:W2:Y:S02]  /*a480*/  LDSM.16.MT88.4 R76, [R221+0x7100] ;  /* 0x00710000dd4c783b */ /* 0x000ea40000004200 */
[C---:B------:R-:W-:Y:S04]  /*a490*/  HMMA.16816.F32 R12, R72.reuse, R84, R12 ;  /* 0x00000054480c723c */ /* 0x040fe8000000180c */
[----:B-1----:R-:W-:Y:S02]  /*a4a0*/  FFMA.FTZ R2, R111, c[0x0][0x2d0], -R148 ;  /* 0x0000b4006f027a23 */ /* 0x002fe40000010894 */
[----:B------:R-:W-:Y:S01]  /*a4b0*/  IMAD.MOV.U32 R111, RZ, RZ, R109 ;  /* 0x000000ffff6f7224 */ /* 0x000fe200078e006d */
[----:B------:R-:W-:Y:S01]  /*a4c0*/  MOV R109, R103 ;  /* 0x00000067006d7202 */ /* 0x000fe20000000f00 */
[C---:B------:R-:W-:Y:S01]  /*a4d0*/  HMMA.16816.F32 R16, R72.reuse, R86, R16 ;  /* 0x000000564810723c */ /* 0x040fe20000001810 */
[----:B------:R1:W-:Y:S01]  /*a4e0*/  MUFU.EX2 R139, R2 ;  /* 0x00000002008b7308 */ /* 0x0003e20000000800 */
[----:B------:R-:W-:Y:S02]  /*a4f0*/  LDSM.16.MT88.4 R84, [R221+0x3900] ;  /* 0x00390000dd54783b */ /* 0x000fe40000004200 */
[----:B------:R-:W-:Y:S01]  /*a500*/  IMAD.MOV.U32 R169, RZ, RZ, R111 ;  /* 0x000000ffffa97224 */ /* 0x000fe200078e006f */
[----:B------:R-:W-:Y:S03]  /*a510*/  MOV R111, R70 ;  /* 0x00000046006f7202 */ /* 0x000fe60000000f00 */
[C---:B----4-:R-:W-:Y:S04]  /*a520*/  HMMA.16816.F32 R20, R72.reuse, R80, R20 ;  /* 0x000000504814723c */ /* 0x050fe80000001814 */
[----:B------:R-:W-:Y:S04]  /*a530*/  FFMA.FTZ R0, R0, R168, R169 ;  /* 0x000000a800007223 */ /* 0x000fe800000100a9 */
[C---:B------:R-:W-:Y:S04]  /*a540*/  HMMA.16816.F32 R24, R72.reuse, R82, R24 ;  /* 0x000000524818723c */ /* 0x040fe80000001818 */
[----:B------:R-:W-:Y:S04]  /*a550*/  FADD.FTZ R0, R166, R0 ;  /* 0x00000000a6007221 */ /* 0x000fe80000010000 */
[C---:B------:R-:W-:Y:S04]  /*a560*/  HMMA.16816.F32 R28, R72.reuse, R88, R28 ;  /* 0x00000058481c723c */ /* 0x040fe8000000181c */
[--C-:B-1----:R-:W-:Y:S02]  /*a570*/  FFMA.FTZ R2, R251, c[0x0][0x2d0], -R149.reuse ;  /* 0x0000b400fb027a23 */ /* 0x102fe40000010895 */
[----:B------:R-:W-:Y:S02]  /*a580*/  FADD.FTZ R0, R111, R0 ;  /* 0x000000006f007221 */ /* 0x000fe40000010000 */
[C---:B------:R-:W-:Y:S01]  /*a590*/  HMMA.16816.F32 R32, R72.reuse, R90, R32 ;  /* 0x0000005a4820723c */ /* 0x040fe20000001820 */
[----:B------:R1:W-:Y:S03]  /*a5a0*/  MUFU.EX2 R138, R2 ;  /* 0x00000002008a7308 */ /* 0x0003e60000000800 */
[----:B------:R-:W-:Y:S04]  /*a5b0*/  FADD.FTZ R0, R109, R0 ;  /* 0x000000006d007221 */ /* 0x000fe80000010000 */
[C---:B--2---:R-:W-:Y:S04]  /*a5c0*/  HMMA.16816.F32 R36, R72.reuse, R76, R36 ;  /* 0x0000004c4824723c */ /* 0x044fe80000001824 */
[----:B------:R-:W-:Y:S04]  /*a5d0*/  FADD.FTZ R0, R248, R0 ;  /* 0x00000000f8007221 */ /* 0x000fe80000010000 */
[C---:B------:R-:W-:Y:S04]  /*a5e0*/  HMMA.16816.F32 R40, R72.reuse, R78, R40 ;  /* 0x0000004e4828723c */ /* 0x040fe80000001828 */
[----:B------:R-:W-:Y:S04]  /*a5f0*/  FADD.FTZ R0, R247, R0 ;  /* 0x00000000f7007221 */ /* 0x000fe80000010000 */
[C---:B------:R-:W-:Y:S04]  /*a600*/  HMMA.16816.F32 R44, R72.reuse, R92, R44 ;  /* 0x0000005c482c723c */ /* 0x040fe8000000182c */
[--C-:B-1----:R-:W-:Y:S02]  /*a610*/  FFMA.FTZ R2, R101, c[0x0][0x2d0], -R149.reuse ;  /* 0x0000b40065027a23 */ /* 0x102fe40000010895 */
[----:B------:R-:W-:Y:S02]  /*a620*/  FADD.FTZ R0, R119, R0 ;  /* 0x0000000077007221 */ /* 0x000fe40000010000 */
[C---:B------:R-:W-:Y:S01]  /*a630*/  HMMA.16816.F32 R48, R72.reuse, R94, R48 ;  /* 0x0000005e4830723c */ /* 0x040fe20000001830 */
[----:B------:R1:W2:Y:S01]  /*a640*/  MUFU.EX2 R137, R2 ;  /* 0x0000000200897308 */ /* 0x0002a20000000800 */
[----:B------:R-:W-:Y:S02]  /*a650*/  LDSM.16.MT88.4 R92, [R225+0x3900] ;  /* 0x00390000e15c783b */ /* 0x000fe40000004200 */
[----:B------:R-:W-:Y:S04]  /*a660*/  FADD.FTZ R0, R118, R0 ;  /* 0x0000000076007221 */ /* 0x000fe80000010000 */
[C---:B------:R-:W-:Y:S04]  /*a670*/  HMMA.16816.F32 R52, R72.reuse, R96, R52 ;  /* 0x000000604834723c */ /* 0x040fe80000001834 */
[----:B------:R-:W-:Y:S04]  /*a680*/  FADD.FTZ R0, R116, R0 ;  /* 0x0000000074007221 */ /* 0x000fe80000010000 */
[C---:B------:R-:W-:Y:S04]  /*a690*/  HMMA.16816.F32 R56, R72.reuse, R98, R56 ;  /* 0x000000624838723c */ /* 0x040fe80000001838 */
[----:B------:R-:W-:Y:S04]  /*a6a0*/  FADD.FTZ R0, R213, R0 ;  /* 0x00000000d5007221 */ /* 0x000fe80000010000 */
[----:B------:R-:W-:Y:S04]  /*a6b0*/  FADD.FTZ R0, R127, R0 ;  /* 0x000000007f007221 */ /* 0x000fe80000010000 */
[--C-:B-1----:R-:W-:Y:S02]  /*a6c0*/  FFMA.FTZ R2, R100, c[0x0][0x2d0], -R148.reuse ;  /* 0x0000b40064027a23 */ /* 0x102fe40000010894 */
[----:B------:R-:W1:Y:S01]  /*a6d0*/  LDSM.16.MT88.4 R100, [R224+0x7100] ;  /* 0x00710000e064783b */ /* 0x000e620000004200 */
[----:B------:R-:W-:Y:S01]  /*a6e0*/  FFMA.FTZ R148, R133, c[0x0][0x2d0], -R148 ;  /* 0x0000b40085947a23 */ /* 0x000fe20000010894 */
[----:B------:R3:W-:Y:S01]  /*a6f0*/  MUFU.EX2 R136, R2 ;  /* 0x0000000200887308 */ /* 0x0007e20000000800 */
[----:B------:R-:W-:Y:S01]  /*a700*/  FADD.FTZ R0, R126, R0 ;  /* 0x000000007e007221 */ /* 0x000fe20000010000 */
[----:B--2---:R-:W-:Y:S03]  /*a710*/  F2FP.PACK_AB R133, R137, R138 ;  /* 0x0000008a8985723e */ /* 0x004fe600000000ff */
[----:B------:R-:W-:Y:S04]  /*a720*/  FADD.FTZ R0, R124, R0 ;  /* 0x000000007c007221 */ /* 0x000fe80000010000 */
[----:B------:R-:W-:Y:S01]  /*a730*/  FADD.FTZ R0, R196, R0 ;  /* 0x00000000c4007221 */ /* 0x000fe20000010000 */
[----:B------:R-:W2:Y:S03]  /*a740*/  MUFU.EX2 R148, R148 ;  /* 0x0000009400947308 */ /* 0x000ea60000000800 */
[----:B------:R-:W-:Y:S04]  /*a750*/  FADD.FTZ R0, R164, R0 ;  /* 0x00000000a4007221 */ /* 0x000fe80000010000 */
[----:B------:R-:W-:Y:S04]  /*a760*/  FADD.FTZ R0, R163, R0 ;  /* 0x00000000a3007221 */ /* 0x000fe80000010000 */
[----:B------:R-:W-:Y:S02]  /*a770*/  FADD.FTZ R0, R114, R0 ;  /* 0x0000000072007221 */ /* 0x000fe40000010000 */
[--C-:B---3--:R-:W-:Y:S01]  /*a780*/  FFMA.FTZ R2, R132, c[0x0][0x2d0], -R149.reuse ;  /* 0x0000b40084027a23 */ /* 0x108fe20000010895 */
[----:B------:R-:W-:Y:S01]  /*a790*/  F2FP.PACK_AB R132, R139, R150 ;  /* 0x000000968b84723e */ /* 0x000fe200000000ff */
[----:B------:R-:W-:Y:S02]  /*a7a0*/  FFMA.FTZ R149, R71, c[0x0][0x2d0], -R149 ;  /* 0x0000b40047957a23 */ /* 0x000fe40000010895 */
[----:B------:R3:W-:Y:S01]  /*a7b0*/  MUFU.EX2 R70, R2 ;  /* 0x0000000200467308 */ /* 0x0007e20000000800 */
[----:B------:R-:W-:Y:S04]  /*a7c0*/  FADD.FTZ R0, R115, R0 ;  /* 0x0000000073007221 */ /* 0x000fe80000010000 */
[----:B------:R-:W-:Y:S01]  /*a7d0*/  FADD.FTZ R0, R112, R0 ;  /* 0x0000000070007221 */ /* 0x000fe20000010000 */
[----:B--2---:R-:W-:Y:S03]  /*a7e0*/  F2FP.PACK_AB R134, R148, R136 ;  /* 0x000000889486723e */ /* 0x004fe600000000ff */
[----:B------:R-:W-:Y:S01]  /*a7f0*/  FADD.FTZ R0, R159, R0 ;  /* 0x000000009f007221 */ /* 0x000fe20000010000 */
[C---:B-1----:R-:W-:Y:S01]  /*a800*/  HMMA.16816.F32 R60, R72.reuse, R100, R60 ;  /* 0x00000064483c723c */ /* 0x042fe2000000183c */
[----:B------:R-:W1:Y:S02]  /*a810*/  MUFU.EX2 R149, R149 ;  /* 0x0000009500957308 */ /* 0x000e640000000800 */
[----:B------:R-:W-:Y:S04]  /*a820*/  FADD.FTZ R0, R123, R0 ;  /* 0x000000007b007221 */ /* 0x000fe80000010000 */
[----:B------:R-:W-:Y:S01]  /*a830*/  FADD.FTZ R0, R122, R0 ;  /* 0x000000007a007221 */ /* 0x000fe20000010000 */
[----:B------:R-:W-:Y:S01]  /*a840*/  HMMA.16816.F32 R64, R72, R102, R64 ;  /* 0x000000664840723c */ /* 0x000fe20000001840 */
[----:B------:R-:W2:Y:S03]  /*a850*/  LDSM.16.MT88.4 R100, [R224+0x3900] ;  /* 0x00390000e064783b */ /* 0x000ea60000004200 */
[----:B------:R-:W-:Y:S02]  /*a860*/  FADD.FTZ R0, R120, R0 ;  /* 0x0000000078007221 */ /* 0x000fe40000010000 */
[----:B---3--:R-:W-:Y:S02]  /*a870*/  FFMA.FTZ R2, R3, R170, R171 ;  /* 0x000000aa03027223 */ /* 0x008fe400000100ab */
[----:B------:R-:W-:Y:S04]  /*a880*/  FADD.FTZ R0, R155, R0 ;  /* 0x000000009b007221 */ /* 0x000fe80000010000 */
[----:B------:R-:W-:Y:S02]  /*a890*/  FADD.FTZ R2, R167, R2 ;  /* 0x00000002a7027221 */ /* 0x000fe40000010000 */
[----:B------:R-:W-:Y:S02]  /*a8a0*/  FADD.FTZ R0, R131, R0 ;  /* 0x0000000083007221 */ /* 0x000fe40000010000 */
[----:B------:R-:W-:Y:S01]  /*a8b0*/  FADD.FTZ R2, R165, R2 ;  /* 0x00000002a5027221 */ /* 0x000fe20000010000 */
[----:B-1----:R-:W-:Y:S01]  /*a8c0*/  F2FP.PACK_AB R135, R149, R70 ;  /* 0x000000469587723e */ /* 0x002fe200000000ff */
[----:B------:R-:W-:Y:S02]  /*a8d0*/  FADD.FTZ R0, R130, R0 ;  /* 0x0000000082007221 */ /* 0x000fe40000010000 */
[----:B------:R-:W-:Y:S02]  /*a8e0*/  FADD.FTZ R2, R110, R2 ;  /* 0x000000026e027221 */ /* 0x000fe40000010000 */
[----:B------:R-:W-:Y:S02]  /*a8f0*/  FADD.FTZ R0, R128, R0 ;  /* 0x0000000080007221 */ /* 0x000fe40000010000 */
[C---:B------:R-:W-:Y:S01]  /*a900*/  HMMA.16816.F32 R72, R132.reuse, R84, R4 ;  /* 0x000000548448723c */ /* 0x040fe20000001804 */
[----:B------:R-:W-:Y:S04]  /*a910*/  LDSM.16.MT88.4 R4, [R224+0x7900] ;  /* 0x00790000e004783b */ /* 0x000fe80000004200 */
[----:B------:R-:W-:Y:S02]  /*a920*/  FADD.FTZ R2, R108, R2 ;  /* 0x000000026c027221 */ /* 0x000fe40000010000 */
[----:B------:R-:W-:Y:S01]  /*a930*/  FADD.FTZ R0, R151, R0 ;  /* 0x0000000097007221 */ /* 0x000fe20000010000 */
        /* <DEDUP_REMOVED lines=8> */
[----:B------:R-:W-:Y:S04]  /*a9c0*/  FADD.FTZ R2, R218, R2 ;  /* 0x00000002da027221 */ /* 0x000fe80000010000 */
[C---:B------:R-:W-:Y:S04]  /*a9d0*/  HMMA.16816.F32 R88, R132.reuse, R92, R20 ;  /* 0x0000005c8458723c */ /* 0x040fe80000001814 */
[----:B------:R-:W-:Y:S02]  /*a9e0*/  FADD.FTZ R2, R117, R2 ;  /* 0x0000000275027221 */ /* 0x000fe40000010000 */
[----:B------:R-:W3:Y:S02]  /*a9f0*/  LDSM.16.MT88.4 R116, [R222+0x7900] ;  /* 0x00790000de74783b */ /* 0x000ee40000004200 */
[C---:B------:R-:W-:Y:S04]  /*aa00*/  HMMA.16816.F32 R92, R132.reuse, R94, R24 ;  /* 0x0000005e845c723c */ /* 0x040fe80000001818 */
[----:B------:R-:W-:Y:S04]  /*aa10*/  FADD.FTZ R2, R214, R2 ;  /* 0x00000002d6027221 */ /* 0x000fe80000010000 */
[C---:B--2---:R-:W-:Y:S04]  /*aa20*/  HMMA.16816.F32 R96, R132.reuse, R100, R28 ;  /* 0x000000648460723c */ /* 0x044fe8000000181c */
[----:B------:R-:W-:Y:S04]  /*aa30*/  FADD.FTZ R2, R207, R2 ;  /* 0x00000002cf027221 */ /* 0x000fe80000010000 */
[C---:B------:R-:W-:Y:S04]  /*aa40*/  HMMA.16816.F32 R100, R132.reuse, R102, R32 ;  /* 0x000000668464723c */ /* 0x040fe80000001820 */
[----:B------:R-:W-:Y:S04]  /*aa50*/  FADD.FTZ R2, R205, R2 ;  /* 0x00000002cd027221 */ /* 0x000fe80000010000 */
[C---:B-1----:R-:W-:Y:S04]  /*aa60*/  HMMA.16816.F32 R104, R132.reuse, R108, R36 ;  /* 0x0000006c8468723c */ /* 0x042fe80000001824 */
[----:B------:R-:W-:Y:S02]  /*aa70*/  FADD.FTZ R2, R125, R2 ;  /* 0x000000027d027221 */ /* 0x000fe40000010000 */
[----:B------:R-:W1:Y:S02]  /*aa80*/  LDSM.16.MT88.4 R124, [R225+0x7900] ;  /* 0x00790000e17c783b */ /* 0x000e640000004200 */
[C---:B------:R-:W-:Y:S04]  /*aa90*/  HMMA.16816.F32 R108, R132.reuse, R110, R40 ;  /* 0x0000006e846c723c */ /* 0x040fe80000001828 */
[----:B------:R-:W-:Y:S04]  /*aaa0*/  FADD.FTZ R2, R198, R2 ;  /* 0x00000002c6027221 */ /* 0x000fe80000010000 */
[----:B------:R-:W-:Y:S04]  /*aab0*/  FADD.FTZ R2, R189, R2 ;  /* 0x00000002bd027221 */ /* 0x000fe80000010000 */
[----:B------:R-:W-:Y:S04]  /*aac0*/  FADD.FTZ R2, R188, R2 ;  /* 0x00000002bc027221 */ /* 0x000fe80000010000 */
[----:B------:R-:W-:Y:S04]  /*aad0*/  FADD.FTZ R2, R161, R2 ;  /* 0x00000002a1027221 */ /* 0x000fe80000010000 */
[----:B------:R-:W-:Y:S04]  /*aae0*/  FADD.FTZ R2, R162, R2 ;  /* 0x00000002a2027221 */ /* 0x000fe80000010000 */
[----:B------:R-:W-:Y:S02]  /*aaf0*/  FADD.FTZ R2, R113, R2 ;  /* 0x0000000271027221 */ /* 0x000fe40000010000 */
[C---:B---3--:R-:W-:Y:S03]  /*ab00*/  HMMA.16816.F32 R112, R132.reuse, R116, R44 ;  /* 0x000000748470723c */ /* 0x048fe6000000182c */
        /* <DEDUP_REMOVED lines=15> */
[----:B------:R-:W-:Y:S04]  /*ac00*/  FADD.FTZ R0, R139, R2 ;  /* 0x000000028b007221 */ /* 0x000fe80000010000 */
[----:B------:R-:W-:Y:S04]  /*ac10*/  FADD.FTZ R2, R136, R0 ;  /* 0x0000000088027221 */ /* 0x000fe80000010000 */
[----:B------:R-:W-:Y:S02]  /*ac20*/  FADD.FTZ R2, R148, R2 ;  /* 0x0000000294027221 */ /* 0x000fe40000010000 */
[----:B------:R-:W-:Y:S01]  /*ac30*/  FADD.FTZ R0, R70, R3 ;  /* 0x0000000346007221 */ /* 0x000fe20000010000 */
[----:B------:R-:W-:Y:S01]  /*ac40*/  MOV R3, R69 ;  /* 0x0000004500037202 */ /* 0x000fe20000000f00 */
[----:B------:R-:W-:Y:S01]  /*ac50*/  IMAD.MOV.U32 R70, RZ, RZ, R68 ;  /* 0x000000ffff467224 */ /* 0x000fe200078e0044 */
[----:B------:R1:W-:Y:S01]  /*ac60*/  STL [R1+0x18], R2 ;  /* 0x0000180201007387 */ /* 0x0003e20000100800 */
[----:B------:R-:W-:Y:S05]  /*ac70*/  FADD.FTZ R0, R149, R0 ;  /* 0x0000000095007221 */ /* 0x000fea0000010000 */
[----:B------:R1:W-:Y:S01]  /*ac80*/  STL [R1+0x1c], R0 ;  /* 0x00001c0001007387 */ /* 0x0003e20000100800 */
[----:B------:R-:W-:-:S05]  /*ac90*/  @P0 BRA `(.L_x_503) ;  /* 0xffffb7c000000947 */ /* 0x000fca000383ffff */
.L_x_502:
[----:B------:R-:W-:-:S13]  /*aca0*/  ISETP.LE.AND P0, PT, RZ, UR25, PT ;  /* 0x00000019ff007c0c */ /* 0x000fda000bf03270 */
[----:B------:R-:W-:Y:S05]  /*acb0*/  @!P0 BRA `(.L_x_504) ;  /* 0x0000403000008947 */ /* 0x000fea0003800000 */
[----:B------:R-:W2:Y:S01]  /*acc0*/  LDL.64 R10, [R1+0x40] ;  /* 0x00004000010a7983 */ /* 0x000ea20000100a00 */
[----:B------:R-:W-:-:S03]  /*acd0*/  ULDC.64 UR4, c[0x0][0x1e0] ;  /* 0x0000780000047ab9 */ /* 0x000fc60000000a00 */
[----:B------:R-:W3:Y:S04]  /*ace0*/  LDL.64 R6, [R1+0x48] ;  /* 0x0000480001067983 */ /* 0x000ee80000100a00 */
[----:B------:R-:W4:Y:S04]  /*acf0*/  LDL.64 R8, [R1+0x30] ;  /* 0x0000300001087983 */ /* 0x000f280000100a00 */
[----:B------:R-:W5:Y:S01]  /*ad00*/  LDL.64 R4, [R1+0x38] ;  /* 0x0000380001047983 */ /* 0x000f620000100a00 */
[----:B------:R-:W-:Y:S01]  /*ad10*/  UIADD3 UR12, UP0, UR12, 0x80, URZ ;  /* 0x000000800c0c7890 */ /* 0x000fe2000ff1e03f */
[----:B------:R-:W-:Y:S01]  /*ad20*/  IMAD.MOV.U32 R71, RZ, RZ, R68 ;  /* 0x000000ffff477224 */ /* 0x000fe200078e0044 */
[----:B------:R-:W-:Y:S01]  /*ad30*/  USHF.L.U64.HI UR6, UR4, 0x6, UR5 ;  /* 0x0000000604067899 */ /* 0x000fe20008010205 */
[----:B------:R-:W-:Y:S01]  /*ad40*/  MOV R70, R69 ;  /* 0x0000004500467202 */ /* 0x000fe20000000f00 */
[----:B------:R-:W-:-:S02]  /*ad50*/  USHF.L.U32 UR7, UR4, 0x6, URZ ;  /* 0x0000000604077899 */ /* 0x000fc4000800063f */
[----:B------:R-:W-:Y:S02]  /*ad60*/  UMOV UR8, 0x7 ;  /* 0x0000000700087882 */ /* 0x000fe40000000000 */
[----:B------:R-:W-:Y:S02]  /*ad70*/  ULDC.64 UR4, c[0x0][0x208] ;  /* 0x0000820000047ab9 */ /* 0x000fe40000000a00 */
[----:B------:R-:W-:Y:S02]  /*ad80*/  USHF.L.U64.HI UR8, UR4, UR8, UR5 ;  /* 0x0000000804087299 */ /* 0x000fe40008010205 */
[----:B------:R-:W-:Y:S02]  /*ad90*/  USHF.L.U32 UR11, UR4, 0x7, URZ ;  /* 0x00000007040b7899 */ /* 0x000fe4000800063f */
[----:B------:R-:W-:Y:S01]  /*ada0*/  UIADD3.X UR9, URZ, UR9, URZ, UP0, !UPT ;  /* 0x000000093f097290 */ /* 0x000fe200087fe43f */
[----:B-12---:R-:W-:Y:S02]  /*adb0*/  IADD3 R0, P0, R10, 0x40, RZ ;  /* 0x000000400a007810 */ /* 0x006fe40007f1e0ff */
[----:B---3--:R-:W-:-:S03]  /*adc0*/  IADD3 R2, P1, R6, 0x40, RZ ;  /* 0x0000004006027810 */ /* 0x008fc60007f3e0ff */
[----:B------:R4:W-:Y:S02]  /*add0*/  STL [R1+0x2c], R0 ;  /* 0x00002c0001007387 */ /* 0x0009e40000100800 */
[----:B-----5:R-:W-:Y:S02]  /*ade0*/  IMAD.X R3, RZ, RZ, R5, P1 ;  /* 0x000000ffff037224 */ /* 0x020fe400008e0605 */
[----:B------:R-:W-:Y:S01]  /*adf0*/  IMAD.MOV.U32 R4, RZ, RZ, R6 ;  /* 0x000000ffff047224 */ /* 0x000fe200078e0006 */
[----:B----4-:R-:W-:-:S05]  /*ae00*/  IADD3.X R0, RZ, R9, RZ, P0, !PT ;  /* 0x00000009ff007210 */ /* 0x010fca00007fe4ff */
[----:B------:R1:W-:Y:S04]  /*ae10*/  STL [R1+0x28], R0 ;  /* 0x0000280001007387 */ /* 0x0003e80000100800 */
[----:B------:R1:W-:Y:S04]  /*ae20*/  STL.64 [R1+0x20], R2 ;  /* 0x0000200201007387 */ /* 0x0003e80000100a00 */
[----:B------:R1:W-:Y:S02]  /*ae30*/  STL.64 [R1+0x38], R4 ;  /* 0x0000380401007387 */ /* 0x0003e40000100a00 */
.L_x_505:
[----:B------:R-:W2:Y:S01]  /*ae40*/  LDL.64 R156, [R1+0x38] ;  /* 0x00003800019c7983 */ /* 0x000ea20000100a00 */
[----:B------:R-:W-:Y:S04]  /*ae50*/  DEPBAR.LE SB0, 0x0 ;  /* 0x000080000000791a */ /* 0x000fe80000000000 */
[----:B------:R-:W-:Y:S01]  /*ae60*/  USHF.R.S32.HI UR5, URZ, 0x1f, UR25 ;  /* 0x0000001f3f057899 */ /* 0x000fe20008011419 */
[----:B------:R-:W3:Y:S01]  /*ae70*/  LDL.64 R68, [R1+0x20] ;  /* 0x0000200001447983 */ /* 0x000ee20000100a00 */
[----:B------:R-:W-:Y:S01]  /*ae80*/  UIMAD UR4, UR8, UR25, URZ ;  /* 0x00000019080472a4 */ /* 0x000fe2000f8e023f */
[----:B-1----:R-:W-:Y:S01]  /*ae90*/  MOV R2, UR11 ;  /* 0x0000000b00027c02 */ /* 0x002fe20008000f00 */
[----:B------:R-:W-:Y:S02]  /*aea0*/  UISETP.GT.AND UP0, UPT, UR25, URZ, UPT ;  /* 0x0000003f1900728c */ /* 0x000fe4000bf04270 */
[----:B------:R-:W-:Y:S01]  /*aeb0*/  UIMAD UR4, UR5, UR11, UR4 ;  /* 0x0000000b050472a4 */ /* 0x000fe2000f8e0204 */
[----:B------:R-:W-:Y:S08]  /*aec0*/  BAR.SYNC.DEFER_BLOCKING 0x0 ;  /* 0x0000000000007b1d */ /* 0x000ff00000010000 */
        /* <DEDUP_REMOVED lines=17> */
[C---:B------:R-:W-:Y:S07]  /*afe0*/  HMMA.16816.F32 R28, R140.reuse, R32, RZ ;  /* 0x000000208c1c723c */ /* 0x040fee00000018ff */
[----:B------:R-:W-:Y:S01]  /*aff0*/  LDSM.16.M88.4 R160, [R238] ;  /* 0x00000000eea0783b */ /* 0x000fe20000000200 */
[C---:B------:R-:W-:Y:S07]  /*b000*/  HMMA.16816.F32 R32, R140.reuse, R34, RZ ;  /* 0x000000228c20723c */ /* 0x040fee00000018ff */
[----:B------:R-:W-:Y:S01]  /*b010*/  LDSM.16.M88.4 R164, [R237] ;  /* 0x00000000eda4783b */ /* 0x000fe20000000200 */
[C---:B------:R-:W-:Y:S07]  /*b020*/  HMMA.16816.F32 R36, R140.reuse, R40, RZ ;  /* 0x000000288c24723c */ /* 0x040fee00000018ff */
[----:B------:R-:W-:Y:S01]  /*b030*/  LDSM.16.M88.4 R168, [R236] ;  /* 0x00000000eca8783b */ /* 0x000fe20000000200 */
[C---:B------:R-:W-:Y:S08]  /*b040*/  HMMA.16816.F32 R40, R140.reuse, R42, RZ ;  /* 0x0000002a8c28723c */ /* 0x040ff000000018ff */
[C---:B-1----:R-:W-:Y:S08]  /*b050*/  HMMA.16816.F32 R44, R140.reuse, R48, RZ ;  /* 0x000000308c2c723c */ /* 0x042ff000000018ff */
[C---:B------:R-:W-:Y:S08]  /*b060*/  HMMA.16816.F32 R48, R140.reuse, R50, RZ ;  /* 0x000000328c30723c */ /* 0x040ff000000018ff */
[C---:B------:R-:W-:Y:S08]  /*b070*/  HMMA.16816.F32 R52, R140.reuse, R56, RZ ;  /* 0x000000388c34723c */ /* 0x040ff000000018ff */
[C---:B------:R-:W-:Y:S08]  /*b080*/  HMMA.16816.F32 R56, R140.reuse, R58, RZ ;  /* 0x0000003a8c38723c */ /* 0x040ff000000018ff */
[C---:B----4-:R-:W-:Y:S08]  /*b090*/  HMMA.16816.F32 R60, R140.reuse, R64, RZ ;  /* 0x000000408c3c723c */ /* 0x050ff000000018ff */
[----:B------:R-:W-:Y:S08]  /*b0a0*/  HMMA.16816.F32 R64, R140, R66, RZ ;  /* 0x000000428c40723c */ /* 0x000ff000000018ff */
[C---:B------:R-:W-:Y:S08]  /*b0b0*/  HMMA.16816.F32 R4, R144.reuse, R136, R4 ;  /* 0x000000889004723c */ /* 0x040ff00000001804 */
[C---:B------:R-:W-:Y:S08]  /*b0c0*/  HMMA.16816.F32 R8, R144.reuse, R138, R8 ;  /* 0x0000008a9008723c */ /* 0x040ff00000001808 */
[C---:B-----5:R-:W-:Y:S08]  /*b0d0*/  HMMA.16816.F32 R12, R144.reuse, R148, R12 ;  /* 0x00000094900c723c */ /* 0x060ff0000000180c */
[C---:B------:R-:W-:Y:S08]  /*b0e0*/  HMMA.16816.F32 R16, R144.reuse, R150, R16 ;  /* 0x000000969010723c */ /* 0x040ff00000001810 */
[C---:B------:R-:W-:Y:S08]  /*b0f0*/  HMMA.16816.F32 R20, R144.reuse, R152, R20 ;  /* 0x000000989014723c */ /* 0x040ff00000001814 */
[C---:B------:R-:W-:Y:S04]  /*b100*/  HMMA.16816.F32 R24, R144.reuse, R154, R24 ;  /* 0x0000009a9018723c */ /* 0x040fe80000001818 */
[C---:B--2---:R-:W-:Y:S02]  /*b110*/  IMAD.WIDE.U32 R136, R2.reuse, UR25, R156 ;  /* 0x0000001902887c25 */ /* 0x044fe4000f8e009c */
[----:B------:R-:W-:Y:S03]  /*b120*/  LDSM.16.M88.4 R156, [R239] ;  /* 0x00000000ef9c783b */ /* 0x000fe60000000200 */
[----:B------:R-:W-:Y:S03]  /*b130*/  IADD3 R0, R137, UR4, RZ ;  /* 0x0000000489007c10 */ /* 0x000fe6000fffe0ff */
[----:B---3--:R-:W-:Y:S01]  /*b140*/  IMAD.WIDE.U32 R2, R2, UR25, R68 ;  /* 0x0000001902027c25 */ /* 0x008fe2000f8e0044 */
[C---:B------:R-:W-:Y:S01]  /*b150*/  LEA R68, P1, R136.reuse, c[0x0][0x1f8], 0x1 ;  /* 0x00007e0088447a11 */ /* 0x040fe200078208ff */
[----:B------:R-:W-:Y:S03]  /*b160*/  UIADD3 UR25, UR25, -0x1, URZ ;  /* 0xffffffff19197890 */ /* 0x000fe6000fffe03f */
[----:B------:R-:W-:Y:S01]  /*b170*/  LEA.HI.X R69, R136, c[0x0][0x1fc], R0, 0x1, P1 ;  /* 0x00007f0088457a11 */ /* 0x000fe200008f0c00 */
[----:B------:R-:W-:Y:S01]  /*b180*/  @UP0 USHF.R.S32.HI UR13, URZ, 0x1f, UR25 ;  /* 0x0000001f3f0d0899 */ /* 0x000fe20008011419 */
[----:B------:R-:W1:Y:S01]  /*b190*/  LDSM.16.M88.4 R136, [R240] ;  /* 0x00000000f088783b */ /* 0x000e620000000200 */
[----:B------:R-:W-:Y:S01]  /*b1a0*/  IADD3 R3, R3, UR4, RZ ;  /* 0x0000000403037c10 */ /* 0x000fe2000fffe0ff */
[----:B------:R-:W-:Y:S01]  /*b1b0*/  ULDC.64 UR4, c[0x0][0x1e0] ;  /* 0x0000780000047ab9 */ /* 0x000fe20000000a00 */
[C---:B------:R-:W-:Y:S04]  /*b1c0*/  LEA R188, P0, R2.reuse, c[0x0][0x1f8], 0x1 ;  /* 0x00007e0002bc7a11 */ /* 0x040fe800078008ff */
[----:B------:R-:W-:Y:S01]  /*b1d0*/  LEA.HI.X R189, R2, c[0x0][0x1fc], R3, 0x1, P0 ;  /* 0x00007f0002bd7a11 */ /* 0x000fe200000f0c03 */
[----:B------:R-:W-:Y:S01]  /*b1e0*/  @!PT LDS RZ, [RZ] ;  /* 0x00000000fffff984 */ /* 0x000fe20000000800 */
[----:B------:R-:W-:Y:S01]  /*b1f0*/  @!PT LDS RZ, [RZ] ;  /* 0x00000000fffff984 */ /* 0x000fe20000000800 */
[----:B------:R-:W-:Y:S01]  /*b200*/  @!PT LDS RZ, [RZ] ;  /* 0x00000000fffff984 */ /* 0x000fe20000000800 */
[----:B------:R2:W-:Y:S01]  /*b210*/  LDGSTS.E.BYPASS.LTC128B.128 [R243+0x100], [R68.64], !P5 ;  /* 0x0010000044f37fae */ /* 0x0005e2000e901d52 */
[----:B------:R-:W-:Y:S01]  /*b220*/  IADD3 R2, P0, R68, UR10, RZ ;  /* 0x0000000a44027c10 */ /* 0x000fe2000ff1e0ff */
[----:B------:R-:W-:Y:S02]  /*b230*/  @UP0 UIMAD.WIDE.U32 UR20, UR25, UR4, URZ ;  /* 0x00000004191402a5 */ /* 0x000fe4000f8e003f */
[----:B------:R-:W-:Y:S01]  /*b240*/  @UP0 UIMAD UR13, UR13, UR4, URZ ;  /* 0x000000040d0d02a4 */ /* 0x000fe2000f8e023f */
[----:B------:R-:W-:Y:S01]  /*b250*/  IADD3.X R3, R69, UR14, RZ, P0, !PT ;  /* 0x0000000e45037c10 */ /* 0x000fe200087fe4ff */
[----:B------:R-:W-:Y:S01]  /*b260*/  @UP0 USHF.L.U32 UR4, UR20, 0x7, URZ ;  /* 0x0000000714040899 */ /* 0x000fe2000800063f */
[C---:B------:R-:W-:Y:S01]  /*b270*/  IADD3 R150, P2, R2.reuse, UR16, RZ ;  /* 0x0000001002967c10 */ /* 0x040fe2000ff5e0ff */
[----:B------:R3:W-:Y:S01]  /*b280*/  LDGSTS.E.BYPASS.LTC128B.128 [R243+0x4100], [R188.64], !P4 ;  /* 0x04100000bcf37fae */ /* 0x0007e2000e101d52 */
[----:B------:R-:W-:Y:S02]  /*b290*/  @UP0 UIMAD UR13, UR25, UR5, UR13 ;  /* 0x00000005190d02a4 */ /* 0x000fe4000f8e020d */
[C---:B------:R-:W-:Y:S02]  /*b2a0*/  IADD3.X R151, R3.reuse, UR15, RZ, P2, !PT ;  /* 0x0000000f03977c10 */ /* 0x040fe400097fe4ff */
[----:B------:R-:W-:Y:S03]  /*b2b0*/  @UP0 UIADD3 UR13, UR21, UR13, URZ ;  /* 0x0000000d150d0290 */ /* 0x000fe6000fffe03f */
[----:B------:R4:W-:Y:S01]  /*b2c0*/  LDGSTS.E.BYPASS.LTC128B.128 [R243+0x1100], [R2.64], !P5 ;  /* 0x0110000002f37fae */ /* 0x0009e2000e901d52 */
[----:B------:R-:W-:Y:S07]  /*b2d0*/  @UP0 USHF.L.U64.HI UR13, UR20, 0x7, UR13 ;  /* 0x00000007140d0899 */ /* 0x000fee000801020d */
[----:B------:R4:W-:Y:S01]  /*b2e0*/  LDGSTS.E.BYPASS.LTC128B.128 [R243+0x5100], [R2.64+0x80], !P4 ;  /* 0x0510008002f37fae */ /* 0x0009e2000e101d52 */
[----:B--2---:R-:W-:Y:S04]  /*b2f0*/  IADD3 R68, P0, R2, UR10, RZ ;  /* 0x0000000a02447c10 */ /* 0x004fe8000ff1e0ff */
[----:B------:R-:W-:Y:S01]  /*b300*/  IADD3.X R69, R3, UR14, RZ, P0, !PT ;  /* 0x0000000e03457c10 */ /* 0x000fe200087fe4ff */
[C---:B-1----:R-:W-:Y:S03]  /*b310*/  HMMA.16816.F32 R28, R144.reuse, R136, R28 ;  /* 0x00000088901c723c */ /* 0x042fe6000000181c */
[C---:B------:R-:W-:Y:S01]  /*b320*/  IADD3 R148, P1, R68.reuse, UR10, RZ ;  /* 0x0000000a44947c10 */ /* 0x040fe2000ff3e0ff */
[----:B------:R1:W-:Y:S03]  /*b330*/  LDGSTS.E.BYPASS.LTC128B.128 [R243+0x2100], [R68.64], !P5 ;  /* 0x0210000044f37fae */ /* 0x0003e6000e901d52 */
[C---:B------:R-:W-:Y:S01]  /*b340*/  IADD3.X R149, R69.reuse, UR14, RZ, P1, !PT ;  /* 0x0000000e45957c10 */ /* 0x040fe20008ffe4ff */
[C---:B------:R-:W-:Y:S04]  /*b350*/  HMMA.16816.F32 R32, R144.reuse, R138, R32 ;  /* 0x0000008a9020723c */ /* 0x040fe80000001820 */
[----:B------:R2:W-:Y:S04]  /*b360*/  LDGSTS.E.BYPASS.LTC128B.128 [R243+0x6100], [R150.64], !P4 ;  /* 0x0610000096f37fae */ /* 0x0005e8000e101d52 */
[C---:B------:R-:W-:Y:S04]  /*b370*/  HMMA.16816.F32 R36, R144.reuse, R156, R36 ;  /* 0x0000009c9024723c */ /* 0x040fe80000001824 */
[----:B------:R2:W-:Y:S01]  /*b380*/  LDGSTS.E.BYPASS.LTC128B.128 [R243+0x3100], [R148.64], !P5 ;  /* 0x0310000094f37fae */ /* 0x0005e2000e901d52 */
[----:B----4-:R-:W-:Y:S03]  /*b390*/  IADD3 R2, P0, R68, UR16, RZ ;  /* 0x0000001044027c10 */ /* 0x010fe6000ff1e0ff */
[C---:B------:R-:W-:Y:S04]  /*b3a0*/  HMMA.16816.F32 R40, R144.reuse, R158, R40 ;  /* 0x0000009e9028723c */ /* 0x040fe80000001828 */
[----:B------:R-:W-:Y:S02]  /*b3b0*/  IADD3.X R3, R69, UR15, RZ, P0, !PT ;  /* 0x0000000f45037c10 */ /* 0x000fe400087fe4ff */
[----:B------:R-:W-:Y:S02]  /*b3c0*/  PLOP3.LUT P0, PT, PT, PT, UP0, 0x80, 0x0 ;  /* 0x000000000000781c */ /* 0x000fe40003f0f008 */
[C---:B------:R-:W-:Y:S01]  /*b3d0*/  HMMA.16816.F32 R44, R144.reuse, R160, R44 ;  /* 0x000000a0902c723c */ /* 0x040fe2000000182c */
[----:B------:R4:W-:Y:S07]  /*b3e0*/  LDGSTS.E.BYPASS.LTC128B.128 [R243+0x7100], [R2.64], !P4 ;  /* 0x0710000002f37fae */ /* 0x0009ee000e101d52 */
[C---:B------:R-:W-:Y:S01]  /*b3f0*/  HMMA.16816.F32 R48, R144.reuse, R162, R48 ;  /* 0x000000a29030723c */ /* 0x040fe20000001830 */
[----:B------:R-:W-:Y:S07]  /*b400*/  LDSM.16.M88.4 R136, [R226+0x8900] ;  /* 0x00890000e288783b */ /* 0x000fee0000000200 */
[C---:B------:R-:W-:Y:S01]  /*b410*/  HMMA.16816.F32 R52, R144.reuse, R164, R52 ;  /* 0x000000a49034723c */ /* 0x040fe20000001834 */
[----:B--2---:R-:W2:Y:S07]  /*b420*/  LDSM.16.M88.4 R148, [R226+0x8100] ;  /* 0x00810000e294783b */ /* 0x004eae0000000200 */
[C---:B------:R-:W-:Y:S01]  /*b430*/  HMMA.16816.F32 R56, R144.reuse, R166, R56 ;  /* 0x000000a69038723c */ /* 0x040fe20000001838 */
[----:B------:R-:W0:Y:S07]  /*b440*/  LDGDEPBAR ;  /* 0x00000000000079af */ /* 0x000e2e0000000000 */
[C---:B------:R-:W-:Y:S01]  /*b450*/  HMMA.16816.F32 R60, R144.reuse, R168, R60 ;  /* 0x000000a8903c723c */ /* 0x040fe2000000183c */
[----:B------:R-:W5:Y:S07]  /*b460*/  LDSM.16.M88.4 R152, [R226+0x9100] ;  /* 0x00910000e298783b */ /* 0x000f6e0000000200 */
[----:B------:R-:W-:Y:S01]  /*b470*/  HMMA.16816.F32 R64, R144, R170, R64 ;  /* 0x000000aa9040723c */ /* 0x000fe20000001840 */
[----:B------:R-:W1:Y:S08]  /*b480*/  LDSM.16.M88.4 R156, [R226+0x9900] ;  /* 0x00990000e29c783b */ /* 0x000e700000000200 */
[----:B------:R-:W1:Y:S01]  /*b490*/  LDSM.16.M88.4 R160, [R226+0xa100] ;  /* 0x00a10000e2a0783b */ /* 0x000e620000000200 */
[C---:B--2---:R-:W-:Y:S07]  /*b4a0*/  HMMA.16816.F32 R4, R172.reuse, R148, R4 ;  /* 0x00000094ac04723c */ /* 0x044fee0000001804 */
[----:B------:R-:W-:Y:S01]  /*b4b0*/  LDSM.16.M88.4 R164, [R220+0xc100] ;  /* 0x00c10000dca4783b */ /* 0x000fe20000000200 */
[C---:B------:R-:W-:Y:S07]  /*b4c0*/  HMMA.16816.F32 R8, R172.reuse, R150, R8 ;  /* 0x00000096ac08723c */ /* 0x040fee0000001808 */
[----:B------:R-:W2:Y:S01]  /*b4d0*/  LDSM.16.M88.4 R148, [R226+0xa900] ;  /* 0x00a90000e294783b */ /* 0x000ea20000000200 */
[C---:B------:R-:W-:Y:S07]  /*b4e0*/  HMMA.16816.F32 R12, R172.reuse, R136, R12 ;  /* 0x00000088ac0c723c */ /* 0x040fee000000180c */
[----:B------:R-:W-:Y:S01]  /*b4f0*/  LDSM.16.M88.4 R168, [R233] ;  /* 0x00000000e9a8783b */ /* 0x000fe20000000200 */
[C---:B------:R-:W-:Y:S07]  /*b500*/  HMMA.16816.F32 R16, R172.reuse, R138, R16 ;  /* 0x0000008aac10723c */ /* 0x040fee0000001810 */
[----:B------:R-:W2:Y:S01]  /*b510*/  LDSM.16.M88.4 R136, [R226+0xb100] ;  /* 0x00b10000e288783b */ /* 0x000ea20000000200 */
[C---:B-----5:R-:W-:Y:S07]  /*b520*/  HMMA.16816.F32 R20, R172.reuse, R152, R20 ;  /* 0x00000098ac14723c */ /* 0x060fee0000001814 */
[----:B---3--:R-:W-:Y:S01]  /*b530*/  LDSM.16.M88.4 R188, [R226+0xd100] ;  /* 0x00d10000e2bc783b */ /* 0x008fe20000000200 */
[C---:B------:R-:W-:Y:S07]  /*b540*/  HMMA.16816.F32 R24, R172.reuse, R154, R24 ;  /* 0x0000009aac18723c */ /* 0x040fee0000001818 */
[----:B------:R-:W3:Y:S01]  /*b550*/  LDSM.16.M88.4 R152, [R226+0xb900] ;  /* 0x00b90000e298783b */ /* 0x000ee20000000200 */
[C---:B-1----:R-:W-:Y:S07]  /*b560*/  HMMA.16816.F32 R28, R172.reuse, R156, R28 ;  /* 0x0000009cac1c723c */ /* 0x042fee000000181c */
[----:B------:R-:W-:Y:S01]  /*b570*/  LDSM.16.M88.4 R196, [R226+0xd900] ;  /* 0x00d90000e2c4783b */ /* 0x000fe20000000200 */
[C---:B------:R-:W-:Y:S07]  /*b580*/  HMMA.16816.F32 R32, R172.reuse, R158, R32 ;  /* 0x0000009eac20723c */ /* 0x040fee0000001820 */
[----:B------:R-:W1:Y:S01]  /*b590*/  LDSM.16.M88.4 R156, [R223] ;  /* 0x00000000df9c783b */ /* 0x000e620000000200 */
[C---:B------:R-:W-:Y:S07]  /*b5a0*/  HMMA.16816.F32 R36, R172.reuse, R160, R36 ;  /* 0x000000a0ac24723c */ /* 0x040fee0000001824 */
[----:B------:R-:W-:Y:S01]  /*b5b0*/  LDSM.16.M88.4 R200, [R226+0xe900] ;  /* 0x00e90000e2c8783b */ /* 0x000fe20000000200 */
[C---:B------:R-:W-:Y:S07]  /*b5c0*/  HMMA.16816.F32 R40, R172.reuse, R162, R40 ;  /* 0x000000a2ac28723c */ /* 0x040fee0000001828 */
[----:B------:R-:W5:Y:S01]  /*b5d0*/  LDSM.16.M88.4 R160, [R223+0x800] ;  /* 0x00080000dfa0783b */ /* 0x000f620000000200 */
[C---:B--2---:R-:W-:Y:S07]  /*b5e0*/  HMMA.16816.F32 R44, R172.reuse, R148, R44 ;  /* 0x00000094ac2c723c */ /* 0x044fee000000182c */
[----:B------:R-:W-:Y:S01]  /*b5f0*/  LDSM.16.M88.4 R204, [R226+0xf100] ;  /* 0x00f10000e2cc783b */ /* 0x000fe20000000200 */
[C---:B------:R-:W-:Y:S07]  /*b600*/  HMMA.16816.F32 R48, R172.reuse, R150, R48 ;  /* 0x00000096ac30723c */ /* 0x040fee0000001830 */
[----:B------:R-:W2:Y:S01]  /*b610*/  LDSM.16.M88.4 R148, [R223+0x1000] ;  /* 0x00100000df94783b */ /* 0x000ea20000000200 */
[C---:B------:R-:W-:Y:S07]  /*b620*/  HMMA.16816.F32 R52, R172.reuse, R136, R52 ;  /* 0x00000088ac34723c */ /* 0x040fee0000001834 */
[----:B------:R-:W-:Y:S01]  /*b630*/  LDSM.16.M88.4 R212, [R226+0xf900] ;  /* 0x00f90000e2d4783b */ /* 0x000fe20000000200 */
[C---:B------:R-:W-:Y:S07]  /*b640*/  HMMA.16816.F32 R56, R172.reuse, R138, R56 ;  /* 0x0000008aac38723c */ /* 0x040fee0000001838 */
[----:B------:R-:W2:Y:S01]  /*b650*/  LDSM.16.M88.4 R136, [R223+0x1800] ;  /* 0x00180000df88783b */ /* 0x000ea20000000200 */
[C---:B---3--:R-:W-:Y:S07]  /*b660*/  HMMA.16816.F32 R60, R172.reuse, R152, R60 ;  /* 0x00000098ac3c723c */ /* 0x048fee000000183c */
[----:B------:R-:W-:Y:S01]  /*b670*/  LDSM.16.M88.4 R216, [R223+0x4000] ;  /* 0x00400000dfd8783b */ /* 0x000fe20000000200 */
[----:B------:R-:W-:Y:S07]  /*b680*/  HMMA.16816.F32 R64, R172, R154, R64 ;  /* 0x0000009aac40723c */ /* 0x000fee0000001840 */
[----:B------:R-:W3:Y:S01]  /*b690*/  LDSM.16.M88.4 R152, [R223+0x2000] ;  /* 0x00200000df98783b */ /* 0x000ee20000000200 */
        /* <DEDUP_REMOVED lines=17> */
[----:B------:R-:W-:Y:S07]  /*b7b0*/  LDSM.16.M88.4 R156, [R220+0xe100] ;  /* 0x00e10000dc9c783b */ /* 0x000fee0000000200 */
[C---:B-----5:R-:W-:Y:S08]  /*b7c0*/  HMMA.16816.F32 R52, R176.reuse, R160, R52 ;  /* 0x000000a0b034723c */ /* 0x060ff00000001834 */
[C---:B------:R-:W-:Y:S01]  /*b7d0*/  HMMA.16816.F32 R56, R176.reuse, R162, R56 ;  /* 0x000000a2b038723c */ /* 0x040fe20000001838 */
[----:B------:R-:W-:Y:S07]  /*b7e0*/  LDSM.16.M88.4 R160, [R220+0xe900] ;  /* 0x00e90000dca0783b */ /* 0x000fee0000000200 */
[C---:B--2---:R-:W-:Y:S08]  /*b7f0*/  HMMA.16816.F32 R60, R176.reuse, R148, R60 ;  /* 0x00000094b03c723c */ /* 0x044ff0000000183c */
[----:B------:R-:W-:Y:S01]  /*b800*/  HMMA.16816.F32 R64, R176, R150, R64 ;  /* 0x00000096b040723c */ /* 0x000fe20000001840 */
[----:B------:R-:W1:Y:S07]  /*b810*/  LDSM.16.M88.4 R148, [R220+0xd900] ;  /* 0x00d90000dc94783b */ /* 0x000e6e0000000200 */
[C---:B------:R-:W-:Y:S08]  /*b820*/  HMMA.16816.F32 R4, R180.reuse, R164, R4 ;  /* 0x000000a4b404723c */ /* 0x040ff00000001804 */
[C---:B------:R-:W-:Y:S01]  /*b830*/  HMMA.16816.F32 R8, R180.reuse, R166, R8 ;  /* 0x000000a6b408723c */ /* 0x040fe20000001808 */
[----:B------:R-:W-:Y:S07]  /*b840*/  LDSM.16.M88.4 R164, [R220+0xf900] ;  /* 0x00f90000dca4783b */ /* 0x000fee0000000200 */
[C---:B------:R-:W-:Y:S08]  /*b850*/  HMMA.16816.F32 R12, R180.reuse, R136, R12 ;  /* 0x00000088b40c723c */ /* 0x040ff0000000180c */
[C---:B------:R-:W-:Y:S01]  /*b860*/  HMMA.16816.F32 R16, R180.reuse, R138, R16 ;  /* 0x0000008ab410723c */ /* 0x040fe20000001810 */
[----:B------:R-:W2:Y:S07]  /*b870*/  LDSM.16.M88.4 R136, [R220+0xf100] ;  /* 0x00f10000dc88783b */ /* 0x000eae0000000200 */
[C---:B---3--:R-:W-:Y:S08]  /*b880*/  HMMA.16816.F32 R20, R180.reuse, R152, R20 ;  /* 0x00000098b414723c */ /* 0x048ff00000001814 */
[C---:B------:R-:W-:Y:S01]  /*b890*/  HMMA.16816.F32 R24, R180.reuse, R154, R24 ;  /* 0x0000009ab418723c */ /* 0x040fe20000001818 */
[----:B------:R-:W3:Y:S07]  /*b8a0*/  LDSM.16.M88.4 R152, [R235] ;  /* 0x00000000eb98783b */ /* 0x000eee0000000200 */
[C---:B-1----:R-:W-:Y:S08]  /*b8b0*/  HMMA.16816.F32 R28, R180.reuse, R148, R28 ;  /* 0x00000094b41c723c */ /* 0x042ff0000000181c */
[C---:B------:R-:W-:Y:S01]  /*b8c0*/  HMMA.16816.F32 R32, R180.reuse, R150, R32 ;  /* 0x00000096b420723c */ /* 0x040fe20000001820 */
[----:B------:R-:W1:Y:S07]  /*b8d0*/  LDSM.16.M88.4 R148, [R234] ;  /* 0x00000000ea94783b */ /* 0x000e6e0000000200 */
[C---:B------:R-:W-:Y:S08]  /*b8e0*/  HMMA.16816.F32 R36, R180.reuse, R156, R36 ;  /* 0x0000009cb424723c */ /* 0x040ff00000001824 */
[C---:B------:R-:W-:Y:S01]  /*b8f0*/  HMMA.16816.F32 R40, R180.reuse, R158, R40 ;  /* 0x0000009eb428723c */ /* 0x040fe20000001828 */
[----:B------:R-:W5:Y:S07]  /*b900*/  LDSM.16.M88.4 R156, [R232] ;  /* 0x00000000e89c783b */ /* 0x000f6e0000000200 */
[C---:B------:R-:W-:Y:S08]  /*b910*/  HMMA.16816.F32 R44, R180.reuse, R160, R44 ;  /* 0x000000a0b42c723c */ /* 0x040ff0000000182c */
[C---:B------:R-:W-:Y:S01]  /*b920*/  HMMA.16816.F32 R48, R180.reuse, R162, R48 ;  /* 0x000000a2b430723c */ /* 0x040fe20000001830 */
[----:B------:R-:W-:Y:S07]  /*b930*/  LDSM.16.M88.4 R160, [R228] ;  /* 0x00000000e4a0783b */ /* 0x000fee0000000200 */
[C---:B--2---:R-:W-:Y:S08]  /*b940*/  HMMA.16816.F32 R52, R180.reuse, R136, R52 ;  /* 0x00000088b434723c */ /* 0x044ff00000001834 */
[C---:B------:R-:W-:Y:S01]  /*b950*/  HMMA.16816.F32 R56, R180.reuse, R138, R56 ;  /* 0x0000008ab438723c */ /* 0x040fe20000001838 */
[----:B------:R-:W2:Y:S07]  /*b960*/  LDSM.16.M88.4 R136, [R231] ;  /* 0x00000000e788783b */ /* 0x000eae0000000200 */
[C---:B------:R-:W-:Y:S08]  /*b970*/  HMMA.16816.F32 R60, R180.reuse, R164, R60 ;  /* 0x000000a4b43c723c */ /* 0x040ff0000000183c */
[----:B------:R-:W-:Y:S01]  /*b980*/  HMMA.16816.F32 R64, R180, R166, R64 ;  /* 0x000000a6b440723c */ /* 0x000fe20000001840 */
[----:B------:R-:W-:Y:S07]  /*b990*/  LDSM.16.M88.4 R164, [R226+0xc100] ;  /* 0x00c10000e2a4783b */ /* 0x000fee0000000200 */
[C---:B---3--:R-:W-:Y:S08]  /*b9a0*/  HMMA.16816.F32 R4, R184.reuse, R152, R4 ;  /* 0x00000098b804723c */ /* 0x048ff00000001804 */
[C---:B------:R-:W-:Y:S01]  /*b9b0*/  HMMA.16816.F32 R8, R184.reuse, R154, R8 ;  /* 0x0000009ab808723c */ /* 0x040fe20000001808 */
[----:B------:R-:W-:Y:S07]  /*b9c0*/  LDSM.16.M88.4 R152, [R229] ;  /* 0x00000000e598783b */ /* 0x000fee0000000200 */
[C---:B-1----:R-:W-:Y:S08]  /*b9d0*/  HMMA.16816.F32 R12, R184.reuse, R148, R12 ;  /* 0x00000094b80c723c */ /* 0x042ff0000000180c */
[C---:B------:R-:W-:Y:S01]  /*b9e0*/  HMMA.16816.F32 R16, R184.reuse, R150, R16 ;  /* 0x00000096b810723c */ /* 0x040fe20000001810 */
[----:B------:R-:W1:Y:S07]  /*b9f0*/  LDSM.16.M88.4 R148, [R230] ;  /* 0x00000000e694783b */ /* 0x000e6e0000000200 */
        /* <DEDUP_REMOVED lines=33> */
[C---:B--2---:R-:W-:Y:S08]  /*bc10*/  HMMA.16816.F32 R12, R208.reuse, R136, R12 ;  /* 0x00000088d00c723c */ /* 0x044ff0000000180c */
        /* <DEDUP_REMOVED lines=13> */
[----:B------:R-:W4:Y:S01]  /*bcf0*/  MUFU.TANH R154, R6 ;  /* 0x00000006009a7308 */ /* 0x000f220000002400 */
[----:B------:R-:W-:Y:S02]  /*bd00*/  FMUL.FTZ R15, R15, c[0x0][0x320] ;  /* 0x0000c8000f0f7a20 */ /* 0x000fe40000410000 */
[----:B------:R-:W-:Y:S01]  /*bd10*/  FMUL.FTZ R16, R16, c[0x0][0x320] ;  /* 0x0000c80010107a20 */ /* 0x000fe20000410000 */
[----:B-1----:R-:W-:Y:S01]  /*bd20*/  FMNMX.FTZ R0, R150, R70, !PT ;  /* 0x0000004696007209 */ /* 0x002fe20007810000 */
[----:B------:R-:W-:Y:S02]  /*bd30*/  FMUL.FTZ R17, R17, c[0x0][0x320] ;  /* 0x0000c80011117a20 */ /* 0x000fe40000410000 */
[----:B------:R-:W-:Y:S02]  /*bd40*/  FMUL.FTZ R18, R18, c[0x0][0x320] ;  /* 0x0000c80012127a20 */ /* 0x000fe40000410000 */
[----:B------:R-:W-:Y:S01]  /*bd50*/  FMUL.FTZ R19, R19, c[0x0][0x320] ;  /* 0x0000c80013137a20 */ /* 0x000fe20000410000 */
[----:B------:R1:W3:Y:S01]  /*bd60*/  MUFU.TANH R155, R7 ;  /* 0x00000007009b7308 */ /* 0x0002e20000002400 */
[----:B------:R-:W-:Y:S01]  /*bd70*/  FMUL.FTZ R12, R12, c[0x0][0x320] ;  /* 0x0000c8000c0c7a20 */ /* 0x000fe20000410000 */
[----:B--2---:R-:W-:Y:S08]  /*bd80*/  FMNMX.FTZ R0, R149, R0, !PT ;  /* 0x0000000095007209 */ /* 0x004ff00007810000 */
[----:B------:R-:W2:Y:S01]  /*bd90*/  MUFU.TANH R151, R8 ;  /* 0x0000000800977308 */ /* 0x000ea20000002400 */
[----:B----4-:R-:W-:Y:S09]  /*bda0*/  FMNMX.FTZ R3, R154, R71, !PT ;  /* 0x000000479a037209 */ /* 0x010ff20007810000 */
[----:B------:R-:W4:Y:S01]  /*bdb0*/  MUFU.TANH R148, R9 ;  /* 0x0000000900947308 */ /* 0x000f220000002400 */
[----:B-1----:R-:W1:Y:S01]  /*bdc0*/  LDSM.16.M88.4 R4, [R223+0x5000] ;  /* 0x00500000df04783b */ /* 0x002e620000000200 */
[----:B---3--:R-:W-:Y:S08]  /*bdd0*/  FMNMX.FTZ R3, R155, R3, !PT ;  /* 0x000000039b037209 */ /* 0x008ff00007810000 */
[----:B------:R-:W3:Y:S01]  /*bde0*/  MUFU.TANH R152, R10 ;  /* 0x0000000a00987308 */ /* 0x000ee20000002400 */
[----:B--2---:R-:W-:Y:S09]  /*bdf0*/  FMNMX.FTZ R0, R151, R0, !PT ;  /* 0x0000000097007209 */ /* 0x004ff20007810000 */
[----:B------:R2:W5:Y:S01]  /*be00*/  MUFU.TANH R153, R11 ;  /* 0x0000000b00997308 */ /* 0x0005620000002400 */
[----:B----4-:R-:W-:Y:S09]  /*be10*/  FMNMX.FTZ R0, R148, R0, !PT ;  /* 0x0000000094007209 */ /* 0x010ff20007810000 */
[----:B------:R-:W4:Y:S01]  /*be20*/  MUFU.TANH R138, R12 ;  /* 0x0000000c008a7308 */ /* 0x000f220000002400 */
[----:B---3--:R-:W-:Y:S09]  /*be30*/  FMNMX.FTZ R3, R152, R3, !PT ;  /* 0x0000000398037209 */ /* 0x008ff20007810000 */
[----:B------:R3:W3:Y:S01]  /*be40*/  MUFU.TANH R139, R13 ;  /* 0x0000000d008b7308 */ /* 0x0006e20000002400 */
[----:B--2---:R-:W2:Y:S01]  /*be50*/  LDSM.16.M88.4 R8, [R223+0x5800] ;  /* 0x00580000df08783b */ /* 0x004ea20000000200 */
[C---:B-1----:R-:W-:Y:S03]  /*be60*/  HMMA.16816.F32 R20, R208.reuse, R4, R20 ;  /* 0x00000004d014723c */ /* 0x042fe60000001814 */
[----:B-----5:R-:W-:Y:S05]  /*be70*/  FMNMX.FTZ R3, R153, R3, !PT ;  /* 0x0000000399037209 */ /* 0x020fea0007810000 */
[----:B------:R-:W1:Y:S01]  /*be80*/  MUFU.TANH R156, R16 ;  /* 0x00000010009c7308 */ /* 0x000e620000002400 */
[C---:B------:R-:W-:Y:S01]  /*be90*/  HMMA.16816.F32 R24, R208.reuse, R6, R24 ;  /* 0x00000006d018723c */ /* 0x040fe20000001818 */
[----:B------:R-:W5:Y:S02]  /*bea0*/  LDSM.16.M88.4 R4, [R223+0x6000] ;  /* 0x00600000df04783b */ /* 0x000f640000000200 */
[----:B----4-:R-:W-:Y:S06]  /*beb0*/  FMNMX.FTZ R0, R138, R0, !PT ;  /* 0x000000008a007209 */ /* 0x010fec0007810000 */
[----:B------:R-:W4:Y:S01]  /*bec0*/  MUFU.TANH R158, R14 ;  /* 0x0000000e009e7308 */ /* 0x000f220000002400 */
[----:B---3--:R-:W3:Y:S02]  /*bed0*/  LDL R13, [R1+0x28] ;  /* 0x00002800010d7983 */ /* 0x008ee40000100800 */
[----:B------:R-:W-:Y:S03]  /*bee0*/  FMNMX.FTZ R0, R139, R0, !PT ;  /* 0x000000008b007209 */ /* 0x000fe60007810000 */
[----:B------:R-:W-:Y:S04]  /*bef0*/  FMUL.FTZ R20, R20, c[0x0][0x320] ;  /* 0x0000c80014147a20 */ /* 0x000fe80000410000 */
[----:B------:R-:W5:Y:S01]  /*bf00*/  MUFU.TANH R157, R17 ;  /* 0x00000011009d7308 */ /* 0x000f620000002400 */
[----:B------:R-:W-:Y:S02]  /*bf10*/  FMUL.FTZ R21, R21, c[0x0][0x320] ;  /* 0x0000c80015157a20 */ /* 0x000fe40000410000 */
        /* <DEDUP_REMOVED lines=9> */
[----:B----4-:R-:W-:Y:S03]  /*bfb0*/  FMNMX.FTZ R3, R158, R3, !PT ;  /* 0x000000039e037209 */ /* 0x010fe60007810000 */
[----:B------:R-:W2:Y:S02]  /*bfc0*/  MUFU.TANH R163, R20 ;  /* 0x0000001400a37308 */ /* 0x000ea40000002400 */
[C---:B------:R-:W-:Y:S01]  /*bfd0*/  HMMA.16816.F32 R32, R208.reuse, R10, R32 ;  /* 0x0000000ad020723c */ /* 0x040fe20000001820 */
[----:B------:R-:W4:Y:S03]  /*bfe0*/  LDSM.16.M88.4 R8, [R223+0x6800] ;  /* 0x00680000df08783b */ /* 0x000f260000000200 */
[----:B-----5:R-:W-:Y:S04]  /*bff0*/  FMNMX.FTZ R0, R157, R0, !PT ;  /* 0x000000009d007209 */ /* 0x020fe80007810000 */
[----:B------:R-:W5:Y:S01]  /*c000*/  MUFU.TANH R160, R18 ;  /* 0x0000001200a07308 */ /* 0x000f620000002400 */
[C---:B------:R-:W-:Y:S03]  /*c010*/  HMMA.16816.F32 R36, R208.reuse, R4, R36 ;  /* 0x00000004d024723c */ /* 0x040fe60000001824 */
[----:B-1----:R-:W-:Y:S04]  /*c020*/  FMNMX.FTZ R3, R161, R3, !PT ;  /* 0x00000003a1037209 */ /* 0x002fe80007810000 */
[----:B------:R-:W-:Y:S01]  /*c030*/  FMUL.FTZ R28, R28, c[0x0][0x320] ;  /* 0x0000c8001c1c7a20 */ /* 0x000fe20000410000 */
[C---:B------:R-:W-:Y:S01]  /*c040*/  HMMA.16816.F32 R40, R208.reuse, R6, R40 ;  /* 0x00000006d028723c */ /* 0x040fe20000001828 */
[----:B------:R-:W1:Y:S01]  /*c050*/  MUFU.TANH R168, R21 ;  /* 0x0000001500a87308 */ /* 0x000e620000002400 */
[----:B------:R-:W1:Y:S02]  /*c060*/  LDSM.16.M88.4 R4, [R223+0x7000] ;  /* 0x00700000df04783b */ /* 0x000e640000000200 */
[----:B------:R-:W-:Y:S01]  /*c070*/  FMUL.FTZ R29, R29, c[0x0][0x320] ;  /* 0x0000c8001d1d7a20 */ /* 0x000fe20000410000 */
[----:B--2---:R-:W-:Y:S01]  /*c080*/  FMNMX.FTZ R0, R163, R0, !PT ;  /* 0x00000000a3007209 */ /* 0x004fe20007810000 */
[----:B------:R-:W-:Y:S02]  /*c090*/  FMUL.FTZ R30, R30, c[0x0][0x320] ;  /* 0x0000c8001e1e7a20 */ /* 0x000fe40000410000 */
[----:B------:R-:W-:Y:S03]  /*c0a0*/  FMUL.FTZ R31, R31, c[0x0][0x320] ;  /* 0x0000c8001f1f7a20 */ /* 0x000fe60000410000 */
[----:B------:R-:W2:Y:S01]  /*c0b0*/  MUFU.TANH R162, R19 ;  /* 0x0000001300a27308 */ /* 0x000ea20000002400 */
[----:B------:R-:W-:Y:S02]  /*c0c0*/  FMUL.FTZ R33, R33, c[0x0][0x320] ;  /* 0x0000c80021217a20 */ /* 0x000fe40000410000 */
[----:B------:R-:W-:Y:S01]  /*c0d0*/  FMUL.FTZ R34, R34, c[0x0][0x320] ;  /* 0x0000c80022227a20 */ /* 0x000fe20000410000 */
[----:B-----5:R-:W-:Y:S01]  /*c0e0*/  FMNMX.FTZ R3, R160, R3, !PT ;  /* 0x00000003a0037209 */ /* 0x020fe20007810000 */
[----:B------:R-:W-:Y:S02]  /*c0f0*/  FMUL.FTZ R36, R36, c[0x0][0x320] ;  /* 0x0000c80024247a20 */ /* 0x000fe40000410000 */
[----:B------:R-:W-:Y:S02]  /*c100*/  FMUL.FTZ R37, R37, c[0x0][0x320] ;  /* 0x0000c80025257a20 */ /* 0x000fe40000410000 */
[----:B------:R-:W-:Y:S01]  /*c110*/  FMUL.FTZ R38, R38, c[0x0][0x320] ;  /* 0x0000c80026267a20 */ /* 0x000fe20000410000 */
[----:B------:R-:W5:Y:S01]  /*c120*/  MUFU.TANH R170, R24 ;  /* 0x0000001800aa7308 */ /* 0x000f620000002400 */
[----:B------:R-:W-:Y:S01]  /*c130*/  FMUL.FTZ R39, R39, c[0x0][0x320] ;  /* 0x0000c80027277a20 */ /* 0x000fe20000410000 */
[C---:B----4-:R-:W-:Y:S03]  /*c140*/  HMMA.16816.F32 R44, R208.reuse, R8, R44 ;  /* 0x00000008d02c723c */ /* 0x050fe6000000182c */
[----:B------:R-:W-:Y:S01]  /*c150*/  FMUL.FTZ R35, R35, c[0x0][0x320] ;  /* 0x0000c80023237a20 */ /* 0x000fe20000410000 */
[----:B-1----:R-:W-:Y:S01]  /*c160*/  FMNMX.FTZ R0, R168, R0, !PT ;  /* 0x00000000a8007209 */ /* 0x002fe20007810000 */
[----:B------:R-:W-:Y:S03]  /*c170*/  FMUL.FTZ R32, R32, c[0x0][0x320] ;  /* 0x0000c80020207a20 */ /* 0x000fe60000410000 */
[----:B------:R-:W1:Y:S01]  /*c180*/  MUFU.TANH R188, R22 ;  /* 0x0000001600bc7308 */ /* 0x000e620000002400 */
[C---:B------:R-:W-:Y:S03]  /*c190*/  HMMA.16816.F32 R48, R208.reuse, R10, R48 ;  /* 0x0000000ad030723c */ /* 0x040fe60000001830 */
[----:B------:R-:W-:Y:S01]  /*c1a0*/  FMUL.FTZ R41, R41, c[0x0][0x320] ;  /* 0x0000c80029297a20 */ /* 0x000fe20000410000 */
[----:B--2---:R-:W-:Y:S01]  /*c1b0*/  FMNMX.FTZ R3, R162, R3, !PT ;  /* 0x00000003a2037209 */ /* 0x004fe20007810000 */
[----:B------:R-:W-:Y:S02]  /*c1c0*/  FMUL.FTZ R42, R42, c[0x0][0x320] ;  /* 0x0000c8002a2a7a20 */ /* 0x000fe40000410000 */
[----:B------:R-:W-:Y:S02]  /*c1d0*/  FMUL.FTZ R43, R43, c[0x0][0x320] ;  /* 0x0000c8002b2b7a20 */ /* 0x000fe40000410000 */
[----:B------:R-:W2:Y:S01]  /*c1e0*/  MUFU.TANH R169, R25 ;  /* 0x0000001900a97308 */ /* 0x000ea20000002400 */
[C---:B------:R-:W-:Y:S03]  /*c1f0*/  HMMA.16816.F32 R52, R208.reuse, R4, R52 ;  /* 0x00000004d034723c */ /* 0x040fe60000001834 */
[----:B-----5:R-:W-:Y:S01]  /*c200*/  FMNMX.FTZ R0, R170, R0, !PT ;  /* 0x00000000aa007209 */ /* 0x020fe20007810000 */
[----:B------:R-:W-:Y:S02]  /*c210*/  FMUL.FTZ R40, R40, c[0x0][0x320] ;  /* 0x0000c80028287a20 */ /* 0x000fe40000410000 */
[----:B------:R-:W-:Y:S02]  /*c220*/  FMUL.FTZ R44, R44, c[0x0][0x320] ;  /* 0x0000c8002c2c7a20 */ /* 0x000fe40000410000 */
[C---:B------:R-:W-:Y:S01]  /*c230*/  HMMA.16816.F32 R56, R208.reuse, R6, R56 ;  /* 0x00000006d038723c */ /* 0x040fe20000001838 */
[----:B------:R-:W4:Y:S01]  /*c240*/  MUFU.TANH R189, R23 ;  /* 0x0000001700bd7308 */ /* 0x000f220000002400 */
[----:B------:R-:W5:Y:S01]  /*c250*/  LDSM.16.M88.4 R4, [R223+0x7800] ;  /* 0x00780000df04783b */ /* 0x000f620000000200 */
[----:B------:R-:W-:Y:S04]  /*c260*/  DEPBAR.LE SB0, 0x0 ;  /* 0x000080000000791a */ /* 0x000fe80000000000 */
[----:B------:R-:W-:Y:S01]  /*c270*/  FMUL.FTZ R45, R45, c[0x0][0x320] ;  /* 0x0000c8002d2d7a20 */ /* 0x000fe20000410000 */
[----:B-1----:R-:W-:Y:S01]  /*c280*/  FMNMX.FTZ R3, R188, R3, !PT ;  /* 0x00000003bc037209 */ /* 0x002fe20007810000 */
[----:B------:R-:W-:Y:S02]  /*c290*/  FMUL.FTZ R46, R46, c[0x0][0x320] ;  /* 0x0000c8002e2e7a20 */ /* 0x000fe40000410000 */
[----:B------:R-:W1:Y:S01]  /*c2a0*/  MUFU.TANH R191, R28 ;  /* 0x0000001c00bf7308 */ /* 0x000e620000002400 */
[----:B------:R-:W-:Y:S01]  /*c2b0*/  BAR.SYNC.DEFER_BLOCKING 0x0 ;  /* 0x0000000000007b1d */ /* 0x000fe20000010000 */
[----:B------:R-:W-:Y:S02]  /*c2c0*/  FMUL.FTZ R47, R47, c[0x0][0x320] ;  /* 0x0000c8002f2f7a20 */ /* 0x000fe40000410000 */
[----:B------:R-:W-:Y:S01]  /*c2d0*/  FMUL.FTZ R49, R49, c[0x0][0x320] ;  /* 0x0000c80031317a20 */ /* 0x000fe20000410000 */
[----:B--2---:R-:W-:Y:S01]  /*c2e0*/  FMNMX.FTZ R2, R169, R0, !PT ;  /* 0x00000000a9027209 */ /* 0x004fe20007810000 */
        /* <DEDUP_REMOVED lines=14> */
[----:B------:R-:W-:Y:S03]  /*c3d0*/  FMUL.FTZ R58, R58, c[0x0][0x320] ;  /* 0x0000c8003a3a7a20 */ /* 0x000fe60000410000 */
[----:B------:R-:W1:Y:S01]  /*c3e0*/  MUFU.TANH R201, R32 ;  /* 0x0000002000c97308 */ /* 0x000e620000002400 */
[C---:B-----5:R-:W-:Y:S01]  /*c3f0*/  HMMA.16816.F32 R60, R208.reuse, R4, R60 ;  /* 0x00000004d03c723c */ /* 0x060fe2000000183c */
[----:B------:R-:W5:Y:S04]  /*c400*/  LDL R5, [R1+0x2c] ;  /* 0x00002c0001057983 */ /* 0x000f680000100800 */
[----:B--2---:R-:W-:Y:S03]  /*c410*/  FMNMX.FTZ R3, R171, R0, !PT ;  /* 0x00000000ab037209 */ /* 0x004fe60007810000 */
[----:B------:R-:W-:Y:S01]  /*c420*/  HMMA.16816.F32 R64, R208, R6, R64 ;  /* 0x00000006d040723c */ /* 0x000fe20000001840 */
[----:B------:R-:W2:Y:S01]  /*c430*/  MUFU.TANH R202, R33 ;  /* 0x0000002100ca7308 */ /* 0x000ea20000002400 */
[----:B------:R-:W3:Y:S02]  /*c440*/  LDL.64 R6, [R1+0x40] ;  /* 0x0000400001067983 */ /* 0x000ee40000100a00 */
[----:B----4-:R-:W-:Y:S07]  /*c450*/  FMNMX.FTZ R0, R200, R2, !PT ;  /* 0x00000002c8007209 */ /* 0x010fee0007810000 */
[----:B------:R-:W4:Y:S01]  /*c460*/  MUFU.TANH R219, R36 ;  /* 0x0000002400db7308 */ /* 0x000f220000002400 */
[----:B-1----:R-:W-:Y:S04]  /*c470*/  FMNMX.FTZ R0, R201, R0, !PT ;  /* 0x00000000c9007209 */ /* 0x002fe80007810000 */
[----:B------:R-:W-:Y:S02]  /*c480*/  FMUL.FTZ R63, R63, c[0x0][0x320] ;  /* 0x0000c8003f3f7a20 */ /* 0x000fe40000410000 */
[----:B------:R-:W-:Y:S02]  /*c490*/  FMUL.FTZ R60, R60, c[0x0][0x320] ;  /* 0x0000c8003c3c7a20 */ /* 0x000fe40000410000 */
[----:B------:R-:W-:Y:S01]  /*c4a0*/  FMUL.FTZ R62, R62, c[0x0][0x320] ;  /* 0x0000c8003e3e7a20 */ /* 0x000fe20000410000 */
[----:B------:R-:W1:Y:S01]  /*c4b0*/  MUFU.TANH R245, R37 ;  /* 0x0000002500f57308 */ /* 0x000e620000002400 */
[----:B------:R-:W-:Y:S02]  /*c4c0*/  FMUL.FTZ R61, R61, c[0x0][0x320] ;  /* 0x0000c8003d3d7a20 */ /* 0x000fe40000410000 */
[----:B------:R-:W-:Y:S01]  /*c4d0*/  FMUL.FTZ R64, R64, c[0x0][0x320] ;  /* 0x0000c80040407a20 */ /* 0x000fe20000410000 */
[----:B--2---:R-:W-:Y:S01]  /*c4e0*/  FMNMX.FTZ R0, R202, R0, !PT ;  /* 0x00000000ca007209 */ /* 0x004fe20007810000 */
[----:B------:R-:W-:Y:S02]  /*c4f0*/  FMUL.FTZ R66, R66, c[0x0][0x320] ;  /* 0x0000c80042427a20 */ /* 0x000fe40000410000 */
[----:B------:R-:W-:Y:S03]  /*c500*/  FMUL.FTZ R65, R65, c[0x0][0x320] ;  /* 0x0000c80041417a20 */ /* 0x000fe60000410000 */
        /* <DEDUP_REMOVED lines=18> */
[----:B------:R-:W-:Y:S01]  /*c630*/  MUFU.TANH R8, R63 ;  /* 0x0000003f00087308 */ /* 0x000fe20000002400 */
[----:B----4-:R-:W-:Y:S09]  /*c640*/  FMNMX.FTZ R0, R167, R0, !PT ;  /* 0x00000000a7007209 */ /* 0x010ff20007810000 */
[----:B------:R1:W-:Y:S10]  /*c650*/  MUFU.TANH R11, R64 ;  /* 0x00000040000b7308 */ /* 0x0003f40000002400 */
[----:B------:R-:W2:Y:S10]  /*c660*/  MUFU.TANH R166, R56 ;  /* 0x0000003800a67308 */ /* 0x000eb40000002400 */
[----:B------:R-:W4:Y:S01]  /*c670*/  MUFU.TANH R190, R27 ;  /* 0x0000001b00be7308 */ /* 0x000f220000002400 */
[----:B-1----:R-:W-:Y:S09]  /*c680*/  MOV R64, R69 ;  /* 0x0000004500407202 */ /* 0x002ff20000000f00 */
[----:B------:R-:W1:Y:S01]  /*c690*/  MUFU.TANH R205, R30 ;  /* 0x0000001e00cd7308 */ /* 0x000e620000002400 */
[----:B--2---:R-:W-:Y:S01]  /*c6a0*/  FMNMX.FTZ R69, R166, R0, !PT ;  /* 0x00000000a6457209 */ /* 0x004fe20007810000 */
[----:B------:R-:W-:Y:S01]  /*c6b0*/  FMUL.FTZ R0, R67, c[0x0][0x320] ;  /* 0x0000c80043007a20 */ /* 0x000fe20000410000 */
[----:B------:R-:W-:Y:S02]  /*c6c0*/  MOV R67, R8 ;  /* 0x0000000800437202 */ /* 0x000fe40000000f00 */
[----:B------:R-:W2:Y:S05]  /*c6d0*/  LDL.64 R8, [R1+0x30] ;  /* 0x0000300001087983 */ /* 0x000eaa0000100a00 */
[----:B------:R-:W1:Y:S01]  /*c6e0*/  MUFU.TANH R213, R31 ;  /* 0x0000001f00d57308 */ /* 0x000e620000002400 */
[----:B----4-:R-:W-:Y:S09]  /*c6f0*/  FMNMX.FTZ R2, R190, R3, !PT ;  /* 0x00000003be027209 */ /* 0x010ff20007810000 */
[----:B------:R-:W4:Y:S01]  /*c700*/  MUFU.TANH R207, R34 ;  /* 0x0000002200cf7308 */ /* 0x000f220000002400 */
[----:B-1----:R-:W-:Y:S09]  /*c710*/  FMNMX.FTZ R2, R205, R2, !PT ;  /* 0x00000002cd027209 */ /* 0x002ff20007810000 */
[----:B------:R-:W1:Y:S01]  /*c720*/  MUFU.TANH R214, R35 ;  /* 0x0000002300d67308 */ /* 0x000e620000002400 */
[----:B------:R-:W-:Y:S09]  /*c730*/  FMNMX.FTZ R2, R213, R2, !PT ;  /* 0x00000002d5027209 */ /* 0x000ff20007810000 */
        /* <DEDUP_REMOVED lines=12> */
[----:B------:R-:W5:Y:S01]  /*c800*/  MUFU.TANH R196, R50 ;  /* 0x0000003200c47308 */ /* 0x000f620000002400 */
[----:B----4-:R-:W-:Y:S09]  /*c810*/  FMNMX.FTZ R2, R164, R2, !PT ;  /* 0x00000002a4027209 */ /* 0x010ff20007810000 */
[----:B------:R-:W4:Y:S01]  /*c820*/  MUFU.TANH R68, R51 ;  /* 0x0000003300447308 */ /* 0x000f220000002400 */
[----:B-1----:R-:W-:Y:S09]  /*c830*/  FMNMX.FTZ R2, R165, R2, !PT ;  /* 0x00000002a5027209 */ /* 0x002ff20007810000 */
[----:B------:R4:W1:Y:S01]  /*c840*/  MUFU.TANH R159, R57 ;  /* 0x00000039009f7308 */ /* 0x0008620000002400 */
[----:B-----5:R-:W-:Y:S09]  /*c850*/  FMNMX.FTZ R2, R196, R2, !PT ;  /* 0x00000002c4027209 */ /* 0x020ff20007810000 */
[----:B------:R-:W5:Y:S10]  /*c860*/  MUFU.TANH R203, R54 ;  /* 0x0000003600cb7308 */ /* 0x000f740000002400 */
[----:B------:R3:W-:Y:S01]  /*c870*/  MUFU.TANH R137, R0 ;  /* 0x0000000000897308 */ /* 0x0007e20000002400 */
[----:B----4-:R-:W-:Y:S02]  /*c880*/  MOV R57, R68 ;  /* 0x0000004400397202 */ /* 0x010fe40000000f00 */
[----:B-1----:R-:W-:Y:S02]  /*c890*/  FMNMX.FTZ R69, R159, R69, !PT ;  /* 0x000000459f457209 */ /* 0x002fe40007810000 */
[----:B------:R-:W-:Y:S05]  /*c8a0*/  FMNMX.FTZ R2, R57, R2, !PT ;  /* 0x0000000239027209 */ /* 0x000fea0007810000 */
[----:B------:R-:W1:Y:S01]  /*c8b0*/  MUFU.TANH R58, R58 ;  /* 0x0000003a003a7308 */ /* 0x000e620000002400 */
[----:B-----5:R-:W-:Y:S09]  /*c8c0*/  FMNMX.FTZ R2, R203, R2, !PT ;  /* 0x00000002cb027209 */ /* 0x020ff20007810000 */
[----:B------:R-:W4:Y:S01]  /*c8d0*/  MUFU.TANH R12, R59 ;  /* 0x0000003b000c7308 */ /* 0x000f220000002400 */
[----:B---3--:R-:W-:Y:S09]  /*c8e0*/  FMNMX.FTZ R0, R64, R2, !PT ;  /* 0x0000000240007209 */ /* 0x008ff20007810000 */
[----:B------:R-:W3:Y:S01]  /*c8f0*/  MUFU.TANH R198, R60 ;  /* 0x0000003c00c67308 */ /* 0x000ee20000002400 */
[----:B-1----:R-:W-:Y:S09]  /*c900*/  FMNMX.FTZ R0, R58, R0, !PT ;  /* 0x000000003a007209 */ /* 0x002ff20007810000 */
[----:B------:R-:W1:Y:S01]  /*c910*/  MUFU.TANH R59, R62 ;  /* 0x0000003e003b7308 */ /* 0x000e620000002400 */
[----:B----4-:R-:W-:Y:S09]  /*c920*/  FMNMX.FTZ R0, R12, R0, !PT ;  /* 0x000000000c007209 */ /* 0x010ff20007810000 */
[----:B------:R-:W4:Y:S01]  /*c930*/  MUFU.TANH R56, R61 ;  /* 0x0000003d00387308 */ /* 0x000f220000002400 */
[----:B---3--:R-:W-:Y:S09]  /*c940*/  FMNMX.FTZ R69, R198, R69, !PT ;  /* 0x00000045c6457209 */ /* 0x008ff20007810000 */
[----:B------:R-:W3:Y:S01]  /*c950*/  MUFU.TANH R136, R66 ;  /* 0x0000004200887308 */ /* 0x000ee20000002400 */
[----:B-1----:R-:W-:Y:S04]  /*c960*/  FMNMX.FTZ R0, R59, R0, !PT ;  /* 0x000000003b007209 */ /* 0x002fe80007810000 */
[----:B------:R-:W-:Y:S05]  /*c970*/  FMNMX.FTZ R0, R67, R0, !PT ;  /* 0x0000000043007209 */ /* 0x000fea0007810000 */
[----:B------:R-:W1:Y:S01]  /*c980*/  MUFU.TANH R65, R65 ;  /* 0x0000004100417308 */ /* 0x000e620000002400 */
[----:B----4-:R-:W-:Y:S04]  /*c990*/  FMNMX.FTZ R69, R56, R69, !PT ;  /* 0x0000004538457209 */ /* 0x010fe80007810000 */
[----:B------:R-:W-:Y:S02]  /*c9a0*/  FMNMX.FTZ R69, R11, R69, !PT ;  /* 0x000000450b457209 */ /* 0x000fe40007810000 */
[----:B---3--:R-:W-:Y:S02]  /*c9b0*/  FMNMX.FTZ R0, R136, R0, !PT ;  /* 0x0000000088007209 */ /* 0x008fe40007810000 */
[----:B------:R-:W-:Y:S02]  /*c9c0*/  MOV R66, R204 ;  /* 0x000000cc00427202 */ /* 0x000fe40000000f00 */
[----:B------:R-:W-:Y:S05]  /*c9d0*/  FMNMX.FTZ R0, R137, R0, !PT ;  /* 0x0000000089007209 */ /* 0x000fea0007810000 */
[----:B------:R-:W3:Y:S01]  /*c9e0*/  SHFL.BFLY PT, R2, R0, 0x2, 0x1f ;  /* 0x0c401f0000027f89 */ /* 0x000ee200000e0000 */
[----:B-1----:R-:W-:Y:S07]  /*c9f0*/  FMNMX.FTZ R69, R65, R69, !PT ;  /* 0x0000004541457209 */ /* 0x002fee0007810000 */
[----:B------:R-:W1:Y:S01]  /*ca00*/  SHFL.BFLY PT, R3, R69, 0x2, 0x1f ;  /* 0x0c401f0045037f89 */ /* 0x000e6200000e0000 */
[----:B---3--:R-:W-:Y:S02]  /*ca10*/  FMNMX.FTZ R0, R0, R2, !PT ;  /* 0x0000000200007209 */ /* 0x008fe40007810000 */
[----:B-1----:R-:W-:Y:S05]  /*ca20*/  FMNMX.FTZ R69, R69, R3, !PT ;  /* 0x0000000345457209 */ /* 0x002fea0007810000 */
[----:B------:R-:W1:Y:S08]  /*ca30*/  SHFL.BFLY PT, R3, R0, 0x1, 0x1f ;  /* 0x0c201f0000037f89 */ /* 0x000e7000000e0000 */
[----:B------:R-:W3:Y:S01]  /*ca40*/  SHFL.BFLY PT, R4, R69, 0x1, 0x1f ;  /* 0x0c201f0045047f89 */ /* 0x000ee200000e0000 */
[----:B-1----:R-:W-:Y:S05]  /*ca50*/  FMNMX.FTZ R68, R0, R3, !PT ;  /* 0x0000000300447209 */ /* 0x002fea0007810000 */
[----:B------:R-:W-:Y:S01]  /*ca60*/  FADD.FTZ R0, -R68, R71 ;  /* 0x0000004744007221 */ /* 0x000fe20000010100 */
[----:B---3--:R-:W-:Y:S03]  /*ca70*/  FMNMX.FTZ R69, R69, R4, !PT ;  /* 0x0000000445457209 */ /* 0x008fe60007810000 */
[----:B------:R-:W-:Y:S02]  /*ca80*/  FMUL.FTZ R0, R0, c[0x0][0x2d0] ;  /* 0x0000b40000007a20 */ /* 0x000fe40000410000 */
[C---:B------:R-:W-:Y:S02]  /*ca90*/  FMUL.FTZ R71, R69.reuse, c[0x0][0x2d0] ;  /* 0x0000b40045477a20 */ /* 0x040fe40000410000 */
[----:B------:R-:W-:Y:S01]  /*caa0*/  FADD.FTZ R2, -R69, R70 ;  /* 0x0000004645027221 */ /* 0x000fe20000010100 */
[----:B------:R-:W-:Y:S01]  /*cab0*/  MOV R70, R12 ;  /* 0x0000000c00467202 */ /* 0x000fe20000000f00 */
[--C-:B------:R-:W-:Y:S01]  /*cac0*/  FFMA.FTZ R3, R150, c[0x0][0x2d0], -R71.reuse ;  /* 0x0000b40096037a23 */ /* 0x100fe20000010847 */
[----:B------:R-:W-:Y:S01]  /*cad0*/  MOV R150, R11 ;  /* 0x0000000b00967202 */ /* 0x000fe20000000f00 */
[--C-:B------:R-:W-:Y:S01]  /*cae0*/  FFMA.FTZ R4, R149, c[0x0][0x2d0], -R71.reuse ;  /* 0x0000b40095047a23 */ /* 0x100fe20000010847 */
[----:B------:R-:W1:Y:S01]  /*caf0*/  MUFU.EX2 R0, R0 ;  /* 0x0000000000007308 */ /* 0x000e620000000800 */
[--C-:B------:R-:W-:Y:S01]  /*cb00*/  FFMA.FTZ R10, R151, c[0x0][0x2d0], -R71.reuse ;  /* 0x0000b400970a7a23 */ /* 0x100fe20000010847 */
[----:B------:R-:W-:Y:S01]  /*cb10*/  MOV R149, R203 ;  /* 0x000000cb00957202 */ /* 0x000fe20000000f00 */
[----:B------:R-:W-:Y:S01]  /*cb20*/  FMUL.FTZ R2, R2, c[0x0][0x2d0] ;  /* 0x0000b40002027a20 */ /* 0x000fe20000410000 */
[----:B------:R-:W-:Y:S01]  /*cb30*/  MOV R151, R159 ;  /* 0x0000009f00977202 */ /* 0x000fe20000000f00 */
[--C-:B------:R-:W-:Y:S01]  /*cb40*/  FFMA.FTZ R32, R138, c[0x0][0x2d0], -R71.reuse ;  /* 0x0000b4008a207a23 */ /* 0x100fe20000010847 */
[----:B------:R-:W-:Y:S01]  /*cb50*/  MOV R138, R59 ;  /* 0x0000003b008a7202 */ /* 0x000fe20000000f00 */
[--C-:B------:R-:W-:Y:S01]  /*cb60*/  FFMA.FTZ R40, R156, c[0x0][0x2d0], -R71.reuse ;  /* 0x0000b4009c287a23 */ /* 0x100fe20000010847 */
[----:B------:R-:W-:Y:S01]  /*cb70*/  MOV R156, R70 ;  /* 0x00000046009c7202 */ /* 0x000fe20000000f00 */
[----:B------:R-:W-:Y:S01]  /*cb80*/  FFMA.FTZ R70, R163, c[0x0][0x2d0], -R71 ;  /* 0x0000b400a3467a23 */ /* 0x000fe20000010847 */
[----:B------:R3:W-:Y:S10]  /*cb90*/  MUFU.EX2 R218, R3 ;  /* 0x0000000300da7308 */ /* 0x0007f40000000800 */
[----:B------:R4:W-:Y:S01]  /*cba0*/  MUFU.EX2 R217, R4 ;  /* 0x0000000400d97308 */ /* 0x0009e20000000800 */
[C---:B-1----:R-:W-:Y:S02]  /*cbb0*/  FMUL.FTZ R18, R0.reuse, R86 ;  /* 0x0000005600127220 */ /* 0x042fe40000410000 */
[C---:B------:R-:W-:Y:S02]  /*cbc0*/  FMUL.FTZ R19, R0.reuse, R87 ;  /* 0x0000005700137220 */ /* 0x040fe40000410000 */
[C---:B------:R-:W-:Y:S05]  /*cbd0*/  FMUL.FTZ R26, R0.reuse, R94 ;  /* 0x0000005e001a7220 */ /* 0x040fea0000410000 */
[----:B------:R1:W-:Y:S01]  /*cbe0*/  MUFU.EX2 R216, R10 ;  /* 0x0000000a00d87308 */ /* 0x0003e20000000800 */
[C---:B------:R-:W-:Y:S02]  /*cbf0*/  FMUL.FTZ R27, R0.reuse, R95 ;  /* 0x0000005f001b7220 */ /* 0x040fe40000410000 */
[----:B------:R-:W-:Y:S01]  /*cc00*/  FMUL.FTZ R34, R0, R102 ;  /* 0x0000006600227220 */ /* 0x000fe20000410000 */
[----:B---3--:R-:W-:Y:S01]  /*cc10*/  @P0 IADD3 R3, P1, R6, UR4, RZ ;  /* 0x0000000406030c10 */ /* 0x008fe2000ff3e0ff */
[C---:B------:R-:W-:Y:S02]  /*cc20*/  FMUL.FTZ R35, R0.reuse, R103 ;  /* 0x0000006700237220 */ /* 0x040fe40000410000 */
[C---:B------:R-:W-:Y:S01]  /*cc30*/  FMUL.FTZ R42, R0.reuse, R110 ;  /* 0x0000006e002a7220 */ /* 0x040fe20000410000 */
[----:B------:R-:W-:Y:S01]  /*cc40*/  @P0 LEA R6, P3, R3, c[0x0][0x1c8], 0x1 ;  /* 0x0000720003060a11 */ /* 0x000fe200078608ff */
[C---:B------:R-:W-:Y:S01]  /*cc50*/  FMUL.FTZ R43, R0.reuse, R111 ;  /* 0x0000006f002b7220 */ /* 0x040fe20000410000 */
[----:B------:R-:W3:Y:S01]  /*cc60*/  MUFU.EX2 R2, R2 ;  /* 0x0000000200027308 */ /* 0x000ee20000000800 */
[C---:B------:R-:W-:Y:S01]  /*cc70*/  FMUL.FTZ R51, R0.reuse, R119 ;  /* 0x0000007700337220 */ /* 0x040fe20000410000 */
[----:B------:R-:W-:Y:S01]  /*cc80*/  MOV R119, R196 ;  /* 0x000000c400777202 */ /* 0x000fe20000000f00 */
[C---:B------:R-:W-:Y:S01]  /*cc90*/  FMUL.FTZ R59, R0.reuse, R127 ;  /* 0x0000007f003b7220 */ /* 0x040fe20000410000 */
[----:B----4-:R-:W-:Y:S01]  /*cca0*/  @P0 IADD3 R4, P2, R5, UR4, RZ ;  /* 0x0000000405040c10 */ /* 0x010fe2000ff5e0ff */
[----:B------:R-:W-:Y:S01]  /*ccb0*/  FMUL.FTZ R50, R0, R118 ;  /* 0x0000007600327220 */ /* 0x000fe20000410000 */
[----:B--2---:R-:W-:Y:S02]  /*ccc0*/  @P0 IADD3.X R5, R9, UR13, RZ, P1, !PT ;  /* 0x0000000d09050c10 */ /* 0x004fe40008ffe4ff */
[----:B------:R-:W-:Y:S02]  /*ccd0*/  @P0 IADD3.X R9, R13, UR13, RZ, P2, !PT ;  /* 0x0000000d0d090c10 */ /* 0x000fe400097fe4ff */
[----:B------:R-:W-:Y:S01]  /*cce0*/  @P0 LEA.HI.X R7, R3, c[0x0][0x1cc], R5, 0x1, P3 ;  /* 0x0000730003070a11 */ /* 0x000fe200018f0c05 */
[----:B------:R-:W-:Y:S01]  /*ccf0*/  FFMA.FTZ R3, R148, c[0x0][0x2d0], -R71 ;  /* 0x0000b40094037a23 */ /* 0x000fe20000010847 */
[C---:B------:R-:W-:Y:S01]  /*cd00*/  @P0 LEA R8, P1, R4.reuse, c[0x0][0x1c8], 0x1 ;  /* 0x0000720004080a11 */ /* 0x040fe200078208ff */
[----:B------:R2:W-:Y:S01]  /*cd10*/  MUFU.EX2 R212, R32 ;  /* 0x0000002000d47308 */ /* 0x0005e20000000800 */
[----:B------:R-:W-:Y:S01]  /*cd20*/  MOV R148, R166 ;  /* 0x000000a600947202 */ /* 0x000fe20000000f00 */
[----:B------:R4:W-:Y:S01]  /*cd30*/  @P0 LDGSTS.E.BYPASS.LTC128B.128 [R243+0x8100], [R6.64], !P5 ;  /* 0x0810000006f30fae */ /* 0x0009e2000e901d52 */
[----:B------:R-:W-:Y:S02]  /*cd40*/  @P0 LEA.HI.X R9, R4, c[0x0][0x1cc], R9, 0x1, P1 ;  /* 0x0000730004090a11 */ /* 0x000fe400008f0c09 */
[----:B------:R-:W-:Y:S02]  /*cd50*/  @P0 IADD3 R4, P1, R6, UR7, RZ ;  /* 0x0000000706040c10 */ /* 0x000fe4000ff3e0ff */
[----:B------:R-:W-:Y:S02]  /*cd60*/  MOV R111, R57 ;  /* 0x00000039006f7202 */ /* 0x000fe40000000f00 */
[----:B------:R-:W-:Y:S01]  /*cd70*/  @P0 IADD3.X R5, R7, UR6, RZ, P1, !PT ;  /* 0x0000000607050c10 */ /* 0x000fe20008ffe4ff */
[----:B------:R5:W-:Y:S01]  /*cd80*/  MUFU.EX2 R215, R3 ;  /* 0x0000000300d77308 */ /* 0x000be20000000800 */
[----:B------:R5:W-:Y:S01]  /*cd90*/  @P0 LDGSTS.E.BYPASS.LTC128B.128 [R243+0xc100], [R8.64], !P4 ;  /* 0x0c10000008f30fae */ /* 0x000be2000e101d52 */
[----:B-1----:R-:W-:Y:S01]  /*cda0*/  @P0 IADD3 R10, P3, R4, UR12, RZ ;  /* 0x0000000c040a0c10 */ /* 0x002fe2000ff7e0ff */
[C---:B---3--:R-:W-:Y:S01]  /*cdb0*/  FMUL.FTZ R16, R2.reuse, R84 ;  /* 0x0000005402107220 */ /* 0x048fe20000410000 */
[----:B------:R-:W-:Y:S01]  /*cdc0*/  MOV R110, R149 ;  /* 0x00000095006e7202 */ /* 0x000fe20000000f00 */
[C---:B------:R-:W-:Y:S01]  /*cdd0*/  FMUL.FTZ R17, R2.reuse, R85 ;  /* 0x0000005502117220 */ /* 0x040fe20000410000 */
[----:B------:R-:W-:Y:S01]  /*cde0*/  @P0 IADD3.X R11, R5, UR9, RZ, P3, !PT ;  /* 0x00000009050b0c10 */ /* 0x000fe20009ffe4ff */
[C---:B------:R-:W-:Y:S01]  /*cdf0*/  FMUL.FTZ R24, R2.reuse, R92 ;  /* 0x0000005c02187220 */ /* 0x040fe20000410000 */
[----:B------:R-:W-:Y:S01]  /*ce00*/  MOV R149, R65 ;  /* 0x0000004100957202 */ /* 0x000fe20000000f00 */
[----:B------:R1:W-:Y:S01]  /*ce10*/  @P0 LDGSTS.E.BYPASS.LTC128B.128 [R243+0x9100], [R4.64], !P5 ;  /* 0x0910000004f30fae */ /* 0x0003e2000e901d52 */
[C---:B------:R-:W-:Y:S01]  /*ce20*/  FMUL.FTZ R25, R2.reuse, R93 ;  /* 0x0000005d02197220 */ /* 0x040fe20000410000 */
[----:B------:R3:W-:Y:S01]  /*ce30*/  MUFU.EX2 R204, R40 ;  /* 0x0000002800cc7308 */ /* 0x0007e20000000800 */
[C---:B------:R-:W-:Y:S02]  /*ce40*/  FMUL.FTZ R33, R2.reuse, R101 ;  /* 0x0000006502217220 */ /* 0x040fe40000410000 */
[C---:B--2---:R-:W-:Y:S02]  /*ce50*/  FMUL.FTZ R32, R2.reuse, R100 ;  /* 0x0000006402207220 */ /* 0x044fe40000410000 */
[C---:B------:R-:W-:Y:S01]  /*ce60*/  FMUL.FTZ R41, R2.reuse, R109 ;  /* 0x0000006d02297220 */ /* 0x040fe20000410000 */
[----:B------:R1:W-:Y:S01]  /*ce70*/  @P0 LDGSTS.E.BYPASS.LTC128B.128 [R243+0xd100], [R4.64+0x80], !P4 ;  /* 0x0d10008004f30fae */ /* 0x0003e2000e101d52 */
[----:B------:R-:W-:Y:S01]  /*ce80*/  FMUL.FTZ R57, R2, R125 ;  /* 0x0000007d02397220 */ /* 0x000fe20000410000 */
[----:B----4-:R-:W-:Y:S01]  /*ce90*/  @P0 IADD3 R6, P1, R4, UR7, RZ ;  /* 0x0000000704060c10 */ /* 0x010fe2000ff3e0ff */
[C---:B------:R-:W-:Y:S01]  /*cea0*/  FMUL.FTZ R49, R2.reuse, R117 ;  /* 0x0000007502317220 */ /* 0x040fe20000410000 */
[----:B------:R-:W-:Y:S01]  /*ceb0*/  MOV R109, R64 ;  /* 0x00000040006d7202 */ /* 0x000fe20000000f00 */
[----:B------:R-:W-:Y:S02]  /*cec0*/  FMUL.FTZ R64, R2, R132 ;  /* 0x0000008402407220 */ /* 0x000fe40000410000 */
[----:B-----5:R-:W-:Y:S02]  /*ced0*/  FMUL.FTZ R3, R68, c[0x0][0x2d0] ;  /* 0x0000b40044037a20 */ /* 0x020fe40000410000 */
[----:B------:R-:W-:Y:S02]  /*cee0*/  FMUL.FTZ R65, R2, R133 ;  /* 0x0000008502417220 */ /* 0x000fe40000410000 */
[--C-:B------:R-:W-:Y:S01]  /*cef0*/  FFMA.FTZ R7, R154, c[0x0][0x2d0], -R3.reuse ;  /* 0x0000b4009a077a23 */ /* 0x100fe20000010803 */
[----:B------:R-:W-:Y:S01]  /*cf00*/  MOV R154, R167 ;  /* 0x000000a7009a7202 */ /* 0x000fe20000000f00 */
[--C-:B------:R-:W-:Y:S01]  /*cf10*/  FFMA.FTZ R12, R155, c[0x0][0x2d0], -R3.reuse ;  /* 0x0000b4009b0c7a23 */ /* 0x100fe20000010803 */
[----:B------:R-:W-:Y:S01]  /*cf20*/  @P0 IADD3 R8, P2, R6, UR7, RZ ;  /* 0x0000000706080c10 */ /* 0x000fe2000ff5e0ff */
[----:B------:R2:W-:Y:S01]  /*cf30*/  MUFU.EX2 R167, R7 ;  /* 0x0000000700a77308 */ /* 0x0005e20000000800 */
[----:B------:R-:W-:Y:S01]  /*cf40*/  MOV R155, R164 ;  /* 0x000000a4009b7202 */ /* 0x000fe20000000f00 */
[--C-:B------:R-:W-:Y:S02]  /*cf50*/  FFMA.FTZ R48, R158, c[0x0][0x2d0], -R3.reuse ;  /* 0x0000b4009e307a23 */ /* 0x100fe40000010803 */
[----:B---3--:R-:W-:Y:S01]  /*cf60*/  FMUL.FTZ R40, R2, R108 ;  /* 0x0000006c02287220 */ /* 0x008fe20000410000 */
[----:B------:R-:W-:Y:S01]  /*cf70*/  MOV R108, R66 ;  /* 0x00000042006c7202 */ /* 0x000fe20000000f00 */
[----:B------:R-:W-:Y:S02]  /*cf80*/  FMUL.FTZ R66, R0, R134 ;  /* 0x0000008600427220 */ /* 0x000fe40000410000 */
[--C-:B------:R-:W-:Y:S02]  /*cf90*/  FFMA.FTZ R136, R136, c[0x0][0x2d0], -R3.reuse ;  /* 0x0000b40088887a23 */ /* 0x100fe40000010803 */
[----:B------:R-:W3:Y:S10]  /*cfa0*/  MUFU.EX2 R166, R12 ;  /* 0x0000000c00a67308 */ /* 0x000ef40000000800 */
[----:B------:R4:W-:Y:S01]  /*cfb0*/  MUFU.EX2 R159, R48 ;  /* 0x00000030009f7308 */ /* 0x0009e20000000800 */
[----:B--2---:R-:W-:Y:S02]  /*cfc0*/  @P0 IADD3.X R7, R5, UR6, RZ, P1, !PT ;  /* 0x0000000605070c10 */ /* 0x004fe40008ffe4ff */
[----:B-1----:R-:W-:Y:S02]  /*cfd0*/  @P0 IADD3 R4, P1, R6, UR12, RZ ;  /* 0x0000000c06040c10 */ /* 0x002fe4000ff3e0ff */
[C---:B------:R-:W-:Y:S01]  /*cfe0*/  @P0 IADD3.X R9, R7.reuse, UR6, RZ, P2, !PT ;  /* 0x0000000607090c10 */ /* 0x040fe200097fe4ff */
[----:B------:R1:W-:Y:S01]  /*cff0*/  @P0 LDGSTS.E.BYPASS.LTC128B.128 [R243+0xa100], [R6.64], !P5 ;  /* 0x0a10000006f30fae */ /* 0x0003e2000e901d52 */
[----:B------:R-:W-:Y:S03]  /*d000*/  @P0 IADD3.X R5, R7, UR9, RZ, P1, !PT ;  /* 0x0000000907050c10 */ /* 0x000fe60008ffe4ff */
[----:B------:R-:W-:Y:S04]  /*d010*/  MUFU.EX2 R136, R136 ;  /* 0x0000008800887308 */ /* 0x000fe80000000800 */
[----:B------:R2:W-:Y:S01]  /*d020*/  @P0 LDGSTS.E.BYPASS.LTC128B.128 [R243+0xe100], [R10.64], !P4 ;  /* 0x0e1000000af30fae */ /* 0x0005e2000e101d52 */
[----:B----4-:R-:W-:Y:S07]  /*d030*/  FMUL.FTZ R48, R2, R116 ;  /* 0x0000007402307220 */ /* 0x010fee0000410000 */
[----:B------:R4:W-:Y:S08]  /*d040*/  @P0 LDGSTS.E.BYPASS.LTC128B.128 [R243+0xb100], [R8.64], !P5 ;  /* 0x0b10000008f30fae */ /* 0x0009f0000e901d52 */
[----:B------:R5:W-:Y:S01]  /*d050*/  @P0 LDGSTS.E.BYPASS.LTC128B.128 [R243+0xf100], [R4.64], !P4 ;  /* 0x0f10000004f30fae */ /* 0x000be2000e101d52 */
[--C-:B-1----:R-:W-:Y:S01]  /*d060*/  FFMA.FTZ R6, R152, c[0x0][0x2d0], -R3.reuse ;  /* 0x0000b40098067a23 */ /* 0x102fe20000010803 */
[----:B------:R-:W-:Y:S01]  /*d070*/  MOV R152, R165 ;  /* 0x000000a500987202 */ /* 0x000fe20000000f00 */
[C---:B------:R-:W-:Y:S02]  /*d080*/  FMUL.FTZ R7, R0.reuse, R75 ;  /* 0x0000004b00077220 */ /* 0x040fe40000410000 */
[----:B------:R1:W-:Y:S03]  /*d090*/  MUFU.EX2 R165, R6 ;  /* 0x0000000600a57308 */ /* 0x0003e60000000800 */
[----:B------:R-:W1:Y:S01]  /*d0a0*/  LDSM.16.MT88.4 R12, [R221+0x100] ;  /* 0x00010000dd0c783b */ /* 0x000e620000004200 */
[C---:B--2---:R-:W-:Y:S02]  /*d0b0*/  FMUL.FTZ R10, R0.reuse, R78 ;  /* 0x0000004e000a7220 */ /* 0x044fe40000410000 */
[----:B------:R-:W-:Y:S05]  /*d0c0*/  FMUL.FTZ R11, R0, R79 ;  /* 0x0000004f000b7220 */ /* 0x000fea0000410000 */
[----:B------:R-:W2:Y:S01]  /*d0d0*/  LDSM.16.MT88.4 R20, [R222+0x100] ;  /* 0x00010000de14783b */ /* 0x000ea20000004200 */
[C---:B----4-:R-:W-:Y:S02]  /*d0e0*/  FMUL.FTZ R8, R2.reuse, R76 ;  /* 0x0000004c02087220 */ /* 0x050fe40000410000 */
[C---:B------:R-:W-:Y:S05]  /*d0f0*/  FMUL.FTZ R9, R2.reuse, R77 ;  /* 0x0000004d02097220 */ /* 0x040fea0000410000 */
[----:B------:R-:W4:Y:S01]  /*d100*/  LDSM.16.MT88.4 R28, [R225+0x100] ;  /* 0x00010000e11c783b */ /* 0x000f220000004200 */
[--C-:B-----5:R-:W-:Y:S01]  /*d110*/  FFMA.FTZ R4, R153, c[0x0][0x2d0], -R3.reuse ;  /* 0x0000b40099047a23 */ /* 0x120fe20000010803 */
[----:B------:R-:W-:Y:S01]  /*d120*/  MOV R153, R151 ;  /* 0x0000009700997202 */ /* 0x000fe20000000f00 */
[----:B------:R-:W-:Y:S01]  /*d130*/  FMUL.FTZ R5, R2, R73 ;  /* 0x0000004902057220 */ /* 0x000fe20000410000 */
[----:B---3--:R-:W-:Y:S01]  /*d140*/  F2FP.PACK_AB R73, R166, R167 ;  /* 0x000000a7a649723e */ /* 0x008fe200000000ff */
[----:B------:R3:W5:Y:S01]  /*d150*/  MUFU.EX2 R164, R4 ;  /* 0x0000000400a47308 */ /* 0x0007620000000800 */
[----:B-1----:R-:W-:Y:S01]  /*d160*/  FMUL.FTZ R6, R0, R74 ;  /* 0x0000004a00067220 */ /* 0x002fe20000410000 */
[----:B------:R-:W-:Y:S01]  /*d170*/  F2FP.PACK_AB R74, R215, R216 ;  /* 0x000000d8d74a723e */ /* 0x000fe200000000ff */
[----:B------:R-:W1:Y:S01]  /*d180*/  LDSM.16.MT88.4 R36, [R224+0x100] ;  /* 0x00010000e024783b */ /* 0x000e620000004200 */
[----:B------:R-:W-:Y:S01]  /*d190*/  MOV R151, R56 ;  /* 0x0000003800977202 */ /* 0x000fe20000000f00 */
[----:B------:R-:W-:Y:S01]  /*d1a0*/  FFMA.FTZ R56, R160, c[0x0][0x2d0], -R3 ;  /* 0x0000b400a0387a23 */ /* 0x000fe20000010803 */
[----:B------:R-:W-:Y:S04]  /*d1b0*/  MOV R160, R199 ;  /* 0x000000c700a07202 */ /* 0x000fe80000000f00 */
[----:B------:R2:W-:Y:S01]  /*d1c0*/  MUFU.EX2 R199, R70 ;  /* 0x0000004600c77308 */ /* 0x0005e20000000800 */
[----:B------:R-:W1:Y:S08]  /*d1d0*/  LDSM.16.MT88.4 R44, [R221+0x4100] ;  /* 0x00410000dd2c783b */ /* 0x000e700000004200 */
[----:B------:R-:W1:Y:S01]  /*d1e0*/  LDSM.16.MT88.4 R52, [R222+0x4100] ;  /* 0x00410000de34783b */ /* 0x000e620000004200 */
[----:B------:R4:W-:Y:S01]  /*d1f0*/  MUFU.EX2 R117, R56 ;  /* 0x0000003800757308 */ /* 0x0009e20000000800 */
[----:B---3--:R-:W-:Y:S01]  /*d200*/  FMUL.FTZ R4, R2, R72 ;  /* 0x0000004802047220 */ /* 0x008fe20000410000 */
[----:B------:R-:W-:Y:S02]  /*d210*/  F2FP.PACK_AB R72, R217, R218 ;  /* 0x000000dad948723e */ /* 0x000fe400000000ff */
[----:B-----5:R-:W-:Y:S03]  /*d220*/  F2FP.PACK_AB R75, R164, R165 ;  /* 0x000000a5a44b723e */ /* 0x020fe600000000ff */
[----:B------:R-:W3:Y:S04]  /*d230*/  LDSM.16.MT88.4 R60, [R225+0x4100] ;  /* 0x00410000e13c783b */ /* 0x000ee80000004200 */
[C---:B------:R-:W-:Y:S04]  /*d240*/  HMMA.16816.F32 R4, R72.reuse, R12, R4 ;  /* 0x0000000c4804723c */ /* 0x040fe80000001804 */
[----:B------:R-:W5:Y:S01]  /*d250*/  LDSM.16.MT88.4 R76, [R224+0x4100] ;  /* 0x00410000e04c783b */ /* 0x000f620000004200 */
[--C-:B--2---:R-:W-:Y:S02]  /*d260*/  FFMA.FTZ R70, R168, c[0x0][0x2d0], -R71.reuse ;  /* 0x0000b400a8467a23 */ /* 0x104fe40000010847 */
[C---:B------:R-:W-:Y:S01]  /*d270*/  FMUL.FTZ R12, R2.reuse, R80 ;  /* 0x00000050020c7220 */ /* 0x040fe20000410000 */
[C---:B------:R-:W-:Y:S04]  /*d280*/  HMMA.16816.F32 R8, R72.reuse, R14, R8 ;  /* 0x0000000e4808723c */ /* 0x040fe80000001808 */
[----:B------:R-:W-:Y:S01]  /*d290*/  LDSM.16.MT88.4 R84, [R222+0x900] ;  /* 0x00090000de54783b */ /* 0x000fe20000004200 */
[C---:B------:R-:W-:Y:S02]  /*d2a0*/  FMUL.FTZ R13, R2.reuse, R81 ;  /* 0x00000051020d7220 */ /* 0x040fe40000410000 */
[----:B----4-:R-:W-:Y:S02]  /*d2b0*/  FMUL.FTZ R56, R2, R124 ;  /* 0x0000007c02387220 */ /* 0x010fe40000410000 */
[C---:B------:R-:W-:Y:S03]  /*d2c0*/  FMUL.FTZ R14, R0.reuse, R82 ;  /* 0x00000052000e7220 */ /* 0x040fe60000410000 */
[----:B------:R-:W-:Y:S01]  /*d2d0*/  LDSM.16.MT88.4 R92, [R224+0x900] ;  /* 0x00090000e05c783b */ /* 0x000fe20000004200 */
[----:B------:R-:W-:Y:S07]  /*d2e0*/  FMUL.FTZ R15, R0, R83 ;  /* 0x00000053000f7220 */ /* 0x000fee0000410000 */
[----:B------:R-:W2:Y:S01]  /*d2f0*/  LDSM.16.MT88.4 R80, [R221+0x900] ;  /* 0x00090000dd50783b */ /* 0x000ea20000004200 */
[C---:B------:R-:W-:Y:S07]  /*d300*/  HMMA.16816.F32 R12, R72.reuse, R20, R12 ;  /* 0x00000014480c723c */ /* 0x040fee000000180c */
[----:B------:R-:W-:Y:S01]  /*d310*/  LDSM.16.MT88.4 R100, [R224+0x5100] ;  /* 0x00510000e064783b */ /* 0x000fe20000004200 */
[C---:B------:R-:W-:Y:S04]  /*d320*/  HMMA.16816.F32 R16, R72.reuse, R22, R16 ;  /* 0x000000164810723c */ /* 0x040fe80000001810 */
[C---:B------:R-:W-:Y:S02]  /*d330*/  FMUL.FTZ R20, R2.reuse, R88 ;  /* 0x0000005802147220 */ /* 0x040fe40000410000 */
[----:B------:R-:W-:Y:S01]  /*d340*/  FMUL.FTZ R21, R2, R89 ;  /* 0x0000005902157220 */ /* 0x000fe20000410000 */
[----:B------:R-:W0:Y:S01]  /*d350*/  LDGDEPBAR ;  /* 0x00000000000079af */ /* 0x000e220000000000 */
[C---:B------:R-:W-:Y:S04]  /*d360*/  FMUL.FTZ R22, R0.reuse, R90 ;  /* 0x0000005a00167220 */ /* 0x040fe80000410000 */
[----:B------:R-:W-:Y:S03]  /*d370*/  FMUL.FTZ R23, R0, R91 ;  /* 0x0000005b00177220 */ /* 0x000fe60000410000 */
[----:B------:R-:W4:Y:S04]  /*d380*/  LDSM.16.MT88.4 R88, [R225+0x900] ;  /* 0x00090000e158783b */ /* 0x000f280000004200 */
[C---:B------:R-:W-:Y:S07]  /*d390*/  HMMA.16816.F32 R20, R72.reuse, R28, R20 ;  /* 0x0000001c4814723c */ /* 0x040fee0000001814 */
[C---:B------:R-:W-:Y:S01]  /*d3a0*/  FMUL.FTZ R28, R2.reuse, R96 ;  /* 0x00000060021c7220 */ /* 0x040fe20000410000 */
[C---:B------:R-:W-:Y:S04]  /*d3b0*/  HMMA.16816.F32 R24, R72.reuse, R30, R24 ;  /* 0x0000001e4818723c */ /* 0x040fe80000001818 */
[----:B------:R-:W-:Y:S03]  /*d3c0*/  FMUL.FTZ R29, R2, R97 ;  /* 0x00000061021d7220 */ /* 0x000fe60000410000 */
[C---:B------:R-:W-:Y:S02]  /*d3d0*/  FMUL.FTZ R30, R0.reuse, R98 ;  /* 0x00000062001e7220 */ /* 0x040fe40000410000 */
[----:B------:R-:W-:Y:S02]  /*d3e0*/  FMUL.FTZ R31, R0, R99 ;  /* 0x00000063001f7220 */ /* 0x000fe40000410000 */
[----:B------:R-:W-:Y:S05]  /*d3f0*/  LDSM.16.MT88.4 R96, [R225+0x5100] ;  /* 0x00510000e160783b */ /* 0x000fea0000004200 */
[C---:B-1----:R-:W-:Y:S07]  /*d400*/  HMMA.16816.F32 R28, R72.reuse, R36, R28 ;  /* 0x00000024481c723c */ /* 0x042fee000000181c */
        /* <DEDUP_REMOVED lines=17> */
[C---:B-1----:R-:W-:Y:S07]  /*d520*/  FMUL.FTZ R44, R2.reuse, R112 ;  /* 0x00000070022c7220 */ /* 0x042fee0000410000 */
[C---:B------:R-:W-:Y:S07]  /*d530*/  HMMA.16816.F32 R44, R72.reuse, R52, R44 ;  /* 0x00000034482c723c */ /* 0x040fee000000182c */
[----:B------:R-:W-:Y:S01]  /*d540*/  FMUL.FTZ R53, R2, R121 ;  /* 0x0000007902357220 */ /* 0x000fe20000410000 */
[C---:B------:R-:W-:Y:S04]  /*d550*/  HMMA.16816.F32 R48, R72.reuse, R54, R48 ;  /* 0x000000364830723c */ /* 0x040fe80000001830 */
[----:B------:R-:W-:Y:S01]  /*d560*/  MOV R121, R155 ;  /* 0x0000009b00797202 */ /* 0x000fe20000000f00 */
[----:B------:R-:W-:Y:S01]  /*d570*/  FFMA.FTZ R52, R161, c[0x0][0x2d0], -R3 ;  /* 0x0000b400a1347a23 */ /* 0x000fe20000010803 */
[----:B------:R-:W-:Y:S01]  /*d580*/  MOV R155, R198 ;  /* 0x000000c6009b7202 */ /* 0x000fe20000000f00 */
[C---:B------:R-:W-:Y:S01]  /*d590*/  FMUL.FTZ R54, R0.reuse, R122 ;  /* 0x0000007a00367220 */ /* 0x040fe20000410000 */
[----:B------:R1:W-:Y:S01]  /*d5a0*/  MUFU.EX2 R198, R70 ;  /* 0x0000004600c67308 */ /* 0x0003e20000000800 */
[----:B------:R-:W-:Y:S03]  /*d5b0*/  MOV R161, R197 ;  /* 0x000000c500a17202 */ /* 0x000fe60000000f00 */
[----:B------:R-:W-:Y:S06]  /*d5c0*/  FMUL.FTZ R55, R0, R123 ;  /* 0x0000007b00377220 */ /* 0x000fec0000410000 */
[----:B------:R2:W2:Y:S01]  /*d5d0*/  MUFU.EX2 R118, R52 ;  /* 0x0000003400767308 */ /* 0x0004a20000000800 */
[----:B-1----:R-:W-:Y:S09]  /*d5e0*/  FFMA.FTZ R70, R170, c[0x0][0x2d0], -R71 ;  /* 0x0000b400aa467a23 */ /* 0x002ff20000010847 */
[----:B------:R1:W-:Y:S01]  /*d5f0*/  MUFU.EX2 R197, R70 ;  /* 0x0000004600c57308 */ /* 0x0003e20000000800 */
[----:B--2---:R-:W-:Y:S01]  /*d600*/  FMUL.FTZ R52, R2, R120 ;  /* 0x0000007802347220 */ /* 0x004fe20000410000 */
[----:B------:R-:W-:Y:S02]  /*d610*/  MOV R120, R152 ;  /* 0x0000009800787202 */ /* 0x000fe40000000f00 */
[----:B------:R-:W-:Y:S02]  /*d620*/  MOV R152, R154 ;  /* 0x0000009a00987202 */ /* 0x000fe40000000f00 */
[----:B------:R-:W-:Y:S02]  /*d630*/  MOV R154, R148 ;  /* 0x00000094009a7202 */ /* 0x000fe40000000f00 */
[C---:B---3--:R-:W-:Y:S03]  /*d640*/  HMMA.16816.F32 R52, R72.reuse, R60, R52 ;  /* 0x0000003c4834723c */ /* 0x048fe60000001834 */
[----:B------:R-:W-:Y:S01]  /*d650*/  MOV R148, R58 ;  /* 0x0000003a00947202 */ /* 0x000fe20000000f00 */
[----:B------:R-:W-:Y:S03]  /*d660*/  FMUL.FTZ R58, R0, R126 ;  /* 0x0000007e003a7220 */ /* 0x000fe60000410000 */
[----:B------:R-:W-:Y:S02]  /*d670*/  FFMA.FTZ R60, R162, c[0x0][0x2d0], -R3 ;  /* 0x0000b400a23c7a23 */ /* 0x000fe40000010803 */
[----:B------:R-:W-:Y:S02]  /*d680*/  FMUL.FTZ R61, R2, R129 ;  /* 0x00000081023d7220 */ /* 0x000fe40000410000 */
[C---:B------:R-:W-:Y:S01]  /*d690*/  HMMA.16816.F32 R56, R72.reuse, R62, R56 ;  /* 0x0000003e4838723c */ /* 0x040fe20000001838 */
[----:B------:R2:W3:Y:S02]  /*d6a0*/  MUFU.EX2 R116, R60 ;  /* 0x0000003c00747308 */ /* 0x0004e40000000800 */
[----:B-1----:R-:W-:Y:S04]  /*d6b0*/  FFMA.FTZ R70, R169, c[0x0][0x2d0], -R71 ;  /* 0x0000b400a9467a23 */ /* 0x002fe80000010847 */
[C---:B------:R-:W-:Y:S02]  /*d6c0*/  FMUL.FTZ R62, R0.reuse, R130 ;  /* 0x00000082003e7220 */ /* 0x040fe40000410000 */
[----:B------:R-:W-:Y:S02]  /*d6d0*/  FMUL.FTZ R63, R0, R131 ;  /* 0x00000083003f7220 */ /* 0x000fe40000410000 */
[----:B------:R1:W-:Y:S01]  /*d6e0*/  MUFU.EX2 R196, R70 ;  /* 0x0000004600c47308 */ /* 0x0003e20000000800 */
[----:B--2---:R-:W-:Y:S07]  /*d6f0*/  FMUL.FTZ R60, R2, R128 ;  /* 0x00000080023c7220 */ /* 0x004fee0000410000 */
[C---:B-----5:R-:W-:Y:S03]  /*d700*/  HMMA.16816.F32 R60, R72.reuse, R76, R60 ;  /* 0x0000004c483c723c */ /* 0x060fe6000000183c */
[--C-:B-1----:R-:W-:Y:S04]  /*d710*/  FFMA.FTZ R70, R188, c[0x0][0x2d0], -R3.reuse ;  /* 0x0000b400bc467a23 */ /* 0x102fe80000010803 */
[----:B------:R1:W-:Y:S01]  /*d720*/  MUFU.EX2 R127, R70 ;  /* 0x00000046007f7308 */ /* 0x0003e20000000800 */
[----:B------:R-:W-:Y:S01]  /*d730*/  HMMA.16816.F32 R64, R72, R78, R64 ;  /* 0x0000004e4840723c */ /* 0x000fe20000001840 */
[----:B------:R-:W2:Y:S06]  /*d740*/  LDSM.16.MT88.4 R76, [R221+0x4900] ;  /* 0x00490000dd4c783b */ /* 0x000eac0000004200 */
[----:B------:R-:W-:Y:S02]  /*d750*/  F2FP.PACK_AB R73, R118, R159 ;  /* 0x0000009f7649723e */ /* 0x000fe400000000ff */
[----:B---3--:R-:W-:Y:S03]  /*d760*/  F2FP.PACK_AB R75, R116, R117 ;  /* 0x00000075744b723e */ /* 0x008fe600000000ff */
[----:B------:R-:W-:Y:S02]  /*d770*/  F2FP.PACK_AB R72, R206, R212 ;  /* 0x000000d4ce48723e */ /* 0x000fe400000000ff */
[----:B------:R-:W-:Y:S07]  /*d780*/  F2FP.PACK_AB R74, R203, R204 ;  /* 0x000000cccb4a723e */ /* 0x000fee00000000ff */
[C---:B------:R-:W-:Y:S03]  /*d790*/  HMMA.16816.F32 R4, R72.reuse, R80, R4 ;  /* 0x000000504804723c */ /* 0x040fe60000001804 */
[--C-:B-1----:R-:W-:Y:S04]  /*d7a0*/  FFMA.FTZ R70, R189, c[0x0][0x2d0], -R3.reuse ;  /* 0x0000b400bd467a23 */ /* 0x102fe80000010803 */
[----:B------:R1:W3:Y:S01]  /*d7b0*/  MUFU.EX2 R126, R70 ;  /* 0x00000046007e7308 */ /* 0x0002e20000000800 */
[C---:B------:R-:W-:Y:S01]  /*d7c0*/  HMMA.16816.F32 R8, R72.reuse, R82, R8 ;  /* 0x000000524808723c */ /* 0x040fe20000001808 */
[----:B------:R-:W5:Y:S07]  /*d7d0*/  LDSM.16.MT88.4 R80, [R222+0x4900] ;  /* 0x00490000de50783b */ /* 0x000f6e0000004200 */
[C---:B------:R-:W-:Y:S08]  /*d7e0*/  HMMA.16816.F32 R12, R72.reuse, R84, R12 ;  /* 0x00000054480c723c */ /* 0x040ff0000000180c */
[C---:B------:R-:W-:Y:S01]  /*d7f0*/  HMMA.16816.F32 R16, R72.reuse, R86, R16 ;  /* 0x000000564810723c */ /* 0x040fe20000001810 */
[----:B------:R-:W3:Y:S03]  /*d800*/  LDSM.16.MT88.4 R84, [R225+0x4900] ;  /* 0x00490000e154783b */ /* 0x000ee60000004200 */
[--C-:B-1----:R-:W-:Y:S04]  /*d810*/  FFMA.FTZ R70, R171, c[0x0][0x2d0], -R3.reuse ;  /* 0x0000b400ab467a23 */ /* 0x102fe80000010803 */
[C---:B----4-:R-:W-:Y:S01]  /*d820*/  HMMA.16816.F32 R20, R72.reuse, R88, R20 ;  /* 0x000000584814723c */ /* 0x050fe20000001814 */
[----:B------:R1:W-:Y:S07]  /*d830*/  MUFU.EX2 R125, R70 ;  /* 0x00000046007d7308 */ /* 0x0003ee0000000800 */
[C---:B------:R-:W-:Y:S01]  /*d840*/  HMMA.16816.F32 R24, R72.reuse, R90, R24 ;  /* 0x0000005a4818723c */ /* 0x040fe20000001818 */
[----:B------:R-:W4:Y:S07]  /*d850*/  LDSM.16.MT88.4 R88, [R224+0x4900] ;  /* 0x00490000e058783b */ /* 0x000f2e0000004200 */
[C---:B------:R-:W-:Y:S08]  /*d860*/  HMMA.16816.F32 R28, R72.reuse, R92, R28 ;  /* 0x0000005c481c723c */ /* 0x040ff0000000181c */
[C---:B------:R-:W-:Y:S01]  /*d870*/  HMMA.16816.F32 R32, R72.reuse, R94, R32 ;  /* 0x0000005e4820723c */ /* 0x040fe20000001820 */
[----:B------:R-:W-:Y:S03]  /*d880*/  LDSM.16.MT88.4 R92, [R222+0x5100] ;  /* 0x00510000de5c783b */ /* 0x000fe60000004200 */
[----:B-1----:R-:W-:Y:S04]  /*d890*/  FFMA.FTZ R70, R190, c[0x0][0x2d0], -R3 ;  /* 0x0000b400be467a23 */ /* 0x002fe80000010803 */
[C---:B--2---:R-:W-:Y:S01]  /*d8a0*/  HMMA.16816.F32 R36, R72.reuse, R76, R36 ;  /* 0x0000004c4824723c */ /* 0x044fe20000001824 */
[----:B------:R1:W2:Y:S07]  /*d8b0*/  MUFU.EX2 R124, R70 ;  /* 0x00000046007c7308 */ /* 0x0002ae0000000800 */
[C---:B------:R-:W-:Y:S01]  /*d8c0*/  HMMA.16816.F32 R40, R72.reuse, R78, R40 ;  /* 0x0000004e4828723c */ /* 0x040fe20000001828 */
[----:B------:R-:W2:Y:S07]  /*d8d0*/  LDSM.16.MT88.4 R76, [R221+0x1100] ;  /* 0x00110000dd4c783b */ /* 0x000eae0000004200 */
[C---:B-----5:R-:W-:Y:S08]  /*d8e0*/  HMMA.16816.F32 R44, R72.reuse, R80, R44 ;  /* 0x00000050482c723c */ /* 0x060ff0000000182c */
[C---:B------:R-:W-:Y:S01]  /*d8f0*/  HMMA.16816.F32 R48, R72.reuse, R82, R48 ;  /* 0x000000524830723c */ /* 0x040fe20000001830 */
[----:B------:R-:W5:Y:S03]  /*d900*/  LDSM.16.MT88.4 R80, [R222+0x1100] ;  /* 0x00110000de50783b */ /* 0x000f660000004200 */
[--C-:B-1----:R-:W-:Y:S04]  /*d910*/  FFMA.FTZ R70, R191, c[0x0][0x2d0], -R71.reuse ;  /* 0x0000b400bf467a23 */ /* 0x102fe80000010847 */
[C---:B---3--:R-:W-:Y:S01]  /*d920*/  HMMA.16816.F32 R52, R72.reuse, R84, R52 ;  /* 0x000000544834723c */ /* 0x048fe20000001834 */
[----:B------:R1:W-:Y:S07]  /*d930*/  MUFU.EX2 R191, R70 ;  /* 0x0000004600bf7308 */ /* 0x0003ee0000000800 */
[C---:B------:R-:W-:Y:S01]  /*d940*/  HMMA.16816.F32 R56, R72.reuse, R86, R56 ;  /* 0x000000564838723c */ /* 0x040fe20000001838 */
[----:B------:R-:W3:Y:S07]  /*d950*/  LDSM.16.MT88.4 R84, [R225+0x1100] ;  /* 0x00110000e154783b */ /* 0x000eee0000004200 */
[C---:B----4-:R-:W-:Y:S08]  /*d960*/  HMMA.16816.F32 R60, R72.reuse, R88, R60 ;  /* 0x00000058483c723c */ /* 0x050ff0000000183c */
[----:B------:R-:W-:Y:S01]  /*d970*/  HMMA.16816.F32 R64, R72, R90, R64 ;  /* 0x0000005a4840723c */ /* 0x000fe20000001840 */
[----:B------:R-:W4:Y:S03]  /*d980*/  LDSM.16.MT88.4 R88, [R224+0x1100] ;  /* 0x00110000e058783b */ /* 0x000f260000004200 */
[--C-:B-1----:R-:W-:Y:S03]  /*d990*/  FFMA.FTZ R70, R200, c[0x0][0x2d0], -R71.reuse ;  /* 0x0000b400c8467a23 */ /* 0x102fe60000010847 */
[----:B------:R-:W-:Y:S01]  /*d9a0*/  F2FP.PACK_AB R73, R126, R127 ;  /* 0x0000007f7e49723e */ /* 0x000fe200000000ff */
[----:B------:R1:W1:Y:S01]  /*d9b0*/  MUFU.EX2 R189, R70 ;  /* 0x0000004600bd7308 */ /* 0x0002620000000800 */
[----:B--2---:R-:W-:Y:S03]  /*d9c0*/  F2FP.PACK_AB R75, R124, R125 ;  /* 0x0000007d7c4b723e */ /* 0x004fe600000000ff */
[----:B------:R-:W-:Y:S02]  /*d9d0*/  F2FP.PACK_AB R72, R198, R199 ;  /* 0x000000c7c648723e */ /* 0x000fe400000000ff */
[----:B------:R-:W-:Y:S07]  /*d9e0*/  F2FP.PACK_AB R74, R196, R197 ;  /* 0x000000c5c44a723e */ /* 0x000fee00000000ff */
        /* <DEDUP_REMOVED lines=8> */
[C---:B---3--:R-:W-:Y:S08]  /*da70*/  HMMA.16816.F32 R20, R72.reuse, R84, R20 ;  /* 0x000000544814723c */ /* 0x048ff00000001814 */
[C---:B------:R-:W-:Y:S01]  /*da80*/  HMMA.16816.F32 R24, R72.reuse, R86, R24 ;  /* 0x000000564818723c */ /* 0x040fe20000001818 */
[----:B------:R-:W3:Y:S03]  /*da90*/  LDSM.16.MT88.4 R84, [R225+0x1900] ;  /* 0x00190000e154783b */ /* 0x000ee60000004200 */
[----:B-1----:R-:W-:Y:S04]  /*daa0*/  FFMA.FTZ R70, R202, c[0x0][0x2d0], -R71 ;  /* 0x0000b400ca467a23 */ /* 0x002fe80000010847 */
[C---:B----4-:R-:W-:Y:S01]  /*dab0*/  HMMA.16816.F32 R28, R72.reuse, R88, R28 ;  /* 0x00000058481c723c */ /* 0x050fe2000000181c */
[----:B------:R1:W4:Y:S07]  /*dac0*/  MUFU.EX2 R188, R70 ;  /* 0x0000004600bc7308 */ /* 0x00032e0000000800 */
[C---:B------:R-:W-:Y:S01]  /*dad0*/  HMMA.16816.F32 R32, R72.reuse, R90, R32 ;  /* 0x0000005a4820723c */ /* 0x040fe20000001820 */
[----:B------:R-:W-:Y:S07]  /*dae0*/  LDSM.16.MT88.4 R88, [R222+0x5900] ;  /* 0x00590000de58783b */ /* 0x000fee0000004200 */
[C---:B--2---:R-:W-:Y:S08]  /*daf0*/  HMMA.16816.F32 R36, R72.reuse, R76, R36 ;  /* 0x0000004c4824723c */ /* 0x044ff00000001824 */
[C---:B------:R-:W-:Y:S01]  /*db00*/  HMMA.16816.F32 R40, R72.reuse, R78, R40 ;  /* 0x0000004e4828723c */ /* 0x040fe20000001828 */
[----:B------:R-:W2:Y:S03]  /*db10*/  LDSM.16.MT88.4 R76, [R224+0x1900] ;  /* 0x00190000e04c783b */ /* 0x000ea60000004200 */
[--C-:B-1----:R-:W-:Y:S04]  /*db20*/  FFMA.FTZ R70, R205, c[0x0][0x2d0], -R3.reuse ;  /* 0x0000b400cd467a23 */ /* 0x102fe80000010803 */
[C---:B------:R-:W-:Y:S01]  /*db30*/  HMMA.16816.F32 R44, R72.reuse, R92, R44 ;  /* 0x0000005c482c723c */ /* 0x040fe2000000182c */
[----:B------:R1:W-:Y:S07]  /*db40*/  MUFU.EX2 R158, R70 ;  /* 0x00000046009e7308 */ /* 0x0003ee0000000800 */
[C---:B------:R-:W-:Y:S01]  /*db50*/  HMMA.16816.F32 R48, R72.reuse, R94, R48 ;  /* 0x0000005e4830723c */ /* 0x040fe20000001830 */
[----:B------:R-:W-:Y:S07]  /*db60*/  LDSM.16.MT88.4 R92, [R222+0x6100] ;  /* 0x00610000de5c783b */ /* 0x000fee0000004200 */
[C---:B------:R-:W-:Y:S08]  /*db70*/  HMMA.16816.F32 R52, R72.reuse, R96, R52 ;  /* 0x000000604834723c */ /* 0x040ff00000001834 */
[C---:B------:R-:W-:Y:S01]  /*db80*/  HMMA.16816.F32 R56, R72.reuse, R98, R56 ;  /* 0x000000624838723c */ /* 0x040fe20000001838 */
[----:B------:R-:W-:Y:S03]  /*db90*/  LDSM.16.MT88.4 R96, [R225+0x6100] ;  /* 0x00610000e160783b */ /* 0x000fe60000004200 */
[--C-:B-1----:R-:W-:Y:S04]  /*dba0*/  FFMA.FTZ R70, R213, c[0x0][0x2d0], -R3.reuse ;  /* 0x0000b400d5467a23 */ /* 0x102fe80000010803 */
[C---:B------:R-:W-:Y:S01]  /*dbb0*/  HMMA.16816.F32 R60, R72.reuse, R100, R60 ;  /* 0x00000064483c723c */ /* 0x040fe2000000183c */
[----:B------:R1:W1:Y:S07]  /*dbc0*/  MUFU.EX2 R157, R70 ;  /* 0x00000046009d7308 */ /* 0x00026e0000000800 */
[----:B------:R-:W-:Y:S01]  /*dbd0*/  HMMA.16816.F32 R64, R72, R102, R64 ;  /* 0x000000664840723c */ /* 0x000fe20000001840 */
[----:B------:R-:W-:Y:S06]  /*dbe0*/  LDSM.16.MT88.4 R100, [R222+0x2900] ;  /* 0x00290000de64783b */ /* 0x000fec0000004200 */
[----:B------:R-:W-:Y:S02]  /*dbf0*/  F2FP.PACK_AB R72, R189, R191 ;  /* 0x000000bfbd48723e */ /* 0x000fe400000000ff */
[----:B----4-:R-:W-:Y:S03]  /*dc00*/  F2FP.PACK_AB R74, R188, R190 ;  /* 0x000000bebc4a723e */ /* 0x010fe600000000ff */
[--C-:B-1----:R-:W-:Y:S01]  /*dc10*/  FFMA.FTZ R70, R207, c[0x0][0x2d0], -R3.reuse ;  /* 0x0000b400cf467a23 */ /* 0x102fe20000010803 */
[----:B------:R-:W-:Y:S03]  /*dc20*/  F2FP.PACK_AB R73, R157, R158 ;  /* 0x0000009e9d49723e */ /* 0x000fe600000000ff */
[----:B------:R1:W-:Y:S02]  /*dc30*/  MUFU.EX2 R115, R70 ;  /* 0x0000004600737308 */ /* 0x0003e40000000800 */
[----:B-1----:R-:W-:Y:S08]  /*dc40*/  FFMA.FTZ R70, R214, c[0x0][0x2d0], -R3 ;  /* 0x0000b400d6467a23 */ /* 0x002ff00000010803 */
        /* <DEDUP_REMOVED lines=12> */
[C---:B---3--:R-:W-:Y:S08]  /*dd10*/  HMMA.16816.F32 R20, R72.reuse, R84, R20 ;  /* 0x000000544814723c */ /* 0x048ff00000001814 */
[C---:B------:R-:W-:Y:S01]  /*dd20*/  HMMA.16816.F32 R24, R72.reuse, R86, R24 ;  /* 0x000000564818723c */ /* 0x040fe20000001818 */
[----:B------:R-:W3:Y:S07]  /*dd30*/  LDSM.16.MT88.4 R84, [R225+0x5900] ;  /* 0x00590000e154783b */ /* 0x000eee0000004200 */
[C---:B--2---:R-:W-:Y:S04]  /*dd40*/  HMMA.16816.F32 R28, R72.reuse, R76, R28 ;  /* 0x0000004c481c723c */ /* 0x044fe8000000181c */
[--C-:B-1----:R-:W-:Y:S04]  /*dd50*/  FFMA.FTZ R70, R244, c[0x0][0x2d0], -R71.reuse ;  /* 0x0000b400f4467a23 */ /* 0x102fe80000010847 */
[C---:B------:R-:W-:Y:S01]  /*dd60*/  HMMA.16816.F32 R32, R72.reuse, R78, R32 ;  /* 0x0000004e4820723c */ /* 0x040fe20000001820 */
[----:B------:R1:W-:Y:S01]  /*dd70*/  MUFU.EX2 R169, R70 ;  /* 0x0000004600a97308 */ /* 0x0003e20000000800 */
[----:B------:R-:W2:Y:S06]  /*dd80*/  LDSM.16.MT88.4 R76, [R224+0x5900] ;  /* 0x00590000e04c783b */ /* 0x000eac0000004200 */
[C---:B----4-:R-:W-:Y:S08]  /*dd90*/  HMMA.16816.F32 R36, R72.reuse, R80, R36 ;  /* 0x000000504824723c */ /* 0x050ff00000001824 */
[C---:B------:R-:W-:Y:S01]  /*dda0*/  HMMA.16816.F32 R40, R72.reuse, R82, R40 ;  /* 0x000000524828723c */ /* 0x040fe20000001828 */
[----:B------:R-:W4:Y:S07]  /*ddb0*/  LDSM.16.MT88.4 R80, [R221+0x2100] ;  /* 0x00210000dd50783b */ /* 0x000f2e0000004200 */
[C---:B------:R-:W-:Y:S04]  /*ddc0*/  HMMA.16816.F32 R44, R72.reuse, R88, R44 ;  /* 0x00000058482c723c */ /* 0x040fe8000000182c */
[----:B-1----:R-:W-:Y:S04]  /*ddd0*/  FFMA.FTZ R70, R246, c[0x0][0x2d0], -R71 ;  /* 0x0000b400f6467a23 */ /* 0x002fe80000010847 */
[C---:B------:R-:W-:Y:S01]  /*dde0*/  HMMA.16816.F32 R48, R72.reuse, R90, R48 ;  /* 0x0000005a4830723c */ /* 0x040fe20000001830 */
[----:B------:R1:W1:Y:S01]  /*ddf0*/  MUFU.EX2 R168, R70 ;  /* 0x0000004600a87308 */ /* 0x0002620000000800 */
[----:B------:R-:W4:Y:S06]  /*de00*/  LDSM.16.MT88.4 R88, [R222+0x2100] ;  /* 0x00210000de58783b */ /* 0x000f2c0000004200 */
[C---:B---3--:R-:W-:Y:S08]  /*de10*/  HMMA.16816.F32 R52, R72.reuse, R84, R52 ;  /* 0x000000544834723c */ /* 0x048ff00000001834 */
[C---:B------:R-:W-:Y:S01]  /*de20*/  HMMA.16816.F32 R56, R72.reuse, R86, R56 ;  /* 0x000000564838723c */ /* 0x040fe20000001838 */
[----:B------:R-:W3:Y:S07]  /*de30*/  LDSM.16.MT88.4 R84, [R225+0x2100] ;  /* 0x00210000e154783b */ /* 0x000eee0000004200 */
        /* <DEDUP_REMOVED lines=17> */
[C---:B----4-:R-:W-:Y:S08]  /*df50*/  HMMA.16816.F32 R4, R72.reuse, R80, R4 ;  /* 0x000000504804723c */ /* 0x050ff00000001804 */
[C---:B------:R-:W-:Y:S01]  /*df60*/  HMMA.16816.F32 R8, R72.reuse, R82, R8 ;  /* 0x000000524808723c */ /* 0x040fe20000001808 */
[----:B------:R-:W4:Y:S07]  /*df70*/  LDSM.16.MT88.4 R80, [R221+0x6100] ;  /* 0x00610000dd50783b */ /* 0x000f2e0000004200 */
[C---:B------:R-:W-:Y:S04]  /*df80*/  HMMA.16816.F32 R12, R72.reuse, R88, R12 ;  /* 0x00000058480c723c */ /* 0x040fe8000000180c */
[--C-:B-1----:R-:W-:Y:S04]  /*df90*/  FFMA.FTZ R70, R252, c[0x0][0x2d0], -R71.reuse ;  /* 0x0000b400fc467a23 */ /* 0x102fe80000010847 */
[C---:B------:R-:W-:Y:S01]  /*dfa0*/  HMMA.16816.F32 R16, R72.reuse, R90, R16 ;  /* 0x0000005a4810723c */ /* 0x040fe20000001810 */
[----:B------:R1:W5:Y:S01]  /*dfb0*/  MUFU.EX2 R162, R70 ;  /* 0x0000004600a27308 */ /* 0x0003620000000800 */
[----:B------:R-:W5:Y:S06]  /*dfc0*/  LDSM.16.MT88.4 R88, [R224+0x6100] ;  /* 0x00610000e058783b */ /* 0x000f6c0000004200 */
        /* <DEDUP_REMOVED lines=37> */
[C---:B---3--:R-:W-:Y:S08]  /*e220*/  HMMA.16816.F32 R4, R72.reuse, R84, R4 ;  /* 0x000000544804723c */ /* 0x048ff00000001804 */
[C---:B------:R-:W-:Y:S01]  /*e230*/  HMMA.16816.F32 R8, R72.reuse, R86, R8 ;  /* 0x000000564808723c */ /* 0x040fe20000001808 */
[----:B------:R-:W3:Y:S07]  /*e240*/  LDSM.16.MT88.4 R84, [R221+0x6900] ;  /* 0x00690000dd54783b */ /* 0x000eee0000004200 */
[C---:B------:R-:W-:Y:S04]  /*e250*/  HMMA.16816.F32 R12, R72.reuse, R100, R12 ;  /* 0x00000064480c723c */ /* 0x040fe8000000180c */
[--C-:B-1----:R-:W-:Y:S01]  /*e260*/  FFMA.FTZ R70, R152, c[0x0][0x2d0], -R71.reuse ;  /* 0x0000b40098467a23 */ /* 0x102fe20000010847 */
[----:B------:R-:W-:Y:S03]  /*e270*/  MOV R152, R155 ;  /* 0x0000009b00987202 */ /* 0x000fe60000000f00 */
[C---:B------:R-:W-:Y:S01]  /*e280*/  HMMA.16816.F32 R16, R72.reuse, R102, R16 ;  /* 0x000000664810723c */ /* 0x040fe20000001810 */
[----:B------:R1:W5:Y:S01]  /*e290*/  MUFU.EX2 R155, R70 ;  /* 0x00000046009b7308 */ /* 0x0003620000000800 */
[----:B------:R-:W-:Y:S06]  /*e2a0*/  LDSM.16.MT88.4 R100, [R224+0x7100] ;  /* 0x00710000e064783b */ /* 0x000fec0000004200 */
[C---:B--2---:R-:W-:Y:S08]  /*e2b0*/  HMMA.16816.F32 R20, R72.reuse, R76, R20 ;  /* 0x0000004c4814723c */ /* 0x044ff00000001814 */
[C---:B------:R-:W-:Y:S01]  /*e2c0*/  HMMA.16816.F32 R24, R72.reuse, R78, R24 ;  /* 0x0000004e4818723c */ /* 0x040fe20000001818 */
[----:B------:R-:W2:Y:S07]  /*e2d0*/  LDSM.16.MT88.4 R76, [R225+0x6900] ;  /* 0x00690000e14c783b */ /* 0x000eae0000004200 */
[C---:B----4-:R-:W-:Y:S04]  /*e2e0*/  HMMA.16816.F32 R28, R72.reuse, R80, R28 ;  /* 0x00000050481c723c */ /* 0x050fe8000000181c */
[--C-:B-1----:R-:W-:Y:S04]  /*e2f0*/  FFMA.FTZ R70, R154, c[0x0][0x2d0], -R71.reuse ;  /* 0x0000b4009a467a23 */ /* 0x102fe80000010847 */
[C---:B------:R-:W-:Y:S01]  /*e300*/  HMMA.16816.F32 R32, R72.reuse, R82, R32 ;  /* 0x000000524820723c */ /* 0x040fe20000001820 */
[----:B------:R1:W-:Y:S01]  /*e310*/  MUFU.EX2 R154, R70 ;  /* 0x00000046009a7308 */ /* 0x0003e20000000800 */
[----:B------:R-:W4:Y:S06]  /*e320*/  LDSM.16.MT88.4 R80, [R224+0x6900] ;  /* 0x00690000e050783b */ /* 0x000f2c0000004200 */
        /* <DEDUP_REMOVED lines=11> */
[C---:B----4-:R-:W-:Y:S04]  /*e3e0*/  HMMA.16816.F32 R60, R72.reuse, R80, R60 ;  /* 0x00000050483c723c */ /* 0x050fe8000000183c */
[--C-:B-1----:R-:W-:Y:S01]  /*e3f0*/  FFMA.FTZ R70, R110, c[0x0][0x2d0], -R3.reuse ;  /* 0x0000b4006e467a23 */ /* 0x102fe20000010803 */
[----:B------:R-:W-:Y:S03]  /*e400*/  MOV R110, R139 ;  /* 0x0000008b006e7202 */ /* 0x000fe60000000f00 */
[----:B------:R-:W-:Y:S01]  /*e410*/  HMMA.16816.F32 R64, R72, R82, R64 ;  /* 0x000000524840723c */ /* 0x000fe20000001840 */
[----:B------:R1:W-:Y:S01]  /*e420*/  MUFU.EX2 R129, R70 ;  /* 0x0000004600817308 */ /* 0x0003e20000000800 */
[----:B------:R-:W4:Y:S05]  /*e430*/  LDSM.16.MT88.4 R80, [R225+0x3100] ;  /* 0x00310000e150783b */ /* 0x000f2a0000004200 */
[----:B-----5:R-:W-:Y:S02]  /*e440*/  F2FP.PACK_AB R72, R155, R156 ;  /* 0x0000009c9b48723e */ /* 0x020fe400000000ff */
[----:B------:R-:W-:Y:S03]  /*e450*/  F2FP.PACK_AB R74, R153, R154 ;  /* 0x0000009a994a723e */ /* 0x000fe600000000ff */
[--C-:B-1----:R-:W-:Y:S02]  /*e460*/  FFMA.FTZ R70, R109, c[0x0][0x2d0], -R3.reuse ;  /* 0x0000b4006d467a23 */ /* 0x102fe40000010803 */
[----:B------:R-:W5:Y:S02]  /*e470*/  LDL.LU R109, [R1+0x18] ;  /* 0x00001800016d7983 */ /* 0x000f640000300800 */
[----:B------:R1:W1:Y:S02]  /*e480*/  MUFU.EX2 R128, R70 ;  /* 0x0000004600807308 */ /* 0x0002640000000800 */
[--C-:B-1----:R-:W-:Y:S01]  /*e490*/  FFMA.FTZ R70, R148, c[0x0][0x2d0], -R3.reuse ;  /* 0x0000b40094467a23 */ /* 0x102fe20000010803 */
[----:B------:R-:W-:Y:S07]  /*e4a0*/  F2FP.PACK_AB R73, R128, R129 ;  /* 0x000000818049723e */ /* 0x000fee00000000ff */
[----:B------:R1:W-:Y:S02]  /*e4b0*/  MUFU.EX2 R148, R70 ;  /* 0x0000004600947308 */ /* 0x0003e40000000800 */
[----:B-1----:R-:W-:Y:S02]  /*e4c0*/  FFMA.FTZ R70, R108, c[0x0][0x2d0], -R3 ;  /* 0x0000b4006c467a23 */ /* 0x002fe40000010803 */
        /* <DEDUP_REMOVED lines=8> */
[C---:B--2---:R-:W-:Y:S04]  /*e550*/  HMMA.16816.F32 R12, R72.reuse, R76, R12 ;  /* 0x0000004c480c723c */ /* 0x044fe8000000180c */
[--C-:B-1----:R-:W-:Y:S04]  /*e560*/  FFMA.FTZ R70, R151, c[0x0][0x2d0], -R71.reuse ;  /* 0x0000b40097467a23 */ /* 0x102fe80000010847 */
[C---:B------:R-:W-:Y:S01]  /*e570*/  HMMA.16816.F32 R16, R72.reuse, R78, R16 ;  /* 0x0000004e4810723c */ /* 0x040fe20000001810 */
[----:B------:R1:W2:Y:S01]  /*e580*/  MUFU.EX2 R151, R70 ;  /* 0x0000004600977308 */ /* 0x0002a20000000800 */
[----:B------:R-:W3:Y:S06]  /*e590*/  LDSM.16.MT88.4 R76, [R221+0x3900] ;  /* 0x00390000dd4c783b */ /* 0x000eec0000004200 */
[C---:B----4-:R-:W-:Y:S08]  /*e5a0*/  HMMA.16816.F32 R20, R72.reuse, R80, R20 ;  /* 0x000000504814723c */ /* 0x050ff00000001814 */
[C---:B------:R-:W-:Y:S08]  /*e5b0*/  HMMA.16816.F32 R24, R72.reuse, R82, R24 ;  /* 0x000000524818723c */ /* 0x040ff00000001818 */
[C---:B------:R-:W-:Y:S04]  /*e5c0*/  HMMA.16816.F32 R28, R72.reuse, R88, R28 ;  /* 0x00000058481c723c */ /* 0x040fe8000000181c */
[--C-:B-1----:R-:W-:Y:S01]  /*e5d0*/  FFMA.FTZ R70, R150, c[0x0][0x2d0], -R71.reuse ;  /* 0x0000b40096467a23 */ /* 0x102fe20000010847 */
[----:B--2---:R-:W-:Y:S03]  /*e5e0*/  F2FP.PACK_AB R132, R151, R152 ;  /* 0x000000989784723e */ /* 0x004fe600000000ff */
        /* <DEDUP_REMOVED lines=13> */
[----:B--2---:R-:W-:Y:S03]  /*e6c0*/  F2FP.PACK_AB R134, R149, R150 ;  /* 0x000000969586723e */ /* 0x004fe600000000ff */
[----:B------:R-:W-:Y:S01]  /*e6d0*/  HMMA.16816.F32 R64, R72, R102, R64 ;  /* 0x000000664840723c */ /* 0x000fe20000001840 */
[----:B------:R1:W-:Y:S01]  /*e6e0*/  MUFU.EX2 R138, R70 ;  /* 0x00000046008a7308 */ /* 0x0003e20000000800 */
[----:B------:R-:W2:Y:S02]  /*e6f0*/  LDSM.16.MT88.4 R100, [R224+0x3900] ;  /* 0x00390000e064783b */ /* 0x000ea40000004200 */
[--C-:B-1----:R-:W-:Y:S02]  /*e700*/  FFMA.FTZ R70, R110, c[0x0][0x2d0], -R3.reuse ;  /* 0x0000b4006e467a23 */ /* 0x102fe40000010803 */
[----:B------:R-:W-:Y:S05]  /*e710*/  FFMA.FTZ R3, R137, c[0x0][0x2d0], -R3 ;  /* 0x0000b40089037a23 */ /* 0x000fea0000010803 */
[----:B------:R-:W1:Y:S10]  /*e720*/  MUFU.EX2 R71, R70 ;  /* 0x0000004600477308 */ /* 0x000e740000000800 */
[----:B------:R-:W4:Y:S01]  /*e730*/  MUFU.EX2 R70, R3 ;  /* 0x0000000300467308 */ /* 0x000f220000000800 */
[----:B-1----:R-:W-:Y:S02]  /*e740*/  F2FP.PACK_AB R133, R71, R138 ;  /* 0x0000008a4785723e */ /* 0x002fe400000000ff */
[----:B----4-:R-:W-:Y:S07]  /*e750*/  F2FP.PACK_AB R135, R70, R136 ;  /* 0x000000884687723e */ /* 0x010fee00000000ff */
[C---:B------:R-:W-:Y:S01]  /*e760*/  HMMA.16816.F32 R72, R132.reuse, R76, R4 ;  /* 0x0000004c8448723c */ /* 0x040fe20000001804 */
[----:B------:R-:W-:Y:S07]  /*e770*/  LDSM.16.MT88.4 R4, [R224+0x7900] ;  /* 0x00790000e004783b */ /* 0x000fee0000004200 */
[C---:B------:R-:W-:Y:S08]  /*e780*/  HMMA.16816.F32 R76, R132.reuse, R78, R8 ;  /* 0x0000004e844c723c */ /* 0x040ff00000001808 */
[C---:B------:R-:W-:Y:S04]  /*e790*/  HMMA.16816.F32 R80, R132.reuse, R104, R12 ;  /* 0x000000688450723c */ /* 0x040fe8000000180c */
[----:B-----5:R-:W-:Y:S04]  /*e7a0*/  FFMA.FTZ R2, R2, R109, R218 ;  /* 0x0000006d02027223 */ /* 0x020fe800000100da */
[----:B------:R-:W-:Y:S01]  /*e7b0*/  FADD.FTZ R2, R217, R2 ;  /* 0x00000002d9027221 */ /* 0x000fe20000010000 */
[C---:B------:R-:W-:Y:S03]  /*e7c0*/  HMMA.16816.F32 R84, R132.reuse, R106, R16 ;  /* 0x0000006a8454723c */ /* 0x040fe60000001810 */
[----:B------:R-:W-:Y:S04]  /*e7d0*/  FADD.FTZ R2, R216, R2 ;  /* 0x00000002d8027221 */ /* 0x000fe80000010000 */
[----:B------:R-:W-:Y:S01]  /*e7e0*/  FADD.FTZ R2, R215, R2 ;  /* 0x00000002d7027221 */ /* 0x000fe20000010000 */
[C---:B---3--:R-:W-:Y:S04]  /*e7f0*/  HMMA.16816.F32 R88, R132.reuse, R92, R20 ;  /* 0x0000005c8458723c */ /* 0x048fe80000001814 */
[----:B------:R-:W-:Y:S04]  /*e800*/  FADD.FTZ R2, R212, R2 ;  /* 0x00000002d4027221 */ /* 0x000fe80000010000 */
[----:B------:R-:W-:Y:S01]  /*e810*/  FADD.FTZ R2, R206, R2 ;  /* 0x00000002ce027221 */ /* 0x000fe20000010000 */
[C---:B------:R-:W-:Y:S03]  /*e820*/  HMMA.16816.F32 R92, R132.reuse, R94, R24 ;  /* 0x0000005e845c723c */ /* 0x040fe60000001818 */
[----:B------:R-:W-:Y:S04]  /*e830*/  FADD.FTZ R2, R204, R2 ;  /* 0x00000002cc027221 */ /* 0x000fe80000010000 */
[----:B------:R-:W-:Y:S01]  /*e840*/  FADD.FTZ R2, R203, R2 ;  /* 0x00000002cb027221 */ /* 0x000fe20000010000 */
[C---:B--2---:R-:W-:Y:S04]  /*e850*/  HMMA.16816.F32 R96, R132.reuse, R100, R28 ;  /* 0x000000648460723c */ /* 0x044fe8000000181c */
[----:B------:R-:W-:Y:S04]  /*e860*/  FADD.FTZ R2, R199, R2 ;  /* 0x00000002c7027221 */ /* 0x000fe80000010000 */
[----:B------:R-:W-:Y:S01]  /*e870*/  FADD.FTZ R2, R198, R2 ;  /* 0x00000002c6027221 */ /* 0x000fe20000010000 */
[C---:B------:R-:W-:Y:S03]  /*e880*/  HMMA.16816.F32 R100, R132.reuse, R102, R32 ;  /* 0x000000668464723c */ /* 0x040fe60000001820 */
[----:B------:R-:W-:Y:S04]  /*e890*/  FADD.FTZ R2, R197, R2 ;  /* 0x00000002c5027221 */ /* 0x000fe80000010000 */
[----:B------:R-:W-:Y:S05]  /*e8a0*/  FADD.FTZ R2, R196, R2 ;  /* 0x00000002c4027221 */ /* 0x000fea0000010000 */
[----:B------:R-:W-:Y:S04]  /*e8b0*/  FADD.FTZ R2, R191, R2 ;  /* 0x00000002bf027221 */ /* 0x000fe80000010000 */
[----:B------:R-:W-:Y:S02]  /*e8c0*/  FADD.FTZ R2, R189, R2 ;  /* 0x00000002bd027221 */ /* 0x000fe40000010000 */
[----:B------:R-:W-:Y:S02]  /*e8d0*/  FFMA.FTZ R0, R0, R108, R167 ;  /* 0x0000006c00007223 */ /* 0x000fe400000100a7 */
[----:B------:R-:W-:Y:S01]  /*e8e0*/  FADD.FTZ R2, R190, R2 ;  /* 0x00000002be027221 */ /* 0x000fe20000010000 */
[----:B------:R-:W1:Y:S01]  /*e8f0*/  LDSM.16.MT88.4 R108, [R221+0x7900] ;  /* 0x00790000dd6c783b */ /* 0x000e620000004200 */
        /* <DEDUP_REMOVED lines=13> */
[----:B------:R-:W-:Y:S01]  /*e9d0*/  FADD.FTZ R2, R162, R2 ;  /* 0x00000002a2027221 */ /* 0x000fe20000010000 */
[----:B------:R-:W2:Y:S01]  /*e9e0*/  LDSM.16.MT88.4 R116, [R222+0x7900] ;  /* 0x00790000de74783b */ /* 0x000ea20000004200 */
[----:B------:R-:W-:Y:S02]  /*e9f0*/  FADD.FTZ R0, R127, R0 ;  /* 0x000000007f007221 */ /* 0x000fe40000010000 */
[----:B------:R-:W-:Y:S02]  /*ea00*/  FADD.FTZ R2, R161, R2 ;  /* 0x00000002a1027221 */ /* 0x000fe40000010000 */
[----:B------:R-:W-:Y:S02]  /*ea10*/  FADD.FTZ R0, R126, R0 ;  /* 0x000000007e007221 */ /* 0x000fe40000010000 */
[----:B------:R-:W-:Y:S02]  /*ea20*/  FADD.FTZ R2, R160, R2 ;  /* 0x00000002a0027221 */ /* 0x000fe40000010000 */
[----:B------:R-:W-:Y:S02]  /*ea30*/  FADD.FTZ R0, R125, R0 ;  /* 0x000000007d007221 */ /* 0x000fe40000010000 */
[----:B------:R-:W-:Y:S01]  /*ea40*/  FADD.FTZ R2, R156, R2 ;  /* 0x000000029c027221 */ /* 0x000fe20000010000 */
[C---:B-1----:R-:W-:Y:S03]  /*ea50*/  HMMA.16816.F32 R104, R132.reuse, R108, R36 ;  /* 0x0000006c8468723c */ /* 0x042fe60000001824 */
[----:B------:R-:W-:Y:S02]  /*ea60*/  FADD.FTZ R0, R124, R0 ;  /* 0x000000007c007221 */ /* 0x000fe40000010000 */
[----:B------:R-:W1:Y:S01]  /*ea70*/  LDSM.16.MT88.4 R124, [R225+0x7900] ;  /* 0x00790000e17c783b */ /* 0x000e620000004200 */
[----:B------:R-:W-:Y:S02]  /*ea80*/  FADD.FTZ R2, R155, R2 ;  /* 0x000000029b027221 */ /* 0x000fe40000010000 */
[C---:B------:R-:W-:Y:S04]  /*ea90*/  HMMA.16816.F32 R108, R132.reuse, R110, R40 ;  /* 0x0000006e846c723c */ /* 0x040fe80000001828 */
[----:B------:R-:W-:Y:S02]  /*eaa0*/  FADD.FTZ R0, R158, R0 ;  /* 0x000000009e007221 */ /* 0x000fe40000010000 */
[----:B------:R-:W-:Y:S02]  /*eab0*/  FADD.FTZ R2, R154, R2 ;  /* 0x000000029a027221 */ /* 0x000fe40000010000 */
[----:B------:R-:W-:Y:S04]  /*eac0*/  FADD.FTZ R0, R157, R0 ;  /* 0x000000009d007221 */ /* 0x000fe80000010000 */
[----:B------:R-:W-:Y:S02]  /*ead0*/  FADD.FTZ R0, R115, R0 ;  /* 0x0000000073007221 */ /* 0x000fe40000010000 */
[----:B------:R-:W-:Y:S02]  /*eae0*/  FADD.FTZ R2, R153, R2 ;  /* 0x0000000299027221 */ /* 0x000fe40000010000 */
        /* <DEDUP_REMOVED lines=32> */
.L_x_504:
        /* <DEDUP_REMOVED lines=93> */
.L_x_500:
[----:B------:R-:W-:Y:S05]  /*f2c0*/  @P2 BRA `(.L_x_506) ;  /* 0x000012b000002947 */ /* 0x000fea0003800000 */
[----:B------:R-:W2:Y:S01]  /*f2d0*/  LDL R34, [R1+0x50] ;  /* 0x0000500001227983 */ /* 0x000ea20000100800 */
[----:B------:R-:W-:Y:S02]  /*f2e0*/  F2FP.PACK_AB R27, R27, R72 ;  /* 0x000000481b1b723e */ /* 0x000fe400000000ff */
[----:B------:R-:W-:Y:S01]  /*f2f0*/  F2FP.PACK_AB R75, R75, R74 ;  /* 0x0000004a4b4b723e */ /* 0x000fe200000000ff */
[----:B------:R-:W1:Y:S01]  /*f300*/  S2R R32, SR_TID.X ;  /* 0x0000000000207919 */ /* 0x000e620000002100 */
        /* <DEDUP_REMOVED lines=12> */
[----:B-1----:R-:W-:Y:S02]  /*f3d0*/  SHF.R.S32.HI R33, RZ, 0x1f, R32 ;  /* 0x0000001fff217819 */ /* 0x002fe40000011420 */
[----:B------:R-:W-:-:S02]  /*f3e0*/  F2FP.PACK_AB R24, R24, R100 ;  /* 0x000000641818723e */ /* 0x000fc400000000ff */
[CC--:B------:R-:W-:Y:S02]  /*f3f0*/  LEA.HI R2, R33.reuse, R32.reuse, RZ, 0x2 ;  /* 0x0000002021027211 */ /* 0x0c0fe400078f10ff */
[----:B------:R-:W-:Y:S02]  /*f400*/  LEA.HI R29, R33, R32, RZ, 0x5 ;  /* 0x00000020211d7211 */ /* 0x000fe400078f28ff */
[--C-:B------:R-:W-:Y:S02]  /*f410*/  SHF.R.S32.HI R4, RZ, 0x2, R2.reuse ;  /* 0x00000002ff047819 */ /* 0x100fe40000011402 */
[----:B------:R-:W-:Y:S02]  /*f420*/  SHF.R.S32.HI R0, RZ, 0x1f, R2 ;  /* 0x0000001fff007819 */ /* 0x000fe40000011402 */
[----:B------:R-:W-:Y:S02]  /*f430*/  SHF.R.S32.HI R28, RZ, 0x5, R29 ;  /* 0x00000005ff1c7819 */ /* 0x000fe4000001141d */
[----:B------:R-:W-:-:S02]  /*f440*/  LEA.HI R0, R0, R4, RZ, 0x3 ;  /* 0x0000000400007211 */ /* 0x000fc400078f18ff */
[----:B------:R-:W-:Y:S02]  /*f450*/  F2FP.PACK_AB R102, R103, R102 ;  /* 0x000000666766723e */ /* 0x000fe400000000ff */
[----:B------:R-:W-:Y:S02]  /*f460*/  LOP3.LUT R0, R0, 0xfffffff8, RZ, 0xc0, !PT ;  /* 0xfffffff800007812 */ /* 0x000fe400078ec0ff */
[----:B------:R-:W-:Y:S02]  /*f470*/  F2FP.PACK_AB R22, R22, R104 ;  /* 0x000000681616723e */ /* 0x000fe400000000ff */
[----:B------:R-:W-:Y:S01]  /*f480*/  F2FP.PACK_AB R107, R107, R106 ;  /* 0x0000006a6b6b723e */ /* 0x000fe200000000ff */
[----:B------:R-:W-:Y:S01]  /*f490*/  IMAD.IADD R4, R4, 0x1, -R0 ;  /* 0x0000000104047824 */ /* 0x000fe200078e0a00 */
[----:B------:R-:W-:Y:S02]  /*f4a0*/  LOP3.LUT R0, R2, 0xfffffffc, RZ, 0xc0, !PT ;  /* 0xfffffffc02007812 */ /* 0x000fe400078ec0ff */
[----:B------:R-:W-:Y:S01]  /*f4b0*/  F2FP.PACK_AB R21, R21, R108 ;  /* 0x0000006c1515723e */ /* 0x000fe200000000ff */
[C---:B------:R-:W-:Y:S01]  /*f4c0*/  IMAD.SHL.U32 R2, R4.reuse, 0x40, RZ ;  /* 0x0000004004027824 */ /* 0x040fe200078e00ff */
[----:B------:R-:W-:Y:S01]  /*f4d0*/  LOP3.LUT R3, R4, 0x1, RZ, 0xc0, !PT ;  /* 0x0000000104037812 */ /* 0x000fe200078ec0ff */
[----:B------:R-:W-:Y:S01]  /*f4e0*/  IMAD.IADD R23, R32, 0x1, -R0 ;  /* 0x0000000120177824 */ /* 0x000fe200078e0a00 */
[----:B------:R-:W-:-:S02]  /*f4f0*/  F2FP.PACK_AB R111, R111, R110 ;  /* 0x0000006e6f6f723e */ /* 0x000fc400000000ff */
[----:B------:R-:W-:Y:S01]  /*f500*/  LOP3.LUT R0, R2, 0x1c0, RZ, 0xc0, !PT ;  /* 0x000001c002007812 */ /* 0x000fe200078ec0ff */
[----:B------:R-:W-:Y:S01]  /*f510*/  IMAD R2, R28, 0x200, R23 ;  /* 0x000002001c027824 */ /* 0x000fe200078e0217 */
[----:B------:R-:W-:Y:S02]  /*f520*/  ISETP.NE.U32.AND P0, PT, R3, 0x1, PT ;  /* 0x000000010300780c */ /* 0x000fe40003f05070 */
[----:B------:R-:W-:Y:S02]  /*f530*/  LEA.HI R0, R0, R0, RZ, 0x1d ;  /* 0x0000000000007211 */ /* 0x000fe400078fe8ff */
[----:B------:R-:W-:Y:S01]  /*f540*/  R2P PR, R4, 0x6 ;  /* 0x0000000604007804 */ /* 0x000fe20000000000 */
[----:B------:R-:W-:Y:S01]  /*f550*/  IMAD.MOV.U32 R4, RZ, RZ, 0x20 ;  /* 0x00000020ff047424 */ /* 0x000fe200078e00ff */
[----:B------:R-:W-:Y:S01]  /*f560*/  F2FP.PACK_AB R20, R20, R112 ;  /* 0x000000701414723e */ /* 0x000fe200000000ff */
[----:B------:R-:W-:Y:S01]  /*f570*/  IMAD.U32 R0, R2, 0x2, R0 ;  /* 0x0000000202007824 */ /* 0x000fe200078e0000 */
[----:B------:R-:W-:-:S02]  /*f580*/  F2FP.PACK_AB R19, R19, R114 ;  /* 0x000000721313723e */ /* 0x000fc400000000ff */
[----:B------:R-:W-:Y:S01]  /*f590*/  SEL R4, R4, 0xffffffe0, !P1 ;  /* 0xffffffe004047807 */ /* 0x000fe20004800000 */
[----:B------:R-:W-:Y:S01]  /*f5a0*/  IMAD.SHL.U32 R0, R0, 0x2, RZ ;  /* 0x0000000200007824 */ /* 0x000fe200078e00ff */
[----:B------:R-:W-:Y:S01]  /*f5b0*/  BAR.SYNC.DEFER_BLOCKING 0x1, 0x100 ;  /* 0x0044000000007b1d */ /* 0x000fe20000010000 */
[----:B------:R-:W-:Y:S02]  /*f5c0*/  F2FP.PACK_AB R18, R18, R116 ;  /* 0x000000741212723e */ /* 0x000fe400000000ff */
[----:B------:R-:W-:Y:S02]  /*f5d0*/  F2FP.PACK_AB R17, R17, R118 ;  /* 0x000000761111723e */ /* 0x000fe400000000ff */
[C---:B------:R-:W-:Y:S02]  /*f5e0*/  IADD3 R3, R0.reuse, 0x80, RZ ;  /* 0x0000008000037810 */ /* 0x040fe40007ffe0ff */
[C---:B------:R-:W-:Y:S02]  /*f5f0*/  IADD3 R2, R0.reuse, 0x70, RZ ;  /* 0x0000007000027810 */ /* 0x040fe40007ffe0ff */
[----:B------:R-:W-:Y:S01]  /*f600*/  @P0 IADD3 R2, R3, 0x10, RZ ;  /* 0x0000001003020810 */ /* 0x000fe20007ffe0ff */
[----:B------:R-:W-:Y:S01]  /*f610*/  IMAD.IADD R3, R0, 0x1, R4 ;  /* 0x0000000100037824 */ /* 0x000fe200078e0204 */
[----:B------:R-:W-:-:S02]  /*f620*/  F2FP.PACK_AB R16, R16, R120 ;  /* 0x000000781010723e */ /* 0x000fc400000000ff */
[----:B------:R-:W-:Y:S01]  /*f630*/  F2FP.PACK_AB R13, R13, R122 ;  /* 0x0000007a0d0d723e */ /* 0x000fe200000000ff */
[----:B------:R-:W-:Y:S01]  /*f640*/  IMAD.IADD R4, R4, 0x1, R2 ;  /* 0x0000000104047824 */ /* 0x000fe200078e0202 */
[----:B------:R-:W-:Y:S02]  /*f650*/  F2FP.PACK_AB R12, R12, R124 ;  /* 0x0000007c0c0c723e */ /* 0x000fe400000000ff */
[----:B------:R-:W-:Y:S02]  /*f660*/  F2FP.PACK_AB R11, R11, R126 ;  /* 0x0000007e0b0b723e */ /* 0x000fe400000000ff */
[----:B------:R-:W-:Y:S02]  /*f670*/  F2FP.PACK_AB R9, R9, R128 ;  /* 0x000000800909723e */ /* 0x000fe400000000ff */
[----:B------:R-:W-:Y:S02]  /*f680*/  F2FP.PACK_AB R15, R15, R130 ;  /* 0x000000820f0f723e */ /* 0x000fe400000000ff */
[----:B------:R-:W-:Y:S01]  /*f690*/  F2FP.PACK_AB R14, R14, R132 ;  /* 0x000000840e0e723e */ /* 0x000fe200000000ff */
[----:B------:R1:W-:Y:S01]  /*f6a0*/  STS [R0+0x80], R27 ;  /* 0x0000801b00007388 */ /* 0x0003e20000000800 */
[----:B------:R-:W-:-:S02]  /*f6b0*/  F2FP.PACK_AB R10, R135, R134 ;  /* 0x00000086870a723e */ /* 0x000fc400000000ff */
[----:B------:R-:W-:Y:S01]  /*f6c0*/  ISETP.NE.U32.AND P0, PT, RZ, c[0x0][0x500], PT ;  /* 0x00014000ff007a0c */ /* 0x000fe20003f05070 */
[----:B------:R-:W-:Y:S01]  /*f6d0*/  STS [R0+0x480], R75 ;  /* 0x0004804b00007388 */ /* 0x000fe20000000800 */
[----:B------:R-:W-:Y:S02]  /*f6e0*/  ISETP.NE.U32.AND P1, PT, RZ, c[0x0][0x508], PT ;  /* 0x00014200ff007a0c */ /* 0x000fe40003f25070 */
        /* <DEDUP_REMOVED lines=53> */
.L_x_507:
[----:B---3--:R-:W-:Y:S01]  /*fa40*/  LOP3.LUT R0, R29, 0xffffffe0, RZ, 0xc0, !PT ;  /* 0xffffffe01d007812 */ /* 0x008fe200078ec0ff */
[----:B------:R-:W1:Y:S01]  /*fa50*/  S2R R13, SR_CTAID.Y ;  /* 0x00000000000d7919 */ /* 0x000e620000002600 */
[----:B------:R-:W-:Y:S01]  /*fa60*/  SHF.R.S32.HI R4, RZ, 0x1f, R28 ;  /* 0x0000001fff047819 */ /* 0x000fe2000001141c */
[----:B------:R-:W-:Y:S01]  /*fa70*/  IMAD.MOV.U32 R7, RZ, RZ, c[0x0][0x4e8] ;  /* 0x00013a00ff077624 */ /* 0x000fe200078e00ff */
[----:B------:R-:W-:Y:S01]  /*fa80*/  LEA.HI R16, R33, R32, RZ, 0x3 ;  /* 0x0000002021107211 */ /* 0x000fe200078f18ff */
[----:B------:R-:W-:Y:S01]  /*fa90*/  IMAD.IADD R0, R32, 0x1, -R0 ;  /* 0x0000000120007824 */ /* 0x000fe200078e0a00 */
[----:B------:R-:W2:Y:S01]  /*faa0*/  S2R R19, SR_CTAID.X ;  /* 0x0000000000137919 */ /* 0x000ea20000002500 */
[----:B------:R-:W-:Y:S01]  /*fab0*/  LEA.HI R4, R4, R28, RZ, 0x3 ;  /* 0x0000001c04047211 */ /* 0x000fe200078f18ff */
[----:B-----5:R-:W-:Y:S01]  /*fac0*/  IMAD R15, R15, c[0x0][0x4e8], RZ ;  /* 0x00013a000f0f7a24 */ /* 0x020fe200078e02ff */
[----:B------:R-:W-:Y:S01]  /*fad0*/  ISETP.NE.AND P1, PT, R7, 0x1, PT ;  /* 0x000000010700780c */ /* 0x000fe20003f25270 */
[----:B------:R-:W-:Y:S01]  /*fae0*/  BSSY B0, `(.L_x_508) ;  /* 0x0000079000007945 */ /* 0x000fe20003800000 */
[----:B------:R-:W-:-:S02]  /*faf0*/  SHF.R.S32.HI R6, RZ, 0x1f, R0 ;  /* 0x0000001fff067819 */ /* 0x000fc40000011400 */
[----:B------:R-:W-:Y:S02]  /*fb00*/  LOP3.LUT R5, R4, 0xffffff8, RZ, 0xc0, !PT ;  /* 0x0ffffff804057812 */ /* 0x000fe400078ec0ff */
[----:B------:R-:W-:Y:S02]  /*fb10*/  LEA.HI R4, R23, R23, RZ, 0x1 ;  /* 0x0000001717047211 */ /* 0x000fe400078f08ff */
[----:B------:R-:W-:Y:S02]  /*fb20*/  LEA.HI R6, R6, R0, RZ, 0x2 ;  /* 0x0000000006067211 */ /* 0x000fe400078f10ff */
[----:B------:R-:W-:Y:S02]  /*fb30*/  IADD3 R7, R28, -R5, RZ ;  /* 0x800000051c077210 */ /* 0x000fe40007ffe0ff */
[----:B------:R-:W-:Y:S02]  /*fb40*/  LOP3.LUT R4, R4, 0x1ffffffe, RZ, 0xc0, !PT ;  /* 0x1ffffffe04047812 */ /* 0x000fe400078ec0ff */
[----:B------:R-:W-:-:S02]  /*fb50*/  SHF.R.S32.HI R5, RZ, 0x2, R6 ;  /* 0x00000002ff057819 */ /* 0x000fc40000011406 */
[----:B------:R-:W-:Y:S01]  /*fb60*/  LOP3.LUT P2, RZ, R0, 0x3, RZ, 0xc0, !PT ;  /* 0x0000000300ff7812 */ /* 0x000fe2000784c0ff */
[----:B------:R-:W-:Y:S01]  /*fb70*/  IMAD R0, R3, c[0x0][0x3a0], RZ ;  /* 0x0000e80003007a24 */ /* 0x000fe200078e02ff */
[----:B------:R-:W-:Y:S01]  /*fb80*/  SEL R14, R34, RZ, !P0 ;  /* 0x000000ff220e7207 */ /* 0x000fe20004000000 */
[----:B------:R-:W-:Y:S01]  /*fb90*/  IMAD.IADD R8, R23, 0x1, -R4 ;  /* 0x0000000117087824 */ /* 0x000fe200078e0a04 */
[----:B------:R-:W-:Y:S01]  /*fba0*/  MOV R4, R2 ;  /* 0x0000000200047202 */ /* 0x000fe20000000f00 */
[----:B------:R-:W-:Y:S01]  /*fbb0*/  IMAD R17, R7, 0x10, R5 ;  /* 0x0000001007117824 */ /* 0x000fe200078e0205 */
[----:B-1----:R-:W-:Y:S01]  /*fbc0*/  SHF.R.S32.HI R7, RZ, 0x1f, R13 ;  /* 0x0000001fff077819 */ /* 0x002fe2000001140d */
[----:B------:R-:W-:Y:S01]  /*fbd0*/  IMAD R6, R2, c[0x0][0x3a4], R0 ;  /* 0x0000e90002067a24 */ /* 0x000fe200078e0200 */
[----:B------:R-:W-:Y:S01]  /*fbe0*/  LOP3.LUT R12, R16, 0xfffffff8, RZ, 0xc0, !PT ;  /* 0xfffffff8100c7812 */ /* 0x000fe200078ec0ff */
[----:B------:R-:W-:Y:S01]  /*fbf0*/  IMAD R0, R8, 0x8, R17 ;  /* 0x0000000808007824 */ /* 0x000fe200078e0211 */
[----:B------:R-:W-:Y:S01]  /*fc00*/  SHF.R.S32.HI R16, RZ, 0x3, R16 ;  /* 0x00000003ff107819 */ /* 0x000fe20000011410 */
[----:B------:R-:W-:Y:S01]  /*fc10*/  IMAD.MOV.U32 R5, RZ, RZ, R3 ;  /* 0x000000ffff057224 */ /* 0x000fe200078e0003 */
[----:B------:R-:W-:Y:S01]  /*fc20*/  LEA.HI R18, R33, R32, RZ, 0x6 ;  /* 0x0000002021127211 */ /* 0x000fe200078f30ff */
[----:B--2---:R-:W-:-:S02]  /*fc30*/  IMAD R8, R19, 0x80, R0 ;  /* 0x0000008013087824 */ /* 0x004fc400078e0200 */
[----:B------:R-:W-:-:S04]  /*fc40*/  IMAD.WIDE.U32 R2, R2, c[0x0][0x3a0], RZ ;  /* 0x0000e80002027a25 */ /* 0x000fc800078e00ff */
[----:B------:R-:W-:Y:S01]  /*fc50*/  IMAD.WIDE.U32 R10, R13, c[0x0][0x490], R4 ;  /* 0x000124000d0a7a25 */ /* 0x000fe200078e0004 */
[----:B------:R-:W-:Y:S02]  /*fc60*/  IADD3 R3, R3, R6, RZ ;  /* 0x0000000603037210 */ /* 0x000fe40007ffe0ff */
[----:B------:R-:W-:Y:S01]  /*fc70*/  SHF.R.S32.HI R6, RZ, 0x1f, R34 ;  /* 0x0000001fff067819 */ /* 0x000fe20000011422 */
[----:B------:R-:W-:Y:S02]  /*fc80*/  IMAD R4, R7, c[0x0][0x490], RZ ;  /* 0x0001240007047a24 */ /* 0x000fe400078e02ff */
[----:B------:R-:W-:-:S04]  /*fc90*/  @P1 IMAD.HI.U32 R9, R8, c[0x0][0x4ec], RZ ;  /* 0x00013b0008091a27 */ /* 0x000fc800078e00ff */
[----:B------:R-:W-:Y:S02]  /*fca0*/  IMAD R4, R13, c[0x0][0x494], R4 ;  /* 0x000125000d047a24 */ /* 0x000fe400078e0204 */
[----:B------:R-:W-:Y:S02]  /*fcb0*/  IMAD R7, R7, c[0x0][0x3e8], RZ ;  /* 0x0000fa0007077a24 */ /* 0x000fe400078e02ff */
[----:B------:R-:W-:Y:S01]  /*fcc0*/  IMAD.MOV.U32 R0, RZ, RZ, R8 ;  /* 0x000000ffff007224 */ /* 0x000fe200078e0008 */
[----:B------:R-:W-:Y:S01]  /*fcd0*/  @P1 SHF.R.U32.HI R0, RZ, c[0x0][0x4f0], R9 ;  /* 0x00013c00ff001a19 */ /* 0x000fe20000011609 */
[----:B------:R-:W-:Y:S01]  /*fce0*/  IMAD R7, R13, c[0x0][0x3ec], R7 ;  /* 0x0000fb000d077a24 */ /* 0x000fe200078e0207 */
[----:B------:R-:W-:Y:S01]  /*fcf0*/  IADD3 R5, R11, R4, RZ ;  /* 0x000000040b057210 */ /* 0x000fe20007ffe0ff */
        /* <DEDUP_REMOVED lines=37> */
[----:B------:R-:W-:Y:S01]  /*ff50*/  IADD3 R6, -R0, RZ, RZ ;  /* 0x000000ff00067210 */ /* 0x000fe20007ffe1ff */
[----:B------:R-:W-:Y:S01]  /*ff60*/  IMAD R5, R19, 0x80, R17 ;  /* 0x0000008013057824 */ /* 0x000fe200078e0211 */
[----:B------:R-:W-:Y:S01]  /*ff70*/  SHF.R.S32.HI R7, RZ, 0x1f, R0 ;  /* 0x0000001fff077819 */ /* 0x000fe20000011400 */
[----:B------:R-:W1:Y:S02]  /*ff80*/  SHFL.IDX PT, R11, R2, RZ, 0x1c1f ;  /* 0x001c1fff020b7589 */ /* 0x000e6400000e0000 */
[----:B------:R-:W-:Y:S01]  /*ff90*/  IMAD R6, R6, c[0x0][0x4e8], R13 ;  /* 0x00013a0006067a24 */ /* 0x000fe200078e020d */
[----:B------:R-:W-:Y:S01]  /*ffa0*/  ISETP.GE.OR P0, PT, R5, R15, P2 ;  /* 0x0000000f0500720c */ /* 0x000fe20001706670 */
[----:B------:R-:W-:Y:S01]  /*ffb0*/  SHFL.IDX PT, R8, R8, 0x1, 0x1c1f ;  /* 0x003c1f0008087f89 */ /* 0x000fe200000e0000 */
[----:B------:R-:W-:-:S03]  /*ffc0*/  IMAD R7, R7, c[0x0][0x3e0], RZ ;  /* 0x0000f80007077a24 */ /* 0x000fc600078e02ff */
[----:B------:R2:W3:Y:S01]  /*ffd0*/  SHFL.IDX PT, R9, R2, 0x1, 0x1c1f ;  /* 0x003c1f0002097f89 */ /* 0x0004e200000e0000 */
[----:B------:R-:W-:-:S07]  /*ffe0*/  IMAD R7, R0, c[0x0][0x3e4], R7 ;  /* 0x0000f90000077a24 */ /* 0x000fce00078e0207 */
[----:B-1----:R1:W-:Y:S01]  /*fff0*/  @!P0 ST.E [R10.64], R30 ;  /* 0x0000001e0a008985 */ /* 0x0023e2000c101912 */
[----:B--2---:R-:W-:Y:S02]  /*10000*/  MOV R2, R4 ;  /* 0x0000000400027202 */ /* 0x004fe40000000f00 */
[----:B------:R-:W-:-:S03]  /*10010*/  IADD3 R4, R5, 0x8, RZ ;  /* 0x0000000805047810 */ /* 0x000fc60007ffe0ff */
[----:B------:R-:W-:Y:S01]  /*10020*/  IMAD.WIDE.U32 R2, R0, c[0x0][0x3e0], R2 ;  /* 0x0000f80000027a25 */ /* 0x000fe200078e0002 */
[----:B------:R-:W-:Y:S02]  /*10030*/  SHF.R.S32.HI R0, RZ, 0x1f, R6 ;  /* 0x0000001fff007819 */ /* 0x000fe40000011406 */
[----:B------:R-:W-:Y:S01]  /*10040*/  ISETP.GE.OR P2, PT, R4, R15, P2 ;  /* 0x0000000f0400720c */ /* 0x000fe20001746670 */
[----:B------:R-:W-:Y:S02]  /*10050*/  IMAD.SHL.U32 R4, R18, 0x8, RZ ;  /* 0x0000000812047824 */ /* 0x000fe400078e00ff */
[----:B------:R-:W-:Y:S02]  /*10060*/  IMAD R0, R0, c[0x0][0x3d8], RZ ;  /* 0x0000f60000007a24 */ /* 0x000fe400078e02ff */
[----:B------:R-:W-:Y:S01]  /*10070*/  IMAD.IADD R3, R3, 0x1, R7 ;  /* 0x0000000103037824 */ /* 0x000fe200078e0207 */
[----:B------:R-:W-:Y:S01]  /*10080*/  LOP3.LUT R5, R14, 0x7ffffe00, R4, 0xf8, !PT ;  /* 0x7ffffe000e057812 */ /* 0x000fe200078ef804 */
[C---:B------:R-:W-:Y:S01]  /*10090*/  IMAD R4, R6.reuse, c[0x0][0x3dc], R0 ;  /* 0x0000f70006047a24 */ /* 0x040fe200078e0200 */
[----:B------:R-:W-:Y:S01]  /*100a0*/  LEA R7, R19, R16, 0x7 ;  /* 0x0000001013077211 */ /* 0x000fe200078e38ff */
[----:B------:R-:W-:Y:S01]  /*100b0*/  IMAD.WIDE.U32 R2, R6, c[0x0][0x3d8], R2 ;  /* 0x0000f60006027a25 */ /* 0x000fe200078e0002 */
[----:B------:R-:W-:-:S02]  /*100c0*/  SHF.L.U32 R0, R5, 0x1, RZ ;  /* 0x0000000105007819 */ /* 0x000fc400000006ff */
[----:B------:R-:W-:Y:S01]  /*100d0*/  IADD3 R6, R12, 0x40, RZ ;  /* 0x000000400c067810 */ /* 0x000fe20007ffe0ff */
[----:B---3--:R1:W-:Y:S01]  /*100e0*/  @!P2 ST.E [R8.64], R31 ;  /* 0x0000001f0800a985 */ /* 0x0083e2000c101912 */
[----:B------:R-:W-:Y:S01]  /*100f0*/  IMAD.IADD R3, R3, 0x1, R4 ;  /* 0x0000000103037824 */ /* 0x000fe200078e0204 */
[C---:B------:R-:W-:Y:S02]  /*10100*/  LEA R14, P0, R2.reuse, c[0x0][0x380], 0x1 ;  /* 0x0000e000020e7a11 */ /* 0x040fe400078008ff */
[----:B------:R1:W2:Y:S02]  /*10110*/  LDS.128 R24, [R0+0x1080] ;  /* 0x0010800000187984 */ /* 0x0002a40000000c00 */
[----:B------:R-:W-:Y:S02]  /*10120*/  LEA.HI.X R13, R2, c[0x0][0x384], R3, 0x1, P0 ;  /* 0x0000e100020d7a11 */ /* 0x000fe400000f0c03 */
        /* <DEDUP_REMOVED lines=20> */
.L_x_509:
[----:B------:R-:W-:Y:S05]  /*10270*/  BSYNC B0 ;  /* 0x0000000000007941 */ /* 0x000fea0003800000 */
.L_x_508:
        /* <DEDUP_REMOVED lines=15> */
.L_x_511:
[----:B------:R-:W-:Y:S05]  /*10370*/  BSYNC B0 ;  /* 0x0000000000007941 */ /* 0x000fea0003800000 */
.L_x_510:
        /* <DEDUP_REMOVED lines=15> */
.L_x_513:
[----:B------:R-:W-:Y:S05]  /*10470*/  BSYNC B0 ;  /* 0x0000000000007941 */ /* 0x000fea0003800000 */
.L_x_512:
        /* <DEDUP_REMOVED lines=16> */
.L_x_506:
        /* <DEDUP_REMOVED lines=19> */
.L_x_514:
        /* <DEDUP_REMOVED lines=15> */
[----:B------:R-:W-:Y:S02]  /*107a0*/  MOV R2, R4 ;  /* 0x0000000400027202 */ /* 0x000fe40000000f00 */
[----:B------:R-:W-:-:S13]  /*107b0*/  ISETP.NE.AND P0, PT, R0, 0x1, PT ;  /* 0x000000010000780c */ /* 0x000fda0003f05270 */
[----:B------:R-:W-:Y:S01]  /*107c0*/  @P0 IMAD.HI.U32 R7, R9, c[0x0][0x4ec], RZ ;  /* 0x00013b0009070a27 */ /* 0x000fe200078e00ff */
[----:B-1----:R-:W-:-:S03]  /*107d0*/  SHF.R.S32.HI R0, RZ, 0x1f, R8 ;  /* 0x0000001fff007819 */ /* 0x002fc60000011408 */
[----:B------:R-:W-:-:S04]  /*107e0*/  IMAD.WIDE.U32 R2, R8, c[0x0][0x490], R2 ;  /* 0x0001240008027a25 */ /* 0x000fc800078e0002 */
[----:B------:R-:W-:Y:S02]  /*107f0*/  IMAD R6, R0, c[0x0][0x490], RZ ;  /* 0x0001240000067a24 */ /* 0x000fe400078e02ff */
[----:B------:R-:W-:Y:S01]  /*10800*/  IMAD.MOV.U32 R0, RZ, RZ, R9 ;  /* 0x000000ffff007224 */ /* 0x000fe200078e0009 */
[----:B------:R-:W-:Y:S01]  /*10810*/  @P0 SHF.R.U32.HI R0, RZ, c[0x0][0x4f0], R7 ;  /* 0x00013c00ff000a19 */ /* 0x000fe20000011607 */
[----:B------:R-:W-:Y:S02]  /*10820*/  IMAD R6, R8, c[0x0][0x494], R6 ;  /* 0x0001250008067a24 */ /* 0x000fe400078e0206 */
[----:B------:R-:W-:Y:S01]  /*10830*/  IMAD R8, R11, c[0x0][0x498], RZ ;  /* 0x000126000b087a24 */ /* 0x000fe200078e02ff */
[----:B------:R-:W-:Y:S01]  /*10840*/  IADD3 R7, -R0, RZ, RZ ;  /* 0x000000ff00077210 */ /* 0x000fe20007ffe1ff */
[----:B------:R-:W-:Y:S02]  /*10850*/  IMAD.IADD R3, R6, 0x1, R3 ;  /* 0x0000000106037824 */ /* 0x000fe400078e0203 */
[----:B------:R-:W-:-:S02]  /*10860*/  IMAD R8, R10, c[0x0][0x49c], R8 ;  /* 0x000127000a087a24 */ /* 0x000fc400078e0208 */
[----:B------:R-:W-:Y:S01]  /*10870*/  IMAD R6, R7, c[0x0][0x4e8], R9 ;  /* 0x00013a0007067a24 */ /* 0x000fe200078e0209 */
[----:B------:R-:W-:Y:S01]  /*10880*/  SHF.R.S32.HI R9, RZ, 0x1f, R0 ;  /* 0x0000001fff097819 */ /* 0x000fe20000011400 */
[----:B------:R-:W-:-:S03]  /*10890*/  IMAD.WIDE.U32 R2, R10, c[0x0][0x498], R2 ;  /* 0x000126000a027a25 */ /* 0x000fc600078e0002 */
[----:B------:R-:W-:Y:S02]  /*108a0*/  SHF.R.S32.HI R7, RZ, 0x1f, R6 ;  /* 0x0000001fff077819 */ /* 0x000fe40000011406 */
[----:B------:R-:W-:-:S03]  /*108b0*/  IADD3 R2, P0, R0, R2, RZ ;  /* 0x0000000200027210 */ /* 0x000fc60007f1e0ff */
[----:B------:R-:W-:Y:S01]  /*108c0*/  IMAD R0, R7, c[0x0][0x488], RZ ;  /* 0x0001220007007a24 */ /* 0x000fe200078e02ff */
[----:B------:R-:W-:-:S03]  /*108d0*/  IADD3.X R3, R9, R3, R8, P0, !PT ;  /* 0x0000000309037210 */ /* 0x000fc600007fe408 */
[C---:B------:R-:W-:Y:S02]  /*108e0*/  IMAD R0, R6.reuse, c[0x0][0x48c], R0 ;  /* 0x0001230006007a24 */ /* 0x040fe400078e0200 */
[----:B------:R-:W-:-:S05]  /*108f0*/  IMAD.WIDE.U32 R2, R6, c[0x0][0x488], R2 ;  /* 0x0001220006027a25 */ /* 0x000fca00078e0002 */
[----:B------:R-:W-:Y:S02]  /*10900*/  IADD3 R0, R3, R0, RZ ;  /* 0x0000000003007210 */ /* 0x000fe40007ffe0ff */
[----:B------:R-:W-:-:S04]  /*10910*/  LEA R6, P0, R2, c[0x0][0x450], 0x2 ;  /* 0x0001140002067a11 */ /* 0x000fc800078010ff */
[----:B------:R-:W-:Y:S02]  /*10920*/  LEA.HI.X R7, R2, c[0x0][0x454], R0, 0x2, P0 ;  /* 0x0001150002077a11 */ /* 0x000fe400000f1400 */
[----:B------:R-:W-:-:S05]  /*10930*/  MOV R0, 0xff800000 ;  /* 0xff80000000007802 */ /* 0x000fca0000000f00 */
[----:B------:R1:W-:Y:S02]  /*10940*/  STG.E [R6.64], R0 ;  /* 0x0000000006007986 */ /* 0x0003e4000c101912 */
.L_x_516:
[----:B------:R-:W-:Y:S05]  /*10950*/  BSYNC B0 ;  /* 0x0000000000007941 */ /* 0x000fea0003800000 */
.L_x_515:
[----:B-1----:R-:W1:Y:S01]  /*10960*/  S2R R6, SR_CTAID.Y ;  /* 0x0000000000067919 */ /* 0x002e620000002600 */
[----:B------:R-:W-:Y:S01]  /*10970*/  IMAD R0, R5, c[0x0][0x3a0], RZ ;  /* 0x0000e80005007a24 */ /* 0x000fe200078e02ff */
[----:B------:R-:W-:Y:S01]  /*10980*/  SHF.R.S32.HI R5, RZ, 0x1f, R12 ;  /* 0x0000001fff057819 */ /* 0x000fe2000001140c */
[C---:B------:R-:W-:Y:S01]  /*10990*/  IMAD.WIDE.U32 R2, R4.reuse, c[0x0][0x3a0], RZ ;  /* 0x0000e80004027a25 */ /* 0x040fe200078e00ff */
[----:B------:R-:W2:Y:S01]  /*109a0*/  S2R R14, SR_CTAID.X ;  /* 0x00000000000e7919 */ /* 0x000ea20000002500 */
[----:B------:R-:W-:Y:S01]  /*109b0*/  MOV R8, c[0x0][0x4e8] ;  /* 0x00013a0000087a02 */ /* 0x000fe20000000f00 */
[----:B------:R-:W-:Y:S01]  /*109c0*/  BSSY B0, `(.L_x_517) ;  /* 0x0000035000007945 */ /* 0x000fe20003800000 */
[----:B------:R-:W-:Y:S01]  /*109d0*/  LEA.HI R5, R5, R12, RZ, 0x3 ;  /* 0x0000000c05057211 */ /* 0x000fe200078f18ff */
[----:B------:R-:W-:Y:S01]  /*109e0*/  IMAD R0, R4, c[0x0][0x3a4], R0 ;  /* 0x0000e90004007a24 */ /* 0x000fe200078e0200 */
[----:B------:R-:W-:Y:S02]  /*109f0*/  ISETP.NE.AND P0, PT, R8, 0x1, PT ;  /* 0x000000010800780c */ /* 0x000fe40003f05270 */
[----:B------:R-:W-:-:S02]  /*10a00*/  LOP3.LUT R4, R5, 0xfffffff8, RZ, 0xc0, !PT ;  /* 0xfffffff805047812 */ /* 0x000fc400078ec0ff */
[----:B------:R-:W-:Y:S02]  /*10a10*/  SHF.R.S32.HI R8, RZ, 0x3, R5 ;  /* 0x00000003ff087819 */ /* 0x000fe40000011405 */
[----:B------:R-:W-:Y:S01]  /*10a20*/  IADD3 R3, R3, R0, RZ ;  /* 0x0000000003037210 */ /* 0x000fe20007ffe0ff */
[----:B------:R-:W-:-:S05]  /*10a30*/  IMAD.IADD R12, R12, 0x1, -R4 ;  /* 0x000000010c0c7824 */ /* 0x000fca00078e0a04 */
[-C--:B------:R-:W-:Y:S02]  /*10a40*/  LEA R4, R12, R8.reuse, 0x5 ;  /* 0x000000080c047211 */ /* 0x080fe400078e28ff */
[----:B-1----:R-:W-:Y:S01]  /*10a50*/  SHF.R.S32.HI R7, RZ, 0x1f, R6 ;  /* 0x0000001fff077819 */ /* 0x002fe20000011406 */
[----:B------:R-:W-:Y:S01]  /*10a60*/  IMAD.WIDE.U32 R2, R6, c[0x0][0x3e8], R2 ;  /* 0x0000fa0006027a25 */ /* 0x000fe200078e0002 */
[----:B--2---:R-:W-:-:S03]  /*10a70*/  LEA R8, R14, R8, 0x7 ;  /* 0x000000080e087211 */ /* 0x004fc600078e38ff */
[----:B------:R-:W-:Y:S02]  /*10a80*/  IMAD R0, R7, c[0x0][0x3e8], RZ ;  /* 0x0000fa0007007a24 */ /* 0x000fe400078e02ff */
[----:B------:R-:W-:Y:S02]  /*10a90*/  IMAD R4, R14, 0x80, R4 ;  /* 0x000000800e047824 */ /* 0x000fe400078e0204 */
[----:B------:R-:W-:Y:S02]  /*10aa0*/  IMAD R0, R6, c[0x0][0x3ec], R0 ;  /* 0x0000fb0006007a24 */ /* 0x000fe400078e0200 */
[----:B------:R-:W-:-:S03]  /*10ab0*/  @P0 IMAD.HI.U32 R5, R4, c[0x0][0x4ec], RZ ;  /* 0x00013b0004050a27 */ /* 0x000fc600078e00ff */
[----:B------:R-:W-:Y:S01]  /*10ac0*/  IADD3 R3, R0, R3, RZ ;  /* 0x0000000300037210 */ /* 0x000fe20007ffe0ff */
[----:B------:R-:W-:Y:S01]  /*10ad0*/  IMAD R6, R11, c[0x0][0x3f0], RZ ;  /* 0x0000fc000b067a24 */ /* 0x000fe200078e02ff */
[----:B------:R-:W-:Y:S02]  /*10ae0*/  MOV R0, R4 ;  /* 0x0000000400007202 */ /* 0x000fe40000000f00 */
[----:B------:R-:W-:Y:S01]  /*10af0*/  @P0 SHF.R.U32.HI R0, RZ, c[0x0][0x4f0], R5 ;  /* 0x00013c00ff000a19 */ /* 0x000fe20000011605 */
[C---:B------:R-:W-:Y:S02]  /*10b00*/  IMAD R7, R10.reuse, c[0x0][0x3f4], R6 ;  /* 0x0000fd000a077a24 */ /* 0x040fe400078e0206 */
[----:B------:R-:W-:Y:S01]  /*10b10*/  IMAD.WIDE.U32 R2, R10, c[0x0][0x3f0], R2 ;  /* 0x0000fc000a027a25 */ /* 0x000fe200078e0002 */
[----:B------:R-:W-:-:S03]  /*10b20*/  SHF.R.S32.HI R6, RZ, 0x1f, R0 ;  /* 0x0000001fff067819 */ /* 0x000fc60000011400 */
[----:B------:R-:W-:Y:S01]  /*10b30*/  IMAD.MOV R5, RZ, RZ, -R0 ;  /* 0x000000ffff057224 */ /* 0x000fe200078e0a00 */
[----:B------:R-:W-:Y:S01]  /*10b40*/  IADD3 R3, R3, R7, RZ ;  /* 0x0000000703037210 */ /* 0x000fe20007ffe0ff */
[----:B------:R-:W-:Y:S02]  /*10b50*/  IMAD R6, R6, c[0x0][0x3e0], RZ ;  /* 0x0000f80006067a24 */ /* 0x000fe400078e02ff */
[----:B------:R-:W-:Y:S02]  /*10b60*/  IMAD R5, R5, c[0x0][0x4e8], R4 ;  /* 0x00013a0005057a24 */ /* 0x000fe400078e0204 */
[----:B------:R-:W-:-:S03]  /*10b70*/  IMAD.WIDE.U32 R2, R0, c[0x0][0x3e0], R2 ;  /* 0x0000f80000027a25 */ /* 0x000fc600078e0002 */
[----:B------:R-:W-:Y:S01]  /*10b80*/  SHF.R.S32.HI R4, RZ, 0x1f, R5 ;  /* 0x0000001fff047819 */ /* 0x000fe20000011405 */
[----:B------:R-:W-:Y:S02]  /*10b90*/  IMAD R0, R0, c[0x0][0x3e4], R6 ;  /* 0x0000f90000007a24 */ /* 0x000fe400078e0206 */
[----:B-----5:R-:W-:-:S03]  /*10ba0*/  IMAD R10, R13, c[0x0][0x4e8], RZ ;  /* 0x00013a000d0a7a24 */ /* 0x020fc600078e02ff */
[----:B------:R-:W-:Y:S01]  /*10bb0*/  IADD3 R3, R3, R0, RZ ;  /* 0x0000000003037210 */ /* 0x000fe20007ffe0ff */
[----:B------:R-:W-:-:S04]  /*10bc0*/  IMAD R0, R4, c[0x0][0x3d8], RZ ;  /* 0x0000f60004007a24 */ /* 0x000fc800078e02ff */
[C---:B------:R-:W-:Y:S02]  /*10bd0*/  IMAD R0, R5.reuse, c[0x0][0x3dc], R0 ;  /* 0x0000f70005007a24 */ /* 0x040fe400078e0200 */
[----:B------:R-:W-:-:S04]  /*10be0*/  IMAD.WIDE.U32 R2, R5, c[0x0][0x3d8], R2 ;  /* 0x0000f60005027a25 */ /* 0x000fc800078e0002 */
[----:B------:R-:W-:Y:S01]  /*10bf0*/  IMAD.IADD R0, R3, 0x1, R0 ;  /* 0x0000000103007824 */ /* 0x000fe200078e0200 */
[----:B------:R-:W-:-:S04]  /*10c00*/  LEA R11, P0, R2, c[0x0][0x380], 0x1 ;  /* 0x0000e000020b7a11 */ /* 0x000fc800078008ff */
        /* <DEDUP_REMOVED lines=16> */
.L_x_518:
[----:B------:R-:W-:Y:S05]  /*10d10*/  BSYNC B0 ;  /* 0x0000000000007941 */ /* 0x000fea0003800000 */
.L_x_517:
        /* <DEDUP_REMOVED lines=15> */
.L_x_520:
[----:B------:R-:W-:Y:S05]  /*10e10*/  BSYNC B0 ;  /* 0x0000000000007941 */ /* 0x000fea0003800000 */
.L_x_519:
        /* <DEDUP_REMOVED lines=15> */
.L_x_522:
[----:B------:R-:W-:Y:S05]  /*10f10*/  BSYNC B0 ;  /* 0x0000000000007941 */ /* 0x000fea0003800000 */
.L_x_521:
        /* <DEDUP_REMOVED lines=16> */
.L_x_523:
        /* <DEDUP_REMOVED lines=14> */
.L_x_3545:


//--------------------- .text._ZN7cutlass13device_kernelIN5flash19enable_sm80_to_sm89INS1_16FlashAttnFwdSm80INS1_25CollectiveMainloopFwdSm80ILi8ELi1ELb1EN4cute5tupleIJNS5_1CILi128EEES8_S8_EEELi128ENS_6half_tEfNS_4arch4Sm80ELb1ELb0ELb1ELb1ELb0ELb1ELb1ELb0EEENS1_21CollectiveEpilogueFwdIS9_NS6_IJNS7_ILi1EEESF_SF_EEESA_SC_Li256ELb1ELb1ELb0ELb0EEENS1_19SingleTileSchedulerILb1ELb0ELb1ELi128EEEEEEEEEvNT_6ParamsE --------------------------
	.section	.text._ZN7cutlass13device_kernelIN5flash19enable_sm80_to_sm89INS1_16FlashAttnFwdSm80INS1_25CollectiveMainloopFwdSm80ILi8ELi1ELb1EN4cute5tupleIJNS5_1CILi128EEES8_S8_EEELi128ENS_6half_tEfNS_4arch4Sm80ELb1ELb0ELb1ELb1ELb0ELb1ELb1ELb0EEENS1_21CollectiveEpilogueFwdIS9_NS6_IJNS7_ILi1EEESF_SF_EEESA_SC_Li256ELb1ELb1ELb0ELb0EEENS1_19SingleTileSchedulerILb1ELb0ELb1ELi128EEEEEEEEEvNT_6ParamsE,"ax",@progbits
	.sectioninfo	@"SHI_REGISTERS=255"
	.align	128
.text._ZN7cutlass13device_kernelIN5flash19enable_sm80_to_sm89INS1_16FlashAttnFwdSm80INS1_25CollectiveMainloopFwdSm80ILi8ELi1ELb1EN4cute5tupleIJNS5_1CILi128EEES8_S8_EEELi128ENS_6half_tEfNS_4arch4Sm80ELb1ELb0ELb1ELb1ELb0ELb1ELb1ELb0EEENS1_21CollectiveEpilogueFwdIS9_NS6_IJNS7_ILi1EEESF_SF_EEESA_SC_Li256ELb1ELb1ELb0ELb0EEENS1_19SingleTileSchedulerILb1ELb0ELb1ELi128EEEEEEEEEvNT_6ParamsE:
        .type           _ZN7cutlass13device_kernelIN5flash19enable_sm80_to_sm89INS1_16FlashAttnFwdSm80INS1_25CollectiveMainloopFwdSm80ILi8ELi1ELb1EN4cute5tupleIJNS5_1CILi128EEES8_S8_EEELi128ENS_6half_tEfNS_4arch4Sm80ELb1ELb0ELb1ELb1ELb0ELb1ELb1ELb0EEENS1_21CollectiveEpilogueFwdIS9_NS6_IJNS7_ILi1EEESF_SF_EEESA_SC_Li256ELb1ELb1ELb0ELb0EEENS1_19SingleTileSchedulerILb1ELb0ELb1ELi128EEEEEEEEEvNT_6ParamsE,@function
        .size           _ZN7cutlass13device_kernelIN5flash19enable_sm80_to_sm89INS1_16FlashAttnFwdSm80INS1_25CollectiveMainloopFwdSm80ILi8ELi1ELb1EN4cute5tupleIJNS5_1CILi128EEES8_S8_EEELi128ENS_6half_tEfNS_4arch4Sm80ELb1ELb0ELb1ELb1ELb0ELb1ELb1ELb0EEENS1_21CollectiveEpilogueFwdIS9_NS6_IJNS7_ILi1EEESF_SF_EEESA_SC_Li256ELb1ELb1ELb0ELb0EEENS1_19SingleTileSchedulerILb1ELb0ELb1ELi128EEEEEEEEEvNT_6ParamsE,(.L_x_3546 - _ZN7cutlass13device_kernelIN5flash19enable_sm80_to_sm89INS1_16FlashAttnFwdSm80INS1_25CollectiveMainloopFwdSm80ILi8ELi1ELb1EN4cute5tupleIJNS5_1CILi128EEES8_S8_EEELi128ENS_6half_tEfNS_4arch4Sm80ELb1ELb0ELb1ELb1ELb0ELb1ELb1ELb0EEENS1_21CollectiveEpilogueFwdIS9_NS6_IJNS7_ILi1EEESF_SF_EEESA_SC_Li256ELb1ELb1ELb0ELb0EEENS1_19SingleTileSchedulerILb1ELb0ELb1ELi128EEEEEEEEEvNT_6ParamsE)
        .other          _ZN7cutlass13device_kernelIN5flash19enable_sm80_to_sm89INS1_16FlashAttnFwdSm80INS1_25CollectiveMainloopFwdSm80ILi8ELi1ELb1EN4cute5tupleIJNS5_1CILi128EEES8_S8_EEELi128ENS_6half_tEfNS_4arch4Sm80ELb1ELb0ELb1ELb1ELb0ELb1ELb1ELb0EEENS1_21CollectiveEpilogueFwdIS9_NS6_IJNS7_ILi1EEESF_SF_EEESA_SC_Li256ELb1ELb1ELb0ELb0EEENS1_19SingleTileSchedulerILb1ELb0ELb1ELi128EEEEEEEEEvNT_6ParamsE,@"STO_CUDA_ENTRY STV_DEFAULT"
_ZN7cutlass13device_kernelIN5flash19enable_sm80_to_sm89INS1_16FlashAttnFwdSm80INS1_25CollectiveMainloopFwdSm80ILi8ELi1ELb1EN4cute5tupleIJNS5_1CILi128EEES8_S8_EEELi128ENS_6half_tEfNS_4arch4Sm80ELb1ELb0ELb1ELb1ELb0ELb1ELb1ELb0EEENS1_21CollectiveEpilogueFwdIS9_NS6_IJNS7_ILi1EEESF_SF_EEESA_SC_Li256ELb1ELb1ELb0ELb0EEENS1_19SingleTileSchedulerILb1ELb0ELb1ELi128EEEEEEEEEvNT_6ParamsE:
        /* <DEDUP_REMOVED lines=17> */
.L_x_525:
        /* <DEDUP_REMOVED lines=8> */
.L_x_527:
[----:B------:R-:W-:-:S04]  /*0190*/  MOV R0, c[0x0][0x54c] ;  /* 0x0001530000007a02 */ /* 0x000fc80000000f00 */
.L_x_526:
[----:B------:R-:W-:Y:S01]  /*01a0*/  USHF.L.U32 UR4, UR4, 0x7, URZ ;  /* 0x0000000704047899 */ /* 0x000fe2000800063f */
[----:B-----5:R-:W-:-:S05]  /*01b0*/  IMAD R0, R0, c[0x0][0x548], RZ ;  /* 0x0001520000007a24 */ /* 0x020fca00078e02ff */
[----:B------:R-:W-:-:S04]  /*01c0*/  MOV R12, UR4 ;  /* 0x00000004000c7c02 */ /* 0x000fc80008000f00 */
[----:B------:R-:W-:-:S04]  /*01d0*/  ISETP.GE.AND P0, PT, R12, R0, PT ;  /* 0x000000000c00720c */ /* 0x000fc80003f06270 */
[----:B------:R-:W-:-:S05]  /*01e0*/  SEL R0, R5, 0xffffffff, !P0 ;  /* 0xffffffff05007807 */ /* 0x000fca0004000000 */
[----:B------:R2:W-:Y:S01]  /*01f0*/  STL [R1+0x44], R0 ;  /* 0x0000440001007387 */ /* 0x0005e20000100800 */
[----:B------:R-:W-:Y:S05]  /*0200*/  BRA `(.L_x_528) ;  /* 0x0000014000007947 */ /* 0x000fea0003800000 */
.L_x_524:
[----:B------:R-:W-:-:S04]  /*0210*/  ISETP.NE.U32.AND P0, PT, RZ, c[0x0][0x568], PT ;  /* 0x00015a00ff007a0c */ /* 0x000fc80003f05070 */
[----:B------:R-:W-:-:S13]  /*0220*/  ISETP.NE.AND.EX P0, PT, RZ, c[0x0][0x56c], PT, P0 ;  /* 0x00015b00ff007a0c */ /* 0x000fda0003f05300 */
[----:B------:R-:W-:Y:S05]  /*0230*/  @!P0 BRA `(.L_x_529) ;  /* 0x0000002000008947 */ /* 0x000fea0003800000 */
[----:B------:R1:W5:Y:S01]  /*0240*/  LDG.E R0, [R2.64] ;  /* 0x0000000802007981 */ /* 0x000362000c1e1900 */
[----:B------:R-:W-:Y:S05]  /*0250*/  BRA `(.L_x_530) ;  /* 0x0000009000007947 */ /* 0x000fea0003800000 */
.L_x_529:
        /* <DEDUP_REMOVED lines=8> */
.L_x_531:
[----:B------:R-:W-:-:S04]  /*02e0*/  MOV R0, c[0x0][0x54c] ;  /* 0x0001530000007a02 */ /* 0x000fc80000000f00 */
.L_x_530:
[----:B------:R-:W-:Y:S01]  /*02f0*/  USHF.L.U32 UR4, UR4, 0x7, URZ ;  /* 0x0000000704047899 */ /* 0x000fe2000800063f */
[----:B-----5:R-:W-:-:S05]  /*0300*/  IMAD R0, R0, c[0x0][0x548], RZ ;  /* 0x0001520000007a24 */ /* 0x020fca00078e02ff */
[----:B------:R-:W-:-:S04]  /*0310*/  MOV R12, UR4 ;  /* 0x00000004000c7c02 */ /* 0x000fc80008000f00 */
[----:B------:R-:W-:-:S04]  /*0320*/  ISETP.GE.AND P0, PT, R12, R0, PT ;  /* 0x000000000c00720c */ /* 0x000fc80003f06270 */
[----:B------:R-:W-:-:S05]  /*0330*/  SEL R0, R5, 0xffffffff, !P0 ;  /* 0xffffffff05007807 */ /* 0x000fca0004000000 */
[----:B------:R2:W-:Y:S04]  /*0340*/  STL [R1+0x44], R0 ;  /* 0x0000440001007387 */ /* 0x0005e80000100800 */
.L_x_528:
[----:B------:R-:W3:Y:S02]  /*0350*/  LDL R18, [R1+0x44] ;  /* 0x0000440001127983 */ /* 0x000ee40000100800 */
[----:B---3--:R-:W-:-:S13]  /*0360*/  ISETP.GE.AND P0, PT, R18, RZ, PT ;  /* 0x000000ff1200720c */ /* 0x008fda0003f06270 */
[----:B------:R-:W-:Y:S05]  /*0370*/  @!P0 EXIT ;  /* 0x000000000000894d */ /* 0x000fea0003800000 */
[----:B------:R-:W-:Y:S01]  /*0380*/  ISETP.NE.U32.AND P0, PT, RZ, c[0x0][0x370], PT ;  /* 0x0000dc00ff007a0c */ /* 0x000fe20003f05070 */
[----:B--2---:R-:W-:Y:S01]  /*0390*/  IMAD.MOV.U32 R0, RZ, RZ, c[0x0][0x168] ;  /* 0x00005a00ff007624 */ /* 0x004fe200078e00ff */
[----:B------:R-:W-:Y:S01]  /*03a0*/  ISETP.NE.U32.AND P1, PT, RZ, c[0x0][0x360], PT ;  /* 0x0000d800ff007a0c */ /* 0x000fe20003f25070 */
[----:B------:R-:W-:Y:S01]  /*03b0*/  IMAD.MOV.U32 R179, RZ, RZ, RZ ;  /* 0x000000ffffb37224 */ /* 0x000fe200078e00ff */
[----:B------:R-:W-:Y:S01]  /*03c0*/  ISETP.NE.AND.EX P2, PT, RZ, c[0x0][0x374], PT, P0 ;  /* 0x0000dd00ff007a0c */ /* 0x000fe20003f45300 */
[----:B------:R-:W-:Y:S01]  /*03d0*/  IMAD.MOV.U32 R174, RZ, RZ, RZ ;  /* 0x000000ffffae7224 */ /* 0x000fe200078e00ff */
[----:B------:R-:W-:Y:S01]  /*03e0*/  ISETP.NE.AND.EX P0, PT, RZ, c[0x0][0x364], PT, P1 ;  /* 0x0000d900ff007a0c */ /* 0x000fe20003f05310 */
[----:B------:R-:W-:Y:S01]  /*03f0*/  IMAD.MOV.U32 R182, RZ, RZ, RZ ;  /* 0x000000ffffb67224 */ /* 0x000fe200078e00ff */
[----:B------:R-:W-:Y:S01]  /*0400*/  ISETP.NE.U32.AND P1, PT, RZ, c[0x0][0x348], PT ;  /* 0x0000d200ff007a0c */ /* 0x000fe20003f25070 */
[----:B------:R-:W-:Y:S01]  /*0410*/  IMAD.WIDE R6, R18, R14, c[0x0][0x348] ;  /* 0x0000d20012067625 */ /* 0x000fe200078e020e */
[----:B------:R-:W-:-:S02]  /*0420*/  ISETP.NE.U32.AND P5, PT, RZ, c[0x0][0x350], PT ;  /* 0x0000d400ff007a0c */ /* 0x000fc40003fa5070 */
[----:B------:R-:W-:Y:S01]  /*0430*/  ISETP.NE.U32.AND P3, PT, RZ, c[0x0][0x358], PT ;  /* 0x0000d600ff007a0c */ /* 0x000fe20003f65070 */
[CC--:B------:R-:W-:Y:S01]  /*0440*/  IMAD.WIDE R4, R18.reuse, R14.reuse, c[0x0][0x350] ;  /* 0x0000d40012047625 */ /* 0x0c0fe200078e020e */
[----:B------:R-:W-:Y:S02]  /*0450*/  ISETP.NE.AND.EX P1, PT, RZ, c[0x0][0x34c], PT, P1 ;  /* 0x0000d300ff007a0c */ /* 0x000fe40003f25310 */
[----:B------:R-:W-:Y:S01]  /*0460*/  ISETP.NE.AND.EX P5, PT, RZ, c[0x0][0x354], PT, P5 ;  /* 0x0000d500ff007a0c */ /* 0x000fe20003fa5350 */
[CC--:B------:R-:W-:Y:S01]  /*0470*/  @P2 IMAD.WIDE R10, R18.reuse, R14.reuse, c[0x0][0x370] ;  /* 0x0000dc00120a2625 */ /* 0x0c0fe200078e020e */
[----:B------:R-:W-:Y:S02]  /*0480*/  ISETP.NE.AND.EX P3, PT, RZ, c[0x0][0x35c], PT, P3 ;  /* 0x0000d700ff007a0c */ /* 0x000fe40003f65330 */
[----:B------:R-:W-:Y:S01]  /*0490*/  MOV R13, RZ ;  /* 0x000000ff000d7202 */ /* 0x000fe20000000f00 */
[CC--:B------:R-:W-:Y:S01]  /*04a0*/  @P0 IMAD.WIDE R8, R18.reuse, R14.reuse, c[0x0][0x360] ;  /* 0x0000d80012080625 */ /* 0x0c0fe200078e020e */
[----:B------:R2:W5:Y:S03]  /*04b0*/  @P2 LDG.E R179, [R10.64] ;  /* 0x000000080ab32981 */ /* 0x000566000c1e1900 */
[----:B-1----:R-:W-:Y:S01]  /*04c0*/  IMAD.WIDE R2, R18, R14, c[0x0][0x358] ;  /* 0x0000d60012027625 */ /* 0x002fe200078e020e */
[----:B------:R1:W3:Y:S04]  /*04d0*/  @P0 LDG.E R0, [R8.64] ;  /* 0x0000000808000981 */ /* 0x0002e8000c1e1900 */
[----:B------:R2:W5:Y:S04]  /*04e0*/  @P1 LDG.E R174, [R6.64] ;  /* 0x0000000806ae1981 */ /* 0x000568000c1e1900 */
[----:B------:R2:W5:Y:S04]  /*04f0*/  @P5 LDG.E R182, [R4.64] ;  /* 0x0000000804b65981 */ /* 0x000568000c1e1900 */
[----:B------:R2:W5:Y:S04]  /*0500*/  @P3 LDG.E R13, [R2.64] ;  /* 0x00000008020d3981 */ /* 0x000568000c1e1900 */
[----:B------:R-:W4:Y:S01]  /*0510*/  S2R R26, SR_CTAID.Y ;  /* 0x00000000001a7919 */ /* 0x000f220000002600 */
[----:B------:R-:W-:Y:S01]  /*0520*/  MOV R127, c[0x0][0x228] ;  /* 0x00008a00007f7a02 */ /* 0x000fe20000000f00 */
[----:B-1----:R-:W-:Y:S01]  /*0530*/  IMAD.MOV.U32 R8, RZ, RZ, c[0x0][0x1d0] ;  /* 0x00007400ff087624 */ /* 0x002fe200078e00ff */
[----:B----4-:R-:W-:Y:S01]  /*0540*/  SHF.R.S32.HI R214, RZ, 0x1f, R26 ;  /* 0x0000001fffd67819 */ /* 0x010fe2000001141a */
[----:B---3--:R2:W-:Y:S01]  /*0550*/  STL [R1+0x34], R0 ;  /* 0x0000340001007387 */ /* 0x0085e20000100800 */
[----:B------:R-:W-:Y:S01]  /*0560*/  IMAD.MOV.U32 R9, RZ, RZ, R0 ;  /* 0x000000ffff097224 */ /* 0x000fe200078e0000 */
[----:B------:R-:W-:Y:S05]  /*0570*/  @P0 BRA `(.L_x_532) ;  /* 0x0000005000000947 */ /* 0x000fea0003800000 */
[----:B------:R-:W-:Y:S05]  /*0580*/  @!P1 BRA `(.L_x_532) ;  /* 0x0000004000009947 */ /* 0x000fea0003800000 */
[----:B--2---:R1:W2:Y:S04]  /*0590*/  LDG.E R0, [R6.64] ;  /* 0x0000000806007981 */ /* 0x0042a8000c1e1900 */
[----:B-1----:R-:W2:Y:S02]  /*05a0*/  LDG.E R6, [R6.64+0x4] ;  /* 0x0000040806067981 */ /* 0x002ea4000c1e1900 */
[----:B--2---:R-:W-:-:S05]  /*05b0*/  IADD3 R9, -R0, R6, RZ ;  /* 0x0000000600097210 */ /* 0x004fca0007ffe1ff */
[----:B------:R1:W-:Y:S02]  /*05c0*/  STL [R1+0x34], R9 ;  /* 0x0000340901007387 */ /* 0x0003e40000100800 */
.L_x_532:
[----:B------:R-:W-:-:S04]  /*05d0*/  ISETP.NE.U32.AND P0, PT, RZ, c[0x0][0x368], PT ;  /* 0x0000da00ff007a0c */ /* 0x000fc80003f05070 */
[----:B------:R-:W-:-:S13]  /*05e0*/  ISETP.NE.AND.EX P0, PT, RZ, c[0x0][0x36c], PT, P0 ;  /* 0x0000db00ff007a0c */ /* 0x000fda0003f05300 */
[----:B------:R-:W-:Y:S05]  /*05f0*/  @!P0 BRA `(.L_x_533) ;  /* 0x0000003000008947 */ /* 0x000fea0003800000 */
[----:B--2---:R-:W-:-:S05]  /*0600*/  IMAD.WIDE R4, R18, R14, c[0x0][0x368] ;  /* 0x0000da0012047625 */ /* 0x004fca00078e020e */
[----:B------:R2:W5:Y:S01]  /*0610*/  LDG.E R8, [R4.64] ;  /* 0x0000000804087981 */ /* 0x000562000c1e1900 */
[----:B------:R-:W-:Y:S05]  /*0620*/  BRA `(.L_x_534) ;  /* 0x0000004000007947 */ /* 0x000fea0003800000 */
.L_x_533:
[----:B------:R-:W-:Y:S05]  /*0630*/  @!P5 BRA `(.L_x_534) ;  /* 0x000000300000d947 */ /* 0x000fea0003800000 */
[----:B--2---:R2:W3:Y:S04]  /*0640*/  LDG.E R0, [R4.64] ;  /* 0x0000000804007981 */ /* 0x0044e8000c1e1900 */
[----:B--2---:R-:W3:Y:S02]  /*0650*/  LDG.E R4, [R4.64+0x4] ;  /* 0x0000040804047981 */ /* 0x004ee4000c1e1900 */
[----:B---3--:R-:W-:Y:S02]  /*0660*/  IADD3 R8, -R0, R4, RZ ;  /* 0x0000000400087210 */ /* 0x008fe40007ffe1ff */
.L_x_534:
[----:B--2---:R2:W3:Y:S04]  /*0670*/  @P3 LDG.E R4, [R2.64] ;  /* 0x0000000802043981 */ /* 0x0044e8000c1e1900 */
[----:B------:R2:W3:Y:S01]  /*0680*/  @P3 LDG.E R0, [R2.64+0x4] ;  /* 0x0000040802003981 */ /* 0x0004e2000c1e1900 */
[----:B------:R-:W-:Y:S01]  /*0690*/  ISETP.NE.U32.AND P0, PT, RZ, c[0x0][0x378], PT ;  /* 0x0000de00ff007a0c */ /* 0x000fe20003f05070 */
[----:B-----5:R-:W-:-:S03]  /*06a0*/  IMAD.MOV.U32 R166, RZ, RZ, R8 ;  /* 0x000000ffffa67224 */ /* 0x020fc600078e0008 */
[----:B------:R-:W-:Y:S01]  /*06b0*/  ISETP.NE.AND.EX P0, PT, RZ, c[0x0][0x37c], PT, P0 ;  /* 0x0000df00ff007a0c */ /* 0x000fe20003f05300 */
[----:B------:R-:W-:-:S12]  /*06c0*/  IMAD.MOV.U32 R5, RZ, RZ, c[0x0][0x2c4] ;  /* 0x0000b100ff057624 */ /* 0x000fd800078e00ff */
[----:B--2---:R-:W-:-:S05]  /*06d0*/  @P0 IMAD.WIDE R2, R18, R14, c[0x0][0x378] ;  /* 0x0000de0012020625 */ /* 0x004fca00078e020e */
[----:B------:R2:W5:Y:S01]  /*06e0*/  @P0 LDG.E R166, [R2.64] ;  /* 0x0000000802a60981 */ /* 0x000562000c1e1900 */
[----:B------:R-:W-:Y:S01]  /*06f0*/  ISETP.NE.AND P0, PT, R5, 0x1, PT ;  /* 0x000000010500780c */ /* 0x000fe20003f05270 */
[----:B------:R-:W-:Y:S02]  /*0700*/  IMAD.IADD R5, R8, 0x1, -R179 ;  /* 0x0000000108057824 */ /* 0x000fe400078e0ab3 */
[----:B--2---:R-:W-:-:S05]  /*0710*/  IMAD.MOV.U32 R2, RZ, RZ, R12 ;  /* 0x000000ffff027224 */ /* 0x004fca00078e000c */
[----:B------:R2:W-:Y:S01]  /*0720*/  STL [R1+0xc], R2 ;  /* 0x00000c0201007387 */ /* 0x0005e20000100800 */
[----:B---3--:R-:W-:-:S04]  /*0730*/  @P3 IMAD.IADD R127, R0, 0x1, -R4 ;  /* 0x00000001007f3824 */ /* 0x008fc800078e0a04 */
[----:B------:R-:W-:Y:S01]  /*0740*/  @P0 IADD3 R0, R2, 0x7f, RZ ;  /* 0x0000007f02000810 */ /* 0x000fe20007ffe0ff */
[----:B------:R-:W-:-:S04]  /*0750*/  IMAD.IADD R3, R5, 0x1, R127 ;  /* 0x0000000105037824 */ /* 0x000fc800078e027f */
[----:B--2---:R-:W-:Y:S01]  /*0760*/  @P0 IMAD.HI.U32 R2, R0, c[0x0][0x2c8], RZ ;  /* 0x0000b20000020a27 */ /* 0x004fe200078e00ff */
[----:B------:R-:W-:Y:S02]  /*0770*/  IADD3 R0, R12, 0x7f, RZ ;  /* 0x0000007f0c007810 */ /* 0x000fe40007ffe0ff */
[C---:B------:R-:W-:Y:S01]  /*0780*/  IADD3 R191, R3.reuse, 0x80, -R9 ;  /* 0x0000008003bf7810 */ /* 0x040fe20007ffe809 */
[----:B------:R2:W-:Y:S01]  /*0790*/  STL [R1+0x28], R3 ;  /* 0x0000280301007387 */ /* 0x0005e20000100800 */
[----:B------:R-:W-:Y:S02]  /*07a0*/  @P0 SHF.R.U32.HI R0, RZ, c[0x0][0x2cc], R2 ;  /* 0x0000b300ff000a19 */ /* 0x000fe40000011602 */
[----:B------:R-:W-:-:S03]  /*07b0*/  IADD3 R2, R3, 0x7f, RZ ;  /* 0x0000007f03027810 */ /* 0x000fc60007ffe0ff */
[----:B------:R-:W-:-:S05]  /*07c0*/  IMAD.IADD R0, R191, 0x1, R0 ;  /* 0x00000001bf007824 */ /* 0x000fca00078e0200 */
[----:B------:R-:W-:-:S04]  /*07d0*/  SHF.R.S32.HI R4, RZ, 0x1f, R0 ;  /* 0x0000001fff047819 */ /* 0x000fc80000011400 */
[----:B------:R-:W-:-:S04]  /*07e0*/  LEA.HI R0, R4, R0, RZ, 0x7 ;  /* 0x0000000004007211 */ /* 0x000fc800078f38ff */
[----:B------:R-:W-:Y:S02]  /*07f0*/  SHF.R.S32.HI R0, RZ, 0x7, R0 ;  /* 0x00000007ff007819 */ /* 0x000fe40000011400 */
[----:B--2---:R-:W-:-:S04]  /*0800*/  SHF.R.S32.HI R3, RZ, 0x1f, R2 ;  /* 0x0000001fff037819 */ /* 0x004fc80000011402 */
[----:B------:R-:W-:-:S04]  /*0810*/  LEA.HI R2, R3, R2, RZ, 0x7 ;  /* 0x0000000203027211 */ /* 0x000fc800078f38ff */
[----:B------:R-:W-:-:S04]  /*0820*/  SHF.R.S32.HI R190, RZ, 0x7, R2 ;  /* 0x00000007ffbe7819 */ /* 0x000fc80000011402 */
[----:B------:R-:W-:Y:S01]  /*0830*/  IMNMX R2, R190, R0, PT ;  /* 0x00000000be027217 */ /* 0x000fe20003800200 */
[----:B------:R-:W-:-:S04]  /*0840*/  IMAD.MOV R0, RZ, RZ, -R5 ;  /* 0x000000ffff007224 */ /* 0x000fc800078e0a05 */
[----:B------:R-:W-:Y:S01]  /*0850*/  IMAD R3, R2, 0x80, -R5 ;  /* 0x0000008002037824 */ /* 0x000fe200078e0a05 */
        /* <DEDUP_REMOVED lines=11> */
[----:B------:R-:W-:-:S04]  /*0910*/  ISETP.NE.U32.AND P4, PT, RZ, c[0x0][0x340], PT ;  /* 0x0000d000ff007a0c */ /* 0x000fc80003f85070 */
[----:B------:R-:W-:-:S13]  /*0920*/  ISETP.NE.AND.EX P4, PT, RZ, c[0x0][0x344], PT, P4 ;  /* 0x0000d100ff007a0c */ /* 0x000fda0003f85340 */
[----:B------:R-:W-:-:S05]  /*0930*/  @P4 IMAD.WIDE R2, R18, R14, c[0x0][0x340] ;  /* 0x0000d00012024625 */ /* 0x000fca00078e020e */
[----:B------:R2:W3:Y:S01]  /*0940*/  @P4 LDG.E R16, [R2.64] ;  /* 0x0000000802104981 */ /* 0x0004e2000c1e1900 */
[----:B------:R-:W-:Y:S01]  /*0950*/  SHF.R.S32.HI R6, RZ, 0x1f, R213 ;  /* 0x0000001fff067819 */ /* 0x000fe200000114d5 */
[----:B------:R-:W-:Y:S01]  /*0960*/  IMAD.MOV.U32 R170, RZ, RZ, c[0x0][0x238] ;  /* 0x00008e00ffaa7624 */ /* 0x000fe200078e00ff */
[----:B-1----:R-:W-:Y:S01]  /*0970*/  SHF.R.S32.HI R9, RZ, 0x1f, R18 ;  /* 0x0000001fff097819 */ /* 0x002fe20000011412 */
        /* <DEDUP_REMOVED lines=26> */
[----:B--2---:R-:W-:Y:S01]  /*0b20*/  IMAD.WIDE.U32 R2, R154, c[0x0][0x238], R32 ;  /* 0x00008e009a027a25 */ /* 0x004fe200078e0020 */
        /* <DEDUP_REMOVED lines=47> */
[----:B------:R-:W-:Y:S01]  /*0e20*/  @P2 LEA R0, P3, R170, R20, 0x5 ;  /* 0x00000014aa002211 */ /* 0x000fe200078628ff */
        /* <DEDUP_REMOVED lines=35> */
[----:B---3--:R-:W-:Y:S01]  /*1060*/  @P4 SHF.R.S32.HI R17, RZ, 0x1f, R16 ;  /* 0x0000001fff114819 */ /* 0x008fe20000011410 */
        /* <DEDUP_REMOVED lines=179> */
[C---:B------:R-:W-:Y:S01]  /*1ba0*/  IADD3 R144, P1, R210.reuse, R134, RZ ;  /* 0x00000086d2907210 */ /* 0x040fe20007f3e0ff */
        /* <DEDUP_REMOVED lines=30> */
.L_x_582:
        /* <DEDUP_REMOVED lines=50> */
.L_x_540:
[----:B------:R-:W-:Y:S05]  /*20b0*/  BSYNC B0 ;  /* 0x0000000000007941 */ /* 0x000fea0003800000 */
.L_x_539:
        /* <DEDUP_REMOVED lines=40> */
.L_x_542:
[----:B------:R-:W-:Y:S05]  /*2340*/  BSYNC B0 ;  /* 0x0000000000007941 */ /* 0x000fea0003800000 */
.L_x_541:
        /* <DEDUP_REMOVED lines=40> */
.L_x_544:
[----:B------:R-:W-:Y:S05]  /*25d0*/  BSYNC B0 ;  /* 0x0000000000007941 */ /* 0x000fea0003800000 */
.L_x_543:
        /* <DEDUP_REMOVED lines=38> */
.L_x_546:
[----:B------:R-:W-:Y:S05]  /*2840*/  BSYNC B0 ;  /* 0x0000000000007941 */ /* 0x000fea0003800000 */
.L_x_545:
        /* <DEDUP_REMOVED lines=74> */
.L_x_550:
[----:B------:R-:W-:Y:S05]  /*2cf0*/  BSYNC B0 ;  /* 0x0000000000007941 */ /* 0x000fea0003800000 */
.L_x_549:
        /* <DEDUP_REMOVED lines=59> */
.L_x_548:
[----:B------:R-:W-:Y:S05]  /*30b0*/  BSYNC B1 ;  /* 0x0000000000017941 */ /* 0x000fea0003800000 */
.L_x_547:
        /* <DEDUP_REMOVED lines=62> */
.L_x_554:
[----:B------:R-:W-:Y:S05]  /*34a0*/  BSYNC B0 ;  /* 0x0000000000007941 */ /* 0x000fea0003800000 */
.L_x_553:
        /* <DEDUP_REMOVED lines=59> */
.L_x_552:
[----:B------:R-:W-:Y:S05]  /*3860*/  BSYNC B1 ;  /* 0x0000000000017941 */ /* 0x000fea0003800000 */
.L_x_551:
        /* <DEDUP_REMOVED lines=62> */
.L_x_558:
[----:B------:R-:W-:Y:S05]  /*3c50*/  BSYNC B0 ;  /* 0x0000000000007941 */ /* 0x000fea0003800000 */
.L_x_557:
        /* <DEDUP_REMOVED lines=59> */
.L_x_556:
[----:B------:R-:W-:Y:S05]  /*4010*/  BSYNC B1 ;  /* 0x0000000000017941 */ /* 0x000fea0003800000 */
.L_x_555:
        /* <DEDUP_REMOVED lines=60> */
.L_x_561:
[----:B------:R-:W-:Y:S05]  /*43e0*/  BSYNC B0 ;  /* 0x0000000000007941 */ /* 0x000fea0003800000 */
.L_x_560:
        /* <DEDUP_REMOVED lines=59> */
.L_x_538:
        /* <DEDUP_REMOVED lines=224> */
.L_x_563:
[----:B-1----:R-:W-:Y:S05]  /*55a0*/  BSYNC B0 ;  /* 0x0000000000007941 */ /* 0x002fea0003800000 */
.L_x_562:
        /* <DEDUP_REMOVED lines=115> */
.L_x_565:
[----:B------:R-:W-:Y:S05]  /*5ce0*/  BSYNC B0 ;  /* 0x0000000000007941 */ /* 0x000fea0003800000 */
.L_x_564:
        /* <DEDUP_REMOVED lines=115> */
.L_x_567:
[----:B------:R-:W-:Y:S05]  /*6420*/  BSYNC B0 ;  /* 0x0000000000007941 */ /* 0x000fea0003800000 */
.L_x_566:
        /* <DEDUP_REMOVED lines=116> */
.L_x_537:
        /* <DEDUP_REMOVED lines=19> */
.L_x_569:
[----:B------:R-:W-:Y:S05]  /*6ca0*/  BSYNC B0 ;  /* 0x0000000000007941 */ /* 0x000fea0003800000 */
.L_x_568:
        /* <DEDUP_REMOVED lines=19> */
.L_x_571:
[----:B------:R-:W-:Y:S05]  /*6de0*/  BSYNC B0 ;  /* 0x0000000000007941 */ /* 0x000fea0003800000 */
.L_x_570:
        /* <DEDUP_REMOVED lines=19> */
.L_x_573:
[----:B------:R-:W-:Y:S05]  /*6f20*/  BSYNC B0 ;  /* 0x0000000000007941 */ /* 0x000fea0003800000 */
.L_x_572:
        /* <DEDUP_REMOVED lines=18> */
.L_x_559:
[----:B------:R-:W-:Y:S05]  /*7050*/  BSYNC B2 ;  /* 0x0000000000027941 */ /* 0x000fea0003800000 */
.L_x_536:
        /* <DEDUP_REMOVED lines=28> */
[C---:B------:R-:W-:Y:S04]  /*7220*/  @P2 LEA R6, P0, R2.reuse, c[0x0][0x250], 0x1 ;  /* 0x0000940002062a11 */ /* 0x040fe800078008ff */
[----:B------:R-:W-:Y:S01]  /*7230*/  @P2 LEA.HI.X R7, R2, c[0x0][0x254], R3, 0x1, P0 ;  /* 0x0000950002072a11 */ /* 0x000fe200000f0c03 */
[----:B------:R-:W-:Y:S01]  /*7240*/  @P1 IMAD.MOV.U32 R3, RZ, RZ, R113 ;  /* 0x000000ffff031224 */ /* 0x000fe200078e0071 */
[----:B------:R-:W-:Y:S02]  /*7250*/  ISETP.GE.AND P0, PT, R5, 0x61, PT ;  /* 0x000000610500780c */ /* 0x000fe40003f06270 */
[-C--:B------:R-:W-:Y:S05]  /*7260*/  @P1 MOV R2, R102.reuse ;  /* 0x0000006600021202 */ /* 0x080fea0000000f00 */
[C---:B------:R-:W-:Y:S06]  /*7270*/  @P1 IMAD.WIDE.U32 R2, R9.reuse, c[0x0][0x258], R2 ;  /* 0x0000960009021a25 */ /* 0x040fec00078e0002 */
        /* <DEDUP_REMOVED lines=16> */
[C---:B------:R-:W-:Y:S11]  /*7380*/  IADD3 R0, -R13.reuse, R127, RZ ;  /* 0x0000007f0d007210 */ /* 0x040ff60007ffe1ff */
        /* <DEDUP_REMOVED lines=32> */
.L_x_575:
[----:B-1----:R-:W-:Y:S05]  /*7590*/  BSYNC B0 ;  /* 0x0000000000007941 */ /* 0x002fea0003800000 */
.L_x_574:
        /* <DEDUP_REMOVED lines=19> */
.L_x_577:
[----:B------:R-:W-:Y:S05]  /*76d0*/  BSYNC B0 ;  /* 0x0000000000007941 */ /* 0x000fea0003800000 */
.L_x_576:
        /* <DEDUP_REMOVED lines=19> */
.L_x_579:
[----:B------:R-:W-:Y:S05]  /*7810*/  BSYNC B0 ;  /* 0x0000000000007941 */ /* 0x000fea0003800000 */
.L_x_578:
        /* <DEDUP_REMOVED lines=19> */
.L_x_581:
[----:B------:R-:W-:Y:S05]  /*7950*/  BSYNC B0 ;  /* 0x0000000000007941 */ /* 0x000fea0003800000 */
.L_x_580:
        /* <DEDUP_REMOVED lines=20> */
[C---:B------:R-:W-:Y:S04]  /*7aa0*/  @P0 IADD3 R4, P1, R6.reuse, R171, RZ ;  /* 0x000000ab06040210 */ /* 0x040fe80007f3e0ff */
[----:B------:R2:W-:Y:S01]  /*7ab0*/  @P0 LDGSTS.E.BYPASS.LTC128B.128 [R75+0x9100], [R6.64], !P4 ;  /* 0x09100000064b0fae */ /* 0x0005e2000e101d48 */
[C---:B------:R-:W-:Y:S01]  /*7ac0*/  @P0 IMAD.X R5, R7.reuse, 0x1, R170, P1 ;  /* 0x0000000107050824 */ /* 0x040fe200008e06aa */
[----:B------:R-:W-:Y:S02]  /*7ad0*/  @P0 IADD3 R10, P1, R6, R131, RZ ;  /* 0x00000083060a0210 */ /* 0x000fe40007f3e0ff */
        /* <DEDUP_REMOVED lines=13> */
.L_x_535:
[----:B------:R-:W3:Y:S01]  /*7bb0*/  LDL.LU R28, [R1+0x40] ;  /* 0x00004000011c7983 */ /* 0x000ee20000300800 */
[----:B------:R-:W-:-:S03]  /*7bc0*/  IMAD.MOV.U32 R177, RZ, RZ, c[0x0][0x2c4] ;  /* 0x0000b100ffb17624 */ /* 0x000fc600078e00ff */
[----:B------:R-:W4:Y:S01]  /*7bd0*/  LDL R203, [R1+0xc] ;  /* 0x00000c0001cb7983 */ /* 0x000f220000100800 */
[----:B--2---:R-:W-:Y:S01]  /*7be0*/  IADD3 R5, R182, R179, RZ ;  /* 0x000000b3b6057210 */ /* 0x004fe20007ffe0ff */
[----:B------:R-:W-:Y:S01]  /*7bf0*/  CS2R R10, SRZ ;  /* 0x00000000000a7805 */ /* 0x000fe2000001ff00 */
[----:B------:R-:W-:Y:S01]  /*7c00*/  ISETP.NE.AND P3, PT, R177, 0x1, PT ;  /* 0x00000001b100780c */ /* 0x000fe20003f65270 */
[----:B------:R-:W-:Y:S01]  /*7c10*/  IMAD.MOV.U32 R134, RZ, RZ, RZ ;  /* 0x000000ffff867224 */ /* 0x000fe200078e00ff */
[----:B------:R-:W-:Y:S01]  /*7c20*/  PLOP3.LUT P2, PT, PT, PT, PT, 0x80, 0x0 ;  /* 0x000000000000781c */ /* 0x000fe20003f4f070 */
[----:B------:R-:W-:Y:S01]  /*7c30*/  CS2R R14, SRZ ;  /* 0x00000000000e7805 */ /* 0x000fe2000001ff00 */
[----:B------:R-:W-:Y:S01]  /*7c40*/  IMAD.MOV.U32 R132, RZ, RZ, RZ ;  /* 0x000000ffff847224 */ /* 0x000fe200078e00ff */
[----:B------:R-:W-:Y:S01]  /*7c50*/  MOV R130, RZ ;  /* 0x000000ff00827202 */ /* 0x000fe20000000f00 */
[----:B-1----:R-:W-:Y:S01]  /*7c60*/  CS2R R8, SRZ ;  /* 0x0000000000087805 */ /* 0x002fe2000001ff00 */
        /* <DEDUP_REMOVED lines=19> */
[----:B------:R-:W-:Y:S01]  /*7da0*/  CS2R R24, SRZ ;  /* 0x0000000000187805 */ /* 0x000fe2000001ff00 */
[----:B------:R-:W-:Y:S01]  /*7db0*/  IMAD.MOV.U32 R100, RZ, RZ, RZ ;  /* 0x000000ffff647224 */ /* 0x000fe200078e00ff */
        /* <DEDUP_REMOVED lines=17> */
[----:B---3--:R-:W-:-:S02]  /*7ed0*/  LOP3.LUT R28, R28, 0xffffffdf, RZ, 0xc0, !PT ;  /* 0xffffffdf1c1c7812 */ /* 0x008fc400078ec0ff */
[----:B----4-:R-:W-:Y:S02]  /*7ee0*/  IADD3 R0, R203, 0x7f, RZ ;  /* 0x0000007fcb007810 */ /* 0x010fe40007ffe0ff */
[----:B------:R-:W-:-:S03]  /*7ef0*/  @P3 LOP3.LUT R28, R28, 0x20, RZ, 0xfc, !PT ;  /* 0x000000201c1c3812 */ /* 0x000fc600078efcff */
[----:B------:R-:W-:Y:S02]  /*7f00*/  @P3 IMAD.HI.U32 R2, R0, c[0x0][0x2c8], RZ ;  /* 0x0000b20000023a27 */ /* 0x000fe400078e00ff */
[----:B------:R1:W-:Y:S03]  /*7f10*/  STL [R1+0x40], R28 ;  /* 0x0000401c01007387 */ /* 0x0003e60000100800 */
[----:B------:R-:W-:-:S05]  /*7f20*/  @P3 SHF.R.U32.HI R0, RZ, c[0x0][0x2cc], R2 ;  /* 0x0000b300ff003a19 */ /* 0x000fca0000011602 */
[----:B------:R-:W-:-:S05]  /*7f30*/  IMAD.IADD R0, R191, 0x1, R0 ;  /* 0x00000001bf007824 */ /* 0x000fca00078e0200 */
[----:B------:R-:W-:-:S04]  /*7f40*/  SHF.R.S32.HI R2, RZ, 0x1f, R0 ;  /* 0x0000001fff027819 */ /* 0x000fc80000011400 */
[----:B------:R-:W-:-:S04]  /*7f50*/  LEA.HI R0, R2, R0, RZ, 0x7 ;  /* 0x0000000002007211 */ /* 0x000fc800078f38ff */
[----:B------:R-:W-:-:S04]  /*7f60*/  SHF.R.S32.HI R0, RZ, 0x7, R0 ;  /* 0x00000007ff007819 */ /* 0x000fc80000011400 */
[----:B------:R-:W-:-:S04]  /*7f70*/  IMNMX R236, R190, R0, PT ;  /* 0x00000000beec7217 */ /* 0x000fc80003800200 */
[----:B------:R-:W-:-:S13]  /*7f80*/  ISETP.GE.AND P0, PT, R236, 0x1, PT ;  /* 0x00000001ec00780c */ /* 0x000fda0003f06270 */
[----:B------:R-:W-:Y:S05]  /*7f90*/  @!P0 BRA `(.L_x_583) ;  /* 0x000136c000008947 */ /* 0x000fea0003800000 */
[----:B-1----:R-:W2:Y:S01]  /*7fa0*/  LDL R22, [R1+0x44] ;  /* 0x0000440001167983 */ /* 0x002ea20000100800 */
[----:B------:R-:W-:-:S03]  /*7fb0*/  ISETP.NE.U32.AND P0, PT, RZ, c[0x0][0x340], PT ;  /* 0x0000d000ff007a0c */ /* 0x000fc60003f05070 */
[----:B------:R-:W3:Y:S01]  /*7fc0*/  LDL R201, [R1+0x28] ;  /* 0x0000280001c97983 */ /* 0x000ee20000100800 */
[----:B------:R-:W-:-:S03]  /*7fd0*/  ISETP.NE.AND.EX P2, PT, RZ, c[0x0][0x344], PT, P0 ;  /* 0x0000d100ff007a0c */ /* 0x000fc60003f45300 */
[----:B------:R-:W4:Y:S10]  /*7fe0*/  LDL R211, [R1+0x34] ;  /* 0x0000340001d37983 */ /* 0x000f340000100800 */
[----:B------:R-:W-:Y:S01]  /*7ff0*/  @P2 IMAD.MOV.U32 R2, RZ, RZ, 0x4 ;  /* 0x00000004ff022424 */ /* 0x000fe200078e00ff */
[----:B------:R-:W-:Y:S01]  /*8000*/  SHF.R.S32.HI R0, RZ, 0x1f, R174 ;  /* 0x0000001fff007819 */ /* 0x000fe200000114ae */
[----:B------:R-:W1:Y:S01]  /*8010*/  S2R R38, SR_CTAID.Y ;  /* 0x0000000000267919 */ /* 0x000e620000002600 */
[----:B------:R-:W-:-:S03]  /*8020*/  SHF.R.S32.HI R176, RZ, 0x1f, R213 ;  /* 0x0000001fffb07819 */ /* 0x000fc600000114d5 */
[----:B------:R-:W-:Y:S01]  /*8030*/  IMAD R0, R0, c[0x0][0x178], RZ ;  /* 0x00005e0000007a24 */ /* 0x000fe200078e02ff */
[----:B------:R-:W-:-:S03]  /*8040*/  LEA.HI R6, R176, R213, RZ, 0x3 ;  /* 0x000000d5b0067211 */ /* 0x000fc600078f18ff */
[----:B------:R-:W-:Y:S01]  /*8050*/  IMAD R0, R174, c[0x0][0x17c], R0 ;  /* 0x00005f00ae007a24 */ /* 0x000fe200078e0200 */
[----:B------:R-:W-:Y:S01]  /*8060*/  SHF.R.S32.HI R70, RZ, 0x3, R6 ;  /* 0x00000003ff467819 */ /* 0x000fe20000011406 */
[----:B------:R-:W-:Y:S01]  /*8070*/  IMAD R4, R214, c[0x0][0x1b8], RZ ;  /* 0x00006e00d6047a24 */ /* 0x000fe200078e02ff */
[----:B------:R-:W-:Y:S01]  /*8080*/  ISETP.NE.U32.AND P1, PT, RZ, c[0x0][0x348], PT ;  /* 0x0000d200ff007a0c */ /* 0x000fe20003f25070 */
[----:B--2---:R-:W-:-:S05]  /*8090*/  @P2 IMAD.WIDE R2, R22, R2, c[0x0][0x340] ;  /* 0x0000d00016022625 */ /* 0x004fca00078e0202 */
[----:B------:R2:W3:Y:S01]  /*80a0*/  @P2 LDG.E R12, [R2.64] ;  /* 0x00000008020c2981 */ /* 0x0004e2000c1e1900 */
[----:B-1----:R-:W-:Y:S01]  /*80b0*/  IMAD R4, R38, c[0x0][0x1bc], R4 ;  /* 0x00006f0026047a24 */ /* 0x002fe200078e0204 */
[----:B------:R-:W-:Y:S02]  /*80c0*/  SHF.R.S32.HI R11, RZ, 0x1f, R22 ;  /* 0x0000001fff0b7819 */ /* 0x000fe40000011416 */
[----:B------:R-:W-:Y:S01]  /*80d0*/  ISETP.NE.AND.EX P1, PT, RZ, c[0x0][0x34c], PT, P1 ;  /* 0x0000d300ff007a0c */ /* 0x000fe20003f25310 */
[----:B--2---:R-:W-:-:S04]  /*80e0*/  IMAD.WIDE.U32 R2, R174, c[0x0][0x178], RZ ;  /* 0x00005e00ae027a25 */ /* 0x004fc800078e00ff */
[----:B------:R-:W-:Y:S01]  /*80f0*/  IMAD.IADD R3, R3, 0x1, R0 ;  /* 0x0000000103037824 */ /* 0x000fe200078e0200 */
[----:B------:R-:W-:-:S05]  /*8100*/  LOP3.LUT R0, R6, 0xfffffff8, RZ, 0xc0, !PT ;  /* 0xfffffff806007812 */ /* 0x000fca00078ec0ff */
[----:B------:R-:W-:-:S04]  /*8110*/  IMAD.IADD R68, R213, 0x1, -R0 ;  /* 0x00000001d5447824 */ /* 0x000fc800078e0a00 */
[----:B------:R-:W-:Y:S02]  /*8120*/  IMAD R7, R68, 0x20, R70 ;  /* 0x0000002044077824 */ /* 0x000fe400078e0246 */
[----:B------:R-:W-:-:S04]  /*8130*/  IMAD.WIDE.U32 R2, R38, c[0x0][0x1b8], R2 ;  /* 0x00006e0026027a25 */ /* 0x000fc800078e0002 */
[----:B------:R-:W-:Y:S01]  /*8140*/  IMAD.IADD R7, R203, 0x1, R7 ;  /* 0x00000001cb077824 */ /* 0x000fe200078e0207 */
[----:B------:R-:W-:Y:S01]  /*8150*/  IADD3 R34, P0, R70, R5, RZ ;  /* 0x0000000546227210 */ /* 0x000fe20007f1e0ff */
[----:B------:R-:W-:Y:S01]  /*8160*/  IMAD.IADD R3, R3, 0x1, R4 ;  /* 0x0000000103037824 */ /* 0x000fe200078e0204 */
[----:B------:R-:W-:Y:S01]  /*8170*/  SHF.R.S32.HI R4, RZ, 0x1f, R5 ;  /* 0x0000001fff047819 */ /* 0x000fe20000011405 */
[----:B------:R-:W-:Y:S01]  /*8180*/  @P3 IMAD.HI.U32 R8, R7, c[0x0][0x2c8], RZ ;  /* 0x0000b20007083a27 */ /* 0x000fe200078e00ff */
[----:B------:R-:W-:Y:S02]  /*8190*/  SEL R5, R11, RZ, !P1 ;  /* 0x000000ff0b057207 */ /* 0x000fe40004800000 */
[----:B------:R-:W-:Y:S01]  /*81a0*/  SEL R0, R22, RZ, !P1 ;  /* 0x000000ff16007207 */ /* 0x000fe20004800000 */
[----:B------:R-:W-:Y:S01]  /*81b0*/  IMAD.MOV.U32 R6, RZ, RZ, R7 ;  /* 0x000000ffff067224 */ /* 0x000fe200078e0007 */
[----:B------:R-:W-:Y:S01]  /*81c0*/  LEA.HI.X.SX32 R37, R70, R4, 0x1, P0 ;  /* 0x0000000446257211 */ /* 0x000fe200000f0eff */
[----:B------:R-:W-:Y:S01]  /*81d0*/  IMAD R4, R5, c[0x0][0x1c0], RZ ;  /* 0x0000700005047a24 */ /* 0x000fe200078e02ff */
[----:B------:R-:W-:Y:S01]  /*81e0*/  @P3 SHF.R.U32.HI R6, RZ, c[0x0][0x2cc], R8 ;  /* 0x0000b300ff063a19 */ /* 0x000fe20000011608 */
[----:B------:R-:W-:-:S02]  /*81f0*/  IMAD.SHL.U32 R30, R68, 0x8, RZ ;  /* 0x00000008441e7824 */ /* 0x000fc400078e00ff */
[C---:B------:R-:W-:Y:S01]  /*8200*/  IMAD R4, R0.reuse, c[0x0][0x1c4], R4 ;  /* 0x0000710000047a24 */ /* 0x040fe200078e0204 */
[----:B------:R-:W-:Y:S01]  /*8210*/  SHF.R.S32.HI R8, RZ, 0x1f, R6 ;  /* 0x0000001fff087819 */ /* 0x000fe20000011406 */
[----:B------:R-:W-:-:S04]  /*8220*/  IMAD.WIDE.U32 R2, R0, c[0x0][0x1c0], R2 ;  /* 0x0000700000027a25 */ /* 0x000fc800078e0002 */
[----:B------:R-:W-:Y:S01]  /*8230*/  IMAD.MOV R0, RZ, RZ, -R6 ;  /* 0x000000ffff007224 */ /* 0x000fe200078e0a06 */
[----:B------:R-:W-:Y:S01]  /*8240*/  SHF.R.S32.HI R31, RZ, 0x1f, R30 ;  /* 0x0000001fff1f7819 */ /* 0x000fe2000001141e */
[----:B------:R-:W-:Y:S02]  /*8250*/  IMAD R9, R8, c[0x0][0x1b0], RZ ;  /* 0x00006c0008097a24 */ /* 0x000fe400078e02ff */
[----:B------:R-:W-:Y:S02]  /*8260*/  IMAD R5, R37, c[0x0][0x1e0], RZ ;  /* 0x0000780025057a24 */ /* 0x000fe400078e02ff */
[----:B------:R-:W-:Y:S02]  /*8270*/  IMAD R8, R0, c[0x0][0x2c4], R7 ;  /* 0x0000b10000087a24 */ /* 0x000fe400078e0207 */
[----:B------:R-:W-:Y:S02]  /*8280*/  IMAD.IADD R3, R3, 0x1, R4 ;  /* 0x0000000103037824 */ /* 0x000fe400078e0204 */
[C---:B------:R-:W-:Y:S01]  /*8290*/  IMAD R10, R34.reuse, c[0x0][0x1e4], R5 ;  /* 0x00007900220a7a24 */ /* 0x040fe200078e0205 */
[----:B------:R-:W-:Y:S01]  /*82a0*/  SHF.R.S32.HI R0, RZ, 0x1f, R8 ;  /* 0x0000001fff007819 */ /* 0x000fe20000011408 */
[----:B------:R-:W-:-:S04]  /*82b0*/  IMAD.WIDE.U32 R4, R34, c[0x0][0x1e0], R30 ;  /* 0x0000780022047a25 */ /* 0x000fc800078e001e */
[C---:B------:R-:W-:Y:S02]  /*82c0*/  IMAD R7, R6.reuse, c[0x0][0x1b4], R9 ;  /* 0x00006d0006077a24 */ /* 0x040fe400078e0209 */
[----:B------:R-:W-:-:S04]  /*82d0*/  IMAD.WIDE.U32 R2, R6, c[0x0][0x1b0], R2 ;  /* 0x00006c0006027a25 */ /* 0x000fc800078e0002 */
[----:B------:R-:W-:Y:S02]  /*82e0*/  IMAD.IADD R5, R5, 0x1, R10 ;  /* 0x0000000105057824 */ /* 0x000fe400078e020a */
[----:B------:R-:W-:Y:S02]  /*82f0*/  IMAD.IADD R3, R3, 0x1, R7 ;  /* 0x0000000103037824 */ /* 0x000fe400078e0207 */
[----:B------:R-:W-:Y:S02]  /*8300*/  IMAD R0, R0, c[0x0][0x1a8], RZ ;  /* 0x00006a0000007a24 */ /* 0x000fe400078e02ff */
[----:B------:R-:W-:Y:S01]  /*8310*/  IMAD.WIDE.U32 R6, R38, c[0x0][0x1e8], R4 ;  /* 0x00007a0026067a25 */ /* 0x000fe200078e0004 */
[----:B------:R-:W-:-:S03]  /*8320*/  ISETP.NE.U32.AND P1, PT, RZ, c[0x0][0x350], PT ;  /* 0x0000d400ff007a0c */ /* 0x000fc60003f25070 */
[C---:B------:R-:W-:Y:S02]  /*8330*/  IMAD R0, R8.reuse, c[0x0][0x1ac], R0 ;  /* 0x00006b0008007a24 */ /* 0x040fe400078e0200 */
[----:B------:R-:W-:Y:S01]  /*8340*/  IMAD.WIDE.U32 R4, R8, c[0x0][0x1a8], R2 ;  /* 0x00006a0008047a25 */ /* 0x000fe200078e0002 */
[----:B------:R-:W-:-:S03]  /*8350*/  ISETP.NE.AND.EX P1, PT, RZ, c[0x0][0x354], PT, P1 ;  /* 0x0000d500ff007a0c */ /* 0x000fc60003f25310 */
[----:B------:R-:W-:Y:S01]  /*8360*/  IMAD.IADD R0, R5, 0x1, R0 ;  /* 0x0000000105007824 */ /* 0x000fe200078e0200 */
[----:B------:R-:W-:Y:S01]  /*8370*/  LEA R24, P0, R4, c[0x0][0x160], 0x1 ;  /* 0x0000580004187a11 */ /* 0x000fe200078008ff */
[----:B------:R-:W-:Y:S01]  /*8380*/  IMAD R9, R214, c[0x0][0x1e8], RZ ;  /* 0x00007a00d6097a24 */ /* 0x000fe200078e02ff */
[----:B------:R-:W-:Y:S01]  /*8390*/  IADD3 R168, R236, -0x1, RZ ;  /* 0xffffffffeca87810 */ /* 0x000fe20007ffe0ff */
[----:B------:R-:W-:Y:S01]  /*83a0*/  IMAD.MOV.U32 R173, RZ, RZ, c[0x0][0x1e0] ;  /* 0x00007800ffad7624 */ /* 0x000fe200078e00ff */
[----:B------:R-:W-:Y:S01]  /*83b0*/  LEA.HI.X R23, R4, c[0x0][0x164], R0, 0x1, P0 ;  /* 0x0000590004177a11 */ /* 0x000fe200000f0c00 */
[----:B------:R-:W-:Y:S02]  /*83c0*/  IMAD.MOV.U32 R0, RZ, RZ, 0x7 ;  /* 0x00000007ff007424 */ /* 0x000fe400078e00ff */
[----:B------:R-:W-:-:S03]  /*83d0*/  IMAD R9, R38, c[0x0][0x1ec], R9 ;  /* 0x00007b0026097a24 */ /* 0x000fc600078e0209 */
[----:B------:R-:W-:Y:S01]  /*83e0*/  SHF.L.U64.HI R172, R173, R0, c[0x0][0x1e4] ;  /* 0x00007900adac7619 */ /* 0x000fe20000010200 */
[----:B------:R-:W-:Y:S01]  /*83f0*/  IMAD.IADD R7, R9, 0x1, R7 ;  /* 0x0000000109077824 */ /* 0x000fe200078e0207 */
[----:B------:R-:W-:Y:S01]  /*8400*/  SHF.R.S32.HI R86, RZ, 0x1f, R168 ;  /* 0x0000001fff567819 */ /* 0x000fe200000114a8 */
[C---:B------:R-:W-:Y:S02]  /*8410*/  IMAD.SHL.U32 R174, R173.reuse, 0x80, RZ ;  /* 0x00000080adae7824 */ /* 0x040fe400078e00ff */
[----:B------:R-:W-:Y:S02]  /*8420*/  IMAD.MOV.U32 R5, RZ, RZ, c[0x0][0x1e4] ;  /* 0x00007900ff057624 */ /* 0x000fe400078e00ff */
[----:B------:R-:W-:Y:S01]  /*8430*/  IMAD.WIDE.U32 R178, R173, 0x40, RZ ;  /* 0x00000040adb27825 */ /* 0x000fe200078e00ff */
[----:B------:R-:W1:Y:S03]  /*8440*/  SHFL.IDX PT, R8, R24, 0x1, 0x181f ;  /* 0x00381f0018087f89 */ /* 0x000e6600000e0000 */
[----:B------:R-:W-:-:S02]  /*8450*/  IMAD.MOV.U32 R117, RZ, RZ, R28 ;  /* 0x000000ffff757224 */ /* 0x000fc400078e001c */
[----:B----4-:R-:W-:Y:S02]  /*8460*/  IMAD R46, R211, c[0x0][0x2c4], RZ ;  /* 0x0000b100d32e7a24 */ /* 0x010fe400078e02ff */
[----:B------:R-:W-:Y:S01]  /*8470*/  IMAD.IADD R32, R203, 0x1, R70 ;  /* 0x00000001cb207824 */ /* 0x000fe200078e0246 */
[----:B------:R-:W2:Y:S04]  /*8480*/  SHFL.IDX PT, R14, R24, RZ, 0x181f ;  /* 0x00181fff180e7589 */ /* 0x000ea800000e0000 */
[----:B------:R-:W4:Y:S04]  /*8490*/  SHFL.IDX PT, R9, R23, 0x1, 0x181f ;  /* 0x00381f0017097f89 */ /* 0x000f2800000e0000 */
[----:B------:R-:W-:Y:S01]  /*84a0*/  BAR.SYNC.DEFER_BLOCKING 0x0 ;  /* 0x0000000000007b1d */ /* 0x000fe20000010000 */
[----:B------:R-:W-:-:S05]  /*84b0*/  ISETP.GE.AND P5, PT, R32, R46, PT ;  /* 0x0000002e2000720c */ /* 0x000fca0003fa6270 */
[----:B------:R-:W-:Y:S01]  /*84c0*/  SHFL.IDX PT, R15, R23, RZ, 0x181f ;  /* 0x00181fff170f7589 */ /* 0x000fe200000e0000 */
[----:B------:R-:W-:Y:S01]  /*84d0*/  IADD3 R33, R30, 0x40, RZ ;  /* 0x000000401e217810 */ /* 0x000fe20007ffe0ff */
[----:B------:R-:W-:-:S05]  /*84e0*/  IMAD.SHL.U32 R25, R70, 0x40, RZ ;  /* 0x0000004046197824 */ /* 0x000fca00078e00ff */
[----:B------:R-:W-:-:S04]  /*84f0*/  LOP3.LUT R25, R25, 0x1c0, RZ, 0xc0, !PT ;  /* 0x000001c019197812 */ /* 0x000fc800078ec0ff */
[----:B------:R-:W-:Y:S01]  /*8500*/  SHF.R.U32.HI R43, RZ, 0x3, R25 ;  /* 0x00000003ff2b7819 */ /* 0x000fe20000011619 */
[--C-:B---3--:R-:W-:Y:S01]  /*8510*/  @P2 IMAD.MOV.U32 R2, RZ, RZ, R12.reuse ;  /* 0x000000ffff022224 */ /* 0x108fe200078e000c */
[----:B------:R-:W-:Y:S01]  /*8520*/  @P2 SHF.R.S32.HI R3, RZ, 0x1f, R12 ;  /* 0x0000001fff032819 */ /* 0x000fe2000001140c */
[----:B------:R-:W-:Y:S02]  /*8530*/  @!P2 IMAD.MOV.U32 R2, RZ, RZ, R22 ;  /* 0x000000ffff02a224 */ /* 0x000fe400078e0016 */
[----:B------:R-:W-:-:S03]  /*8540*/  @!P2 IMAD.MOV.U32 R3, RZ, RZ, R11 ;  /* 0x000000ffff03a224 */ /* 0x000fc600078e000b */
[----:B------:R-:W-:Y:S01]  /*8550*/  SEL R36, R2, RZ, !P1 ;  /* 0x000000ff02247207 */ /* 0x000fe20004800000 */
[----:B------:R-:W-:Y:S01]  /*8560*/  IMAD.IADD R2, R201, 0x1, -R70 ;  /* 0x00000001c9027824 */ /* 0x000fe200078e0a46 */
[----:B------:R-:W-:-:S03]  /*8570*/  SEL R35, R3, RZ, !P1 ;  /* 0x000000ff03237207 */ /* 0x000fc60004800000 */
[----:B------:R-:W-:Y:S02]  /*8580*/  IMAD R22, R168, -0x80, R2 ;  /* 0xffffff80a8167824 */ /* 0x000fe400078e0202 */
[----:B------:R-:W-:Y:S02]  /*8590*/  IMAD R0, R35, c[0x0][0x1f0], RZ ;  /* 0x00007c0023007a24 */ /* 0x000fe400078e02ff */
[----:B------:R-:W-:Y:S01]  /*85a0*/  IMAD.WIDE.U32 R6, R36, c[0x0][0x1f0], R6 ;  /* 0x00007c0024067a25 */ /* 0x000fe200078e0006 */
[----:B------:R-:W-:-:S03]  /*85b0*/  ISETP.GE.AND P6, PT, R22, 0x1, PT ;  /* 0x000000011600780c */ /* 0x000fc60003fc6270 */
[----:B------:R-:W-:Y:S01]  /*85c0*/  IMAD R2, R36, c[0x0][0x1f4], R0 ;  /* 0x00007d0024027a24 */ /* 0x000fe200078e0200 */
[----:B------:R-:W-:Y:S01]  /*85d0*/  ISETP.GE.AND P2, PT, R22, 0x21, PT ;  /* 0x000000211600780c */ /* 0x000fe20003f46270 */
[----:B------:R-:W-:Y:S02]  /*85e0*/  IMAD R0, R172, R168, RZ ;  /* 0x000000a8ac007224 */ /* 0x000fe400078e02ff */
[----:B------:R-:W-:Y:S02]  /*85f0*/  IMAD.IADD R205, R7, 0x1, R2 ;  /* 0x0000000107cd7824 */ /* 0x000fe400078e0202 */
[----:B------:R-:W-:Y:S02]  /*8600*/  IMAD.MOV.U32 R204, RZ, RZ, R6 ;  /* 0x000000ffffcc7224 */ /* 0x000fe400078e0006 */
[-C--:B------:R-:W-:Y:S02]  /*8610*/  IMAD R0, R86, R174.reuse, R0 ;  /* 0x000000ae56007224 */ /* 0x080fe400078e0200 */
[----:B------:R-:W-:Y:S01]  /*8620*/  IMAD.WIDE.U32 R2, R168, R174, R204 ;  /* 0x000000aea8027225 */ /* 0x000fe200078e00cc */
[----:B------:R-:W-:-:S03]  /*8630*/  ISETP.GE.AND P4, PT, R22, 0x41, PT ;  /* 0x000000411600780c */ /* 0x000fc60003f86270 */
[----:B------:R-:W-:Y:S01]  /*8640*/  IMAD.IADD R3, R3, 0x1, R0 ;  /* 0x0000000103037824 */ /* 0x000fe200078e0200 */
[----:B------:R-:W-:-:S04]  /*8650*/  @P6 LEA R18, P0, R2, c[0x0][0x1c8], 0x1 ;  /* 0x0000720002126a11 */ /* 0x000fc800078008ff */
[----:B------:R-:W-:Y:S02]  /*8660*/  @P6 LEA.HI.X R19, R2, c[0x0][0x1cc], R3, 0x1, P0 ;  /* 0x0000730002136a11 */ /* 0x000fe400000f0c03 */
[C---:B------:R-:W-:Y:S02]  /*8670*/  @P2 LEA R0, P0, R173.reuse, R2, 0x5 ;  /* 0x00000002ad002211 */ /* 0x040fe400078028ff */
[----:B------:R-:W-:Y:S02]  /*8680*/  ISETP.GE.AND P3, PT, R22, 0x61, PT ;  /* 0x000000611600780c */ /* 0x000fe40003f66270 */
[----:B------:R-:W-:Y:S01]  /*8690*/  @P2 LEA.HI.X R4, R173, R3, R5, 0x5, P0 ;  /* 0x00000003ad042211 */ /* 0x000fe200000f2c05 */
[----:B------:R3:W-:Y:S01]  /*86a0*/  STL.64 [R1+0x58], R6 ;  /* 0x0000580601007387 */ /* 0x0007e20000100a00 */
[----:B------:R-:W-:-:S04]  /*86b0*/  @P2 LEA R20, P0, R0, c[0x0][0x1c8], 0x1 ;  /* 0x0000720000142a11 */ /* 0x000fc800078008ff */
[----:B------:R-:W-:Y:S02]  /*86c0*/  @P2 LEA.HI.X R21, R0, c[0x0][0x1cc], R4, 0x1, P0 ;  /* 0x0000730000152a11 */ /* 0x000fe400000f0c04 */
[----:B------:R-:W-:Y:S01]  /*86d0*/  @P4 IADD3 R0, P0, R2, R178, RZ ;  /* 0x000000b202004210 */ /* 0x000fe20007f1e0ff */
[----:B---3--:R-:W-:-:S04]  /*86e0*/  IMAD.SHL.U32 R6, R5, 0x40, RZ ;  /* 0x0000004005067824 */ /* 0x008fc800078e00ff */
[----:B------:R-:W-:Y:S02]  /*86f0*/  IMAD.IADD R200, R179, 0x1, R6 ;  /* 0x00000001b3c87824 */ /* 0x000fe400078e0206 */
[----:B------:R-:W-:Y:S02]  /*8700*/  @P3 IMAD R5, R5, 0x60, RZ ;  /* 0x0000006005053824 */ /* 0x000fe400078e02ff */
[--C-:B------:R-:W-:Y:S01]  /*8710*/  @P4 IMAD.X R4, R200, 0x1, R3.reuse, P0 ;  /* 0x00000001c8044824 */ /* 0x100fe200000e0603 */
[----:B------:R-:W-:Y:S01]  /*8720*/  @P4 LEA R28, P0, R0, c[0x0][0x1c8], 0x1 ;  /* 0x00007200001c4a11 */ /* 0x000fe200078008ff */
[----:B------:R-:W-:-:S03]  /*8730*/  @P3 IMAD.WIDE.U32 R2, R173, 0x60, R2 ;  /* 0x00000060ad023825 */ /* 0x000fc600078e0002 */
[----:B------:R-:W-:Y:S01]  /*8740*/  @P4 LEA.HI.X R29, R0, c[0x0][0x1cc], R4, 0x1, P0 ;  /* 0x00007300001d4a11 */ /* 0x000fe200000f0c04 */
[----:B------:R-:W-:Y:S01]  /*8750*/  @P3 IMAD.IADD R0, R5, 0x1, R3 ;  /* 0x0000000105003824 */ /* 0x000fe200078e0203 */
[----:B------:R-:W-:Y:S01]  /*8760*/  @P3 LEA R26, P0, R2, c[0x0][0x1c8], 0x1 ;  /* 0x00007200021a3a11 */ /* 0x000fe200078008ff */
[----:B------:R-:W3:Y:S01]  /*8770*/  SHFL.IDX PT, R4, R24, 0x2, 0x181f ;  /* 0x00581f0018047f89 */ /* 0x000ee200000e0000 */
[----:B------:R-:W-:Y:S02]  /*8780*/  IADD3 R3, R32, 0x20, RZ ;  /* 0x0000002020037810 */ /* 0x000fe40007ffe0ff */
[----:B------:R-:W-:Y:S01]  /*8790*/  @P3 LEA.HI.X R27, R2, c[0x0][0x1cc], R0, 0x1, P0 ;  /* 0x00007300021b3a11 */ /* 0x000fe200000f0c00 */
[----:B------:R-:W3:Y:S01]  /*87a0*/  SHFL.IDX PT, R5, R23, 0x2, 0x181f ;  /* 0x00581f0017057f89 */ /* 0x000ee200000e0000 */
[----:B------:R-:W-:Y:S02]  /*87b0*/  IADD3 R0, R32, 0x40, RZ ;  /* 0x0000004020007810 */ /* 0x000fe40007ffe0ff */
[-C--:B------:R-:W-:Y:S01]  /*87c0*/  ISETP.GE.AND P3, PT, R3, R46.reuse, PT ;  /* 0x0000002e0300720c */ /* 0x080fe20003f66270 */
[----:B------:R3:W3:Y:S01]  /*87d0*/  SHFL.IDX PT, R2, R24, 0x3, 0x181f ;  /* 0x00781f0018027f89 */ /* 0x0006e200000e0000 */
[----:B------:R-:W-:-:S02]  /*87e0*/  ISETP.GE.AND P4, PT, R0, R46, PT ;  /* 0x0000002e0000720c */ /* 0x000fc40003f86270 */
[----:B------:R-:W-:Y:S01]  /*87f0*/  IADD3 R0, R32, 0x60, RZ ;  /* 0x0000006020007810 */ /* 0x000fe20007ffe0ff */
[----:B------:R3:W3:Y:S03]  /*8800*/  SHFL.IDX PT, R3, R23, 0x3, 0x181f ;  /* 0x00781f0017037f89 */ /* 0x0006e600000e0000 */
[----:B------:R-:W-:Y:S02]  /*8810*/  ISETP.GE.AND P6, PT, R0, R46, PT ;  /* 0x0000002e0000720c */ /* 0x000fe40003fc6270 */
[----:B------:R-:W-:-:S03]  /*8820*/  @!P5 SHF.R.S32.HI R0, RZ, 0x1f, R33 ;  /* 0x0000001fff00d819 */ /* 0x000fc60000011421 */
[----:B-1----:R-:W-:Y:S02]  /*8830*/  @!P3 LEA R12, P0, R30, R8, 0x1 ;  /* 0x000000081e0cb211 */ /* 0x002fe400078008ff */
[----:B------:R-:W-:Y:S02]  /*8840*/  @!P5 LEA.HI R0, R0, R33, RZ, 0x3 ;  /* 0x000000210000d211 */ /* 0x000fe400078f18ff */
[C---:B--2---:R-:W-:Y:S02]  /*8850*/  @!P5 LEA R16, P1, R30.reuse, R14, 0x1 ;  /* 0x0000000e1e10d211 */ /* 0x044fe400078208ff */
[----:B----4-:R-:W-:Y:S02]  /*8860*/  @!P3 LEA.HI.X R13, R30, R9, R31, 0x1, P0 ;  /* 0x000000091e0db211 */ /* 0x010fe400000f0c1f */
[----:B------:R-:W-:Y:S02]  /*8870*/  @!P5 LOP3.LUT R0, R0, 0xfffffff8, RZ, 0xc0, !PT ;  /* 0xfffffff80000d812 */ /* 0x000fe400078ec0ff */
[----:B---3--:R-:W-:-:S02]  /*8880*/  LEA.HI R24, R176, R213, RZ, 0x6 ;  /* 0x000000d5b0187211 */ /* 0x008fc400078f30ff */
[C---:B------:R-:W-:Y:S02]  /*8890*/  @!P4 LEA R10, P0, R30.reuse, R4, 0x1 ;  /* 0x000000041e0ac211 */ /* 0x040fe400078008ff */
[----:B------:R-:W-:Y:S01]  /*88a0*/  @!P5 LEA.HI.X R17, R30, R15, R31, 0x1, P1 ;  /* 0x0000000f1e11d211 */ /* 0x000fe200008f0c1f */
[----:B------:R-:W-:Y:S01]  /*88b0*/  IMAD.SHL.U32 R24, R24, 0x8, RZ ;  /* 0x0000000818187824 */ /* 0x000fe200078e00ff */
[----:B------:R-:W-:Y:S01]  /*88c0*/  @!P3 SHF.R.S32.HI R23, RZ, 0x1f, R33 ;  /* 0x0000001fff17b819 */ /* 0x000fe20000011421 */
[----:B------:R-:W-:Y:S01]  /*88d0*/  @!P5 IMAD.WIDE R14, R0, 0x2, R14 ;  /* 0x00000002000ed825 */ /* 0x000fe200078e020e */
[C---:B------:R-:W-:Y:S02]  /*88e0*/  @!P4 LEA.HI.X R11, R30.reuse, R5, R31, 0x1, P0 ;  /* 0x000000051e0bc211 */ /* 0x040fe400000f0c1f */
[----:B------:R-:W-:Y:S02]  /*88f0*/  @!P6 LEA R6, P0, R30, R2, 0x1 ;  /* 0x000000021e06e211 */ /* 0x000fe400078008ff */
[----:B------:R-:W-:-:S02]  /*8900*/  @!P4 SHF.R.S32.HI R0, RZ, 0x1f, R33 ;  /* 0x0000001fff00c819 */ /* 0x000fc40000011421 */
[----:B------:R-:W-:Y:S02]  /*8910*/  @!P3 LEA.HI R23, R23, R33, RZ, 0x3 ;  /* 0x000000211717b211 */ /* 0x000fe400078f18ff */
[----:B------:R-:W-:Y:S02]  /*8920*/  LOP3.LUT R41, R24, 0xfffffe00, RZ, 0xc0, !PT ;  /* 0xfffffe0018297812 */ /* 0x000fe400078ec0ff */
[----:B------:R-:W-:Y:S02]  /*8930*/  LOP3.LUT R24, R25, 0x38, R30, 0xf8, !PT ;  /* 0x0000003819187812 */ /* 0x000fe400078ef81e */
[----:B------:R-:W-:Y:S02]  /*8940*/  @!P6 LEA.HI.X R7, R30, R3, R31, 0x1, P0 ;  /* 0x000000031e07e211 */ /* 0x000fe400000f0c1f */
[----:B------:R-:W-:Y:S02]  /*8950*/  @!P4 LEA.HI R0, R0, R33, RZ, 0x3 ;  /* 0x000000210000c211 */ /* 0x000fe400078f18ff */
[----:B------:R-:W-:-:S02]  /*8960*/  ISETP.GE.AND P1, PT, R30, c[0x0][0x198], PT ;  /* 0x000066001e007a0c */ /* 0x000fc40003f26270 */
[----:B------:R-:W-:Y:S02]  /*8970*/  ISETP.GE.AND P0, PT, R33, c[0x0][0x198], PT ;  /* 0x0000660021007a0c */ /* 0x000fe40003f06270 */
[----:B------:R-:W-:Y:S02]  /*8980*/  @!P3 LOP3.LUT R23, R23, 0xfffffff8, RZ, 0xc0, !PT ;  /* 0xfffffff81717b812 */ /* 0x000fe400078ec0ff */
[----:B------:R-:W-:Y:S02]  /*8990*/  LOP3.LUT R88, R41, R24, R43, 0xf6, !PT ;  /* 0x0000001829587212 */ /* 0x000fe400078ef62b */
[----:B------:R-:W-:Y:S01]  /*89a0*/  @!P4 LOP3.LUT R0, R0, 0xfffffff8, RZ, 0xc0, !PT ;  /* 0xfffffff80000c812 */ /* 0x000fe200078ec0ff */
[----:B------:R-:W-:-:S04]  /*89b0*/  @!P3 IMAD.WIDE R8, R23, 0x2, R8 ;  /* 0x000000021708b825 */ /* 0x000fc800078e0208 */
[----:B------:R-:W-:Y:S02]  /*89c0*/  @!P5 IMAD.SHL.U32 R23, R88, 0x2, RZ ;  /* 0x000000025817d824 */ /* 0x000fe400078e00ff */
[----:B------:R-:W-:-:S03]  /*89d0*/  @!P4 IMAD.WIDE R4, R0, 0x2, R4 ;  /* 0x000000020004c825 */ /* 0x000fc600078e0204 */
[----:B------:R1:W-:Y:S01]  /*89e0*/  @!P5 LDGSTS.E.BYPASS.LTC128B.128 [R23+0x100], [R16.64], !P1 ;  /* 0x001000001017dfae */ /* 0x0003e2000c901d48 */
[----:B------:R-:W-:-:S03]  /*89f0*/  @!P3 IMAD.SHL.U32 R0, R88, 0x2, RZ ;  /* 0x000000025800b824 */ /* 0x000fc600078e00ff */
[----:B------:R2:W-:Y:S04]  /*8a00*/  @!P5 LDGSTS.E.BYPASS.LTC128B.128 [R23+0x4100], [R14.64], !P0 ;  /* 0x041000000e17dfae */ /* 0x0005e8000c101d48 */
[----:B------:R3:W-:Y:S04]  /*8a10*/  @!P3 LDGSTS.E.BYPASS.LTC128B.128 [R0+0x1100], [R12.64], !P1 ;  /* 0x011000000c00bfae */ /* 0x0007e8000c901d48 */
[----:B------:R3:W-:Y:S01]  /*8a20*/  @!P3 LDGSTS.E.BYPASS.LTC128B.128 [R0+0x5100], [R8.64], !P0 ;  /* 0x051000000800bfae */ /* 0x0007e2000c101d48 */
[----:B------:R-:W-:Y:S02]  /*8a30*/  P2R R45, PR, RZ, 0x40 ;  /* 0x00000040ff2d7803 */ /* 0x000fe40000000000 */
[----:B---3--:R-:W-:-:S04]  /*8a40*/  @!P6 SHF.R.S32.HI R0, RZ, 0x1f, R33 ;  /* 0x0000001fff00e819 */ /* 0x008fc80000011421 */
[----:B------:R-:W-:Y:S01]  /*8a50*/  @!P6 LEA.HI R0, R0, R33, RZ, 0x3 ;  /* 0x000000210000e211 */ /* 0x000fe200078f18ff */
[----:B--2---:R-:W-:-:S03]  /*8a60*/  @!P4 IMAD.SHL.U32 R15, R88, 0x2, RZ ;  /* 0x00000002580fc824 */ /* 0x004fc600078e00ff */
[----:B------:R-:W-:Y:S01]  /*8a70*/  @!P6 LOP3.LUT R0, R0, 0xfffffff8, RZ, 0xc0, !PT ;  /* 0xfffffff80000e812 */ /* 0x000fe200078ec0ff */
[----:B------:R-:W-:Y:S01]  /*8a80*/  @!P6 IMAD.SHL.U32 R8, R88, 0x2, RZ ;  /* 0x000000025808e824 */ /* 0x000fe200078e00ff */
[----:B------:R-:W-:Y:S01]  /*8a90*/  P2R R14, PR, RZ, 0x20 ;  /* 0x00000020ff0e7803 */ /* 0x000fe20000000000 */
[----:B------:R2:W-:Y:S01]  /*8aa0*/  @!P4 LDGSTS.E.BYPASS.LTC128B.128 [R15+0x2100], [R10.64], !P1 ;  /* 0x021000000a0fcfae */ /* 0x0005e2000c901d48 */
[----:B------:R-:W-:Y:S01]  /*8ab0*/  ISETP.GE.AND P5, PT, R22, 0x1, PT ;  /* 0x000000011600780c */ /* 0x000fe20003fa6270 */
[----:B------:R-:W-:Y:S02]  /*8ac0*/  @!P6 IMAD.WIDE R2, R0, 0x2, R2 ;  /* 0x000000020002e825 */ /* 0x000fe400078e0202 */
[----:B------:R3:W-:Y:S04]  /*8ad0*/  @!P4 LDGSTS.E.BYPASS.LTC128B.128 [R15+0x6100], [R4.64], !P0 ;  /* 0x06100000040fcfae */ /* 0x0007e8000c101d48 */
[----:B------:R4:W-:Y:S04]  /*8ae0*/  @!P6 LDGSTS.E.BYPASS.LTC128B.128 [R8+0x3100], [R6.64], !P1 ;  /* 0x031000000608efae */ /* 0x0009e8000c901d48 */
[----:B------:R1:W-:Y:S01]  /*8af0*/  @!P6 LDGSTS.E.BYPASS.LTC128B.128 [R8+0x7100], [R2.64], !P0 ;  /* 0x071000000208efae */ /* 0x0003e2000c101d48 */
[----:B------:R-:W-:-:S02]  /*8b00*/  ISETP.GE.AND P6, PT, R30, c[0x0][0x1d4], PT ;  /* 0x000075001e007a0c */ /* 0x000fc40003fc6270 */
[----:B------:R-:W-:Y:S01]  /*8b10*/  ISETP.GE.AND P0, PT, R33, c[0x0][0x1d4], PT ;  /* 0x0000750021007a0c */ /* 0x000fe20003f06270 */
[----:B------:R-:W-:Y:S01]  /*8b20*/  @P5 IMAD.SHL.U32 R0, R88, 0x2, RZ ;  /* 0x0000000258005824 */ /* 0x000fe200078e00ff */
[----:B------:R-:W0:Y:S09]  /*8b30*/  LDGDEPBAR ;  /* 0x00000000000079af */ /* 0x000e320000000000 */
[----:B------:R1:W-:Y:S04]  /*8b40*/  @P5 LDGSTS.E.BYPASS.LTC128B.128 [R0+0x8100], [R18.64], !P6 ;  /* 0x0810000012005fae */ /* 0x0003e8000f101d48 */
[----:B------:R1:W-:Y:S01]  /*8b50*/  @P5 LDGSTS.E.BYPASS.LTC128B.128 [R0+0xc100], [R18.64+0x80], !P0 ;  /* 0x0c10008012005fae */ /* 0x0003e2000c101d48 */
[----:B---3--:R-:W-:Y:S01]  /*8b60*/  LEA.HI R5, R176, R213, RZ, 0x4 ;  /* 0x000000d5b0057211 */ /* 0x008fe200078f20ff */
[----:B-1----:R-:W-:-:S05]  /*8b70*/  @P2 IMAD.SHL.U32 R0, R88, 0x2, RZ ;  /* 0x0000000258002824 */ /* 0x002fca00078e00ff */
[----:B------:R1:W-:Y:S04]  /*8b80*/  @P2 LDGSTS.E.BYPASS.LTC128B.128 [R0+0x9100], [R20.64], !P6 ;  /* 0x0910000014002fae */ /* 0x0003e8000f101d48 */
[----:B------:R1:W-:Y:S01]  /*8b90*/  @P2 LDGSTS.E.BYPASS.LTC128B.128 [R0+0xd100], [R20.64+0x80], !P0 ;  /* 0x0d10008014002fae */ /* 0x0003e2000c101d48 */
[----:B------:R-:W-:Y:S02]  /*8ba0*/  ISETP.GE.AND P5, PT, R22, 0x41, PT ;  /* 0x000000411600780c */ /* 0x000fe40003fa6270 */
[----:B-1----:R-:W-:-:S05]  /*8bb0*/  LOP3.LUT R0, R5, 0xfffffff0, RZ, 0xc0, !PT ;  /* 0xfffffff005007812 */ /* 0x002fca00078ec0ff */
[----:B------:R-:W-:-:S05]  /*8bc0*/  IMAD.IADD R0, R213, 0x1, -R0 ;  /* 0x00000001d5007824 */ /* 0x000fca00078e0a00 */
[----:B------:R-:W-:-:S04]  /*8bd0*/  SHF.R.S32.HI R2, RZ, 0x1f, R0 ;  /* 0x0000001fff027819 */ /* 0x000fc80000011400 */
[----:B------:R-:W-:-:S04]  /*8be0*/  LEA.HI R9, R2, R0, RZ, 0x3 ;  /* 0x0000000002097211 */ /* 0x000fc800078f18ff */
[----:B------:R-:W-:-:S05]  /*8bf0*/  LOP3.LUT R2, R9, 0xfffffff8, RZ, 0xc0, !PT ;  /* 0xfffffff809027812 */ /* 0x000fca00078ec0ff */
[----:B----4-:R-:W-:Y:S02]  /*8c00*/  IMAD.IADD R8, R0, 0x1, -R2 ;  /* 0x0000000100087824 */ /* 0x010fe400078e0a02 */
[----:B------:R-:W-:-:S03]  /*8c10*/  IMAD.MOV.U32 R4, RZ, RZ, 0x10 ;  /* 0x00000010ff047424 */ /* 0x000fc600078e00ff */
[----:B------:R-:W-:-:S05]  /*8c20*/  R2P PR, R8, 0x6 ;  /* 0x0000000608007804 */ /* 0x000fca0000000000 */
[----:B------:R-:W-:Y:S02]  /*8c30*/  SEL R4, R4, 0xfffffff0, !P1 ;  /* 0xfffffff004047807 */ /* 0x000fe40004800000 */
[----:B------:R-:W-:Y:S01]  /*8c40*/  ISETP.GE.AND P1, PT, R22, 0x61, PT ;  /* 0x000000611600780c */ /* 0x000fe20003f26270 */
[----:B------:R-:W-:-:S05]  /*8c50*/  @P5 IMAD.SHL.U32 R0, R88, 0x2, RZ ;  /* 0x0000000258005824 */ /* 0x000fca00078e00ff */
[----:B------:R1:W-:Y:S04]  /*8c60*/  @P5 LDGSTS.E.BYPASS.LTC128B.128 [R0+0xa100], [R28.64], !P6 ;  /* 0x0a1000001c005fae */ /* 0x0003e8000f101d48 */
[----:B------:R1:W-:Y:S01]  /*8c70*/  @P5 LDGSTS.E.BYPASS.LTC128B.128 [R0+0xe100], [R28.64+0x80], !P0 ;  /* 0x0e1000801c005fae */ /* 0x0003e2000c101d48 */
[----:B------:R-:W-:-:S04]  /*8c80*/  SHF.R.S32.HI R3, RZ, 0x4, R5 ;  /* 0x00000004ff037819 */ /* 0x000fc80000011405 */
[----:B------:R-:W-:Y:S01]  /*8c90*/  LEA.HI R5, R5, R3, RZ, 0x1 ;  /* 0x0000000305057211 */ /* 0x000fe200078f08ff */
[----:B------:R-:W-:-:S03]  /*8ca0*/  IMAD.WIDE.U32 R6, R34, c[0x0][0x208], R30 ;  /* 0x0000820022067a25 */ /* 0x000fc600078e001e */
[----:B------:R-:W-:Y:S01]  /*8cb0*/  LOP3.LUT R5, R5, 0xfffffffe, RZ, 0xc0, !PT ;  /* 0xfffffffe05057812 */ /* 0x000fe200078ec0ff */
[----:B-1----:R-:W-:-:S05]  /*8cc0*/  @P1 IMAD.SHL.U32 R0, R88, 0x2, RZ ;  /* 0x0000000258001824 */ /* 0x002fca00078e00ff */
[----:B------:R1:W-:Y:S04]  /*8cd0*/  @P1 LDGSTS.E.BYPASS.LTC128B.128 [R0+0xb100], [R26.64], !P6 ;  /* 0x0b1000001a001fae */ /* 0x0003e8000f101d48 */
[----:B------:R1:W-:Y:S01]  /*8ce0*/  @P1 LDGSTS.E.BYPASS.LTC128B.128 [R0+0xf100], [R26.64+0x80], !P0 ;  /* 0x0f1000801a001fae */ /* 0x0003e2000c101d48 */
[----:B------:R-:W-:Y:S02]  /*8cf0*/  IMAD.IADD R85, R3, 0x1, -R5 ;  /* 0x0000000103557824 */ /* 0x000fe400078e0a05 */
[----:B--2---:R-:W-:Y:S01]  /*8d00*/  IMAD R10, R214, c[0x0][0x210], RZ ;  /* 0x00008400d60a7a24 */ /* 0x004fe200078e02ff */
[----:B------:R-:W-:Y:S01]  /*8d10*/  LOP3.LUT R117, R117, 0xfffffffe, RZ, 0xc0, !PT ;  /* 0xfffffffe75757812 */ /* 0x000fe200078ec0ff */
[----:B------:R-:W-:Y:S01]  /*8d20*/  IMAD.SHL.U32 R3, R85, 0x8, RZ ;  /* 0x0000000855037824 */ /* 0x000fe200078e00ff */
[----:B------:R2:W-:Y:S01]  /*8d30*/  STL.64 [R1+0x48], R204 ;  /* 0x000048cc01007387 */ /* 0x0005e20000100a00 */
[----:B-1----:R-:W-:-:S03]  /*8d40*/  IMAD R0, R37, c[0x0][0x208], RZ ;  /* 0x0000820025007a24 */ /* 0x002fc600078e02ff */
[----:B------:R-:W0:Y:S01]  /*8d50*/  LDGDEPBAR ;  /* 0x00000000000079af */ /* 0x000e220000000000 */
[----:B------:R-:W-:-:S04]  /*8d60*/  IMAD R0, R34, c[0x0][0x20c], R0 ;  /* 0x0000830022007a24 */ /* 0x000fc800078e0200 */
[----:B------:R-:W-:Y:S02]  /*8d70*/  IMAD.IADD R7, R7, 0x1, R0 ;  /* 0x0000000107077824 */ /* 0x000fe400078e0200 */
[----:B------:R-:W-:Y:S02]  /*8d80*/  IMAD.SHL.U32 R0, R8, 0x40, RZ ;  /* 0x0000004008007824 */ /* 0x000fe400078e00ff */
[----:B------:R-:W-:-:S03]  /*8d90*/  IMAD R8, R38, c[0x0][0x214], R10 ;  /* 0x0000850026087a24 */ /* 0x000fc600078e020a */
[----:B------:R-:W-:Y:S01]  /*8da0*/  LOP3.LUT R0, R0, 0x1c0, RZ, 0xc0, !PT ;  /* 0x000001c000007812 */ /* 0x000fe200078ec0ff */
[----:B------:R-:W-:-:S03]  /*8db0*/  IMAD.WIDE.U32 R6, R38, c[0x0][0x210], R6 ;  /* 0x0000840026067a25 */ /* 0x000fc600078e0006 */
[----:B------:R-:W-:Y:S01]  /*8dc0*/  LOP3.LUT R5, R0, 0x8, R3, 0xf8, !PT ;  /* 0x0000000800057812 */ /* 0x000fe200078ef803 */
[----:B------:R-:W-:Y:S01]  /*8dd0*/  IMAD.IADD R7, R8, 0x1, R7 ;  /* 0x0000000108077824 */ /* 0x000fe200078e0207 */
[----:B------:R-:W-:Y:S01]  /*8de0*/  SHF.R.U32.HI R3, RZ, 0x3, R0 ;  /* 0x00000003ff037819 */ /* 0x000fe20000011600 */
[----:B------:R-:W-:Y:S02]  /*8df0*/  IMAD R0, R35, c[0x0][0x218], RZ ;  /* 0x0000860023007a24 */ /* 0x000fe400078e02ff */
[----:B------:R-:W-:Y:S01]  /*8e00*/  IMAD.WIDE.U32 R92, R36, c[0x0][0x218], R6 ;  /* 0x00008600245c7a25 */ /* 0x000fe200078e0006 */
[----:B------:R-:W-:-:S03]  /*8e10*/  @P0 LOP3.LUT R117, R117, 0x1, RZ, 0xfc, !PT ;  /* 0x0000000175750812 */ /* 0x000fc600078efcff */
[----:B------:R-:W-:Y:S01]  /*8e20*/  IMAD R0, R36, c[0x0][0x21c], R0 ;  /* 0x0000870024007a24 */ /* 0x000fe200078e0200 */
[----:B------:R2:W-:Y:S03]  /*8e30*/  STL [R1+0x30], R200 ;  /* 0x000030c801007387 */ /* 0x0005e60000100800 */
[----:B------:R-:W-:Y:S01]  /*8e40*/  IMAD.IADD R91, R93, 0x1, R0 ;  /* 0x000000015d5b7824 */ /* 0x000fe200078e0200 */
[----:B------:R2:W-:Y:S04]  /*8e50*/  STL [R1+0x40], R117 ;  /* 0x0000407501007387 */ /* 0x0005e80000100800 */
[----:B------:R2:W-:Y:S04]  /*8e60*/  STL.64 [R1+0x60], R92 ;  /* 0x0000605c01007387 */ /* 0x0005e80000100a00 */
[----:B------:R2:W-:Y:S01]  /*8e70*/  STL [R1+0x54], R91 ;  /* 0x0000545b01007387 */ /* 0x0005e20000100800 */
[----:B------:R-:W-:Y:S01]  /*8e80*/  ISETP.LT.AND P0, PT, RZ, c[0x0][0x27c], PT ;  /* 0x00009f00ff007a0c */ /* 0x000fe20003f01270 */
[----:B------:R-:W-:Y:S01]  /*8e90*/  IMAD.MOV.U32 R2, RZ, RZ, 0x20 ;  /* 0x00000020ff027424 */ /* 0x000fe200078e00ff */
[----:B------:R-:W-:Y:S01]  /*8ea0*/  LOP3.LUT R5, R5, R3, RZ, 0x3c, !PT ;  /* 0x0000000305057212 */ /* 0x000fe200078e3cff */
[----:B------:R-:W-:Y:S01]  /*8eb0*/  IMAD.SHL.U32 R3, R9, 0x40, RZ ;  /* 0x0000004009037824 */ /* 0x000fe200078e00ff */
[----:B------:R-:W-:-:S02]  /*8ec0*/  ISETP.NE.AND P5, PT, R14, RZ, PT ;  /* 0x000000ff0e00720c */ /* 0x000fc40003fa5270 */
[----:B------:R-:W-:Y:S02]  /*8ed0*/  SEL R2, R2, 0xffffffe0, !P2 ;  /* 0xffffffe002027807 */ /* 0x000fe40005000000 */
[----:B------:R-:W-:-:S05]  /*8ee0*/  LOP3.LUT R3, R5, 0xfffffe00, R3, 0xf8, !PT ;  /* 0xfffffe0005037812 */ /* 0x000fca00078ef803 */
[----:B------:R-:W-:Y:S05]  /*8ef0*/  @P0 BRA `(.L_x_584) ;  /* 0x0000002000000947 */ /* 0x000fea0003800000 */
[----:B------:R-:W-:-:S04]  /*8f00*/  DEPBAR.LE SB0, 0x1 ;  /* 0x000080400000791a */ /* 0x000fc80000000000 */
[----:B------:R-:W-:Y:S05]  /*8f10*/  BRA `(.L_x_585) ;  /* 0x00004a6000007947 */ /* 0x000fea0003800000 */
.L_x_584:
[----:B------:R-:W-:Y:S01]  /*8f20*/  ULDC.U8 UR4, c[0x0][0x298] ;  /* 0x0000a60000047ab9 */ /* 0x000fe20000000000 */
[----:B-----5:R-:W-:Y:S01]  /*8f30*/  SHF.R.S32.HI R0, RZ, 0x1f, R166 ;  /* 0x0000001fff007819 */ /* 0x020fe200000114a6 */
[----:B------:R-:W-:Y:S01]  /*8f40*/  IMAD.WIDE.U32 R10, R166, c[0x0][0x280], RZ ;  /* 0x0000a000a60a7a25 */ /* 0x000fe200078e00ff */
[----:B------:R-:W-:Y:S01]  /*8f50*/  ISETP.NE.AND P0, PT, RZ, UR4, PT ;  /* 0x00000004ff007c0c */ /* 0x000fe2000bf05270 */
[----:B------:R-:W-:Y:S01]  /*8f60*/  BSSY B2, `(.L_x_585) ;  /* 0x00004a1000027945 */ /* 0x000fe20003800000 */
[----:B------:R-:W-:Y:S01]  /*8f70*/  SHF.L.U32 R47, R88, 0x1, RZ ;  /* 0x00000001582f7819 */ /* 0x000fe200000006ff */
[C---:B------:R-:W-:Y:S02]  /*8f80*/  IMAD R5, R0.reuse, c[0x0][0x280], RZ ;  /* 0x0000a00000057a24 */ /* 0x040fe400078e02ff */
[----:B------:R-:W-:Y:S02]  /*8f90*/  IMAD R0, R0, c[0x0][0x290], RZ ;  /* 0x0000a40000007a24 */ /* 0x000fe400078e02ff */
[----:B------:R-:W-:-:S02]  /*8fa0*/  IMAD R5, R166, c[0x0][0x284], R5 ;  /* 0x0000a100a6057a24 */ /* 0x000fc400078e0205 */
[----:B------:R-:W-:Y:S01]  /*8fb0*/  IMAD R6, R166, c[0x0][0x294], R0 ;  /* 0x0000a500a6067a24 */ /* 0x000fe200078e0200 */
[----:B------:R-:W-:Y:S01]  /*8fc0*/  LEA R0, R68, R32, 0x5 ;  /* 0x0000002044007211 */ /* 0x000fe200078e28ff */
[----:B------:R-:W-:Y:S01]  /*8fd0*/  IMAD.WIDE.U32 R12, R166, c[0x0][0x290], RZ ;  /* 0x0000a400a60c7a25 */ /* 0x000fe200078e00ff */
[----:B------:R-:W-:-:S04]  /*8fe0*/  IADD3 R9, R5, R11, RZ ;  /* 0x0000000b05097210 */ /* 0x000fc80007ffe0ff */
[----:B------:R-:W-:Y:S01]  /*8ff0*/  IADD3 R7, R6, R13, RZ ;  /* 0x0000000d06077210 */ /* 0x000fe20007ffe0ff */
[----:B------:R-:W-:Y:S05]  /*9000*/  @!P0 BRA `(.L_x_586) ;  /* 0x0000248000008947 */ /* 0x000fea0003800000 */
[----:B------:R-:W-:Y:S01]  /*9010*/  ISETP.NE.AND P1, PT, R177, 0x1, PT ;  /* 0x00000001b100780c */ /* 0x000fe20003f25270 */
[----:B------:R-:W-:Y:S01]  /*9020*/  BSSY B0, `(.L_x_587) ;  /* 0x000002f000007945 */ /* 0x000fe20003800000 */
[----:B------:R-:W-:Y:S01]  /*9030*/  MOV R8, R10 ;  /* 0x0000000a00087202 */ /* 0x000fe20000000f00 */
[----:B------:R-:W-:Y:S01]  /*9040*/  IMAD.SHL.U32 R38, R68, 0x4, RZ ;  /* 0x0000000444267824 */ /* 0x000fe200078e00ff */
        /* <DEDUP_REMOVED lines=9> */
[C---:B------:R-:W-:Y:S01]  /*90e0*/  IMAD R6, R5.reuse, c[0x0][0x280], RZ ;  /* 0x0000a00005067a24 */ /* 0x040fe200078e02ff */
[----:B------:R-:W-:Y:S01]  /*90f0*/  LEA R25, P0, R8, c[0x0][0x270], 0x1 ;  /* 0x00009c0008197a11 */ /* 0x000fe200078008ff */
[----:B------:R-:W-:Y:S02]  /*9100*/  IMAD R5, R5, c[0x0][0x290], RZ ;  /* 0x0000a40005057a24 */ /* 0x000fe400078e02ff */
[----:B------:R-:W-:-:S05]  /*9110*/  IMAD R6, R0, c[0x0][0x284], R6 ;  /* 0x0000a10000067a24 */ /* 0x000fca00078e0206 */
[----:B------:R-:W-:-:S04]  /*9120*/  IADD3 R6, R9, R6, RZ ;  /* 0x0000000609067210 */ /* 0x000fc80007ffe0ff */
[----:B------:R-:W-:Y:S01]  /*9130*/  LEA.HI.X R24, R8, c[0x0][0x274], R6, 0x1, P0 ;  /* 0x00009d0008187a11 */ /* 0x000fe200000f0c06 */
[----:B------:R-:W-:Y:S01]  /*9140*/  IMAD.MOV.U32 R6, RZ, RZ, R12 ;  /* 0x000000ffff067224 */ /* 0x000fe200078e000c */
[----:B------:R1:W3:Y:S03]  /*9150*/  SHFL.IDX PT, R8, R25, RZ, 0x181f ;  /* 0x00181fff19087589 */ /* 0x0002e600000e0000 */
[C---:B------:R-:W-:Y:S01]  /*9160*/  IMAD.WIDE.U32 R6, R0.reuse, c[0x0][0x290], R6 ;  /* 0x0000a40000067a25 */ /* 0x040fe200078e0006 */
[----:B------:R1:W4:Y:S03]  /*9170*/  SHFL.IDX PT, R9, R24, RZ, 0x181f ;  /* 0x00181fff18097589 */ /* 0x00032600000e0000 */
[----:B------:R-:W-:Y:S01]  /*9180*/  IMAD R0, R0, c[0x0][0x294], R5 ;  /* 0x0000a50000007a24 */ /* 0x000fe200078e0205 */
[----:B------:R-:W-:-:S04]  /*9190*/  LEA R19, P0, R6, c[0x0][0x288], 0x1 ;  /* 0x0000a20006137a11 */ /* 0x000fc800078008ff */
[----:B------:R-:W-:-:S04]  /*91a0*/  IADD3 R0, R7, R0, RZ ;  /* 0x0000000007007210 */ /* 0x000fc80007ffe0ff */
[----:B------:R-:W-:Y:S02]  /*91b0*/  LEA.HI.X R18, R6, c[0x0][0x28c], R0, 0x1, P0 ;  /* 0x0000a30006127a11 */ /* 0x000fe400000f0c00 */
[----:B------:R1:W2:Y:S04]  /*91c0*/  SHFL.IDX PT, R6, R19, RZ, 0x181f ;  /* 0x00181fff13067589 */ /* 0x0002a800000e0000 */
[----:B------:R1:W1:Y:S01]  /*91d0*/  SHFL.IDX PT, R7, R18, RZ, 0x181f ;  /* 0x00181fff12077589 */ /* 0x00026200000e0000 */
[----:B------:R-:W-:Y:S05]  /*91e0*/  @P5 BRA `(.L_x_588) ;  /* 0x0000012000005947 */ /* 0x000fea0003800000 */
[C---:B------:R-:W-:Y:S01]  /*91f0*/  ISETP.GE.AND P0, PT, R38.reuse, c[0x0][0x27c], PT ;  /* 0x00009f0026007a0c */ /* 0x040fe20003f06270 */
[----:B------:R-:W-:Y:S01]  /*9200*/  CS2R R14, SRZ ;  /* 0x00000000000e7805 */ /* 0x000fe2000001ff00 */
[----:B------:R-:W-:Y:S01]  /*9210*/  CS2R R16, SRZ ;  /* 0x0000000000107805 */ /* 0x000fe2000001ff00 */
[----:B------:R-:W-:-:S10]  /*9220*/  IADD3 R5, R38, 0x20, RZ ;  /* 0x0000002026057810 */ /* 0x000fd40007ffe0ff */
[----:B---34-:R-:W-:-:S04]  /*9230*/  @!P0 IMAD.WIDE R12, R38, 0x2, R8 ;  /* 0x00000002260c8825 */ /* 0x018fc800078e0208 */
[----:B-12---:R-:W-:Y:S01]  /*9240*/  @!P0 IMAD.WIDE R10, R38, 0x2, R6 ;  /* 0x00000002260a8825 */ /* 0x006fe200078e0206 */
        /* <DEDUP_REMOVED lines=12> */
.L_x_588:
[----:B------:R-:W-:Y:S05]  /*9310*/  BSYNC B0 ;  /* 0x0000000000007941 */ /* 0x000fea0003800000 */
.L_x_587:
[----:B-1---5:R-:W-:Y:S01]  /*9320*/  IMAD.MOV.U32 R11, RZ, RZ, R20 ;  /* 0x000000ffff0b7224 */ /* 0x022fe200078e0014 */
[----:B----4-:R1:W4:Y:S01]  /*9330*/  SHFL.IDX PT, R9, R24, 0x1, 0x181f ;  /* 0x00381f0018097f89 */ /* 0x01032200000e0000 */
        /* <DEDUP_REMOVED lines=8> */
[----:B------:R-:W-:Y:S01]  /*93c0*/  IMAD.MOV.U32 R10, RZ, RZ, R23 ;  /* 0x000000ffff0a7224 */ /* 0x000fe200078e0017 */
[----:B------:R-:W-:Y:S01]  /*93d0*/  PRMT R54, R54, 0x5410, R0 ;  /* 0x0000541036367816 */ /* 0x000fe20000000000 */
[----:B------:R-:W-:Y:S01]  /*93e0*/  IMAD.MOV.U32 R5, RZ, RZ, R16 ;  /* 0x000000ffff057224 */ /* 0x000fe200078e0010 */
[----:B---3--:R1:W3:Y:S01]  /*93f0*/  SHFL.IDX PT, R8, R25, 0x1, 0x181f ;  /* 0x00381f0019087f89 */ /* 0x0082e200000e0000 */
[----:B------:R-:W-:Y:S01]  /*9400*/  IMAD.MOV.U32 R0, RZ, RZ, R17 ;  /* 0x000000ffff007224 */ /* 0x000fe200078e0011 */
[----:B------:R-:W-:Y:S01]  /*9410*/  PRMT R55, R11, 0x7610, R55 ;  /* 0x000076100b377816 */ /* 0x000fe20000000037 */
[----:B------:R-:W-:Y:S01]  /*9420*/  CS2R R26, SRZ ;  /* 0x00000000001a7805 */ /* 0x000fe2000001ff00 */
[----:B------:R1:W2:Y:S01]  /*9430*/  SHFL.IDX PT, R7, R18, 0x1, 0x181f ;  /* 0x00381f0012077f89 */ /* 0x0002a200000e0000 */
[----:B------:R-:W-:Y:S01]  /*9440*/  PRMT R56, R10, 0x7610, R56 ;  /* 0x000076100a387816 */ /* 0x000fe20000000038 */
[----:B------:R-:W-:Y:S01]  /*9450*/  CS2R R30, SRZ ;  /* 0x00000000001e7805 */ /* 0x000fe2000001ff00 */
[----:B------:R-:W-:Y:S01]  /*9460*/  PRMT R39, R5, 0x7610, R39 ;  /* 0x0000761005277816 */ /* 0x000fe20000000027 */
[----:B--2---:R1:W2:Y:S01]  /*9470*/  SHFL.IDX PT, R6, R19, 0x1, 0x181f ;  /* 0x00381f0013067f89 */ /* 0x0042a200000e0000 */
[----:B------:R-:W-:Y:S01]  /*9480*/  PRMT R54, R0, 0x7610, R54 ;  /* 0x0000761000367816 */ /* 0x000fe20000000036 */
        /* <DEDUP_REMOVED lines=9> */
[----:B---34-:R-:W-:Y:S02]  /*9520*/  @!P1 IMAD.WIDE R12, R38, 0x2, R8 ;  /* 0x00000002260c9825 */ /* 0x018fe400078e0208 */
[----:B------:R-:W-:-:S03]  /*9530*/  @!P0 SHF.R.S32.HI R0, RZ, 0x1f, R5 ;  /* 0x0000001fff008819 */ /* 0x000fc60000011405 */
[----:B------:R3:W5:Y:S01]  /*9540*/  @!P1 LD.E.64 R26, [R12.64] ;  /* 0x000000080c1a9980 */ /* 0x000762000c101b00 */
[----:B------:R-:W-:-:S04]  /*9550*/  @!P0 LEA.HI R0, R0, R5, RZ, 0x2 ;  /* 0x0000000500008211 */ /* 0x000fc800078f10ff */
[----:B------:R-:W-:-:S05]  /*9560*/  @!P0 LOP3.LUT R0, R0, 0xfffffffc, RZ, 0xc0, !PT ;  /* 0xfffffffc00008812 */ /* 0x000fca00078ec0ff */
[----:B------:R-:W-:-:S04]  /*9570*/  @!P0 IMAD.WIDE R10, R0, 0x2, R8 ;  /* 0x00000002000a8825 */ /* 0x000fc800078e0208 */
[--C-:B--2---:R-:W-:Y:S01]  /*9580*/  @!P0 IMAD.WIDE R8, R0, 0x2, R6.reuse ;  /* 0x0000000200088825 */ /* 0x104fe200078e0206 */
[----:B------:R3:W5:Y:S03]  /*9590*/  @!P0 LD.E.64 R32, [R10.64] ;  /* 0x000000080a208980 */ /* 0x000766000c101b00 */
[----:B------:R-:W-:Y:S01]  /*95a0*/  @!P1 IMAD.WIDE R6, R38, 0x2, R6 ;  /* 0x0000000226069825 */ /* 0x000fe200078e0206 */
[----:B------:R3:W5:Y:S04]  /*95b0*/  @!P0 LD.E.64 R30, [R8.64] ;  /* 0x00000008081e8980 */ /* 0x000768000c101b00 */
[----:B------:R3:W5:Y:S02]  /*95c0*/  @!P1 LD.E.64 R28, [R6.64] ;  /* 0x00000008061c9980 */ /* 0x000764000c101b00 */
.L_x_590:
[----:B------:R-:W-:Y:S05]  /*95d0*/  BSYNC B0 ;  /* 0x0000000000007941 */ /* 0x000fea0003800000 */
.L_x_589:
[----:B---3-5:R-:W-:Y:S01]  /*95e0*/  IMAD.MOV.U32 R11, RZ, RZ, R32 ;  /* 0x000000ffff0b7224 */ /* 0x028fe200078e0020 */
        /* <DEDUP_REMOVED lines=12> */
[----:B------:R3:W1:Y:S01]  /*96b0*/  SHFL.IDX PT, R8, R25, 0x2, 0x181f ;  /* 0x00581f0019087f89 */ /* 0x00066200000e0000 */
        /* <DEDUP_REMOVED lines=10> */
[----:B------:R-:W-:Y:S01]  /*9760*/  CS2R R42, SRZ ;  /* 0x00000000002a7805 */ /* 0x000fe2000001ff00 */
[----:B------:R-:W-:Y:S01]  /*9770*/  CS2R R36, SRZ ;  /* 0x0000000000247805 */ /* 0x000fe2000001ff00 */
[----:B------:R-:W-:Y:S05]  /*9780*/  @P4 BRA `(.L_x_592) ;  /* 0x0000012000004947 */ /* 0x000fea0003800000 */
[C---:B----4-:R-:W-:Y:S01]  /*9790*/  IADD3 R5, R38.reuse, 0x20, RZ ;  /* 0x0000002026057810 */ /* 0x050fe20007ffe0ff */
[----:B------:R-:W-:Y:S01]  /*97a0*/  CS2R R34, SRZ ;  /* 0x0000000000227805 */ /* 0x000fe2000001ff00 */
[----:B------:R-:W-:Y:S01]  /*97b0*/  ISETP.GE.AND P1, PT, R38, c[0x0][0x27c], PT ;  /* 0x00009f0026007a0c */ /* 0x000fe20003f26270 */
[----:B------:R-:W-:Y:S01]  /*97c0*/  CS2R R36, SRZ ;  /* 0x0000000000247805 */ /* 0x000fe2000001ff00 */
[----:B------:R-:W-:Y:S01]  /*97d0*/  ISETP.GE.AND P0, PT, R5, c[0x0][0x27c], PT ;  /* 0x00009f0005007a0c */ /* 0x000fe20003f06270 */
[----:B------:R-:W-:Y:S01]  /*97e0*/  CS2R R40, SRZ ;  /* 0x0000000000287805 */ /* 0x000fe2000001ff00 */
[----:B------:R-:W-:-:S09]  /*97f0*/  CS2R R42, SRZ ;  /* 0x00000000002a7805 */ /* 0x000fd2000001ff00 */
[----:B-1----:R-:W-:Y:S02]  /*9800*/  @!P1 IMAD.WIDE R12, R38, 0x2, R8 ;  /* 0x00000002260c9825 */ /* 0x002fe400078e0208 */
        /* <DEDUP_REMOVED lines=10> */
.L_x_592:
[----:B----4-:R-:W-:Y:S05]  /*98b0*/  BSYNC B0 ;  /* 0x0000000000007941 */ /* 0x010fea0003800000 */
.L_x_591:
[----:B------:R-:W-:Y:S01]  /*98c0*/  ISETP.NE.AND P0, PT, R45, RZ, PT ;  /* 0x000000ff2d00720c */ /* 0x000fe20003f05270 */
[----:B-1---5:R-:W-:Y:S01]  /*98d0*/  IMAD.MOV.U32 R11, RZ, RZ, R40 ;  /* 0x000000ffff0b7224 */ /* 0x022fe200078e0028 */
[----:B------:R1:W4:Y:S01]  /*98e0*/  SHFL.IDX PT, R9, R24, 0x3, 0x181f ;  /* 0x00781f0018097f89 */ /* 0x00032200000e0000 */
        /* <DEDUP_REMOVED lines=11> */
[----:B------:R1:W3:Y:S01]  /*99a0*/  SHFL.IDX PT, R8, R25, 0x3, 0x181f ;  /* 0x00781f0019087f89 */ /* 0x0002e200000e0000 */
        /* <DEDUP_REMOVED lines=29> */
.L_x_594:
[----:B------:R-:W-:Y:S05]  /*9b80*/  BSYNC B0 ;  /* 0x0000000000007941 */ /* 0x000fea0003800000 */
.L_x_593:
[----:B--23--:R-:W-:Y:S01]  /*9b90*/  IMAD.IADD R6, R46, 0x1, -R203 ;  /* 0x000000012e067824 */ /* 0x00cfe200078e0acb */
[----:B------:R-:W-:-:S04]  /*9ba0*/  DEPBAR.LE SB0, 0x1 ;  /* 0x000080400000791a */ /* 0x000fc80000000000 */
[----:B-1----:R-:W-:Y:S01]  /*9bb0*/  IMNMX R25, R6, 0x80, PT ;  /* 0x0000008006197817 */ /* 0x002fe20003800200 */
[----:B-----5:R-:W-:Y:S01]  /*9bc0*/  IMAD.MOV.U32 R0, RZ, RZ, R52 ;  /* 0x000000ffff007224 */ /* 0x020fe200078e0034 */
[----:B------:R-:W-:Y:S01]  /*9bd0*/  BSSY B1, `(.L_x_595) ;  /* 0x000006c000017945 */ /* 0x000fe20003800000 */
[----:B------:R-:W-:Y:S01]  /*9be0*/  IMAD.MOV.U32 R7, RZ, RZ, R53 ;  /* 0x000000ffff077224 */ /* 0x000fe200078e0035 */
[----:B------:R-:W-:Y:S01]  /*9bf0*/  BAR.SYNC.DEFER_BLOCKING 0x0 ;  /* 0x0000000000007b1d */ /* 0x000fe20000010000 */
[----:B------:R-:W-:Y:S01]  /*9c00*/  ISETP.GE.AND P0, PT, R70, R25, PT ;  /* 0x000000194600720c */ /* 0x000fe20003f06270 */
[----:B------:R-:W-:Y:S02]  /*9c10*/  IMAD.MOV.U32 R5, RZ, RZ, R44 ;  /* 0x000000ffff057224 */ /* 0x000fe400078e002c */
[----:B------:R-:W-:Y:S01]  /*9c20*/  PRMT R67, R0, 0x5410, R7 ;  /* 0x0000541000437816 */ /* 0x000fe20000000007 */
[----:B------:R-:W-:Y:S01]  /*9c30*/  IMAD.MOV.U32 R7, RZ, RZ, R50 ;  /* 0x000000ffff077224 */ /* 0x000fe200078e0032 */
[----:B------:R-:W-:Y:S01]  /*9c40*/  MOV R0, R45 ;  /* 0x0000002d00007202 */ /* 0x000fe20000000f00 */
[----:B------:R-:W-:Y:S01]  /*9c50*/  IMAD.MOV.U32 R6, RZ, RZ, R51 ;  /* 0x000000ffff067224 */ /* 0x000fe200078e0033 */
[----:B------:R-:W-:-:S02]  /*9c60*/  PRMT R46, R46, 0x5410, R5 ;  /* 0x000054102e2e7816 */ /* 0x000fc40000000005 */
[----:B------:R-:W-:Y:S01]  /*9c70*/  PRMT R65, R65, 0x5410, R0 ;  /* 0x0000541041417816 */ /* 0x000fe20000000000 */
[----:B------:R-:W-:Y:S01]  /*9c80*/  IMAD.MOV.U32 R0, RZ, RZ, R49 ;  /* 0x000000ffff007224 */ /* 0x000fe200078e0031 */
[----:B------:R-:W-:Y:S02]  /*9c90*/  MOV R5, R48 ;  /* 0x0000003000057202 */ /* 0x000fe40000000f00 */
[----:B------:R-:W-:Y:S02]  /*9ca0*/  PRMT R66, R7, 0x5410, R6 ;  /* 0x0000541007427816 */ /* 0x000fe40000000006 */
[----:B------:R-:W-:Y:S02]  /*9cb0*/  PRMT R46, R5, 0x7610, R46 ;  /* 0x00007610052e7816 */ /* 0x000fe4000000002e */
[----:B------:R-:W-:Y:S01]  /*9cc0*/  PRMT R65, R0, 0x7610, R65 ;  /* 0x0000761000417816 */ /* 0x000fe20000000041 */
[----:B------:R-:W-:Y:S05]  /*9cd0*/  @P0 BRA `(.L_x_596) ;  /* 0x000005b000000947 */ /* 0x000fea0003800000 */
[----:B------:R-:W-:Y:S01]  /*9ce0*/  ISETP.GE.AND P0, PT, R38, c[0x0][0x27c], PT ;  /* 0x00009f0026007a0c */ /* 0x000fe20003f06270 */
[----:B------:R-:W-:-:S12]  /*9cf0*/  BSSY B0, `(.L_x_597) ;  /* 0x000002c000007945 */ /* 0x000fd80003800000 */
[----:B------:R-:W-:Y:S05]  /*9d00*/  @P0 BRA `(.L_x_598) ;  /* 0x000002a000000947 */ /* 0x000fea0003800000 */
[----:B----4-:R-:W1:Y:S01]  /*9d10*/  LDS.128 R8, [R47+0x100] ;  /* 0x000100002f087984 */ /* 0x010e620000000c00 */
[----:B------:R-:W-:Y:S02]  /*9d20*/  SHF.R.U32.HI R0, RZ, 0x10, R17 ;  /* 0x00000010ff007819 */ /* 0x000fe40000011611 */
[--C-:B------:R-:W-:Y:S02]  /*9d30*/  SHF.R.U64 R19, R14, 0x10, R15.reuse ;  /* 0x000000100e137819 */ /* 0x100fe4000000120f */
[----:B------:R-:W-:Y:S02]  /*9d40*/  SHF.R.U32.HI R5, RZ, 0x10, R15 ;  /* 0x00000010ff057819 */ /* 0x000fe4000001160f */
[----:B------:R-:W-:Y:S01]  /*9d50*/  SHF.R.U64 R18, R16, 0x10, R17 ;  /* 0x0000001010127819 */ /* 0x000fe20000001211 */
[----:B------:R-:W-:Y:S02]  /*9d60*/  HADD2.F32 R19, -RZ, R19.H0_H0 ;  /* 0x20000013ff137230 */ /* 0x000fe40000004100 */
[----:B------:R-:W-:-:S02]  /*9d70*/  HADD2.F32 R24, -RZ, R5.H0_H0 ;  /* 0x20000005ff187230 */ /* 0x000fc40000004100 */
[----:B------:R-:W-:Y:S02]  /*9d80*/  HADD2.F32 R5, -RZ, R39.H1_H1 ;  /* 0x30000027ff057230 */ /* 0x000fe40000004100 */
[--C-:B-1----:R-:W-:Y:S02]  /*9d90*/  HADD2.F32 R7, -RZ, R11.reuse.H0_H0 ;  /* 0x2000000bff077230 */ /* 0x102fe40000004100 */
[--C-:B------:R-:W-:Y:S02]  /*9da0*/  HADD2.F32 R14, -RZ, R10.reuse.H0_H0 ;  /* 0x2000000aff0e7230 */ /* 0x100fe40000004100 */
[----:B------:R-:W-:Y:S02]  /*9db0*/  HADD2.F32 R13, -RZ, R10.H1_H1 ;  /* 0x3000000aff0d7230 */ /* 0x000fe40000004100 */
[----:B------:R-:W-:Y:S02]  /*9dc0*/  HADD2.F32 R11, -RZ, R11.H1_H1 ;  /* 0x3000000bff0b7230 */ /* 0x000fe40000004100 */
[----:B------:R-:W-:-:S02]  /*9dd0*/  HADD2.F32 R10, -RZ, R0.H0_H0 ;  /* 0x20000000ff0a7230 */ /* 0x000fc40000004100 */
[--C-:B------:R-:W-:Y:S02]  /*9de0*/  HADD2.F32 R6, -RZ, R8.reuse.H0_H0 ;  /* 0x20000008ff067230 */ /* 0x100fe40000004100 */
[--C-:B------:R-:W-:Y:S02]  /*9df0*/  HADD2.F32 R16, -RZ, R9.reuse.H0_H0 ;  /* 0x20000009ff107230 */ /* 0x100fe40000004100 */
[----:B------:R-:W-:Y:S01]  /*9e00*/  HADD2.F32 R15, -RZ, R9.H1_H1 ;  /* 0x30000009ff0f7230 */ /* 0x000fe20000004100 */
[-C--:B------:R-:W-:Y:S01]  /*9e10*/  FMUL.FTZ R9, R11, R10.reuse ;  /* 0x0000000a0b097220 */ /* 0x080fe20000410000 */
[----:B------:R-:W-:Y:S01]  /*9e20*/  HADD2.F32 R8, -RZ, R8.H1_H1 ;  /* 0x30000008ff087230 */ /* 0x000fe20000004100 */
[C---:B------:R-:W-:Y:S01]  /*9e30*/  FMUL.FTZ R10, R7.reuse, R10 ;  /* 0x0000000a070a7220 */ /* 0x040fe20000410000 */
[----:B------:R-:W-:Y:S01]  /*9e40*/  HADD2.F32 R0, -RZ, R39.H0_H0 ;  /* 0x20000027ff007230 */ /* 0x000fe20000004100 */
[-C--:B------:R-:W-:Y:S01]  /*9e50*/  FFMA.FTZ R17, R7, R24.reuse, -R9 ;  /* 0x0000001807117223 */ /* 0x080fe20000010809 */
[----:B------:R-:W-:Y:S01]  /*9e60*/  HADD2.F32 R9, -RZ, R18.H0_H0 ;  /* 0x20000012ff097230 */ /* 0x000fe20000004100 */
[----:B------:R-:W-:-:S02]  /*9e70*/  FFMA.FTZ R11, R11, R24, R10 ;  /* 0x000000180b0b7223 */ /* 0x000fc4000001000a */
[-C--:B------:R-:W-:Y:S02]  /*9e80*/  FMUL.FTZ R12, R8, R0.reuse ;  /* 0x00000000080c7220 */ /* 0x080fe40000410000 */
[C---:B------:R-:W-:Y:S01]  /*9e90*/  FMUL.FTZ R7, R6.reuse, R0 ;  /* 0x0000000006077220 */ /* 0x040fe20000410000 */
[--C-:B------:R-:W-:Y:S01]  /*9ea0*/  HADD2.F32 R0, -RZ, R54.reuse.H0_H0 ;  /* 0x20000036ff007230 */ /* 0x100fe20000004100 */
[----:B------:R-:W-:Y:S01]  /*9eb0*/  FFMA.FTZ R12, R6, R5, -R12 ;  /* 0x00000005060c7223 */ /* 0x000fe2000001080c */
[----:B------:R-:W-:Y:S01]  /*9ec0*/  F2FP.PACK_AB R11, R11, R17 ;  /* 0x000000110b0b723e */ /* 0x000fe200000000ff */
[----:B------:R-:W-:Y:S01]  /*9ed0*/  FFMA.FTZ R8, R8, R5, R7 ;  /* 0x0000000508087223 */ /* 0x000fe20000010007 */
[----:B------:R-:W-:Y:S01]  /*9ee0*/  HADD2.F32 R5, -RZ, R54.H1_H1 ;  /* 0x30000036ff057230 */ /* 0x000fe20000004100 */
[-C--:B------:R-:W-:Y:S02]  /*9ef0*/  FMUL.FTZ R6, R13, R0.reuse ;  /* 0x000000000d067220 */ /* 0x080fe40000410000 */
[----:B------:R-:W-:Y:S01]  /*9f00*/  FMUL.FTZ R10, R14, R0 ;  /* 0x000000000e0a7220 */ /* 0x000fe20000410000 */
[----:B------:R-:W-:Y:S01]  /*9f10*/  F2FP.PACK_AB R8, R8, R12 ;  /* 0x0000000c0808723e */ /* 0x000fe200000000ff */
[----:B------:R-:W-:-:S02]  /*9f20*/  FMUL.FTZ R0, R15, R9 ;  /* 0x000000090f007220 */ /* 0x000fc40000410000 */
[----:B------:R-:W-:Y:S02]  /*9f30*/  FMUL.FTZ R9, R16, R9 ;  /* 0x0000000910097220 */ /* 0x000fe40000410000 */
[-C--:B------:R-:W-:Y:S02]  /*9f40*/  FFMA.FTZ R6, R14, R5.reuse, -R6 ;  /* 0x000000050e067223 */ /* 0x080fe40000010806 */
[----:B------:R-:W-:Y:S02]  /*9f50*/  FFMA.FTZ R10, R13, R5, R10 ;  /* 0x000000050d0a7223 */ /* 0x000fe4000001000a */
[-C--:B------:R-:W-:Y:S02]  /*9f60*/  FFMA.FTZ R0, R16, R19.reuse, -R0 ;  /* 0x0000001310007223 */ /* 0x080fe40000010800 */
[----:B------:R-:W-:Y:S01]  /*9f70*/  FFMA.FTZ R9, R15, R19, R9 ;  /* 0x000000130f097223 */ /* 0x000fe20000010009 */
[----:B------:R-:W-:-:S04]  /*9f80*/  F2FP.PACK_AB R10, R10, R6 ;  /* 0x000000060a0a723e */ /* 0x000fc800000000ff */
[----:B------:R-:W-:-:S05]  /*9f90*/  F2FP.PACK_AB R9, R9, R0 ;  /* 0x000000000909723e */ /* 0x000fca00000000ff */
[----:B------:R1:W-:Y:S02]  /*9fa0*/  STS.128 [R47+0x100], R8 ;  /* 0x000100082f007388 */ /* 0x0003e40000000c00 */
.L_x_598:
[----:B------:R-:W-:Y:S05]  /*9fb0*/  BSYNC B0 ;  /* 0x0000000000007941 */ /* 0x000fea0003800000 */
.L_x_597:
[----:B------:R-:W-:-:S04]  /*9fc0*/  IADD3 R0, R38, 0x20, RZ ;  /* 0x0000002026007810 */ /* 0x000fc80007ffe0ff */
[----:B------:R-:W-:-:S13]  /*9fd0*/  ISETP.GE.AND P0, PT, R0, c[0x0][0x27c], PT ;  /* 0x00009f0000007a0c */ /* 0x000fda0003f06270 */
[----:B------:R-:W-:Y:S05]  /*9fe0*/  @P0 BRA `(.L_x_596) ;  /* 0x000002a000000947 */ /* 0x000fea0003800000 */
[----:B-1--4-:R-:W1:Y:S01]  /*9ff0*/  LDS.128 R8, [R47+0x4100] ;  /* 0x004100002f087984 */ /* 0x012e620000000c00 */
[----:B------:R-:W-:Y:S02]  /*a000*/  SHF.R.U32.HI R0, RZ, 0x10, R23 ;  /* 0x00000010ff007819 */ /* 0x000fe40000011617 */
[----:B------:R-:W-:Y:S02]  /*a010*/  SHF.R.U32.HI R5, RZ, 0x10, R21 ;  /* 0x00000010ff057819 */ /* 0x000fe40000011615 */
[----:B------:R-:W-:Y:S02]  /*a020*/  SHF.R.U64 R17, R22, 0x10, R23 ;  /* 0x0000001016117819 */ /* 0x000fe40000001217 */
[----:B------:R-:W-:Y:S01]  /*a030*/  SHF.R.U64 R20, R20, 0x10, R21 ;  /* 0x0000001014147819 */ /* 0x000fe20000001215 */
[----:B------:R-:W-:Y:S02]  /*a040*/  HADD2.F32 R19, -RZ, R5.H0_H0 ;  /* 0x20000005ff137230 */ /* 0x000fe40000004100 */
[----:B------:R-:W-:-:S02]  /*a050*/  HADD2.F32 R5, -RZ, R55.H1_H1 ;  /* 0x30000037ff057230 */ /* 0x000fc40000004100 */
[--C-:B-1----:R-:W-:Y:S02]  /*a060*/  HADD2.F32 R7, -RZ, R11.reuse.H0_H0 ;  /* 0x2000000bff077230 */ /* 0x102fe40000004100 */
[--C-:B------:R-:W-:Y:S02]  /*a070*/  HADD2.F32 R14, -RZ, R10.reuse.H0_H0 ;  /* 0x2000000aff0e7230 */ /* 0x100fe40000004100 */
[----:B------:R-:W-:Y:S02]  /*a080*/  HADD2.F32 R13, -RZ, R10.H1_H1 ;  /* 0x3000000aff0d7230 */ /* 0x000fe40000004100 */
[----:B------:R-:W-:Y:S02]  /*a090*/  HADD2.F32 R11, -RZ, R11.H1_H1 ;  /* 0x3000000bff0b7230 */ /* 0x000fe40000004100 */
[----:B------:R-:W-:Y:S02]  /*a0a0*/  HADD2.F32 R10, -RZ, R0.H0_H0 ;  /* 0x20000000ff0a7230 */ /* 0x000fe40000004100 */
[----:B------:R-:W-:-:S02]  /*a0b0*/  HADD2.F32 R6, -RZ, R8.H0_H0 ;  /* 0x20000008ff067230 */ /* 0x000fc40000004100 */
        /* <DEDUP_REMOVED lines=8> */
[----:B------:R-:W-:Y:S02]  /*a140*/  FFMA.FTZ R11, R11, R19, R10 ;  /* 0x000000130b0b7223 */ /* 0x000fe4000001000a */
[----:B------:R-:W-:-:S02]  /*a150*/  FMUL.FTZ R12, R8, R0 ;  /* 0x00000000080c7220 */ /* 0x000fc40000410000 */
[C---:B------:R-:W-:Y:S01]  /*a160*/  FMUL.FTZ R7, R6.reuse, R0 ;  /* 0x0000000006077220 */ /* 0x040fe20000410000 */
[--C-:B------:R-:W-:Y:S01]  /*a170*/  HADD2.F32 R0, -RZ, R56.reuse.H0_H0 ;  /* 0x20000038ff007230 */ /* 0x100fe20000004100 */
[-C--:B------:R-:W-:Y:S01]  /*a180*/  FFMA.FTZ R12, R6, R5.reuse, -R12 ;  /* 0x00000005060c7223 */ /* 0x080fe2000001080c */
[----:B------:R-:W-:Y:S01]  /*a190*/  F2FP.PACK_AB R11, R11, R18 ;  /* 0x000000120b0b723e */ /* 0x000fe200000000ff */
[----:B------:R-:W-:Y:S01]  /*a1a0*/  FFMA.FTZ R8, R8, R5, R7 ;  /* 0x0000000508087223 */ /* 0x000fe20000010007 */
[----:B------:R-:W-:Y:S01]  /*a1b0*/  HADD2.F32 R5, -RZ, R56.H1_H1 ;  /* 0x30000038ff057230 */ /* 0x000fe20000004100 */
[-C--:B------:R-:W-:Y:S01]  /*a1c0*/  FMUL.FTZ R6, R13, R0.reuse ;  /* 0x000000000d067220 */ /* 0x080fe20000410000 */
[----:B------:R-:W-:Y:S01]  /*a1d0*/  HADD2.F32 R7, -RZ, R20.H0_H0 ;  /* 0x20000014ff077230 */ /* 0x000fe20000004100 */
        /* <DEDUP_REMOVED lines=11> */
.L_x_596:
[----:B------:R-:W-:Y:S05]  /*a290*/  BSYNC B1 ;  /* 0x0000000000017941 */ /* 0x000fea0003800000 */
.L_x_595:
[----:B------:R-:W-:Y:S01]  /*a2a0*/  IADD3 R0, R70, 0x20, RZ ;  /* 0x0000002046007810 */ /* 0x000fe20007ffe0ff */
[----:B------:R-:W-:Y:S03]  /*a2b0*/  BSSY B1, `(.L_x_599) ;  /* 0x000005e000017945 */ /* 0x000fe60003800000 */
[----:B------:R-:W-:-:S13]  /*a2c0*/  ISETP.GE.AND P0, PT, R0, R25, PT ;  /* 0x000000190000720c */ /* 0x000fda0003f06270 */
[----:B------:R-:W-:Y:S05]  /*a2d0*/  @P0 BRA `(.L_x_600) ;  /* 0x000005b000000947 */ /* 0x000fea0003800000 */
[----:B------:R-:W-:Y:S01]  /*a2e0*/  ISETP.GE.AND P0, PT, R38, c[0x0][0x27c], PT ;  /* 0x00009f0026007a0c */ /* 0x000fe20003f06270 */
[----:B------:R-:W-:-:S12]  /*a2f0*/  BSSY B0, `(.L_x_601) ;  /* 0x000002c000007945 */ /* 0x000fd80003800000 */
        /* <DEDUP_REMOVED lines=8> */
[----:B------:R-:W-:Y:S02]  /*a380*/  HADD2.F32 R19, -RZ, R19.H0_H0 ;  /* 0x20000013ff137230 */ /* 0x000fe40000004100 */
        /* <DEDUP_REMOVED lines=18> */
[-C--:B------:R-:W-:Y:S01]  /*a4b0*/  FFMA.FTZ R12, R6, R5.reuse, -R12 ;  /* 0x00000005060c7223 */ /* 0x080fe2000001080c */
        /* <DEDUP_REMOVED lines=15> */
.L_x_602:
[----:B------:R-:W-:Y:S05]  /*a5b0*/  BSYNC B0 ;  /* 0x0000000000007941 */ /* 0x000fea0003800000 */
.L_x_601:
        /* <DEDUP_REMOVED lines=28> */
[----:B------:R-:W-:Y:S01]  /*a780*/  HADD2.F32 R0, -RZ, R60.H0_H0 ;  /* 0x2000003cff007230 */ /* 0x000fe20000004100 */
[-C--:B------:R-:W-:Y:S01]  /*a790*/  FFMA.FTZ R12, R6, R5.reuse, -R12 ;  /* 0x00000005060c7223 */ /* 0x080fe2000001080c */
[----:B------:R-:W-:Y:S01]  /*a7a0*/  F2FP.PACK_AB R11, R11, R18 ;  /* 0x000000120b0b723e */ /* 0x000fe200000000ff */
[----:B------:R-:W-:Y:S01]  /*a7b0*/  FFMA.FTZ R8, R8, R5, R7 ;  /* 0x0000000508087223 */ /* 0x000fe20000010007 */
[----:B------:R-:W-:Y:S01]  /*a7c0*/  HADD2.F32 R5, -RZ, R61.H0_H0 ;  /* 0x2000003dff057230 */ /* 0x000fe20000004100 */
        /* <DEDUP_REMOVED lines=12> */
.L_x_600:
[----:B------:R-:W-:Y:S05]  /*a890*/  BSYNC B1 ;  /* 0x0000000000017941 */ /* 0x000fea0003800000 */
.L_x_599:
        /* <DEDUP_REMOVED lines=26> */
[----:B------:R-:W-:Y:S01]  /*aa40*/  HADD2.F32 R0, -RZ, R60.H1_H1 ;  /* 0x3000003cff007230 */ /* 0x000fe20000004100 */
        /* <DEDUP_REMOVED lines=22> */
.L_x_606:
[----:B------:R-:W-:Y:S05]  /*abb0*/  BSYNC B0 ;  /* 0x0000000000007941 */ /* 0x000fea0003800000 */
.L_x_605:
        /* <DEDUP_REMOVED lines=45> */
.L_x_604:
[----:B------:R-:W-:Y:S05]  /*ae90*/  BSYNC B1 ;  /* 0x0000000000017941 */ /* 0x000fea0003800000 */
.L_x_603:
[----:B------:R-:W-:-:S04]  /*aea0*/  IADD3 R0, R70, 0x60, RZ ;  /* 0x0000006046007810 */ /* 0x000fc80007ffe0ff */
        /* <DEDUP_REMOVED lines=47> */
.L_x_609:
[----:B------:R-:W-:Y:S05]  /*b1a0*/  BSYNC B0 ;  /* 0x0000000000007941 */ /* 0x000fea0003800000 */
.L_x_608:
        /* <DEDUP_REMOVED lines=9> */
[----:B------:R-:W-:-:S02]  /*b240*/  HADD2.F32 R5, -RZ, R67.H0_H0 ;  /* 0x20000043ff057230 */ /* 0x000fc40000004100 */
        /* <DEDUP_REMOVED lines=18> */
[----:B------:R-:W-:Y:S01]  /*b370*/  HADD2.F32 R0, -RZ, R66.H1_H1 ;  /* 0x30000042ff007230 */ /* 0x000fe20000004100 */
        /* <DEDUP_REMOVED lines=15> */
[----:B------:R1:W-:Y:S01]  /*b470*/  STS.128 [R47+0x7100], R8 ;  /* 0x007100082f007388 */ /* 0x0003e20000000c00 */
[----:B------:R-:W-:Y:S05]  /*b480*/  BRA `(.L_x_607) ;  /* 0x000024e000007947 */ /* 0x000fea0003800000 */
.L_x_586:
[----:B------:R-:W-:Y:S01]  /*b490*/  ISETP.NE.AND P0, PT, R177, 0x1, PT ;  /* 0x00000001b100780c */ /* 0x000fe20003f05270 */
[----:B------:R-:W-:Y:S01]  /*b4a0*/  IMAD.MOV.U32 R8, RZ, RZ, R10 ;  /* 0x000000ffff087224 */ /* 0x000fe200078e000a */
[----:B------:R-:W-:Y:S01]  /*b4b0*/  CS2R R22, SRZ ;  /* 0x0000000000167805 */ /* 0x000fe2000001ff00 */
[----:B------:R-:W-:-:S10]  /*b4c0*/  CS2R R20, SRZ ;  /* 0x0000000000147805 */ /* 0x000fd4000001ff00 */
[----:B------:R-:W-:-:S05]  /*b4d0*/  @P0 IMAD.HI.U32 R5, R0, c[0x0][0x2c8], RZ ;  /* 0x0000b20000050a27 */ /* 0x000fca00078e00ff */
[----:B------:R-:W-:-:S04]  /*b4e0*/  @P0 SHF.R.U32.HI R0, RZ, c[0x0][0x2cc], R5 ;  /* 0x0000b300ff000a19 */ /* 0x000fc80000011605 */
[----:B------:R-:W-:Y:S01]  /*b4f0*/  SHF.R.S32.HI R6, RZ, 0x1f, R0 ;  /* 0x0000001fff067819 */ /* 0x000fe20000011400 */
[----:B------:R-:W-:-:S04]  /*b500*/  IMAD.WIDE.U32 R8, R0, c[0x0][0x280], R8 ;  /* 0x0000a00000087a25 */ /* 0x000fc800078e0008 */
[----:B------:R-:W-:Y:S01]  /*b510*/  IMAD R5, R6, c[0x0][0x280], RZ ;  /* 0x0000a00006057a24 */ /* 0x000fe200078e02ff */
[----:B------:R-:W-:-:S03]  /*b520*/  LEA R14, P0, R8, c[0x0][0x270], 0x1 ;  /* 0x00009c00080e7a11 */ /* 0x000fc600078008ff */
[----:B------:R-:W-:-:S04]  /*b530*/  IMAD R5, R0, c[0x0][0x284], R5 ;  /* 0x0000a10000057a24 */ /* 0x000fc800078e0205 */
[----:B------:R-:W-:-:S05]  /*b540*/  IMAD.IADD R5, R9, 0x1, R5 ;  /* 0x0000000109057824 */ /* 0x000fca00078e0205 */
[----:B------:R-:W-:Y:S01]  /*b550*/  LEA.HI.X R13, R8, c[0x0][0x274], R5, 0x1, P0 ;  /* 0x00009d00080d7a11 */ /* 0x000fe200000f0c05 */
[----:B------:R-:W-:Y:S01]  /*b560*/  IMAD R5, R6, c[0x0][0x290], RZ ;  /* 0x0000a40006057a24 */ /* 0x000fe200078e02ff */
[----:B------:R-:W1:Y:S01]  /*b570*/  SHFL.IDX PT, R8, R14, RZ, 0x181f ;  /* 0x00181fff0e087589 */ /* 0x000e6200000e0000 */
[----:B------:R-:W-:-:S04]  /*b580*/  IMAD.MOV.U32 R6, RZ, RZ, R12 ;  /* 0x000000ffff067224 */ /* 0x000fc800078e000c */
[----:B------:R-:W-:-:S04]  /*b590*/  IMAD.WIDE.U32 R6, R0, c[0x0][0x290], R6 ;  /* 0x0000a40000067a25 */ /* 0x000fc800078e0006 */
[----:B------:R-:W-:Y:S01]  /*b5a0*/  IMAD R0, R0, c[0x0][0x294], R5 ;  /* 0x0000a50000007a24 */ /* 0x000fe200078e0205 */
[C---:B------:R-:W-:Y:S01]  /*b5b0*/  LEA R12, P0, R6.reuse, c[0x0][0x288], 0x1 ;  /* 0x0000a200060c7a11 */ /* 0x040fe200078008ff */
[----:B------:R-:W3:Y:S02]  /*b5c0*/  SHFL.IDX PT, R5, R13, RZ, 0x181f ;  /* 0x00181fff0d057589 */ /* 0x000ee400000e0000 */
[----:B------:R-:W-:Y:S02]  /*b5d0*/  IMAD.IADD R0, R7, 0x1, R0 ;  /* 0x0000000107007824 */ /* 0x000fe400078e0200 */
[----:B------:R-:W4:Y:S03]  /*b5e0*/  SHFL.IDX PT, R7, R12, RZ, 0x181f ;  /* 0x00181fff0c077589 */ /* 0x000f2600000e0000 */
[----:B------:R-:W-:Y:S02]  /*b5f0*/  LEA.HI.X R11, R6, c[0x0][0x28c], R0, 0x1, P0 ;  /* 0x0000a300060b7a11 */ /* 0x000fe400000f0c00 */
[----:B------:R-:W-:-:S13]  /*b600*/  ISETP.GE.OR P0, PT, R30, c[0x0][0x27c], P5 ;  /* 0x00009f001e007a0c */ /* 0x000fda0002f06670 */
[C---:B------:R-:W-:Y:S01]  /*b610*/  @!P0 IMAD.SHL.U32 R6, R30.reuse, 0x2, RZ ;  /* 0x000000021e068824 */ /* 0x040fe200078e00ff */
[----:B------:R-:W-:-:S04]  /*b620*/  @!P0 SHF.L.U64.HI R0, R30, 0x1, R31 ;  /* 0x000000011e008819 */ /* 0x000fc8000001021f */
[----:B-1----:R-:W-:-:S04]  /*b630*/  @!P0 IADD3 R8, P1, R8, R6, RZ ;  /* 0x0000000608088210 */ /* 0x002fc80007f3e0ff */
[----:B---3--:R-:W-:Y:S02]  /*b640*/  @!P0 IADD3.X R9, R5, R0, RZ, P1, !PT ;  /* 0x0000000005098210 */ /* 0x008fe40000ffe4ff */
[----:B------:R-:W1:Y:S01]  /*b650*/  SHFL.IDX PT, R5, R11, RZ, 0x181f ;  /* 0x00181fff0b057589 */ /* 0x000e6200000e0000 */
[----:B----4-:R-:W-:-:S03]  /*b660*/  @!P0 IADD3 R6, P1, R7, R6, RZ ;  /* 0x0000000607068210 */ /* 0x010fc60007f3e0ff */
[----:B------:R3:W4:Y:S01]  /*b670*/  @!P0 LD.E.128 R20, [R8.64] ;  /* 0x0000000808148980 */ /* 0x000722000c101d00 */
[----:B------:R-:W-:Y:S01]  /*b680*/  CS2R R18, SRZ ;  /* 0x0000000000127805 */ /* 0x000fe2000001ff00 */
[----:B------:R-:W-:Y:S01]  /*b690*/  CS2R R16, SRZ ;  /* 0x0000000000107805 */ /* 0x000fe2000001ff00 */
[----:B-1----:R-:W-:-:S05]  /*b6a0*/  @!P0 IMAD.X R7, R5, 0x1, R0, P1 ;  /* 0x0000000105078824 */ /* 0x002fca00008e0600 */
[----:B------:R1:W5:Y:S01]  /*b6b0*/  @!P0 LD.E.128 R16, [R6.64] ;  /* 0x0000000806108980 */ /* 0x000362000c101d00 */
[----:B------:R-:W-:Y:S03]  /*b6c0*/  BSSY B0, `(.L_x_610) ;  /* 0x0000025000007945 */ /* 0x000fe60003800000 */
[----:B------:R2:W2:Y:S01]  /*b6d0*/  SHFL.IDX PT, R10, R12, 0x1, 0x181f ;  /* 0x00381f000c0a7f89 */ /* 0x0004a200000e0000 */
[----:B------:R-:W-:-:S03]  /*b6e0*/  ISETP.GE.AND P1, PT, R30, c[0x0][0x27c], PT ;  /* 0x00009f001e007a0c */ /* 0x000fc60003f26270 */
[----:B---3--:R3:W2:Y:S01]  /*b6f0*/  SHFL.IDX PT, R9, R13, 0x1, 0x181f ;  /* 0x00381f000d097f89 */ /* 0x0086a200000e0000 */
[----:B------:R-:W-:-:S03]  /*b700*/  CS2R R38, SRZ ;  /* 0x0000000000267805 */ /* 0x000fc6000001ff00 */
[----:B------:R3:W2:Y:S01]  /*b710*/  SHFL.IDX PT, R15, R11, 0x1, 0x181f ;  /* 0x00381f000b0f7f89 */ /* 0x0006a200000e0000 */
[----:B------:R-:W-:Y:S01]  /*b720*/  CS2R R36, SRZ ;  /* 0x0000000000247805 */ /* 0x000fe2000001ff00 */
[----:B------:R-:W-:Y:S01]  /*b730*/  CS2R R34, SRZ ;  /* 0x0000000000227805 */ /* 0x000fe2000001ff00 */
[----:B------:R-:W-:Y:S01]  /*b740*/  CS2R R32, SRZ ;  /* 0x0000000000207805 */ /* 0x000fe2000001ff00 */
[----:B-1----:R3:W1:Y:S01]  /*b750*/  SHFL.IDX PT, R7, R14, 0x1, 0x181f ;  /* 0x00381f000e077f89 */ /* 0x00266200000e0000 */
[----:B----4-:R-:W-:-:S05]  /*b760*/  IMAD.MOV.U32 R0, RZ, RZ, R22 ;  /* 0x000000ffff007224 */ /* 0x010fca00078e0016 */
[----:B------:R-:W-:Y:S01]  /*b770*/  PRMT R69, R0, 0x7610, R69 ;  /* 0x0000761000457816 */ /* 0x000fe20000000045 */
[----:B------:R-:W-:Y:S01]  /*b780*/  IMAD.MOV.U32 R0, RZ, RZ, R23 ;  /* 0x000000ffff007224 */ /* 0x000fe200078e0017 */
[----:B------:R-:W-:Y:S01]  /*b790*/  MOV R6, R20 ;  /* 0x0000001400067202 */ /* 0x000fe20000000f00 */
[----:B------:R-:W-:-:S03]  /*b7a0*/  IMAD.MOV.U32 R5, RZ, RZ, R21 ;  /* 0x000000ffff057224 */ /* 0x000fc600078e0015 */
[----:B------:R-:W-:Y:S02]  /*b7b0*/  PRMT R44, R44, 0x5410, R0 ;  /* 0x000054102c2c7816 */ /* 0x000fe40000000000 */
[----:B------:R-:W-:Y:S01]  /*b7c0*/  PRMT R40, R5, 0x5410, R6 ;  /* 0x0000541005287816 */ /* 0x000fe20000000006 */
[----:B-----5:R-:W-:Y:S01]  /*b7d0*/  IMAD.MOV.U32 R0, RZ, RZ, R18 ;  /* 0x000000ffff007224 */ /* 0x020fe200078e0012 */
[----:B------:R-:W-:Y:S01]  /*b7e0*/  MOV R5, R16 ;  /* 0x0000001000057202 */ /* 0x000fe20000000f00 */
[----:B------:R-:W-:-:S03]  /*b7f0*/  IMAD.MOV.U32 R6, RZ, RZ, R19 ;  /* 0x000000ffff067224 */ /* 0x000fc600078e0013 */
[----:B------:R-:W-:Y:S01]  /*b800*/  PRMT R42, R0, 0x7610, R42 ;  /* 0x00007610002a7816 */ /* 0x000fe2000000002a */
[----:B------:R-:W-:Y:S01]  /*b810*/  IMAD.MOV.U32 R0, RZ, RZ, R17 ;  /* 0x000000ffff007224 */ /* 0x000fe200078e0011 */
[----:B------:R-:W-:-:S04]  /*b820*/  PRMT R44, R6, 0x7610, R44 ;  /* 0x00007610062c7816 */ /* 0x000fc8000000002c */
[----:B------:R-:W-:Y:S01]  /*b830*/  PRMT R29, R0, 0x5410, R5 ;  /* 0x00005410001d7816 */ /* 0x000fe20000000005 */
[----:B------:R-:W-:Y:S05]  /*b840*/  @P3 BRA `(.L_x_611) ;  /* 0x000000c000003947 */ /* 0x000fea0003800000 */
[----:B-123--:R-:W-:Y:S01]  /*b850*/  CS2R R36, SRZ ;  /* 0x0000000000247805 */ /* 0x00efe2000001ff00 */
[----:B------:R-:W-:Y:S01]  /*b860*/  CS2R R34, SRZ ;  /* 0x0000000000227805 */ /* 0x000fe2000001ff00 */
[----:B------:R-:W-:Y:S01]  /*b870*/  CS2R R32, SRZ ;  /* 0x0000000000207805 */ /* 0x000fe2000001ff00 */
[----:B------:R-:W-:Y:S05]  /*b880*/  @P1 BRA `(.L_x_611) ;  /* 0x0000008000001947 */ /* 0x000fea0003800000 */
[C---:B------:R-:W-:Y:S01]  /*b890*/  IMAD.SHL.U32 R0, R30.reuse, 0x2, RZ ;  /* 0x000000021e007824 */ /* 0x040fe200078e00ff */
[----:B------:R-:W-:-:S04]  /*b8a0*/  SHF.L.U64.HI R5, R30, 0x1, R31 ;  /* 0x000000011e057819 */ /* 0x000fc8000001021f */
[----:B------:R-:W-:-:S05]  /*b8b0*/  IADD3 R8, P0, R7, R0, RZ ;  /* 0x0000000007087210 */ /* 0x000fca0007f1e0ff */
[----:B------:R-:W-:Y:S01]  /*b8c0*/  IMAD.X R9, R9, 0x1, R5, P0 ;  /* 0x0000000109097824 */ /* 0x000fe200000e0605 */
[----:B------:R-:W-:-:S04]  /*b8d0*/  IADD3 R6, P0, R10, R0, RZ ;  /* 0x000000000a067210 */ /* 0x000fc80007f1e0ff */
[----:B------:R1:W5:Y:S01]  /*b8e0*/  LD.E.128 R36, [R8.64] ;  /* 0x0000000808247980 */ /* 0x000362000c101d00 */
[----:B------:R-:W-:-:S05]  /*b8f0*/  IMAD.X R7, R15, 0x1, R5, P0 ;  /* 0x000000010f077824 */ /* 0x000fca00000e0605 */
[----:B------:R1:W5:Y:S03]  /*b900*/  LD.E.128 R32, [R6.64] ;  /* 0x0000000806207980 */ /* 0x000366000c101d00 */
.L_x_611:
[----:B-123--:R-:W-:Y:S05]  /*b910*/  BSYNC B0 ;  /* 0x0000000000007941 */ /* 0x00efea0003800000 */
.L_x_610:
[----:B------:R-:W1:Y:S01]  /*b920*/  SHFL.IDX PT, R5, R14, 0x2, 0x181f ;  /* 0x00581f000e057f89 */ /* 0x000e6200000e0000 */
[----:B------:R-:W-:Y:S01]  /*b930*/  ISETP.GE.OR P0, PT, R30, c[0x0][0x27c], P4 ;  /* 0x00009f001e007a0c */ /* 0x000fe20002706670 */
[----:B------:R-:W-:Y:S01]  /*b940*/  CS2R R58, SRZ ;  /* 0x00000000003a7805 */ /* 0x000fe2000001ff00 */
[----:B------:R-:W-:Y:S01]  /*b950*/  CS2R R56, SRZ ;  /* 0x0000000000387805 */ /* 0x000fe2000001ff00 */
[----:B------:R-:W2:Y:S01]  /*b960*/  SHFL.IDX PT, R9, R13, 0x2, 0x181f ;  /* 0x00581f000d097f89 */ /* 0x000ea200000e0000 */
[----:B------:R-:W-:-:S03]  /*b970*/  ISETP.NE.AND P3, PT, R45, RZ, PT ;  /* 0x000000ff2d00720c */ /* 0x000fc60003f65270 */
[----:B------:R-:W3:Y:S04]  /*b980*/  SHFL.IDX PT, R6, R12, 0x2, 0x181f ;  /* 0x00581f000c067f89 */ /* 0x000ee800000e0000 */
[----:B------:R-:W4:Y:S02]  /*b990*/  SHFL.IDX PT, R10, R11, 0x2, 0x181f ;  /* 0x00581f000b0a7f89 */ /* 0x000f2400000e0000 */
[C---:B------:R-:W-:Y:S01]  /*b9a0*/  @!P0 IMAD.SHL.U32 R0, R30.reuse, 0x2, RZ ;  /* 0x000000021e008824 */ /* 0x040fe200078e00ff */
[----:B------:R-:W-:-:S04]  /*b9b0*/  @!P0 SHF.L.U64.HI R7, R30, 0x1, R31 ;  /* 0x000000011e078819 */ /* 0x000fc8000001021f */
[----:B-1----:R-:W-:-:S05]  /*b9c0*/  @!P0 IADD3 R8, P2, R5, R0, RZ ;  /* 0x0000000005088210 */ /* 0x002fca0007f5e0ff */
[----:B--2---:R-:W-:Y:S01]  /*b9d0*/  @!P0 IMAD.X R9, R9, 0x1, R7, P2 ;  /* 0x0000000109098824 */ /* 0x004fe200010e0607 */
[----:B---3--:R-:W-:Y:S01]  /*b9e0*/  @!P0 IADD3 R6, P2, R6, R0, RZ ;  /* 0x0000000006068210 */ /* 0x008fe20007f5e0ff */
[----:B------:R-:W-:-:S03]  /*b9f0*/  CS2R R54, SRZ ;  /* 0x0000000000367805 */ /* 0x000fc6000001ff00 */
[----:B------:R1:W2:Y:S01]  /*ba00*/  @!P0 LD.E.128 R56, [R8.64] ;  /* 0x0000000808388980 */ /* 0x0002a2000c101d00 */
[----:B------:R-:W-:Y:S01]  /*ba10*/  CS2R R52, SRZ ;  /* 0x0000000000347805 */ /* 0x000fe2000001ff00 */
[----:B----4-:R-:W-:-:S05]  /*ba20*/  @!P0 IMAD.X R7, R10, 0x1, R7, P2 ;  /* 0x000000010a078824 */ /* 0x010fca00010e0607 */
[----:B------:R3:W4:Y:S01]  /*ba30*/  @!P0 LD.E.128 R52, [R6.64] ;  /* 0x0000000806348980 */ /* 0x000722000c101d00 */
[----:B-----5:R-:W-:Y:S01]  /*ba40*/  IMAD.MOV.U32 R5, RZ, RZ, R36 ;  /* 0x000000ffff057224 */ /* 0x020fe200078e0024 */
[----:B------:R-:W-:Y:S01]  /*ba50*/  BSSY B0, `(.L_x_612) ;  /* 0x0000035000007945 */ /* 0x000fe20003800000 */
[----:B------:R-:W-:Y:S01]  /*ba60*/  IMAD.MOV.U32 R0, RZ, RZ, R37 ;  /* 0x000000ffff007224 */ /* 0x000fe200078e0025 */
[----:B------:R2:W2:Y:S01]  /*ba70*/  SHFL.IDX PT, R10, R13, 0x3, 0x181f ;  /* 0x00781f000d0a7f89 */ /* 0x0004a200000e0000 */
[----:B------:R-:W-:Y:S01]  /*ba80*/  CS2R R66, SRZ ;  /* 0x0000000000427805 */ /* 0x000fe2000001ff00 */
[----:B------:R-:W-:Y:S01]  /*ba90*/  PRMT R75, R75, 0x5410, R5 ;  /* 0x000054104b4b7816 */ /* 0x000fe20000000005 */
[----:B------:R-:W-:Y:S01]  /*baa0*/  IMAD.MOV.U32 R5, RZ, RZ, R32 ;  /* 0x000000ffff057224 */ /* 0x000fe200078e0020 */
[----:B------:R-:W-:Y:S01]  /*bab0*/  PRMT R73, R73, 0x5410, R0 ;  /* 0x0000541049497816 */ /* 0x000fe20000000000 */
[----:B------:R-:W-:Y:S01]  /*bac0*/  IMAD.MOV.U32 R0, RZ, RZ, R33 ;  /* 0x000000ffff007224 */ /* 0x000fe200078e0021 */
[----:B------:R-:W2:Y:S01]  /*bad0*/  SHFL.IDX PT, R11, R11, 0x3, 0x181f ;  /* 0x00781f000b0b7f89 */ /* 0x000ea200000e0000 */
[----:B------:R-:W-:Y:S01]  /*bae0*/  CS2R R64, SRZ ;  /* 0x0000000000407805 */ /* 0x000fe2000001ff00 */
[----:B------:R-:W-:Y:S01]  /*baf0*/  PRMT R75, R5, 0x7610, R75 ;  /* 0x00007610054b7816 */ /* 0x000fe2000000004b */
[----:B------:R-:W-:Y:S01]  /*bb00*/  CS2R R62, SRZ ;  /* 0x00000000003e7805 */ /* 0x000fe2000001ff00 */
[----:B------:R-:W-:Y:S01]  /*bb10*/  PRMT R73, R0, 0x7610, R73 ;  /* 0x0000761000497816 */ /* 0x000fe20000000049 */
[----:B------:R-:W-:Y:S01]  /*bb20*/  CS2R R60, SRZ ;  /* 0x00000000003c7805 */ /* 0x000fe2000001ff00 */
[----:B-1----:R1:W1:Y:S04]  /*bb30*/  SHFL.IDX PT, R8, R14, 0x3, 0x181f ;  /* 0x00781f000e087f89 */ /* 0x00226800000e0000 */
[----:B------:R1:W1:Y:S01]  /*bb40*/  SHFL.IDX PT, R9, R12, 0x3, 0x181f ;  /* 0x00781f000c097f89 */ /* 0x00026200000e0000 */
[----:B---3--:R-:W-:-:S02]  /*bb50*/  IMAD.MOV.U32 R7, RZ, RZ, R38 ;  /* 0x000000ffff077224 */ /* 0x008fc400078e0026 */
[----:B------:R-:W-:-:S03]  /*bb60*/  IMAD.MOV.U32 R6, RZ, RZ, R39 ;  /* 0x000000ffff067224 */ /* 0x000fc600078e0027 */
[----:B------:R-:W-:Y:S01]  /*bb70*/  PRMT R76, R76, 0x5410, R7 ;  /* 0x000054104c4c7816 */ /* 0x000fe20000000007 */
[----:B------:R-:W-:Y:S01]  /*bb80*/  IMAD.MOV.U32 R7, RZ, RZ, R34 ;  /* 0x000000ffff077224 */ /* 0x000fe200078e0022 */
[----:B------:R-:W-:Y:S01]  /*bb90*/  PRMT R74, R74, 0x5410, R6 ;  /* 0x000054104a4a7816 */ /* 0x000fe20000000006 */
[----:B------:R-:W-:-:S03]  /*bba0*/  IMAD.MOV.U32 R6, RZ, RZ, R35 ;  /* 0x000000ffff067224 */ /* 0x000fc600078e0023 */
[----:B------:R-:W-:Y:S02]  /*bbb0*/  PRMT R76, R7, 0x7610, R76 ;  /* 0x00007610074c7816 */ /* 0x000fe4000000004c */
[----:B------:R-:W-:Y:S01]  /*bbc0*/  PRMT R74, R6, 0x7610, R74 ;  /* 0x00007610064a7816 */ /* 0x000fe2000000004a */
[----:B--2---:R-:W-:Y:S02]  /*bbd0*/  IMAD.MOV.U32 R7, RZ, RZ, R58 ;  /* 0x000000ffff077224 */ /* 0x004fe400078e003a */
[----:B------:R-:W-:Y:S02]  /*bbe0*/  IMAD.MOV.U32 R6, RZ, RZ, R59 ;  /* 0x000000ffff067224 */ /* 0x000fe400078e003b */
[----:B------:R-:W-:Y:S01]  /*bbf0*/  IMAD.MOV.U32 R5, RZ, RZ, R56 ;  /* 0x000000ffff057224 */ /* 0x000fe200078e0038 */
[----:B------:R-:W-:Y:S01]  /*bc00*/  PRMT R80, R80, 0x5410, R7 ;  /* 0x0000541050507816 */ /* 0x000fe20000000007 */
[----:B------:R-:W-:Y:S01]  /*bc10*/  IMAD.MOV.U32 R0, RZ, RZ, R57 ;  /* 0x000000ffff007224 */ /* 0x000fe200078e0039 */
[----:B------:R-:W-:Y:S01]  /*bc20*/  PRMT R78, R78, 0x5410, R6 ;  /* 0x000054104e4e7816 */ /* 0x000fe20000000006 */
[----:B----4-:R-:W-:Y:S01]  /*bc30*/  IMAD.MOV.U32 R7, RZ, RZ, R54 ;  /* 0x000000ffff077224 */ /* 0x010fe200078e0036 */
[----:B------:R-:W-:Y:S01]  /*bc40*/  PRMT R79, R79, 0x5410, R5 ;  /* 0x000054104f4f7816 */ /* 0x000fe20000000005 */
[----:B------:R-:W-:Y:S01]  /*bc50*/  IMAD.MOV.U32 R6, RZ, RZ, R55 ;  /* 0x000000ffff067224 */ /* 0x000fe200078e0037 */
[----:B------:R-:W-:Y:S01]  /*bc60*/  PRMT R77, R77, 0x5410, R0 ;  /* 0x000054104d4d7816 */ /* 0x000fe20000000000 */
[----:B------:R-:W-:Y:S01]  /*bc70*/  IMAD.MOV.U32 R5, RZ, RZ, R52 ;  /* 0x000000ffff057224 */ /* 0x000fe200078e0034 */
[----:B------:R-:W-:Y:S01]  /*bc80*/  PRMT R80, R7, 0x7610, R80 ;  /* 0x0000761007507816 */ /* 0x000fe20000000050 */
[----:B------:R-:W-:Y:S01]  /*bc90*/  IMAD.MOV.U32 R0, RZ, RZ, R53 ;  /* 0x000000ffff007224 */ /* 0x000fe200078e0035 */
[----:B------:R-:W-:-:S02]  /*bca0*/  PRMT R78, R6, 0x7610, R78 ;  /* 0x00007610064e7816 */ /* 0x000fc4000000004e */
[----:B------:R-:W-:Y:S02]  /*bcb0*/  PRMT R79, R5, 0x7610, R79 ;  /* 0x00007610054f7816 */ /* 0x000fe4000000004f */
[----:B------:R-:W-:Y:S01]  /*bcc0*/  PRMT R77, R0, 0x7610, R77 ;  /* 0x00007610004d7816 */ /* 0x000fe2000000004d */
[----:B------:R-:W-:Y:S05]  /*bcd0*/  @P3 BRA `(.L_x_613) ;  /* 0x000000c000003947 */ /* 0x000fea0003800000 */
[----:B-1----:R-:W-:Y:S01]  /*bce0*/  CS2R R64, SRZ ;  /* 0x0000000000407805 */ /* 0x002fe2000001ff00 */
        /* <DEDUP_REMOVED lines=8> */
[----:B------:R-:W-:-:S03]  /*bd70*/  IMAD.X R7, R11, 0x1, R5, P0 ;  /* 0x000000010b077824 */ /* 0x000fc600000e0605 */
[----:B------:R1:W5:Y:S04]  /*bd80*/  LD.E.128 R64, [R8.64] ;  /* 0x0000000808407980 */ /* 0x000368000c101d00 */
[----:B------:R1:W5:Y:S02]  /*bd90*/  LD.E.128 R60, [R6.64] ;  /* 0x00000008063c7980 */ /* 0x000364000c101d00 */
.L_x_613:
[----:B-1----:R-:W-:Y:S05]  /*bda0*/  BSYNC B0 ;  /* 0x0000000000007941 */ /* 0x002fea0003800000 */
.L_x_612:
[----:B------:R-:W-:Y:S01]  /*bdb0*/  IMAD.IADD R6, R46, 0x1, -R203 ;  /* 0x000000012e067824 */ /* 0x000fe200078e0acb */
[----:B------:R-:W-:-:S04]  /*bdc0*/  DEPBAR.LE SB0, 0x1 ;  /* 0x000080400000791a */ /* 0x000fc80000000000 */
[----:B------:R-:W-:Y:S01]  /*bdd0*/  IMNMX R71, R6, 0x80, PT ;  /* 0x0000008006477817 */ /* 0x000fe20003800200 */
[----:B-----5:R-:W-:Y:S01]  /*bde0*/  IMAD.MOV.U32 R0, RZ, RZ, R66 ;  /* 0x000000ffff007224 */ /* 0x020fe200078e0042 */
[----:B------:R-:W-:Y:S01]  /*bdf0*/  BSSY B0, `(.L_x_614) ;  /* 0x000006f000007945 */ /* 0x000fe20003800000 */
[----:B------:R-:W-:Y:S01]  /*be00*/  IMAD.MOV.U32 R7, RZ, RZ, R67 ;  /* 0x000000ffff077224 */ /* 0x000fe200078e0043 */
[----:B------:R-:W-:Y:S01]  /*be10*/  BAR.SYNC.DEFER_BLOCKING 0x0 ;  /* 0x0000000000007b1d */ /* 0x000fe20000010000 */
[----:B------:R-:W-:Y:S01]  /*be20*/  ISETP.GE.OR P0, PT, R70, R71, P1 ;  /* 0x000000474600720c */ /* 0x000fe20000f06670 */
[----:B------:R-:W-:Y:S01]  /*be30*/  IMAD.MOV.U32 R5, RZ, RZ, R64 ;  /* 0x000000ffff057224 */ /* 0x000fe200078e0040 */
[----:B------:R-:W-:Y:S01]  /*be40*/  PRMT R84, R84, 0x5410, R0 ;  /* 0x0000541054547816 */ /* 0x000fe20000000000 */
[----:B------:R-:W-:Y:S01]  /*be50*/  IMAD.MOV.U32 R6, RZ, RZ, R63 ;  /* 0x000000ffff067224 */ /* 0x000fe200078e003f */
[----:B------:R-:W-:Y:S02]  /*be60*/  MOV R0, R65 ;  /* 0x0000004100007202 */ /* 0x000fe40000000f00 */
[----:B------:R-:W-:-:S02]  /*be70*/  PRMT R84, R5, 0x7610, R84 ;  /* 0x0000761005547816 */ /* 0x000fc40000000054 */
[----:B------:R-:W-:Y:S01]  /*be80*/  PRMT R82, R7, 0x5410, R0 ;  /* 0x0000541007527816 */ /* 0x000fe20000000000 */
[----:B------:R-:W-:Y:S01]  /*be90*/  IMAD.MOV.U32 R7, RZ, RZ, R62 ;  /* 0x000000ffff077224 */ /* 0x000fe200078e003e */
[----:B------:R-:W-:Y:S01]  /*bea0*/  MOV R5, R60 ;  /* 0x0000003c00057202 */ /* 0x000fe20000000f00 */
[----:B------:R-:W-:-:S03]  /*beb0*/  IMAD.MOV.U32 R0, RZ, RZ, R61 ;  /* 0x000000ffff007224 */ /* 0x000fc600078e003d */
[----:B------:R-:W-:Y:S02]  /*bec0*/  PRMT R83, R5, 0x5410, R7 ;  /* 0x0000541005537816 */ /* 0x000fe40000000007 */
[----:B------:R-:W-:Y:S01]  /*bed0*/  PRMT R81, R6, 0x5410, R0 ;  /* 0x0000541006517816 */ /* 0x000fe20000000000 */
[----:B------:R-:W-:Y:S05]  /*bee0*/  @P0 BRA `(.L_x_615) ;  /* 0x000005f000000947 */ /* 0x000fea0003800000 */
[----:B------:R-:W-:Y:S01]  /*bef0*/  MOV R0, c[0x0][0x27c] ;  /* 0x00009f0000007a02 */ /* 0x000fe20000000f00 */
[----:B------:R-:W1:Y:S01]  /*bf00*/  LDS.128 R8, [R47+0x100] ;  /* 0x000100002f087984 */ /* 0x000e620000000c00 */
[----:B------:R-:W-:Y:S02]  /*bf10*/  SHF.R.U32.HI R7, RZ, 0x10, R17 ;  /* 0x00000010ff077819 */ /* 0x000fe40000011611 */
[----:B------:R-:W-:Y:S02]  /*bf20*/  LEA.HI R0, R0, R68, RZ, 0x1d ;  /* 0x0000004400007211 */ /* 0x000fe400078fe8ff */
[----:B------:R-:W-:Y:S02]  /*bf30*/  SHF.R.U64 R51, R20, 0x10, R21 ;  /* 0x0000001014337819 */ /* 0x000fe40000001215 */
[----:B------:R-:W-:-:S02]  /*bf40*/  SHF.R.S32.HI R6, RZ, 0x1f, R0 ;  /* 0x0000001fff067819 */ /* 0x000fc40000011400 */
[----:B------:R-:W-:Y:S01]  /*bf50*/  SHF.L.U32 R5, R0, 0x3, RZ ;  /* 0x0000000300057819 */ /* 0x000fe200000006ff */
[----:B------:R-:W-:Y:S01]  /*bf60*/  HADD2.F32 R51, -RZ, R51.H0_H0 ;  /* 0x20000033ff337230 */ /* 0x000fe20000004100 */
[----:B------:R-:W-:Y:S02]  /*bf70*/  LEA.HI R0, R6, R0, RZ, 0x3 ;  /* 0x0000000006007211 */ /* 0x000fe400078f18ff */
[----:B------:R-:W-:Y:S02]  /*bf80*/  LOP3.LUT R5, R25, 0x38, R5, 0xf8, !PT ;  /* 0x0000003819057812 */ /* 0x000fe400078ef805 */
[----:B------:R-:W-:Y:S02]  /*bf90*/  SHF.L.U32 R0, R0, 0xa, RZ ;  /* 0x0000000a00007819 */ /* 0x000fe400000006ff */
[----:B------:R-:W-:Y:S02]  /*bfa0*/  LOP3.LUT R5, R5, R43, RZ, 0x3c, !PT ;  /* 0x0000002b05057212 */ /* 0x000fe400078e3cff */
[----:B------:R-:W-:-:S02]  /*bfb0*/  LOP3.LUT R0, R0, 0x7fffe000, RZ, 0xc0, !PT ;  /* 0x7fffe00000007812 */ /* 0x000fc400078ec0ff */
[----:B------:R-:W-:Y:S02]  /*bfc0*/  SHF.R.U32.HI R27, RZ, 0x10, R21 ;  /* 0x00000010ff1b7819 */ /* 0x000fe40000011615 */
[----:B------:R-:W-:Y:S02]  /*bfd0*/  IADD3 R0, R5, R0, R41 ;  /* 0x0000000005007210 */ /* 0x000fe40007ffe029 */
[--C-:B------:R-:W-:Y:S01]  /*bfe0*/  SHF.R.U64 R50, R22, 0x10, R23.reuse ;  /* 0x0000001016327819 */ /* 0x100fe20000001217 */
[----:B------:R-:W-:Y:S01]  /*bff0*/  HADD2.F32 R72, -RZ, R27.H0_H0 ;  /* 0x2000001bff487230 */ /* 0x000fe20000004100 */
[----:B------:R-:W-:Y:S01]  /*c000*/  SHF.L.U32 R43, R0, 0x1, RZ ;  /* 0x00000001002b7819 */ /* 0x000fe200000006ff */
[----:B------:R-:W-:Y:S01]  /*c010*/  HADD2.F32 R0, -RZ, R29.H0_H0 ;  /* 0x2000001dff007230 */ /* 0x000fe20000004100 */
[----:B------:R-:W-:Y:S01]  /*c020*/  SHF.R.U32.HI R28, RZ, 0x10, R23 ;  /* 0x00000010ff1c7819 */ /* 0x000fe20000011617 */
[----:B------:R-:W-:Y:S01]  /*c030*/  HADD2.F32 R50, -RZ, R50.H0_H0 ;  /* 0x20000032ff327230 */ /* 0x000fe20000004100 */
[----:B------:R-:W-:Y:S01]  /*c040*/  SHF.R.U64 R46, R18, 0x10, R19 ;  /* 0x00000010122e7819 */ /* 0x000fe20000001213 */
[----:B------:R-:W2:Y:S01]  /*c050*/  LDS.128 R12, [R43+0x100] ;  /* 0x000100002b0c7984 */ /* 0x000ea20000000c00 */
[----:B------:R-:W-:-:S02]  /*c060*/  SHF.R.U64 R48, R16, 0x10, R17 ;  /* 0x0000001010307819 */ /* 0x000fc40000001211 */
[----:B------:R-:W-:Y:S01]  /*c070*/  SHF.R.U32.HI R19, RZ, 0x10, R19 ;  /* 0x00000010ff137819 */ /* 0x000fe20000011613 */
[--C-:B-1----:R-:W-:Y:S02]  /*c080*/  HADD2.F32 R23, -RZ, R10.reuse.H0_H0 ;  /* 0x2000000aff177230 */ /* 0x102fe40000004100 */
[----:B------:R-:W-:Y:S02]  /*c090*/  HADD2.F32 R25, -RZ, R10.H1_H1 ;  /* 0x3000000aff197230 */ /* 0x000fe40000004100 */
[--C-:B------:R-:W-:Y:S02]  /*c0a0*/  HADD2.F32 R22, -RZ, R11.reuse.H0_H0 ;  /* 0x2000000bff167230 */ /* 0x100fe40000004100 */
[----:B------:R-:W-:Y:S02]  /*c0b0*/  HADD2.F32 R21, -RZ, R11.H1_H1 ;  /* 0x3000000bff157230 */ /* 0x000fe40000004100 */
[--C-:B------:R-:W-:Y:S02]  /*c0c0*/  HADD2.F32 R20, -RZ, R9.reuse.H0_H0 ;  /* 0x20000009ff147230 */ /* 0x100fe40000004100 */
[----:B------:R-:W-:-:S02]  /*c0d0*/  HADD2.F32 R18, -RZ, R9.H1_H1 ;  /* 0x30000009ff127230 */ /* 0x000fc40000004100 */
[--C-:B------:R-:W-:Y:S02]  /*c0e0*/  HADD2.F32 R24, -RZ, R8.reuse.H0_H0 ;  /* 0x20000008ff187230 */ /* 0x100fe40000004100 */
[----:B------:R-:W-:Y:S01]  /*c0f0*/  HADD2.F32 R26, -RZ, R8.H1_H1 ;  /* 0x30000008ff1a7230 */ /* 0x000fe20000004100 */
[-C--:B------:R-:W-:Y:S01]  /*c100*/  FMUL.FTZ R8, R20, R0.reuse ;  /* 0x0000000014087220 */ /* 0x080fe20000410000 */
[----:B------:R-:W-:Y:S02]  /*c110*/  HADD2.F32 R19, -RZ, R19.H0_H0 ;  /* 0x20000013ff137230 */ /* 0x000fe40000004100 */
[----:B--2---:R-:W-:Y:S02]  /*c120*/  HADD2.F32 R6, -RZ, R13.H0_H0 ;  /* 0x2000000dff067230 */ /* 0x004fe40000004100 */
[--C-:B------:R-:W-:Y:S02]  /*c130*/  HADD2.F32 R10, -RZ, R15.reuse.H0_H0 ;  /* 0x2000000fff0a7230 */ /* 0x100fe40000004100 */
[----:B------:R-:W-:Y:S01]  /*c140*/  HADD2.F32 R11, -RZ, R15.H1_H1 ;  /* 0x3000000fff0b7230 */ /* 0x000fe20000004100 */
[----:B------:R-:W-:Y:S01]  /*c150*/  FMUL.FTZ R41, R6, R0 ;  /* 0x0000000006297220 */ /* 0x000fe20000410000 */
[----:B------:R-:W-:-:S02]  /*c160*/  HADD2.F32 R15, -RZ, R7.H0_H0 ;  /* 0x20000007ff0f7230 */ /* 0x000fc40000004100 */
[--C-:B------:R-:W-:Y:S02]  /*c170*/  HADD2.F32 R9, -RZ, R12.reuse.H0_H0 ;  /* 0x2000000cff097230 */ /* 0x100fe40000004100 */
[----:B------:R-:W-:Y:S01]  /*c180*/  HADD2.F32 R17, -RZ, R12.H1_H1 ;  /* 0x3000000cff117230 */ /* 0x000fe20000004100 */
[----:B------:R-:W-:Y:S01]  /*c190*/  FMUL.FTZ R0, R18, R15 ;  /* 0x0000000f12007220 */ /* 0x000fe20000410000 */
[--C-:B------:R-:W-:Y:S02]  /*c1a0*/  HADD2.F32 R12, -RZ, R14.reuse.H0_H0 ;  /* 0x2000000eff0c7230 */ /* 0x100fe40000004100 */
[----:B------:R-:W-:Y:S02]  /*c1b0*/  HADD2.F32 R16, -RZ, R14.H1_H1 ;  /* 0x3000000eff107230 */ /* 0x000fe40000004100 */
[----:B------:R-:W-:Y:S02]  /*c1c0*/  HADD2.F32 R5, -RZ, R13.H1_H1 ;  /* 0x3000000dff057230 */ /* 0x000fe40000004100 */
[----:B------:R-:W-:-:S02]  /*c1d0*/  HADD2.F32 R14, -RZ, R40.H0_H0 ;  /* 0x20000028ff0e7230 */ /* 0x000fc40000004100 */
[----:B------:R-:W-:Y:S01]  /*c1e0*/  HADD2.F32 R7, -RZ, R29.H1_H1 ;  /* 0x3000001dff077230 */ /* 0x000fe20000004100 */
[C---:B------:R-:W-:Y:S01]  /*c1f0*/  FFMA.FTZ R45, R5.reuse, R72, R0 ;  /* 0x00000048052d7223 */ /* 0x040fe20000010000 */
[----:B------:R-:W-:Y:S01]  /*c200*/  HADD2.F32 R13, -RZ, R40.H1_H1 ;  /* 0x30000028ff0d7230 */ /* 0x000fe20000004100 */
[----:B------:R-:W-:Y:S01]  /*c210*/  FFMA.FTZ R49, R6, R14, R8 ;  /* 0x0000000e06317223 */ /* 0x000fe20000010008 */
[----:B------:R-:W-:Y:S01]  /*c220*/  HADD2.F32 R0, -RZ, R44.H0_H0 ;  /* 0x2000002cff007230 */ /* 0x000fe20000004100 */
[----:B------:R-:W-:Y:S01]  /*c230*/  FMUL.FTZ R40, R5, R15 ;  /* 0x0000000f05287220 */ /* 0x000fe20000410000 */
[----:B------:R-:W-:Y:S01]  /*c240*/  HADD2.F32 R5, -RZ, R42.H0_H0 ;  /* 0x2000002aff057230 */ /* 0x000fe20000004100 */
[-C--:B------:R-:W-:Y:S02]  /*c250*/  FMUL.FTZ R6, R24, R7.reuse ;  /* 0x0000000718067220 */ /* 0x080fe40000410000 */
[C---:B------:R-:W-:Y:S01]  /*c260*/  FMUL.FTZ R29, R9.reuse, R7 ;  /* 0x00000007091d7220 */ /* 0x040fe20000410000 */
[----:B------:R-:W-:Y:S01]  /*c270*/  HADD2.F32 R7, -RZ, R69.H0_H0 ;  /* 0x20000045ff077230 */ /* 0x000fe20000004100 */
[----:B------:R-:W-:Y:S01]  /*c280*/  FFMA.FTZ R42, R9, R13, R6 ;  /* 0x0000000d092a7223 */ /* 0x000fe20000010006 */
[----:B------:R-:W-:Y:S01]  /*c290*/  HADD2.F32 R6, -RZ, R44.H1_H1 ;  /* 0x3000002cff067230 */ /* 0x000fe20000004100 */
[----:B------:R-:W-:Y:S01]  /*c2a0*/  FMUL.FTZ R9, R23, R5 ;  /* 0x0000000517097220 */ /* 0x000fe20000410000 */
[----:B------:R-:W-:Y:S01]  /*c2b0*/  HADD2.F32 R69, -RZ, R28.H0_H0 ;  /* 0x2000001cff457230 */ /* 0x000fe20000004100 */
[----:B------:R-:W-:-:S02]  /*c2c0*/  FMUL.FTZ R8, R22, R0 ;  /* 0x0000000016087220 */ /* 0x000fc40000410000 */
[C---:B------:R-:W-:Y:S02]  /*c2d0*/  FMUL.FTZ R27, R12.reuse, R5 ;  /* 0x000000050c1b7220 */ /* 0x040fe40000410000 */
[----:B------:R-:W-:Y:S02]  /*c2e0*/  FFMA.FTZ R44, R12, R7, R9 ;  /* 0x000000070c2c7223 */ /* 0x000fe40000010009 */
[C---:B------:R-:W-:Y:S02]  /*c2f0*/  FMUL.FTZ R12, R10.reuse, R0 ;  /* 0x000000000a0c7220 */ /* 0x040fe40000410000 */
[----:B------:R-:W-:Y:S01]  /*c300*/  FFMA.FTZ R15, R10, R6, R8 ;  /* 0x000000060a0f7223 */ /* 0x000fe20000010008 */
[----:B------:R-:W-:Y:S01]  /*c310*/  HADD2.F32 R10, -RZ, R48.H0_H0 ;  /* 0x20000030ff0a7230 */ /* 0x000fe20000004100 */
[-C--:B------:R-:W-:Y:S01]  /*c320*/  FMUL.FTZ R0, R21, R19.reuse ;  /* 0x0000001315007220 */ /* 0x080fe20000410000 */
[----:B------:R-:W-:Y:S01]  /*c330*/  HADD2.F32 R8, -RZ, R46.H0_H0 ;  /* 0x2000002eff087230 */ /* 0x000fe20000004100 */
[----:B------:R-:W-:-:S02]  /*c340*/  FMUL.FTZ R9, R11, R19 ;  /* 0x000000130b097220 */ /* 0x000fc40000410000 */
[----:B------:R-:W-:Y:S02]  /*c350*/  FFMA.FTZ R11, R11, R69, R0 ;  /* 0x000000450b0b7223 */ /* 0x000fe40000010000 */
[----:B------:R-:W-:Y:S02]  /*c360*/  FMUL.FTZ R5, R26, R10 ;  /* 0x0000000a1a057220 */ /* 0x000fe40000410000 */
[----:B------:R-:W-:Y:S01]  /*c370*/  FMUL.FTZ R0, R25, R8 ;  /* 0x0000000819007220 */ /* 0x000fe20000410000 */
[----:B------:R-:W-:Y:S01]  /*c380*/  F2FP.PACK_AB R15, R11, R15 ;  /* 0x0000000f0b0f723e */ /* 0x000fe200000000ff */
[C---:B------:R-:W-:Y:S02]  /*c390*/  FMUL.FTZ R10, R17.reuse, R10 ;  /* 0x0000000a110a7220 */ /* 0x040fe40000410000 */
[----:B------:R-:W-:Y:S02]  /*c3a0*/  FMUL.FTZ R8, R16, R8 ;  /* 0x0000000810087220 */ /* 0x000fe40000410000 */
[----:B------:R-:W-:-:S02]  /*c3b0*/  FFMA.FTZ R19, R17, R51, R5 ;  /* 0x0000003311137223 */ /* 0x000fc40000010005 */
        /* <DEDUP_REMOVED lines=10> */
[----:B------:R-:W-:-:S02]  /*c460*/  FFMA.FTZ R7, R26, R51, -R10 ;  /* 0x000000331a077223 */ /* 0x000fc4000001080a */
[----:B------:R-:W-:Y:S01]  /*c470*/  FFMA.FTZ R6, R25, R50, -R8 ;  /* 0x0000003219067223 */ /* 0x000fe20000010808 */
[----:B------:R-:W-:Y:S02]  /*c480*/  F2FP.PACK_AB R11, R0, R5 ;  /* 0x00000005000b723e */ /* 0x000fe400000000ff */
[----:B------:R-:W-:Y:S02]  /*c490*/  F2FP.PACK_AB R8, R7, R18 ;  /* 0x000000120708723e */ /* 0x000fe400000000ff */
[----:B------:R-:W-:Y:S02]  /*c4a0*/  F2FP.PACK_AB R10, R6, R14 ;  /* 0x0000000e060a723e */ /* 0x000fe400000000ff */
[----:B------:R-:W-:-:S03]  /*c4b0*/  F2FP.PACK_AB R14, R28, R44 ;  /* 0x0000002c1c0e723e */ /* 0x000fc600000000ff */
[----:B------:R1:W-:Y:S04]  /*c4c0*/  STS.128 [R47+0x100], R8 ;  /* 0x000100082f007388 */ /* 0x0003e80000000c00 */
[----:B------:R1:W-:Y:S02]  /*c4d0*/  STS.128 [R43+0x100], R12 ;  /* 0x0001000c2b007388 */ /* 0x0003e40000000c00 */
.L_x_615:
[----:B------:R-:W-:Y:S05]  /*c4e0*/  BSYNC B0 ;  /* 0x0000000000007941 */ /* 0x000fea0003800000 */
.L_x_614:
[----:B------:R-:W-:Y:S01]  /*c4f0*/  IADD3 R0, R70, 0x20, RZ ;  /* 0x0000002046007810 */ /* 0x000fe20007ffe0ff */
[----:B------:R-:W-:Y:S03]  /*c500*/  BSSY B0, `(.L_x_616) ;  /* 0x000006c000007945 */ /* 0x000fe60003800000 */
[----:B------:R-:W-:-:S13]  /*c510*/  ISETP.GE.OR P0, PT, R0, R71, P1 ;  /* 0x000000470000720c */ /* 0x000fda0000f06670 */
[----:B------:R-:W-:Y:S05]  /*c520*/  @P0 BRA `(.L_x_617) ;  /* 0x0000069000000947 */ /* 0x000fea0003800000 */
[----:B------:R-:W-:Y:S02]  /*c530*/  MOV R7, c[0x0][0x27c] ;  /* 0x00009f0000077a02 */ /* 0x000fe40000000f00 */
[----:B------:R-:W-:Y:S02]  /*c540*/  SHF.R.S32.HI R5, RZ, 0x1f, R0 ;  /* 0x0000001fff057819 */ /* 0x000fe40000011400 */
[----:B------:R-:W-:Y:S02]  /*c550*/  LEA.HI R7, R7, R68, RZ, 0x1d ;  /* 0x0000004407077211 */ /* 0x000fe400078fe8ff */
[----:B------:R-:W-:Y:S02]  /*c560*/  SHF.L.U32 R6, R0, 0x6, RZ ;  /* 0x0000000600067819 */ /* 0x000fe400000006ff */
[----:B------:R-:W-:Y:S02]  /*c570*/  LEA.HI R5, R5, R0, RZ, 0x3 ;  /* 0x0000000005057211 */ /* 0x000fe400078f18ff */
[----:B-1----:R-:W-:-:S02]  /*c580*/  SHF.R.S32.HI R10, RZ, 0x1f, R7 ;  /* 0x0000001fff0a7819 */ /* 0x002fc40000011407 */
[----:B------:R-:W-:Y:S01]  /*c590*/  LOP3.LUT R0, R6, 0x1c0, RZ, 0xc0, !PT ;  /* 0x000001c006007812 */ /* 0x000fe200078ec0ff */
[----:B------:R-:W-:Y:S01]  /*c5a0*/  IMAD.SHL.U32 R6, R5, 0x40, RZ ;  /* 0x0000004005067824 */ /* 0x000fe200078e00ff */
[----:B------:R-:W-:Y:S02]  /*c5b0*/  SHF.L.U32 R8, R7, 0x3, RZ ;  /* 0x0000000307087819 */ /* 0x000fe400000006ff */
[----:B------:R-:W-:Y:S02]  /*c5c0*/  LEA.HI R7, R10, R7, RZ, 0x3 ;  /* 0x000000070a077211 */ /* 0x000fe400078f18ff */
[C---:B------:R-:W-:Y:S02]  /*c5d0*/  LOP3.LUT R9, R0.reuse, 0x38, R30, 0xf8, !PT ;  /* 0x0000003800097812 */ /* 0x040fe400078ef81e */
[----:B------:R-:W-:Y:S02]  /*c5e0*/  SHF.R.U32.HI R5, RZ, 0x3, R0 ;  /* 0x00000003ff057819 */ /* 0x000fe40000011600 */
[----:B------:R-:W-:Y:S01]  /*c5f0*/  LOP3.LUT R8, R0, 0x38, R8, 0xf8, !PT ;  /* 0x0000003800087812 */ /* 0x000fe200078ef808 */
[----:B------:R-:W-:Y:S01]  /*c600*/  IMAD.SHL.U32 R0, R7, 0x400, RZ ;  /* 0x0000040007007824 */ /* 0x000fe200078e00ff */
[----:B------:R-:W-:-:S02]  /*c610*/  LOP3.LUT R6, R6, 0xfffffe00, RZ, 0xc0, !PT ;  /* 0xfffffe0006067812 */ /* 0x000fc400078ec0ff */
[----:B------:R-:W-:Y:S02]  /*c620*/  SHF.R.U32.HI R16, RZ, 0x10, R37 ;  /* 0x00000010ff107819 */ /* 0x000fe40000011625 */
[----:B------:R-:W-:Y:S02]  /*c630*/  LOP3.LUT R9, R6, R9, R5, 0xf6, !PT ;  /* 0x0000000906097212 */ /* 0x000fe400078ef605 */
[----:B------:R-:W-:Y:S01]  /*c640*/  LOP3.LUT R5, R8, R5, RZ, 0x3c, !PT ;  /* 0x0000000508057212 */ /* 0x000fe200078e3cff */
[----:B------:R-:W-:Y:S01]  /*c650*/  HADD2.F32 R45, -RZ, R16.H0_H0 ;  /* 0x20000010ff2d7230 */ /* 0x000fe20000004100 */
[----:B------:R-:W-:Y:S02]  /*c660*/  LOP3.LUT R0, R0, 0x7fffe000, RZ, 0xc0, !PT ;  /* 0x7fffe00000007812 */ /* 0x000fe400078ec0ff */
[----:B------:R-:W-:Y:S02]  /*c670*/  SHF.L.U32 R41, R9, 0x1, RZ ;  /* 0x0000000109297819 */ /* 0x000fe400000006ff */
[----:B------:R-:W-:Y:S01]  /*c680*/  IADD3 R0, R5, R0, R6 ;  /* 0x0000000005007210 */ /* 0x000fe20007ffe006 */
[----:B------:R-:W-:Y:S01]  /*c690*/  HADD2.F32 R5, -RZ, R73.H0_H0 ;  /* 0x20000049ff057230 */ /* 0x000fe20000004100 */
[----:B------:R-:W-:Y:S01]  /*c6a0*/  SHF.R.U64 R43, R36, 0x10, R37 ;  /* 0x00000010242b7819 */ /* 0x000fe20000001225 */
[----:B------:R-:W1:Y:S01]  /*c6b0*/  LDS.128 R8, [R41+0x100] ;  /* 0x0001000029087984 */ /* 0x000e620000000c00 */
[----:B------:R-:W-:-:S02]  /*c6c0*/  SHF.L.U32 R40, R0, 0x1, RZ ;  /* 0x0000000100287819 */ /* 0x000fc400000006ff */
[--C-:B------:R-:W-:Y:S02]  /*c6d0*/  SHF.R.U32.HI R0, RZ, 0x10, R33.reuse ;  /* 0x00000010ff007819 */ /* 0x100fe40000011621 */
[----:B------:R-:W-:Y:S01]  /*c6e0*/  SHF.R.U64 R37, R32, 0x10, R33 ;  /* 0x0000001020257819 */ /* 0x000fe20000001221 */
[----:B------:R-:W2:Y:S01]  /*c6f0*/  LDS.128 R12, [R40+0x100] ;  /* 0x00010000280c7984 */ /* 0x000ea20000000c00 */
[----:B------:R-:W-:Y:S01]  /*c700*/  SHF.R.U64 R42, R38, 0x10, R39 ;  /* 0x00000010262a7819 */ /* 0x000fe20000001227 */
[----:B------:R-:W-:Y:S01]  /*c710*/  HADD2.F32 R27, -RZ, R0.H0_H0 ;  /* 0x20000000ff1b7230 */ /* 0x000fe20000004100 */
[--C-:B------:R-:W-:Y:S01]  /*c720*/  SHF.R.U64 R32, R34, 0x10, R35.reuse ;  /* 0x0000001022207819 */ /* 0x100fe20000001223 */
[----:B------:R-:W-:Y:S01]  /*c730*/  HADD2.F32 R0, -RZ, R74.H0_H0 ;  /* 0x2000004aff007230 */ /* 0x000fe20000004100 */
[----:B------:R-:W-:Y:S02]  /*c740*/  SHF.R.U32.HI R25, RZ, 0x10, R35 ;  /* 0x00000010ff197819 */ /* 0x000fe40000011623 */
[----:B------:R-:W-:Y:S01]  /*c750*/  SHF.R.U32.HI R26, RZ, 0x10, R39 ;  /* 0x00000010ff1a7819 */ /* 0x000fe20000011627 */
[----:B------:R-:W-:-:S02]  /*c760*/  HADD2.F32 R39, -RZ, R43.H0_H0 ;  /* 0x2000002bff277230 */ /* 0x000fc40000004100 */
[----:B------:R-:W-:Y:S02]  /*c770*/  HADD2.F32 R16, -RZ, R25.H0_H0 ;  /* 0x20000019ff107230 */ /* 0x000fe40000004100 */
[----:B------:R-:W-:Y:S02]  /*c780*/  HADD2.F32 R44, -RZ, R26.H0_H0 ;  /* 0x2000001aff2c7230 */ /* 0x000fe40000004100 */
[----:B-1----:R-:W-:Y:S02]  /*c790*/  HADD2.F32 R18, -RZ, R9.H0_H0 ;  /* 0x20000009ff127230 */ /* 0x002fe40000004100 */
[--C-:B------:R-:W-:Y:S02]  /*c7a0*/  HADD2.F32 R22, -RZ, R8.reuse.H0_H0 ;  /* 0x20000008ff167230 */ /* 0x100fe40000004100 */
[----:B------:R-:W-:Y:S02]  /*c7b0*/  HADD2.F32 R24, -RZ, R8.H1_H1 ;  /* 0x30000008ff187230 */ /* 0x000fe40000004100 */
[----:B--2---:R-:W-:-:S02]  /*c7c0*/  HADD2.F32 R8, -RZ, R13.H0_H0 ;  /* 0x2000000dff087230 */ /* 0x004fc40000004100 */
[----:B------:R-:W-:Y:S02]  /*c7d0*/  HADD2.F32 R7, -RZ, R13.H1_H1 ;  /* 0x3000000dff077230 */ /* 0x000fe40000004100 */
[----:B------:R-:W-:Y:S01]  /*c7e0*/  HADD2.F32 R17, -RZ, R9.H1_H1 ;  /* 0x30000009ff117230 */ /* 0x000fe20000004100 */
[-C--:B------:R-:W-:Y:S01]  /*c7f0*/  FMUL.FTZ R9, R18, R5.reuse ;  /* 0x0000000512097220 */ /* 0x080fe20000410000 */
[----:B------:R-:W-:Y:S01]  /*c800*/  HADD2.F32 R13, -RZ, R73.H1_H1 ;  /* 0x30000049ff0d7230 */ /* 0x000fe20000004100 */
[C---:B------:R-:W-:Y:S01]  /*c810*/  FMUL.FTZ R35, R8.reuse, R5 ;  /* 0x0000000508237220 */ /* 0x040fe20000410000 */
[----:B------:R-:W-:Y:S01]  /*c820*/  HADD2.F32 R20, -RZ, R11.H0_H0 ;  /* 0x2000000bff147230 */ /* 0x000fe20000004100 */
[----:B------:R-:W-:Y:S01]  /*c830*/  FMUL.FTZ R33, R7, R27 ;  /* 0x0000001b07217220 */ /* 0x000fe20000410000 */
[----:B------:R-:W-:Y:S01]  /*c840*/  HADD2.F32 R6, -RZ, R15.H0_H0 ;  /* 0x2000000fff067230 */ /* 0x000fe20000004100 */
[----:B------:R-:W-:Y:S01]  /*c850*/  FFMA.FTZ R38, R8, R13, R9 ;  /* 0x0000000d08267223 */ /* 0x000fe20000010009 */
[----:B------:R-:W-:Y:S01]  /*c860*/  HADD2.F32 R9, -RZ, R74.H1_H1 ;  /* 0x3000004aff097230 */ /* 0x000fe20000004100 */
[----:B------:R-:W-:Y:S01]  /*c870*/  FMUL.FTZ R8, R17, R27 ;  /* 0x0000001b11087220 */ /* 0x000fe20000410000 */
[----:B------:R-:W-:Y:S01]  /*c880*/  HADD2.F32 R19, -RZ, R11.H1_H1 ;  /* 0x3000000bff137230 */ /* 0x000fe20000004100 */
[-C--:B------:R-:W-:Y:S01]  /*c890*/  FMUL.FTZ R5, R20, R0.reuse ;  /* 0x0000000014057220 */ /* 0x080fe20000410000 */
[--C-:B------:R-:W-:Y:S01]  /*c8a0*/  HADD2.F32 R21, -RZ, R10.reuse.H0_H0 ;  /* 0x2000000aff157230 */ /* 0x100fe20000004100 */
[C---:B------:R-:W-:Y:S01]  /*c8b0*/  FMUL.FTZ R27, R6.reuse, R0 ;  /* 0x00000000061b7220 */ /* 0x040fe20000410000 */
[--C-:B------:R-:W-:Y:S01]  /*c8c0*/  HADD2.F32 R0, -RZ, R75.reuse.H0_H0 ;  /* 0x2000004bff007230 */ /* 0x100fe20000004100 */
[----:B------:R-:W-:Y:S01]  /*c8d0*/  FFMA.FTZ R36, R7, R45, R8 ;  /* 0x0000002d07247223 */ /* 0x000fe20000010008 */
[----:B------:R-:W-:Y:S01]  /*c8e0*/  HADD2.F32 R23, -RZ, R10.H1_H1 ;  /* 0x3000000aff177230 */ /* 0x000fe20000004100 */
[----:B------:R-:W-:Y:S01]  /*c8f0*/  FFMA.FTZ R34, R6, R9, R5 ;  /* 0x0000000906227223 */ /* 0x000fe20000010005 */
[----:B------:R-:W-:Y:S01]  /*c900*/  HADD2.F32 R11, -RZ, R12.H0_H0 ;  /* 0x2000000cff0b7230 */ /* 0x000fe20000004100 */
[----:B------:R-:W-:Y:S01]  /*c910*/  FMUL.FTZ R7, R22, R0 ;  /* 0x0000000016077220 */ /* 0x000fe20000410000 */
[----:B------:R-:W-:Y:S01]  /*c920*/  HADD2.F32 R8, -RZ, R75.H1_H1 ;  /* 0x3000004bff087230 */ /* 0x000fe20000004100 */
[----:B------:R-:W-:Y:S01]  /*c930*/  FMUL.FTZ R6, R19, R16 ;  /* 0x0000001013067220 */ /* 0x000fe20000410000 */
[----:B------:R-:W-:-:S02]  /*c940*/  HADD2.F32 R10, -RZ, R15.H1_H1 ;  /* 0x3000000fff0a7230 */ /* 0x000fc40000004100 */
[----:B------:R-:W-:Y:S01]  /*c950*/  HADD2.F32 R15, -RZ, R12.H1_H1 ;  /* 0x3000000cff0f7230 */ /* 0x000fe20000004100 */
[C---:B------:R-:W-:Y:S01]  /*c960*/  FFMA.FTZ R28, R11.reuse, R8, R7 ;  /* 0x000000080b1c7223 */ /* 0x040fe20000010007 */
[----:B------:R-:W-:Y:S01]  /*c970*/  HADD2.F32 R5, -RZ, R76.H0_H0 ;  /* 0x2000004cff057230 */ /* 0x000fe20000004100 */
[C---:B------:R-:W-:Y:S01]  /*c980*/  FMUL.FTZ R25, R10.reuse, R16 ;  /* 0x000000100a197220 */ /* 0x040fe20000410000 */
[----:B------:R-:W-:Y:S01]  /*c990*/  HADD2.F32 R12, -RZ, R14.H0_H0 ;  /* 0x2000000eff0c7230 */ /* 0x000fe20000004100 */
[----:B------:R-:W-:Y:S01]  /*c9a0*/  FMUL.FTZ R16, R11, R0 ;  /* 0x000000000b107220 */ /* 0x000fe20000410000 */
[----:B------:R-:W-:Y:S01]  /*c9b0*/  HADD2.F32 R7, -RZ, R37.H0_H0 ;  /* 0x20000025ff077230 */ /* 0x000fe20000004100 */
[----:B------:R-:W-:Y:S01]  /*c9c0*/  FFMA.FTZ R29, R10, R44, R6 ;  /* 0x0000002c0a1d7223 */ /* 0x000fe20000010006 */
[----:B------:R-:W-:Y:S01]  /*c9d0*/  HADD2.F32 R0, -RZ, R76.H1_H1 ;  /* 0x3000004cff007230 */ /* 0x000fe20000004100 */
[-C--:B------:R-:W-:Y:S01]  /*c9e0*/  FMUL.FTZ R6, R21, R5.reuse ;  /* 0x0000000515067220 */ /* 0x080fe20000410000 */
[----:B------:R-:W-:Y:S01]  /*c9f0*/  HADD2.F32 R10, -RZ, R32.H0_H0 ;  /* 0x20000020ff0a7230 */ /* 0x000fe20000004100 */
[----:B------:R-:W-:Y:S01]  /*ca00*/  FMUL.FTZ R11, R12, R5 ;  /* 0x000000050c0b7220 */ /* 0x000fe20000410000 */
[----:B------:R-:W-:Y:S01]  /*ca10*/  HADD2.F32 R14, -RZ, R14.H1_H1 ;  /* 0x3000000eff0e7230 */ /* 0x000fe20000004100 */
[----:B------:R-:W-:Y:S01]  /*ca20*/  FMUL.FTZ R5, R24, R7 ;  /* 0x0000000718057220 */ /* 0x000fe20000410000 */
[----:B------:R-:W-:Y:S01]  /*ca30*/  HADD2.F32 R37, -RZ, R42.H0_H0 ;  /* 0x2000002aff257230 */ /* 0x000fe20000004100 */
[----:B------:R-:W-:-:S02]  /*ca40*/  FFMA.FTZ R32, R12, R0, R6 ;  /* 0x000000000c207223 */ /* 0x000fc40000010006 */
[-C--:B------:R-:W-:Y:S02]  /*ca50*/  FMUL.FTZ R6, R23, R10.reuse ;  /* 0x0000000a17067220 */ /* 0x080fe40000410000 */
[C---:B------:R-:W-:Y:S02]  /*ca60*/  FMUL.FTZ R7, R15.reuse, R7 ;  /* 0x000000070f077220 */ /* 0x040fe40000410000 */
[----:B------:R-:W-:Y:S02]  /*ca70*/  FFMA.FTZ R15, R15, R39, R5 ;  /* 0x000000270f0f7223 */ /* 0x000fe40000010005 */
[C---:B------:R-:W-:Y:S02]  /*ca80*/  FMUL.FTZ R5, R14.reuse, R10 ;  /* 0x0000000a0e057220 */ /* 0x040fe40000410000 */
[----:B------:R-:W-:Y:S02]  /*ca90*/  FFMA.FTZ R26, R14, R37, R6 ;  /* 0x000000250e1a7223 */ /* 0x000fe40000010006 */
        /* <DEDUP_REMOVED lines=13> */
[----:B------:R-:W-:-:S02]  /*cb70*/  F2FP.PACK_AB R10, R26, R32 ;  /* 0x000000201a0a723e */ /* 0x000fc400000000ff */
[----:B------:R-:W-:Y:S02]  /*cb80*/  F2FP.PACK_AB R12, R7, R16 ;  /* 0x00000010070c723e */ /* 0x000fe400000000ff */
[----:B------:R-:W-:-:S05]  /*cb90*/  F2FP.PACK_AB R14, R0, R14 ;  /* 0x0000000e000e723e */ /* 0x000fca00000000ff */
[----:B------:R1:W-:Y:S04]  /*cba0*/  STS.128 [R41+0x100], R12 ;  /* 0x0001000c29007388 */ /* 0x0003e80000000c00 */
[----:B------:R1:W-:Y:S02]  /*cbb0*/  STS.128 [R40+0x100], R8 ;  /* 0x0001000828007388 */ /* 0x0003e40000000c00 */
.L_x_617:
[----:B------:R-:W-:Y:S05]  /*cbc0*/  BSYNC B0 ;  /* 0x0000000000007941 */ /* 0x000fea0003800000 */
.L_x_616:
        /* <DEDUP_REMOVED lines=27> */
[----:B------:R-:W-:Y:S01]  /*cd80*/  SHF.R.U32.HI R25, RZ, 0x10, R55 ;  /* 0x00000010ff197819 */ /* 0x000fe20000011637 */
[----:B------:R-:W1:Y:S01]  /*cd90*/  LDS.128 R8, [R37+0x100] ;  /* 0x0001000025087984 */ /* 0x000e620000000c00 */
[----:B------:R-:W-:-:S02]  /*cda0*/  SHF.L.U32 R35, R0, 0x1, RZ ;  /* 0x0000000100237819 */ /* 0x000fc400000006ff */
[----:B------:R-:W-:Y:S01]  /*cdb0*/  SHF.R.U32.HI R0, RZ, 0x10, R53 ;  /* 0x00000010ff007819 */ /* 0x000fe20000011635 */
[----:B------:R-:W-:Y:S01]  /*cdc0*/  HADD2.F32 R16, -RZ, R25.H0_H0 ;  /* 0x20000019ff107230 */ /* 0x000fe20000004100 */
[----:B------:R-:W-:Y:S01]  /*cdd0*/  SHF.R.U32.HI R26, RZ, 0x10, R59 ;  /* 0x00000010ff1a7819 */ /* 0x000fe2000001163b */
[----:B------:R-:W2:Y:S01]  /*cde0*/  LDS.128 R12, [R35+0x100] ;  /* 0x00010000230c7984 */ /* 0x000ea20000000c00 */
[----:B------:R-:W-:Y:S01]  /*cdf0*/  SHF.R.U64 R32, R52, 0x10, R53 ;  /* 0x0000001034207819 */ /* 0x000fe20000001235 */
[----:B------:R-:W-:Y:S01]  /*ce00*/  HADD2.F32 R27, -RZ, R0.H0_H0 ;  /* 0x20000000ff1b7230 */ /* 0x000fe20000004100 */
[----:B------:R-:W-:Y:S01]  /*ce10*/  SHF.R.U64 R38, R54, 0x10, R55 ;  /* 0x0000001036267819 */ /* 0x000fe20000001237 */
[----:B------:R-:W-:Y:S01]  /*ce20*/  HADD2.F32 R0, -RZ, R78.H0_H0 ;  /* 0x2000004eff007230 */ /* 0x000fe20000004100 */
[----:B------:R-:W-:Y:S01]  /*ce30*/  SHF.R.U64 R40, R56, 0x10, R57 ;  /* 0x0000001038287819 */ /* 0x000fe20000001239 */
[----:B------:R-:W-:Y:S01]  /*ce40*/  HADD2.F32 R43, -RZ, R26.H0_H0 ;  /* 0x2000001aff2b7230 */ /* 0x000fe20000004100 */
[----:B------:R-:W-:-:S03]  /*ce50*/  SHF.R.U64 R41, R58, 0x10, R59 ;  /* 0x000000103a297819 */ /* 0x000fc6000000123b */
[----:B------:R-:W-:Y:S02]  /*ce60*/  HADD2.F32 R40, -RZ, R40.H0_H0 ;  /* 0x20000028ff287230 */ /* 0x000fe40000004100 */
[----:B-1----:R-:W-:Y:S02]  /*ce70*/  HADD2.F32 R18, -RZ, R9.H0_H0 ;  /* 0x20000009ff127230 */ /* 0x002fe40000004100 */
[--C-:B------:R-:W-:Y:S02]  /*ce80*/  HADD2.F32 R22, -RZ, R8.reuse.H0_H0 ;  /* 0x20000008ff167230 */ /* 0x100fe40000004100 */
[----:B------:R-:W-:Y:S02]  /*ce90*/  HADD2.F32 R24, -RZ, R8.H1_H1 ;  /* 0x30000008ff187230 */ /* 0x000fe40000004100 */
[--C-:B--2---:R-:W-:Y:S02]  /*cea0*/  HADD2.F32 R8, -RZ, R13.reuse.H0_H0 ;  /* 0x2000000dff087230 */ /* 0x104fe40000004100 */
[----:B------:R-:W-:-:S02]  /*ceb0*/  HADD2.F32 R7, -RZ, R13.H1_H1 ;  /* 0x3000000dff077230 */ /* 0x000fc40000004100 */
        /* <DEDUP_REMOVED lines=39> */
[----:B------:R-:W-:Y:S02]  /*d130*/  FMUL.FTZ R6, R23, R10 ;  /* 0x0000000a17067220 */ /* 0x000fe40000410000 */
        /* <DEDUP_REMOVED lines=22> */
.L_x_619:
[----:B------:R-:W-:Y:S05]  /*d2a0*/  BSYNC B0 ;  /* 0x0000000000007941 */ /* 0x000fea0003800000 */
.L_x_618:
[----:B------:R-:W-:-:S04]  /*d2b0*/  IADD3 R5, R70, 0x60, RZ ;  /* 0x0000006046057810 */ /* 0x000fc80007ffe0ff */
        /* <DEDUP_REMOVED lines=8> */
[----:B------:R-:W-:Y:S01]  /*d340*/  SHF.L.U32 R8, R7, 0x3, RZ ;  /* 0x0000000307087819 */ /* 0x000fe200000006ff */
[----:B------:R-:W-:Y:S01]  /*d350*/  IMAD.SHL.U32 R6, R5, 0x40, RZ ;  /* 0x0000004005067824 */ /* 0x000fe200078e00ff */
[----:B------:R-:W-:Y:S02]  /*d360*/  LOP3.LUT R0, R0, 0x1c0, RZ, 0xc0, !PT ;  /* 0x000001c000007812 */ /* 0x000fe400078ec0ff */
        /* <DEDUP_REMOVED lines=12> */
[----:B------:R-:W-:-:S02]  /*d430*/  IADD3 R0, R5, R0, R6 ;  /* 0x0000000005007210 */ /* 0x000fc40007ffe006 */
[----:B------:R-:W-:Y:S01]  /*d440*/  SHF.R.U32.HI R5, RZ, 0x10, R63 ;  /* 0x00000010ff057819 */ /* 0x000fe2000001163f */
[----:B------:R-:W1:Y:S01]  /*d450*/  LDS.128 R8, [R37+0x100] ;  /* 0x0001000025087984 */ /* 0x000e620000000c00 */
[----:B------:R-:W-:Y:S01]  /*d460*/  SHF.L.U32 R35, R0, 0x1, RZ ;  /* 0x0000000100237819 */ /* 0x000fe200000006ff */
[----:B------:R-:W-:Y:S01]  /*d470*/  HADD2.F32 R0, -RZ, R81.H0_H0 ;  /* 0x20000051ff007230 */ /* 0x000fe20000004100 */
[----:B------:R-:W-:Y:S01]  /*d480*/  SHF.R.U32.HI R17, RZ, 0x10, R61 ;  /* 0x00000010ff117819 */ /* 0x000fe2000001163d */
[----:B------:R-:W-:Y:S01]  /*d490*/  HADD2.F32 R19, -RZ, R5.H0_H0 ;  /* 0x20000005ff137230 */ /* 0x000fe20000004100 */
[----:B------:R-:W-:Y:S01]  /*d4a0*/  SHF.R.U32.HI R18, RZ, 0x10, R65 ;  /* 0x00000010ff127819 */ /* 0x000fe20000011641 */
[----:B------:R-:W2:Y:S01]  /*d4b0*/  LDS.128 R12, [R35+0x100] ;  /* 0x00010000230c7984 */ /* 0x000ea20000000c00 */
[----:B------:R-:W-:Y:S01]  /*d4c0*/  HADD2.F32 R5, -RZ, R81.H1_H1 ;  /* 0x30000051ff057230 */ /* 0x000fe20000004100 */
[----:B------:R-:W-:Y:S01]  /*d4d0*/  SHF.R.U64 R31, R60, 0x10, R61 ;  /* 0x000000103c1f7819 */ /* 0x000fe2000000123d */
[----:B------:R-:W-:Y:S01]  /*d4e0*/  HADD2.F32 R17, -RZ, R17.H0_H0 ;  /* 0x20000011ff117230 */ /* 0x000fe20000004100 */
[----:B------:R-:W-:Y:S01]  /*d4f0*/  SHF.R.U64 R38, R62, 0x10, R63 ;  /* 0x000000103e267819 */ /* 0x000fe2000000123f */
[----:B------:R-:W-:Y:S01]  /*d500*/  HADD2.F32 R43, -RZ, R18.H0_H0 ;  /* 0x20000012ff2b7230 */ /* 0x000fe20000004100 */
[----:B------:R-:W-:-:S02]  /*d510*/  SHF.R.U64 R40, R64, 0x10, R65 ;  /* 0x0000001040287819 */ /* 0x000fc40000001241 */
[----:B------:R-:W-:Y:S01]  /*d520*/  SHF.R.U64 R41, R66, 0x10, R67 ;  /* 0x0000001042297819 */ /* 0x000fe20000001243 */
[----:B------:R-:W-:Y:S02]  /*d530*/  HADD2.F32 R38, -RZ, R38.H0_H0 ;  /* 0x20000026ff267230 */ /* 0x000fe40000004100 */
[----:B------:R-:W-:Y:S02]  /*d540*/  HADD2.F32 R40, -RZ, R40.H0_H0 ;  /* 0x20000028ff287230 */ /* 0x000fe40000004100 */
[----:B------:R-:W-:Y:S02]  /*d550*/  HADD2.F32 R41, -RZ, R41.H0_H0 ;  /* 0x20000029ff297230 */ /* 0x000fe40000004100 */
[--C-:B-1----:R-:W-:Y:S02]  /*d560*/  HADD2.F32 R22, -RZ, R11.reuse.H0_H0 ;  /* 0x2000000bff167230 */ /* 0x102fe40000004100 */
[----:B------:R-:W-:Y:S02]  /*d570*/  HADD2.F32 R21, -RZ, R11.H1_H1 ;  /* 0x3000000bff157230 */ /* 0x000fe40000004100 */
[----:B------:R-:W-:-:S02]  /*d580*/  HADD2.F32 R25, -RZ, R10.H0_H0 ;  /* 0x2000000aff197230 */ /* 0x000fc40000004100 */
[--C-:B--2---:R-:W-:Y:S02]  /*d590*/  HADD2.F32 R7, -RZ, R15.reuse.H0_H0 ;  /* 0x2000000fff077230 */ /* 0x104fe40000004100 */
[----:B------:R-:W-:Y:S02]  /*d5a0*/  HADD2.F32 R27, -RZ, R10.H1_H1 ;  /* 0x3000000aff1b7230 */ /* 0x000fe40000004100 */
[----:B------:R-:W-:Y:S01]  /*d5b0*/  HADD2.F32 R6, -RZ, R15.H1_H1 ;  /* 0x3000000fff067230 */ /* 0x000fe20000004100 */
[----:B------:R-:W-:Y:S01]  /*d5c0*/  FMUL.FTZ R36, R7, R0 ;  /* 0x0000000007247220 */ /* 0x000fe20000410000 */
[--C-:B------:R-:W-:Y:S02]  /*d5d0*/  HADD2.F32 R10, -RZ, R12.reuse.H0_H0 ;  /* 0x2000000cff0a7230 */ /* 0x100fe40000004100 */
[----:B------:R-:W-:Y:S01]  /*d5e0*/  HADD2.F32 R15, -RZ, R12.H1_H1 ;  /* 0x3000000cff0f7230 */ /* 0x000fe20000004100 */
[----:B------:R-:W-:Y:S01]  /*d5f0*/  FMUL.FTZ R33, R6, R19 ;  /* 0x0000001306217220 */ /* 0x000fe20000410000 */
[----:B------:R-:W-:-:S02]  /*d600*/  HADD2.F32 R24, -RZ, R9.H0_H0 ;  /* 0x20000009ff187230 */ /* 0x000fc40000004100 */
[----:B------:R-:W-:Y:S01]  /*d610*/  HADD2.F32 R23, -RZ, R9.H1_H1 ;  /* 0x30000009ff177230 */ /* 0x000fe20000004100 */
[----:B------:R-:W-:Y:S01]  /*d620*/  FMUL.FTZ R9, R22, R0 ;  /* 0x0000000016097220 */ /* 0x000fe20000410000 */
[----:B------:R-:W-:Y:S01]  /*d630*/  HADD2.F32 R12, -RZ, R82.H0_H0 ;  /* 0x20000052ff0c7230 */ /* 0x000fe20000004100 */
[----:B------:R-:W-:Y:S01]  /*d640*/  FMUL.FTZ R0, R21, R19 ;  /* 0x0000001315007220 */ /* 0x000fe20000410000 */
[--C-:B------:R-:W-:Y:S02]  /*d650*/  HADD2.F32 R26, -RZ, R8.reuse.H0_H0 ;  /* 0x20000008ff1a7230 */ /* 0x100fe40000004100 */
[----:B------:R-:W-:Y:S01]  /*d660*/  HADD2.F32 R28, -RZ, R8.H1_H1 ;  /* 0x30000008ff1c7230 */ /* 0x000fe20000004100 */
[----:B------:R-:W-:Y:S01]  /*d670*/  FFMA.FTZ R42, R7, R12, R9 ;  /* 0x0000000c072a7223 */ /* 0x000fe20000010009 */
[----:B------:R-:W-:Y:S01]  /*d680*/  HADD2.F32 R8, -RZ, R13.H0_H0 ;  /* 0x2000000dff087230 */ /* 0x000fe20000004100 */
[-C--:B------:R-:W-:Y:S01]  /*d690*/  FMUL.FTZ R7, R24, R5.reuse ;  /* 0x0000000518077220 */ /* 0x080fe20000410000 */
[----:B------:R-:W-:Y:S01]  /*d6a0*/  HADD2.F32 R9, -RZ, R82.H1_H1 ;  /* 0x30000052ff097230 */ /* 0x000fe20000004100 */
[----:B------:R-:W-:Y:S01]  /*d6b0*/  FFMA.FTZ R39, R6, R44, R0 ;  /* 0x0000002c06277223 */ /* 0x000fe20000010000 */
[----:B------:R-:W-:Y:S01]  /*d6c0*/  HADD2.F32 R0, -RZ, R83.H0_H0 ;  /* 0x20000053ff007230 */ /* 0x000fe20000004100 */
[C---:B------:R-:W-:Y:S01]  /*d6d0*/  FMUL.FTZ R29, R8.reuse, R5 ;  /* 0x00000005081d7220 */ /* 0x040fe20000410000 */
[----:B------:R-:W-:Y:S01]  /*d6e0*/  HADD2.F32 R13, -RZ, R13.H1_H1 ;  /* 0x3000000dff0d7230 */ /* 0x000fe20000004100 */
[----:B------:R-:W-:Y:S01]  /*d6f0*/  FFMA.FTZ R34, R8, R9, R7 ;  /* 0x0000000908227223 */ /* 0x000fe20000010007 */
[----:B------:R-:W-:Y:S01]  /*d700*/  HADD2.F32 R8, -RZ, R84.H0_H0 ;  /* 0x20000054ff087230 */ /* 0x000fe20000004100 */
[----:B------:R-:W-:Y:S01]  /*d710*/  FMUL.FTZ R7, R26, R0 ;  /* 0x000000001a077220 */ /* 0x000fe20000410000 */
[----:B------:R-:W-:Y:S01]  /*d720*/  HADD2.F32 R5, -RZ, R83.H1_H1 ;  /* 0x30000053ff057230 */ /* 0x000fe20000004100 */
[----:B------:R-:W-:Y:S01]  /*d730*/  FMUL.FTZ R6, R23, R17 ;  /* 0x0000001117067220 */ /* 0x000fe20000410000 */
[----:B------:R-:W-:Y:S01]  /*d740*/  HADD2.F32 R11, -RZ, R14.H0_H0 ;  /* 0x2000000eff0b7230 */ /* 0x000fe20000004100 */
[C---:B------:R-:W-:Y:S01]  /*d750*/  FFMA.FTZ R30, R10.reuse, R8, R7 ;  /* 0x000000080a1e7223 */ /* 0x040fe20000010007 */
[----:B------:R-:W-:Y:S01]  /*d760*/  HADD2.F32 R7, -RZ, R31.H0_H0 ;  /* 0x2000001fff077230 */ /* 0x000fe20000004100 */
[----:B------:R-:W-:Y:S01]  /*d770*/  FMUL.FTZ R18, R10, R0 ;  /* 0x000000000a127220 */ /* 0x000fe20000410000 */
[----:B------:R-:W-:Y:S01]  /*d780*/  HADD2.F32 R0, -RZ, R84.H1_H1 ;  /* 0x30000054ff007230 */ /* 0x000fe20000004100 */
[----:B------:R-:W-:Y:S01]  /*d790*/  FFMA.FTZ R32, R13, R43, R6 ;  /* 0x0000002b0d207223 */ /* 0x000fe20000010006 */
[----:B------:R-:W-:Y:S01]  /*d7a0*/  HADD2.F32 R14, -RZ, R14.H1_H1 ;  /* 0x3000000eff0e7230 */ /* 0x000fe20000004100 */
[----:B------:R-:W-:-:S02]  /*d7b0*/  FMUL.FTZ R6, R25, R5 ;  /* 0x0000000519067220 */ /* 0x000fc40000410000 */
[C---:B------:R-:W-:Y:S02]  /*d7c0*/  FMUL.FTZ R16, R11.reuse, R5 ;  /* 0x000000050b107220 */ /* 0x040fe40000410000 */
[----:B------:R-:W-:Y:S02]  /*d7d0*/  FMUL.FTZ R5, R28, R7 ;  /* 0x000000071c057220 */ /* 0x000fe40000410000 */
[----:B------:R-:W-:Y:S01]  /*d7e0*/  FFMA.FTZ R31, R11, R0, R6 ;  /* 0x000000000b1f7223 */ /* 0x000fe20000010006 */
[----:B------:R-:W-:Y:S01]  /*d7f0*/  F2FP.PACK_AB R11, R39, R42 ;  /* 0x0000002a270b723e */ /* 0x000fe200000000ff */
[----:B------:R-:W-:Y:S02]  /*d800*/  FMUL.FTZ R20, R13, R17 ;  /* 0x000000110d147220 */ /* 0x000fe40000410000 */
[----:B------:R-:W-:Y:S02]  /*d810*/  FMUL.FTZ R6, R27, R38 ;  /* 0x000000261b067220 */ /* 0x000fe40000410000 */
[----:B------:R-:W-:-:S02]  /*d820*/  FFMA.FTZ R17, R15, R40, R5 ;  /* 0x000000280f117223 */ /* 0x000fc40000010005 */
[----:B------:R-:W-:Y:S02]  /*d830*/  FMUL.FTZ R7, R15, R7 ;  /* 0x000000070f077220 */ /* 0x000fe40000410000 */
[C---:B------:R-:W-:Y:S02]  /*d840*/  FMUL.FTZ R5, R14.reuse, R38 ;  /* 0x000000260e057220 */ /* 0x040fe40000410000 */
[----:B------:R-:W-:Y:S02]  /*d850*/  FFMA.FTZ R19, R14, R41, R6 ;  /* 0x000000290e137223 */ /* 0x000fe40000010006 */
        /* <DEDUP_REMOVED lines=12> */
[----:B------:R-:W-:-:S03]  /*d920*/  FFMA.FTZ R5, R27, R41, -R5 ;  /* 0x000000291b057223 */ /* 0x000fc60000010805 */
[----:B------:R-:W-:Y:S02]  /*d930*/  F2FP.PACK_AB R12, R7, R12 ;  /* 0x0000000c070c723e */ /* 0x000fe400000000ff */
[----:B------:R-:W-:-:S05]  /*d940*/  F2FP.PACK_AB R14, R5, R14 ;  /* 0x0000000e050e723e */ /* 0x000fca00000000ff */
[----:B------:R1:W-:Y:S04]  /*d950*/  STS.128 [R37+0x100], R12 ;  /* 0x0001000c25007388 */ /* 0x0003e80000000c00 */
[----:B------:R1:W-:Y:S02]  /*d960*/  STS.128 [R35+0x100], R8 ;  /* 0x0001000823007388 */ /* 0x0003e40000000c00 */
.L_x_607:
[----:B------:R-:W-:Y:S05]  /*d970*/  BSYNC B2 ;  /* 0x0000000000027941 */ /* 0x000fea0003800000 */
.L_x_585:
[----:B------:R-:W-:Y:S01]  /*d980*/  LEA.HI R175, R176, R213, RZ, 0x5 ;  /* 0x000000d5b0af7211 */ /* 0x000fe200078f28ff */
[----:B------:R-:W-:Y:S01]  /*d990*/  BAR.SYNC.DEFER_BLOCKING 0x0 ;  /* 0x0000000000007b1d */ /* 0x000fe20000010000 */
[C---:B------:R-:W-:Y:S01]  /*d9a0*/  IMAD.SHL.U32 R0, R68.reuse, 0x40, RZ ;  /* 0x0000004044007824 */ /* 0x040fe200078e00ff */
[----:B------:R-:W-:Y:S01]  /*d9b0*/  LOP3.LUT P0, RZ, R68, 0x2, RZ, 0xc0, !PT ;  /* 0x0000000244ff7812 */ /* 0x000fe2000780c0ff */
[----:B------:R-:W-:Y:S01]  /*d9c0*/  IMAD.SHL.U32 R5, R70, 0x8, RZ ;  /* 0x0000000846057824 */ /* 0x000fe200078e00ff */
[----:B------:R-:W-:Y:S01]  /*d9d0*/  SHF.R.S32.HI R171, RZ, 0x5, R175 ;  /* 0x00000005ffab7819 */ /* 0x000fe200000114af */
[----:B------:R-:W-:Y:S01]  /*d9e0*/  IMAD.WIDE.U32 R6, R168, c[0x0][0x208], RZ ;  /* 0x00008200a8067a25 */ /* 0x000fe200078e00ff */
[----:B------:R-:W-:-:S02]  /*d9f0*/  LOP3.LUT R0, R0, 0x1c0, RZ, 0xc0, !PT ;  /* 0x000001c000007812 */ /* 0x000fc400078ec0ff */
[----:B------:R-:W-:Y:S01]  /*da00*/  LOP3.LUT P5, RZ, R117, 0x1, RZ, 0xc0, !PT ;  /* 0x0000000175ff7812 */ /* 0x000fe200078ac0ff */
[----:B------:R-:W-:Y:S01]  /*da10*/  IMAD R184, R171, 0x400, R3 ;  /* 0x00000400abb87824 */ /* 0x000fe200078e0203 */
[----:B------:R-:W-:Y:S01]  /*da20*/  LOP3.LUT R5, R0, 0x8, R5, 0xf8, !PT ;  /* 0x0000000800057812 */ /* 0x000fe200078ef805 */
[----:B------:R-:W-:Y:S01]  /*da30*/  IMAD.MOV.U32 R169, RZ, RZ, 0x6 ;  /* 0x00000006ffa97424 */ /* 0x000fe200078e00ff */
[----:B------:R-:W-:Y:S01]  /*da40*/  SHF.R.U32.HI R0, RZ, 0x3, R0 ;  /* 0x00000003ff007819 */ /* 0x000fe20000011600 */
[----:B------:R-:W-:Y:S01]  /*da50*/  IMAD R170, R168, -0x80, R201 ;  /* 0xffffff80a8aa7824 */ /* 0x000fe200078e02c9 */
[C---:B------:R-:W-:Y:S01]  /*da60*/  LEA R192, R184.reuse, 0x100, 0x1 ;  /* 0x00000100b8c07811 */ /* 0x040fe200078e08ff */
[----:B------:R-:W-:Y:S01]  /*da70*/  IMAD.SHL.U32 R184, R184, 0x2, RZ ;  /* 0x00000002b8b87824 */ /* 0x000fe200078e00ff */
[----:B------:R-:W-:Y:S01]  /*da80*/  LOP3.LUT R0, R5, R0, RZ, 0x3c, !PT ;  /* 0x0000000005007212 */ /* 0x000fe200078e3cff */
[----:B------:R-:W-:Y:S02]  /*da90*/  IMAD.SHL.U32 R235, R88, 0x2, RZ ;  /* 0x0000000258eb7824 */ /* 0x000fe400078e00ff */
[----:B------:R-:W-:-:S02]  /*daa0*/  IMAD R188, R4, 0x2, R192 ;  /* 0x0000000204bc7824 */ /* 0x000fc400078e02c0 */
[C---:B------:R-:W-:Y:S02]  /*dab0*/  IMAD R192, R2.reuse, 0x2, R192 ;  /* 0x0000000202c07824 */ /* 0x040fe400078e02c0 */
[----:B------:R-:W-:Y:S01]  /*dac0*/  IMAD R196, R2, 0x2, R188 ;  /* 0x0000000202c47824 */ /* 0x000fe200078e02bc */
[----:B------:R-:W-:Y:S01]  /*dad0*/  LDSM.16.M88.4 R140, [R184+0x100] ;  /* 0x00010000b88c783b */ /* 0x000fe20000000200 */
[----:B------:R-:W-:-:S03]  /*dae0*/  IMAD R0, R85, 0x200, R0 ;  /* 0x0000020055007824 */ /* 0x000fc600078e0200 */
[----:B------:R-:W-:Y:S01]  /*daf0*/  LDSM.16.M88.4 R144, [R188] ;  /* 0x00000000bc90783b */ /* 0x000fe20000000200 */
[----:B------:R-:W-:-:S03]  /*db00*/  IMAD.SHL.U32 R212, R0, 0x2, RZ ;  /* 0x0000000200d47824 */ /* 0x000fc600078e00ff */
[----:B------:R-:W-:Y:S02]  /*db10*/  LDSM.16.M88.4 R160, [R192] ;  /* 0x00000000c0a0783b */ /* 0x000fe40000000200 */
[C---:B------:R-:W-:Y:S02]  /*db20*/  IADD3 R0, R212.reuse, 0x8100, RZ ;  /* 0x00008100d4007810 */ /* 0x040fe40007ffe0ff */
[----:B------:R-:W-:Y:S01]  /*db30*/  LDSM.16.M88.4 R180, [R196] ;  /* 0x00000000c4b4783b */ /* 0x000fe20000000200 */
[----:B------:R-:W-:Y:S02]  /*db40*/  IADD3 R219, R212, 0x8120, RZ ;  /* 0x00008120d4db7810 */ /* 0x000fe40007ffe0ff */
[----:B------:R-:W-:Y:S01]  /*db50*/  @P0 IADD3 R219, R0, -0x20, RZ ;  /* 0xffffffe000db0810 */ /* 0x000fe20007ffe0ff */
[----:B------:R-:W-:Y:S01]  /*db60*/  LDSM.16.M88.4 R184, [R184+0x4100] ;  /* 0x00410000b8b8783b */ /* 0x000fe20000000200 */
[----:B------:R-:W-:Y:S02]  /*db70*/  IMAD R0, R86, c[0x0][0x208], RZ ;  /* 0x0000820056007a24 */ /* 0x000fe400078e02ff */
[----:B------:R-:W-:Y:S01]  /*db80*/  IADD3 R234, R219, 0x800, RZ ;  /* 0x00000800dbea7810 */ /* 0x000fe20007ffe0ff */
[----:B------:R-:W-:Y:S01]  /*db90*/  LDSM.16.M88.4 R188, [R188+0x4000] ;  /* 0x00400000bcbc783b */ /* 0x000fe20000000200 */
[----:B------:R-:W-:Y:S01]  /*dba0*/  IMAD R5, R168, c[0x0][0x20c], R0 ;  /* 0x00008300a8057a24 */ /* 0x000fe200078e0200 */
[----:B------:R-:W-:-:S02]  /*dbb0*/  LEA R0, P0, R6, R92, 0x7 ;  /* 0x0000005c06007211 */ /* 0x000fc400078038ff */
[----:B------:R-:W-:Y:S01]  /*dbc0*/  LDSM.16.M88.4 R192, [R192+0x4000] ;  /* 0x00400000c0c0783b */ /* 0x000fe20000000200 */
[----:B------:R-:W-:Y:S01]  /*dbd0*/  IMAD.IADD R5, R7, 0x1, R5 ;  /* 0x0000000107057824 */ /* 0x000fe200078e0205 */
[C---:B------:R-:W-:Y:S02]  /*dbe0*/  IADD3 R233, R219.reuse, 0x1000, RZ ;  /* 0x00001000dbe97810 */ /* 0x040fe40007ffe0ff */
[----:B------:R-:W-:Y:S01]  /*dbf0*/  LDSM.16.M88.4 R196, [R196+0x4000] ;  /* 0x00400000c4c4783b */ /* 0x000fe20000000200 */
[----:B------:R-:W-:Y:S02]  /*dc00*/  IADD3 R232, R219, 0x1800, RZ ;  /* 0x00001800dbe87810 */ /* 0x000fe40007ffe0ff */
[----:B------:R-:W-:Y:S01]  /*dc10*/  LEA.HI.X R7, R6, R91, R5, 0x7, P0 ;  /* 0x0000005b06077211 */ /* 0x000fe200000f3c05 */
[----:B------:R-:W-:Y:S01]  /*dc20*/  BAR.SYNC.DEFER_BLOCKING 0x0 ;  /* 0x0000000000007b1d */ /* 0x000fe20000010000 */
[----:B------:R-:W-:Y:S01]  /*dc30*/  IMAD.MOV.U32 R5, RZ, RZ, c[0x0][0x208] ;  /* 0x00008200ff057624 */ /* 0x000fe200078e00ff */
[----:B------:R-:W-:-:S02]  /*dc40*/  LEA R6, P0, R0, c[0x0][0x1f8], 0x1 ;  /* 0x00007e0000067a11 */ /* 0x000fc400078008ff */
[C---:B------:R-:W-:Y:S02]  /*dc50*/  IADD3 R231, R219.reuse, 0x2000, RZ ;  /* 0x00002000dbe77810 */ /* 0x040fe40007ffe0ff */
[----:B------:R-:W-:Y:S01]  /*dc60*/  LEA.HI.X R7, R0, c[0x0][0x1fc], R7, 0x1, P0 ;  /* 0x00007f0000077a11 */ /* 0x000fe200000f0c07 */
[----:B------:R-:W-:Y:S01]  /*dc70*/  IMAD.IADD R0, R170, 0x1, -R70 ;  /* 0x00000001aa007824 */ /* 0x000fe200078e0a46 */
[C---:B------:R-:W-:Y:S02]  /*dc80*/  IADD3 R230, R219.reuse, 0x2800, RZ ;  /* 0x00002800dbe67810 */ /* 0x040fe40007ffe0ff */
[C---:B------:R-:W-:Y:S02]  /*dc90*/  IADD3 R229, R219.reuse, 0x3000, RZ ;  /* 0x00003000dbe57810 */ /* 0x040fe40007ffe0ff */
[----:B------:R-:W-:Y:S02]  /*dca0*/  ISETP.LT.OR P4, PT, R0, 0x1, P6 ;  /* 0x000000010000780c */ /* 0x000fe40003781670 */
[----:B------:R-:W-:-:S02]  /*dcb0*/  IADD3 R228, R219, 0x3800, RZ ;  /* 0x00003800dbe47810 */ /* 0x000fc40007ffe0ff */
[C---:B------:R-:W-:Y:S02]  /*dcc0*/  IADD3 R227, R219.reuse, 0x4000, RZ ;  /* 0x00004000dbe37810 */ /* 0x040fe40007ffe0ff */
[C---:B------:R-:W-:Y:S02]  /*dcd0*/  IADD3 R226, R219.reuse, 0x4800, RZ ;  /* 0x00004800dbe27810 */ /* 0x040fe40007ffe0ff */
[C---:B------:R-:W-:Y:S02]  /*dce0*/  IADD3 R225, R219.reuse, 0x5000, RZ ;  /* 0x00005000dbe17810 */ /* 0x040fe40007ffe0ff */
[----:B------:R-:W-:Y:S01]  /*dcf0*/  IADD3 R224, R219, 0x5800, RZ ;  /* 0x00005800dbe07810 */ /* 0x000fe20007ffe0ff */
[----:B------:R-:W-:-:S04]  /*dd00*/  DEPBAR.LE SB0, 0x0 ;  /* 0x000080000000791a */ /* 0x000fc80000000000 */
[----:B------:R-:W-:Y:S01]  /*dd10*/  BAR.SYNC.DEFER_BLOCKING 0x0 ;  /* 0x0000000000007b1d */ /* 0x000fe20000010000 */
[C---:B------:R-:W-:Y:S02]  /*dd20*/  IADD3 R223, R219.reuse, 0x6000, RZ ;  /* 0x00006000dbdf7810 */ /* 0x040fe40007ffe0ff */
[C---:B------:R-:W-:Y:S02]  /*dd30*/  IADD3 R222, R219.reuse, 0x6800, RZ ;  /* 0x00006800dbde7810 */ /* 0x040fe40007ffe0ff */
[C---:B------:R-:W-:Y:S02]  /*dd40*/  IADD3 R221, R219.reuse, 0x7000, RZ ;  /* 0x00007000dbdd7810 */ /* 0x040fe40007ffe0ff */
[----:B------:R-:W-:Y:S01]  /*dd50*/  IADD3 R220, R219, 0x7800, RZ ;  /* 0x00007800dbdc7810 */ /* 0x000fe20007ffe0ff */
[----:B------:R-:W3:Y:S04]  /*dd60*/  LDSM.16.M88.4 R16, [R212+0x8900] ;  /* 0x00890000d410783b */ /* 0x000ee80000000200 */
[----:B-1----:R-:W1:Y:S04]  /*dd70*/  LDSM.16.M88.4 R12, [R212+0x9100] ;  /* 0x00910000d40c783b */ /* 0x002e680000000200 */
[----:B------:R-:W2:Y:S04]  /*dd80*/  LDSM.16.M88.4 R24, [R212+0x9900] ;  /* 0x00990000d418783b */ /* 0x000ea80000000200 */
[----:B----4-:R-:W4:Y:S04]  /*dd90*/  LDSM.16.M88.4 R8, [R212+0x8100] ;  /* 0x00810000d408783b */ /* 0x010f280000000200 */
[----:B------:R-:W1:Y:S04]  /*dda0*/  LDSM.16.M88.4 R32, [R219+0x1800] ;  /* 0x00180000db20783b */ /* 0x000e680000000200 */
[----:B------:R-:W2:Y:S04]  /*ddb0*/  LDSM.16.M88.4 R52, [R212+0xa100] ;  /* 0x00a10000d434783b */ /* 0x000ea80000000200 */
[----:B------:R-:W2:Y:S04]  /*ddc0*/  LDSM.16.M88.4 R40, [R219+0x1000] ;  /* 0x00100000db28783b */ /* 0x000ea80000000200 */
[----:B------:R-:W2:Y:S04]  /*ddd0*/  LDSM.16.M88.4 R64, [R219+0x2000] ;  /* 0x00200000db40783b */ /* 0x000ea80000000200 */
[----:B------:R-:W2:Y:S04]  /*dde0*/  LDSM.16.M88.4 R44, [R219+0x800] ;  /* 0x00080000db2c783b */ /* 0x000ea80000000200 */
[----:B------:R-:W4:Y:S01]  /*ddf0*/  LDSM.16.M88.4 R48, [R219] ;  /* 0x00000000db30783b */ /* 0x000f220000000200 */
[C---:B---3--:R-:W-:Y:S03]  /*de00*/  HMMA.16816.F32 R36, R140.reuse, R16, RZ ;  /* 0x000000108c24723c */ /* 0x048fe600000018ff */
[----:B------:R-:W3:Y:S05]  /*de10*/  LDSM.16.M88.4 R72, [R212+0xa900] ;  /* 0x00a90000d448783b */ /* 0x000eea0000000200 */
[C---:B------:R-:W-:Y:S08]  /*de20*/  HMMA.16816.F32 R28, R140.reuse, R18, RZ ;  /* 0x000000128c1c723c */ /* 0x040ff000000018ff */
[C---:B-1----:R-:W-:Y:S08]  /*de30*/  HMMA.16816.F32 R20, R140.reuse, R12, RZ ;  /* 0x0000000c8c14723c */ /* 0x042ff000000018ff */
[C---:B------:R-:W-:Y:S08]  /*de40*/  HMMA.16816.F32 R16, R140.reuse, R14, RZ ;  /* 0x0000000e8c10723c */ /* 0x040ff000000018ff */
[C---:B--2---:R-:W-:Y:S08]  /*de50*/  HMMA.16816.F32 R12, R140.reuse, R24, RZ ;  /* 0x000000188c0c723c */ /* 0x044ff000000018ff */
[C---:B----4-:R-:W-:Y:S08]  /*de60*/  HMMA.16816.F32 R60, R140.reuse, R8, RZ ;  /* 0x000000088c3c723c */ /* 0x050ff000000018ff */
[C---:B------:R-:W-:Y:S08]  /*de70*/  HMMA.16816.F32 R56, R140.reuse, R10, RZ ;  /* 0x0000000a8c38723c */ /* 0x040ff000000018ff */
[----:B------:R-:W-:Y:S08]  /*de80*/  HMMA.16816.F32 R8, R140, R26, RZ ;  /* 0x0000001a8c08723c */ /* 0x000ff000000018ff */
[----:B------:R-:W-:Y:S07]  /*de90*/  HMMA.16816.F32 R76, R144, R32, R12 ;  /* 0x00000020904c723c */ /* 0x000fee000000180c */
[C---:B------:R-:W-:Y:S01]  /*dea0*/  IMAD.SHL.U32 R32, R5.reuse, 0x40, RZ ;  /* 0x0000004005207824 */ /* 0x040fe200078e00ff */
[C---:B------:R-:W-:Y:S08]  /*deb0*/  HMMA.16816.F32 R24, R140.reuse, R52, RZ ;  /* 0x000000348c18723c */ /* 0x040ff000000018ff */
[----:B------:R-:W-:Y:S08]  /*dec0*/  HMMA.16816.F32 R12, R140, R54, RZ ;  /* 0x000000368c0c723c */ /* 0x000ff000000018ff */
[C---:B------:R-:W-:Y:S07]  /*ded0*/  HMMA.16816.F32 R100, R144.reuse, R42, R16 ;  /* 0x0000002a9064723c */ /* 0x040fee0000001810 */
[----:B------:R-:W-:Y:S01]  /*dee0*/  SHF.L.U64.HI R19, R5, R169, c[0x0][0x20c] ;  /* 0x0000830005137619 */ /* 0x000fe200000102a9 */
[C---:B------:R-:W-:Y:S07]  /*def0*/  HMMA.16816.F32 R96, R144.reuse, R34, R8 ;  /* 0x000000229060723c */ /* 0x040fee0000001808 */
[----:B------:R-:W-:Y:S01]  /*df00*/  IADD3 R10, P0, R32, R6, RZ ;  /* 0x00000006200a7210 */ /* 0x000fe20007f1e0ff */
[----:B------:R-:W-:Y:S01]  /*df10*/  HMMA.16816.F32 R80, R144, R40, R20 ;  /* 0x000000289050723c */ /* 0x000fe20000001814 */
[----:B------:R-:W-:Y:S02]  /*df20*/  LDSM.16.M88.4 R40, [R219+0x2800] ;  /* 0x00280000db28783b */ /* 0x000fe40000000200 */
[----:B------:R-:W-:Y:S01]  /*df30*/  IADD3 R8, P1, R10, R32, RZ ;  /* 0x000000200a087210 */ /* 0x000fe20007f3e0ff */
[----:B------:R-:W-:Y:S01]  /*df40*/  IMAD.X R11, R19, 0x1, R7, P0 ;  /* 0x00000001130b7824 */ /* 0x000fe200000e0607 */
[----:B------:R-:W-:-:S03]  /*df50*/  IADD3 R5, P0, R32, 0x80, RZ ;  /* 0x0000008020057810 */ /* 0x000fc60007f1e0ff */
[----:B------:R-:W-:Y:S01]  /*df60*/  HMMA.16816.F32 R84, R144, R64, R24 ;  /* 0x000000409054723c */ /* 0x000fe20000001818 */
[----:B------:R-:W1:Y:S01]  /*df70*/  LDSM.16.M88.4 R24, [R212+0xb100] ;  /* 0x00b10000d418783b */ /* 0x000e620000000200 */
[--C-:B------:R-:W-:Y:S01]  /*df80*/  IMAD.X R9, R11, 0x1, R19.reuse, P1 ;  /* 0x000000010b097824 */ /* 0x100fe200008e0613 */
[----:B------:R-:W-:Y:S01]  /*df90*/  ISETP.LT.OR P1, PT, R0, 0x21, P6 ;  /* 0x000000210000780c */ /* 0x000fe20003721670 */
[----:B------:R-:W-:Y:S01]  /*dfa0*/  IMAD.X R18, RZ, RZ, R19, P0 ;  /* 0x000000ffff127224 */ /* 0x000fe200000e0613 */
[----:B------:R-:W-:-:S03]  /*dfb0*/  IADD3 R16, P0, R5, R10, RZ ;  /* 0x0000000a05107210 */ /* 0x000fc60007f1e0ff */
[----:B------:R-:W-:Y:S01]  /*dfc0*/  HMMA.16816.F32 R92, R144, R66, R12 ;  /* 0x00000042905c723c */ /* 0x000fe2000000180c */
[----:B------:R-:W-:Y:S01]  /*dfd0*/  STL [R1+0x2c], R18 ;  /* 0x00002c1201007387 */ /* 0x000fe20000100800 */
[----:B------:R-:W-:-:S05]  /*dfe0*/  IMAD.X R17, R18, 0x1, R11, P0 ;  /* 0x0000000112117824 */ /* 0x000fca00000e060b */
[----:B------:R-:W-:Y:S01]  /*dff0*/  IADD3 R12, P3, P2, R32, 0x80, R6 ;  /* 0x00000080200c7810 */ /* 0x000fe20007a7e006 */
[C---:B------:R-:W-:Y:S01]  /*e000*/  HMMA.16816.F32 R104, R144.reuse, R46, R28 ;  /* 0x0000002e9068723c */ /* 0x040fe2000000181c */
[----:B------:R-:W2:Y:S01]  /*e010*/  LDSM.16.M88.4 R28, [R212+0xb900] ;  /* 0x00b90000d41c783b */ /* 0x000ea20000000200 */
[----:B------:R-:W-:Y:S02]  /*e020*/  IADD3 R14, P0, R8, R32, RZ ;  /* 0x00000020080e7210 */ /* 0x000fe40007f1e0ff */
[----:B------:R-:W-:Y:S02]  /*e030*/  IADD3.X R13, R19, RZ, R7, P3, P2 ;  /* 0x000000ff130d7210 */ /* 0x000fe40001fe4407 */
[C---:B------:R-:W-:Y:S01]  /*e040*/  ISETP.LT.OR P2, PT, R0.reuse, 0x1, P5 ;  /* 0x000000010000780c */ /* 0x040fe20002f41670 */
[----:B------:R-:W-:Y:S01]  /*e050*/  IMAD.X R15, R9, 0x1, R19, P0 ;  /* 0x00000001090f7824 */ /* 0x000fe200000e0613 */
[----:B------:R-:W-:Y:S01]  /*e060*/  ISETP.LT.OR P5, PT, R0, 0x21, P5 ;  /* 0x000000210000780c */ /* 0x000fe20002fa1670 */
[----:B------:R-:W-:Y:S01]  /*e070*/  HMMA.16816.F32 R112, R144, R48, R60 ;  /* 0x000000309070723c */ /* 0x000fe2000000183c */
[----:B------:R-:W-:-:S07]  /*e080*/  LOP3.LUT P3, RZ, R68, 0x4, RZ, 0xc0, !PT ;  /* 0x0000000444ff7812 */ /* 0x000fce000786c0ff */
[C---:B------:R-:W-:Y:S01]  /*e090*/  HMMA.16816.F32 R48, R144.reuse, R50, R56 ;  /* 0x000000329030723c */ /* 0x040fe20000001838 */
[----:B------:R-:W-:Y:S07]  /*e0a0*/  LDSM.16.M88.4 R56, [R219+0x3800] ;  /* 0x00380000db38783b */ /* 0x000fee0000000200 */
[----:B------:R-:W-:Y:S01]  /*e0b0*/  HMMA.16816.F32 R108, R144, R44, R36 ;  /* 0x0000002c906c723c */ /* 0x000fe20000001824 */
[----:B------:R-:W4:Y:S04]  /*e0c0*/  LDSM.16.M88.4 R44, [R219+0x3000] ;  /* 0x00300000db2c783b */ /* 0x000f280000000200 */
[----:B------:R-:W-:Y:S01]  /*e0d0*/  @!PT LDS RZ, [RZ] ;  /* 0x00000000fffff984 */ /* 0x000fe20000000800 */
[----:B------:R-:W-:Y:S01]  /*e0e0*/  @!PT LDS RZ, [RZ] ;  /* 0x00000000fffff984 */ /* 0x000fe20000000800 */
[----:B------:R-:W-:Y:S01]  /*e0f0*/  @!PT LDS RZ, [RZ] ;  /* 0x00000000fffff984 */ /* 0x000fe20000000800 */
[----:B------:R2:W-:Y:S01]  /*e100*/  LDGSTS.E.BYPASS.LTC128B.128 [R235+0x100], [R6.64], !P4 ;  /* 0x0010000006eb7fae */ /* 0x0005e2000e101d48 */
[----:B------:R-:W-:-:S02]  /*e110*/  ISETP.LT.OR P4, PT, R0, 0x41, P6 ;  /* 0x000000410000780c */ /* 0x000fc40003781670 */
[C---:B---3--:R-:W-:Y:S01]  /*e120*/  HMMA.16816.F32 R20, R140.reuse, R72, RZ ;  /* 0x000000488c14723c */ /* 0x048fe200000018ff */
[----:B------:R2:W-:Y:S04]  /*e130*/  LDGSTS.E.BYPASS.LTC128B.128 [R235+0x4100], [R6.64+0x80], !P2 ;  /* 0x0410008006eb7fae */ /* 0x0005e8000d101d48 */
[----:B------:R3:W-:Y:S01]  /*e140*/  LDGSTS.E.BYPASS.LTC128B.128 [R235+0x1100], [R10.64], !P1 ;  /* 0x011000000aeb7fae */ /* 0x0007e2000c901d48 */
[----:B------:R-:W-:Y:S02]  /*e150*/  ISETP.LT.OR P1, PT, R0, 0x61, P6 ;  /* 0x000000610000780c */ /* 0x000fe40003721670 */
[----:B-1----:R-:W-:Y:S01]  /*e160*/  HMMA.16816.F32 R36, R140, R24, RZ ;  /* 0x000000188c24723c */ /* 0x002fe200000018ff */
[----:B------:R1:W-:Y:S01]  /*e170*/  LDGSTS.E.BYPASS.LTC128B.128 [R235+0x5100], [R12.64], !P5 ;  /* 0x051000000ceb7fae */ /* 0x0003e2000e901d48 */
[----:B------:R-:W-:-:S03]  /*e180*/  LOP3.LUT P5, RZ, R117, 0x1, RZ, 0xc0, !PT ;  /* 0x0000000175ff7812 */ /* 0x000fc600078ac0ff */
[----:B------:R3:W-:Y:S01]  /*e190*/  LDGSTS.E.BYPASS.LTC128B.128 [R235+0x2100], [R8.64], !P4 ;  /* 0x0210000008eb7fae */ /* 0x0007e2000e101d48 */
[----:B------:R-:W-:Y:S02]  /*e1a0*/  ISETP.LT.OR P2, PT, R0, 0x41, P5 ;  /* 0x000000410000780c */ /* 0x000fe40002f41670 */
[----:B------:R-:W-:Y:S08]  /*e1b0*/  HMMA.16816.F32 R32, R140, R74, RZ ;  /* 0x0000004a8c20723c */ /* 0x000ff000000018ff */
[----:B------:R-:W-:Y:S03]  /*e1c0*/  HMMA.16816.F32 R88, R144, R40, R20 ;  /* 0x000000289058723c */ /* 0x000fe60000001814 */
[----:B------:R1:W-:Y:S01]  /*e1d0*/  LDGSTS.E.BYPASS.LTC128B.128 [R235+0x6100], [R16.64], !P2 ;  /* 0x0610000010eb7fae */ /* 0x0003e2000d101d48 */
[----:B--2---:R-:W-:-:S03]  /*e1e0*/  IADD3 R6, P0, R5, R8, RZ ;  /* 0x0000000805067210 */ /* 0x004fc60007f1e0ff */
[----:B------:R2:W-:Y:S01]  /*e1f0*/  LDGSTS.E.BYPASS.LTC128B.128 [R235+0x3100], [R14.64], !P1 ;  /* 0x031000000eeb7fae */ /* 0x0005e2000c901d48 */
[----:B------:R-:W-:Y:S01]  /*e200*/  HMMA.16816.F32 R20, R140, R26, RZ ;  /* 0x0000001a8c14723c */ /* 0x000fe200000018ff */
[----:B------:R-:W-:Y:S01]  /*e210*/  IMAD.X R7, R18, 0x1, R9, P0 ;  /* 0x0000000112077824 */ /* 0x000fe200000e0609 */
[----:B------:R-:W-:Y:S01]  /*e220*/  ISETP.LT.OR P0, PT, R0, 0x61, P5 ;  /* 0x000000610000780c */ /* 0x000fe20002f01670 */
[----:B------:R-:W-:-:S05]  /*e230*/  IMAD.MOV.U32 R0, RZ, RZ, 0x40 ;  /* 0x00000040ff007424 */ /* 0x000fca00078e00ff */
[----:B------:R-:W-:Y:S01]  /*e240*/  SEL R0, R0, 0xffffffc0, !P3 ;  /* 0xffffffc000007807 */ /* 0x000fe20005800000 */
[----:B---3--:R-:W-:Y:S04]  /*e250*/  HMMA.16816.F32 R8, R140, R30, RZ ;  /* 0x0000001e8c08723c */ /* 0x008fe800000018ff */
[----:B------:R-:W-:Y:S02]  /*e260*/  IMAD.IADD R218, R212, 0x1, R0 ;  /* 0x00000001d4da7824 */ /* 0x000fe400078e0200 */
[----:B------:R3:W-:Y:S01]  /*e270*/  LDGSTS.E.BYPASS.LTC128B.128 [R235+0x7100], [R6.64], !P0 ;  /* 0x0710000006eb7fae */ /* 0x0007e2000c101d48 */
[----:B------:R-:W-:Y:S01]  /*e280*/  IMAD.IADD R215, R0, 0x1, R219 ;  /* 0x0000000100d77824 */ /* 0x000fe200078e02db */
[C---:B------:R-:W-:Y:S01]  /*e290*/  HMMA.16816.F32 R72, R144.reuse, R42, R32 ;  /* 0x0000002a9048723c */ /* 0x040fe20000001820 */
[----:B------:R-:W-:Y:S01]  /*e2a0*/  ISETP.GE.AND P0, PT, R236, 0x2, PT ;  /* 0x00000002ec00780c */ /* 0x000fe20003f06270 */
[----:B------:R-:W3:Y:S04]  /*e2b0*/  LDSM.16.M88.4 R24, [R218+0x8100] ;  /* 0x00810000da18783b */ /* 0x000ee80000000200 */
[----:B------:R-:W-:Y:S02]  /*e2c0*/  LDSM.16.M88.4 R32, [R218+0x9100] ;  /* 0x00910000da20783b */ /* 0x000fe40000000200 */
[----:B----4-:R-:W-:Y:S02]  /*e2d0*/  HMMA.16816.F32 R68, R144, R44, R36 ;  /* 0x0000002c9044723c */ /* 0x010fe40000001824 */
[----:B-1----:R-:W-:Y:S04]  /*e2e0*/  LDSM.16.M88.4 R16, [R218+0x9900] ;  /* 0x00990000da10783b */ /* 0x002fe80000000200 */
[----:B------:R-:W0:Y:S02]  /*e2f0*/  LDGDEPBAR ;  /* 0x00000000000079af */ /* 0x000e240000000000 */
[----:B--2---:R-:W-:Y:S02]  /*e300*/  HMMA.16816.F32 R12, R140, R28, RZ ;  /* 0x0000001c8c0c723c */ /* 0x004fe400000018ff */
[----:B------:R-:W1:Y:S06]  /*e310*/  LDSM.16.M88.4 R28, [R218+0x8900] ;  /* 0x00890000da1c783b */ /* 0x000e6c0000000200 */
[C---:B------:R-:W-:Y:S01]  /*e320*/  HMMA.16816.F32 R64, R144.reuse, R46, R20 ;  /* 0x0000002e9040723c */ /* 0x040fe20000001814 */
[----:B------:R-:W-:Y:S11]  /*e330*/  LDSM.16.M88.4 R20, [R218+0xb100] ;  /* 0x00b10000da14783b */ /* 0x000ff60000000200 */
[----:B------:R-:W-:Y:S04]  /*e340*/  @!UPT UIADD3 URZ, URZ, URZ, URZ ;  /* 0x0000003f3f3ff290 */ /* 0x000fe8000fffe03f */
[C---:B------:R-:W-:Y:S01]  /*e350*/  HMMA.16816.F32 R60, R144.reuse, R56, R12 ;  /* 0x00000038903c723c */ /* 0x040fe2000000180c */
[----:B------:R-:W-:Y:S07]  /*e360*/  LDSM.16.M88.4 R12, [R218+0xa900] ;  /* 0x00a90000da0c783b */ /* 0x000fee0000000200 */
[----:B------:R-:W-:Y:S01]  /*e370*/  HMMA.16816.F32 R56, R144, R58, R8 ;  /* 0x0000003a9038723c */ /* 0x000fe20000001808 */
[----:B------:R-:W2:Y:S07]  /*e380*/  LDSM.16.M88.4 R8, [R218+0xa100] ;  /* 0x00a10000da08783b */ /* 0x000eae0000000200 */
[C---:B---3--:R-:W-:Y:S08]  /*e390*/  HMMA.16816.F32 R44, R160.reuse, R26, R48 ;  /* 0x0000001aa02c723c */ /* 0x048ff00000001830 */
[C---:B-1----:R-:W-:Y:S08]  /*e3a0*/  HMMA.16816.F32 R48, R160.reuse, R28, R108 ;  /* 0x0000001ca030723c */ /* 0x042ff0000000186c */
[C---:B------:R-:W-:Y:S01]  /*e3b0*/  HMMA.16816.F32 R40, R160.reuse, R30, R104 ;  /* 0x0000001ea028723c */ /* 0x040fe20000001868 */
[----:B------:R-:W1:Y:S07]  /*e3c0*/  LDSM.16.M88.4 R28, [R218+0xb900] ;  /* 0x00b90000da1c783b */ /* 0x000e6e0000000200 */
[C---:B------:R-:W-:Y:S08]  /*e3d0*/  HMMA.16816.F32 R36, R160.reuse, R32, R80 ;  /* 0x00000020a024723c */ /* 0x040ff00000001850 */
[C---:B------:R-:W-:Y:S01]  /*e3e0*/  HMMA.16816.F32 R52, R160.reuse, R24, R112 ;  /* 0x00000018a034723c */ /* 0x040fe20000001870 */
[----:B------:R-:W3:Y:S07]  /*e3f0*/  LDSM.16.M88.4 R24, [R215] ;  /* 0x00000000d718783b */ /* 0x000eee0000000200 */
[C---:B------:R-:W-:Y:S08]  /*e400*/  HMMA.16816.F32 R80, R160.reuse, R18, R96 ;  /* 0x00000012a050723c */ /* 0x040ff00000001860 */
[C---:B--2---:R-:W-:Y:S08]  /*e410*/  HMMA.16816.F32 R84, R160.reuse, R8, R84 ;  /* 0x00000008a054723c */ /* 0x044ff00000001854 */
[C---:B------:R-:W-:Y:S01]  /*e420*/  HMMA.16816.F32 R92, R160.reuse, R10, R92 ;  /* 0x0000000aa05c723c */ /* 0x040fe2000000185c */
[----:B------:R-:W2:Y:S07]  /*e430*/  LDSM.16.M88.4 R8, [R215+0x800] ;  /* 0x00080000d708783b */ /* 0x000eae0000000200 */
[C---:B------:R-:W-:Y:S08]  /*e440*/  HMMA.16816.F32 R32, R160.reuse, R34, R100 ;  /* 0x00000022a020723c */ /* 0x040ff00000001864 */
[C---:B------:R-:W-:Y:S01]  /*e450*/  HMMA.16816.F32 R76, R160.reuse, R16, R76 ;  /* 0x00000010a04c723c */ /* 0x040fe2000000184c */
[----:B------:R-:W4:Y:S07]  /*e460*/  LDSM.16.M88.4 R16, [R215+0x1000] ;  /* 0x00100000d710783b */ /* 0x000f2e0000000200 */
[C---:B------:R-:W-:Y:S08]  /*e470*/  HMMA.16816.F32 R96, R160.reuse, R12, R88 ;  /* 0x0000000ca060723c */ /* 0x040ff00000001858 */
[C---:B------:R-:W-:Y:S08]  /*e480*/  HMMA.16816.F32 R100, R160.reuse, R20, R68 ;  /* 0x00000014a064723c */ /* 0x040ff00000001844 */
[C---:B------:R-:W-:Y:S01]  /*e490*/  HMMA.16816.F32 R88, R160.reuse, R22, R64 ;  /* 0x00000016a058723c */ /* 0x040fe20000001840 */
[----:B------:R-:W4:Y:S07]  /*e4a0*/  LDSM.16.M88.4 R20, [R215+0x1800] ;  /* 0x00180000d714783b */ /* 0x000f2e0000000200 */
[C---:B------:R-:W-:Y:S01]  /*e4b0*/  HMMA.16816.F32 R108, R160.reuse, R14, R72 ;  /* 0x0000000ea06c723c */ /* 0x040fe20000001848 */
[----:B------:R-:W-:Y:S07]  /*e4c0*/  LDSM.16.M88.4 R12, [R215+0x3000] ;  /* 0x00300000d70c783b */ /* 0x000fee0000000200 */
[C---:B-1----:R-:W-:Y:S08]  /*e4d0*/  HMMA.16816.F32 R72, R160.reuse, R28, R60 ;  /* 0x0000001ca048723c */ /* 0x042ff0000000183c */
[----:B------:R-:W-:Y:S01]  /*e4e0*/  HMMA.16816.F32 R68, R160, R30, R56 ;  /* 0x0000001ea044723c */ /* 0x000fe20000001838 */
[----:B------:R-:W1:Y:S07]  /*e4f0*/  LDSM.16.M88.4 R28, [R215+0x2000] ;  /* 0x00200000d71c783b */ /* 0x000e6e0000000200 */
[C---:B---3--:R-:W-:Y:S08]  /*e500*/  HMMA.16816.F32 R64, R180.reuse, R24, R52 ;  /* 0x00000018b440723c */ /* 0x048ff00000001834 */
[C---:B--2---:R-:W-:Y:S08]  /*e510*/  HMMA.16816.F32 R56, R180.reuse, R8, R48 ;  /* 0x00000008b438723c */ /* 0x044ff00000001830 */
[C---:B------:R-:W-:Y:S01]  /*e520*/  HMMA.16816.F32 R52, R180.reuse, R10, R40 ;  /* 0x0000000ab434723c */ /* 0x040fe20000001828 */
[----:B------:R-:W-:Y:S07]  /*e530*/  LDSM.16.M88.4 R8, [R215+0x3800] ;  /* 0x00380000d708783b */ /* 0x000fee0000000200 */
[C---:B----4-:R-:W-:Y:S08]  /*e540*/  HMMA.16816.F32 R48, R180.reuse, R16, R36 ;  /* 0x00000010b430723c */ /* 0x050ff00000001824 */
[C---:B------:R-:W-:Y:S01]  /*e550*/  HMMA.16816.F32 R60, R180.reuse, R26, R44 ;  /* 0x0000001ab43c723c */ /* 0x040fe2000000182c */
[----:B------:R-:W2:Y:S07]  /*e560*/  LDSM.16.M88.4 R24, [R215+0x2800] ;  /* 0x00280000d718783b */ /* 0x000eae0000000200 */
[C---:B------:R-:W-:Y:S01]  /*e570*/  HMMA.16816.F32 R40, R180.reuse, R20, R76 ;  /* 0x00000014b428723c */ /* 0x040fe2000000184c */
[----:B------:R-:W-:Y:S07]  /*e580*/  LDSM.16.M88.4 R76, [R219+0x4800] ;  /* 0x00480000db4c783b */ /* 0x000fee0000000200 */
[C---:B------:R-:W-:Y:S01]  /*e590*/  HMMA.16816.F32 R36, R180.reuse, R22, R80 ;  /* 0x00000016b424723c */ /* 0x040fe20000001850 */
[----:B------:R-:W3:Y:S07]  /*e5a0*/  LDSM.16.M88.4 R20, [R212+0xc100] ;  /* 0x00c10000d414783b */ /* 0x000eee0000000200 */
[C---:B------:R-:W-:Y:S01]  /*e5b0*/  HMMA.16816.F32 R44, R180.reuse, R18, R32 ;  /* 0x00000012b42c723c */ /* 0x040fe20000001820 */
[----:B------:R-:W-:Y:S07]  /*e5c0*/  LDSM.16.M88.4 R16, [R212+0xd900] ;  /* 0x00d90000d410783b */ /* 0x000fee0000000200 */
[C---:B-1----:R-:W-:Y:S08]  /*e5d0*/  HMMA.16816.F32 R32, R180.reuse, R28, R84 ;  /* 0x0000001cb420723c */ /* 0x042ff00000001854 */
[C---:B------:R-:W-:Y:S01]  /*e5e0*/  HMMA.16816.F32 R92, R180.reuse, R30, R92 ;  /* 0x0000001eb45c723c */ /* 0x040fe2000000185c */
[----:B------:R-:W1:Y:S07]  /*e5f0*/  LDSM.16.M88.4 R28, [R212+0xc900] ;  /* 0x00c90000d41c783b */ /* 0x000e6e0000000200 */
[C---:B------:R-:W-:Y:S08]  /*e600*/  HMMA.16816.F32 R136, R180.reuse, R12, R100 ;  /* 0x0000000cb488723c */ /* 0x040ff00000001864 */
[C---:B------:R-:W-:Y:S01]  /*e610*/  HMMA.16816.F32 R132, R180.reuse, R14, R88 ;  /* 0x0000000eb484723c */ /* 0x040fe20000001858 */
[----:B------:R-:W4:Y:S07]  /*e620*/  LDSM.16.M88.4 R12, [R212+0xe100] ;  /* 0x00e10000d40c783b */ /* 0x000f2e0000000200 */
[C---:B--2---:R-:W-:Y:S08]  /*e630*/  HMMA.16816.F32 R96, R180.reuse, R24, R96 ;  /* 0x00000018b460723c */ /* 0x044ff00000001860 */
[----:B------:R-:W-:Y:S01]  /*e640*/  HMMA.16816.F32 R108, R180, R26, R108 ;  /* 0x0000001ab46c723c */ /* 0x000fe2000000186c */
[----:B------:R-:W2:Y:S07]  /*e650*/  LDSM.16.M88.4 R24, [R212+0xd100] ;  /* 0x00d10000d418783b */ /* 0x000eae0000000200 */
[----:B---3--:R-:W-:Y:S01]  /*e660*/  HMMA.16816.F32 R116, R184, R22, R60 ;  /* 0x00000016b874723c */ /* 0x008fe2000000183c */
[----:B------:R-:W3:Y:S07]  /*e670*/  LDSM.16.M88.4 R60, [R212+0xf100] ;  /* 0x00f10000d43c783b */ /* 0x000eee0000000200 */
[C---:B------:R-:W-:Y:S01]  /*e680*/  HMMA.16816.F32 R128, R180.reuse, R8, R72 ;  /* 0x00000008b480723c */ /* 0x040fe20000001848 */
[----:B------:R-:W-:Y:S07]  /*e690*/  LDSM.16.M88.4 R72, [R219+0x5000] ;  /* 0x00500000db48783b */ /* 0x000fee0000000200 */
[----:B------:R-:W-:Y:S01]  /*e6a0*/  HMMA.16816.F32 R124, R180, R10, R68 ;  /* 0x0000000ab47c723c */ /* 0x000fe20000001844 */
[----:B------:R-:W2:Y:S04]  /*e6b0*/  LDSM.16.M88.4 R8, [R212+0xe900] ;  /* 0x00e90000d408783b */ /* 0x000ea80000000200 */
[----:B------:R-:W-:Y:S03]  /*e6c0*/  LDSM.16.M88.4 R68, [R219+0x5800] ;  /* 0x00580000db44783b */ /* 0x000fe60000000200 */
[C---:B-1----:R-:W-:Y:S01]  /*e6d0*/  HMMA.16816.F32 R104, R184.reuse, R30, R52 ;  /* 0x0000001eb868723c */ /* 0x042fe20000001834 */
[----:B------:R-:W1:Y:S07]  /*e6e0*/  LDSM.16.M88.4 R52, [R212+0xf900] ;  /* 0x00f90000d434783b */ /* 0x000e6e0000000200 */
[C---:B------:R-:W-:Y:S01]  /*e6f0*/  HMMA.16816.F32 R112, R184.reuse, R28, R56 ;  /* 0x0000001cb870723c */ /* 0x040fe20000001838 */
[----:B------:R-:W1:Y:S04]  /*e700*/  LDSM.16.M88.4 R56, [R219+0x4000] ;  /* 0x00400000db38783b */ /* 0x000e680000000200 */
[----:B------:R-:W-:Y:S03]  /*e710*/  LDSM.16.M88.4 R28, [R219+0x7800] ;  /* 0x00780000db1c783b */ /* 0x000fe60000000200 */
[C---:B------:R-:W-:Y:S08]  /*e720*/  HMMA.16816.F32 R120, R184.reuse, R20, R64 ;  /* 0x00000014b878723c */ /* 0x040ff00000001840 */
[C---:B----4-:R-:W-:Y:S01]  /*e730*/  HMMA.16816.F32 R64, R184.reuse, R12, R32 ;  /* 0x0000000cb840723c */ /* 0x050fe20000001820 */
[----:B------:R-:W4:Y:S07]  /*e740*/  LDSM.16.M88.4 R32, [R219+0x7000] ;  /* 0x00700000db20783b */ /* 0x000f2e0000000200 */
[C---:B------:R-:W-:Y:S01]  /*e750*/  HMMA.16816.F32 R80, R184.reuse, R18, R36 ;  /* 0x00000012b850723c */ /* 0x040fe20000001824 */
[----:B------:R-:W1:Y:S07]  /*e760*/  LDSM.16.M88.4 R36, [R219+0x6800] ;  /* 0x00680000db24783b */ /* 0x000e6e0000000200 */
[C---:B------:R-:W-:Y:S08]  /*e770*/  HMMA.16816.F32 R84, R184.reuse, R16, R40 ;  /* 0x00000010b854723c */ /* 0x040ff00000001828 */
[C---:B--2---:R-:W-:Y:S08]  /*e780*/  HMMA.16816.F32 R100, R184.reuse, R24, R48 ;  /* 0x00000018b864723c */ /* 0x044ff00000001830 */
[C---:B---3--:R-:W-:Y:S08]  /*e790*/  HMMA.16816.F32 R16, R184.reuse, R62, R132 ;  /* 0x0000003eb810723c */ /* 0x048ff00000001884 */
[C---:B------:R-:W-:Y:S01]  /*e7a0*/  HMMA.16816.F32 R88, R184.reuse, R26, R44 ;  /* 0x0000001ab858723c */ /* 0x040fe2000000182c */
[----:B------:R-:W2:Y:S07]  /*e7b0*/  LDSM.16.M88.4 R44, [R219+0x6000] ;  /* 0x00600000db2c783b */ /* 0x000eae0000000200 */
[C---:B------:R-:W-:Y:S01]  /*e7c0*/  HMMA.16816.F32 R48, R184.reuse, R14, R92 ;  /* 0x0000000eb830723c */ /* 0x040fe2000000185c */
[----:B------:R-:W3:Y:S07]  /*e7d0*/  LDSM.16.M88.4 R92, [R218+0xc100] ;  /* 0x00c10000da5c783b */ /* 0x000eee0000000200 */
[C---:B------:R-:W-:Y:S08]  /*e7e0*/  HMMA.16816.F32 R40, R184.reuse, R8, R96 ;  /* 0x00000008b828723c */ /* 0x040ff00000001860 */
[C---:B------:R-:W-:Y:S08]  /*e7f0*/  HMMA.16816.F32 R24, R184.reuse, R10, R108 ;  /* 0x0000000ab818723c */ /* 0x040ff0000000186c */
[C---:B-1----:R-:W-:Y:S08]  /*e800*/  HMMA.16816.F32 R12, R184.reuse, R52, R128 ;  /* 0x00000034b80c723c */ /* 0x042ff00000001880 */
[----:B------:R-:W-:Y:S08]  /*e810*/  HMMA.16816.F32 R8, R184, R54, R124 ;  /* 0x00000036b808723c */ /* 0x000ff0000000187c */
[----:B------:R-:W-:Y:S08]  /*e820*/  HMMA.16816.F32 R52, R188, R56, R120 ;  /* 0x00000038bc34723c */ /* 0x000ff00000001878 */
[----:B------:R-:W-:Y:S01]  /*e830*/  HMMA.16816.F32 R20, R184, R60, R136 ;  /* 0x0000003cb814723c */ /* 0x000fe20000001888 */
[----:B------:R-:W1:Y:S07]  /*e840*/  LDSM.16.M88.4 R60, [R218+0xc900] ;  /* 0x00c90000da3c783b */ /* 0x000e6e0000000200 */
[C---:B------:R-:W-:Y:S01]  /*e850*/  HMMA.16816.F32 R56, R188.reuse, R58, R116 ;  /* 0x0000003abc38723c */ /* 0x040fe20000001874 */
[----:B------:R-:W1:Y:S07]  /*e860*/  LDSM.16.M88.4 R116, [R218+0xd100] ;  /* 0x00d10000da74783b */ /* 0x000e6e0000000200 */
[C---:B------:R-:W-:Y:S08]  /*e870*/  HMMA.16816.F32 R132, R188.reuse, R76, R112 ;  /* 0x0000004cbc84723c */ /* 0x040ff00000001870 */
[C---:B----4-:R-:W-:Y:S01]  /*e880*/  HMMA.16816.F32 R112, R188.reuse, R34, R16 ;  /* 0x00000022bc70723c */ /* 0x050fe20000001810 */
[----:B------:R-:W4:Y:S07]  /*e890*/  LDSM.16.M88.4 R16, [R218+0xd900] ;  /* 0x00d90000da10783b */ /* 0x000f2e0000000200 */
[C---:B------:R-:W-:Y:S08]  /*e8a0*/  HMMA.16816.F32 R76, R188.reuse, R78, R104 ;  /* 0x0000004ebc4c723c */ /* 0x040ff00000001868 */
[C---:B------:R-:W-:Y:S01]  /*e8b0*/  HMMA.16816.F32 R108, R188.reuse, R28, R12 ;  /* 0x0000001cbc6c723c */ /* 0x040fe2000000180c */
[----:B------:R-:W1:Y:S07]  /*e8c0*/  LDSM.16.M88.4 R12, [R218+0xe100] ;  /* 0x00e10000da0c783b */ /* 0x000e6e0000000200 */
[C---:B------:R-:W-:Y:S01]  /*e8d0*/  HMMA.16816.F32 R128, R188.reuse, R72, R100 ;  /* 0x00000048bc80723c */ /* 0x040fe20000001864 */
[----:B------:R-:W-:Y:S07]  /*e8e0*/  LDSM.16.M88.4 R100, [R215+0x4000] ;  /* 0x00400000d764783b */ /* 0x000fee0000000200 */
[C---:B------:R-:W-:Y:S01]  /*e8f0*/  HMMA.16816.F32 R120, R188.reuse, R38, R24 ;  /* 0x00000026bc78723c */ /* 0x040fe20000001818 */
[----:B------:R-:W-:Y:S07]  /*e900*/  LDSM.16.M88.4 R24, [R218+0xf100] ;  /* 0x00f10000da18783b */ /* 0x000fee0000000200 */
[C---:B------:R-:W-:Y:S01]  /*e910*/  HMMA.16816.F32 R104, R188.reuse, R30, R8 ;  /* 0x0000001ebc68723c */ /* 0x040fe20000001808 */
[----:B------:R-:W1:Y:S07]  /*e920*/  LDSM.16.M88.4 R8, [R218+0xe900] ;  /* 0x00e90000da08783b */ /* 0x000e6e0000000200 */
[C---:B------:R-:W-:Y:S01]  /*e930*/  HMMA.16816.F32 R156, R188.reuse, R74, R88 ;  /* 0x0000004abc9c723c */ /* 0x040fe20000001858 */
[----:B------:R-:W-:Y:S07]  /*e940*/  LDSM.16.M88.4 R72, [R215+0x5800] ;  /* 0x00580000d748783b */ /* 0x000fee0000000200 */
[C---:B-----5:R-:W-:Y:S01]  /*e950*/  HMMA.16816.F32 R164, R188.reuse, R68, R84 ;  /* 0x00000044bca4723c */ /* 0x060fe20000001854 */
[----:B------:R-:W1:Y:S07]  /*e960*/  LDSM.16.M88.4 R84, [R218+0xf900] ;  /* 0x00f90000da54783b */ /* 0x000e6e0000000200 */
[C---:B------:R-:W-:Y:S01]  /*e970*/  HMMA.16816.F32 R152, R188.reuse, R70, R80 ;  /* 0x00000046bc98723c */ /* 0x040fe20000001850 */
[----:B------:R-:W1:Y:S07]  /*e980*/  LDSM.16.M88.4 R68, [R215+0x6000] ;  /* 0x00600000d744783b */ /* 0x000e6e0000000200 */
[C---:B--2---:R-:W-:Y:S01]  /*e990*/  HMMA.16816.F32 R148, R188.reuse, R44, R64 ;  /* 0x0000002cbc94723c */ /* 0x044fe20000001840 */
[----:B------:R-:W-:Y:S07]  /*e9a0*/  LDSM.16.M88.4 R64, [R215+0x6800] ;  /* 0x00680000d740783b */ /* 0x000fee0000000200 */
[C---:B------:R-:W-:Y:S08]  /*e9b0*/  HMMA.16816.F32 R136, R188.reuse, R46, R48 ;  /* 0x0000002ebc88723c */ /* 0x040ff00000001830 */
[C---:B------:R-:W-:Y:S08]  /*e9c0*/  HMMA.16816.F32 R124, R188.reuse, R36, R40 ;  /* 0x00000024bc7c723c */ /* 0x040ff00000001828 */
[----:B------:R-:W-:Y:S08]  /*e9d0*/  HMMA.16816.F32 R20, R188, R32, R20 ;  /* 0x00000020bc14723c */ /* 0x000ff00000001814 */
[C---:B---3--:R-:W-:Y:S08]  /*e9e0*/  HMMA.16816.F32 R88, R192.reuse, R94, R56 ;  /* 0x0000005ec058723c */ /* 0x048ff00000001838 */
[C---:B------:R-:W-:Y:S01]  /*e9f0*/  HMMA.16816.F32 R96, R192.reuse, R92, R52 ;  /* 0x0000005cc060723c */ /* 0x040fe20000001834 */
[----:B------:R-:W-:Y:S07]  /*ea00*/  LDSM.16.M88.4 R92, [R215+0x4800] ;  /* 0x00480000d75c783b */ /* 0x000fee0000000200 */
[C---:B-1----:R-:W-:Y:S08]  /*ea10*/  HMMA.16816.F32 R80, R192.reuse, R60, R132 ;  /* 0x0000003cc050723c */ /* 0x042ff00000001884 */
[C---:B------:R-:W-:Y:S01]  /*ea20*/  HMMA.16816.F32 R56, R192.reuse, R116, R128 ;  /* 0x00000074c038723c */ /* 0x040fe20000001880 */
[----:B------:R-:W1:Y:S07]  /*ea30*/  LDSM.16.M88.4 R128, [R215+0x7000] ;  /* 0x00700000d780783b */ /* 0x000e6e0000000200 */
[C---:B------:R-:W-:Y:S01]  /*ea40*/  HMMA.16816.F32 R60, R192.reuse, R62, R76 ;  /* 0x0000003ec03c723c */ /* 0x040fe2000000184c */
[----:B------:R-:W2:Y:S07]  /*ea50*/  LDSM.16.M88.4 R76, [R215+0x5000] ;  /* 0x00500000d74c783b */ /* 0x000eae0000000200 */
[----:B------:R-:W-:Y:S01]  /*ea60*/  HMMA.16816.F32 R52, R192, R118, R156 ;  /* 0x00000076c034723c */ /* 0x000fe2000000189c */
[----:B------:R-:W3:Y:S01]  /*ea70*/  LDSM.16.M88.4 R116, [R215+0x7800] ;  /* 0x00780000d774783b */ /* 0x000ee20000000200 */
[----:B------:R-:W-:-:S06]  /*ea80*/  DEPBAR.LE SB0, 0x0 ;  /* 0x000080000000791a */ /* 0x000fcc0000000000 */
[C---:B----4-:R-:W-:Y:S08]  /*ea90*/  HMMA.16816.F32 R48, R192.reuse, R16, R164 ;  /* 0x00000010c030723c */ /* 0x050ff000000018a4 */
        /* <DEDUP_REMOVED lines=17> */
[C---:B--2---:R-:W-:Y:S08]  /*ebb0*/  HMMA.16816.F32 R56, R196.reuse, R76, R56 ;  /* 0x0000004cc438723c */ /* 0x044ff00000001838 */
[C---:B------:R-:W-:Y:S08]  /*ebc0*/  HMMA.16816.F32 R52, R196.reuse, R78, R52 ;  /* 0x0000004ec434723c */ /* 0x040ff00000001834 */
[C---:B------:R-:W-:Y:S08]  /*ebd0*/  HMMA.16816.F32 R36, R196.reuse, R70, R36 ;  /* 0x00000046c424723c */ /* 0x040ff00000001824 */
[C---:B------:R-:W-:Y:S08]  /*ebe0*/  HMMA.16816.F32 R32, R196.reuse, R64, R32 ;  /* 0x00000040c420723c */ /* 0x040ff00000001820 */
[C---:B------:R-:W-:Y:S08]  /*ebf0*/  HMMA.16816.F32 R28, R196.reuse, R66, R28 ;  /* 0x00000042c41c723c */ /* 0x040ff0000000181c */
[C---:B------:R-:W-:Y:S08]  /*ec00*/  HMMA.16816.F32 R16, R196.reuse, R130, R16 ;  /* 0x00000082c410723c */ /* 0x040ff00000001810 */
[C---:B---3--:R-:W-:Y:S08]  /*ec10*/  HMMA.16816.F32 R20, R196.reuse, R116, R12 ;  /* 0x00000074c414723c */ /* 0x048ff0000000180c */
[----:B------:R-:W-:Y:S01]  /*ec20*/  HMMA.16816.F32 R24, R196, R118, R8 ;  /* 0x00000076c418723c */ /* 0x000fe20000001808 */
[----:B------:R-:W-:Y:S06]  /*ec30*/  BAR.SYNC.DEFER_BLOCKING 0x0 ;  /* 0x0000000000007b1d */ /* 0x000fec0000010000 */
[----:B------:R-:W-:Y:S09]  /*ec40*/  @!P0 BRA `(.L_x_620) ;  /* 0x0000023000008947 */ /* 0x000ff20003800000 */
[----:B------:R-:W-:Y:S01]  /*ec50*/  IADD3 R0, R236, -0x2, RZ ;  /* 0xfffffffeec007810 */ /* 0x000fe20007ffe0ff */
        /* <DEDUP_REMOVED lines=34> */
.L_x_620:
[----:B------:R-:W-:Y:S01]  /*ee80*/  FMUL.FTZ R0, R89, c[0x0][0x320] ;  /* 0x0000c80059007a20 */ /* 0x000fe20000410000 */
[----:B---3--:R-:W-:Y:S01]  /*ee90*/  LEA.HI R6, R176, R213, RZ, 0x2 ;  /* 0x000000d5b0067211 */ /* 0x008fe200078f10ff */
[----:B------:R-:W-:Y:S01]  /*eea0*/  FMUL.FTZ R5, R82, c[0x0][0x320] ;  /* 0x0000c80052057a20 */ /* 0x000fe20000410000 */
[----:B------:R-:W-:Y:S01]  /*eeb0*/  SHF.R.S32.HI R8, RZ, 0x1f, R171 ;  /* 0x0000001fff087819 */ /* 0x000fe200000114ab */
[----:B------:R1:W-:Y:S01]  /*eec0*/  MUFU.TANH R77, R0 ;  /* 0x00000000004d7308 */ /* 0x0003e20000002400 */
[----:B------:R-:W-:Y:S01]  /*eed0*/  LOP3.LUT R6, R6, 0xfffffffc, RZ, 0xc0, !PT ;  /* 0xfffffffc06067812 */ /* 0x000fe200078ec0ff */
[----:B------:R-:W-:Y:S01]  /*eee0*/  FMUL.FTZ R7, R22, c[0x0][0x320] ;  /* 0x0000c80016077a20 */ /* 0x000fe20000410000 */
[----:B------:R-:W-:Y:S01]  /*eef0*/  LEA.HI R8, R8, R171, RZ, 0x3 ;  /* 0x000000ab08087211 */ /* 0x000fe200078f18ff */
[----:B------:R-:W-:Y:S01]  /*ef00*/  FMUL.FTZ R15, R27, c[0x0][0x320] ;  /* 0x0000c8001b0f7a20 */ /* 0x000fe20000410000 */
[----:B------:R-:W-:Y:S01]  /*ef10*/  ISETP.NE.AND P5, PT, R177, 0x1, PT ;  /* 0x00000001b100780c */ /* 0x000fe20003fa5270 */
[----:B------:R-:W0:Y:S01]  /*ef20*/  LDGDEPBAR ;  /* 0x00000000000079af */ /* 0x000e220000000000 */
[----:B------:R-:W-:-:S03]  /*ef30*/  LOP3.LUT R8, R8, 0xffffff8, RZ, 0xc0, !PT ;  /* 0x0ffffff808087812 */ /* 0x000fc600078ec0ff */
[----:B------:R-:W-:Y:S02]  /*ef40*/  MUFU.TANH R15, R15 ;  /* 0x0000000f000f7308 */ /* 0x000fe40000002400 */
[----:B------:R-:W-:Y:S02]  /*ef50*/  IMAD.IADD R10, R171, 0x1, -R8 ;  /* 0x00000001ab0a7824 */ /* 0x000fe400078e0a08 */
[----:B-1----:R-:W-:-:S04]  /*ef60*/  FMUL.FTZ R0, R80, c[0x0][0x320] ;  /* 0x0000c80050007a20 */ /* 0x002fc80000410000 */
        /* <DEDUP_REMOVED lines=58> */
[----:B------:R1:W3:Y:S02]  /*f310*/  MUFU.TANH R11, R0 ;  /* 0x00000000000b7308 */ /* 0x0002e40000002400 */
[----:B-1----:R-:W-:-:S06]  /*f320*/  FMUL.FTZ R0, R44, c[0x0][0x320] ;  /* 0x0000c8002c007a20 */ /* 0x002fcc0000410000 */
[----:B------:R1:W-:Y:S08]  /*f330*/  MUFU.TANH R44, R5 ;  /* 0x00000005002c7308 */ /* 0x0003f00000002400 */
[----:B------:R4:W5:Y:S01]  /*f340*/  MUFU.TANH R25, R0 ;  /* 0x0000000000197308 */ /* 0x0009620000002400 */
[----:B-1----:R-:W-:Y:S02]  /*f350*/  IMAD.IADD R5, R213, 0x1, -R6 ;  /* 0x00000001d5057824 */ /* 0x002fe400078e0a06 */
[----:B----4-:R-:W-:-:S05]  /*f360*/  FMUL.FTZ R0, R75, c[0x0][0x320] ;  /* 0x0000c8004b007a20 */ /* 0x010fca0000410000 */
        /* <DEDUP_REMOVED lines=26> */
[----:B------:R-:W-:Y:S08]  /*f510*/  MUFU.TANH R31, R7 ;  /* 0x00000007001f7308 */ /* 0x000ff00000002400 */
        /* <DEDUP_REMOVED lines=14> */
[----:B------:R1:W4:Y:S02]  /*f600*/  MUFU.TANH R13, R0 ;  /* 0x00000000000d7308 */ /* 0x0003240000002400 */
[----:B-1----:R-:W-:-:S05]  /*f610*/  LOP3.LUT R0, R175, 0xffffffe0, RZ, 0xc0, !PT ;  /* 0xffffffe0af007812 */ /* 0x002fca00078ec0ff */
[----:B------:R-:W-:Y:S02]  /*f620*/  IMAD.IADD R0, R213, 0x1, -R0 ;  /* 0x00000001d5007824 */ /* 0x000fe400078e0a00 */
[----:B------:R-:W-:-:S03]  /*f630*/  IMAD.SHL.U32 R213, R3, 0x2, RZ ;  /* 0x0000000203d57824 */ /* 0x000fc600078e00ff */
[----:B------:R-:W-:Y:S01]  /*f640*/  SHF.R.S32.HI R9, RZ, 0x1f, R0 ;  /* 0x0000001fff097819 */ /* 0x000fe20000011400 */
[----:B------:R-:W-:Y:S01]  /*f650*/  IMAD R217, R2, 0x2, R213 ;  /* 0x0000000202d97824 */ /* 0x000fe200078e02d5 */
[----:B------:R-:W-:Y:S02]  /*f660*/  LEA R214, R4, R213, 0x1 ;  /* 0x000000d504d67211 */ /* 0x000fe400078e08ff */
[----:B------:R-:W-:Y:S02]  /*f670*/  LEA.HI R6, R9, R0, RZ, 0x2 ;  /* 0x0000000009067211 */ /* 0x000fe400078f10ff */
[----:B------:R-:W-:Y:S01]  /*f680*/  LEA.HI R9, R5, R5, RZ, 0x1 ;  /* 0x0000000505097211 */ /* 0x000fe200078f08ff */
[----:B------:R-:W-:Y:S01]  /*f690*/  IMAD R216, R2, 0x2, R214 ;  /* 0x0000000202d87824 */ /* 0x000fe200078e02d6 */
[C---:B------:R-:W-:Y:S02]  /*f6a0*/  LEA.HI.SX32 R7, R6.reuse, R203, 0x1e ;  /* 0x000000cb06077211 */ /* 0x040fe400078ff2ff */
[----:B------:R-:W-:Y:S01]  /*f6b0*/  LOP3.LUT R8, R9, 0x1ffffffe, RZ, 0xc0, !PT ;  /* 0x1ffffffe09087812 */ /* 0x000fe200078ec0ff */
[----:B------:R-:W-:Y:S01]  /*f6c0*/  FMUL.FTZ R9, R23, c[0x0][0x320] ;  /* 0x0000c80017097a20 */ /* 0x000fe20000410000 */
[----:B------:R-:W-:Y:S01]  /*f6d0*/  LOP3.LUT R6, R6, 0x7ffffffc, RZ, 0xc0, !PT ;  /* 0x7ffffffc06067812 */ /* 0x000fe200078ec0ff */
[----:B------:R-:W-:-:S02]  /*f6e0*/  IMAD R7, R10, 0x10, R7 ;  /* 0x000000100a077824 */ /* 0x000fc400078e0207 */
[----:B------:R-:W-:Y:S01]  /*f6f0*/  IMAD.IADD R5, R5, 0x1, -R8 ;  /* 0x0000000105057824 */ /* 0x000fe200078e0a08 */
[----:B------:R1:W-:Y:S01]  /*f700*/  MUFU.TANH R22, R9 ;  /* 0x0000000900167308 */ /* 0x0003e20000002400 */
[----:B------:R-:W-:Y:S02]  /*f710*/  IMAD.IADD R6, R0, 0x1, -R6 ;  /* 0x0000000100067824 */ /* 0x000fe400078e0a06 */
[----:B------:R-:W-:Y:S01]  /*f720*/  FMUL.FTZ R0, R83, c[0x0][0x320] ;  /* 0x0000c80053007a20 */ /* 0x000fe20000410000 */
[----:B------:R-:W-:Y:S01]  /*f730*/  LEA R7, R5, R7, 0x3 ;  /* 0x0000000705077211 */ /* 0x000fe200078e18ff */
[----:B------:R-:W-:Y:S02]  /*f740*/  FMUL.FTZ R5, R50, c[0x0][0x320] ;  /* 0x0000c80032057a20 */ /* 0x000fe40000410000 */
[----:B------:R-:W-:Y:S01]  /*f750*/  IMAD.SHL.U32 R10, R6, 0x2, RZ ;  /* 0x00000002060a7824 */ /* 0x000fe200078e00ff */
[----:B------:R-:W-:Y:S01]  /*f760*/  MUFU.TANH R60, R0 ;  /* 0x00000000003c7308 */ /* 0x000fe20000002400 */
[----:B------:R-:W-:Y:S01]  /*f770*/  @P5 IMAD.HI.U32 R8, R7, c[0x0][0x2c8], RZ ;  /* 0x0000b20007085a27 */ /* 0x000fe200078e00ff */
[----:B------:R2:W-:Y:S03]  /*f780*/  STL [R1+0x18], R7 ;  /* 0x0000180701007387 */ /* 0x0005e60000100800 */
[----:B------:R-:W-:Y:S01]  /*f790*/  IMAD.IADD R6, R170, 0x1, -R10 ;  /* 0x00000001aa067824 */ /* 0x000fe200078e0a0a */
[----:B------:R-:W-:Y:S02]  /*f7a0*/  STL [R1+0x24], R10 ;  /* 0x0000240a01007387 */ /* 0x000fe40000100800 */
[----:B------:R3:W-:Y:S01]  /*f7b0*/  MUFU.TANH R18, R5 ;  /* 0x0000000500127308 */ /* 0x0007e20000002400 */
[----:B-1----:R-:W-:-:S02]  /*f7c0*/  IMAD.MOV.U32 R9, RZ, RZ, -0x80 ;  /* 0xffffff80ff097424 */ /* 0x002fc400078e00ff */
[----:B---3--:R-:W-:Y:S01]  /*f7d0*/  IMAD.MOV.U32 R5, RZ, RZ, R7 ;  /* 0x000000ffff057224 */ /* 0x008fe200078e0007 */
[----:B------:R-:W-:Y:S01]  /*f7e0*/  @P5 SHF.R.U32.HI R5, RZ, c[0x0][0x2cc], R8 ;  /* 0x0000b300ff055a19 */ /* 0x000fe20000011608 */
[----:B--2---:R-:W-:-:S04]  /*f7f0*/  FMUL.FTZ R7, R51, c[0x0][0x320] ;  /* 0x0000c80033077a20 */ /* 0x004fc80000410000 */
[----:B------:R-:W1:Y:S01]  /*f800*/  SHFL.IDX PT, R8, R5, RZ, 0x1c1f ;  /* 0x001c1fff05087589 */ /* 0x000e6200000e0000 */
[----:B------:R2:W-:Y:S03]  /*f810*/  MUFU.TANH R17, R7 ;  /* 0x0000000700117308 */ /* 0x0005e60000002400 */
[----:B--2---:R2:W3:Y:S02]  /*f820*/  SHFL.IDX PT, R7, R5, 0x1, 0x1c1f ;  /* 0x003c1f0005077f89 */ /* 0x0044e400000e0000 */
[----:B--2---:R-:W-:-:S04]  /*f830*/  FMUL.FTZ R5, R26, c[0x0][0x320] ;  /* 0x0000c8001a057a20 */ /* 0x004fc80000410000 */
[----:B------:R2:W-:Y:S02]  /*f840*/  MUFU.TANH R19, R5 ;  /* 0x0000000500137308 */ /* 0x0005e40000002400 */
[----:B--2---:R-:W-:-:S05]  /*f850*/  IMAD R5, R168, R9, 0x1 ;  /* 0x00000001a8057424 */ /* 0x004fca00078e0209 */
[----:B------:R-:W-:Y:S01]  /*f860*/  IADD3 R0, -R10, R5, R201 ;  /* 0x000000050a007210 */ /* 0x000fe20007ffe1c9 */
[----:B------:R-:W-:-:S03]  /*f870*/  FMUL.FTZ R5, R99, c[0x0][0x320] ;  /* 0x0000c80063057a20 */ /* 0x000fc60000410000 */
[----:B------:R-:W-:Y:S01]  /*f880*/  IADD3 R0, R0, -R211, RZ ;  /* 0x800000d300007210 */ /* 0x000fe20007ffe0ff */
[----:B------:R1:W2:Y:S04]  /*f890*/  MUFU.TANH R12, R5 ;  /* 0x00000005000c7308 */ /* 0x0002a80000002400 */
[C---:B-1----:R-:W-:Y:S02]  /*f8a0*/  IMAD.IADD R5, R0.reuse, 0x1, R8 ;  /* 0x0000000100057824 */ /* 0x042fe400078e0208 */
[----:B---3--:R-:W-:Y:S02]  /*f8b0*/  IMAD.IADD R0, R0, 0x1, R7 ;  /* 0x0000000100007824 */ /* 0x008fe400078e0207 */
[----:B------:R-:W-:Y:S01]  /*f8c0*/  FMUL.FTZ R7, R74, c[0x0][0x320] ;  /* 0x0000c8004a077a20 */ /* 0x000fe20000410000 */
[----:B------:R-:W-:Y:S01]  /*f8d0*/  IMNMX R5, R6, R5, PT ;  /* 0x0000000506057217 */ /* 0x000fe20003800200 */
[----:B------:R-:W-:Y:S01]  /*f8e0*/  FMUL.FTZ R8, R42, c[0x0][0x320] ;  /* 0x0000c8002a087a20 */ /* 0x000fe20000410000 */
[----:B------:R-:W-:-:S02]  /*f8f0*/  IMNMX R0, R6, R0, PT ;  /* 0x0000000006007217 */ /* 0x000fc40003800200 */
[C---:B------:R-:W-:Y:S01]  /*f900*/  ISETP.GT.AND P0, PT, R5.reuse, RZ, PT ;  /* 0x000000ff0500720c */ /* 0x040fe20003f04270 */
[----:B------:R1:W3:Y:S01]  /*f910*/  MUFU.TANH R6, R7 ;  /* 0x0000000700067308 */ /* 0x0002e20000002400 */
[C---:B------:R-:W-:Y:S02]  /*f920*/  ISETP.GT.AND P1, PT, R5.reuse, 0x1, PT ;  /* 0x000000010500780c */ /* 0x040fe40003f24270 */
[C---:B------:R-:W-:Y:S02]  /*f930*/  ISETP.GT.AND P2, PT, R5.reuse, 0x8, PT ;  /* 0x000000080500780c */ /* 0x040fe40003f44270 */
[----:B------:R-:W-:Y:S02]  /*f940*/  FSEL R9, R16, -INF , P1 ;  /* 0xff80000010097808 */ /* 0x000fe40000800000 */
[----:B------:R-:W-:Y:S01]  /*f950*/  ISETP.GT.AND P1, PT, R5, 0x11, PT ;  /* 0x000000110500780c */ /* 0x000fe20003f24270 */
[----:B------:R4:W2:Y:S01]  /*f960*/  MUFU.TANH R16, R8 ;  /* 0x0000000800107308 */ /* 0x0008a20000002400 */
[----:B------:R-:W-:-:S02]  /*f970*/  FSEL R10, R11, -INF , P2 ;  /* 0xff8000000b0a7808 */ /* 0x000fc40001000000 */
[----:B------:R-:W-:Y:S02]  /*f980*/  ISETP.GT.AND P2, PT, R5, 0x18, PT ;  /* 0x000000180500780c */ /* 0x000fe40003f44270 */
[----:B------:R-:W-:Y:S02]  /*f990*/  FSEL R29, R69, -INF , P1 ;  /* 0xff800000451d7808 */ /* 0x000fe40000800000 */
[----:B------:R-:W-:Y:S02]  /*f9a0*/  ISETP.GT.AND P1, PT, R5, 0x21, PT ;  /* 0x000000210500780c */ /* 0x000fe40003f24270 */
[----:B-1----:R-:W-:Y:S02]  /*f9b0*/  FSEL R7, R21, -INF , P0 ;  /* 0xff80000015077808 */ /* 0x002fe40000000000 */
[----:B------:R-:W-:Y:S02]  /*f9c0*/  ISETP.GT.AND P0, PT, R5, 0x10, PT ;  /* 0x000000100500780c */ /* 0x000fe40003f04270 */
[----:B------:R-:W-:-:S02]  /*f9d0*/  FSEL R30, R68, -INF , P2 ;  /* 0xff800000441e7808 */ /* 0x000fc40001000000 */
[----:B------:R-:W-:Y:S02]  /*f9e0*/  FSEL R28, R76, -INF , P0 ;  /* 0xff8000004c1c7808 */ /* 0x000fe40000000000 */
[C---:B------:R-:W-:Y:S02]  /*f9f0*/  ISETP.GT.AND P0, PT, R5.reuse, 0x20, PT ;  /* 0x000000200500780c */ /* 0x040fe40003f04270 */
[----:B------:R-:W-:Y:S02]  /*fa00*/  ISETP.GT.AND P2, PT, R5, 0x28, PT ;  /* 0x000000280500780c */ /* 0x000fe40003f44270 */
[----:B------:R-:W-:Y:S02]  /*fa10*/  FSEL R66, R66, -INF , P0 ;  /* 0xff80000042427808 */ /* 0x000fe40000000000 */
[----:B------:R-:W-:Y:S02]  /*fa20*/  FSEL R67, R67, -INF , P1 ;  /* 0xff80000043437808 */ /* 0x000fe40000800000 */
[----:B------:R-:W-:-:S02]  /*fa30*/  ISETP.GT.AND P0, PT, R5, 0x30, PT ;  /* 0x000000300500780c */ /* 0x000fc40003f04270 */
[C---:B------:R-:W-:Y:S02]  /*fa40*/  ISETP.GT.AND P1, PT, R5.reuse, 0x31, PT ;  /* 0x000000310500780c */ /* 0x040fe40003f24270 */
[----:B------:R-:W-:Y:S02]  /*fa50*/  ISETP.GT.AND P3, PT, R5, 0x9, PT ;  /* 0x000000090500780c */ /* 0x000fe40003f64270 */
        /* <DEDUP_REMOVED lines=10> */
[----:B-----5:R-:W-:Y:S02]  /*fb00*/  FSEL R164, R25, -INF , P0 ;  /* 0xff80000019a47808 */ /* 0x020fe40000000000 */
        /* <DEDUP_REMOVED lines=20> */
[C---:B------:R-:W-:Y:S02]  /*fc50*/  ISETP.GT.AND P3, PT, R5.reuse, 0x49, PT ;  /* 0x000000490500780c */ /* 0x040fe40003f64270 */
[----:B------:R-:W-:Y:S02]  /*fc60*/  FSEL R241, R40, -INF , P2 ;  /* 0xff80000028f17808 */ /* 0x000fe40001000000 */
[----:B------:R-:W-:Y:S01]  /*fc70*/  ISETP.GT.AND P2, PT, R5, 0x78, PT ;  /* 0x000000780500780c */ /* 0x000fe20003f44270 */
[----:B------:R-:W-:Y:S01]  /*fc80*/  LDSM.16.MT88.4 R40, [R214+0x4100] ;  /* 0x00410000d628783b */ /* 0x000fe20000004200 */
[----:B------:R-:W-:-:S02]  /*fc90*/  FSEL R200, R36, -INF , P0 ;  /* 0xff80000024c87808 */ /* 0x000fc40000000000 */
[----:B------:R-:W-:Y:S02]  /*fca0*/  FSEL R170, R33, -INF , P1 ;  /* 0xff80000021aa7808 */ /* 0x000fe40000800000 */
[C---:B------:R-:W-:Y:S02]  /*fcb0*/  ISETP.GT.AND P0, PT, R0.reuse, RZ, PT ;  /* 0x000000ff0000720c */ /* 0x040fe40003f04270 */
[----:B------:R-:W-:Y:S02]  /*fcc0*/  ISETP.GT.AND P1, PT, R0, 0x1, PT ;  /* 0x000000010000780c */ /* 0x000fe40003f24270 */
[----:B------:R-:W-:Y:S02]  /*fcd0*/  FSEL R167, R167, -INF , P3 ;  /* 0xff800000a7a77808 */ /* 0x000fe40001800000 */
[----:B------:R-:W-:Y:S02]  /*fce0*/  ISETP.GT.AND P3, PT, R5, 0x59, PT ;  /* 0x000000590500780c */ /* 0x000fe40003f64270 */
[----:B------:R-:W-:-:S02]  /*fcf0*/  FMNMX.FTZ R69, R7, R9, !PT ;  /* 0x0000000907457209 */ /* 0x000fc40007810000 */
[----:B------:R-:W-:Y:S02]  /*fd00*/  FSEL R78, R32, -INF , P2 ;  /* 0xff800000204e7808 */ /* 0x000fe40001000000 */
[----:B------:R-:W-:Y:S02]  /*fd10*/  ISETP.GT.AND P2, PT, R0, 0x8, PT ;  /* 0x000000080000780c */ /* 0x000fe40003f44270 */
[----:B----4-:R-:W-:Y:S02]  /*fd20*/  FSEL R8, R13, -INF , P0 ;  /* 0xff8000000d087808 */ /* 0x010fe40000000000 */
[----:B--2---:R-:W-:Y:S02]  /*fd30*/  FSEL R12, R12, -INF , P1 ;  /* 0xff8000000c0c7808 */ /* 0x004fe40000800000 */
[----:B------:R-:W-:Y:S02]  /*fd40*/  FSEL R179, R49, -INF , P3 ;  /* 0xff80000031b37808 */ /* 0x000fe40001800000 */
[----:B------:R-:W-:-:S02]  /*fd50*/  ISETP.GT.AND P3, PT, R5, 0x69, PT ;  /* 0x000000690500780c */ /* 0x000fc40003f64270 */
[----:B------:R-:W-:Y:S02]  /*fd60*/  FMNMX.FTZ R69, R10, R69, !PT ;  /* 0x000000450a457209 */ /* 0x000fe40007810000 */
[----:B------:R-:W-:Y:S02]  /*fd70*/  ISETP.GT.AND P4, PT, R5, 0x79, PT ;  /* 0x000000790500780c */ /* 0x000fe40003f84270 */
        /* <DEDUP_REMOVED lines=34> */
[----:B------:R-:W-:Y:S01]  /*ffa0*/  FMNMX.FTZ R5, R96, R5, !PT ;  /* 0x0000000560057209 */ /* 0x000fe20007810000 */
[----:B------:R-:W-:Y:S01]  /*ffb0*/  LDSM.16.MT88.4 R24, [R213+0x100] ;  /* 0x00010000d518783b */ /* 0x000fe20000004200 */
        /* <DEDUP_REMOVED lines=14> */
[----:B---3--:R-:W-:Y:S02]  /*100a0*/  FSEL R154, R6, -INF , P2 ;  /* 0xff800000069a7808 */ /* 0x008fe40001000000 */
        /* <DEDUP_REMOVED lines=15> */
[C---:B------:R-:W-:Y:S02]  /*101a0*/  ISETP.GT.AND P2, PT, R0.reuse, 0x49, PT ;  /* 0x000000490000780c */ /* 0x040fe40003f44270 */
        /* <DEDUP_REMOVED lines=37> */
[----:B------:R-:W-:Y:S01]  /*10400*/  FMNMX.FTZ R5, R208, R5, !PT ;  /* 0x00000005d0057209 */ /* 0x000fe20007810000 */
[----:B------:R-:W-:Y:S01]  /*10410*/  LDSM.16.MT88.4 R32, [R217+0x4100] ;  /* 0x00410000d920783b */ /* 0x000fe20000004200 */
        /* <DEDUP_REMOVED lines=8> */
[----:B------:R-:W-:Y:S02]  /*104a0*/  FSEL R247, R72, -INF , P4 ;  /* 0xff80000048f77808 */ /* 0x000fe40002000000 */
[----:B------:R-:W-:Y:S02]  /*104b0*/  FMNMX.FTZ R69, R78, R69, !PT ;  /* 0x000000454e457209 */ /* 0x000fe40007810000 */
[----:B------:R-:W-:Y:S02]  /*104c0*/  ISETP.GT.AND P0, PT, R0, 0x79, PT ;  /* 0x000000790000780c */ /* 0x000fe40003f04270 */
[----:B------:R-:W-:Y:S02]  /*104d0*/  FSEL R248, R19, -INF , P1 ;  /* 0xff80000013f87808 */ /* 0x000fe40000800000 */
[----:B------:R-:W-:Y:S01]  /*104e0*/  FMNMX.FTZ R0, R249, R5, !PT ;  /* 0x00000005f9007209 */ /* 0x000fe20007810000 */
[----:B------:R-:W-:Y:S01]  /*104f0*/  LDSM.16.MT88.4 R16, [R214+0x100] ;  /* 0x00010000d610783b */ /* 0x000fe20000004200 */
[----:B------:R-:W-:-:S02]  /*10500*/  FMNMX.FTZ R69, R247, R69, !PT ;  /* 0x00000045f7457209 */ /* 0x000fc40007810000 */
[----:B------:R-:W-:Y:S02]  /*10510*/  FSEL R171, R15, -INF , P0 ;  /* 0xff8000000fab7808 */ /* 0x000fe40000000000 */
[----:B------:R-:W-:Y:S01]  /*10520*/  FMNMX.FTZ R0, R248, R0, !PT ;  /* 0x00000000f8007209 */ /* 0x000fe20007810000 */
[----:B------:R-:W1:Y:S03]  /*10530*/  SHFL.BFLY PT, R6, R69, 0x2, 0x1f ;  /* 0x0c401f0045067f89 */ /* 0x000e6600000e0000 */
        /* <DEDUP_REMOVED lines=14> */
[----:B------:R-:W-:Y:S01]  /*10620*/  FFMA.FTZ R2, R28, c[0x0][0x2d0], -R5 ;  /* 0x0000b4001c027a23 */ /* 0x000fe20000010805 */
[----:B------:R-:W-:Y:S01]  /*10630*/  FSEL R0, R0, RZ, P0 ;  /* 0x000000ff00007208 */ /* 0x000fe20000000000 */
[----:B------:R1:W-:Y:S04]  /*10640*/  MUFU.EX2 R204, R6 ;  /* 0x0000000600cc7308 */ /* 0x0003e80000000800 */
[----:B------:R-:W-:-:S04]  /*10650*/  FFMA.FTZ R3, R8, c[0x0][0x2d0], -R0 ;  /* 0x0000b40008037a23 */ /* 0x000fc80000010800 */
[----:B------:R2:W-:Y:S01]  /*10660*/  MUFU.EX2 R92, R3 ;  /* 0x00000003005c7308 */ /* 0x0005e20000000800 */
[----:B-1----:R-:W-:-:S07]  /*10670*/  FFMA.FTZ R6, R9, c[0x0][0x2d0], -R5 ;  /* 0x0000b40009067a23 */ /* 0x002fce0000010805 */
[----:B------:R1:W-:Y:S01]  /*10680*/  MUFU.EX2 R168, R2 ;  /* 0x0000000200a87308 */ /* 0x0003e20000000800 */
[----:B--2---:R-:W-:-:S07]  /*10690*/  FFMA.FTZ R3, R12, c[0x0][0x2d0], -R0 ;  /* 0x0000b4000c037a23 */ /* 0x004fce0000010800 */
[----:B------:R2:W3:Y:S08]  /*106a0*/  MUFU.EX2 R7, R6 ;  /* 0x0000000600077308 */ /* 0x0004f00000000800 */
[----:B------:R4:W5:Y:S01]  /*106b0*/  MUFU.EX2 R178, R3 ;  /* 0x0000000300b27308 */ /* 0x0009620000000800 */
[--C-:B-1----:R-:W-:Y:S02]  /*106c0*/  FFMA.FTZ R2, R29, c[0x0][0x2d0], -R5.reuse ;  /* 0x0000b4001d027a23 */ /* 0x102fe40000010805 */
[----:B--2---:R-:W-:-:S05]  /*106d0*/  FFMA.FTZ R6, R10, c[0x0][0x2d0], -R5 ;  /* 0x0000b4000a067a23 */ /* 0x004fca0000010805 */
[----:B------:R1:W-:Y:S01]  /*106e0*/  MUFU.EX2 R202, R2 ;  /* 0x0000000200ca7308 */ /* 0x0003e20000000800 */
[----:B---3--:R-:W-:Y:S01]  /*106f0*/  F2FP.PACK_AB R8, R7, R204 ;  /* 0x000000cc0708723e */ /* 0x008fe200000000ff */
[----:B----4-:R-:W-:-:S06]  /*10700*/  FFMA.FTZ R3, R13, c[0x0][0x2d0], -R0 ;  /* 0x0000b4000d037a23 */ /* 0x010fcc0000010800 */
[----:B------:R2:W-:Y:S01]  /*10710*/  MUFU.EX2 R23, R6 ;  /* 0x0000000600177308 */ /* 0x0005e20000000800 */
[----:B-----5:R-:W-:-:S07]  /*10720*/  F2FP.PACK_AB R9, R178, R92 ;  /* 0x0000005cb209723e */ /* 0x020fce00000000ff */
[----:B------:R3:W-:Y:S01]  /*10730*/  MUFU.EX2 R205, R3 ;  /* 0x0000000300cd7308 */ /* 0x0007e20000000800 */
[--C-:B-1----:R-:W-:Y:S02]  /*10740*/  FFMA.FTZ R2, R30, c[0x0][0x2d0], -R5.reuse ;  /* 0x0000b4001e027a23 */ /* 0x102fe40000010805 */
[----:B------:R-:W-:Y:S01]  /*10750*/  LDSM.16.MT88.4 R28, [R216+0x4100] ;  /* 0x00410000d81c783b */ /* 0x000fe20000004200 */
[----:B--2---:R-:W-:-:S04]  /*10760*/  FFMA.FTZ R6, R11, c[0x0][0x2d0], -R5 ;  /* 0x0000b4000b067a23 */ /* 0x004fc80000010805 */
[----:B------:R1:W-:Y:S01]  /*10770*/  MUFU.EX2 R210, R2 ;  /* 0x0000000200d27308 */ /* 0x0003e20000000800 */
[----:B---3--:R-:W-:-:S07]  /*10780*/  FFMA.FTZ R3, R14, c[0x0][0x2d0], -R0 ;  /* 0x0000b4000e037a23 */ /* 0x008fce0000010800 */
[----:B------:R-:W2:Y:S01]  /*10790*/  MUFU.EX2 R39, R6 ;  /* 0x0000000600277308 */ /* 0x000ea20000000800 */
[----:B------:R-:W3:Y:S07]  /*107a0*/  LDSM.16.MT88.4 R12, [R217+0x100] ;  /* 0x00010000d90c783b */ /* 0x000eee0000004200 */
[----:B------:R4:W5:Y:S01]  /*107b0*/  MUFU.EX2 R132, R3 ;  /* 0x0000000300847308 */ /* 0x0009620000000800 */
[----:B-1----:R-:W-:Y:S02]  /*107c0*/  FFMA.FTZ R2, R45, c[0x0][0x2d0], -R5 ;  /* 0x0000b4002d027a23 */ /* 0x002fe40000010805 */
[----:B--2---:R-:W-:-:S05]  /*107d0*/  IMAD.MOV.U32 R4, RZ, RZ, R39 ;  /* 0x000000ffff047224 */ /* 0x004fca00078e0027 */
[----:B------:R1:W-:Y:S01]  /*107e0*/  MUFU.EX2 R6, R2 ;  /* 0x0000000200067308 */ /* 0x0003e20000000800 */
[----:B------:R-:W-:Y:S01]  /*107f0*/  LDSM.16.MT88.4 R36, [R213+0x4100] ;  /* 0x00410000d524783b */ /* 0x000fe20000004200 */
[----:B----4-:R-:W-:Y:S01]  /*10800*/  IMAD.MOV.U32 R3, RZ, RZ, R23 ;  /* 0x000000ffff037224 */ /* 0x010fe200078e0017 */
[----:B-----5:R-:W-:Y:S02]  /*10810*/  F2FP.PACK_AB R11, R132, R205 ;  /* 0x000000cd840b723e */ /* 0x020fe400000000ff */
[----:B------:R-:W2:Y:S02]  /*10820*/  LDSM.16.MT88.4 R20, [R216+0x100] ;  /* 0x00010000d814783b */ /* 0x000ea40000004200 */
[----:B------:R-:W-:Y:S01]  /*10830*/  F2FP.PACK_AB R10, R4, R3 ;  /* 0x00000003040a723e */ /* 0x000fe200000000ff */
[----:B-1----:R-:W-:-:S06]  /*10840*/  FFMA.FTZ R2, R44, c[0x0][0x2d0], -R0 ;  /* 0x0000b4002c027a23 */ /* 0x002fcc0000010800 */
[C---:B------:R-:W-:Y:S01]  /*10850*/  HMMA.16816.F32 R80, R8.reuse, R16, RZ ;  /* 0x000000100850723c */ /* 0x040fe200000018ff */
[----:B------:R1:W-:Y:S07]  /*10860*/  MUFU.EX2 R252, R2 ;  /* 0x0000000200fc7308 */ /* 0x0003ee0000000800 */
[C---:B---3--:R-:W-:Y:S08]  /*10870*/  HMMA.16816.F32 R52, R8.reuse, R12, RZ ;  /* 0x0000000c0834723c */ /* 0x048ff000000018ff */
[----:B------:R-:W-:Y:S01]  /*10880*/  HMMA.16816.F32 R56, R8, R14, RZ ;  /* 0x0000000e0838723c */ /* 0x000fe200000018ff */
[----:B------:R-:W3:Y:S01]  /*10890*/  LDSM.16.MT88.4 R12, [R214+0x900] ;  /* 0x00090000d60c783b */ /* 0x000ee20000004200 */
[----:B-1----:R-:W-:-:S04]  /*108a0*/  FFMA.FTZ R2, R60, c[0x0][0x2d0], -R0 ;  /* 0x0000b4003c027a23 */ /* 0x002fc80000010800 */
[----:B------:R1:W4:Y:S02]  /*108b0*/  MUFU.EX2 R250, R2 ;  /* 0x0000000200fa7308 */ /* 0x0003240000000800 */
[C---:B------:R-:W-:Y:S01]  /*108c0*/  HMMA.16816.F32 R72, R8.reuse, R18, RZ ;  /* 0x000000120848723c */ /* 0x040fe200000018ff */
[----:B------:R-:W5:Y:S07]  /*108d0*/  LDSM.16.MT88.4 R16, [R213+0x900] ;  /* 0x00090000d510783b */ /* 0x000f6e0000004200 */
[----:B------:R-:W-:Y:S01]  /*108e0*/  HMMA.16816.F32 R88, R8, R24, RZ ;  /* 0x000000180858723c */ /* 0x000fe200000018ff */
[----:B-1----:R-:W-:Y:S01]  /*108f0*/  FFMA.FTZ R2, R65, c[0x0][0x2d0], -R0 ;  /* 0x0000b40041027a23 */ /* 0x002fe20000010800 */
[----:B------:R-:W-:-:S06]  /*10900*/  MOV R65, R78 ;  /* 0x0000004e00417202 */ /* 0x000fcc0000000f00 */
[C---:B------:R-:W-:Y:S01]  /*10910*/  HMMA.16816.F32 R84, R8.reuse, R26, RZ ;  /* 0x0000001a0854723c */ /* 0x040fe200000018ff */
[----:B------:R-:W1:Y:S01]  /*10920*/  LDSM.16.MT88.4 R24, [R217+0x900] ;  /* 0x00090000d918783b */ /* 0x000e620000004200 */
[----:B------:R3:W-:Y:S06]  /*10930*/  MUFU.EX2 R251, R2 ;  /* 0x0000000200fb7308 */ /* 0x0007ec0000000800 */
[C---:B--2---:R-:W-:Y:S08]  /*10940*/  HMMA.16816.F32 R48, R8.reuse, R20, RZ ;  /* 0x000000140830723c */ /* 0x044ff000000018ff */
[----:B------:R-:W-:Y:S01]  /*10950*/  HMMA.16816.F32 R44, R8, R22, RZ ;  /* 0x00000016082c723c */ /* 0x000fe200000018ff */
[----:B------:R-:W2:Y:S01]  /*10960*/  LDSM.16.MT88.4 R20, [R216+0x900] ;  /* 0x00090000d814783b */ /* 0x000ea20000004200 */
[----:B---3--:R-:W-:-:S02]  /*10970*/  FFMA.FTZ R2, R64, c[0x0][0x2d0], -R0 ;  /* 0x0000b40040027a23 */ /* 0x008fc40000010800 */
[----:B------:R-:W-:-:S04]  /*10980*/  IMAD.MOV.U32 R64, RZ, RZ, R92 ;  /* 0x000000ffff407224 */ /* 0x000fc800078e005c */
[----:B------:R-:W3:Y:S01]  /*10990*/  MUFU.EX2 R2, R2 ;  /* 0x0000000200027308 */ /* 0x000ee20000000800 */
[C---:B------:R-:W-:Y:S08]  /*109a0*/  HMMA.16816.F32 R60, R8.reuse, R36, RZ ;  /* 0x00000024083c723c */ /* 0x040ff000000018ff */
[C---:B------:R-:W-:Y:S01]  /*109b0*/  HMMA.16816.F32 R76, R8.reuse, R38, RZ ;  /* 0x00000026084c723c */ /* 0x040fe200000018ff */
[----:B------:R-:W1:Y:S07]  /*109c0*/  LDSM.16.MT88.4 R36, [R214+0x4900] ;  /* 0x00490000d624783b */ /* 0x000e6e0000004200 */
[C---:B------:R-:W-:Y:S08]  /*109d0*/  HMMA.16816.F32 R104, R8.reuse, R40, RZ ;  /* 0x000000280868723c */ /* 0x040ff000000018ff */
[C---:B------:R-:W-:Y:S08]  /*109e0*/  HMMA.16816.F32 R100, R8.reuse, R42, RZ ;  /* 0x0000002a0864723c */ /* 0x040ff000000018ff */
[C---:B------:R-:W-:Y:S08]  /*109f0*/  HMMA.16816.F32 R112, R8.reuse, R32, RZ ;  /* 0x000000200870723c */ /* 0x040ff000000018ff */
[C---:B------:R-:W-:Y:S01]  /*10a00*/  HMMA.16816.F32 R120, R8.reuse, R34, RZ ;  /* 0x000000220878723c */ /* 0x040fe200000018ff */
[----:B------:R-:W-:Y:S07]  /*10a10*/  LDSM.16.MT88.4 R32, [R213+0x1100] ;  /* 0x00110000d520783b */ /* 0x000fee0000004200 */
[C---:B------:R-:W-:Y:S08]  /*10a20*/  HMMA.16816.F32 R128, R8.reuse, R28, RZ ;  /* 0x0000001c0880723c */ /* 0x040ff000000018ff */
[----:B------:R-:W-:Y:S01]  /*10a30*/  HMMA.16816.F32 R116, R8, R30, RZ ;  /* 0x0000001e0874723c */ /* 0x000fe200000018ff */
[----:B------:R-:W1:Y:S06]  /*10a40*/  LDSM.16.MT88.4 R28, [R213+0x4900] ;  /* 0x00490000d51c783b */ /* 0x000e6c0000004200 */
[----:B------:R-:W-:-:S02]  /*10a50*/  F2FP.PACK_AB R8, R202, R168 ;  /* 0x000000a8ca08723e */ /* 0x000fc400000000ff */
[----:B----4-:R-:W-:Y:S02]  /*10a60*/  F2FP.PACK_AB R9, R250, R252 ;  /* 0x000000fcfa09723e */ /* 0x010fe400000000ff */
[----:B------:R-:W-:Y:S02]  /*10a70*/  F2FP.PACK_AB R10, R6, R210 ;  /* 0x000000d2060a723e */ /* 0x000fe400000000ff */
[----:B---3--:R-:W-:-:S07]  /*10a80*/  F2FP.PACK_AB R11, R2, R251 ;  /* 0x000000fb020b723e */ /* 0x008fce00000000ff */
[C---:B------:R-:W-:Y:S07]  /*10a90*/  HMMA.16816.F32 R124, R8.reuse, R12, R80 ;  /* 0x0000000c087c723c */ /* 0x040fee0000001850 */
[----:B------:R-:W-:Y:S01]  /*10aa0*/  IMAD.MOV.U32 R82, RZ, RZ, R2 ;  /* 0x000000ffff527224 */ /* 0x000fe200078e0002 */
[----:B-----5:R-:W-:Y:S01]  /*10ab0*/  HMMA.16816.F32 R136, R8, R16, R88 ;  /* 0x000000100888723c */ /* 0x020fe20000001858 */
[----:B------:R-:W-:Y:S02]  /*10ac0*/  FFMA.FTZ R2, R66, c[0x0][0x2d0], -R5 ;  /* 0x0000b40042027a23 */ /* 0x000fe40000010805 */
[----:B------:R-:W-:-:S02]  /*10ad0*/  IMAD.MOV.U32 R83, RZ, RZ, R236 ;  /* 0x000000ffff537224 */ /* 0x000fc400078e00ec */
[----:B------:R3:W-:Y:S03]  /*10ae0*/  MUFU.EX2 R245, R2 ;  /* 0x0000000200f57308 */ /* 0x0007e60000000800 */
[C---:B------:R-:W-:Y:S01]  /*10af0*/  HMMA.16816.F32 R88, R8.reuse, R18, R84 ;  /* 0x000000120858723c */ /* 0x040fe20000001854 */
[----:B------:R-:W4:Y:S07]  /*10b00*/  LDSM.16.MT88.4 R16, [R217+0x4900] ;  /* 0x00490000d910783b */ /* 0x000f2e0000004200 */
[----:B------:R-:W-:Y:S01]  /*10b10*/  HMMA.16816.F32 R108, R8, R14, R72 ;  /* 0x0000000e086c723c */ /* 0x000fe20000001848 */
[----:B------:R-:W5:Y:S01]  /*10b20*/  LDSM.16.MT88.4 R12, [R216+0x4900] ;  /* 0x00490000d80c783b */ /* 0x000f620000004200 */
[----:B---3--:R-:W-:-:S06]  /*10b30*/  FFMA.FTZ R2, R67, c[0x0][0x2d0], -R5 ;  /* 0x0000b40043027a23 */ /* 0x008fcc0000010805 */
[C---:B-1----:R-:W-:Y:S01]  /*10b40*/  HMMA.16816.F32 R40, R8.reuse, R24, R52 ;  /* 0x000000180828723c */ /* 0x042fe20000001834 */
[----:B------:R1:W3:Y:S07]  /*10b50*/  MUFU.EX2 R244, R2 ;  /* 0x0000000200f47308 */ /* 0x0002ee0000000800 */
[C---:B------:R-:W-:Y:S01]  /*10b60*/  HMMA.16816.F32 R92, R8.reuse, R26, R56 ;  /* 0x0000001a085c723c */ /* 0x040fe20000001838 */
[----:B------:R-:W3:Y:S07]  /*10b70*/  LDSM.16.MT88.4 R24, [R217+0x1100] ;  /* 0x00110000d918783b */ /* 0x000eee0000004200 */
[----:B--2---:R-:W-:Y:S01]  /*10b80*/  HMMA.16816.F32 R84, R8, R20, R48 ;  /* 0x000000140854723c */ /* 0x004fe20000001830 */
[----:B-1----:R-:W-:-:S02]  /*10b90*/  FFMA.FTZ R2, R71, c[0x0][0x2d0], -R5 ;  /* 0x0000b40047027a23 */ /* 0x002fc40000010805 */
[----:B------:R-:W-:Y:S02]  /*10ba0*/  IMAD.MOV.U32 R71, RZ, RZ, R132 ;  /* 0x000000ffff477224 */ /* 0x000fe400078e0084 */
[----:B------:R1:W-:Y:S03]  /*10bb0*/  MUFU.EX2 R240, R2 ;  /* 0x0000000200f07308 */ /* 0x0003e60000000800 */
[C---:B------:R-:W-:Y:S01]  /*10bc0*/  HMMA.16816.F32 R44, R8.reuse, R22, R44 ;  /* 0x00000016082c723c */ /* 0x040fe2000000182c */
[----:B------:R-:W2:Y:S07]  /*10bd0*/  LDSM.16.MT88.4 R20, [R216+0x1100] ;  /* 0x00110000d814783b */ /* 0x000eae0000004200 */
[----:B------:R-:W-:Y:S01]  /*10be0*/  HMMA.16816.F32 R72, R8, R38, R100 ;  /* 0x000000260848723c */ /* 0x000fe20000001864 */
[----:B-1----:R-:W-:-:S06]  /*10bf0*/  FFMA.FTZ R2, R99, c[0x0][0x2d0], -R5 ;  /* 0x0000b40063027a23 */ /* 0x002fcc0000010805 */
[----:B------:R-:W-:Y:S01]  /*10c00*/  IMAD.MOV.U32 R38, RZ, RZ, R210 ;  /* 0x000000ffff267224 */ /* 0x000fe200078e00d2 */
[----:B------:R-:W-:Y:S01]  /*10c10*/  HMMA.16816.F32 R56, R8, R28, R60 ;  /* 0x0000001c0838723c */ /* 0x000fe2000000183c */
[----:B------:R1:W-:Y:S01]  /*10c20*/  MUFU.EX2 R242, R2 ;  /* 0x0000000200f27308 */ /* 0x0003e20000000800 */
[----:B------:R-:W-:Y:S01]  /*10c30*/  IMAD.MOV.U32 R103, RZ, RZ, R64 ;  /* 0x000000ffff677224 */ /* 0x000fe200078e0040 */
[----:B------:R-:W-:-:S05]  /*10c40*/  MOV R39, R65 ;  /* 0x0000004100277202 */ /* 0x000fca0000000f00 */
[C---:B------:R-:W-:Y:S01]  /*10c50*/  HMMA.16816.F32 R52, R8.reuse, R30, R76 ;  /* 0x0000001e0834723c */ /* 0x040fe2000000184c */
[----:B------:R-:W2:Y:S07]  /*10c60*/  LDSM.16.MT88.4 R28, [R214+0x1100] ;  /* 0x00110000d61c783b */ /* 0x000eae0000004200 */
[----:B------:R-:W-:Y:S01]  /*10c70*/  HMMA.16816.F32 R132, R8, R36, R104 ;  /* 0x000000240884723c */ /* 0x000fe20000001868 */
[----:B-1----:R-:W-:Y:S02]  /*10c80*/  FFMA.FTZ R2, R70, c[0x0][0x2d0], -R0 ;  /* 0x0000b40046027a23 */ /* 0x002fe40000010800 */
[----:B------:R-:W-:-:S02]  /*10c90*/  IMAD.MOV.U32 R70, RZ, RZ, R170 ;  /* 0x000000ffff467224 */ /* 0x000fc400078e00aa */
[----:B------:R1:W-:Y:S01]  /*10ca0*/  MUFU.EX2 R237, R2 ;  /* 0x0000000200ed7308 */ /* 0x0003e20000000800 */
[----:B------:R-:W-:Y:S01]  /*10cb0*/  IMAD.MOV.U32 R170, RZ, RZ, R211 ;  /* 0x000000ffffaa7224 */ /* 0x000fe200078e00d3 */
[----:B------:R-:W-:Y:S01]  /*10cc0*/  MOV R37, R82 ;  /* 0x0000005200257202 */ /* 0x000fe20000000f00 */
[----:B------:R-:W-:Y:S01]  /*10cd0*/  IMAD.MOV.U32 R36, RZ, RZ, R83 ;  /* 0x000000ffff247224 */ /* 0x000fe200078e0053 */
[C---:B----4-:R-:W-:Y:S07]  /*10ce0*/  HMMA.16816.F32 R64, R8.reuse, R18, R120 ;  /* 0x000000120840723c */ /* 0x050fee0000001878 */
[----:B------:R-:W-:Y:S01]  /*10cf0*/  IMAD.MOV.U32 R123, RZ, RZ, R204 ;  /* 0x000000ffff7b7224 */ /* 0x000fe200078e00cc */
[----:B------:R-:W-:Y:S01]  /*10d00*/  HMMA.16816.F32 R80, R8, R16, R112 ;  /* 0x000000100850723c */ /* 0x000fe20000001870 */
[----:B------:R-:W-:Y:S01]  /*10d10*/  MOV R122, R203 ;  /* 0x000000cb007a7202 */ /* 0x000fe20000000f00 */
[----:B------:R-:W-:Y:S01]  /*10d20*/  LDSM.16.MT88.4 R16, [R216+0x5100] ;  /* 0x00510000d810783b */ /* 0x000fe20000004200 */
[----:B-1----:R-:W-:-:S04]  /*10d30*/  FFMA.FTZ R2, R96, c[0x0][0x2d0], -R0 ;  /* 0x0000b40060027a23 */ /* 0x002fc80000010800 */
[----:B------:R1:W4:Y:S01]  /*10d40*/  MUFU.EX2 R236, R2 ;  /* 0x0000000200ec7308 */ /* 0x0003220000000800 */
[C---:B-----5:R-:W-:Y:S08]  /*10d50*/  HMMA.16816.F32 R60, R8.reuse, R12, R128 ;  /* 0x0000000c083c723c */ /* 0x060ff00000001880 */
[----:B------:R-:W-:Y:S01]  /*10d60*/  HMMA.16816.F32 R48, R8, R14, R116 ;  /* 0x0000000e0830723c */ /* 0x000fe20000001874 */
[----:B------:R-:W5:Y:S01]  /*10d70*/  LDSM.16.MT88.4 R12, [R213+0x5100] ;  /* 0x00510000d50c783b */ /* 0x000f620000004200 */
[----:B-1----:R-:W-:-:S05]  /*10d80*/  FFMA.FTZ R2, R98, c[0x0][0x2d0], -R0 ;  /* 0x0000b40062027a23 */ /* 0x002fca0000010800 */
[----:B---3--:R-:W-:Y:S02]  /*10d90*/  F2FP.PACK_AB R8, R244, R245 ;  /* 0x000000f5f408723e */ /* 0x008fe400000000ff */
[----:B----4-:R-:W-:Y:S01]  /*10da0*/  F2FP.PACK_AB R9, R236, R237 ;  /* 0x000000edec09723e */ /* 0x010fe200000000ff */
[----:B------:R1:W-:Y:S01]  /*10db0*/  MUFU.EX2 R211, R2 ;  /* 0x0000000200d37308 */ /* 0x0003e20000000800 */
[----:B------:R-:W-:Y:S01]  /*10dc0*/  F2FP.PACK_AB R10, R242, R240 ;  /* 0x000000f0f20a723e */ /* 0x000fe200000000ff */
[----:B-1----:R-:W-:-:S06]  /*10dd0*/  FFMA.FTZ R2, R97, c[0x0][0x2d0], -R0 ;  /* 0x0000b40061027a23 */ /* 0x002fcc0000010800 */
[----:B------:R1:W3:Y:S02]  /*10de0*/  MUFU.EX2 R210, R2 ;  /* 0x0000000200d27308 */ /* 0x0002e40000000800 */
[----:B-1----:R-:W-:Y:S01]  /*10df0*/  FFMA.FTZ R2, R150, c[0x0][0x2d0], -R5 ;  /* 0x0000b40096027a23 */ /* 0x002fe20000010805 */
[----:B---3--:R-:W-:Y:S01]  /*10e00*/  F2FP.PACK_AB R11, R210, R211 ;  /* 0x000000d3d20b723e */ /* 0x008fe200000000ff */
[----:B------:R-:W-:-:S04]  /*10e10*/  IMAD.MOV.U32 R150, RZ, RZ, R205 ;  /* 0x000000ffff967224 */ /* 0x000fc800078e00cd */
[----:B------:R1:W-:Y:S02]  /*10e20*/  MUFU.EX2 R205, R2 ;  /* 0x0000000200cd7308 */ /* 0x0003e40000000800 */
[C---:B------:R-:W-:Y:S08]  /*10e30*/  HMMA.16816.F32 R104, R8.reuse, R26, R92 ;  /* 0x0000001a0868723c */ /* 0x040ff0000000185c */
[----:B--2---:R-:W-:Y:S01]  /*10e40*/  HMMA.16816.F32 R92, R8, R20, R84 ;  /* 0x00000014085c723c */ /* 0x004fe20000001854 */
[----:B-1----:R-:W-:-:S02]  /*10e50*/  FFMA.FTZ R2, R151, c[0x0][0x2d0], -R5 ;  /* 0x0000b40097027a23 */ /* 0x002fc40000010805 */
[----:B------:R-:W-:Y:S02]  /*10e60*/  IMAD.MOV.U32 R151, RZ, RZ, R103 ;  /* 0x000000ffff977224 */ /* 0x000fe400078e0067 */
[----:B------:R1:W2:Y:S03]  /*10e70*/  MUFU.EX2 R204, R2 ;  /* 0x0000000200cc7308 */ /* 0x0002a60000000800 */
[C---:B------:R-:W-:Y:S01]  /*10e80*/  HMMA.16816.F32 R84, R8.reuse, R22, R44 ;  /* 0x000000160854723c */ /* 0x040fe2000000182c */
[----:B------:R-:W3:Y:S06]  /*10e90*/  LDSM.16.MT88.4 R20, [R217+0x5100] ;  /* 0x00510000d914783b */ /* 0x000eec0000004200 */
[----:B------:R-:W-:Y:S01]  /*10ea0*/  MOV R47, R36 ;  /* 0x00000024002f7202 */ /* 0x000fe20000000f00 */
[----:B------:R-:W-:Y:S01]  /*10eb0*/  HMMA.16816.F32 R96, R8, R24, R40 ;  /* 0x000000180860723c */ /* 0x000fe20000001828 */
[----:B------:R-:W4:Y:S04]  /*10ec0*/  LDSM.16.MT88.4 R40, [R214+0x5100] ;  /* 0x00510000d628783b */ /* 0x000f280000004200 */
[----:B------:R-:W-:Y:S01]  /*10ed0*/  LDSM.16.MT88.4 R24, [R216+0x1900] ;  /* 0x00190000d818783b */ /* 0x000fe20000004200 */
[----:B-1----:R-:W-:-:S02]  /*10ee0*/  FFMA.FTZ R2, R153, c[0x0][0x2d0], -R5 ;  /* 0x0000b40099027a23 */ /* 0x002fc40000010805 */
[C---:B------:R-:W-:Y:S01]  /*10ef0*/  HMMA.16816.F32 R76, R8.reuse, R32, R136 ;  /* 0x00000020084c723c */ /* 0x040fe20000001888 */
[----:B------:R-:W-:Y:S01]  /*10f00*/  IMAD.MOV.U32 R153, RZ, RZ, R202 ;  /* 0x000000ffff997224 */ /* 0x000fe200078e00ca */
[----:B------:R1:W-:Y:S05]  /*10f10*/  MUFU.EX2 R203, R2 ;  /* 0x0000000200cb7308 */ /* 0x0003ea0000000800 */
[----:B------:R-:W-:Y:S01]  /*10f20*/  IMAD.MOV.U32 R139, RZ, RZ, R39 ;  /* 0x000000ffff8b7224 */ /* 0x000fe200078e0027 */
[----:B------:R-:W-:Y:S01]  /*10f30*/  HMMA.16816.F32 R88, R8, R34, R88 ;  /* 0x000000220858723c */ /* 0x000fe20000001858 */
[----:B------:R-:W-:Y:S01]  /*10f40*/  IMAD.MOV.U32 R136, RZ, RZ, R37 ;  /* 0x000000ffff887224 */ /* 0x000fe200078e0025 */
[----:B------:R-:W-:Y:S01]  /*10f50*/  LDSM.16.MT88.4 R32, [R214+0x1900] ;  /* 0x00190000d620783b */ /* 0x000fe20000004200 */
[----:B------:R-:W-:-:S02]  /*10f60*/  IMAD.MOV.U32 R137, RZ, RZ, R71 ;  /* 0x000000ffff897224 */ /* 0x000fc400078e0047 */
[----:B------:R-:W-:Y:S02]  /*10f70*/  IMAD.MOV.U32 R71, RZ, RZ, R200 ;  /* 0x000000ffff477224 */ /* 0x000fe400078e00c8 */
[----:B------:R-:W-:Y:S01]  /*10f80*/  IMAD.MOV.U32 R138, RZ, RZ, R4 ;  /* 0x000000ffff8a7224 */ /* 0x000fe200078e0004 */
[C---:B------:R-:W-:Y:S01]  /*10f90*/  HMMA.16816.F32 R116, R8.reuse, R28, R124 ;  /* 0x0000001c0874723c */ /* 0x040fe2000000187c */
[----:B-1----:R-:W-:Y:S02]  /*10fa0*/  FFMA.FTZ R2, R155, c[0x0][0x2d0], -R5 ;  /* 0x0000b4009b027a23 */ /* 0x002fe40000010805 */
[----:B------:R-:W-:Y:S02]  /*10fb0*/  IMAD.MOV.U32 R155, RZ, RZ, R123 ;  /* 0x000000ffff9b7224 */ /* 0x000fe400078e007b */
[----:B------:R1:W-:Y:S03]  /*10fc0*/  MUFU.EX2 R202, R2 ;  /* 0x0000000200ca7308 */ /* 0x0003e60000000800 */
[C---:B------:R-:W-:Y:S01]  /*10fd0*/  HMMA.16816.F32 R108, R8.reuse, R30, R108 ;  /* 0x0000001e086c723c */ /* 0x040fe2000000186c */
[----:B------:R-:W-:Y:S07]  /*10fe0*/  LDSM.16.MT88.4 R28, [R217+0x1900] ;  /* 0x00190000d91c783b */ /* 0x000fee0000004200 */
[----:B-----5:R-:W-:Y:S01]  /*10ff0*/  HMMA.16816.F32 R112, R8, R12, R56 ;  /* 0x0000000c0870723c */ /* 0x020fe20000001838 */
[----:B-1----:R-:W-:-:S07]  /*11000*/  FFMA.FTZ R2, R148, c[0x0][0x2d0], -R0 ;  /* 0x0000b40094027a23 */ /* 0x002fce0000010800 */
[C---:B---3--:R-:W-:Y:S01]  /*11010*/  HMMA.16816.F32 R128, R8.reuse, R20, R80 ;  /* 0x000000140880723c */ /* 0x048fe20000001850 */
[----:B------:R-:W-:Y:S02]  /*11020*/  IMAD.MOV.U32 R148, RZ, RZ, R201 ;  /* 0x000000ffff947224 */ /* 0x000fe400078e00c9 */
[----:B------:R1:W-:Y:S05]  /*11030*/  MUFU.EX2 R201, R2 ;  /* 0x0000000200c97308 */ /* 0x0003ea0000000800 */
[C---:B------:R-:W-:Y:S01]  /*11040*/  HMMA.16816.F32 R100, R8.reuse, R14, R52 ;  /* 0x0000000e0864723c */ /* 0x040fe20000001834 */
[----:B------:R-:W-:Y:S07]  /*11050*/  LDSM.16.MT88.4 R12, [R213+0x5900] ;  /* 0x00590000d50c783b */ /* 0x000fee0000004200 */
[----:B----4-:R-:W-:Y:S01]  /*11060*/  HMMA.16816.F32 R132, R8, R40, R132 ;  /* 0x000000280884723c */ /* 0x010fe20000001884 */
[----:B-1----:R-:W-:-:S02]  /*11070*/  FFMA.FTZ R2, R149, c[0x0][0x2d0], -R0 ;  /* 0x0000b40095027a23 */ /* 0x002fc40000010800 */
[----:B------:R-:W-:Y:S02]  /*11080*/  IMAD.MOV.U32 R149, RZ, RZ, R38 ;  /* 0x000000ffff957224 */ /* 0x000fe400078e0026 */
[----:B------:R-:W1:Y:S01]  /*11090*/  LDSM.16.MT88.4 R36, [R213+0x1900] ;  /* 0x00190000d524783b */ /* 0x000e620000004200 */
[----:B------:R3:W4:Y:S02]  /*110a0*/  MUFU.EX2 R200, R2 ;  /* 0x0000000200c87308 */ /* 0x0007240000000800 */
[C---:B------:R-:W-:Y:S08]  /*110b0*/  HMMA.16816.F32 R124, R8.reuse, R42, R72 ;  /* 0x0000002a087c723c */ /* 0x040ff00000001848 */
[----:B------:R-:W-:Y:S01]  /*110c0*/  HMMA.16816.F32 R80, R8, R16, R60 ;  /* 0x000000100850723c */ /* 0x000fe2000000183c */
[----:B---3--:R-:W-:-:S07]  /*110d0*/  FFMA.FTZ R2, R154, c[0x0][0x2d0], -R0 ;  /* 0x0000b4009a027a23 */ /* 0x008fce0000010800 */
[C---:B------:R-:W-:Y:S01]  /*110e0*/  HMMA.16816.F32 R56, R8.reuse, R18, R48 ;  /* 0x000000120838723c */ /* 0x040fe20000001830 */
[----:B------:R-:W-:Y:S01]  /*110f0*/  IMAD.MOV.U32 R154, RZ, RZ, R178 ;  /* 0x000000ffff9a7224 */ /* 0x000fe200078e00b2 */
[----:B------:R-:W-:Y:S01]  /*11100*/  LDSM.16.MT88.4 R16, [R213+0x2100] ;  /* 0x00210000d510783b */ /* 0x000fe20000004200 */
[----:B------:R3:W-:Y:S02]  /*11110*/  MUFU.EX2 R4, R2 ;  /* 0x0000000200047308 */ /* 0x0007e40000000800 */
[----:B---3--:R-:W-:Y:S01]  /*11120*/  FFMA.FTZ R2, R152, c[0x0][0x2d0], -R0 ;  /* 0x0000b40098027a23 */ /* 0x008fe20000010800 */
[----:B------:R-:W-:Y:S02]  /*11130*/  MOV R152, R122 ;  /* 0x0000007a00987202 */ /* 0x000fe40000000f00 */
[----:B------:R-:W-:Y:S03]  /*11140*/  HMMA.16816.F32 R120, R8, R22, R64 ;  /* 0x000000160878723c */ /* 0x000fe60000001840 */
[----:B------:R-:W3:Y:S01]  /*11150*/  MUFU.EX2 R178, R2 ;  /* 0x0000000200b27308 */ /* 0x000ee20000000800 */
[----:B------:R-:W-:Y:S03]  /*11160*/  LDSM.16.MT88.4 R20, [R216+0x5900] ;  /* 0x00590000d814783b */ /* 0x000fe60000004200 */
[----:B--2---:R-:W-:-:S02]  /*11170*/  F2FP.PACK_AB R8, R204, R205 ;  /* 0x000000cdcc08723e */ /* 0x004fc400000000ff */
[----:B----4-:R-:W-:Y:S02]  /*11180*/  F2FP.PACK_AB R9, R200, R201 ;  /* 0x000000c9c809723e */ /* 0x010fe400000000ff */
[----:B------:R-:W-:Y:S02]  /*11190*/  F2FP.PACK_AB R10, R202, R203 ;  /* 0x000000cbca0a723e */ /* 0x000fe400000000ff */
[----:B---3--:R-:W-:Y:S01]  /*111a0*/  F2FP.PACK_AB R11, R178, R4 ;  /* 0x00000004b20b723e */ /* 0x008fe200000000ff */
[----:B------:R-:W-:-:S06]  /*111b0*/  FFMA.FTZ R2, R164, c[0x0][0x2d0], -R5 ;  /* 0x0000b400a4027a23 */ /* 0x000fcc0000010805 */
[C---:B-1----:R-:W-:Y:S08]  /*111c0*/  HMMA.16816.F32 R72, R8.reuse, R36, R76 ;  /* 0x000000240848723c */ /* 0x042ff0000000184c */
[C---:B------:R-:W-:Y:S08]  /*111d0*/  HMMA.16816.F32 R64, R8.reuse, R38, R88 ;  /* 0x000000260840723c */ /* 0x040ff00000001858 */
[C---:B------:R-:W-:Y:S07]  /*111e0*/  HMMA.16816.F32 R60, R8.reuse, R32, R116 ;  /* 0x00000020083c723c */ /* 0x040fee0000001874 */
[----:B------:R-:W-:Y:S01]  /*111f0*/  MOV R117, R137 ;  /* 0x0000008900757202 */ /* 0x000fe20000000f00 */
[----:B------:R-:W-:Y:S01]  /*11200*/  HMMA.16816.F32 R52, R8, R34, R108 ;  /* 0x000000220834723c */ /* 0x000fe2000000186c */
[----:B------:R-:W1:Y:S01]  /*11210*/  LDSM.16.MT88.4 R32, [R214+0x5900] ;  /* 0x00590000d620783b */ /* 0x000e620000004200 */
[----:B------:R-:W-:-:S02]  /*11220*/  IMAD.MOV.U32 R137, RZ, RZ, R171 ;  /* 0x000000ffff897224 */ /* 0x000fc400078e00ab */
[----:B------:R2:W-:Y:S01]  /*11230*/  MUFU.EX2 R171, R2 ;  /* 0x0000000200ab7308 */ /* 0x0005e20000000800 */
[----:B------:R-:W-:Y:S02]  /*11240*/  IMAD.MOV.U32 R118, RZ, RZ, R136 ;  /* 0x000000ffff767224 */ /* 0x000fe400078e0088 */
[----:B------:R-:W-:Y:S01]  /*11250*/  IMAD.MOV.U32 R136, RZ, RZ, R170 ;  /* 0x000000ffff887224 */ /* 0x000fe200078e00aa */
[----:B------:R-:W-:Y:S01]  /*11260*/  HMMA.16816.F32 R40, R8, R24, R92 ;  /* 0x000000180828723c */ /* 0x000fe2000000185c */
[----:B------:R-:W-:Y:S02]  /*11270*/  IMAD.MOV.U32 R116, RZ, RZ, R138 ;  /* 0x000000ffff747224 */ /* 0x000fe400078e008a */
[----:B------:R-:W-:Y:S02]  /*11280*/  IMAD.MOV.U32 R138, RZ, RZ, R168 ;  /* 0x000000ffff8a7224 */ /* 0x000fe400078e00a8 */
[----:B------:R-:W-:-:S03]  /*11290*/  IMAD.MOV.U32 R119, RZ, RZ, R47 ;  /* 0x000000ffff777224 */ /* 0x000fc600078e002f */
[----:B------:R-:W-:Y:S01]  /*112a0*/  HMMA.16816.F32 R36, R8, R26, R84 ;  /* 0x0000001a0824723c */ /* 0x000fe20000001854 */
[----:B------:R-:W3:Y:S01]  /*112b0*/  LDSM.16.MT88.4 R24, [R217+0x5900] ;  /* 0x00590000d918783b */ /* 0x000ee20000004200 */
[----:B--2---:R-:W-:-:S04]  /*112c0*/  FFMA.FTZ R2, R165, c[0x0][0x2d0], -R5 ;  /* 0x0000b400a5027a23 */ /* 0x004fc80000010805 */
[----:B------:R2:W4:Y:S02]  /*112d0*/  MUFU.EX2 R170, R2 ;  /* 0x0000000200aa7308 */ /* 0x0005240000000800 */
[C---:B------:R-:W-:Y:S08]  /*112e0*/  HMMA.16816.F32 R76, R8.reuse, R12, R112 ;  /* 0x0000000c084c723c */ /* 0x040ff00000001870 */
[----:B------:R-:W-:Y:S01]  /*112f0*/  HMMA.16816.F32 R84, R8, R14, R100 ;  /* 0x0000000e0854723c */ /* 0x000fe20000001864 */
[----:B------:R-:W5:Y:S01]  /*11300*/  LDSM.16.MT88.4 R12, [R214+0x2100] ;  /* 0x00210000d60c783b */ /* 0x000f620000004200 */
[----:B--2---:R-:W-:-:S06]  /*11310*/  FFMA.FTZ R2, R166, c[0x0][0x2d0], -R5 ;  /* 0x0000b400a6027a23 */ /* 0x004fcc0000010805 */
[C---:B------:R-:W-:Y:S01]  /*11320*/  HMMA.16816.F32 R44, R8.reuse, R28, R96 ;  /* 0x0000001c082c723c */ /* 0x040fe20000001860 */
[----:B------:R2:W-:Y:S07]  /*11330*/  MUFU.EX2 R168, R2 ;  /* 0x0000000200a87308 */ /* 0x0005ee0000000800 */
[C---:B------:R-:W-:Y:S01]  /*11340*/  HMMA.16816.F32 R48, R8.reuse, R30, R104 ;  /* 0x0000001e0830723c */ /* 0x040fe20000001868 */
[----:B------:R-:W4:Y:S07]  /*11350*/  LDSM.16.MT88.4 R28, [R217+0x2100] ;  /* 0x00210000d91c783b */ /* 0x000f2e0000004200 */
[----:B-1----:R-:W-:Y:S01]  /*11360*/  HMMA.16816.F32 R92, R8, R32, R132 ;  /* 0x00000020085c723c */ /* 0x002fe20000001884 */
[----:B--2---:R-:W-:Y:S01]  /*11370*/  FFMA.FTZ R2, R167, c[0x0][0x2d0], -R5 ;  /* 0x0000b400a7027a23 */ /* 0x004fe20000010805 */
[----:B------:R-:W-:Y:S01]  /*11380*/  MOV R167, R154 ;  /* 0x0000009a00a77202 */ /* 0x000fe20000000f00 */
[----:B------:R-:W-:-:S02]  /*11390*/  IMAD.MOV.U32 R154, RZ, RZ, R155 ;  /* 0x000000ffff9a7224 */ /* 0x000fc400078e009b */
[----:B------:R1:W2:Y:S03]  /*113a0*/  MUFU.EX2 R166, R2 ;  /* 0x0000000200a67308 */ /* 0x0002a60000000800 */
[C---:B------:R-:W-:Y:S01]  /*113b0*/  HMMA.16816.F32 R108, R8.reuse, R34, R124 ;  /* 0x00000022086c723c */ /* 0x040fe2000000187c */
[----:B------:R-:W2:Y:S01]  /*113c0*/  LDSM.16.MT88.4 R32, [R216+0x2100] ;  /* 0x00210000d820783b */ /* 0x000ea20000004200 */
[----:B------:R-:W-:Y:S01]  /*113d0*/  IMAD.MOV.U32 R134, RZ, RZ, R116 ;  /* 0x000000ffff867224 */ /* 0x000fe200078e0074 */
[----:B------:R-:W-:Y:S01]  /*113e0*/  MOV R135, R117 ;  /* 0x0000007500877202 */ /* 0x000fe20000000f00 */
[----:B------:R-:W-:Y:S01]  /*113f0*/  IMAD.MOV.U32 R116, RZ, RZ, R119 ;  /* 0x000000ffff747224 */ /* 0x000fe200078e0077 */
[----:B------:R-:W-:Y:S01]  /*11400*/  MOV R119, R148 ;  /* 0x0000009400777202 */ /* 0x000fe20000000f00 */
[----:B------:R-:W-:Y:S02]  /*11410*/  IMAD.MOV.U32 R148, RZ, RZ, R153 ;  /* 0x000000ffff947224 */ /* 0x000fe400078e0099 */
[----:B---3--:R-:W-:Y:S01]  /*11420*/  HMMA.16816.F32 R128, R8, R24, R128 ;  /* 0x000000180880723c */ /* 0x008fe20000001880 */
[----:B------:R-:W-:Y:S01]  /*11430*/  IMAD.MOV.U32 R117, RZ, RZ, R152 ;  /* 0x000000ffff757224 */ /* 0x000fe200078e0098 */
[----:B------:R-:W-:Y:S01]  /*11440*/  MOV R132, R119 ;  /* 0x0000007700847202 */ /* 0x000fe20000000f00 */
[----:B-1----:R-:W-:-:S05]  /*11450*/  FFMA.FTZ R2, R156, c[0x0][0x2d0], -R0 ;  /* 0x0000b4009c027a23 */ /* 0x002fca0000010800 */
[C---:B------:R-:W-:Y:S01]  /*11460*/  HMMA.16816.F32 R120, R8.reuse, R26, R120 ;  /* 0x0000001a0878723c */ /* 0x040fe20000001878 */
[----:B------:R-:W1:Y:S01]  /*11470*/  LDSM.16.MT88.4 R24, [R213+0x6100] ;  /* 0x00610000d518783b */ /* 0x000e620000004200 */
[----:B------:R3:W-:Y:S06]  /*11480*/  MUFU.EX2 R165, R2 ;  /* 0x0000000200a57308 */ /* 0x0007ec0000000800 */
[C---:B------:R-:W-:Y:S08]  /*11490*/  HMMA.16816.F32 R112, R8.reuse, R20, R80 ;  /* 0x000000140870723c */ /* 0x040ff00000001850 */
[----:B------:R-:W-:Y:S01]  /*114a0*/  HMMA.16816.F32 R100, R8, R22, R56 ;  /* 0x000000160864723c */ /* 0x000fe20000001838 */
[----:B------:R-:W1:Y:S01]  /*114b0*/  LDSM.16.MT88.4 R20, [R214+0x6100] ;  /* 0x00610000d614783b */ /* 0x000e620000004200 */
[----:B---3--:R-:W-:-:S04]  /*114c0*/  FFMA.FTZ R2, R157, c[0x0][0x2d0], -R0 ;  /* 0x0000b4009d027a23 */ /* 0x008fc80000010800 */
[----:B------:R3:W3:Y:S01]  /*114d0*/  MUFU.EX2 R164, R2 ;  /* 0x0000000200a47308 */ /* 0x0006e20000000800 */
[----:B----4-:R-:W-:Y:S02]  /*114e0*/  F2FP.PACK_AB R8, R170, R171 ;  /* 0x000000abaa08723e */ /* 0x010fe400000000ff */
[----:B--2---:R-:W-:Y:S01]  /*114f0*/  F2FP.PACK_AB R10, R166, R168 ;  /* 0x000000a8a60a723e */ /* 0x004fe200000000ff */
[----:B---3--:R-:W-:Y:S01]  /*11500*/  FFMA.FTZ R2, R159, c[0x0][0x2d0], -R0 ;  /* 0x0000b4009f027a23 */ /* 0x008fe20000010800 */
[----:B------:R-:W-:Y:S01]  /*11510*/  F2FP.PACK_AB R9, R164, R165 ;  /* 0x000000a5a409723e */ /* 0x000fe200000000ff */
[----:B------:R-:W-:Y:S02]  /*11520*/  IMAD.MOV.U32 R159, RZ, RZ, R148 ;  /* 0x000000ffff9f7224 */ /* 0x000fe400078e0094 */
[----:B------:R2:W-:Y:S02]  /*11530*/  MUFU.EX2 R157, R2 ;  /* 0x00000002009d7308 */ /* 0x0005e40000000800 */
[----:B--2---:R-:W-:-:S02]  /*11540*/  FFMA.FTZ R2, R158, c[0x0][0x2d0], -R0 ;  /* 0x0000b4009e027a23 */ /* 0x004fc40000010800 */
[----:B------:R-:W-:-:S04]  /*11550*/  IMAD.MOV.U32 R158, RZ, RZ, R136 ;  /* 0x000000ffff9e7224 */ /* 0x000fc800078e0088 */
[----:B------:R2:W3:Y:S02]  /*11560*/  MUFU.EX2 R156, R2 ;  /* 0x00000002009c7308 */ /* 0x0004e40000000800 */
[----:B--2---:R-:W-:Y:S01]  /*11570*/  FFMA.FTZ R2, R175, c[0x0][0x2d0], -R5 ;  /* 0x0000b400af027a23 */ /* 0x004fe20000010805 */
[----:B---3--:R-:W-:Y:S01]  /*11580*/  F2FP.PACK_AB R11, R156, R157 ;  /* 0x0000009d9c0b723e */ /* 0x008fe200000000ff */
[----:B------:R-:W-:-:S04]  /*11590*/  IMAD.MOV.U32 R175, RZ, RZ, R137 ;  /* 0x000000ffffaf7224 */ /* 0x000fc800078e0089 */
[----:B------:R2:W-:Y:S02]  /*115a0*/  MUFU.EX2 R155, R2 ;  /* 0x00000002009b7308 */ /* 0x0005e40000000800 */
[C---:B------:R-:W-:Y:S08]  /*115b0*/  HMMA.16816.F32 R104, R8.reuse, R16, R72 ;  /* 0x000000100868723c */ /* 0x040ff00000001848 */
[----:B------:R-:W-:Y:S01]  /*115c0*/  HMMA.16816.F32 R96, R8, R18, R64 ;  /* 0x000000120860723c */ /* 0x000fe20000001840 */
[----:B------:R-:W3:Y:S01]  /*115d0*/  LDSM.16.MT88.4 R16, [R217+0x6100] ;  /* 0x00610000d910783b */ /* 0x000ee20000004200 */
[----:B--2---:R-:W-:-:S02]  /*115e0*/  FFMA.FTZ R2, R176, c[0x0][0x2d0], -R5 ;  /* 0x0000b400b0027a23 */ /* 0x004fc40000010805 */
[----:B------:R-:W-:Y:S02]  /*115f0*/  IMAD.MOV.U32 R176, RZ, RZ, R154 ;  /* 0x000000ffffb07224 */ /* 0x000fe400078e009a */
[----:B------:R2:W4:Y:S02]  /*11600*/  MUFU.EX2 R154, R2 ;  /* 0x00000002009a7308 */ /* 0x0005240000000800 */
[C---:B-----5:R-:W-:Y:S08]  /*11610*/  HMMA.16816.F32 R88, R8.reuse, R12, R60 ;  /* 0x0000000c0858723c */ /* 0x060ff0000000183c */
[----:B------:R-:W-:Y:S01]  /*11620*/  HMMA.16816.F32 R80, R8, R14, R52 ;  /* 0x0000000e0850723c */ /* 0x000fe20000001834 */
[----:B------:R-:W5:Y:S01]  /*11630*/  LDSM.16.MT88.4 R12, [R216+0x6100] ;  /* 0x00610000d80c783b */ /* 0x000f620000004200 */
[----:B--2---:R-:W-:-:S06]  /*11640*/  FFMA.FTZ R2, R177, c[0x0][0x2d0], -R5 ;  /* 0x0000b400b1027a23 */ /* 0x004fcc0000010805 */
[----:B------:R-:W-:Y:S01]  /*11650*/  HMMA.16816.F32 R72, R8, R28, R44 ;  /* 0x0000001c0848723c */ /* 0x000fe2000000182c */
[----:B------:R-:W-:Y:S01]  /*11660*/  IMAD.MOV.U32 R177, RZ, RZ, R167 ;  /* 0x000000ffffb17224 */ /* 0x000fe200078e00a7 */
[----:B------:R2:W-:Y:S01]  /*11670*/  MUFU.EX2 R153, R2 ;  /* 0x0000000200997308 */ /* 0x0005e20000000800 */
[----:B------:R-:W-:Y:S02]  /*11680*/  IMAD.MOV.U32 R167, RZ, RZ, R118 ;  /* 0x000000ffffa77224 */ /* 0x000fe400078e0076 */
[----:B------:R-:W-:-:S03]  /*11690*/  IMAD.MOV.U32 R118, RZ, RZ, R149 ;  /* 0x000000ffff767224 */ /* 0x000fc600078e0095 */
[----:B------:R-:W-:Y:S01]  /*116a0*/  HMMA.16816.F32 R64, R8, R30, R48 ;  /* 0x0000001e0840723c */ /* 0x000fe20000001830 */
[----:B------:R-:W-:Y:S01]  /*116b0*/  LDSM.16.MT88.4 R28, [R214+0x2900] ;  /* 0x00290000d61c783b */ /* 0x000fe20000004200 */
[----:B------:R-:W-:-:S06]  /*116c0*/  IMAD.MOV.U32 R133, RZ, RZ, R118 ;  /* 0x000000ffff857224 */ /* 0x000fcc00078e0076 */
[C---:B------:R-:W-:Y:S01]  /*116d0*/  HMMA.16816.F32 R60, R8.reuse, R32, R40 ;  /* 0x00000020083c723c */ /* 0x040fe20000001828 */
[----:B--2---:R-:W-:Y:S02]  /*116e0*/  FFMA.FTZ R2, R179, c[0x0][0x2d0], -R5 ;  /* 0x0000b400b3027a23 */ /* 0x004fe40000010805 */
[----:B------:R-:W-:Y:S02]  /*116f0*/  IMAD.MOV.U32 R179, RZ, RZ, R151 ;  /* 0x000000ffffb37224 */ /* 0x000fe400078e0097 */
[----:B------:R2:W-:Y:S03]  /*11700*/  MUFU.EX2 R152, R2 ;  /* 0x0000000200987308 */ /* 0x0005e60000000800 */
[C---:B------:R-:W-:Y:S01]  /*11710*/  HMMA.16816.F32 R52, R8.reuse, R34, R36 ;  /* 0x000000220834723c */ /* 0x040fe20000001824 */
[----:B------:R-:W4:Y:S07]  /*11720*/  LDSM.16.MT88.4 R32, [R213+0x2900] ;  /* 0x00290000d520783b */ /* 0x000f2e0000004200 */
[----:B-1----:R-:W-:Y:S01]  /*11730*/  HMMA.16816.F32 R44, R8, R24, R76 ;  /* 0x00000018082c723c */ /* 0x002fe2000000184c */
[----:B--2---:R-:W-:-:S07]  /*11740*/  FFMA.FTZ R2, R169, c[0x0][0x2d0], -R0 ;  /* 0x0000b400a9027a23 */ /* 0x004fce0000010800 */
[C---:B------:R-:W-:Y:S01]  /*11750*/  HMMA.16816.F32 R48, R8.reuse, R26, R84 ;  /* 0x0000001a0830723c */ /* 0x040fe20000001854 */
[----:B------:R-:W1:Y:S01]  /*11760*/  LDSM.16.MT88.4 R24, [R217+0x2900] ;  /* 0x00290000d918783b */ /* 0x000e620000004200 */
[----:B------:R-:W-:Y:S01]  /*11770*/  IMAD.MOV.U32 R169, RZ, RZ, R150 ;  /* 0x000000ffffa97224 */ /* 0x000fe200078e0096 */
[----:B------:R2:W-:Y:S05]  /*11780*/  MUFU.EX2 R151, R2 ;  /* 0x0000000200977308 */ /* 0x0005ea0000000800 */
[C---:B------:R-:W-:Y:S08]  /*11790*/  HMMA.16816.F32 R36, R8.reuse, R22, R108 ;  /* 0x000000160824723c */ /* 0x040ff0000000186c */
[----:B---3--:R-:W-:Y:S01]  /*117a0*/  HMMA.16816.F32 R76, R8, R18, R120 ;  /* 0x00000012084c723c */ /* 0x008fe20000001878 */
[----:B--2---:R-:W-:-:S02]  /*117b0*/  FFMA.FTZ R2, R173, c[0x0][0x2d0], -R0 ;  /* 0x0000b400ad027a23 */ /* 0x004fc40000010800 */
[----:B------:R-:W-:Y:S02]  /*117c0*/  IMAD.MOV.U32 R173, RZ, RZ, R138 ;  /* 0x000000ffffad7224 */ /* 0x000fe400078e008a */
[----:B------:R2:W3:Y:S03]  /*117d0*/  MUFU.EX2 R150, R2 ;  /* 0x0000000200967308 */ /* 0x0004e60000000800 */
[C---:B------:R-:W-:Y:S01]  /*117e0*/  HMMA.16816.F32 R40, R8.reuse, R20, R92 ;  /* 0x000000140828723c */ /* 0x040fe2000000185c */
[----:B------:R-:W1:Y:S07]  /*117f0*/  LDSM.16.MT88.4 R20, [R216+0x2900] ;  /* 0x00290000d814783b */ /* 0x000e6e0000004200 */
[----:B------:R-:W-:Y:S01]  /*11800*/  HMMA.16816.F32 R56, R8, R16, R128 ;  /* 0x000000100838723c */ /* 0x000fe20000001880 */
[----:B------:R-:W-:Y:S01]  /*11810*/  LDSM.16.MT88.4 R16, [R214+0x6900] ;  /* 0x00690000d610783b */ /* 0x000fe20000004200 */
[----:B--2---:R-:W-:-:S06]  /*11820*/  FFMA.FTZ R2, R172, c[0x0][0x2d0], -R0 ;  /* 0x0000b400ac027a23 */ /* 0x004fcc0000010800 */
[C---:B-----5:R-:W-:Y:S01]  /*11830*/  HMMA.16816.F32 R120, R8.reuse, R12, R112 ;  /* 0x0000000c0878723c */ /* 0x060fe20000001870 */
[----:B------:R-:W-:Y:S01]  /*11840*/  MOV R172, R135 ;  /* 0x0000008700ac7202 */ /* 0x000fe20000000f00 */
[----:B------:R-:W-:Y:S01]  /*11850*/  IMAD.MOV.U32 R135, RZ, RZ, R167 ;  /* 0x000000ffff877224 */ /* 0x000fe200078e00a7 */
[----:B------:R2:W-:Y:S01]  /*11860*/  MUFU.EX2 R149, R2 ;  /* 0x0000000200957308 */ /* 0x0005e20000000800 */
[----:B------:R-:W-:Y:S02]  /*11870*/  IMAD.MOV.U32 R167, RZ, RZ, R116 ;  /* 0x000000ffffa77224 */ /* 0x000fe400078e0074 */
[----:B------:R-:W-:Y:S02]  /*11880*/  IMAD.MOV.U32 R131, RZ, RZ, R71 ;  /* 0x000000ffff837224 */ /* 0x000fe400078e0047 */
[----:B------:R-:W-:Y:S01]  /*11890*/  HMMA.16816.F32 R108, R8, R14, R100 ;  /* 0x0000000e086c723c */ /* 0x000fe20000001864 */
[----:B------:R-:W5:Y:S06]  /*118a0*/  LDSM.16.MT88.4 R12, [R213+0x6900] ;  /* 0x00690000d50c783b */ /* 0x000f6c0000004200 */
[----:B----4-:R-:W-:-:S02]  /*118b0*/  F2FP.PACK_AB R8, R154, R155 ;  /* 0x0000009b9a08723e */ /* 0x010fc400000000ff */
[----:B---3--:R-:W-:Y:S01]  /*118c0*/  F2FP.PACK_AB R9, R150, R151 ;  /* 0x000000979609723e */ /* 0x008fe200000000ff */
[----:B--2---:R-:W-:Y:S01]  /*118d0*/  FFMA.FTZ R2, R174, c[0x0][0x2d0], -R0 ;  /* 0x0000b400ae027a23 */ /* 0x004fe20000010800 */
[----:B------:R-:W-:Y:S01]  /*118e0*/  F2FP.PACK_AB R10, R152, R153 ;  /* 0x00000099980a723e */ /* 0x000fe200000000ff */
[----:B------:R-:W-:Y:S02]  /*118f0*/  IMAD.MOV.U32 R174, RZ, RZ, R134 ;  /* 0x000000ffffae7224 */ /* 0x000fe400078e0086 */
[----:B------:R-:W2:Y:S01]  /*11900*/  MUFU.EX2 R148, R2 ;  /* 0x0000000200947308 */ /* 0x000ea20000000800 */
[----:B------:R-:W-:Y:S01]  /*11910*/  IMAD.MOV.U32 R134, RZ, RZ, R117 ;  /* 0x000000ffff867224 */ /* 0x000fe200078e0075 */
[----:B--2---:R-:W-:Y:S01]  /*11920*/  F2FP.PACK_AB R11, R148, R149 ;  /* 0x00000095940b723e */ /* 0x004fe200000000ff */
[----:B------:R-:W-:Y:S01]  /*11930*/  FFMA.FTZ R2, R238, c[0x0][0x2d0], -R5 ;  /* 0x0000b400ee027a23 */ /* 0x000fe20000010805 */
[----:B------:R-:W-:-:S04]  /*11940*/  MOV R238, R139 ;  /* 0x0000008b00ee7202 */ /* 0x000fc80000000f00 */
[----:B------:R2:W-:Y:S01]  /*11950*/  MUFU.EX2 R139, R2 ;  /* 0x00000002008b7308 */ /* 0x0005e20000000800 */
[C---:B------:R-:W-:Y:S08]  /*11960*/  HMMA.16816.F32 R124, R8.reuse, R34, R96 ;  /* 0x00000022087c723c */ /* 0x040ff00000001860 */
[----:B-1----:R-:W-:Y:S01]  /*11970*/  HMMA.16816.F32 R96, R8, R24, R72 ;  /* 0x000000180860723c */ /* 0x002fe20000001848 */
[----:B--2---:R-:W-:-:S07]  /*11980*/  FFMA.FTZ R2, R239, c[0x0][0x2d0], -R5 ;  /* 0x0000b400ef027a23 */ /* 0x004fce0000010805 */
[----:B------:R-:W-:Y:S01]  /*11990*/  HMMA.16816.F32 R100, R8, R26, R64 ;  /* 0x0000001a0864723c */ /* 0x000fe20000001840 */
[----:B------:R-:W1:Y:S01]  /*119a0*/  LDSM.16.MT88.4 R24, [R217+0x6900] ;  /* 0x00690000d918783b */ /* 0x000e620000004200 */
[----:B------:R2:W3:Y:S01]  /*119b0*/  MUFU.EX2 R138, R2 ;  /* 0x00000002008a7308 */ /* 0x0004e20000000800 */
[----:B------:R-:W-:-:S05]  /*119c0*/  IMAD.MOV.U32 R239, RZ, RZ, R70 ;  /* 0x000000ffffef7224 */ /* 0x000fca00078e0046 */
[C---:B------:R-:W-:Y:S01]  /*119d0*/  HMMA.16816.F32 R116, R8.reuse, R32, R104 ;  /* 0x000000200874723c */ /* 0x040fe20000001868 */
[----:B------:R-:W4:Y:S07]  /*119e0*/  LDSM.16.MT88.4 R32, [R216+0x6900] ;  /* 0x00690000d820783b */ /* 0x000f2e0000004200 */
[----:B------:R-:W-:Y:S01]  /*119f0*/  HMMA.16816.F32 R112, R8, R28, R88 ;  /* 0x0000001c0870723c */ /* 0x000fe20000001858 */
[----:B--2---:R-:W-:Y:S01]  /*11a00*/  FFMA.FTZ R2, R241, c[0x0][0x2d0], -R5 ;  /* 0x0000b400f1027a23 */ /* 0x004fe20000010805 */
[----:B------:R-:W-:Y:S01]  /*11a10*/  MOV R241, R177 ;  /* 0x000000b100f17202 */ /* 0x000fe20000000f00 */
[----:B------:R-:W-:-:S02]  /*11a20*/  IMAD.MOV.U32 R177, RZ, RZ, R6 ;  /* 0x000000ffffb17224 */ /* 0x000fc400078e0006 */
[----:B------:R2:W-:Y:S03]  /*11a30*/  MUFU.EX2 R137, R2 ;  /* 0x0000000200897308 */ /* 0x0005e60000000800 */
[C---:B------:R-:W-:Y:S08]  /*11a40*/  HMMA.16816.F32 R88, R8.reuse, R22, R52 ;  /* 0x000000160858723c */ /* 0x040ff00000001834 */
[----:B-----5:R-:W-:Y:S01]  /*11a50*/  HMMA.16816.F32 R64, R8, R14, R48 ;  /* 0x0000000e0840723c */ /* 0x020fe20000001830 */
[----:B--2---:R-:W-:-:S07]  /*11a60*/  FFMA.FTZ R2, R243, c[0x0][0x2d0], -R5 ;  /* 0x0000b400f3027a23 */ /* 0x004fce0000010805 */
[C---:B------:R-:W-:Y:S01]  /*11a70*/  HMMA.16816.F32 R84, R8.reuse, R12, R44 ;  /* 0x0000000c0854723c */ /* 0x040fe2000000182c */
[----:B------:R-:W-:Y:S01]  /*11a80*/  IMAD.MOV.U32 R243, RZ, RZ, R176 ;  /* 0x000000fffff37224 */ /* 0x000fe200078e00b0 */
[----:B------:R2:W-:Y:S01]  /*11a90*/  MUFU.EX2 R136, R2 ;  /* 0x0000000200887308 */ /* 0x0005e20000000800 */
[----:B------:R-:W-:Y:S01]  /*11aa0*/  MOV R176, R135 ;  /* 0x0000008700b07202 */ /* 0x000fe20000000f00 */
[----:B------:R-:W-:Y:S04]  /*11ab0*/  LDSM.16.MT88.4 R12, [R216+0x3100] ;  /* 0x00310000d80c783b */ /* 0x000fe80000004200 */
[C---:B-1----:R-:W-:Y:S08]  /*11ac0*/  HMMA.16816.F32 R48, R8.reuse, R24, R56 ;  /* 0x000000180830723c */ /* 0x042ff00000001838 */
[----:B------:R-:W-:Y:S01]  /*11ad0*/  HMMA.16816.F32 R52, R8, R26, R76 ;  /* 0x0000001a0834723c */ /* 0x000fe2000000184c */
[----:B------:R-:W1:Y:S01]  /*11ae0*/  LDSM.16.MT88.4 R24, [R213+0x7100] ;  /* 0x00710000d518783b */ /* 0x000e620000004200 */
[----:B--2---:R-:W-:-:S02]  /*11af0*/  FFMA.FTZ R2, R206, c[0x0][0x2d0], -R0 ;  /* 0x0000b400ce027a23 */ /* 0x004fc40000010800 */
[----:B------:R-:W-:Y:S01]  /*11b00*/  IMAD.MOV.U32 R206, RZ, RZ, R7 ;  /* 0x000000ffffce7224 */ /* 0x000fe200078e0007 */
[----:B------:R-:W-:Y:S01]  /*11b10*/  LDSM.16.MT88.4 R76, [R213+0x3900] ;  /* 0x00390000d54c783b */ /* 0x000fe20000004200 */
[----:B------:R2:W-:Y:S02]  /*11b20*/  MUFU.EX2 R71, R2 ;  /* 0x0000000200477308 */ /* 0x0005e40000000800 */
[C---:B------:R-:W-:Y:S01]  /*11b30*/  HMMA.16816.F32 R92, R8.reuse, R20, R60 ;  /* 0x00000014085c723c */ /* 0x040fe2000000183c */
[----:B------:R-:W5:Y:S07]  /*11b40*/  LDSM.16.MT88.4 R20, [R214+0x3100] ;  /* 0x00310000d614783b */ /* 0x000f6e0000004200 */
[----:B------:R-:W-:Y:S01]  /*11b50*/  HMMA.16816.F32 R60, R8, R16, R40 ;  /* 0x00000010083c723c */ /* 0x000fe20000001828 */
[----:B--2---:R-:W-:-:S07]  /*11b60*/  FFMA.FTZ R2, R207, c[0x0][0x2d0], -R0 ;  /* 0x0000b400cf027a23 */ /* 0x004fce0000010800 */
[C---:B------:R-:W-:Y:S01]  /*11b70*/  HMMA.16816.F32 R40, R8.reuse, R18, R36 ;  /* 0x000000120828723c */ /* 0x040fe20000001824 */
[----:B------:R-:W2:Y:S01]  /*11b80*/  LDSM.16.MT88.4 R16, [R217+0x3100] ;  /* 0x00310000d910783b */ /* 0x000ea20000004200 */
[----:B------:R1:W1:Y:S06]  /*11b90*/  MUFU.EX2 R70, R2 ;  /* 0x0000000200467308 */ /* 0x00026c0000000800 */
[C---:B------:R-:W-:Y:S01]  /*11ba0*/  HMMA.16816.F32 R104, R8.reuse, R30, R80 ;  /* 0x0000001e0868723c */ /* 0x040fe20000001850 */
[----:B------:R-:W2:Y:S07]  /*11bb0*/  LDSM.16.MT88.4 R28, [R213+0x3100] ;  /* 0x00310000d51c783b */ /* 0x000eae0000004200 */
[----:B----4-:R-:W-:Y:S01]  /*11bc0*/  HMMA.16816.F32 R44, R8, R32, R120 ;  /* 0x00000020082c723c */ /* 0x010fe20000001878 */
[----:B-1----:R-:W-:-:S04]  /*11bd0*/  FFMA.FTZ R2, R208, c[0x0][0x2d0], -R0 ;  /* 0x0000b400d0027a23 */ /* 0x002fc80000010800 */
[----:B------:R1:W-:Y:S03]  /*11be0*/  MUFU.EX2 R59, R2 ;  /* 0x00000002003b7308 */ /* 0x0003e60000000800 */
[----:B------:R-:W-:Y:S01]  /*11bf0*/  HMMA.16816.F32 R36, R8, R34, R108 ;  /* 0x000000220824723c */ /* 0x000fe2000000186c */
[----:B------:R-:W4:Y:S04]  /*11c00*/  LDSM.16.MT88.4 R32, [R214+0x7100] ;  /* 0x00710000d620783b */ /* 0x000f280000004200 */
[----:B------:R-:W-:Y:S02]  /*11c10*/  LDSM.16.MT88.4 R108, [R213+0x7900] ;  /* 0x00790000d56c783b */ /* 0x000fe40000004200 */
[----:B---3--:R-:W-:-:S02]  /*11c20*/  F2FP.PACK_AB R8, R138, R139 ;  /* 0x0000008b8a08723e */ /* 0x008fc400000000ff */
[----:B------:R-:W-:Y:S02]  /*11c30*/  F2FP.PACK_AB R9, R70, R71 ;  /* 0x000000474609723e */ /* 0x000fe400000000ff */
[----:B------:R-:W-:Y:S01]  /*11c40*/  F2FP.PACK_AB R10, R136, R137 ;  /* 0x00000089880a723e */ /* 0x000fe200000000ff */
[----:B-1----:R-:W-:-:S04]  /*11c50*/  FFMA.FTZ R2, R209, c[0x0][0x2d0], -R0 ;  /* 0x0000b400d1027a23 */ /* 0x002fc80000010800 */
[----:B------:R1:W3:Y:S02]  /*11c60*/  MUFU.EX2 R58, R2 ;  /* 0x00000002003a7308 */ /* 0x0002e40000000800 */
[----:B-1----:R-:W-:Y:S01]  /*11c70*/  FFMA.FTZ R2, R131, c[0x0][0x2d0], -R5 ;  /* 0x0000b40083027a23 */ /* 0x002fe20000010805 */
[----:B---3--:R-:W-:-:S05]  /*11c80*/  F2FP.PACK_AB R11, R58, R59 ;  /* 0x0000003b3a0b723e */ /* 0x008fca00000000ff */
[----:B------:R1:W-:Y:S02]  /*11c90*/  MUFU.EX2 R57, R2 ;  /* 0x0000000200397308 */ /* 0x0003e40000000800 */
[C---:B------:R-:W-:Y:S08]  /*11ca0*/  HMMA.16816.F32 R64, R8.reuse, R26, R64 ;  /* 0x0000001a0840723c */ /* 0x040ff00000001840 */
[----:B------:R-:W-:Y:S01]  /*11cb0*/  HMMA.16816.F32 R128, R8, R24, R84 ;  /* 0x000000180880723c */ /* 0x000fe20000001854 */
[----:B------:R-:W-:Y:S01]  /*11cc0*/  LDSM.16.MT88.4 R84, [R214+0x3900] ;  /* 0x00390000d654783b */ /* 0x000fe20000004200 */
[----:B-1----:R-:W-:-:S02]  /*11cd0*/  FFMA.FTZ R2, R239, c[0x0][0x2d0], -R5 ;  /* 0x0000b400ef027a23 */ /* 0x002fc40000010805 */
[----:B------:R-:W-:Y:S02]  /*11ce0*/  IMAD.MOV.U32 R239, RZ, RZ, R179 ;  /* 0x000000ffffef7224 */ /* 0x000fe400078e00b3 */
[----:B------:R1:W-:Y:S01]  /*11cf0*/  MUFU.EX2 R56, R2 ;  /* 0x0000000200387308 */ /* 0x0003e20000000800 */
[----:B------:R-:W-:Y:S01]  /*11d00*/  IMAD.MOV.U32 R179, RZ, RZ, R133 ;  /* 0x000000ffffb37224 */ /* 0x000fe200078e0085 */
[C---:B-----5:R-:W-:Y:S08]  /*11d10*/  HMMA.16816.F32 R80, R8.reuse, R20, R112 ;  /* 0x000000140850723c */ /* 0x060ff00000001870 */
[----:B------:R-:W-:Y:S01]  /*11d20*/  HMMA.16816.F32 R20, R8, R22, R104 ;  /* 0x000000160814723c */ /* 0x000fe20000001868 */
[----:B-1----:R-:W-:-:S02]  /*11d30*/  FFMA.FTZ R2, R238, c[0x0][0x2d0], -R5 ;  /* 0x0000b400ee027a23 */ /* 0x002fc40000010805 */
[----:B------:R-:W-:Y:S01]  /*11d40*/  IMAD.MOV.U32 R238, RZ, RZ, R169 ;  /* 0x000000ffffee7224 */ /* 0x000fe200078e00a9 */
[----:B------:R-:W-:Y:S01]  /*11d50*/  MOV R169, R159 ;  /* 0x0000009f00a97202 */ /* 0x000fe20000000f00 */
[----:B------:R1:W-:Y:S03]  /*11d60*/  MUFU.EX2 R27, R2 ;  /* 0x00000002001b7308 */ /* 0x0003e60000000800 */
[----:B--2---:R-:W-:Y:S01]  /*11d70*/  HMMA.16816.F32 R96, R8, R16, R96 ;  /* 0x000000100860723c */ /* 0x004fe20000001860 */
[----:B------:R-:W-:-:S07]  /*11d80*/  IMAD.MOV.U32 R159, RZ, RZ, R134 ;  /* 0x000000ffff9f7224 */ /* 0x000fce00078e0086 */
[C---:B------:R-:W-:Y:S01]  /*11d90*/  HMMA.16816.F32 R104, R8.reuse, R18, R100 ;  /* 0x000000120868723c */ /* 0x040fe20000001864 */
[----:B------:R-:W2:Y:S04]  /*11da0*/  LDSM.16.MT88.4 R16, [R217+0x7100] ;  /* 0x00710000d910783b */ /* 0x000ea80000004200 */
[----:B------:R-:W-:Y:S01]  /*11db0*/  LDSM.16.MT88.4 R100, [R216+0x3900] ;  /* 0x00390000d864783b */ /* 0x000fe20000004200 */
[----:B-1----:R-:W-:Y:S02]  /*11dc0*/  FFMA.FTZ R2, R247, c[0x0][0x2d0], -R5 ;  /* 0x0000b400f7027a23 */ /* 0x002fe40000010805 */
[C---:B------:R-:W-:Y:S01]  /*11dd0*/  HMMA.16816.F32 R112, R8.reuse, R12, R92 ;  /* 0x0000000c0870723c */ /* 0x040fe2000000185c */
[----:B------:R-:W-:Y:S01]  /*11de0*/  LDSM.16.MT88.4 R92, [R217+0x3900] ;  /* 0x00390000d95c783b */ /* 0x000fe20000004200 */
[----:B------:R1:W3:Y:S06]  /*11df0*/  MUFU.EX2 R26, R2 ;  /* 0x00000002001a7308 */ /* 0x0002ec0000000800 */
[C---:B------:R-:W-:Y:S01]  /*11e00*/  HMMA.16816.F32 R120, R8.reuse, R14, R88 ;  /* 0x0000000e0878723c */ /* 0x040fe20000001858 */
[----:B------:R-:W5:Y:S07]  /*11e10*/  LDSM.16.MT88.4 R12, [R216+0x7100] ;  /* 0x00710000d80c783b */ /* 0x000f6e0000004200 */
[----:B------:R-:W-:Y:S01]  /*11e20*/  HMMA.16816.F32 R72, R8, R28, R116 ;  /* 0x0000001c0848723c */ /* 0x000fe20000001874 */
[----:B------:R-:W5:Y:S01]  /*11e30*/  LDSM.16.MT88.4 R116, [R214+0x7900] ;  /* 0x00790000d674783b */ /* 0x000f620000004200 */
[----:B-1----:R-:W-:Y:S01]  /*11e40*/  FFMA.FTZ R2, R246, c[0x0][0x2d0], -R0 ;  /* 0x0000b400f6027a23 */ /* 0x002fe20000010800 */
[----:B---3--:R-:W-:-:S03]  /*11e50*/  F2FP.PACK_AB R134, R26, R27 ;  /* 0x0000001b1a86723e */ /* 0x008fc600000000ff */
[----:B------:R1:W-:Y:S02]  /*11e60*/  MUFU.EX2 R25, R2 ;  /* 0x0000000200197308 */ /* 0x0003e40000000800 */
[C---:B------:R-:W-:Y:S01]  /*11e70*/  HMMA.16816.F32 R28, R8.reuse, R30, R124 ;  /* 0x0000001e081c723c */ /* 0x040fe2000000187c */
[----:B------:R-:W3:Y:S07]  /*11e80*/  LDSM.16.MT88.4 R124, [R217+0x7900] ;  /* 0x00790000d97c783b */ /* 0x000eee0000004200 */
[----:B----4-:R-:W-:Y:S01]  /*11e90*/  HMMA.16816.F32 R60, R8, R32, R60 ;  /* 0x00000020083c723c */ /* 0x010fe2000000183c */
[----:B-1----:R-:W-:-:S07]  /*11ea0*/  FFMA.FTZ R2, R249, c[0x0][0x2d0], -R0 ;  /* 0x0000b400f9027a23 */ /* 0x002fce0000010800 */
[C---:B------:R-:W-:Y:S01]  /*11eb0*/  HMMA.16816.F32 R40, R8.reuse, R34, R40 ;  /* 0x000000220828723c */ /* 0x040fe20000001828 */
[----:B------:R1:W4:Y:S07]  /*11ec0*/  MUFU.EX2 R24, R2 ;  /* 0x0000000200187308 */ /* 0x00032e0000000800 */
[C---:B--2---:R-:W-:Y:S08]  /*11ed0*/  HMMA.16816.F32 R48, R8.reuse, R16, R48 ;  /* 0x000000100830723c */ /* 0x044ff00000001830 */
[----:B------:R-:W-:Y:S01]  /*11ee0*/  HMMA.16816.F32 R52, R8, R18, R52 ;  /* 0x000000120834723c */ /* 0x000fe20000001834 */
[--C-:B-1----:R-:W-:Y:S01]  /*11ef0*/  FFMA.FTZ R2, R248, c[0x0][0x2d0], -R0.reuse ;  /* 0x0000b400f8027a23 */ /* 0x102fe20000010800 */
[----:B----4-:R-:W-:Y:S01]  /*11f00*/  F2FP.PACK_AB R133, R24, R25 ;  /* 0x000000191885723e */ /* 0x010fe200000000ff */
[----:B------:R-:W-:-:S02]  /*11f10*/  FFMA.FTZ R0, R175, c[0x0][0x2d0], -R0 ;  /* 0x0000b400af007a23 */ /* 0x000fc40000010800 */
[----:B------:R1:W-:Y:S01]  /*11f20*/  MUFU.EX2 R7, R2 ;  /* 0x0000000200077308 */ /* 0x0003e20000000800 */
[----:B------:R-:W-:Y:S02]  /*11f30*/  IMAD.MOV.U32 R175, RZ, RZ, R158 ;  /* 0x000000ffffaf7224 */ /* 0x000fe400078e009e */
[----:B-----5:R-:W-:Y:S01]  /*11f40*/  HMMA.16816.F32 R44, R8, R12, R44 ;  /* 0x0000000c082c723c */ /* 0x020fe2000000182c */
[----:B------:R-:W-:Y:S01]  /*11f50*/  IMAD.MOV.U32 R158, RZ, RZ, R132 ;  /* 0x000000ffff9e7224 */ /* 0x000fe200078e0084 */
[----:B------:R-:W-:-:S03]  /*11f60*/  F2FP.PACK_AB R132, R56, R57 ;  /* 0x000000393884723e */ /* 0x000fc600000000ff */
[----:B------:R2:W4:Y:S03]  /*11f70*/  MUFU.EX2 R6, R0 ;  /* 0x0000000000067308 */ /* 0x0005260000000800 */
[----:B------:R-:W-:Y:S01]  /*11f80*/  HMMA.16816.F32 R36, R8, R14, R36 ;  /* 0x0000000e0824723c */ /* 0x000fe20000001824 */
[----:B------:R-:W5:Y:S01]  /*11f90*/  LDSM.16.MT88.4 R8, [R216+0x7900] ;  /* 0x00790000d808783b */ /* 0x000f620000004200 */
[----:B-1----:R-:W-:-:S04]  /*11fa0*/  FADD.FTZ R2, R243, R206 ;  /* 0x000000cef3027221 */ /* 0x002fc80000010000 */
[----:B------:R-:W-:Y:S02]  /*11fb0*/  FADD.FTZ R3, R3, R2 ;  /* 0x0000000203037221 */ /* 0x000fe40000010000 */
[----:B--2---:R-:W-:Y:S01]  /*11fc0*/  FADD.FTZ R0, R239, R241 ;  /* 0x000000f1ef007221 */ /* 0x004fe20000010000 */
[----:B----4-:R-:W-:-:S03]  /*11fd0*/  F2FP.PACK_AB R135, R6, R7 ;  /* 0x000000070687723e */ /* 0x010fc600000000ff */
        /* <DEDUP_REMOVED lines=18> */
[----:B------:R-:W-:Y:S01]  /*12100*/  IADD3 R236, R167, -0x2, RZ ;  /* 0xfffffffea7ec7810 */ /* 0x000fe20007ffe0ff */
[----:B------:R-:W-:Y:S01]  /*12110*/  FADD.FTZ R0, R240, R0 ;  /* 0x00000000f0007221 */ /* 0x000fe20000010000 */
[----:B------:R-:W-:Y:S01]  /*12120*/  HMMA.16816.F32 R100, R132, R102, R120 ;  /* 0x000000668464723c */ /* 0x000fe20000001878 */
[----:B------:R-:W-:Y:S02]  /*12130*/  FADD.FTZ R2, R211, R2 ;  /* 0x00000002d3027221 */ /* 0x000fe40000010000 */
[----:B------:R-:W-:-:S02]  /*12140*/  FADD.FTZ R0, R242, R0 ;  /* 0x00000000f2007221 */ /* 0x000fc40000010000 */
[----:B------:R-:W-:Y:S02]  /*12150*/  FADD.FTZ R2, R210, R2 ;  /* 0x00000002d2027221 */ /* 0x000fe40000010000 */
        /* <DEDUP_REMOVED lines=8> */
[----:B------:R-:W-:Y:S01]  /*121e0*/  FADD.FTZ R0, R202, R0 ;  /* 0x00000000ca007221 */ /* 0x000fe20000010000 */
[----:B------:R-:W1:Y:S01]  /*121f0*/  @P5 S2R R4, SR_CTAID.X ;  /* 0x0000000000045919 */ /* 0x000e620000002500 */
        /* <DEDUP_REMOVED lines=12> */
[----:B---3--:R-:W-:Y:S01]  /*122c0*/  HMMA.16816.F32 R120, R132, R124, R48 ;  /* 0x0000007c8478723c */ /* 0x008fe20000001830 */
[----:B------:R-:W-:-:S02]  /*122d0*/  FADD.FTZ R2, R151, R2 ;  /* 0x0000000297027221 */ /* 0x000fc40000010000 */
[----:B------:R-:W-:Y:S02]  /*122e0*/  FADD.FTZ R3, R154, R0 ;  /* 0x000000009a037221 */ /* 0x000fe40000010000 */
[----:B-1----:R-:W-:Y:S02]  /*122f0*/  @P5 IMAD.SHL.U32 R0, R4, 0x80, RZ ;  /* 0x0000008004005824 */ /* 0x002fe400078e00ff */
[----:B------:R-:W-:Y:S01]  /*12300*/  FADD.FTZ R2, R150, R2 ;  /* 0x0000000296027221 */ /* 0x000fe20000010000 */
[----:B------:R-:W-:Y:S01]  /*12310*/  HMMA.16816.F32 R76, R132, R78, R28 ;  /* 0x0000004e844c723c */ /* 0x000fe2000000181c */
[----:B------:R-:W-:Y:S02]  /*12320*/  FADD.FTZ R3, R153, R3 ;  /* 0x0000000399037221 */ /* 0x000fe40000010000 */
[----:B------:R-:W-:-:S04]  /*12330*/  @P5 IMAD.HI.U32 R0, R0, c[0x0][0x2c8], RZ ;  /* 0x0000b20000005a27 */ /* 0x000fc800078e00ff */
[----:B------:R-:W-:Y:S01]  /*12340*/  FADD.FTZ R2, R149, R2 ;  /* 0x0000000295027221 */ /* 0x000fe20000010000 */
[----:B------:R-:W-:Y:S01]  /*12350*/  @P5 SHF.R.U32.HI R159, RZ, c[0x0][0x2cc], R0 ;  /* 0x0000b300ff9f5a19 */ /* 0x000fe20000011600 */
[----:B------:R-:W-:Y:S01]  /*12360*/  FADD.FTZ R3, R152, R3 ;  /* 0x0000000398037221 */ /* 0x000fe20000010000 */
[C---:B------:R-:W-:Y:S01]  /*12370*/  HMMA.16816.F32 R84, R132.reuse, R86, R20 ;  /* 0x000000568454723c */ /* 0x040fe20000001814 */
[----:B------:R-:W-:Y:S01]  /*12380*/  FADD.FTZ R2, R148, R2 ;  /* 0x0000000294027221 */ /* 0x000fe20000010000 */
[----:B------:R-:W-:Y:S01]  /*12390*/  IADD3 R0, R159, R158, -R175 ;  /* 0x0000009e9f007210 */ /* 0x000fe20007ffe8af */
[----:B------:R-:W-:Y:S02]  /*123a0*/  FADD.FTZ R3, R139, R3 ;  /* 0x000000038b037221 */ /* 0x000fe40000010000 */
[----:B------:R-:W-:Y:S01]  /*123b0*/  FADD.FTZ R5, R71, R2 ;  /* 0x0000000247057221 */ /* 0x000fe20000010000 */
[----:B------:R-:W-:Y:S01]  /*123c0*/  SHF.R.S32.HI R2, RZ, 0x1f, R0 ;  /* 0x0000001fff027819 */ /* 0x000fe20000011400 */
[----:B------:R-:W-:Y:S01]  /*123d0*/  FADD.FTZ R4, R138, R3 ;  /* 0x000000038a047221 */ /* 0x000fe20000010000 */
[----:B------:R-:W-:Y:S01]  /*123e0*/  HMMA.16816.F32 R108, R132, R110, R64 ;  /* 0x0000006e846c723c */ /* 0x000fe20000001840 */
[----:B------:R-:W-:-:S02]  /*123f0*/  FADD.FTZ R3, R70, R5 ;  /* 0x0000000546037221 */ /* 0x000fc40000010000 */
        /* <DEDUP_REMOVED lines=19> */
[C---:B-----5:R-:W-:Y:S02]  /*12530*/  HMMA.16816.F32 R128, R132.reuse, R8, R44 ;  /* 0x000000088480723c */ /* 0x060fe4000000182c */
[----:B------:R1:W-:Y:S04]  /*12540*/  STL [R1+0x20], R0 ;  /* 0x0000200001007387 */ /* 0x0003e80000100800 */
[----:B------:R1:W-:Y:S02]  /*12550*/  STL [R1+0x1c], R2 ;  /* 0x00001c0201007387 */ /* 0x0003e40000100800 */
[----:B------:R-:W-:Y:S01]  /*12560*/  HMMA.16816.F32 R132, R132, R10, R36 ;  /* 0x0000000a8484723c */ /* 0x000fe20000001824 */
[----:B------:R-:W-:Y:S07]  /*12570*/  @!P0 BRA `(.L_x_621) ;  /* 0x00004a2000008947 */ /* 0x000fee0003800000 */
[----:B------:R-:W2:Y:S04]  /*12580*/  LDL.64 R174, [R1+0x60] ;  /* 0x0000600001ae7983 */ /* 0x000ea80000100a00 */
[----:B------:R-:W3:Y:S04]  /*12590*/  LDL.64 R172, [R1+0x58] ;  /* 0x0000580001ac7983 */ /* 0x000ee80000100a00 */
[----:B------:R-:W4:Y:S04]  /*125a0*/  LDL R167, [R1+0x18] ;  /* 0x0000180001a77983 */ /* 0x000f280000100800 */
[----:B------:R-:W5:Y:S04]  /*125b0*/  LDL.64 R158, [R1+0x48] ;  /* 0x00004800019e7983 */ /* 0x000f680000100a00 */
[----:B------:R-:W5:Y:S01]  /*125c0*/  LDL.64 R176, [R1+0x50] ;  /* 0x0000500001b07983 */ /* 0x000f620000100a00 */
[----:B------:R-:W-:Y:S01]  /*125d0*/  IMAD.MOV.U32 R70, RZ, RZ, R68 ;  /* 0x000000ffff467224 */ /* 0x000fe200078e0044 */
[----:B-1----:R-:W-:Y:S01]  /*125e0*/  MOV R3, R69 ;  /* 0x0000004500037202 */ /* 0x002fe20000000f00 */
[----:B------:R-:W-:Y:S01]  /*125f0*/  IMAD.MOV.U32 R200, RZ, RZ, R236 ;  /* 0x000000ffffc87224 */ /* 0x000fe200078e00ec */
[----:B--2---:R-:W-:-:S02]  /*12600*/  IADD3 R2, P1, R174, 0x40, RZ ;  /* 0x00000040ae027810 */ /* 0x004fc40007f3e0ff */
[----:B---3--:R-:W-:-:S03]  /*12610*/  IADD3 R0, P0, R172, 0x40, RZ ;  /* 0x00000040ac007810 */ /* 0x008fc60007f1e0ff */
[----:B------:R5:W-:Y:S01]  /*12620*/  STL [R1+0x10], R2 ;  /* 0x0000100201007387 */ /* 0x000be20000100800 */
[----:B----4-:R-:W-:-:S03]  /*12630*/  @P5 IMAD.HI.U32 R4, R167, c[0x0][0x2c8], RZ ;  /* 0x0000b200a7045a27 */ /* 0x010fc600078e00ff */
[----:B------:R1:W-:Y:S04]  /*12640*/  STL [R1+0x8], R0 ;  /* 0x0000080001007387 */ /* 0x0003e80000100800 */
[----:B------:R2:W-:Y:S01]  /*12650*/  @P5 STL [R1+0x14], R4 ;  /* 0x0000140401005387 */ /* 0x0005e20000100800 */
[----:B-----5:R-:W-:Y:S01]  /*12660*/  IADD3.X R2, RZ, R177, RZ, P1, !PT ;  /* 0x000000b1ff027210 */ /* 0x020fe20000ffe4ff */
[----:B-1----:R-:W-:-:S05]  /*12670*/  IMAD.X R0, RZ, RZ, R159, P0 ;  /* 0x000000ffff007224 */ /* 0x002fca00000e069f */
[----:B------:R2:W-:Y:S04]  /*12680*/  STL [R1+0x4], R0 ;  /* 0x0000040001007387 */ /* 0x0005e80000100800 */
[----:B------:R2:W-:Y:S02]  /*12690*/  STL [R1+0xc], R2 ;  /* 0x00000c0201007387 */ /* 0x0005e40000100800 */
.L_x_622:
[----:B------:R-:W3:Y:S01]  /*126a0*/  LDL.64 R170, [R1+0x60] ;  /* 0x0000600001aa7983 */ /* 0x000ee20000100a00 */
[----:B------:R-:W-:Y:S04]  /*126b0*/  DEPBAR.LE SB0, 0x0 ;  /* 0x000080000000791a */ /* 0x000fe80000000000 */
[C---:B------:R-:W-:Y:S01]  /*126c0*/  ISETP.GE.AND P0, PT, R200.reuse, RZ, PT ;  /* 0x000000ffc800720c */ /* 0x040fe20003f06270 */
[----:B------:R-:W4:Y:S01]  /*126d0*/  LDL R164, [R1+0x10] ;  /* 0x0000100001a47983 */ /* 0x000f220000100800 */
[----:B------:R-:W-:Y:S02]  /*126e0*/  MOV R169, 0x6 ;  /* 0x0000000600a97802 */ /* 0x000fe40000000f00 */
[----:B------:R-:W-:Y:S01]  /*126f0*/  MOV R205, 0xffffff80 ;  /* 0xffffff8000cd7802 */ /* 0x000fe20000000f00 */
[----:B------:R-:W5:Y:S01]  /*12700*/  LDL.64 R166, [R1+0x50] ;  /* 0x0000500001a67983 */ /* 0x000f620000100a00 */
[----:B------:R-:W-:Y:S02]  /*12710*/  MOV R239, c[0x0][0x1e0] ;  /* 0x0000780000ef7a02 */ /* 0x000fe40000000f00 */
[C---:B------:R-:W-:Y:S03]  /*12720*/  IADD3 R236, R200.reuse, -0x1, RZ ;  /* 0xffffffffc8ec7810 */ /* 0x040fe60007ffe0ff */
[----:B--2---:R-:W2:Y:S02]  /*12730*/  LDL R203, [R1+0x40] ;  /* 0x0000400001cb7983 */ /* 0x004ea40000100800 */
[----:B------:R-:W-:Y:S01]  /*12740*/  @P0 SHF.R.S32.HI R0, RZ, 0x1f, R200 ;  /* 0x0000001fff000819 */ /* 0x000fe200000114c8 */
[----:B------:R-:W-:Y:S01]  /*12750*/  @P0 IMAD.WIDE.U32 R68, R200, c[0x0][0x208], RZ ;  /* 0x00008200c8440a25 */ /* 0x000fe200078e00ff */
[----:B------:R-:W2:Y:S03]  /*12760*/  LDL R168, [R1+0xc] ;  /* 0x00000c0001a87983 */ /* 0x000ea60000100800 */
[----:B------:R-:W-:Y:S01]  /*12770*/  @P0 IMAD R0, R0, c[0x0][0x208], RZ ;  /* 0x0000820000000a24 */ /* 0x000fe200078e02ff */
[----:B------:R-:W2:Y:S01]  /*12780*/  LDL R71, [R1+0x2c] ;  /* 0x00002c0001477983 */ /* 0x000ea20000100800 */
[----:B------:R-:W-:Y:S02]  /*12790*/  @P0 IMAD.SHL.U32 R2, R68, 0x80, RZ ;  /* 0x0000008044020824 */ /* 0x000fe400078e00ff */
[----:B------:R-:W-:Y:S01]  /*127a0*/  @P0 IMAD R0, R200, c[0x0][0x20c], R0 ;  /* 0x00008300c8000a24 */ /* 0x000fe200078e0200 */
[----:B------:R-:W-:Y:S03]  /*127b0*/  BAR.SYNC.DEFER_BLOCKING 0x0 ;  /* 0x0000000000007b1d */ /* 0x000fe60000010000 */
[----:B------:R-:W-:Y:S05]  /*127c0*/  @P0 IMAD.IADD R69, R69, 0x1, R0 ;  /* 0x0000000145450824 */ /* 0x000fea00078e0200 */
[----:B------:R-:W-:Y:S01]  /*127d0*/  @P0 SHF.L.U64.HI R68, R68, 0x7, R69 ;  /* 0x0000000744440819 */ /* 0x000fe20000010245 */
[----:B------:R-:W1:Y:S08]  /*127e0*/  LDSM.16.M88.4 R8, [R212+0x8100] ;  /* 0x00810000d408783b */ /* 0x000e700000000200 */
[----:B------:R-:W1:Y:S08]  /*127f0*/  LDSM.16.M88.4 R16, [R212+0x8900] ;  /* 0x00890000d410783b */ /* 0x000e700000000200 */
[----:B------:R-:W1:Y:S08]  /*12800*/  LDSM.16.M88.4 R24, [R212+0x9100] ;  /* 0x00910000d418783b */ /* 0x000e700000000200 */
[----:B------:R-:W2:Y:S04]  /*12810*/  LDL R201, [R1+0x34] ;  /* 0x0000340001c97983 */ /* 0x000ea80000100800 */
        /* <DEDUP_REMOVED lines=15> */
[----:B------:R-:W1:Y:S02]  /*12910*/  LDSM.16.M88.4 R156, [R232] ;  /* 0x00000000e89c783b */ /* 0x000e640000000200 */
[C---:B------:R-:W-:Y:S06]  /*12920*/  HMMA.16816.F32 R32, R140.reuse, R34, RZ ;  /* 0x000000228c20723c */ /* 0x040fec00000018ff */
[----:B------:R-:W2:Y:S02]  /*12930*/  LDL R204, [R1+0x24] ;  /* 0x0000240001cc7983 */ /* 0x000ea40000100800 */
[C---:B------:R-:W-:Y:S02]  /*12940*/  HMMA.16816.F32 R36, R140.reuse, R40, RZ ;  /* 0x000000288c24723c */ /* 0x040fe400000018ff */
[----:B------:R-:W2:Y:S06]  /*12950*/  LDL R202, [R1+0x28] ;  /* 0x0000280001ca7983 */ /* 0x000eac0000100800 */
        /* <DEDUP_REMOVED lines=12> */
[----:B------:R-:W3:Y:S07]  /*12a20*/  LDSM.16.M88.4 R148, [R230] ;  /* 0x00000000e694783b */ /* 0x000eee0000000200 */
[C---:B------:R-:W-:Y:S08]  /*12a30*/  HMMA.16816.F32 R20, R144.reuse, R152, R20 ;  /* 0x000000989014723c */ /* 0x040ff00000001814 */
[C---:B------:R-:W-:Y:S01]  /*12a40*/  HMMA.16816.F32 R24, R144.reuse, R154, R24 ;  /* 0x0000009a9018723c */ /* 0x040fe20000001818 */
[----:B------:R-:W4:Y:S07]  /*12a50*/  LDSM.16.M88.4 R152, [R229] ;  /* 0x00000000e598783b */ /* 0x000f2e0000000200 */
[C---:B------:R-:W-:Y:S08]  /*12a60*/  HMMA.16816.F32 R28, R144.reuse, R156, R28 ;  /* 0x0000009c901c723c */ /* 0x040ff0000000181c */
[C---:B------:R-:W-:Y:S01]  /*12a70*/  HMMA.16816.F32 R32, R144.reuse, R158, R32 ;  /* 0x0000009e9020723c */ /* 0x040fe20000001820 */
[----:B------:R-:W2:Y:S07]  /*12a80*/  LDSM.16.M88.4 R156, [R228] ;  /* 0x00000000e49c783b */ /* 0x000eae0000000200 */
[C---:B-1----:R-:W-:Y:S08]  /*12a90*/  HMMA.16816.F32 R36, R144.reuse, R136, R36 ;  /* 0x000000889024723c */ /* 0x042ff00000001824 */
[C---:B------:R-:W-:Y:S08]  /*12aa0*/  HMMA.16816.F32 R40, R144.reuse, R138, R40 ;  /* 0x0000008a9028723c */ /* 0x040ff00000001828 */
[C---:B---3--:R-:W-:Y:S01]  /*12ab0*/  HMMA.16816.F32 R44, R144.reuse, R148, R44 ;  /* 0x00000094902c723c */ /* 0x048fe2000000182c */
[----:B------:R-:W-:Y:S03]  /*12ac0*/  MOV R171, c[0x0][0x208] ;  /* 0x0000820000ab7a02 */ /* 0x000fe60000000f00 */
[C---:B------:R-:W-:Y:S02]  /*12ad0*/  @P0 IADD3 R0, P1, R2.reuse, R170, RZ ;  /* 0x000000aa02000210 */ /* 0x040fe40007f3e0ff */
[----:B----4-:R-:W-:Y:S01]  /*12ae0*/  @P0 IADD3 R2, P2, R2, R164, RZ ;  /* 0x000000a402020210 */ /* 0x010fe20007f5e0ff */
[----:B------:R-:W-:Y:S01]  /*12af0*/  IMAD.SHL.U32 R171, R171, 0x40, RZ ;  /* 0x00000040abab7824 */ /* 0x000fe200078e00ff */
[C---:B------:R-:W-:Y:S04]  /*12b00*/  HMMA.16816.F32 R48, R144.reuse, R150, R48 ;  /* 0x000000969030723c */ /* 0x040fe80000001830 */
[----:B------:R-:W-:Y:S02]  /*12b10*/  @P0 LEA R164, P3, R0, c[0x0][0x1f8], 0x1 ;  /* 0x00007e0000a40a11 */ /* 0x000fe400078608ff */
[C---:B-----5:R-:W-:Y:S02]  /*12b20*/  @P0 IADD3.X R69, R68.reuse, R167, RZ, P1, !PT ;  /* 0x000000a744450210 */ /* 0x060fe40000ffe4ff */
[C---:B------:R-:W-:Y:S03]  /*12b30*/  HMMA.16816.F32 R52, R144.reuse, R152, R52 ;  /* 0x000000989034723c */ /* 0x040fe60000001834 */
[----:B--2---:R-:W-:Y:S01]  /*12b40*/  LOP3.LUT P4, RZ, R203, 0x1, RZ, 0xc0, !PT ;  /* 0x00000001cbff7812 */ /* 0x004fe2000788c0ff */
[----:B------:R-:W-:Y:S01]  /*12b50*/  @P0 IMAD.X R68, R68, 0x1, R168, P2 ;  /* 0x0000000144440824 */ /* 0x000fe200010e06a8 */
[----:B------:R-:W-:Y:S01]  /*12b60*/  @P0 LEA.HI.X R165, R0, c[0x0][0x1fc], R69, 0x1, P3 ;  /* 0x00007f0000a50a11 */ /* 0x000fe200018f0c45 */
[----:B------:R-:W-:Y:S01]  /*12b70*/  IMAD.MOV.U32 R168, RZ, RZ, c[0x0][0x208] ;  /* 0x00008200ffa87624 */ /* 0x000fe200078e00ff */
[C---:B------:R-:W-:Y:S01]  /*12b80*/  @P0 LEA R166, P1, R2.reuse, c[0x0][0x1f8], 0x1 ;  /* 0x00007e0002a60a11 */ /* 0x040fe200078208ff */
[C---:B------:R-:W-:Y:S01]  /*12b90*/  HMMA.16816.F32 R56, R144.reuse, R154, R56 ;  /* 0x0000009a9038723c */ /* 0x040fe20000001838 */
[----:B------:R-:W-:Y:S01]  /*12ba0*/  IMAD.MOV.U32 R0, RZ, RZ, c[0x0][0x2c4] ;  /* 0x0000b100ff007624 */ /* 0x000fe200078e00ff */
[----:B------:R-:W-:Y:S01]  /*12bb0*/  @!PT LDS RZ, [RZ] ;  /* 0x00000000fffff984 */ /* 0x000fe20000000800 */
[----:B------:R-:W-:Y:S01]  /*12bc0*/  @!PT LDS RZ, [RZ] ;  /* 0x00000000fffff984 */ /* 0x000fe20000000800 */
[----:B------:R-:W-:Y:S01]  /*12bd0*/  @!PT LDS RZ, [RZ] ;  /* 0x00000000fffff984 */ /* 0x000fe20000000800 */
[----:B------:R1:W-:Y:S02]  /*12be0*/  @P0 LDGSTS.E.BYPASS.LTC128B.128 [R235+0x100], [R164.64], !P6 ;  /* 0x00100000a4eb0fae */ /* 0x0003e4000f101d48 */
[----:B------:R-:W-:Y:S02]  /*12bf0*/  @P0 LEA.HI.X R167, R2, c[0x0][0x1fc], R68, 0x1, P1 ;  /* 0x00007f0002a70a11 */ /* 0x000fe400008f0c44 */
[----:B------:R-:W-:Y:S02]  /*12c00*/  SHF.L.U64.HI R168, R168, R169, c[0x0][0x20c] ;  /* 0x00008300a8a87619 */ /* 0x000fe400000102a9 */
[C---:B------:R-:W-:Y:S02]  /*12c10*/  HMMA.16816.F32 R60, R144.reuse, R156, R60 ;  /* 0x0000009c903c723c */ /* 0x040fe4000000183c */
[----:B------:R2:W-:Y:S02]  /*12c20*/  @P0 LDGSTS.E.BYPASS.LTC128B.128 [R235+0x4100], [R166.64], !P4 ;  /* 0x04100000a6eb0fae */ /* 0x0005e4000e101d48 */
[-C--:B------:R-:W-:Y:S02]  /*12c30*/  @P0 IADD3 R68, P1, R164, R171.reuse, RZ ;  /* 0x000000aba4440210 */ /* 0x080fe40007f3e0ff */
[----:B------:R-:W-:Y:S02]  /*12c40*/  IADD3 R170, R171, 0x80, RZ ;  /* 0x00000080abaa7810 */ /* 0x000fe40007ffe0ff */
[----:B------:R-:W-:Y:S02]  /*12c50*/  HMMA.16816.F32 R64, R144, R158, R64 ;  /* 0x0000009e9040723c */ /* 0x000fe40000001840 */
[----:B------:R-:W3:Y:S02]  /*12c60*/  LDL R2, [R1+0x14] ;  /* 0x0000140001027983 */ /* 0x000ee40000100800 */
[----:B------:R-:W-:Y:S02]  /*12c70*/  @P0 IADD3.X R69, R165, R168, RZ, P1, !PT ;  /* 0x000000a8a5450210 */ /* 0x000fe40000ffe4ff */
[CC--:B------:R-:W-:Y:S03]  /*12c80*/  @P0 IADD3 R136, P1, R68.reuse, R171.reuse, RZ ;  /* 0x000000ab44880210 */ /* 0x0c0fe60007f3e0ff */
[----:B------:R4:W-:Y:S03]  /*12c90*/  @P0 LDGSTS.E.BYPASS.LTC128B.128 [R235+0x1100], [R68.64], !P6 ;  /* 0x0110000044eb0fae */ /* 0x0009e6000f101d48 */
[C-C-:B------:R-:W-:Y:S01]  /*12ca0*/  @P0 IMAD.X R137, R69.reuse, 0x1, R168.reuse, P1 ;  /* 0x0000000145890824 */ /* 0x140fe200008e06a8 */
[-C--:B-1----:R-:W-:Y:S02]  /*12cb0*/  @P0 IADD3 R164, P3, R68, R170.reuse, RZ ;  /* 0x000000aa44a40210 */ /* 0x082fe40007f7e0ff */
[C---:B------:R-:W-:Y:S02]  /*12cc0*/  @P0 IADD3 R138, P2, R136.reuse, R171, RZ ;  /* 0x000000ab888a0210 */ /* 0x040fe40007f5e0ff */
[----:B------:R4:W-:Y:S01]  /*12cd0*/  @P0 LDGSTS.E.BYPASS.LTC128B.128 [R235+0x5100], [R68.64+0x80], !P4 ;  /* 0x0510008044eb0fae */ /* 0x0009e2000e101d48 */
[-C--:B------:R-:W-:Y:S02]  /*12ce0*/  @P0 IADD3.X R165, R69, R71.reuse, RZ, P3, !PT ;  /* 0x0000004745a50210 */ /* 0x080fe40001ffe4ff */
[C---:B------:R-:W-:Y:S05]  /*12cf0*/  @P0 IMAD.X R139, R137.reuse, 0x1, R168, P2 ;  /* 0x00000001898b0824 */ /* 0x040fea00010e06a8 */
[----:B------:R1:W-:Y:S08]  /*12d00*/  @P0 LDGSTS.E.BYPASS.LTC128B.128 [R235+0x2100], [R136.64], !P6 ;  /* 0x0210000088eb0fae */ /* 0x0003f0000f101d48 */
[----:B------:R2:W-:Y:S08]  /*12d10*/  @P0 LDGSTS.E.BYPASS.LTC128B.128 [R235+0x6100], [R164.64], !P4 ;  /* 0x06100000a4eb0fae */ /* 0x0005f0000e101d48 */
[----:B------:R1:W-:Y:S01]  /*12d20*/  @P0 LDGSTS.E.BYPASS.LTC128B.128 [R235+0x3100], [R138.64], !P6 ;  /* 0x031000008aeb0fae */ /* 0x0003e2000f101d48 */
[----:B----4-:R-:W-:Y:S04]  /*12d30*/  @P0 IADD3 R68, P1, R136, R170, RZ ;  /* 0x000000aa88440210 */ /* 0x010fe80007f3e0ff */
[----:B------:R-:W-:Y:S02]  /*12d40*/  @P0 IADD3.X R69, R137, R71, RZ, P1, !PT ;  /* 0x0000004789450210 */ /* 0x000fe40000ffe4ff */
[----:B------:R-:W-:Y:S02]  /*12d50*/  ISETP.NE.AND P1, PT, R0, 0x1, PT ;  /* 0x000000010000780c */ /* 0x000fe40003f25270 */
[----:B------:R4:W3:Y:S04]  /*12d60*/  LDL R0, [R1+0x18] ;  /* 0x0000180001007983 */ /* 0x0008e80000100800 */
[----:B------:R5:W-:Y:S08]  /*12d70*/  @P0 LDGSTS.E.BYPASS.LTC128B.128 [R235+0x7100], [R68.64], !P4 ;  /* 0x0710000044eb0fae */ /* 0x000bf0000e101d48 */
[----:B------:R-:W-:Y:S08]  /*12d80*/  LDSM.16.M88.4 R148, [R218+0x8900] ;  /* 0x00890000da94783b */ /* 0x000ff00000000200 */
[----:B-1----:R-:W1:Y:S08]  /*12d90*/  LDSM.16.M88.4 R136, [R218+0x8100] ;  /* 0x00810000da88783b */ /* 0x002e700000000200 */
[----:B--2---:R-:W2:Y:S08]  /*12da0*/  LDSM.16.M88.4 R164, [R218+0x9100] ;  /* 0x00910000daa4783b */ /* 0x004eb00000000200 */
[----:B------:R-:W0:Y:S08]  /*12db0*/  LDGDEPBAR ;  /* 0x00000000000079af */ /* 0x000e300000000000 */
[----:B------:R-:W2:Y:S08]  /*12dc0*/  LDSM.16.M88.4 R168, [R218+0x9900] ;  /* 0x00990000daa8783b */ /* 0x000eb00000000200 */
[----:B------:R-:W2:Y:S01]  /*12dd0*/  LDSM.16.M88.4 R172, [R218+0xa100] ;  /* 0x00a10000daac783b */ /* 0x000ea20000000200 */
        /* <DEDUP_REMOVED lines=8> */
[C---:B--2---:R-:W-:Y:S07]  /*12e60*/  HMMA.16816.F32 R20, R160.reuse, R164, R20 ;  /* 0x000000a4a014723c */ /* 0x044fee0000001814 */
[----:B------:R-:W2:Y:S01]  /*12e70*/  LDSM.16.M88.4 R148, [R215+0x800] ;  /* 0x00080000d794783b */ /* 0x000ea20000000200 */
[C---:B------:R-:W-:Y:S07]  /*12e80*/  HMMA.16816.F32 R24, R160.reuse, R166, R24 ;  /* 0x000000a6a018723c */ /* 0x040fee0000001818 */
[----:B------:R-:W-:Y:S01]  /*12e90*/  LDSM.16.M88.4 R164, [R215+0x1800] ;  /* 0x00180000d7a4783b */ /* 0x000fe20000000200 */
        /* <DEDUP_REMOVED lines=8> */
[----:B------:R-:W-:Y:S07]  /*12f20*/  LDSM.16.M88.4 R176, [R215+0x3000] ;  /* 0x00300000d7b0783b */ /* 0x000fee0000000200 */
[C---:B------:R-:W-:Y:S08]  /*12f30*/  HMMA.16816.F32 R52, R160.reuse, R152, R52 ;  /* 0x00000098a034723c */ /* 0x040ff00000001834 */
[C---:B------:R-:W-:Y:S01]  /*12f40*/  HMMA.16816.F32 R56, R160.reuse, R154, R56 ;  /* 0x0000009aa038723c */ /* 0x040fe20000001838 */
[----:B------:R-:W1:Y:S07]  /*12f50*/  LDSM.16.M88.4 R152, [R215+0x1000] ;  /* 0x00100000d798783b */ /* 0x000e6e0000000200 */
[C---:B------:R-:W-:Y:S08]  /*12f60*/  HMMA.16816.F32 R60, R160.reuse, R156, R60 ;  /* 0x0000009ca03c723c */ /* 0x040ff0000000183c */
[----:B------:R-:W-:Y:S01]  /*12f70*/  HMMA.16816.F32 R64, R160, R158, R64 ;  /* 0x0000009ea040723c */ /* 0x000fe20000001840 */
[----:B------:R-:W3:Y:S07]  /*12f80*/  LDSM.16.M88.4 R156, [R215+0x3800] ;  /* 0x00380000d79c783b */ /* 0x000eee0000000200 */
        /* <DEDUP_REMOVED lines=21> */
[C---:B---3--:R-:W-:Y:S04]  /*130e0*/  HMMA.16816.F32 R60, R180.reuse, R156, R60 ;  /* 0x0000009cb43c723c */ /* 0x048fe8000000183c */
[----:B------:R-:W-:Y:S04]  /*130f0*/  @P1 SHF.R.U32.HI R0, RZ, c[0x0][0x2cc], R2 ;  /* 0x0000b300ff001a19 */ /* 0x000fe80000011602 */
[----:B------:R-:W-:Y:S01]  /*13100*/  HMMA.16816.F32 R64, R180, R158, R64 ;  /* 0x0000009eb440723c */ /* 0x000fe20000001840 */
[----:B------:R-:W3:Y:S07]  /*13110*/  LDSM.16.M88.4 R156, [R212+0xf900] ;  /* 0x00f90000d49c783b */ /* 0x000eee0000000200 */
[C---:B------:R-:W-:Y:S01]  /*13120*/  HMMA.16816.F32 R4, R184.reuse, R136, R4 ;  /* 0x00000088b804723c */ /* 0x040fe20000001804 */
[----:B------:R-:W-:Y:S07]  /*13130*/  SHFL.IDX PT, R2, R0, RZ, 0x1c1f ;  /* 0x001c1fff00027589 */ /* 0x000fee00000e0000 */
[C---:B------:R-:W-:Y:S01]  /*13140*/  HMMA.16816.F32 R8, R184.reuse, R138, R8 ;  /* 0x0000008ab808723c */ /* 0x040fe20000001808 */
[----:B------:R-:W3:Y:S07]  /*13150*/  LDSM.16.M88.4 R136, [R227] ;  /* 0x00000000e388783b */ /* 0x000eee0000000200 */
[C---:B--2---:R-:W-:Y:S08]  /*13160*/  HMMA.16816.F32 R12, R184.reuse, R148, R12 ;  /* 0x00000094b80c723c */ /* 0x044ff0000000180c */
[C---:B------:R-:W-:Y:S01]  /*13170*/  HMMA.16816.F32 R16, R184.reuse, R150, R16 ;  /* 0x00000096b810723c */ /* 0x040fe20000001810 */
[----:B------:R-:W2:Y:S07]  /*13180*/  LDSM.16.M88.4 R148, [R226] ;  /* 0x00000000e294783b */ /* 0x000eae0000000200 */
[C---:B-1----:R-:W-:Y:S08]  /*13190*/  HMMA.16816.F32 R20, R184.reuse, R152, R20 ;  /* 0x00000098b814723c */ /* 0x042ff00000001814 */
[C---:B------:R-:W-:Y:S01]  /*131a0*/  HMMA.16816.F32 R24, R184.reuse, R154, R24 ;  /* 0x0000009ab818723c */ /* 0x040fe20000001818 */
[----:B------:R-:W1:Y:S07]  /*131b0*/  LDSM.16.M88.4 R152, [R225] ;  /* 0x00000000e198783b */ /* 0x000e6e0000000200 */
[C---:B------:R-:W-:Y:S08]  /*131c0*/  HMMA.16816.F32 R28, R184.reuse, R164, R28 ;  /* 0x000000a4b81c723c */ /* 0x040ff0000000181c */
[C---:B------:R-:W-:Y:S01]  /*131d0*/  HMMA.16816.F32 R32, R184.reuse, R166, R32 ;  /* 0x000000a6b820723c */ /* 0x040fe20000001820 */
[----:B------:R-:W-:Y:S07]  /*131e0*/  LDSM.16.M88.4 R164, [R223] ;  /* 0x00000000dfa4783b */ /* 0x000fee0000000200 */
        /* <DEDUP_REMOVED lines=14> */
[----:B------:R-:W4:Y:S07]  /*132d0*/  LDSM.16.M88.4 R136, [R218+0xc100] ;  /* 0x00c10000da88783b */ /* 0x000f2e0000000200 */
        /* <DEDUP_REMOVED lines=20> */
[----:B------:R-:W3:Y:S07]  /*13420*/  LDSM.16.M88.4 R176, [R218+0xf900] ;  /* 0x00f90000dab0783b */ /* 0x000eee0000000200 */
        /* <DEDUP_REMOVED lines=37> */
[----:B------:R-:W-:Y:S02]  /*13680*/  FMUL.FTZ R19, R19, c[0x0][0x320] ;  /* 0x0000c80013137a20 */ /* 0x000fe40000410000 */
[----:B------:R-:W-:Y:S02]  /*13690*/  FMUL.FTZ R16, R16, c[0x0][0x320] ;  /* 0x0000c80010107a20 */ /* 0x000fe40000410000 */
[----:B------:R-:W-:Y:S01]  /*136a0*/  FMUL.FTZ R17, R17, c[0x0][0x320] ;  /* 0x0000c80011117a20 */ /* 0x000fe20000410000 */
[----:B------:R3:W-:Y:S01]  /*136b0*/  MUFU.TANH R154, R7 ;  /* 0x00000007009a7308 */ /* 0x0007e20000002400 */
[----:B------:R-:W-:Y:S09]  /*136c0*/  FMUL.FTZ R18, R18, c[0x0][0x320] ;  /* 0x0000c80012127a20 */ /* 0x000ff20000410000 */
[----:B-----5:R-:W-:Y:S10]  /*136d0*/  MUFU.TANH R68, R18 ;  /* 0x0000001200447308 */ /* 0x020ff40000002400 */
[----:B------:R-:W-:Y:S01]  /*136e0*/  MUFU.TANH R153, R8 ;  /* 0x0000000800997308 */ /* 0x000fe20000002400 */
[----:B---3--:R-:W3:Y:S09]  /*136f0*/  LDSM.16.M88.4 R4, [R215+0x5000] ;  /* 0x00500000d704783b */ /* 0x008ef20000000200 */
[----:B------:R-:W-:Y:S10]  /*13700*/  MUFU.TANH R69, R17 ;  /* 0x0000001100457308 */ /* 0x000ff40000002400 */
[----:B------:R-:W-:Y:S10]  /*13710*/  MUFU.TANH R152, R9 ;  /* 0x0000000900987308 */ /* 0x000ff40000002400 */
[----:B------:R-:W-:Y:S10]  /*13720*/  MUFU.TANH R149, R10 ;  /* 0x0000000a00957308 */ /* 0x000ff40000002400 */
[----:B------:R4:W5:Y:S01]  /*13730*/  MUFU.TANH R148, R11 ;  /* 0x0000000b00947308 */ /* 0x0009620000002400 */
[C---:B---3--:R-:W-:Y:S09]  /*13740*/  HMMA.16816.F32 R20, R196.reuse, R4, R20 ;  /* 0x00000004c414723c */ /* 0x048ff20000001814 */
[----:B------:R-:W-:Y:S01]  /*13750*/  MUFU.TANH R139, R12 ;  /* 0x0000000c008b7308 */ /* 0x000fe20000002400 */
[C---:B------:R-:W-:Y:S01]  /*13760*/  HMMA.16816.F32 R24, R196.reuse, R6, R24 ;  /* 0x00000006c418723c */ /* 0x040fe20000001818 */
[----:B------:R-:W-:Y:S08]  /*13770*/  LDSM.16.M88.4 R4, [R215+0x6000] ;  /* 0x00600000d704783b */ /* 0x000ff00000000200 */
[----:B------:R-:W-:Y:S01]  /*13780*/  MUFU.TANH R138, R13 ;  /* 0x0000000d008a7308 */ /* 0x000fe20000002400 */
[----:B----4-:R-:W3:Y:S04]  /*13790*/  LDSM.16.M88.4 R8, [R215+0x5800] ;  /* 0x00580000d708783b */ /* 0x010ee80000000200 */
[----:B------:R-:W-:Y:S05]  /*137a0*/  FMUL.FTZ R20, R20, c[0x0][0x320] ;  /* 0x0000c80014147a20 */ /* 0x000fea0000410000 */
[----:B------:R-:W-:Y:S01]  /*137b0*/  MUFU.TANH R137, R14 ;  /* 0x0000000e00897308 */ /* 0x000fe20000002400 */
        /* <DEDUP_REMOVED lines=8> */
[----:B------:R1:W-:Y:S10]  /*13840*/  MUFU.TANH R71, R16 ;  /* 0x0000001000477308 */ /* 0x0003f40000002400 */
[----:B------:R-:W1:Y:S01]  /*13850*/  MUFU.TANH R150, R19 ;  /* 0x0000001300967308 */ /* 0x000e620000002400 */
[C---:B---3--:R-:W-:Y:S01]  /*13860*/  HMMA.16816.F32 R28, R196.reuse, R8, R28 ;  /* 0x00000008c41c723c */ /* 0x048fe2000000181c */
[----:B----4-:R-:W-:Y:S08]  /*13870*/  LDSM.16.M88.4 R12, [R215+0x7800] ;  /* 0x00780000d70c783b */ /* 0x010ff00000000200 */
[----:B------:R-:W-:Y:S01]  /*13880*/  MUFU.TANH R151, R20 ;  /* 0x0000001400977308 */ /* 0x000fe20000002400 */
[C---:B------:R-:W-:Y:S01]  /*13890*/  HMMA.16816.F32 R32, R196.reuse, R10, R32 ;  /* 0x0000000ac420723c */ /* 0x040fe20000001820 */
[----:B------:R-:W3:Y:S08]  /*138a0*/  LDSM.16.M88.4 R8, [R215+0x6800] ;  /* 0x00680000d708783b */ /* 0x000ef00000000200 */
[----:B------:R-:W4:Y:S01]  /*138b0*/  MUFU.TANH R23, R23 ;  /* 0x0000001700177308 */ /* 0x000f220000002400 */
[C---:B------:R-:W-:Y:S04]  /*138c0*/  HMMA.16816.F32 R36, R196.reuse, R4, R36 ;  /* 0x00000004c424723c */ /* 0x040fe80000001824 */
[----:B------:R-:W-:Y:S04]  /*138d0*/  FMUL.FTZ R31, R31, c[0x0][0x320] ;  /* 0x0000c8001f1f7a20 */ /* 0x000fe80000410000 */
[C---:B------:R-:W-:Y:S01]  /*138e0*/  HMMA.16816.F32 R40, R196.reuse, R6, R40 ;  /* 0x00000006c428723c */ /* 0x040fe20000001828 */
[----:B------:R-:W1:Y:S01]  /*138f0*/  MUFU.TANH R21, R21 ;  /* 0x0000001500157308 */ /* 0x000e620000002400 */
[----:B------:R-:W1:Y:S01]  /*13900*/  LDSM.16.M88.4 R4, [R215+0x7000] ;  /* 0x00700000d704783b */ /* 0x000e620000000200 */
[----:B------:R-:W-:Y:S04]  /*13910*/  DEPBAR.LE SB0, 0x0 ;  /* 0x000080000000791a */ /* 0x000fe80000000000 */
        /* <DEDUP_REMOVED lines=9> */
[----:B------:R-:W-:Y:S01]  /*139b0*/  FMUL.FTZ R37, R37, c[0x0][0x320] ;  /* 0x0000c80025257a20 */ /* 0x000fe20000410000 */
[C---:B---3--:R-:W-:Y:S01]  /*139c0*/  HMMA.16816.F32 R44, R196.reuse, R8, R44 ;  /* 0x00000008c42c723c */ /* 0x048fe2000000182c */
[----:B------:R3:W2:Y:S04]  /*139d0*/  SHFL.IDX PT, R8, R0, 0x1, 0x1c1f ;  /* 0x003c1f0000087f89 */ /* 0x0006a800000e0000 */
[----:B------:R-:W-:Y:S03]  /*139e0*/  FMUL.FTZ R40, R40, c[0x0][0x320] ;  /* 0x0000c80028287a20 */ /* 0x000fe60000410000 */
[----:B------:R-:W2:Y:S01]  /*139f0*/  MUFU.TANH R27, R27 ;  /* 0x0000001b001b7308 */ /* 0x000ea20000002400 */
[C---:B------:R-:W-:Y:S03]  /*13a00*/  HMMA.16816.F32 R48, R196.reuse, R10, R48 ;  /* 0x0000000ac430723c */ /* 0x040fe60000001830 */
[----:B------:R-:W-:Y:S02]  /*13a10*/  FMUL.FTZ R41, R41, c[0x0][0x320] ;  /* 0x0000c80029297a20 */ /* 0x000fe40000410000 */
[----:B------:R-:W-:Y:S02]  /*13a20*/  FMUL.FTZ R38, R38, c[0x0][0x320] ;  /* 0x0000c80026267a20 */ /* 0x000fe40000410000 */
[----:B------:R-:W-:Y:S02]  /*13a30*/  FMUL.FTZ R43, R43, c[0x0][0x320] ;  /* 0x0000c8002b2b7a20 */ /* 0x000fe40000410000 */
[----:B------:R-:W-:Y:S01]  /*13a40*/  MUFU.TANH R19, R40 ;  /* 0x0000002800137308 */ /* 0x000fe20000002400 */
[C---:B-1----:R-:W-:Y:S03]  /*13a50*/  HMMA.16816.F32 R52, R196.reuse, R4, R52 ;  /* 0x00000004c434723c */ /* 0x042fe60000001834 */
[----:B------:R-:W-:Y:S02]  /*13a60*/  FMUL.FTZ R33, R33, c[0x0][0x320] ;  /* 0x0000c80021217a20 */ /* 0x000fe40000410000 */
[----:B------:R-:W-:Y:S02]  /*13a70*/  FMUL.FTZ R42, R42, c[0x0][0x320] ;  /* 0x0000c8002a2a7a20 */ /* 0x000fe40000410000 */
[----:B---3--:R-:W-:Y:S01]  /*13a80*/  IMAD R0, R200, R205, 0x1 ;  /* 0x00000001c8007424 */ /* 0x008fe200078e02cd */
[C---:B------:R-:W-:Y:S01]  /*13a90*/  HMMA.16816.F32 R56, R196.reuse, R6, R56 ;  /* 0x00000006c438723c */ /* 0x040fe20000001838 */
[----:B------:R-:W-:Y:S03]  /*13aa0*/  MUFU.TANH R20, R41 ;  /* 0x0000002900147308 */ /* 0x000fe60000002400 */
[----:B------:R-:W-:Y:S01]  /*13ab0*/  IADD3 R0, R202, R0, -R204 ;  /* 0x00000000ca007210 */ /* 0x000fe20007ffe8cc */
[----:B------:R-:W-:Y:S02]  /*13ac0*/  FMUL.FTZ R35, R35, c[0x0][0x320] ;  /* 0x0000c80023237a20 */ /* 0x000fe40000410000 */
[----:B------:R-:W-:Y:S01]  /*13ad0*/  FMUL.FTZ R48, R48, c[0x0][0x320] ;  /* 0x0000c80030307a20 */ /* 0x000fe20000410000 */
[C---:B------:R-:W-:Y:S03]  /*13ae0*/  HMMA.16816.F32 R60, R196.reuse, R12, R60 ;  /* 0x0000000cc43c723c */ /* 0x040fe6000000183c */
[----:B------:R-:W-:Y:S01]  /*13af0*/  MUFU.TANH R43, R43 ;  /* 0x0000002b002b7308 */ /* 0x000fe20000002400 */
[----:B------:R-:W-:Y:S02]  /*13b00*/  FMUL.FTZ R49, R49, c[0x0][0x320] ;  /* 0x0000c80031317a20 */ /* 0x000fe40000410000 */
[----:B------:R-:W-:Y:S02]  /*13b10*/  FMUL.FTZ R45, R45, c[0x0][0x320] ;  /* 0x0000c8002d2d7a20 */ /* 0x000fe40000410000 */
[----:B------:R-:W-:Y:S04]  /*13b20*/  HMMA.16816.F32 R64, R196, R14, R64 ;  /* 0x0000000ec440723c */ /* 0x000fe80000001840 */
[----:B------:R-:W-:Y:S01]  /*13b30*/  FMUL.FTZ R46, R46, c[0x0][0x320] ;  /* 0x0000c8002e2e7a20 */ /* 0x000fe20000410000 */
[----:B------:R1:W-:Y:S01]  /*13b40*/  MUFU.TANH R6, R48 ;  /* 0x0000003000067308 */ /* 0x0003e20000002400 */
[----:B------:R-:W-:Y:S02]  /*13b50*/  IMAD.IADD R0, R0, 0x1, -R201 ;  /* 0x0000000100007824 */ /* 0x000fe400078e0ac9 */
[----:B------:R-:W-:Y:S04]  /*13b60*/  FMUL.FTZ R10, R57, c[0x0][0x320] ;  /* 0x0000c800390a7a20 */ /* 0x000fe80000410000 */
[----:B------:R-:W-:Y:S01]  /*13b70*/  FMUL.FTZ R5, R56, c[0x0][0x320] ;  /* 0x0000c80038057a20 */ /* 0x000fe20000410000 */
[C---:B------:R-:W-:Y:S01]  /*13b80*/  IADD3 R2, R0.reuse, R2, RZ ;  /* 0x0000000200027210 */ /* 0x040fe20007ffe0ff */
[----:B--2---:R-:W-:Y:S01]  /*13b90*/  IMAD.IADD R0, R0, 0x1, R8 ;  /* 0x0000000100007824 */ /* 0x004fe200078e0208 */
        /* <DEDUP_REMOVED lines=8> */
[----:B------:R-:W-:Y:S01]  /*13c20*/  ISETP.GT.AND P1, PT, R0, 0x9, PT ;  /* 0x000000090000780c */ /* 0x000fe20003f24270 */
[----:B------:R-:W-:Y:S01]  /*13c30*/  FMUL.FTZ R54, R54, c[0x0][0x320] ;  /* 0x0000c80036367a20 */ /* 0x000fe20000410000 */
[----:B------:R-:W3:Y:S01]  /*13c40*/  MUFU.TANH R24, R24 ;  /* 0x0000001800187308 */ /* 0x000ee20000002400 */
[----:B------:R-:W-:Y:S01]  /*13c50*/  ISETP.GT.AND P2, PT, R2, RZ, PT ;  /* 0x000000ff0200720c */ /* 0x000fe20003f44270 */
        /* <DEDUP_REMOVED lines=8> */
[----:B------:R-:W2:Y:S01]  /*13ce0*/  MUFU.TANH R31, R31 ;  /* 0x0000001f001f7308 */ /* 0x000ea20000002400 */
[----:B------:R-:W-:Y:S01]  /*13cf0*/  ISETP.GT.AND P2, PT, R2, 0x9, PT ;  /* 0x000000090200780c */ /* 0x000fe20003f44270 */
[----:B------:R-:W-:Y:S01]  /*13d00*/  FMUL.FTZ R61, R61, c[0x0][0x320] ;  /* 0x0000c8003d3d7a20 */ /* 0x000fe20000410000 */
[----:B-----5:R-:W-:Y:S01]  /*13d10*/  FSEL R18, R148, -INF , P1 ;  /* 0xff80000094127808 */ /* 0x020fe20000800000 */
[----:B------:R-:W-:Y:S01]  /*13d20*/  FMUL.FTZ R64, R64, c[0x0][0x320] ;  /* 0x0000c80040407a20 */ /* 0x000fe20000410000 */
[----:B------:R-:W-:Y:S01]  /*13d30*/  ISETP.GT.AND P1, PT, R0, 0x11, PT ;  /* 0x000000110000780c */ /* 0x000fe20003f24270 */
[----:B------:R-:W-:Y:S01]  /*13d40*/  FMUL.FTZ R65, R65, c[0x0][0x320] ;  /* 0x0000c80041417a20 */ /* 0x000fe20000410000 */
[----:B------:R-:W-:Y:S01]  /*13d50*/  FSEL R16, R154, -INF , P3 ;  /* 0xff8000009a107808 */ /* 0x000fe20001800000 */
[----:B------:R-:W-:Y:S01]  /*13d60*/  FMUL.FTZ R55, R55, c[0x0][0x320] ;  /* 0x0000c80037377a20 */ /* 0x000fe20000410000 */
[----:B------:R-:W-:Y:S01]  /*13d70*/  ISETP.GT.AND P3, PT, R2, 0x10, PT ;  /* 0x000000100200780c */ /* 0x000fe20003f64270 */
[----:B------:R-:W5:Y:S01]  /*13d80*/  MUFU.TANH R25, R25 ;  /* 0x0000001900197308 */ /* 0x000f620000002400 */
[----:B------:R-:W-:Y:S01]  /*13d90*/  FSEL R12, R152, -INF , P2 ;  /* 0xff800000980c7808 */ /* 0x000fe20001000000 */
[----:B------:R-:W-:Y:S01]  /*13da0*/  FMUL.FTZ R58, R58, c[0x0][0x320] ;  /* 0x0000c8003a3a7a20 */ /* 0x000fe20000410000 */
[----:B-1----:R-:W-:Y:S01]  /*13db0*/  FSEL R48, R136, -INF , P1 ;  /* 0xff80000088307808 */ /* 0x002fe20000800000 */
[----:B------:R-:W-:Y:S01]  /*13dc0*/  FMUL.FTZ R59, R59, c[0x0][0x320] ;  /* 0x0000c8003b3b7a20 */ /* 0x000fe20000410000 */
[----:B------:R-:W-:Y:S01]  /*13dd0*/  ISETP.GT.AND P1, PT, R0, 0x19, PT ;  /* 0x000000190000780c */ /* 0x000fe20003f24270 */
[----:B------:R-:W-:Y:S01]  /*13de0*/  FMUL.FTZ R62, R62, c[0x0][0x320] ;  /* 0x0000c8003e3e7a20 */ /* 0x000fe20000410000 */
[----:B------:R-:W-:Y:S01]  /*13df0*/  FSEL R17, R149, -INF , P0 ;  /* 0xff80000095117808 */ /* 0x000fe20000000000 */
[----:B------:R-:W-:Y:S01]  /*13e00*/  FMUL.FTZ R63, R63, c[0x0][0x320] ;  /* 0x0000c8003f3f7a20 */ /* 0x000fe20000410000 */
[----:B------:R-:W-:Y:S01]  /*13e10*/  ISETP.GT.AND P0, PT, R0, 0x10, PT ;  /* 0x000000100000780c */ /* 0x000fe20003f04270 */
[----:B------:R-:W1:Y:S01]  /*13e20*/  MUFU.TANH R26, R26 ;  /* 0x0000001a001a7308 */ /* 0x000e620000002400 */
[C---:B------:R-:W-:Y:S01]  /*13e30*/  ISETP.GT.AND P2, PT, R2.reuse, 0x11, PT ;  /* 0x000000110200780c */ /* 0x040fe20003f44270 */
[----:B------:R-:W-:Y:S01]  /*13e40*/  FMUL.FTZ R67, R67, c[0x0][0x320] ;  /* 0x0000c80043437a20 */ /* 0x000fe20000410000 */
[----:B------:R-:W-:Y:S02]  /*13e50*/  FSEL R32, R139, -INF , P3 ;  /* 0xff8000008b207808 */ /* 0x000fe40001800000 */
[----:B------:R-:W-:Y:S02]  /*13e60*/  ISETP.GT.AND P3, PT, R2, 0x18, PT ;  /* 0x000000180200780c */ /* 0x000fe40003f64270 */
[----:B------:R-:W-:Y:S02]  /*13e70*/  FSEL R40, R138, -INF , P2 ;  /* 0xff8000008a287808 */ /* 0x000fe40001000000 */
[----:B------:R-:W-:Y:S01]  /*13e80*/  ISETP.GT.AND P2, PT, R2, 0x19, PT ;  /* 0x000000190200780c */ /* 0x000fe20003f44270 */
[----:B------:R-:W1:Y:S01]  /*13e90*/  MUFU.TANH R28, R28 ;  /* 0x0000001c001c7308 */ /* 0x000e620000002400 */
[----:B------:R-:W-:Y:S02]  /*13ea0*/  FSEL R41, R137, -INF , P0 ;  /* 0xff80000089297808 */ /* 0x000fe40000000000 */
[----:B------:R-:W-:Y:S02]  /*13eb0*/  ISETP.GT.AND P0, PT, R0, 0x18, PT ;  /* 0x000000180000780c */ /* 0x000fe40003f04270 */
[----:B------:R-:W-:Y:S02]  /*13ec0*/  FSEL R150, R150, -INF , P1 ;  /* 0xff80000096967808 */ /* 0x000fe40000800000 */
[----:B------:R-:W-:Y:S02]  /*13ed0*/  ISETP.GT.AND P1, PT, R0, 0x21, PT ;  /* 0x000000210000780c */ /* 0x000fe40003f24270 */
[----:B--2---:R-:W-:Y:S01]  /*13ee0*/  FSEL R49, R71, -INF , P3 ;  /* 0xff80000047317808 */ /* 0x004fe20001800000 */
[----:B------:R-:W2:Y:S01]  /*13ef0*/  MUFU.TANH R29, R29 ;  /* 0x0000001d001d7308 */ /* 0x000ea20000002400 */
[----:B------:R-:W-:Y:S02]  /*13f00*/  ISETP.GT.AND P3, PT, R2, 0x20, PT ;  /* 0x000000200200780c */ /* 0x000fe40003f64270 */
[----:B----4-:R-:W-:Y:S02]  /*13f10*/  FSEL R154, R23, -INF , P1 ;  /* 0xff800000179a7808 */ /* 0x010fe40000800000 */
[----:B------:R-:W-:Y:S02]  /*13f20*/  ISETP.GT.AND P1, PT, R0, 0x29, PT ;  /* 0x000000290000780c */ /* 0x000fe40003f24270 */
[C---:B------:R-:W-:Y:S02]  /*13f30*/  ISETP.GT.AND P4, PT, R2.reuse, 0x8, PT ;  /* 0x000000080200780c */ /* 0x040fe40003f84270 */
[----:B------:R-:W-:Y:S01]  /*13f40*/  FSEL R56, R69, -INF , P2 ;  /* 0xff80000045387808 */ /* 0x000fe20001000000 */
[----:B------:R-:W4:Y:S01]  /*13f50*/  MUFU.TANH R30, R30 ;  /* 0x0000001e001e7308 */ /* 0x000f220000002400 */
[----:B------:R-:W-:Y:S02]  /*13f60*/  ISETP.GT.AND P2, PT, R2, 0x21, PT ;  /* 0x000000210200780c */ /* 0x000fe40003f44270 */
[----:B------:R-:W-:Y:S02]  /*13f70*/  FSEL R57, R68, -INF , P0 ;  /* 0xff80000044397808 */ /* 0x000fe40000000000 */
[----:B------:R-:W-:Y:S02]  /*13f80*/  ISETP.GT.AND P0, PT, R0, 0x20, PT ;  /* 0x000000200000780c */ /* 0x000fe40003f04270 */
[----:B------:R-:W-:Y:S02]  /*13f90*/  FSEL R151, R151, -INF , P3 ;  /* 0xff80000097977808 */ /* 0x000fe40001800000 */
[----:B------:R-:W-:Y:S01]  /*13fa0*/  ISETP.GT.AND P3, PT, R2, 0x28, PT ;  /* 0x000000280200780c */ /* 0x000fe20003f64270 */
[----:B------:R-:W1:Y:S01]  /*13fb0*/  MUFU.TANH R35, R35 ;  /* 0x0000002300237308 */ /* 0x000e620000002400 */
[----:B------:R-:W-:Y:S02]  /*13fc0*/  FSEL R152, R21, -INF , P2 ;  /* 0xff80000015987808 */ /* 0x000fe40001000000 */
[----:B------:R-:W-:Y:S02]  /*13fd0*/  FSEL R9, R153, -INF , P4 ;  /* 0xff80000099097808 */ /* 0x000fe40002000000 */
[----:B------:R-:W-:Y:S02]  /*13fe0*/  FSEL R153, R22, -INF , P0 ;  /* 0xff80000016997808 */ /* 0x000fe40000000000 */
[C---:B------:R-:W-:Y:S02]  /*13ff0*/  ISETP.GT.AND P0, PT, R0.reuse, 0x28, PT ;  /* 0x000000280000780c */ /* 0x040fe40003f04270 */
[----:B------:R-:W-:Y:S01]  /*14000*/  FSEL R158, R27, -INF , P1 ;  /* 0xff8000001b9e7808 */ /* 0x000fe20000800000 */
[----:B------:R-:W2:Y:S01]  /*14010*/  MUFU.TANH R39, R39 ;  /* 0x0000002700277308 */ /* 0x000ea20000002400 */
[----:B------:R-:W-:Y:S02]  /*14020*/  ISETP.GT.AND P1, PT, R0, 0x31, PT ;  /* 0x000000310000780c */ /* 0x000fe40003f24270 */
[----:B------:R-:W-:Y:S02]  /*14030*/  ISETP.GT.AND P2, PT, R2, 0x29, PT ;  /* 0x000000290200780c */ /* 0x000fe40003f44270 */
[----:B---3--:R-:W-:Y:S02]  /*14040*/  FSEL R155, R24, -INF , P3 ;  /* 0xff800000189b7808 */ /* 0x008fe40001800000 */
[C---:B------:R-:W-:Y:S02]  /*14050*/  ISETP.GT.AND P3, PT, R2.reuse, 0x30, PT ;  /* 0x000000300200780c */ /* 0x040fe40003f64270 */
[----:B------:R-:W-:Y:S01]  /*14060*/  FSEL R166, R31, -INF , P1 ;  /* 0xff8000001fa67808 */ /* 0x000fe20000800000 */
[----:B------:R-:W3:Y:S01]  /*14070*/  MUFU.TANH R33, R33 ;  /* 0x0000002100217308 */ /* 0x000ee20000002400 */
[----:B-----5:R-:W-:Y:S02]  /*14080*/  FSEL R156, R25, -INF , P2 ;  /* 0xff800000199c7808 */ /* 0x020fe40001000000 */
[----:B------:R-:W-:Y:S02]  /*14090*/  ISETP.GT.AND P2, PT, R2, 0x31, PT ;  /* 0x000000310200780c */ /* 0x000fe40003f44270 */
[----:B-1----:R-:W-:Y:S02]  /*140a0*/  FSEL R157, R26, -INF , P0 ;  /* 0xff8000001a9d7808 */ /* 0x002fe40000000000 */
[C---:B------:R-:W-:Y:S02]  /*140b0*/  ISETP.GT.AND P0, PT, R0.reuse, 0x30, PT ;  /* 0x000000300000780c */ /* 0x040fe40003f04270 */
[----:B------:R-:W-:Y:S01]  /*140c0*/  ISETP.GT.AND P1, PT, R0, 0x39, PT ;  /* 0x000000390000780c */ /* 0x000fe20003f24270 */
[----:B------:R-:W1:Y:S01]  /*140d0*/  MUFU.TANH R34, R34 ;  /* 0x0000002200227308 */ /* 0x000e620000002400 */
[----:B------:R-:W-:Y:S02]  /*140e0*/  FSEL R159, R28, -INF , P3 ;  /* 0xff8000001c9f7808 */ /* 0x000fe40001800000 */
[----:B------:R-:W-:Y:S02]  /*140f0*/  ISETP.GT.AND P3, PT, R2, 0x38, PT ;  /* 0x000000380200780c */ /* 0x000fe40003f64270 */
[----:B--2---:R-:W-:Y:S02]  /*14100*/  FSEL R164, R29, -INF , P2 ;  /* 0xff8000001da47808 */ /* 0x004fe40001000000 */
[----:B----4-:R-:W-:Y:S02]  /*14110*/  FSEL R165, R30, -INF , P0 ;  /* 0xff8000001ea57808 */ /* 0x010fe40000000000 */
[----:B------:R-:W-:Y:S01]  /*14120*/  ISETP.GT.AND P0, PT, R0, 0x38, PT ;  /* 0x000000380000780c */ /* 0x000fe20003f04270 */
[----:B------:R-:W2:Y:S01]  /*14130*/  MUFU.TANH R36, R36 ;  /* 0x0000002400247308 */ /* 0x000ea20000002400 */
[----:B------:R-:W-:Y:S02]  /*14140*/  ISETP.GT.AND P2, PT, R2, 0x39, PT ;  /* 0x000000390200780c */ /* 0x000fe40003f44270 */
[----:B------:R-:W-:Y:S02]  /*14150*/  FSEL R170, R35, -INF , P1 ;  /* 0xff80000023aa7808 */ /* 0x000fe40000800000 */
[----:B------:R-:W-:Y:S02]  /*14160*/  ISETP.GT.AND P1, PT, R0, 0x41, PT ;  /* 0x000000410000780c */ /* 0x000fe40003f24270 */
[----:B------:R-:W-:Y:S02]  /*14170*/  FSEL R167, R167, -INF , P3 ;  /* 0xff800000a7a77808 */ /* 0x000fe40001800000 */
[----:B------:R-:W-:Y:S01]  /*14180*/  ISETP.GT.AND P3, PT, R2, 0x40, PT ;  /* 0x000000400200780c */ /* 0x000fe20003f64270 */
[----:B------:R-:W4:Y:S01]  /*14190*/  MUFU.TANH R37, R37 ;  /* 0x0000002500257308 */ /* 0x000f220000002400 */
[----:B------:R-:W-:Y:S02]  /*141a0*/  FSEL R175, R39, -INF , P1 ;  /* 0xff80000027af7808 */ /* 0x000fe40000800000 */
[----:B------:R-:W-:Y:S02]  /*141b0*/  ISETP.GT.AND P1, PT, R0, 0x49, PT ;  /* 0x000000490000780c */ /* 0x000fe40003f24270 */
[----:B---3--:R-:W-:Y:S02]  /*141c0*/  FSEL R168, R33, -INF , P2 ;  /* 0xff80000021a87808 */ /* 0x008fe40001000000 */
[----:B------:R-:W-:Y:S02]  /*141d0*/  ISETP.GT.AND P2, PT, R2, 0x41, PT ;  /* 0x000000410200780c */ /* 0x000fe40003f44270 */
[----:B-1----:R-:W-:Y:S01]  /*141e0*/  FSEL R169, R34, -INF , P0 ;  /* 0xff80000022a97808 */ /* 0x002fe20000000000 */
[----:B------:R-:W1:Y:S01]  /*141f0*/  MUFU.TANH R38, R38 ;  /* 0x0000002600267308 */ /* 0x000e620000002400 */
[----:B------:R-:W-:Y:S02]  /*14200*/  ISETP.GT.AND P0, PT, R0, 0x40, PT ;  /* 0x000000400000780c */ /* 0x000fe40003f04270 */
[----:B------:R-:W-:Y:S02]  /*14210*/  FSEL R201, R43, -INF , P1 ;  /* 0xff8000002bc97808 */ /* 0x000fe40000800000 */
[----:B--2---:R-:W-:Y:S02]  /*14220*/  FSEL R171, R36, -INF , P3 ;  /* 0xff80000024ab7808 */ /* 0x004fe40001800000 */
[----:B------:R-:W-:Y:S02]  /*14230*/  ISETP.GT.AND P3, PT, R2, 0x48, PT ;  /* 0x000000480200780c */ /* 0x000fe40003f64270 */
[----:B------:R-:W-:Y:S01]  /*14240*/  ISETP.GT.AND P1, PT, R0, 0x58, PT ;  /* 0x000000580000780c */ /* 0x000fe20003f24270 */
[----:B------:R-:W2:Y:S01]  /*14250*/  MUFU.TANH R42, R42 ;  /* 0x0000002a002a7308 */ /* 0x000ea20000002400 */
[----:B------:R-:W-:Y:S02]  /*14260*/  FSEL R177, R19, -INF , P3 ;  /* 0xff80000013b17808 */ /* 0x000fe40001800000 */
[C---:B------:R-:W-:Y:S01]  /*14270*/  ISETP.GT.AND P3, PT, R2.reuse, 0x51, PT ;  /* 0x000000510200780c */ /* 0x040fe20003f64270 */
[----:B------:R-:W3:Y:S01]  /*14280*/  LDL R19, [R1+0x30] ;  /* 0x0000300001137983 */ /* 0x000ee20000100800 */
[----:B----4-:R-:W-:Y:S02]  /*14290*/  FSEL R173, R37, -INF , P2 ;  /* 0xff80000025ad7808 */ /* 0x010fe40001000000 */
[----:B------:R-:W-:Y:S02]  /*142a0*/  ISETP.GT.AND P2, PT, R2, 0x49, PT ;  /* 0x000000490200780c */ /* 0x000fe40003f44270 */
[----:B------:R-:W-:Y:S01]  /*142b0*/  FMNMX.FTZ R4, R7, R3, !PT ;  /* 0x0000000307047209 */ /* 0x000fe20007810000 */
[----:B------:R-:W4:Y:S01]  /*142c0*/  MUFU.TANH R50, R50 ;  /* 0x0000003200327308 */ /* 0x000f220000002400 */
[----:B------:R-:W-:Y:S02]  /*142d0*/  FSEL R178, R20, -INF , P2 ;  /* 0xff80000014b27808 */ /* 0x000fe40001000000 */
[----:B------:R-:W5:Y:S01]  /*142e0*/  LDL.64 R20, [R1+0x58] ;  /* 0x0000580001147983 */ /* 0x000f620000100a00 */
[----:B-1----:R-:W-:Y:S02]  /*142f0*/  FSEL R174, R38, -INF , P0 ;  /* 0xff80000026ae7808 */ /* 0x002fe40000000000 */
[----:B------:R-:W-:Y:S02]  /*14300*/  ISETP.GT.AND P0, PT, R0, 0x48, PT ;  /* 0x000000480000780c */ /* 0x000fe40003f04270 */
[----:B------:R-:W-:Y:S02]  /*14310*/  FMNMX.FTZ R4, R8, R4, !PT ;  /* 0x0000000408047209 */ /* 0x000fe40007810000 */
[----:B------:R-:W1:Y:S01]  /*14320*/  MUFU.TANH R45, R45 ;  /* 0x0000002d002d7308 */ /* 0x000e620000002400 */
[----:B------:R-:W-:Y:S02]  /*14330*/  ISETP.GT.AND P4, PT, R2, 0x50, PT ;  /* 0x000000500200780c */ /* 0x000fe40003f84270 */
[----:B------:R-:W-:Y:S02]  /*14340*/  FMNMX.FTZ R4, R9, R4, !PT ;  /* 0x0000000409047209 */ /* 0x000fe40007810000 */
[----:B--2---:R-:W-:Y:S02]  /*14350*/  FSEL R179, R42, -INF , P0 ;  /* 0xff8000002ab37808 */ /* 0x004fe40000000000 */
[----:B------:R-:W-:Y:S02]  /*14360*/  ISETP.GT.AND P0, PT, R0, 0x50, PT ;  /* 0x000000500000780c */ /* 0x000fe40003f04270 */
[----:B------:R-:W-:Y:S01]  /*14370*/  FMNMX.FTZ R4, R12, R4, !PT ;  /* 0x000000040c047209 */ /* 0x000fe20007810000 */
[----:B------:R-:W2:Y:S01]  /*14380*/  MUFU.TANH R46, R46 ;  /* 0x0000002e002e7308 */ /* 0x000ea20000002400 */
[----:B------:R-:W-:Y:S02]  /*14390*/  ISETP.GT.AND P2, PT, R0, 0x51, PT ;  /* 0x000000510000780c */ /* 0x000fe40003f44270 */
[----:B------:R-:W-:Y:S02]  /*143a0*/  FMNMX.FTZ R4, R32, R4, !PT ;  /* 0x0000000420047209 */ /* 0x000fe40007810000 */
[----:B----4-:R-:W-:Y:S02]  /*143b0*/  FSEL R210, R50, -INF , P1 ;  /* 0xff80000032d27808 */ /* 0x010fe40000800000 */
[----:B------:R-:W-:Y:S02]  /*143c0*/  ISETP.GT.AND P1, PT, R2, 0x68, PT ;  /* 0x000000680200780c */ /* 0x000fe40003f24270 */
[----:B------:R-:W-:Y:S01]  /*143d0*/  FMNMX.FTZ R4, R40, R4, !PT ;  /* 0x0000000428047209 */ /* 0x000fe20007810000 */
[----:B------:R-:W4:Y:S01]  /*143e0*/  MUFU.TANH R14, R5 ;  /* 0x00000005000e7308 */ /* 0x000f220000002400 */
[C---:B------:R-:W-:Y:S02]  /*143f0*/  ISETP.GT.AND P5, PT, R2.reuse, 0x70, PT ;  /* 0x000000700200780c */ /* 0x040fe40003fa4270 */
[----:B------:R-:W-:Y:S02]  /*14400*/  FMNMX.FTZ R4, R49, R4, !PT ;  /* 0x0000000431047209 */ /* 0x000fe40007810000 */
[----:B-1----:R-:W-:Y:S02]  /*14410*/  FSEL R204, R45, -INF , P3 ;  /* 0xff8000002dcc7808 */ /* 0x002fe40001800000 */
[----:B------:R-:W-:Y:S02]  /*14420*/  ISETP.GT.AND P3, PT, R2, 0x59, PT ;  /* 0x000000590200780c */ /* 0x000fe40003f64270 */
[----:B------:R-:W-:Y:S01]  /*14430*/  FMNMX.FTZ R4, R56, R4, !PT ;  /* 0x0000000438047209 */ /* 0x000fe20007810000 */
[----:B------:R-:W1:Y:S01]  /*14440*/  MUFU.TANH R51, R51 ;  /* 0x0000003300337308 */ /* 0x000e620000002400 */
[----:B------:R-:W-:Y:S02]  /*14450*/  FSEL R208, R11, -INF , P3 ;  /* 0xff8000000bd07808 */ /* 0x000fe40001800000 */
[----:B------:R-:W3:Y:S01]  /*14460*/  LDL R11, [R1+0x8] ;  /* 0x00000800010b7983 */ /* 0x000ee20000100800 */
[----:B--2---:R-:W-:Y:S02]  /*14470*/  FSEL R207, R46, -INF , P0 ;  /* 0xff8000002ecf7808 */ /* 0x004fe40000000000 */
[----:B------:R-:W-:Y:S02]  /*14480*/  ISETP.GT.AND P0, PT, R0, 0x59, PT ;  /* 0x000000590000780c */ /* 0x000fe40003f04270 */
[----:B------:R-:W-:Y:S02]  /*14490*/  FMNMX.FTZ R4, R151, R4, !PT ;  /* 0x0000000497047209 */ /* 0x000fe40007810000 */
[----:B------:R-:W2:Y:S01]  /*144a0*/  MUFU.TANH R10, R10 ;  /* 0x0000000a000a7308 */ /* 0x000ea20000002400 */
[----:B------:R-:W-:Y:S02]  /*144b0*/  ISETP.GT.AND P3, PT, R2, 0x78, PT ;  /* 0x000000780200780c */ /* 0x000fe40003f64270 */
[----:B------:R-:W-:Y:S02]  /*144c0*/  FMNMX.FTZ R4, R152, R4, !PT ;  /* 0x0000000498047209 */ /* 0x000fe40007810000 */
[----:B----4-:R-:W-:Y:S02]  /*144d0*/  FSEL R249, R14, -INF , P1 ;  /* 0xff8000000ef97808 */ /* 0x010fe40000800000 */
[----:B------:R-:W4:Y:S01]  /*144e0*/  LDL.64 R14, [R1+0x48] ;  /* 0x00004800010e7983 */ /* 0x000f220000100a00 */
[----:B------:R-:W-:Y:S02]  /*144f0*/  FMNMX.FTZ R4, R155, R4, !PT ;  /* 0x000000049b047209 */ /* 0x000fe40007810000 */
[----:B------:R-:W-:Y:S01]  /*14500*/  FMNMX.FTZ R5, R13, R70, !PT ;  /* 0x000000460d057209 */ /* 0x000fe20007810000 */
[----:B------:R-:W2:Y:S01]  /*14510*/  MUFU.TANH R44, R44 ;  /* 0x0000002c002c7308 */ /* 0x000ea20000002400 */
[----:B------:R-:W-:Y:S02]  /*14520*/  FMNMX.FTZ R4, R156, R4, !PT ;  /* 0x000000049c047209 */ /* 0x000fe40007810000 */
[----:B-1----:R-:W-:Y:S02]  /*14530*/  FSEL R237, R51, -INF , P0 ;  /* 0xff80000033ed7808 */ /* 0x002fe40000000000 */
[----:B------:R-:W-:Y:S02]  /*14540*/  ISETP.GT.AND P0, PT, R2, 0x69, PT ;  /* 0x000000690200780c */ /* 0x000fe40003f04270 */
[----:B------:R-:W-:Y:S02]  /*14550*/  FMNMX.FTZ R5, R16, R5, !PT ;  /* 0x0000000510057209 */ /* 0x000fe40007810000 */
[----:B------:R-:W-:Y:S01]  /*14560*/  FMNMX.FTZ R4, R159, R4, !PT ;  /* 0x000000049f047209 */ /* 0x000fe20007810000 */
[----:B------:R-:W1:Y:S01]  /*14570*/  MUFU.TANH R47, R47 ;  /* 0x0000002f002f7308 */ /* 0x000e620000002400 */
[----:B------:R-:W-:Y:S02]  /*14580*/  FMNMX.FTZ R5, R17, R5, !PT ;  /* 0x0000000511057209 */ /* 0x000fe40007810000 */
[----:B--2---:R-:W-:Y:S02]  /*14590*/  FSEL R252, R10, -INF , P0 ;  /* 0xff8000000afc7808 */ /* 0x004fe40000000000 */
[----:B------:R-:W2:Y:S01]  /*145a0*/  LDL R10, [R1+0x4] ;  /* 0x00000400010a7983 */ /* 0x000ea20000100800 */
[----:B------:R-:W-:Y:S02]  /*145b0*/  FMNMX.FTZ R4, R164, R4, !PT ;  /* 0x00000004a4047209 */ /* 0x000fe40007810000 */
[----:B------:R-:W-:Y:S02]  /*145c0*/  FMNMX.FTZ R5, R18, R5, !PT ;  /* 0x0000000512057209 */ /* 0x000fe40007810000 */
[----:B------:R-:W-:Y:S01]  /*145d0*/  FMNMX.FTZ R4, R167, R4, !PT ;  /* 0x00000004a7047209 */ /* 0x000fe20007810000 */
[----:B------:R-:W1:Y:S01]  /*145e0*/  MUFU.TANH R52, R52 ;  /* 0x0000003400347308 */ /* 0x000e620000002400 */
[----:B------:R-:W-:Y:S02]  /*145f0*/  FMNMX.FTZ R5, R41, R5, !PT ;  /* 0x0000000529057209 */ /* 0x000fe40007810000 */
[----:B------:R-:W-:Y:S02]  /*14600*/  FMNMX.FTZ R4, R168, R4, !PT ;  /* 0x00000004a8047209 */ /* 0x000fe40007810000 */
        /* <DEDUP_REMOVED lines=8> */
[----:B------:R-:W-:Y:S01]  /*14690*/  FSEL R202, R44, -INF , P4 ;  /* 0xff8000002cca7808 */ /* 0x000fe20002000000 */
[----:B------:R-:W1:Y:S01]  /*146a0*/  MUFU.TANH R60, R60 ;  /* 0x0000003c003c7308 */ /* 0x000e620000002400 */
[----:B------:R-:W-:Y:S02]  /*146b0*/  FMNMX.FTZ R4, R178, R4, !PT ;  /* 0x00000004b2047209 */ /* 0x000fe40007810000 */
[----:B------:R-:W-:Y:S02]  /*146c0*/  FMNMX.FTZ R5, R154, R5, !PT ;  /* 0x000000059a057209 */ /* 0x000fe40007810000 */
[----:B------:R-:W-:Y:S02]  /*146d0*/  ISETP.GT.AND P4, PT, R2, 0x58, PT ;  /* 0x000000580200780c */ /* 0x000fe40003f84270 */
[----:B------:R-:W-:Y:S02]  /*146e0*/  FMNMX.FTZ R4, R202, R4, !PT ;  /* 0x00000004ca047209 */ /* 0x000fe40007810000 */
[----:B------:R-:W-:Y:S01]  /*146f0*/  FMNMX.FTZ R5, R157, R5, !PT ;  /* 0x000000059d057209 */ /* 0x000fe20007810000 */
[----:B------:R-:W1:Y:S01]  /*14700*/  MUFU.TANH R61, R61 ;  /* 0x0000003d003d7308 */ /* 0x000e620000002400 */
[----:B------:R-:W-:Y:S02]  /*14710*/  FSEL R209, R6, -INF , P4 ;  /* 0xff80000006d17808 */ /* 0x000fe40002000000 */
[----:B------:R-:W-:Y:S02]  /*14720*/  FMNMX.FTZ R4, R204, R4, !PT ;  /* 0x00000004cc047209 */ /* 0x000fe40007810000 */
[----:B------:R-:W-:Y:S02]  /*14730*/  FMNMX.FTZ R5, R158, R5, !PT ;  /* 0x000000059e057209 */ /* 0x000fe40007810000 */
[----:B------:R-:W-:Y:S02]  /*14740*/  ISETP.GT.AND P4, PT, R2, 0x60, PT ;  /* 0x000000600200780c */ /* 0x000fe40003f84270 */
[----:B------:R-:W-:Y:S01]  /*14750*/  FMNMX.FTZ R4, R209, R4, !PT ;  /* 0x00000004d1047209 */ /* 0x000fe20007810000 */
[----:B------:R-:W1:Y:S01]  /*14760*/  MUFU.TANH R64, R64 ;  /* 0x0000004000407308 */ /* 0x000e620000002400 */
[----:B------:R-:W-:Y:S02]  /*14770*/  FMNMX.FTZ R5, R165, R5, !PT ;  /* 0x00000005a5057209 */ /* 0x000fe40007810000 */
[----:B-1----:R-:W-:Y:S02]  /*14780*/  FSEL R206, R47, -INF , P2 ;  /* 0xff8000002fce7808 */ /* 0x002fe40001000000 */
[----:B------:R-:W-:Y:S02]  /*14790*/  FSEL R245, R52, -INF , P4 ;  /* 0xff80000034f57808 */ /* 0x000fe40002000000 */
[----:B------:R-:W-:Y:S02]  /*147a0*/  ISETP.GT.AND P2, PT, R2, 0x61, PT ;  /* 0x000000610200780c */ /* 0x000fe40003f44270 */
[----:B------:R-:W-:Y:S01]  /*147b0*/  FMNMX.FTZ R4, R208, R4, !PT ;  /* 0x00000004d0047209 */ /* 0x000fe20007810000 */
[----:B------:R-:W1:Y:S01]  /*147c0*/  MUFU.TANH R65, R65 ;  /* 0x0000004100417308 */ /* 0x000e620000002400 */
[----:B------:R-:W-:Y:S02]  /*147d0*/  FMNMX.FTZ R5, R166, R5, !PT ;  /* 0x00000005a6057209 */ /* 0x000fe40007810000 */
[----:B------:R-:W-:Y:S02]  /*147e0*/  FSEL R247, R53, -INF , P2 ;  /* 0xff80000035f77808 */ /* 0x000fe40001000000 */
[----:B------:R-:W-:Y:S02]  /*147f0*/  FMNMX.FTZ R69, R245, R4, !PT ;  /* 0x00000004f5457209 */ /* 0x000fe40007810000 */
[----:B------:R-:W-:Y:S02]  /*14800*/  FMNMX.FTZ R5, R169, R5, !PT ;  /* 0x00000005a9057209 */ /* 0x000fe40007810000 */
[----:B------:R-:W-:Y:S01]  /*14810*/  FMNMX.FTZ R69, R247, R69, !PT ;  /* 0x00000045f7457209 */ /* 0x000fe20007810000 */
[----:B------:R-:W1:Y:S01]  /*14820*/  MUFU.TANH R54, R54 ;  /* 0x0000003600367308 */ /* 0x000e620000002400 */
[----:B------:R-:W-:Y:S02]  /*14830*/  FMNMX.FTZ R5, R170, R5, !PT ;  /* 0x00000005aa057209 */ /* 0x000fe40007810000 */
[----:B------:R-:W-:Y:S02]  /*14840*/  FMNMX.FTZ R69, R249, R69, !PT ;  /* 0x00000045f9457209 */ /* 0x000fe40007810000 */
[----:B------:R-:W-:Y:S02]  /*14850*/  FMNMX.FTZ R5, R174, R5, !PT ;  /* 0x00000005ae057209 */ /* 0x000fe40007810000 */
[----:B------:R-:W-:Y:S02]  /*14860*/  FSEL R172, R60, -INF , P5 ;  /* 0xff8000003cac7808 */ /* 0x000fe40002800000 */
[----:B------:R-:W-:Y:S01]  /*14870*/  ISETP.GT.AND P4, PT, R2, 0x71, PT ;  /* 0x000000710200780c */ /* 0x000fe20003f84270 */
[----:B------:R-:W1:Y:S01]  /*14880*/  MUFU.TANH R55, R55 ;  /* 0x0000003700377308 */ /* 0x000e620000002400 */
[----:B------:R-:W-:Y:S02]  /*14890*/  FMNMX.FTZ R69, R252, R69, !PT ;  /* 0x00000045fc457209 */ /* 0x000fe40007810000 */
[----:B------:R-:W-:Y:S02]  /*148a0*/  ISETP.GT.AND P2, PT, R2, 0x79, PT ;  /* 0x000000790200780c */ /* 0x000fe40003f44270 */
[----:B------:R-:W-:Y:S01]  /*148b0*/  FMNMX.FTZ R2, R175, R5, !PT ;  /* 0x00000005af027209 */ /* 0x000fe20007810000 */
[----:B------:R-:W-:Y:S01]  /*148c0*/  FMUL.FTZ R5, R66, c[0x0][0x320] ;  /* 0x0000c80042057a20 */ /* 0x000fe20000410000 */
[----:B------:R-:W-:Y:S02]  /*148d0*/  FSEL R176, R61, -INF , P4 ;  /* 0xff8000003db07808 */ /* 0x000fe40002000000 */
[----:B------:R-:W-:Y:S01]  /*148e0*/  FMNMX.FTZ R69, R172, R69, !PT ;  /* 0x00000045ac457209 */ /* 0x000fe20007810000 */
[----:B------:R-:W1:Y:S01]  /*148f0*/  MUFU.TANH R58, R58 ;  /* 0x0000003a003a7308 */ /* 0x000e620000002400 */
[----:B------:R-:W-:Y:S02]  /*14900*/  FMNMX.FTZ R2, R179, R2, !PT ;  /* 0x00000002b3027209 */ /* 0x000fe40007810000 */
[----:B------:R-:W-:Y:S02]  /*14910*/  LOP3.LUT P5, RZ, R203, 0x1, RZ, 0xc0, !PT ;  /* 0x00000001cbff7812 */ /* 0x000fe400078ac0ff */
[----:B------:R-:W-:Y:S02]  /*14920*/  FSEL R203, R64, -INF , P3 ;  /* 0xff80000040cb7808 */ /* 0x000fe40001800000 */
[----:B------:R-:W-:Y:S02]  /*14930*/  FMNMX.FTZ R69, R176, R69, !PT ;  /* 0x00000045b0457209 */ /* 0x000fe40007810000 */
[----:B------:R-:W-:Y:S01]  /*14940*/  FMNMX.FTZ R2, R201, R2, !PT ;  /* 0x00000002c9027209 */ /* 0x000fe20007810000 */
[----:B------:R-:W1:Y:S02]  /*14950*/  MUFU.TANH R59, R59 ;  /* 0x0000003b003b7308 */ /* 0x000e640000002400 */
[----:B-1----:R-:W-:Y:S02]  /*14960*/  FSEL R205, R65, -INF , P2 ;  /* 0xff80000041cd7808 */ /* 0x002fe40001000000 */
[----:B------:R-:W-:Y:S02]  /*14970*/  FMNMX.FTZ R69, R203, R69, !PT ;  /* 0x00000045cb457209 */ /* 0x000fe40007810000 */
[----:B------:R-:W-:Y:S02]  /*14980*/  FMNMX.FTZ R2, R207, R2, !PT ;  /* 0x00000002cf027209 */ /* 0x000fe40007810000 */
[----:B------:R-:W-:Y:S02]  /*14990*/  FMNMX.FTZ R69, R205, R69, !PT ;  /* 0x00000045cd457209 */ /* 0x000fe40007810000 */
[----:B------:R-:W-:Y:S01]  /*149a0*/  FMNMX.FTZ R2, R206, R2, !PT ;  /* 0x00000002ce027209 */ /* 0x000fe20007810000 */
[----:B------:R-:W1:Y:S01]  /*149b0*/  MUFU.TANH R62, R62 ;  /* 0x0000003e003e7308 */ /* 0x000e620000002400 */
[----:B------:R-:W-:Y:S01]  /*149c0*/  ISETP.GT.AND P1, PT, R0, 0x60, PT ;  /* 0x000000600000780c */ /* 0x000fe20003f24270 */
[----:B------:R-:W1:Y:S01]  /*149d0*/  SHFL.BFLY PT, R4, R69, 0x2, 0x1f ;  /* 0x0c401f0045047f89 */ /* 0x000e6200000e0000 */
[----:B------:R-:W-:Y:S02]  /*149e0*/  FMNMX.FTZ R2, R210, R2, !PT ;  /* 0x00000002d2027209 */ /* 0x000fe40007810000 */
[----:B------:R-:W-:Y:S02]  /*149f0*/  FSEL R238, R54, -INF , P1 ;  /* 0xff80000036ee7808 */ /* 0x000fe40000800000 */
[C---:B------:R-:W-:Y:S02]  /*14a00*/  ISETP.GT.AND P0, PT, R0.reuse, 0x61, PT ;  /* 0x000000610000780c */ /* 0x040fe40003f04270 */
[----:B------:R-:W-:Y:S01]  /*14a10*/  FMNMX.FTZ R2, R237, R2, !PT ;  /* 0x00000002ed027209 */ /* 0x000fe20007810000 */
[----:B------:R-:W1:Y:S01]  /*14a20*/  MUFU.TANH R63, R63 ;  /* 0x0000003f003f7308 */ /* 0x000e620000002400 */
[----:B------:R-:W-:Y:S02]  /*14a30*/  FSEL R240, R55, -INF , P0 ;  /* 0xff80000037f07808 */ /* 0x000fe40000000000 */
[----:B------:R-:W-:Y:S02]  /*14a40*/  ISETP.GT.AND P3, PT, R0, 0x68, PT ;  /* 0x000000680000780c */ /* 0x000fe40003f64270 */
[----:B------:R-:W-:Y:S02]  /*14a50*/  FMNMX.FTZ R2, R238, R2, !PT ;  /* 0x00000002ee027209 */ /* 0x000fe40007810000 */
[----:B------:R-:W-:Y:S02]  /*14a60*/  ISETP.GT.AND P0, PT, R0, 0x69, PT ;  /* 0x000000690000780c */ /* 0x000fe40003f04270 */
[----:B------:R-:W-:Y:S01]  /*14a70*/  FSEL R242, R58, -INF , P3 ;  /* 0xff8000003af27808 */ /* 0x000fe20001800000 */
[----:B------:R-:W1:Y:S01]  /*14a80*/  MUFU.TANH R5, R5 ;  /* 0x0000000500057308 */ /* 0x000e620000002400 */
[----:B------:R-:W-:Y:S02]  /*14a90*/  FMNMX.FTZ R2, R240, R2, !PT ;  /* 0x00000002f0027209 */ /* 0x000fe40007810000 */
[----:B------:R-:W-:Y:S02]  /*14aa0*/  ISETP.GT.AND P1, PT, R0, 0x70, PT ;  /* 0x000000700000780c */ /* 0x000fe40003f24270 */
[----:B------:R-:W-:Y:S02]  /*14ab0*/  FSEL R246, R59, -INF , P0 ;  /* 0xff8000003bf67808 */ /* 0x000fe40000000000 */
[----:B------:R-:W-:Y:S02]  /*14ac0*/  FMNMX.FTZ R2, R242, R2, !PT ;  /* 0x00000002f2027209 */ /* 0x000fe40007810000 */
[----:B-1----:R-:W-:Y:S01]  /*14ad0*/  FSEL R211, R62, -INF , P1 ;  /* 0xff8000003ed37808 */ /* 0x002fe20000800000 */
[----:B------:R-:W1:Y:S01]  /*14ae0*/  MUFU.TANH R71, R67 ;  /* 0x0000004300477308 */ /* 0x000e620000002400 */
[----:B------:R-:W-:Y:S02]  /*14af0*/  ISETP.GT.AND P0, PT, R0, 0x71, PT ;  /* 0x000000710000780c */ /* 0x000fe40003f04270 */
[----:B------:R-:W-:Y:S02]  /*14b00*/  FMNMX.FTZ R2, R246, R2, !PT ;  /* 0x00000002f6027209 */ /* 0x000fe40007810000 */
[----:B------:R-:W-:Y:S02]  /*14b10*/  FMNMX.FTZ R69, R69, R4, !PT ;  /* 0x0000000445457209 */ /* 0x000fe40007810000 */
[----:B------:R-:W-:Y:S02]  /*14b20*/  FSEL R63, R63, -INF , P0 ;  /* 0xff8000003f3f7808 */ /* 0x000fe40000000000 */
[C---:B------:R-:W-:Y:S01]  /*14b30*/  ISETP.GT.AND P1, PT, R0.reuse, 0x78, PT ;  /* 0x000000780000780c */ /* 0x040fe20003f24270 */
[----:B------:R-:W1:Y:S01]  /*14b40*/  SHFL.BFLY PT, R4, R69, 0x1, 0x1f ;  /* 0x0c201f0045047f89 */ /* 0x000e6200000e0000 */
[----:B------:R-:W-:Y:S02]  /*14b50*/  FMNMX.FTZ R2, R211, R2, !PT ;  /* 0x00000002d3027209 */ /* 0x000fe40007810000 */
[----:B------:R-:W-:Y:S02]  /*14b60*/  ISETP.GT.AND P0, PT, R0, 0x79, PT ;  /* 0x000000790000780c */ /* 0x000fe40003f04270 */
[----:B------:R-:W-:Y:S02]  /*14b70*/  FMNMX.FTZ R0, R63, R2, !PT ;  /* 0x000000023f007209 */ /* 0x000fe40007810000 */
[----:B------:R-:W-:Y:S02]  /*14b80*/  FSEL R251, R5, -INF , P1 ;  /* 0xff80000005fb7808 */ /* 0x000fe40000800000 */
[----:B------:R-:W-:Y:S02]  /*14b90*/  ISETP.GE.AND P2, PT, R200, 0x1, PT ;  /* 0x00000001c800780c */ /* 0x000fe40003f46270 */
[----:B------:R-:W-:Y:S02]  /*14ba0*/  FMNMX.FTZ R0, R251, R0, !PT ;  /* 0x00000000fb007209 */ /* 0x000fe40007810000 */
[----:B-1----:R-:W-:Y:S04]  /*14bb0*/  FSEL R71, R71, -INF , P0 ;  /* 0xff80000047477808 */ /* 0x002fe80000000000 */
[----:B------:R-:W-:Y:S05]  /*14bc0*/  FMNMX.FTZ R0, R71, R0, !PT ;  /* 0x0000000047007209 */ /* 0x000fea0007810000 */
[----:B------:R-:W-:Y:S01]  /*14bd0*/  @P2 SHF.R.S32.HI R6, RZ, 0x1f, R236 ;  /* 0x0000001fff062819 */ /* 0x000fe200000114ec */
[----:B------:R-:W1:Y:S01]  /*14be0*/  SHFL.BFLY PT, R2, R0, 0x2, 0x1f ;  /* 0x0c401f0000027f89 */ /* 0x000e6200000e0000 */
[----:B------:R-:W-:Y:S01]  /*14bf0*/  FMNMX.FTZ R69, R69, R4, !PT ;  /* 0x0000000445457209 */ /* 0x000fe20007810000 */
[----:B------:R-:W-:Y:S03]  /*14c00*/  @P2 IMAD.WIDE.U32 R4, R236, c[0x0][0x1e0], RZ ;  /* 0x00007800ec042a25 */ /* 0x000fe600078e00ff */
[C---:B------:R-:W-:Y:S01]  /*14c10*/  FSETP.NEU.FTZ.AND P1, PT, R69.reuse, -INF , PT ;  /* 0xff8000004500780b */ /* 0x040fe20003f3d000 */
[----:B------:R-:W-:Y:S02]  /*14c20*/  FMUL.FTZ R149, R69, c[0x0][0x2d0] ;  /* 0x0000b40045957a20 */ /* 0x000fe40000410000 */
[----:B------:R-:W-:Y:S03]  /*14c30*/  @P2 IMAD R6, R6, c[0x0][0x1e0], RZ ;  /* 0x0000780006062a24 */ /* 0x000fe600078e02ff */
[----:B------:R-:W-:Y:S01]  /*14c40*/  FSEL R149, R149, RZ, P1 ;  /* 0x000000ff95957208 */ /* 0x000fe20000800000 */
[----:B------:R-:W-:Y:S04]  /*14c50*/  @P2 IMAD R6, R236, c[0x0][0x1e4], R6 ;  /* 0x00007900ec062a24 */ /* 0x000fe800078e0206 */
[----:B------:R-:W-:Y:S01]  /*14c60*/  FFMA.FTZ R7, R7, c[0x0][0x2d0], -R149 ;  /* 0x0000b40007077a23 */ /* 0x000fe20000010895 */
[----:B------:R-:W-:Y:S01]  /*14c70*/  @P2 IADD3 R5, R5, R6, RZ ;  /* 0x0000000605052210 */ /* 0x000fe20007ffe0ff */
[C---:B------:R-:W-:Y:S02]  /*14c80*/  @P2 IMAD.SHL.U32 R6, R4.reuse, 0x80, RZ ;  /* 0x0000008004062824 */ /* 0x040fe400078e00ff */
[----:B------:R5:W-:Y:S01]  /*14c90*/  MUFU.EX2 R248, R7 ;  /* 0x0000000700f87308 */ /* 0x000be20000000800 */
[----:B------:R-:W-:Y:S02]  /*14ca0*/  @P2 SHF.L.U64.HI R4, R4, 0x7, R5 ;  /* 0x0000000704042819 */ /* 0x000fe40000010205 */
[----:B-1----:R-:W-:Y:S05]  /*14cb0*/  FMNMX.FTZ R0, R0, R2, !PT ;  /* 0x0000000200007209 */ /* 0x002fea0007810000 */
[----:B------:R-:W1:Y:S01]  /*14cc0*/  SHFL.BFLY PT, R2, R0, 0x1, 0x1f ;  /* 0x0c201f0000027f89 */ /* 0x000e6200000e0000 */
[--C-:B-----5:R-:W-:Y:S04]  /*14cd0*/  FFMA.FTZ R7, R8, c[0x0][0x2d0], -R149.reuse ;  /* 0x0000b40008077a23 */ /* 0x120fe80000010895 */
[----:B------:R-:W5:Y:S01]  /*14ce0*/  MUFU.EX2 R43, R7 ;  /* 0x00000007002b7308 */ /* 0x000f620000000800 */
[----:B-1----:R-:W-:Y:S02]  /*14cf0*/  FMNMX.FTZ R68, R0, R2, !PT ;  /* 0x0000000200447209 */ /* 0x002fe40007810000 */
[----:B------:R-:W-:Y:S03]  /*14d00*/  @P2 IADD3 R5, P3, R6, R20, RZ ;  /* 0x0000001406052210 */ /* 0x000fe60007f7e0ff */
[----:B------:R-:W-:Y:S02]  /*14d10*/  FMUL.FTZ R148, R68, c[0x0][0x2d0] ;  /* 0x0000b40044947a20 */ /* 0x000fe40000410000 */
[----:B------:R-:W-:Y:S01]  /*14d20*/  IMAD.MOV.U32 R20, RZ, RZ, 0x6 ;  /* 0x00000006ff147424 */ /* 0x000fe200078e00ff */
[----:B-----5:R-:W-:Y:S02]  /*14d30*/  F2FP.PACK_AB R136, R43, R248 ;  /* 0x000000f82b88723e */ /* 0x020fe400000000ff */
[----:B---3--:R-:W-:Y:S01]  /*14d40*/  @P2 IADD3 R0, P0, R6, R11, RZ ;  /* 0x0000000b06002210 */ /* 0x008fe20007f1e0ff */
[--C-:B------:R-:W-:Y:S04]  /*14d50*/  FFMA.FTZ R6, R9, c[0x0][0x2d0], -R149.reuse ;  /* 0x0000b40009067a23 */ /* 0x100fe80000010895 */
[----:B------:R-:W-:Y:S01]  /*14d60*/  MUFU.EX2 R51, R6 ;  /* 0x0000000600337308 */ /* 0x000fe20000000800 */
[----:B----4-:R-:W-:Y:S01]  /*14d70*/  @P2 IADD3.X R2, R4, R15, RZ, P3, !PT ;  /* 0x0000000f04022210 */ /* 0x010fe20001ffe4ff */
[----:B------:R-:W-:Y:S01]  /*14d80*/  IMAD.SHL.U32 R14, R239, 0x40, RZ ;  /* 0x00000040ef0e7824 */ /* 0x000fe200078e00ff */
[C---:B------:R-:W-:Y:S02]  /*14d90*/  @P2 LEA R8, P3, R5.reuse, c[0x0][0x1c8], 0x1 ;  /* 0x0000720005082a11 */ /* 0x040fe400078608ff */
[----:B------:R-:W-:Y:S02]  /*14da0*/  MOV R15, c[0x0][0x1e0] ;  /* 0x00007800000f7a02 */ /* 0x000fe40000000f00 */
[----:B------:R-:W-:Y:S01]  /*14db0*/  @P2 LEA.HI.X R9, R5, c[0x0][0x1cc], R2, 0x1, P3 ;  /* 0x0000730005092a11 */ /* 0x000fe200018f0c02 */
[----:B------:R-:W-:Y:S04]  /*14dc0*/  FFMA.FTZ R2, R12, c[0x0][0x2d0], -R149 ;  /* 0x0000b4000c027a23 */ /* 0x000fe80000010895 */
[----:B------:R1:W-:Y:S01]  /*14dd0*/  @P2 LDGSTS.E.BYPASS.LTC128B.128 [R235+0x8100], [R8.64], !P6 ;  /* 0x0810000008eb2fae */ /* 0x0003e2000f101d48 */
[----:B------:R-:W3:Y:S01]  /*14de0*/  MUFU.EX2 R59, R2 ;  /* 0x00000002003b7308 */ /* 0x000ee20000000800 */
[----:B--2---:R-:W-:Y:S01]  /*14df0*/  @P2 IMAD.X R4, R4, 0x1, R10, P0 ;  /* 0x0000000104042824 */ /* 0x004fe200000e060a */
[C---:B------:R-:W-:Y:S04]  /*14e00*/  @P2 LEA R10, P0, R0.reuse, c[0x0][0x1c8], 0x1 ;  /* 0x00007200000a2a11 */ /* 0x040fe800078008ff */
[----:B------:R-:W-:Y:S02]  /*14e10*/  @P2 LEA.HI.X R11, R0, c[0x0][0x1cc], R4, 0x1, P0 ;  /* 0x00007300000b2a11 */ /* 0x000fe400000f0c04 */
[----:B------:R-:W-:Y:S02]  /*14e20*/  FSETP.NEU.FTZ.AND P0, PT, R68, -INF , PT ;  /* 0xff8000004400780b */ /* 0x000fe40003f1d000 */
[----:B------:R-:W-:Y:S01]  /*14e30*/  @P2 IADD3 R0, P3, R14, 0x80, RZ ;  /* 0x000000800e002810 */ /* 0x000fe20007f7e0ff */
[----:B------:R2:W-:Y:S01]  /*14e40*/  @P2 LDGSTS.E.BYPASS.LTC128B.128 [R235+0xc100], [R10.64], !P5 ;  /* 0x0c1000000aeb2fae */ /* 0x0005e2000e901d48 */
[----:B------:R-:W-:Y:S02]  /*14e50*/  FSEL R148, R148, RZ, P0 ;  /* 0x000000ff94947208 */ /* 0x000fe40000000000 */
[C---:B------:R-:W-:Y:S02]  /*14e60*/  @P2 SHF.L.U32 R14, R15.reuse, 0x6, RZ ;  /* 0x000000060f0e2819 */ /* 0x040fe400000006ff */
[----:B------:R-:W-:Y:S01]  /*14e70*/  @P2 SHF.L.U64.HI R15, R15, R20, c[0x0][0x1e4] ;  /* 0x000079000f0f2619 */ /* 0x000fe20000010214 */
[--C-:B------:R-:W-:Y:S01]  /*14e80*/  FFMA.FTZ R5, R13, c[0x0][0x2d0], -R148.reuse ;  /* 0x0000b4000d057a23 */ /* 0x100fe20000010894 */
[----:B---3--:R-:W-:Y:S01]  /*14e90*/  F2FP.PACK_AB R138, R59, R51 ;  /* 0x000000333b8a723e */ /* 0x008fe200000000ff */
[--C-:B------:R-:W-:Y:S02]  /*14ea0*/  FFMA.FTZ R13, R16, c[0x0][0x2d0], -R148.reuse ;  /* 0x0000b400100d7a23 */ /* 0x100fe40000010894 */
[----:B------:R3:W-:Y:S01]  /*14eb0*/  MUFU.EX2 R42, R5 ;  /* 0x00000005002a7308 */ /* 0x0007e20000000800 */
[----:B------:R-:W-:Y:S01]  /*14ec0*/  @P2 IMAD.X R2, RZ, RZ, R19, P3 ;  /* 0x000000ffff022224 */ /* 0x000fe200018e0613 */
[-C--:B------:R-:W-:Y:S01]  /*14ed0*/  @P2 IADD3 R4, P3, R8, R14.reuse, RZ ;  /* 0x0000000e08042210 */ /* 0x080fe20007f7e0ff */
[--C-:B-1----:R-:W-:Y:S07]  /*14ee0*/  FFMA.FTZ R8, R17, c[0x0][0x2d0], -R148.reuse ;  /* 0x0000b40011087a23 */ /* 0x102fee0000010894 */
[----:B------:R-:W1:Y:S10]  /*14ef0*/  MUFU.EX2 R50, R13 ;  /* 0x0000000d00327308 */ /* 0x000e740000000800 */
[----:B------:R4:W-:Y:S01]  /*14f00*/  MUFU.EX2 R58, R8 ;  /* 0x00000008003a7308 */ /* 0x0009e20000000800 */
[----:B---3--:R-:W-:Y:S02]  /*14f10*/  @P2 IADD3.X R5, R9, R15, RZ, P3, !PT ;  /* 0x0000000f09052210 */ /* 0x008fe40001ffe4ff */
[C---:B------:R-:W-:Y:S03]  /*14f20*/  @P2 IADD3 R6, P3, R4.reuse, R14, RZ ;  /* 0x0000000e04062210 */ /* 0x040fe60007f7e0ff */
[----:B------:R3:W-:Y:S02]  /*14f30*/  @P2 LDGSTS.E.BYPASS.LTC128B.128 [R235+0x9100], [R4.64], !P6 ;  /* 0x0910000004eb2fae */ /* 0x0007e4000f101d48 */
[C-C-:B------:R-:W-:Y:S01]  /*14f40*/  @P2 IMAD.X R7, R5.reuse, 0x1, R15.reuse, P3 ;  /* 0x0000000105072824 */ /* 0x140fe200018e060f */
[----:B------:R-:W-:Y:S02]  /*14f50*/  @P2 IADD3 R12, P3, R4, R0, RZ ;  /* 0x00000000040c2210 */ /* 0x000fe40007f7e0ff */
[----:B-1----:R-:W-:Y:S02]  /*14f60*/  F2FP.PACK_AB R137, R50, R42 ;  /* 0x0000002a3289723e */ /* 0x002fe400000000ff */
[----:B------:R-:W-:Y:S01]  /*14f70*/  @P2 IADD3.X R13, R5, R2, RZ, P3, !PT ;  /* 0x00000002050d2210 */ /* 0x000fe20001ffe4ff */
[----:B------:R3:W-:Y:S01]  /*14f80*/  @P2 LDGSTS.E.BYPASS.LTC128B.128 [R235+0xd100], [R4.64+0x80], !P5 ;  /* 0x0d10008004eb2fae */ /* 0x0007e2000e901d48 */
[C---:B------:R-:W-:Y:S05]  /*14f90*/  @P2 IADD3 R14, P3, R6.reuse, R14, RZ ;  /* 0x0000000e060e2210 */ /* 0x040fea0007f7e0ff */
[----:B------:R-:W-:Y:S01]  /*14fa0*/  @P2 IMAD.X R15, R7, 0x1, R15, P3 ;  /* 0x00000001070f2824 */ /* 0x000fe200018e060f */
[----:B----4-:R-:W-:Y:S01]  /*14fb0*/  @P2 IADD3 R8, P3, R6, R0, RZ ;  /* 0x0000000006082210 */ /* 0x010fe20007f7e0ff */
[----:B------:R1:W-:Y:S01]  /*14fc0*/  @P2 LDGSTS.E.BYPASS.LTC128B.128 [R235+0xa100], [R6.64], !P6 ;  /* 0x0a10000006eb2fae */ /* 0x0003e2000f101d48 */
[----:B------:R-:W-:Y:S02]  /*14fd0*/  FSEL R0, R69, RZ, P1 ;  /* 0x000000ff45007208 */ /* 0x000fe40000800000 */
[----:B------:R-:W-:Y:S02]  /*14fe0*/  @P2 IADD3.X R9, R7, R2, RZ, P3, !PT ;  /* 0x0000000207092210 */ /* 0x000fe40001ffe4ff */
[----:B------:R-:W-:Y:S01]  /*14ff0*/  FSEL R2, R68, RZ, P0 ;  /* 0x000000ff44027208 */ /* 0x000fe20000000000 */
[----:B------:R-:W-:Y:S02]  /*15000*/  FADD.FTZ R0, -R0, R3 ;  /* 0x0000000300007221 */ /* 0x000fe40000010100 */
[----:B------:R4:W-:Y:S02]  /*15010*/  @P2 LDGSTS.E.BYPASS.LTC128B.128 [R235+0xe100], [R12.64], !P5 ;  /* 0x0e1000000ceb2fae */ /* 0x0009e4000e901d48 */
[----:B------:R-:W-:Y:S04]  /*15020*/  FMUL.FTZ R0, R0, c[0x0][0x2d0] ;  /* 0x0000b40000007a20 */ /* 0x000fe80000410000 */
[----:B------:R5:W1:Y:S02]  /*15030*/  MUFU.EX2 R3, R0 ;  /* 0x0000000000037308 */ /* 0x000a640000000800 */
[----:B------:R4:W-:Y:S01]  /*15040*/  @P2 LDGSTS.E.BYPASS.LTC128B.128 [R235+0xb100], [R14.64], !P6 ;  /* 0x0b1000000eeb2fae */ /* 0x0009e2000f101d48 */
[----:B---3--:R-:W-:Y:S07]  /*15050*/  FFMA.FTZ R4, R18, c[0x0][0x2d0], -R148 ;  /* 0x0000b40012047a23 */ /* 0x008fee0000010894 */
[----:B------:R3:W-:Y:S01]  /*15060*/  @P2 LDGSTS.E.BYPASS.LTC128B.128 [R235+0xf100], [R8.64], !P5 ;  /* 0x0f10000008eb2fae */ /* 0x0007e2000e901d48 */
[----:B------:R-:W2:Y:S07]  /*15070*/  MUFU.EX2 R60, R4 ;  /* 0x00000004003c7308 */ /* 0x000eae0000000800 */
[----:B------:R-:W-:Y:S01]  /*15080*/  LDSM.16.MT88.4 R20, [R214+0x100] ;  /* 0x00010000d614783b */ /* 0x000fe20000004200 */
[----:B-----5:R-:W-:Y:S01]  /*15090*/  FADD.FTZ R0, -R2, R70 ;  /* 0x0000004602007221 */ /* 0x020fe20000010100 */
[----:B------:R-:W-:Y:S01]  /*150a0*/  MOV R70, R63 ;  /* 0x0000003f00467202 */ /* 0x000fe20000000f00 */
[--C-:B------:R-:W-:Y:S05]  /*150b0*/  FFMA.FTZ R2, R32, c[0x0][0x2d0], -R149.reuse ;  /* 0x0000b40020027a23 */ /* 0x100fea0000010895 */
[----:B------:R-:W-:Y:S01]  /*150c0*/  LDSM.16.MT88.4 R28, [R217+0x100] ;  /* 0x00010000d91c783b */ /* 0x000fe20000004200 */
[----:B------:R-:W-:Y:S01]  /*150d0*/  FMUL.FTZ R0, R0, c[0x0][0x2d0] ;  /* 0x0000b40000007a20 */ /* 0x000fe20000410000 */
[----:B------:R5:W5:Y:S01]  /*150e0*/  MUFU.EX2 R61, R2 ;  /* 0x00000002003d7308 */ /* 0x000b620000000800 */
[C---:B-1----:R-:W-:Y:S02]  /*150f0*/  FMUL.FTZ R5, R3.reuse, R73 ;  /* 0x0000004903057220 */ /* 0x042fe40000410000 */
[C---:B------:R-:W-:Y:S01]  /*15100*/  FMUL.FTZ R32, R3.reuse, R100 ;  /* 0x0000006403207220 */ /* 0x040fe20000410000 */
[----:B------:R-:W-:Y:S02]  /*15110*/  MOV R100, R211 ;  /* 0x000000d300647202 */ /* 0x000fe40000000f00 */
[----:B----4-:R-:W1:Y:S01]  /*15120*/  LDSM.16.MT88.4 R12, [R213+0x100] ;  /* 0x00010000d50c783b */ /* 0x010e620000004200 */
[----:B--2---:R-:W-:Y:S01]  /*15130*/  F2FP.PACK_AB R139, R60, R58 ;  /* 0x0000003a3c8b723e */ /* 0x004fe200000000ff */
[C---:B------:R-:W-:Y:S02]  /*15140*/  FMUL.FTZ R4, R3.reuse, R72 ;  /* 0x0000004803047220 */ /* 0x040fe40000410000 */
[C---:B---3--:R-:W-:Y:S01]  /*15150*/  FMUL.FTZ R8, R3.reuse, R76 ;  /* 0x0000004c03087220 */ /* 0x048fe20000410000 */
[----:B------:R-:W2:Y:S01]  /*15160*/  MUFU.EX2 R0, R0 ;  /* 0x0000000000007308 */ /* 0x000ea20000000800 */
[C---:B------:R-:W-:Y:S02]  /*15170*/  FMUL.FTZ R9, R3.reuse, R77 ;  /* 0x0000004d03097220 */ /* 0x040fe40000410000 */
[C---:B------:R-:W-:Y:S01]  /*15180*/  FMUL.FTZ R16, R3.reuse, R84 ;  /* 0x0000005403107220 */ /* 0x040fe20000410000 */
[----:B------:R-:W3:Y:S01]  /*15190*/  LDSM.16.MT88.4 R36, [R216+0x100] ;  /* 0x00010000d824783b */ /* 0x000ee20000004200 */
[C---:B------:R-:W-:Y:S01]  /*151a0*/  FMUL.FTZ R17, R3.reuse, R85 ;  /* 0x0000005503117220 */ /* 0x040fe20000410000 */
[----:B------:R-:W-:Y:S01]  /*151b0*/  MOV R85, R59 ;  /* 0x0000003b00557202 */ /* 0x000fe20000000f00 */
[C---:B------:R-:W-:Y:S02]  /*151c0*/  FMUL.FTZ R24, R3.reuse, R92 ;  /* 0x0000005c03187220 */ /* 0x040fe40000410000 */
[C---:B------:R-:W-:Y:S02]  /*151d0*/  FMUL.FTZ R25, R3.reuse, R93 ;  /* 0x0000005d03197220 */ /* 0x040fe40000410000 */
[C---:B------:R-:W-:Y:S01]  /*151e0*/  FMUL.FTZ R33, R3.reuse, R101 ;  /* 0x0000006503217220 */ /* 0x040fe20000410000 */
[----:B------:R-:W4:Y:S01]  /*151f0*/  LDSM.16.MT88.4 R44, [R213+0x4100] ;  /* 0x00410000d52c783b */ /* 0x000f220000004200 */
[----:B------:R-:W-:Y:S02]  /*15200*/  IMAD.MOV.U32 R84, RZ, RZ, R60 ;  /* 0x000000ffff547224 */ /* 0x000fe400078e003c */
[----:B-----5:R-:W-:Y:S02]  /*15210*/  FFMA.FTZ R2, R40, c[0x0][0x2d0], -R149 ;  /* 0x0000b40028027a23 */ /* 0x020fe40000010895 */
[C---:B------:R-:W-:Y:S02]  /*15220*/  FMUL.FTZ R40, R3.reuse, R108 ;  /* 0x0000006c03287220 */ /* 0x040fe40000410000 */
[----:B------:R5:W3:Y:S01]  /*15230*/  MUFU.EX2 R250, R2 ;  /* 0x0000000200fa7308 */ /* 0x000ae20000000800 */
[----:B------:R-:W3:Y:S01]  /*15240*/  LDSM.16.MT88.4 R52, [R214+0x4100] ;  /* 0x00410000d634783b */ /* 0x000ee20000004200 */
[----:B------:R-:W-:Y:S02]  /*15250*/  IMAD.MOV.U32 R108, RZ, RZ, R61 ;  /* 0x000000ffff6c7224 */ /* 0x000fe400078e003d */
[----:B------:R-:W-:Y:S02]  /*15260*/  FMUL.FTZ R64, R3, R132 ;  /* 0x0000008403407220 */ /* 0x000fe40000410000 */
[C---:B--2---:R-:W-:Y:S02]  /*15270*/  FMUL.FTZ R6, R0.reuse, R74 ;  /* 0x0000004a00067220 */ /* 0x044fe40000410000 */
[C---:B------:R-:W-:Y:S01]  /*15280*/  FMUL.FTZ R7, R0.reuse, R75 ;  /* 0x0000004b00077220 */ /* 0x040fe20000410000 */
[----:B------:R-:W2:Y:S01]  /*15290*/  LDSM.16.MT88.4 R60, [R217+0x4100] ;  /* 0x00410000d93c783b */ /* 0x000ea20000004200 */
[C---:B------:R-:W-:Y:S02]  /*152a0*/  FMUL.FTZ R10, R0.reuse, R78 ;  /* 0x0000004e000a7220 */ /* 0x040fe40000410000 */
[C---:B------:R-:W-:Y:S02]  /*152b0*/  FMUL.FTZ R11, R0.reuse, R79 ;  /* 0x0000004f000b7220 */ /* 0x040fe40000410000 */
[C---:B------:R-:W-:Y:S01]  /*152c0*/  FMUL.FTZ R26, R0.reuse, R94 ;  /* 0x0000005e001a7220 */ /* 0x040fe20000410000 */
[C---:B-1----:R-:W-:Y:S02]  /*152d0*/  HMMA.16816.F32 R4, R136.reuse, R12, R4 ;  /* 0x0000000c8804723c */ /* 0x042fe40000001804 */
[----:B------:R-:W1:Y:S03]  /*152e0*/  LDSM.16.MT88.4 R72, [R216+0x4100] ;  /* 0x00410000d848783b */ /* 0x000e660000004200 */
[C---:B------:R-:W-:Y:S01]  /*152f0*/  FMUL.FTZ R19, R0.reuse, R87 ;  /* 0x0000005700137220 */ /* 0x040fe20000410000 */
[----:B------:R-:W-:Y:S01]  /*15300*/  MOV R87, R51 ;  /* 0x0000003300577202 */ /* 0x000fe20000000f00 */
[C---:B------:R-:W-:Y:S01]  /*15310*/  FMUL.FTZ R51, R0.reuse, R119 ;  /* 0x0000007700337220 */ /* 0x040fe20000410000 */
[C---:B------:R-:W-:Y:S02]  /*15320*/  HMMA.16816.F32 R8, R136.reuse, R14, R8 ;  /* 0x0000000e8808723c */ /* 0x040fe40000001808 */
[----:B------:R-:W1:Y:S02]  /*15330*/  LDSM.16.MT88.4 R76, [R213+0x900] ;  /* 0x00090000d54c783b */ /* 0x000e640000004200 */
[----:B-----5:R-:W-:Y:S02]  /*15340*/  FFMA.FTZ R2, R41, c[0x0][0x2d0], -R148 ;  /* 0x0000b40029027a23 */ /* 0x020fe40000010894 */
[C---:B------:R-:W-:Y:S02]  /*15350*/  FMUL.FTZ R12, R3.reuse, R80 ;  /* 0x00000050030c7220 */ /* 0x040fe40000410000 */
[----:B------:R5:W-:Y:S01]  /*15360*/  MUFU.EX2 R244, R2 ;  /* 0x0000000200f47308 */ /* 0x000be20000000800 */
[C---:B------:R-:W-:Y:S01]  /*15370*/  FMUL.FTZ R13, R3.reuse, R81 ;  /* 0x00000051030d7220 */ /* 0x040fe20000410000 */
[----:B------:R-:W0:Y:S02]  /*15380*/  LDGDEPBAR ;  /* 0x00000000000079af */ /* 0x000e240000000000 */
[C---:B------:R-:W-:Y:S02]  /*15390*/  FMUL.FTZ R14, R0.reuse, R82 ;  /* 0x00000052000e7220 */ /* 0x040fe40000410000 */
[C---:B------:R-:W-:Y:S02]  /*153a0*/  FMUL.FTZ R15, R0.reuse, R83 ;  /* 0x00000053000f7220 */ /* 0x040fe40000410000 */
[C---:B------:R-:W-:Y:S02]  /*153b0*/  FMUL.FTZ R27, R0.reuse, R95 ;  /* 0x0000005f001b7220 */ /* 0x040fe40000410000 */
[----:B------:R-:W1:Y:S01]  /*153c0*/  LDSM.16.MT88.4 R80, [R214+0x900] ;  /* 0x00090000d650783b */ /* 0x000e620000004200 */
[----:B------:R-:W-:Y:S02]  /*153d0*/  IMAD.MOV.U32 R132, RZ, RZ, R87 ;  /* 0x000000ffff847224 */ /* 0x000fe400078e0057 */
[C---:B------:R-:W-:Y:S03]  /*153e0*/  HMMA.16816.F32 R12, R136.reuse, R20, R12 ;  /* 0x00000014880c723c */ /* 0x040fe6000000180c */
[----:B------:R-:W-:Y:S02]  /*153f0*/  FMUL.FTZ R35, R0, R103 ;  /* 0x0000006700237220 */ /* 0x000fe40000410000 */
[----:B------:R-:W-:Y:S01]  /*15400*/  IMAD.MOV.U32 R103, RZ, RZ, R205 ;  /* 0x000000ffff677224 */ /* 0x000fe200078e00cd */
[----:B------:R-:W-:Y:S01]  /*15410*/  LDSM.16.MT88.4 R92, [R217+0x4900] ;  /* 0x00490000d95c783b */ /* 0x000fe20000004200 */
[C---:B------:R-:W-:Y:S02]  /*15420*/  FMUL.FTZ R20, R3.reuse, R88 ;  /* 0x0000005803147220 */ /* 0x040fe40000410000 */
[----:B------:R-:W-:Y:S03]  /*15430*/  IMAD.MOV.U32 R88, RZ, RZ, R50 ;  /* 0x000000ffff587224 */ /* 0x000fe600078e0032 */
[----:B-----5:R-:W-:Y:S02]  /*15440*/  FFMA.FTZ R2, R48, c[0x0][0x2d0], -R148 ;  /* 0x0000b40030027a23 */ /* 0x020fe40000010894 */
[C---:B------:R-:W-:Y:S02]  /*15450*/  FMUL.FTZ R50, R0.reuse, R118 ;  /* 0x0000007600327220 */ /* 0x040fe40000410000 */
[----:B------:R5:W1:Y:S01]  /*15460*/  MUFU.EX2 R243, R2 ;  /* 0x0000000200f37308 */ /* 0x000a620000000800 */
[C---:B------:R-:W-:Y:S02]  /*15470*/  FMUL.FTZ R48, R3.reuse, R116 ;  /* 0x0000007403307220 */ /* 0x040fe40000410000 */
[C---:B------:R-:W-:Y:S02]  /*15480*/  FMUL.FTZ R18, R0.reuse, R86 ;  /* 0x0000005600127220 */ /* 0x040fe40000410000 */
[----:B------:R-:W-:Y:S01]  /*15490*/  FMUL.FTZ R34, R0, R102 ;  /* 0x0000006600227220 */ /* 0x000fe20000410000 */
[----:B------:R-:W-:Y:S01]  /*154a0*/  MOV R102, R203 ;  /* 0x000000cb00667202 */ /* 0x000fe20000000f00 */
[----:B------:R-:W-:Y:S02]  /*154b0*/  IMAD.MOV.U32 R86, RZ, RZ, R58 ;  /* 0x000000ffff567224 */ /* 0x000fe400078e003a */
[----:B------:R-:W-:Y:S01]  /*154c0*/  FFMA.FTZ R100, R100, c[0x0][0x2d0], -R148 ;  /* 0x0000b40064647a23 */ /* 0x000fe20000010894 */
[C---:B------:R-:W-:Y:S03]  /*154d0*/  HMMA.16816.F32 R16, R136.reuse, R22, R16 ;  /* 0x000000168810723c */ /* 0x040fe60000001810 */
[----:B------:R-:W-:Y:S01]  /*154e0*/  FMUL.FTZ R21, R3, R89 ;  /* 0x0000005903157220 */ /* 0x000fe20000410000 */
[----:B------:R-:W-:Y:S01]  /*154f0*/  MOV R89, R43 ;  /* 0x0000002b00597202 */ /* 0x000fe20000000f00 */
[C---:B------:R-:W-:Y:S02]  /*15500*/  FMUL.FTZ R59, R0.reuse, R127 ;  /* 0x0000007f003b7220 */ /* 0x040fe40000410000 */
[C---:B------:R-:W-:Y:S02]  /*15510*/  FMUL.FTZ R23, R0.reuse, R91 ;  /* 0x0000005b00177220 */ /* 0x040fe40000410000 */
[----:B------:R-:W-:Y:S03]  /*15520*/  FMUL.FTZ R22, R0, R90 ;  /* 0x0000005a00167220 */ /* 0x000fe60000410000 */
[----:B------:R-:W-:Y:S02]  /*15530*/  IMAD.MOV.U32 R90, RZ, RZ, R42 ;  /* 0x000000ffff5a7224 */ /* 0x000fe400078e002a */
[--C-:B-----5:R-:W-:Y:S02]  /*15540*/  FFMA.FTZ R2, R49, c[0x0][0x2d0], -R149.reuse ;  /* 0x0000b40031027a23 */ /* 0x120fe40000010895 */
[C---:B------:R-:W-:Y:S02]  /*15550*/  HMMA.16816.F32 R20, R136.reuse, R28, R20 ;  /* 0x0000001c8814723c */ /* 0x040fe40000001814 */
[----:B------:R5:W-:Y:S01]  /*15560*/  MUFU.EX2 R241, R2 ;  /* 0x0000000200f17308 */ /* 0x000be20000000800 */
[C---:B------:R-:W-:Y:S02]  /*15570*/  FMUL.FTZ R49, R3.reuse, R117 ;  /* 0x0000007503317220 */ /* 0x040fe40000410000 */
[--C-:B------:R-:W-:Y:S02]  /*15580*/  FFMA.FTZ R102, R102, c[0x0][0x2d0], -R149.reuse ;  /* 0x0000b40066667a23 */ /* 0x100fe40000010895 */
[C---:B------:R-:W-:Y:S01]  /*15590*/  FMUL.FTZ R28, R3.reuse, R96 ;  /* 0x00000060031c7220 */ /* 0x040fe20000410000 */
[C---:B------:R-:W-:Y:S04]  /*155a0*/  HMMA.16816.F32 R24, R136.reuse, R30, R24 ;  /* 0x0000001e8818723c */ /* 0x040fe80000001818 */
[C---:B------:R-:W-:Y:S02]  /*155b0*/  FMUL.FTZ R29, R3.reuse, R97 ;  /* 0x00000061031d7220 */ /* 0x040fe40000410000 */
[C---:B------:R-:W-:Y:S02]  /*155c0*/  FMUL.FTZ R58, R0.reuse, R126 ;  /* 0x0000007e003a7220 */ /* 0x040fe40000410000 */
[C---:B------:R-:W-:Y:S04]  /*155d0*/  FMUL.FTZ R30, R0.reuse, R98 ;  /* 0x00000062001e7220 */ /* 0x040fe80000410000 */
[C---:B------:R-:W-:Y:S02]  /*155e0*/  FMUL.FTZ R31, R0.reuse, R99 ;  /* 0x00000063001f7220 */ /* 0x040fe40000410000 */
[----:B------:R-:W-:Y:S01]  /*155f0*/  LDSM.16.MT88.4 R96, [R214+0x1100] ;  /* 0x00110000d660783b */ /* 0x000fe20000004200 */
[C---:B------:R-:W-:Y:S01]  /*15600*/  FMUL.FTZ R41, R3.reuse, R109 ;  /* 0x0000006d03297220 */ /* 0x040fe20000410000 */
[----:B------:R-:W-:Y:S01]  /*15610*/  MOV R109, R84 ;  /* 0x00000054006d7202 */ /* 0x000fe20000000f00 */
[----:B------:R-:W-:Y:S02]  /*15620*/  FMUL.FTZ R42, R0, R110 ;  /* 0x0000006e002a7220 */ /* 0x000fe40000410000 */
[C---:B---3--:R-:W-:Y:S03]  /*15630*/  HMMA.16816.F32 R28, R136.reuse, R36, R28 ;  /* 0x00000024881c723c */ /* 0x048fe6000000181c */
[----:B-----5:R-:W-:Y:S02]  /*15640*/  FFMA.FTZ R2, R56, c[0x0][0x2d0], -R149 ;  /* 0x0000b40038027a23 */ /* 0x020fe40000010895 */
[----:B------:R-:W-:Y:S02]  /*15650*/  IMAD.MOV.U32 R110, RZ, RZ, R85 ;  /* 0x000000ffff6e7224 */ /* 0x000fe400078e0055 */
[----:B------:R3:W-:Y:S01]  /*15660*/  MUFU.EX2 R239, R2 ;  /* 0x0000000200ef7308 */ /* 0x0007e20000000800 */
[C---:B------:R-:W-:Y:S04]  /*15670*/  HMMA.16816.F32 R32, R136.reuse, R38, R32 ;  /* 0x000000268820723c */ /* 0x040fe80000001820 */
[C---:B------:R-:W-:Y:S02]  /*15680*/  FMUL.FTZ R36, R3.reuse, R104 ;  /* 0x0000006803247220 */ /* 0x040fe40000410000 */
[C---:B------:R-:W-:Y:S01]  /*15690*/  FMUL.FTZ R37, R3.reuse, R105 ;  /* 0x0000006903257220 */ /* 0x040fe20000410000 */
[----:B------:R-:W5:Y:S01]  /*156a0*/  LDL.LU R104, [R1+0x1c] ;  /* 0x00001c0001687983 */ /* 0x000f620000300800 */
[C---:B------:R-:W-:Y:S04]  /*156b0*/  FMUL.FTZ R38, R0.reuse, R106 ;  /* 0x0000006a00267220 */ /* 0x040fe80000410000 */
[C---:B------:R-:W-:Y:S02]  /*156c0*/  FMUL.FTZ R39, R0.reuse, R107 ;  /* 0x0000006b00277220 */ /* 0x040fe40000410000 */
[C---:B------:R-:W-:Y:S01]  /*156d0*/  FMUL.FTZ R43, R0.reuse, R111 ;  /* 0x0000006f002b7220 */ /* 0x040fe20000410000 */
[----:B------:R-:W-:Y:S01]  /*156e0*/  MOV R111, R86 ;  /* 0x00000056006f7202 */ /* 0x000fe20000000f00 */
[C---:B------:R-:W-:Y:S01]  /*156f0*/  FMUL.FTZ R56, R3.reuse, R124 ;  /* 0x0000007c03387220 */ /* 0x040fe20000410000 */
[----:B------:R-:W1:Y:S01]  /*15700*/  LDSM.16.MT88.4 R84, [R217+0x900] ;  /* 0x00090000d954783b */ /* 0x000e620000004200 */
[----:B------:R-:W-:Y:S01]  /*15710*/  FMUL.FTZ R65, R3, R133 ;  /* 0x0000008503417220 */ /* 0x000fe20000410000 */
[C---:B----4-:R-:W-:Y:S03]  /*15720*/  HMMA.16816.F32 R36, R136.reuse, R44, R36 ;  /* 0x0000002c8824723c */ /* 0x050fe60000001824 */
[----:B------:R-:W-:Y:S01]  /*15730*/  MOV R133, R88 ;  /* 0x0000005800857202 */ /* 0x000fe20000000f00 */
[----:B---3--:R-:W-:Y:S02]  /*15740*/  FFMA.FTZ R2, R57, c[0x0][0x2d0], -R148 ;  /* 0x0000b40039027a23 */ /* 0x008fe40000010894 */
[C---:B------:R-:W-:Y:S02]  /*15750*/  FMUL.FTZ R57, R3.reuse, R125 ;  /* 0x0000007d03397220 */ /* 0x040fe40000410000 */
[C---:B------:R-:W-:Y:S01]  /*15760*/  HMMA.16816.F32 R40, R136.reuse, R46, R40 ;  /* 0x0000002e8828723c */ /* 0x040fe20000001828 */
[----:B------:R3:W-:Y:S03]  /*15770*/  MUFU.EX2 R119, R2 ;  /* 0x0000000200777308 */ /* 0x0007e60000000800 */
[C---:B------:R-:W-:Y:S02]  /*15780*/  FMUL.FTZ R44, R3.reuse, R112 ;  /* 0x00000070032c7220 */ /* 0x040fe40000410000 */
[C---:B------:R-:W-:Y:S02]  /*15790*/  FMUL.FTZ R45, R3.reuse, R113 ;  /* 0x00000071032d7220 */ /* 0x040fe40000410000 */
[C---:B------:R-:W-:Y:S04]  /*157a0*/  FMUL.FTZ R46, R0.reuse, R114 ;  /* 0x00000072002e7220 */ /* 0x040fe80000410000 */
[C---:B------:R-:W-:Y:S02]  /*157b0*/  FMUL.FTZ R47, R0.reuse, R115 ;  /* 0x00000073002f7220 */ /* 0x040fe40000410000 */
[C---:B------:R-:W-:Y:S02]  /*157c0*/  FMUL.FTZ R66, R0.reuse, R134 ;  /* 0x0000008600427220 */ /* 0x040fe40000410000 */
[----:B------:R-:W-:Y:S02]  /*157d0*/  IMAD.MOV.U32 R134, RZ, RZ, R89 ;  /* 0x000000ffff867224 */ /* 0x000fe400078e0059 */
[----:B------:R-:W-:Y:S01]  /*157e0*/  FMUL.FTZ R67, R0, R135 ;  /* 0x0000008700437220 */ /* 0x000fe20000410000 */
[C---:B------:R-:W-:Y:S03]  /*157f0*/  HMMA.16816.F32 R44, R136.reuse, R52, R44 ;  /* 0x00000034882c723c */ /* 0x040fe6000000182c */
[----:B------:R-:W-:Y:S01]  /*15800*/  MOV R135, R90 ;  /* 0x0000005a00877202 */ /* 0x000fe20000000f00 */
[----:B------:R-:W-:Y:S01]  /*15810*/  IMAD.MOV.U32 R101, RZ, RZ, R70 ;  /* 0x000000ffff657224 */ /* 0x000fe200078e0046 */
[----:B------:R-:W4:Y:S01]  /*15820*/  LDSM.16.MT88.4 R88, [R216+0x900] ;  /* 0x00090000d858783b */ /* 0x000f220000004200 */
[--C-:B---3--:R-:W-:Y:S02]  /*15830*/  FFMA.FTZ R2, R150, c[0x0][0x2d0], -R148.reuse ;  /* 0x0000b40096027a23 */ /* 0x108fe40000010894 */
[C---:B------:R-:W-:Y:S02]  /*15840*/  HMMA.16816.F32 R48, R136.reuse, R54, R48 ;  /* 0x000000368830723c */ /* 0x040fe40000001830 */
[----:B------:R3:W1:Y:S02]  /*15850*/  MUFU.EX2 R118, R2 ;  /* 0x0000000200767308 */ /* 0x0006640000000800 */
[C---:B------:R-:W-:Y:S02]  /*15860*/  FMUL.FTZ R52, R3.reuse, R120 ;  /* 0x0000007803347220 */ /* 0x040fe40000410000 */
[----:B------:R-:W-:Y:S02]  /*15870*/  FMUL.FTZ R53, R3, R121 ;  /* 0x0000007903357220 */ /* 0x000fe40000410000 */
[C---:B------:R-:W-:Y:S04]  /*15880*/  FMUL.FTZ R54, R0.reuse, R122 ;  /* 0x0000007a00367220 */ /* 0x040fe80000410000 */
[C---:B------:R-:W-:Y:S02]  /*15890*/  FMUL.FTZ R55, R0.reuse, R123 ;  /* 0x0000007b00377220 */ /* 0x040fe40000410000 */
[----:B------:R-:W-:Y:S02]  /*158a0*/  FFMA.FTZ R101, R101, c[0x0][0x2d0], -R148 ;  /* 0x0000b40065657a23 */ /* 0x000fe40000010894 */
[----:B------:R-:W-:Y:S02]  /*158b0*/  FFMA.FTZ R70, R167, c[0x0][0x2d0], -R149 ;  /* 0x0000b400a7467a23 */ /* 0x000fe40000010895 */
[----:B------:R-:W-:Y:S01]  /*158c0*/  IMAD.MOV.U32 R167, RZ, RZ, R135 ;  /* 0x000000ffffa77224 */ /* 0x000fe200078e0087 */
[C---:B--2---:R-:W-:Y:S01]  /*158d0*/  HMMA.16816.F32 R52, R136.reuse, R60, R52 ;  /* 0x0000003c8834723c */ /* 0x044fe20000001834 */
[----:B------:R-:W2:Y:S01]  /*158e0*/  LDL.LU R135, [R1+0x20] ;  /* 0x0000200001877983 */ /* 0x000ea20000300800 */
[----:B------:R-:W-:Y:S01]  /*158f0*/  MUFU.EX2 R106, R70 ;  /* 0x00000046006a7308 */ /* 0x000fe20000000800 */
[--C-:B---3--:R-:W-:Y:S05]  /*15900*/  FFMA.FTZ R2, R151, c[0x0][0x2d0], -R149.reuse ;  /* 0x0000b40097027a23 */ /* 0x108fea0000010895 */
[C---:B------:R-:W-:Y:S04]  /*15910*/  HMMA.16816.F32 R56, R136.reuse, R62, R56 ;  /* 0x0000003e8838723c */ /* 0x040fe80000001838 */
[----:B------:R3:W-:Y:S01]  /*15920*/  MUFU.EX2 R117, R2 ;  /* 0x0000000200757308 */ /* 0x0007e20000000800 */
[C---:B------:R-:W-:Y:S02]  /*15930*/  FMUL.FTZ R60, R3.reuse, R128 ;  /* 0x00000080033c7220 */ /* 0x040fe40000410000 */
[----:B------:R-:W-:Y:S02]  /*15940*/  FMUL.FTZ R61, R3, R129 ;  /* 0x00000081033d7220 */ /* 0x000fe40000410000 */
[C---:B------:R-:W-:Y:S03]  /*15950*/  FMUL.FTZ R62, R0.reuse, R130 ;  /* 0x00000082003e7220 */ /* 0x040fe60000410000 */
[----:B------:R-:W-:Y:S07]  /*15960*/  FMUL.FTZ R63, R0, R131 ;  /* 0x00000083003f7220 */ /* 0x000fee0000410000 */
[C---:B-1----:R-:W-:Y:S07]  /*15970*/  HMMA.16816.F32 R60, R136.reuse, R72, R60 ;  /* 0x00000048883c723c */ /* 0x042fee000000183c */
[----:B------:R-:W-:Y:S01]  /*15980*/  F2FP.PACK_AB R72, R250, R108 ;  /* 0x0000006cfa48723e */ /* 0x000fe200000000ff */
[----:B------:R-:W-:Y:S01]  /*15990*/  HMMA.16816.F32 R64, R136, R74, R64 ;  /* 0x0000004a8840723c */ /* 0x000fe20000001840 */
[----:B------:R-:W-:Y:S03]  /*159a0*/  MUFU.EX2 R136, R101 ;  /* 0x0000006500887308 */ /* 0x000fe60000000800 */
[--C-:B---3--:R-:W-:Y:S01]  /*159b0*/  FFMA.FTZ R2, R152, c[0x0][0x2d0], -R149.reuse ;  /* 0x0000b40098027a23 */ /* 0x108fe20000010895 */
[----:B------:R-:W-:Y:S02]  /*159c0*/  F2FP.PACK_AB R73, R243, R244 ;  /* 0x000000f4f349723e */ /* 0x000fe400000000ff */
[----:B------:R-:W-:Y:S01]  /*159d0*/  IMAD.MOV.U32 R138, RZ, RZ, R176 ;  /* 0x000000ffff8a7224 */ /* 0x000fe200078e00b0 */
[----:B------:R-:W-:Y:S03]  /*159e0*/  MOV R137, R172 ;  /* 0x000000ac00897202 */ /* 0x000fe60000000f00 */
[----:B------:R1:W3:Y:S01]  /*159f0*/  MUFU.EX2 R211, R2 ;  /* 0x0000000200d37308 */ /* 0x0002e20000000800 */
[----:B------:R-:W-:Y:S01]  /*15a00*/  F2FP.PACK_AB R75, R118, R119 ;  /* 0x00000077764b723e */ /* 0x000fe200000000ff */
[--C-:B------:R-:W-:Y:S01]  /*15a10*/  FFMA.FTZ R70, R138, c[0x0][0x2d0], -R149.reuse ;  /* 0x0000b4008a467a23 */ /* 0x100fe20000010895 */
[----:B------:R-:W-:Y:S07]  /*15a20*/  F2FP.PACK_AB R74, R239, R241 ;  /* 0x000000f1ef4a723e */ /* 0x000fee00000000ff */
[C---:B------:R-:W-:Y:S08]  /*15a30*/  HMMA.16816.F32 R4, R72.reuse, R76, R4 ;  /* 0x0000004c4804723c */ /* 0x040ff00000001804 */
[C---:B------:R-:W-:Y:S01]  /*15a40*/  HMMA.16816.F32 R8, R72.reuse, R78, R8 ;  /* 0x0000004e4808723c */ /* 0x040fe20000001808 */
[----:B------:R-:W3:Y:S03]  /*15a50*/  LDSM.16.MT88.4 R76, [R213+0x4900] ;  /* 0x00490000d54c783b */ /* 0x000ee60000004200 */
[--C-:B-1----:R-:W-:Y:S04]  /*15a60*/  FFMA.FTZ R2, R153, c[0x0][0x2d0], -R148.reuse ;  /* 0x0000b40099027a23 */ /* 0x102fe80000010894 */
[C---:B------:R-:W-:Y:S01]  /*15a70*/  HMMA.16816.F32 R12, R72.reuse, R80, R12 ;  /* 0x00000050480c723c */ /* 0x040fe2000000180c */
[----:B------:R1:W-:Y:S07]  /*15a80*/  MUFU.EX2 R116, R2 ;  /* 0x0000000200747308 */ /* 0x0003ee0000000800 */
[C---:B------:R-:W-:Y:S01]  /*15a90*/  HMMA.16816.F32 R16, R72.reuse, R82, R16 ;  /* 0x000000524810723c */ /* 0x040fe20000001810 */
[----:B------:R-:W3:Y:S07]  /*15aa0*/  LDSM.16.MT88.4 R80, [R214+0x4900] ;  /* 0x00490000d650783b */ /* 0x000eee0000004200 */
[C---:B------:R-:W-:Y:S08]  /*15ab0*/  HMMA.16816.F32 R20, R72.reuse, R84, R20 ;  /* 0x000000544814723c */ /* 0x040ff00000001814 */
[C---:B------:R-:W-:Y:S01]  /*15ac0*/  HMMA.16816.F32 R24, R72.reuse, R86, R24 ;  /* 0x000000564818723c */ /* 0x040fe20000001818 */
[----:B------:R-:W3:Y:S03]  /*15ad0*/  LDSM.16.MT88.4 R84, [R216+0x4900] ;  /* 0x00490000d854783b */ /* 0x000ee60000004200 */
[--C-:B-1----:R-:W-:Y:S04]  /*15ae0*/  FFMA.FTZ R2, R154, c[0x0][0x2d0], -R148.reuse ;  /* 0x0000b4009a027a23 */ /* 0x102fe80000010894 */
[C---:B----4-:R-:W-:Y:S01]  /*15af0*/  HMMA.16816.F32 R28, R72.reuse, R88, R28 ;  /* 0x00000058481c723c */ /* 0x050fe2000000181c */
[----:B------:R1:W4:Y:S07]  /*15b00*/  MUFU.EX2 R205, R2 ;  /* 0x0000000200cd7308 */ /* 0x00032e0000000800 */
[C---:B------:R-:W-:Y:S01]  /*15b10*/  HMMA.16816.F32 R32, R72.reuse, R90, R32 ;  /* 0x0000005a4820723c */ /* 0x040fe20000001820 */
[----:B------:R-:W4:Y:S07]  /*15b20*/  LDSM.16.MT88.4 R88, [R213+0x1100] ;  /* 0x00110000d558783b */ /* 0x000f2e0000004200 */
[C---:B---3--:R-:W-:Y:S08]  /*15b30*/  HMMA.16816.F32 R36, R72.reuse, R76, R36 ;  /* 0x0000004c4824723c */ /* 0x048ff00000001824 */
[C---:B------:R-:W-:Y:S01]  /*15b40*/  HMMA.16816.F32 R40, R72.reuse, R78, R40 ;  /* 0x0000004e4828723c */ /* 0x040fe20000001828 */
[----:B------:R-:W3:Y:S03]  /*15b50*/  LDSM.16.MT88.4 R76, [R217+0x1100] ;  /* 0x00110000d94c783b */ /* 0x000ee60000004200 */
[--C-:B-1----:R-:W-:Y:S04]  /*15b60*/  FFMA.FTZ R2, R155, c[0x0][0x2d0], -R149.reuse ;  /* 0x0000b4009b027a23 */ /* 0x102fe80000010895 */
[C---:B------:R-:W-:Y:S01]  /*15b70*/  HMMA.16816.F32 R44, R72.reuse, R80, R44 ;  /* 0x00000050482c723c */ /* 0x040fe2000000182c */
[----:B------:R1:W-:Y:S07]  /*15b80*/  MUFU.EX2 R203, R2 ;  /* 0x0000000200cb7308 */ /* 0x0003ee0000000800 */
[C---:B------:R-:W-:Y:S01]  /*15b90*/  HMMA.16816.F32 R48, R72.reuse, R82, R48 ;  /* 0x000000524830723c */ /* 0x040fe20000001830 */
[----:B------:R-:W2:Y:S07]  /*15ba0*/  LDSM.16.MT88.4 R80, [R216+0x1100] ;  /* 0x00110000d850783b */ /* 0x000eae0000004200 */
[C---:B------:R-:W-:Y:S08]  /*15bb0*/  HMMA.16816.F32 R52, R72.reuse, R92, R52 ;  /* 0x0000005c4834723c */ /* 0x040ff00000001834 */
[C---:B------:R-:W-:Y:S01]  /*15bc0*/  HMMA.16816.F32 R56, R72.reuse, R94, R56 ;  /* 0x0000005e4838723c */ /* 0x040fe20000001838 */
[----:B------:R-:W-:Y:S03]  /*15bd0*/  LDSM.16.MT88.4 R92, [R216+0x5900] ;  /* 0x00590000d85c783b */ /* 0x000fe60000004200 */
[--C-:B-1----:R-:W-:Y:S04]  /*15be0*/  FFMA.FTZ R2, R156, c[0x0][0x2d0], -R149.reuse ;  /* 0x0000b4009c027a23 */ /* 0x102fe80000010895 */
[C---:B------:R-:W-:Y:S01]  /*15bf0*/  HMMA.16816.F32 R60, R72.reuse, R84, R60 ;  /* 0x00000054483c723c */ /* 0x040fe2000000183c */
[----:B------:R1:W1:Y:S07]  /*15c00*/  MUFU.EX2 R127, R2 ;  /* 0x00000002007f7308 */ /* 0x00026e0000000800 */
[----:B------:R-:W-:Y:S01]  /*15c10*/  HMMA.16816.F32 R64, R72, R86, R64 ;  /* 0x000000564840723c */ /* 0x000fe20000001840 */
[----:B------:R-:W2:Y:S06]  /*15c20*/  LDSM.16.MT88.4 R84, [R213+0x5100] ;  /* 0x00510000d554783b */ /* 0x000eac0000004200 */
[----:B------:R-:W-:Y:S02]  /*15c30*/  F2FP.PACK_AB R72, R211, R117 ;  /* 0x00000075d348723e */ /* 0x000fe400000000ff */
[----:B----4-:R-:W-:Y:S03]  /*15c40*/  F2FP.PACK_AB R73, R205, R116 ;  /* 0x00000074cd49723e */ /* 0x010fe600000000ff */
[--C-:B-1----:R-:W-:Y:S01]  /*15c50*/  FFMA.FTZ R2, R157, c[0x0][0x2d0], -R148.reuse ;  /* 0x0000b4009d027a23 */ /* 0x102fe20000010894 */
[----:B------:R-:W-:Y:S03]  /*15c60*/  F2FP.PACK_AB R74, R127, R203 ;  /* 0x000000cb7f4a723e */ /* 0x000fe600000000ff */
[----:B------:R1:W-:Y:S02]  /*15c70*/  MUFU.EX2 R126, R2 ;  /* 0x00000002007e7308 */ /* 0x0003e40000000800 */
[----:B-1----:R-:W-:Y:S08]  /*15c80*/  FFMA.FTZ R2, R158, c[0x0][0x2d0], -R148 ;  /* 0x0000b4009e027a23 */ /* 0x002ff00000010894 */
[----:B------:R1:W4:Y:S01]  /*15c90*/  MUFU.EX2 R125, R2 ;  /* 0x00000002007d7308 */ /* 0x0003220000000800 */
[----:B-----5:R-:W-:Y:S09]  /*15ca0*/  FFMA.FTZ R104, R3, R104, R248 ;  /* 0x0000006803687223 */ /* 0x020ff200000100f8 */
[----:B------:R-:W5:Y:S01]  /*15cb0*/  MUFU.EX2 R3, R100 ;  /* 0x0000006400037308 */ /* 0x000f620000000800 */
[--C-:B-1----:R-:W-:Y:S01]  /*15cc0*/  FFMA.FTZ R2, R159, c[0x0][0x2d0], -R149.reuse ;  /* 0x0000b4009f027a23 */ /* 0x102fe20000010895 */
[----:B----4-:R-:W-:Y:S08]  /*15cd0*/  F2FP.PACK_AB R75, R125, R126 ;  /* 0x0000007e7d4b723e */ /* 0x010ff000000000ff */
[----:B------:R1:W-:Y:S01]  /*15ce0*/  MUFU.EX2 R124, R2 ;  /* 0x00000002007c7308 */ /* 0x0003e20000000800 */
[C---:B------:R-:W-:Y:S08]  /*15cf0*/  HMMA.16816.F32 R4, R72.reuse, R88, R4 ;  /* 0x000000584804723c */ /* 0x040ff00000001804 */
[C---:B------:R-:W-:Y:S01]  /*15d00*/  HMMA.16816.F32 R8, R72.reuse, R90, R8 ;  /* 0x0000005a4808723c */ /* 0x040fe20000001808 */
[----:B------:R-:W4:Y:S07]  /*15d10*/  LDSM.16.MT88.4 R88, [R214+0x5100] ;  /* 0x00510000d658783b */ /* 0x000f2e0000004200 */
[C---:B------:R-:W-:Y:S04]  /*15d20*/  HMMA.16816.F32 R12, R72.reuse, R96, R12 ;  /* 0x00000060480c723c */ /* 0x040fe8000000180c */
[----:B-1----:R-:W-:Y:S04]  /*15d30*/  FFMA.FTZ R2, R164, c[0x0][0x2d0], -R149 ;  /* 0x0000b400a4027a23 */ /* 0x002fe80000010895 */
[C---:B------:R-:W-:Y:S01]  /*15d40*/  HMMA.16816.F32 R16, R72.reuse, R98, R16 ;  /* 0x000000624810723c */ /* 0x040fe20000001810 */
[----:B------:R1:W1:Y:S01]  /*15d50*/  MUFU.EX2 R176, R2 ;  /* 0x0000000200b07308 */ /* 0x0002620000000800 */
[----:B------:R-:W-:Y:S06]  /*15d60*/  LDSM.16.MT88.4 R96, [R214+0x2100] ;  /* 0x00210000d660783b */ /* 0x000fec0000004200 */
[C---:B---3--:R-:W-:Y:S08]  /*15d70*/  HMMA.16816.F32 R20, R72.reuse, R76, R20 ;  /* 0x0000004c4814723c */ /* 0x048ff00000001814 */
[C---:B------:R-:W-:Y:S01]  /*15d80*/  HMMA.16816.F32 R24, R72.reuse, R78, R24 ;  /* 0x0000004e4818723c */ /* 0x040fe20000001818 */
[----:B------:R-:W3:Y:S03]  /*15d90*/  LDSM.16.MT88.4 R76, [R217+0x5100] ;  /* 0x00510000d94c783b */ /* 0x000ee60000004200 */
[----:B--2---:R-:W-:Y:S04]  /*15da0*/  FFMA.FTZ R0, R0, R135, R167 ;  /* 0x0000008700007223 */ /* 0x004fe800000100a7 */
[C---:B------:R-:W-:Y:S04]  /*15db0*/  HMMA.16816.F32 R28, R72.reuse, R80, R28 ;  /* 0x00000050481c723c */ /* 0x040fe8000000181c */
[----:B-1----:R-:W-:Y:S02]  /*15dc0*/  FFMA.FTZ R2, R165, c[0x0][0x2d0], -R148 ;  /* 0x0000b400a5027a23 */ /* 0x002fe40000010894 */
[----:B------:R-:W-:Y:S01]  /*15dd0*/  FADD.FTZ R0, R133, R0 ;  /* 0x0000000085007221 */ /* 0x000fe20000010000 */
[----:B-----5:R-:W-:Y:S01]  /*15de0*/  F2FP.PACK_AB R133, R136, R3 ;  /* 0x000000038885723e */ /* 0x020fe200000000ff */
[C---:B------:R-:W-:Y:S01]  /*15df0*/  HMMA.16816.F32 R32, R72.reuse, R82, R32 ;  /* 0x000000524820723c */ /* 0x040fe20000001820 */
[----:B------:R1:W-:Y:S01]  /*15e00*/  MUFU.EX2 R107, R2 ;  /* 0x00000002006b7308 */ /* 0x0003e20000000800 */
[----:B------:R-:W2:Y:S02]  /*15e10*/  LDSM.16.MT88.4 R80, [R216+0x5100] ;  /* 0x00510000d850783b */ /* 0x000ea40000004200 */
[----:B------:R-:W-:Y:S04]  /*15e20*/  FADD.FTZ R0, R111, R0 ;  /* 0x000000006f007221 */ /* 0x000fe80000010000 */
[C---:B------:R-:W-:Y:S04]  /*15e30*/  HMMA.16816.F32 R36, R72.reuse, R84, R36 ;  /* 0x000000544824723c */ /* 0x040fe80000001824 */
[----:B------:R-:W-:Y:S04]  /*15e40*/  FADD.FTZ R0, R109, R0 ;  /* 0x000000006d007221 */ /* 0x000fe80000010000 */
[C---:B------:R-:W-:Y:S01]  /*15e50*/  HMMA.16816.F32 R40, R72.reuse, R86, R40 ;  /* 0x000000564828723c */ /* 0x040fe20000001828 */
[----:B------:R-:W5:Y:S03]  /*15e60*/  LDSM.16.MT88.4 R84, [R213+0x1900] ;  /* 0x00190000d554783b */ /* 0x000f660000004200 */
[----:B------:R-:W-:Y:S04]  /*15e70*/  FADD.FTZ R0, R244, R0 ;  /* 0x00000000f4007221 */ /* 0x000fe80000010000 */
[C---:B----4-:R-:W-:Y:S04]  /*15e80*/  HMMA.16816.F32 R44, R72.reuse, R88, R44 ;  /* 0x00000058482c723c */ /* 0x050fe8000000182c */
[----:B-1----:R-:W-:Y:S02]  /*15e90*/  FFMA.FTZ R2, R166, c[0x0][0x2d0], -R148 ;  /* 0x0000b400a6027a23 */ /* 0x002fe40000010894 */
[----:B------:R-:W-:Y:S02]  /*15ea0*/  FADD.FTZ R0, R243, R0 ;  /* 0x00000000f3007221 */ /* 0x000fe40000010000 */
[C---:B------:R-:W-:Y:S01]  /*15eb0*/  HMMA.16816.F32 R48, R72.reuse, R90, R48 ;  /* 0x0000005a4830723c */ /* 0x040fe20000001830 */
[----:B------:R1:W4:Y:S01]  /*15ec0*/  MUFU.EX2 R172, R2 ;  /* 0x0000000200ac7308 */ /* 0x0003220000000800 */
[----:B------:R-:W5:Y:S02]  /*15ed0*/  LDSM.16.MT88.4 R88, [R214+0x1900] ;  /* 0x00190000d658783b */ /* 0x000f640000004200 */
[----:B------:R-:W-:Y:S04]  /*15ee0*/  FADD.FTZ R0, R119, R0 ;  /* 0x0000000077007221 */ /* 0x000fe80000010000 */
[C---:B---3--:R-:W-:Y:S04]  /*15ef0*/  HMMA.16816.F32 R52, R72.reuse, R76, R52 ;  /* 0x0000004c4834723c */ /* 0x048fe80000001834 */
[----:B------:R-:W-:Y:S04]  /*15f00*/  FADD.FTZ R0, R118, R0 ;  /* 0x0000000076007221 */ /* 0x000fe80000010000 */
[C---:B------:R-:W-:Y:S01]  /*15f10*/  HMMA.16816.F32 R56, R72.reuse, R78, R56 ;  /* 0x0000004e4838723c */ /* 0x040fe20000001838 */
[----:B------:R-:W3:Y:S03]  /*15f20*/  LDSM.16.MT88.4 R76, [R217+0x1900] ;  /* 0x00190000d94c783b */ /* 0x000ee60000004200 */
[----:B------:R-:W-:Y:S04]  /*15f30*/  FADD.FTZ R0, R116, R0 ;  /* 0x0000000074007221 */ /* 0x000fe80000010000 */
[C---:B--2---:R-:W-:Y:S04]  /*15f40*/  HMMA.16816.F32 R60, R72.reuse, R80, R60 ;  /* 0x00000050483c723c */ /* 0x044fe8000000183c */
[--C-:B-1----:R-:W-:Y:S02]  /*15f50*/  FFMA.FTZ R2, R168, c[0x0][0x2d0], -R149.reuse ;  /* 0x0000b400a8027a23 */ /* 0x102fe40000010895 */
[----:B------:R-:W-:Y:S02]  /*15f60*/  FADD.FTZ R0, R205, R0 ;  /* 0x00000000cd007221 */ /* 0x000fe40000010000 */
[----:B------:R-:W-:Y:S01]  /*15f70*/  HMMA.16816.F32 R64, R72, R82, R64 ;  /* 0x000000524840723c */ /* 0x000fe20000001840 */
[----:B------:R1:W2:Y:S01]  /*15f80*/  MUFU.EX2 R166, R2 ;  /* 0x0000000200a67308 */ /* 0x0002a20000000800 */
[----:B------:R-:W3:Y:S02]  /*15f90*/  LDSM.16.MT88.4 R80, [R216+0x1900] ;  /* 0x00190000d850783b */ /* 0x000ee40000004200 */
[----:B------:R-:W-:Y:S03]  /*15fa0*/  FADD.FTZ R0, R126, R0 ;  /* 0x000000007e007221 */ /* 0x000fe60000010000 */
[----:B------:R-:W-:Y:S01]  /*15fb0*/  F2FP.PACK_AB R72, R176, R124 ;  /* 0x0000007cb048723e */ /* 0x000fe200000000ff */
[----:B------:R-:W-:Y:S01]  /*15fc0*/  FADD.FTZ R0, R125, R0 ;  /* 0x000000007d007221 */ /* 0x000fe20000010000 */
[C---:B----4-:R-:W-:Y:S03]  /*15fd0*/  F2FP.PACK_AB R73, R172.reuse, R107 ;  /* 0x0000006bac49723e */ /* 0x050fe600000000ff */
[----:B------:R-:W-:Y:S04]  /*15fe0*/  FADD.FTZ R0, R107, R0 ;  /* 0x000000006b007221 */ /* 0x000fe80000010000 */
[----:B------:R-:W-:Y:S02]  /*15ff0*/  FADD.FTZ R0, R172, R0 ;  /* 0x00000000ac007221 */ /* 0x000fe40000010000 */
[--C-:B-1----:R-:W-:Y:S01]  /*16000*/  FFMA.FTZ R2, R169, c[0x0][0x2d0], -R148.reuse ;  /* 0x0000b400a9027a23 */ /* 0x102fe20000010894 */
[----:B--2---:R-:W-:Y:S03]  /*16010*/  F2FP.PACK_AB R74, R166, R106 ;  /* 0x0000006aa64a723e */ /* 0x004fe600000000ff */
[----:B------:R1:W2:Y:S02]  /*16020*/  MUFU.EX2 R105, R2 ;  /* 0x0000000200697308 */ /* 0x0002a40000000800 */
[----:B-1----:R-:W-:Y:S02]  /*16030*/  FFMA.FTZ R2, R170, c[0x0][0x2d0], -R148 ;  /* 0x0000b400aa027a23 */ /* 0x002fe40000010894 */
[----:B--2---:R-:W-:Y:S06]  /*16040*/  FADD.FTZ R0, R105, R0 ;  /* 0x0000000069007221 */ /* 0x004fec0000010000 */
[----:B------:R1:W2:Y:S02]  /*16050*/  MUFU.EX2 R165, R2 ;  /* 0x0000000200a57308 */ /* 0x0002a40000000800 */
[--C-:B-1----:R-:W-:Y:S01]  /*16060*/  FFMA.FTZ R2, R171, c[0x0][0x2d0], -R149.reuse ;  /* 0x0000b400ab027a23 */ /* 0x102fe20000010895 */
[C---:B--2---:R-:W-:Y:S01]  /*16070*/  F2FP.PACK_AB R75, R165.reuse, R105 ;  /* 0x00000069a54b723e */ /* 0x044fe200000000ff */
[----:B------:R-:W-:Y:S06]  /*16080*/  FADD.FTZ R0, R165, R0 ;  /* 0x00000000a5007221 */ /* 0x000fec0000010000 */
[----:B------:R1:W-:Y:S01]  /*16090*/  MUFU.EX2 R159, R2 ;  /* 0x00000002009f7308 */ /* 0x0003e20000000800 */
[C---:B-----5:R-:W-:Y:S08]  /*160a0*/  HMMA.16816.F32 R4, R72.reuse, R84, R4 ;  /* 0x000000544804723c */ /* 0x060ff00000001804 */
[C---:B------:R-:W-:Y:S01]  /*160b0*/  HMMA.16816.F32 R8, R72.reuse, R86, R8 ;  /* 0x000000564808723c */ /* 0x040fe20000001808 */
[----:B------:R-:W2:Y:S07]  /*160c0*/  LDSM.16.MT88.4 R84, [R213+0x5900] ;  /* 0x00590000d554783b */ /* 0x000eae0000004200 */
[C---:B------:R-:W-:Y:S04]  /*160d0*/  HMMA.16816.F32 R12, R72.reuse, R88, R12 ;  /* 0x00000058480c723c */ /* 0x040fe8000000180c */
        /* <DEDUP_REMOVED lines=8> */
[--C-:B-1----:R-:W-:Y:S04]  /*16160*/  FFMA.FTZ R2, R174, c[0x0][0x2d0], -R148.reuse ;  /* 0x0000b400ae027a23 */ /* 0x102fe80000010894 */
[C---:B------:R-:W-:Y:S01]  /*16170*/  HMMA.16816.F32 R32, R72.reuse, R82, R32 ;  /* 0x000000524820723c */ /* 0x040fe20000001820 */
[----:B------:R1:W5:Y:S01]  /*16180*/  MUFU.EX2 R115, R2 ;  /* 0x0000000200737308 */ /* 0x0003620000000800 */
[----:B------:R-:W3:Y:S06]  /*16190*/  LDSM.16.MT88.4 R80, [R213+0x2100] ;  /* 0x00210000d550783b */ /* 0x000eec0000004200 */
[C---:B--2---:R-:W-:Y:S08]  /*161a0*/  HMMA.16816.F32 R36, R72.reuse, R84, R36 ;  /* 0x000000544824723c */ /* 0x044ff00000001824 */
[C---:B------:R-:W-:Y:S01]  /*161b0*/  HMMA.16816.F32 R40, R72.reuse, R86, R40 ;  /* 0x000000564828723c */ /* 0x040fe20000001828 */
[----:B------:R-:W2:Y:S07]  /*161c0*/  LDSM.16.MT88.4 R84, [R217+0x2100] ;  /* 0x00210000d954783b */ /* 0x000eae0000004200 */
[C---:B----4-:R-:W-:Y:S04]  /*161d0*/  HMMA.16816.F32 R44, R72.reuse, R88, R44 ;  /* 0x00000058482c723c */ /* 0x050fe8000000182c */
[----:B-1----:R-:W-:Y:S02]  /*161e0*/  FFMA.FTZ R2, R175, c[0x0][0x2d0], -R148 ;  /* 0x0000b400af027a23 */ /* 0x002fe40000010894 */
[----:B-----5:R-:W-:Y:S02]  /*161f0*/  FADD.FTZ R0, R115, R0 ;  /* 0x0000000073007221 */ /* 0x020fe40000010000 */
[C---:B------:R-:W-:Y:S01]  /*16200*/  HMMA.16816.F32 R48, R72.reuse, R90, R48 ;  /* 0x0000005a4830723c */ /* 0x040fe20000001830 */
[----:B------:R1:W4:Y:S01]  /*16210*/  MUFU.EX2 R114, R2 ;  /* 0x0000000200727308 */ /* 0x0003220000000800 */
[----:B------:R-:W-:Y:S06]  /*16220*/  LDSM.16.MT88.4 R88, [R214+0x6100] ;  /* 0x00610000d658783b */ /* 0x000fec0000004200 */
[C---:B---3--:R-:W-:Y:S08]  /*16230*/  HMMA.16816.F32 R52, R72.reuse, R76, R52 ;  /* 0x0000004c4834723c */ /* 0x048ff00000001834 */
[C---:B------:R-:W-:Y:S01]  /*16240*/  HMMA.16816.F32 R56, R72.reuse, R78, R56 ;  /* 0x0000004e4838723c */ /* 0x040fe20000001838 */
[----:B------:R-:W3:Y:S07]  /*16250*/  LDSM.16.MT88.4 R76, [R216+0x2100] ;  /* 0x00210000d84c783b */ /* 0x000eee0000004200 */
[C---:B------:R-:W-:Y:S04]  /*16260*/  HMMA.16816.F32 R60, R72.reuse, R92, R60 ;  /* 0x0000005c483c723c */ /* 0x040fe8000000183c */
[--C-:B-1----:R-:W-:Y:S02]  /*16270*/  FFMA.FTZ R2, R177, c[0x0][0x2d0], -R149.reuse ;  /* 0x0000b400b1027a23 */ /* 0x102fe40000010895 */
[----:B----4-:R-:W-:Y:S02]  /*16280*/  FADD.FTZ R0, R114, R0 ;  /* 0x0000000072007221 */ /* 0x010fe40000010000 */
[----:B------:R-:W-:Y:S01]  /*16290*/  HMMA.16816.F32 R64, R72, R94, R64 ;  /* 0x0000005e4840723c */ /* 0x000fe20000001840 */
[----:B------:R1:W-:Y:S01]  /*162a0*/  MUFU.EX2 R113, R2 ;  /* 0x0000000200717308 */ /* 0x0003e20000000800 */
[----:B------:R-:W-:Y:S05]  /*162b0*/  LDSM.16.MT88.4 R92, [R216+0x6100] ;  /* 0x00610000d85c783b */ /* 0x000fea0000004200 */
[----:B------:R-:W-:Y:S02]  /*162c0*/  F2FP.PACK_AB R72, R164, R159 ;  /* 0x0000009fa448723e */ /* 0x000fe400000000ff */
[----:B------:R-:W-:Y:S03]  /*162d0*/  F2FP.PACK_AB R73, R114, R115 ;  /* 0x000000737249723e */ /* 0x000fe600000000ff */
[--C-:B-1----:R-:W-:Y:S04]  /*162e0*/  FFMA.FTZ R2, R178, c[0x0][0x2d0], -R149.reuse ;  /* 0x0000b400b2027a23 */ /* 0x102fe80000010895 */
[----:B------:R1:W4:Y:S02]  /*162f0*/  MUFU.EX2 R158, R2 ;  /* 0x00000002009e7308 */ /* 0x0003240000000800 */
[--C-:B-1----:R-:W-:Y:S01]  /*16300*/  FFMA.FTZ R2, R179, c[0x0][0x2d0], -R148.reuse ;  /* 0x0000b400b3027a23 */ /* 0x102fe20000010894 */
[----:B----4-:R-:W-:Y:S07]  /*16310*/  F2FP.PACK_AB R74, R158, R113 ;  /* 0x000000719e4a723e */ /* 0x010fee00000000ff */
[----:B------:R1:W4:Y:S02]  /*16320*/  MUFU.EX2 R112, R2 ;  /* 0x0000000200707308 */ /* 0x0003240000000800 */
[----:B-1----:R-:W-:Y:S02]  /*16330*/  FFMA.FTZ R2, R201, c[0x0][0x2d0], -R148 ;  /* 0x0000b400c9027a23 */ /* 0x002fe40000010894 */
[----:B----4-:R-:W-:Y:S06]  /*16340*/  FADD.FTZ R0, R112, R0 ;  /* 0x0000000070007221 */ /* 0x010fec0000010000 */
[----:B------:R1:W4:Y:S02]  /*16350*/  MUFU.EX2 R157, R2 ;  /* 0x00000002009d7308 */ /* 0x0003240000000800 */
[--C-:B-1----:R-:W-:Y:S01]  /*16360*/  FFMA.FTZ R2, R202, c[0x0][0x2d0], -R149.reuse ;  /* 0x0000b400ca027a23 */ /* 0x102fe20000010895 */
[C---:B----4-:R-:W-:Y:S01]  /*16370*/  F2FP.PACK_AB R75, R157.reuse, R112 ;  /* 0x000000709d4b723e */ /* 0x050fe200000000ff */
[----:B------:R-:W-:Y:S06]  /*16380*/  FADD.FTZ R0, R157, R0 ;  /* 0x000000009d007221 */ /* 0x000fec0000010000 */
[----:B------:R1:W-:Y:S01]  /*16390*/  MUFU.EX2 R156, R2 ;  /* 0x00000002009c7308 */ /* 0x0003e20000000800 */
[C---:B------:R-:W-:Y:S08]  /*163a0*/  HMMA.16816.F32 R4, R72.reuse, R80, R4 ;  /* 0x000000504804723c */ /* 0x040ff00000001804 */
[C---:B------:R-:W-:Y:S01]  /*163b0*/  HMMA.16816.F32 R8, R72.reuse, R82, R8 ;  /* 0x000000524808723c */ /* 0x040fe20000001808 */
[----:B------:R-:W4:Y:S07]  /*163c0*/  LDSM.16.MT88.4 R80, [R213+0x6100] ;  /* 0x00610000d550783b */ /* 0x000f2e0000004200 */
[C---:B------:R-:W-:Y:S04]  /*163d0*/  HMMA.16816.F32 R12, R72.reuse, R96, R12 ;  /* 0x00000060480c723c */ /* 0x040fe8000000180c */
[--C-:B-1----:R-:W-:Y:S04]  /*163e0*/  FFMA.FTZ R2, R204, c[0x0][0x2d0], -R149.reuse ;  /* 0x0000b400cc027a23 */ /* 0x102fe80000010895 */
[C---:B------:R-:W-:Y:S01]  /*163f0*/  HMMA.16816.F32 R16, R72.reuse, R98, R16 ;  /* 0x000000624810723c */ /* 0x040fe20000001810 */
[----:B------:R1:W-:Y:S01]  /*16400*/  MUFU.EX2 R155, R2 ;  /* 0x00000002009b7308 */ /* 0x0003e20000000800 */
[----:B------:R-:W-:Y:S06]  /*16410*/  LDSM.16.MT88.4 R96, [R217+0x2900] ;  /* 0x00290000d960783b */ /* 0x000fec0000004200 */
[C---:B--2---:R-:W-:Y:S08]  /*16420*/  HMMA.16816.F32 R20, R72.reuse, R84, R20 ;  /* 0x000000544814723c */ /* 0x044ff00000001814 */
[C---:B------:R-:W-:Y:S01]  /*16430*/  HMMA.16816.F32 R24, R72.reuse, R86, R24 ;  /* 0x000000564818723c */ /* 0x040fe20000001818 */
[----:B------:R-:W2:Y:S07]  /*16440*/  LDSM.16.MT88.4 R84, [R217+0x6100] ;  /* 0x00610000d954783b */ /* 0x000eae0000004200 */
[C---:B---3--:R-:W-:Y:S04]  /*16450*/  HMMA.16816.F32 R28, R72.reuse, R76, R28 ;  /* 0x0000004c481c723c */ /* 0x048fe8000000181c */
[--C-:B-1----:R-:W-:Y:S04]  /*16460*/  FFMA.FTZ R2, R207, c[0x0][0x2d0], -R148.reuse ;  /* 0x0000b400cf027a23 */ /* 0x102fe80000010894 */
[C---:B------:R-:W-:Y:S01]  /*16470*/  HMMA.16816.F32 R32, R72.reuse, R78, R32 ;  /* 0x0000004e4820723c */ /* 0x040fe20000001820 */
[----:B------:R1:W3:Y:S01]  /*16480*/  MUFU.EX2 R123, R2 ;  /* 0x00000002007b7308 */ /* 0x0002e20000000800 */
[----:B------:R-:W5:Y:S06]  /*16490*/  LDSM.16.MT88.4 R76, [R213+0x2900] ;  /* 0x00290000d54c783b */ /* 0x000f6c0000004200 */
[C---:B----4-:R-:W-:Y:S08]  /*164a0*/  HMMA.16816.F32 R36, R72.reuse, R80, R36 ;  /* 0x000000504824723c */ /* 0x050ff00000001824 */
[C---:B------:R-:W-:Y:S01]  /*164b0*/  HMMA.16816.F32 R40, R72.reuse, R82, R40 ;  /* 0x000000524828723c */ /* 0x040fe20000001828 */
[----:B------:R-:W4:Y:S07]  /*164c0*/  LDSM.16.MT88.4 R80, [R214+0x2900] ;  /* 0x00290000d650783b */ /* 0x000f2e0000004200 */
[C---:B------:R-:W-:Y:S04]  /*164d0*/  HMMA.16816.F32 R44, R72.reuse, R88, R44 ;  /* 0x00000058482c723c */ /* 0x040fe8000000182c */
[----:B-1----:R-:W-:Y:S02]  /*164e0*/  FFMA.FTZ R2, R206, c[0x0][0x2d0], -R148 ;  /* 0x0000b400ce027a23 */ /* 0x002fe40000010894 */
[----:B---3--:R-:W-:Y:S02]  /*164f0*/  FADD.FTZ R0, R123, R0 ;  /* 0x000000007b007221 */ /* 0x008fe40000010000 */
[C---:B------:R-:W-:Y:S01]  /*16500*/  HMMA.16816.F32 R48, R72.reuse, R90, R48 ;  /* 0x0000005a4830723c */ /* 0x040fe20000001830 */
[----:B------:R1:W3:Y:S01]  /*16510*/  MUFU.EX2 R122, R2 ;  /* 0x00000002007a7308 */ /* 0x0002e20000000800 */
[----:B------:R-:W-:Y:S06]  /*16520*/  LDSM.16.MT88.4 R88, [R213+0x6900] ;  /* 0x00690000d558783b */ /* 0x000fec0000004200 */
[C---:B--2---:R-:W-:Y:S08]  /*16530*/  HMMA.16816.F32 R52, R72.reuse, R84, R52 ;  /* 0x000000544834723c */ /* 0x044ff00000001834 */
[C---:B------:R-:W-:Y:S01]  /*16540*/  HMMA.16816.F32 R56, R72.reuse, R86, R56 ;  /* 0x000000564838723c */ /* 0x040fe20000001838 */
[----:B------:R-:W2:Y:S07]  /*16550*/  LDSM.16.MT88.4 R84, [R216+0x2900] ;  /* 0x00290000d854783b */ /* 0x000eae0000004200 */
[C---:B------:R-:W-:Y:S04]  /*16560*/  HMMA.16816.F32 R60, R72.reuse, R92, R60 ;  /* 0x0000005c483c723c */ /* 0x040fe8000000183c */
[--C-:B-1----:R-:W-:Y:S02]  /*16570*/  FFMA.FTZ R2, R209, c[0x0][0x2d0], -R149.reuse ;  /* 0x0000b400d1027a23 */ /* 0x102fe40000010895 */
[C---:B---3--:R-:W-:Y:S02]  /*16580*/  FADD.FTZ R0, R122.reuse, R0 ;  /* 0x000000007a007221 */ /* 0x048fe40000010000 */
        /* <DEDUP_REMOVED lines=9> */
[----:B------:R1:W3:Y:S02]  /*16620*/  MUFU.EX2 R120, R2 ;  /* 0x0000000200787308 */ /* 0x0002e40000000800 */
[----:B-1----:R-:W-:Y:S02]  /*16630*/  FFMA.FTZ R2, R237, c[0x0][0x2d0], -R148 ;  /* 0x0000b400ed027a23 */ /* 0x002fe40000010894 */
[----:B---3--:R-:W-:Y:S06]  /*16640*/  FADD.FTZ R0, R120, R0 ;  /* 0x0000000078007221 */ /* 0x008fec0000010000 */
[----:B------:R1:W3:Y:S02]  /*16650*/  MUFU.EX2 R153, R2 ;  /* 0x0000000200997308 */ /* 0x0002e40000000800 */
[--C-:B-1----:R-:W-:Y:S01]  /*16660*/  FFMA.FTZ R2, R245, c[0x0][0x2d0], -R149.reuse ;  /* 0x0000b400f5027a23 */ /* 0x102fe20000010895 */
[C---:B---3--:R-:W-:Y:S01]  /*16670*/  F2FP.PACK_AB R75, R153.reuse, R120 ;  /* 0x00000078994b723e */ /* 0x048fe200000000ff */
[----:B------:R-:W-:Y:S06]  /*16680*/  FADD.FTZ R0, R153, R0 ;  /* 0x0000000099007221 */ /* 0x000fec0000010000 */
[----:B------:R1:W-:Y:S01]  /*16690*/  MUFU.EX2 R152, R2 ;  /* 0x0000000200987308 */ /* 0x0003e20000000800 */
[C---:B-----5:R-:W-:Y:S08]  /*166a0*/  HMMA.16816.F32 R4, R72.reuse, R76, R4 ;  /* 0x0000004c4804723c */ /* 0x060ff00000001804 */
[C---:B------:R-:W-:Y:S01]  /*166b0*/  HMMA.16816.F32 R8, R72.reuse, R78, R8 ;  /* 0x0000004e4808723c */ /* 0x040fe20000001808 */
[----:B------:R-:W3:Y:S07]  /*166c0*/  LDSM.16.MT88.4 R76, [R214+0x6900] ;  /* 0x00690000d64c783b */ /* 0x000eee0000004200 */
[C---:B----4-:R-:W-:Y:S04]  /*166d0*/  HMMA.16816.F32 R12, R72.reuse, R80, R12 ;  /* 0x00000050480c723c */ /* 0x050fe8000000180c */
        /* <DEDUP_REMOVED lines=14> */
[----:B------:R-:W-:Y:S07]  /*167c0*/  LDSM.16.MT88.4 R88, [R217+0x3100] ;  /* 0x00310000d958783b */ /* 0x000fee0000004200 */
[C---:B---3--:R-:W-:Y:S04]  /*167d0*/  HMMA.16816.F32 R44, R72.reuse, R76, R44 ;  /* 0x0000004c482c723c */ /* 0x048fe8000000182c */
[----:B-1----:R-:W-:Y:S02]  /*167e0*/  FFMA.FTZ R2, R240, c[0x0][0x2d0], -R148 ;  /* 0x0000b400f0027a23 */ /* 0x002fe40000010894 */
[----:B--2---:R-:W-:Y:S02]  /*167f0*/  FADD.FTZ R0, R131, R0 ;  /* 0x0000000083007221 */ /* 0x004fe40000010000 */
[C---:B------:R-:W-:Y:S01]  /*16800*/  HMMA.16816.F32 R48, R72.reuse, R78, R48 ;  /* 0x0000004e4830723c */ /* 0x040fe20000001830 */
[----:B------:R1:W2:Y:S01]  /*16810*/  MUFU.EX2 R130, R2 ;  /* 0x0000000200827308 */ /* 0x0002a20000000800 */
[----:B------:R-:W3:Y:S06]  /*16820*/  LDSM.16.MT88.4 R76, [R213+0x3100] ;  /* 0x00310000d54c783b */ /* 0x000eec0000004200 */
[C---:B----4-:R-:W-:Y:S08]  /*16830*/  HMMA.16816.F32 R52, R72.reuse, R80, R52 ;  /* 0x000000504834723c */ /* 0x050ff00000001834 */
[C---:B------:R-:W-:Y:S01]  /*16840*/  HMMA.16816.F32 R56, R72.reuse, R82, R56 ;  /* 0x000000524838723c */ /* 0x040fe20000001838 */
[----:B------:R-:W4:Y:S07]  /*16850*/  LDSM.16.MT88.4 R80, [R214+0x3100] ;  /* 0x00310000d650783b */ /* 0x000f2e0000004200 */
[C---:B-----5:R-:W-:Y:S04]  /*16860*/  HMMA.16816.F32 R60, R72.reuse, R84, R60 ;  /* 0x00000054483c723c */ /* 0x060fe8000000183c */
[--C-:B-1----:R-:W-:Y:S02]  /*16870*/  FFMA.FTZ R2, R249, c[0x0][0x2d0], -R149.reuse ;  /* 0x0000b400f9027a23 */ /* 0x102fe40000010895 */
[C---:B--2---:R-:W-:Y:S02]  /*16880*/  FADD.FTZ R0, R130.reuse, R0 ;  /* 0x0000000082007221 */ /* 0x044fe40000010000 */
[----:B------:R-:W-:Y:S01]  /*16890*/  HMMA.16816.F32 R64, R72, R86, R64 ;  /* 0x000000564840723c */ /* 0x000fe20000001840 */
[----:B------:R1:W-:Y:S01]  /*168a0*/  MUFU.EX2 R129, R2 ;  /* 0x0000000200817308 */ /* 0x0003e20000000800 */
[----:B------:R-:W2:Y:S05]  /*168b0*/  LDSM.16.MT88.4 R84, [R213+0x7100] ;  /* 0x00710000d554783b */ /* 0x000eaa0000004200 */
[----:B------:R-:W-:Y:S02]  /*168c0*/  F2FP.PACK_AB R72, R151, R152 ;  /* 0x000000989748723e */ /* 0x000fe400000000ff */
[----:B------:R-:W-:Y:S03]  /*168d0*/  F2FP.PACK_AB R73, R130, R131 ;  /* 0x000000838249723e */ /* 0x000fe600000000ff */
[--C-:B-1----:R-:W-:Y:S04]  /*168e0*/  FFMA.FTZ R2, R252, c[0x0][0x2d0], -R149.reuse ;  /* 0x0000b400fc027a23 */ /* 0x102fe80000010895 */
[----:B------:R1:W5:Y:S02]  /*168f0*/  MUFU.EX2 R150, R2 ;  /* 0x0000000200967308 */ /* 0x0003640000000800 */
[--C-:B-1----:R-:W-:Y:S01]  /*16900*/  FFMA.FTZ R2, R242, c[0x0][0x2d0], -R148.reuse ;  /* 0x0000b400f2027a23 */ /* 0x102fe20000010894 */
[----:B-----5:R-:W-:Y:S07]  /*16910*/  F2FP.PACK_AB R74, R150, R129 ;  /* 0x00000081964a723e */ /* 0x020fee00000000ff */
[----:B------:R1:W5:Y:S02]  /*16920*/  MUFU.EX2 R128, R2 ;  /* 0x0000000200807308 */ /* 0x0003640000000800 */
[----:B-1----:R-:W-:Y:S02]  /*16930*/  FFMA.FTZ R2, R246, c[0x0][0x2d0], -R148 ;  /* 0x0000b400f6027a23 */ /* 0x002fe40000010894 */
[----:B-----5:R-:W-:Y:S06]  /*16940*/  FADD.FTZ R0, R128, R0 ;  /* 0x0000000080007221 */ /* 0x020fec0000010000 */
[----:B------:R-:W1:Y:S02]  /*16950*/  MUFU.EX2 R139, R2 ;  /* 0x00000002008b7308 */ /* 0x000e640000000800 */
[----:B-1----:R-:W-:Y:S01]  /*16960*/  F2FP.PACK_AB R75, R139, R128 ;  /* 0x000000808b4b723e */ /* 0x002fe200000000ff */
[--C-:B------:R-:W-:Y:S02]  /*16970*/  FFMA.FTZ R2, R137, c[0x0][0x2d0], -R149.reuse ;  /* 0x0000b40089027a23 */ /* 0x100fe40000010895 */
[----:B------:R-:W-:Y:S05]  /*16980*/  FFMA.FTZ R149, R103, c[0x0][0x2d0], -R149 ;  /* 0x0000b40067957a23 */ /* 0x000fea0000010895 */
[----:B------:R-:W-:Y:S01]  /*16990*/  MUFU.EX2 R137, R70 ;  /* 0x0000004600897308 */ /* 0x000fe20000000800 */
[--C-:B------:R-:W-:Y:S01]  /*169a0*/  FFMA.FTZ R103, R251, c[0x0][0x2d0], -R148.reuse ;  /* 0x0000b400fb677a23 */ /* 0x100fe20000010894 */
[C---:B---3--:R-:W-:Y:S03]  /*169b0*/  HMMA.16816.F32 R4, R72.reuse, R76, R4 ;  /* 0x0000004c4804723c */ /* 0x048fe60000001804 */
[----:B------:R-:W-:Y:S02]  /*169c0*/  FFMA.FTZ R148, R71, c[0x0][0x2d0], -R148 ;  /* 0x0000b40047947a23 */ /* 0x000fe40000010894 */
[----:B------:R-:W-:Y:S03]  /*169d0*/  FADD.FTZ R0, R139, R0 ;  /* 0x000000008b007221 */ /* 0x000fe60000010000 */
[----:B------:R-:W-:Y:S01]  /*169e0*/  MUFU.EX2 R71, R102 ;  /* 0x0000006600477308 */ /* 0x000fe20000000800 */
[C---:B------:R-:W-:Y:S01]  /*169f0*/  HMMA.16816.F32 R8, R72.reuse, R78, R8 ;  /* 0x0000004e4808723c */ /* 0x040fe20000001808 */
[----:B------:R-:W1:Y:S02]  /*16a00*/  LDSM.16.MT88.4 R76, [R217+0x7100] ;  /* 0x00710000d94c783b */ /* 0x000e640000004200 */
[----:B------:R-:W-:Y:S05]  /*16a10*/  FADD.FTZ R3, R3, R0 ;  /* 0x0000000003037221 */ /* 0x000fea0000010000 */
[C---:B----4-:R-:W-:Y:S01]  /*16a20*/  HMMA.16816.F32 R12, R72.reuse, R80, R12 ;  /* 0x00000050480c723c */ /* 0x050fe2000000180c */
[----:B------:R3:W-:Y:S03]  /*16a30*/  MUFU.EX2 R70, R103 ;  /* 0x0000006700467308 */ /* 0x0007e60000000800 */
[----:B------:R-:W-:Y:S04]  /*16a40*/  FADD.FTZ R3, R136, R3 ;  /* 0x0000000388037221 */ /* 0x000fe80000010000 */
[C---:B------:R-:W-:Y:S01]  /*16a50*/  HMMA.16816.F32 R16, R72.reuse, R82, R16 ;  /* 0x000000524810723c */ /* 0x040fe20000001810 */
[----:B------:R-:W4:Y:S02]  /*16a60*/  LDSM.16.MT88.4 R80, [R216+0x7100] ;  /* 0x00710000d850783b */ /* 0x000f240000004200 */
[----:B------:R-:W-:Y:S05]  /*16a70*/  MUFU.EX2 R149, R149 ;  /* 0x0000009500957308 */ /* 0x000fea0000000800 */
[C---:B------:R-:W-:Y:S05]  /*16a80*/  HMMA.16816.F32 R20, R72.reuse, R88, R20 ;  /* 0x000000584814723c */ /* 0x040fea0000001814 */
[----:B------:R-:W5:Y:S03]  /*16a90*/  MUFU.EX2 R148, R148 ;  /* 0x0000009400947308 */ /* 0x000f660000000800 */
[C---:B------:R-:W-:Y:S01]  /*16aa0*/  HMMA.16816.F32 R24, R72.reuse, R90, R24 ;  /* 0x0000005a4818723c */ /* 0x040fe20000001818 */
[----:B------:R-:W-:Y:S06]  /*16ab0*/  LDSM.16.MT88.4 R88, [R214+0x3900] ;  /* 0x00390000d658783b */ /* 0x000fec0000004200 */
[----:B------:R1:W1:Y:S01]  /*16ac0*/  MUFU.EX2 R138, R2 ;  /* 0x00000002008a7308 */ /* 0x0002620000000800 */
[C---:B------:R-:W-:Y:S01]  /*16ad0*/  HMMA.16816.F32 R28, R72.reuse, R92, R28 ;  /* 0x0000005c481c723c */ /* 0x040fe2000000181c */
[----:B---3--:R-:W-:Y:S07]  /*16ae0*/  LDSM.16.MT88.4 R100, [R216+0x3900] ;  /* 0x00390000d864783b */ /* 0x008fee0000004200 */
[C---:B------:R-:W-:Y:S01]  /*16af0*/  HMMA.16816.F32 R32, R72.reuse, R94, R32 ;  /* 0x0000005e4820723c */ /* 0x040fe20000001820 */
[----:B------:R-:W-:Y:S03]  /*16b00*/  LDSM.16.MT88.4 R92, [R217+0x3900] ;  /* 0x00390000d95c783b */ /* 0x000fe60000004200 */
[----:B-----5:R-:W-:Y:S04]  /*16b10*/  F2FP.PACK_AB R135, R148, R70 ;  /* 0x000000469487723e */ /* 0x020fe800000000ff */
[C---:B--2---:R-:W-:Y:S04]  /*16b20*/  HMMA.16816.F32 R36, R72.reuse, R84, R36 ;  /* 0x000000544824723c */ /* 0x044fe80000001824 */
[----:B-1----:R-:W-:Y:S04]  /*16b30*/  FADD.FTZ R2, R134, R104 ;  /* 0x0000006886027221 */ /* 0x002fe80000010000 */
[C---:B------:R-:W-:Y:S01]  /*16b40*/  HMMA.16816.F32 R40, R72.reuse, R86, R40 ;  /* 0x000000564828723c */ /* 0x040fe20000001828 */
[----:B------:R-:W1:Y:S03]  /*16b50*/  LDSM.16.MT88.4 R84, [R213+0x3900] ;  /* 0x00390000d554783b */ /* 0x000e660000004200 */
[----:B------:R-:W-:Y:S01]  /*16b60*/  FADD.FTZ R2, R132, R2 ;  /* 0x0000000284027221 */ /* 0x000fe20000010000 */
[----:B------:R-:W-:Y:S02]  /*16b70*/  F2FP.PACK_AB R132, R137, R138 ;  /* 0x0000008a8984723e */ /* 0x000fe400000000ff */
[----:B------:R-:W-:Y:S01]  /*16b80*/  F2FP.PACK_AB R134, R149, R71 ;  /* 0x000000479586723e */ /* 0x000fe200000000ff */
[C---:B------:R-:W-:Y:S04]  /*16b90*/  HMMA.16816.F32 R44, R72.reuse, R96, R44 ;  /* 0x00000060482c723c */ /* 0x040fe8000000182c */
[----:B------:R-:W-:Y:S04]  /*16ba0*/  FADD.FTZ R2, R110, R2 ;  /* 0x000000026e027221 */ /* 0x000fe80000010000 */
[C---:B------:R-:W-:Y:S04]  /*16bb0*/  HMMA.16816.F32 R48, R72.reuse, R98, R48 ;  /* 0x000000624830723c */ /* 0x040fe80000001830 */
[----:B------:R-:W-:Y:S02]  /*16bc0*/  FADD.FTZ R2, R108, R2 ;  /* 0x000000026c027221 */ /* 0x000fe40000010000 */
[----:B------:R-:W2:Y:S02]  /*16bd0*/  LDSM.16.MT88.4 R108, [R213+0x7900] ;  /* 0x00790000d56c783b */ /* 0x000ea40000004200 */
[C---:B------:R-:W-:Y:S04]  /*16be0*/  HMMA.16816.F32 R52, R72.reuse, R76, R52 ;  /* 0x0000004c4834723c */ /* 0x040fe80000001834 */
[----:B------:R-:W-:Y:S04]  /*16bf0*/  FADD.FTZ R2, R250, R2 ;  /* 0x00000002fa027221 */ /* 0x000fe80000010000 */
[C---:B------:R-:W-:Y:S04]  /*16c00*/  HMMA.16816.F32 R56, R72.reuse, R78, R56 ;  /* 0x0000004e4838723c */ /* 0x040fe80000001838 */
[----:B------:R-:W-:Y:S04]  /*16c10*/  FADD.FTZ R2, R241, R2 ;  /* 0x00000002f1027221 */ /* 0x000fe80000010000 */
[C---:B----4-:R-:W-:Y:S04]  /*16c20*/  HMMA.16816.F32 R60, R72.reuse, R80, R60 ;  /* 0x00000050483c723c */ /* 0x050fe8000000183c */
[----:B------:R-:W-:Y:S04]  /*16c30*/  FADD.FTZ R2, R239, R2 ;  /* 0x00000002ef027221 */ /* 0x000fe80000010000 */
[----:B------:R-:W-:Y:S04]  /*16c40*/  HMMA.16816.F32 R64, R72, R82, R64 ;  /* 0x000000524840723c */ /* 0x000fe80000001840 */
[----:B------:R-:W-:Y:S02]  /*16c50*/  FADD.FTZ R2, R117, R2 ;  /* 0x0000000275027221 */ /* 0x000fe40000010000 */
[----:B------:R-:W3:Y:S02]  /*16c60*/  LDSM.16.MT88.4 R116, [R214+0x7900] ;  /* 0x00790000d674783b */ /* 0x000ee40000004200 */
[C---:B-1----:R-:W-:Y:S05]  /*16c70*/  HMMA.16816.F32 R72, R132.reuse, R84, R4 ;  /* 0x000000548448723c */ /* 0x042fea0000001804 */
[----:B------:R-:W-:Y:S01]  /*16c80*/  FADD.FTZ R2, R211, R2 ;  /* 0x00000002d3027221 */ /* 0x000fe20000010000 */
[----:B------:R-:W-:Y:S02]  /*16c90*/  LDSM.16.MT88.4 R4, [R216+0x7900] ;  /* 0x00790000d804783b */ /* 0x000fe40000004200 */
[C---:B------:R-:W-:Y:S04]  /*16ca0*/  HMMA.16816.F32 R76, R132.reuse, R86, R8 ;  /* 0x00000056844c723c */ /* 0x040fe80000001808 */
[----:B------:R-:W-:Y:S02]  /*16cb0*/  FADD.FTZ R2, R203, R2 ;  /* 0x00000002cb027221 */ /* 0x000fe40000010000 */
[----:B------:R-:W4:Y:S02]  /*16cc0*/  LDL R8, [R1] ;  /* 0x0000000001087983 */ /* 0x000f240000100800 */
[C---:B------:R-:W-:Y:S04]  /*16cd0*/  HMMA.16816.F32 R80, R132.reuse, R88, R12 ;  /* 0x000000588450723c */ /* 0x040fe8000000180c */
[----:B------:R-:W-:Y:S04]  /*16ce0*/  FADD.FTZ R2, R127, R2 ;  /* 0x000000027f027221 */ /* 0x000fe80000010000 */
[C---:B------:R-:W-:Y:S04]  /*16cf0*/  HMMA.16816.F32 R84, R132.reuse, R90, R16 ;  /* 0x0000005a8454723c */ /* 0x040fe80000001810 */
[----:B------:R-:W-:Y:S02]  /*16d00*/  FADD.FTZ R2, R124, R2 ;  /* 0x000000027c027221 */ /* 0x000fe40000010000 */
[----:B------:R-:W1:Y:S02]  /*16d10*/  LDSM.16.MT88.4 R124, [R217+0x7900] ;  /* 0x00790000d97c783b */ /* 0x000e640000004200 */
[C---:B------:R-:W-:Y:S04]  /*16d20*/  HMMA.16816.F32 R88, R132.reuse, R92, R20 ;  /* 0x0000005c8458723c */ /* 0x040fe80000001814 */
[----:B------:R-:W-:Y:S04]  /*16d30*/  FADD.FTZ R2, R176, R2 ;  /* 0x00000002b0027221 */ /* 0x000fe80000010000 */
[C---:B------:R-:W-:Y:S04]  /*16d40*/  HMMA.16816.F32 R92, R132.reuse, R94, R24 ;  /* 0x0000005e845c723c */ /* 0x040fe80000001818 */
[----:B------:R-:W-:Y:S04]  /*16d50*/  FADD.FTZ R2, R106, R2 ;  /* 0x000000026a027221 */ /* 0x000fe80000010000 */
[C---:B------:R-:W-:Y:S04]  /*16d60*/  HMMA.16816.F32 R96, R132.reuse, R100, R28 ;  /* 0x000000648460723c */ /* 0x040fe8000000181c */
[----:B------:R-:W-:Y:S04]  /*16d70*/  FADD.FTZ R2, R166, R2 ;  /* 0x00000002a6027221 */ /* 0x000fe80000010000 */
[C---:B------:R-:W-:Y:S04]  /*16d80*/  HMMA.16816.F32 R100, R132.reuse, R102, R32 ;  /* 0x000000668464723c */ /* 0x040fe80000001820 */
[----:B------:R-:W-:Y:S04]  /*16d90*/  FADD.FTZ R2, R159, R2 ;  /* 0x000000029f027221 */ /* 0x000fe80000010000 */
[C---:B--2---:R-:W-:Y:S04]  /*16da0*/  HMMA.16816.F32 R104, R132.reuse, R108, R36 ;  /* 0x0000006c8468723c */ /* 0x044fe80000001824 */
[----:B------:R-:W-:Y:S04]  /*16db0*/  FADD.FTZ R2, R164, R2 ;  /* 0x00000002a4027221 */ /* 0x000fe80000010000 */
[C---:B------:R-:W-:Y:S04]  /*16dc0*/  HMMA.16816.F32 R108, R132.reuse, R110, R40 ;  /* 0x0000006e846c723c */ /* 0x040fe80000001828 */
[----:B------:R-:W-:Y:S04]  /*16dd0*/  FADD.FTZ R2, R113, R2 ;  /* 0x0000000271027221 */ /* 0x000fe80000010000 */
[C---:B---3--:R-:W-:Y:S04]  /*16de0*/  HMMA.16816.F32 R112, R132.reuse, R116, R44 ;  /* 0x000000748470723c */ /* 0x048fe8000000182c */
[----:B------:R-:W-:Y:S04]  /*16df0*/  FADD.FTZ R2, R158, R2 ;  /* 0x000000029e027221 */ /* 0x000fe80000010000 */
[C---:B------:R-:W-:Y:S04]  /*16e00*/  HMMA.16816.F32 R116, R132.reuse, R118, R48 ;  /* 0x000000768474723c */ /* 0x040fe80000001830 */
[----:B------:R-:W-:Y:S04]  /*16e10*/  FADD.FTZ R2, R156, R2 ;  /* 0x000000029c027221 */ /* 0x000fe80000010000 */
        /* <DEDUP_REMOVED lines=21> */
[----:B----4-:R-:W-:Y:S02]  /*16f70*/  ISETP.GT.AND P0, PT, R200, R8, PT ;  /* 0x00000008c800720c */ /* 0x010fe40003f04270 */
[----:B------:R-:W-:Y:S11]  /*16f80*/  MOV R200, R236 ;  /* 0x000000ec00c87202 */ /* 0x000ff60000000f00 */
[----:B-1----:R-:W-:-:S05]  /*16f90*/  @P0 BRA `(.L_x_622) ;  /* 0xffffb70000000947 */ /* 0x002fca000383ffff */
.L_x_621:
[----:B------:R-:W-:-:S13]  /*16fa0*/  ISETP.GE.AND P0, PT, R236, RZ, PT ;  /* 0x000000ffec00720c */ /* 0x000fda0003f06270 */
[----:B------:R-:W-:Y:S05]  /*16fb0*/  @!P0 BRA `(.L_x_623) ;  /* 0x000040d000008947 */ /* 0x000fea0003800000 */
[----:B------:R-:W2:Y:S01]  /*16fc0*/  LDL.64 R10, [R1+0x48] ;  /* 0x00004800010a7983 */ /* 0x000ea20000100a00 */
[----:B------:R-:W-:Y:S02]  /*16fd0*/  UMOV UR6, 0x6 ;  /* 0x0000000600067882 */ /* 0x000fe40000000000 */
[----:B------:R-:W-:Y:S01]  /*16fe0*/  ULDC.64 UR4, c[0x0][0x1e0] ;  /* 0x0000780000047ab9 */ /* 0x000fe20000000a00 */
[----:B-1----:R-:W2:Y:S04]  /*16ff0*/  LDL.LU R2, [R1+0x30] ;  /* 0x0000300001027983 */ /* 0x002ea80000300800 */
[----:B------:R-:W3:Y:S04]  /*17000*/  LDL.64 R8, [R1+0x58] ;  /* 0x0000580001087983 */ /* 0x000ee80000100a00 */
[----:B------:R-:W4:Y:S04]  /*17010*/  LDL.LU.64 R6, [R1+0x60] ;  /* 0x0000600001067983 */ /* 0x000f280000300a00 */
[----:B------:R-:W5:Y:S01]  /*17020*/  LDL.LU.64 R4, [R1+0x50] ;  /* 0x0000500001047983 */ /* 0x000f620000300a00 */
[----:B------:R-:W-:Y:S01]  /*17030*/  IMAD.MOV.U32 R0, RZ, RZ, c[0x0][0x1e0] ;  /* 0x00007800ff007624 */ /* 0x000fe200078e00ff */
[----:B------:R-:W-:Y:S01]  /*17040*/  USHF.L.U64.HI UR6, UR4, UR6, UR5 ;  /* 0x0000000604067299 */ /* 0x000fe20008010205 */
[----:B------:R-:W-:Y:S01]  /*17050*/  MOV R71, R68 ;  /* 0x0000004400477202 */ /* 0x000fe20000000f00 */
[----:B------:R-:W-:Y:S01]  /*17060*/  USHF.L.U32 UR10, UR4, 0x6, URZ ;  /* 0x00000006040a7899 */ /* 0x000fe2000800063f */
[----:B------:R-:W-:Y:S01]  /*17070*/  IMAD.SHL.U32 R0, R0, 0x40, RZ ;  /* 0x0000004000007824 */ /* 0x000fe200078e00ff */
[----:B------:R-:W-:Y:S01]  /*17080*/  UMOV UR7, 0x7 ;  /* 0x0000000700077882 */ /* 0x000fe20000000000 */
[----:B------:R-:W-:Y:S01]  /*17090*/  IMAD.MOV.U32 R70, RZ, RZ, R69 ;  /* 0x000000ffff467224 */ /* 0x000fe200078e0045 */
[----:B------:R-:W-:-:S02]  /*170a0*/  ULDC.64 UR4, c[0x0][0x208] ;  /* 0x0000820000047ab9 */ /* 0x000fc40000000a00 */
[----:B------:R-:W-:Y:S01]  /*170b0*/  IADD3 R0, P0, R0, 0x80, RZ ;  /* 0x0000008000007810 */ /* 0x000fe20007f1e0ff */
[----:B------:R-:W-:Y:S02]  /*170c0*/  USHF.L.U64.HI UR5, UR4, UR7, UR5 ;  /* 0x0000000704057299 */ /* 0x000fe40008010205 */
[----:B------:R-:W-:Y:S02]  /*170d0*/  USHF.L.U32 UR4, UR4, 0x7, URZ ;  /* 0x0000000704047899 */ /* 0x000fe4000800063f */
[----:B------:R1:W-:Y:S01]  /*170e0*/  STL [R1+0x28], R0 ;  /* 0x0000280001007387 */ /* 0x0003e20000100800 */
[----:B--2---:R-:W-:Y:S02]  /*170f0*/  IADD3.X R10, RZ, R2, RZ, P0, !PT ;  /* 0x00000002ff0a7210 */ /* 0x004fe400007fe4ff */
[----:B---3--:R-:W-:Y:S02]  /*17100*/  IADD3 RZ, P1, R8, 0x40, RZ ;  /* 0x0000004008ff7810 */ /* 0x008fe40007f3e0ff */
[----:B----4-:R-:W-:-:S03]  /*17110*/  IADD3 R2, P0, R6, 0x40, RZ ;  /* 0x0000004006027810 */ /* 0x010fc60007f1e0ff */
[----:B-1----:R-:W-:Y:S01]  /*17120*/  IMAD.X R0, RZ, RZ, R11, P1 ;  /* 0x000000ffff007224 */ /* 0x002fe200008e060b */
[----:B-----5:R-:W-:Y:S01]  /*17130*/  MOV R4, R6 ;  /* 0x0000000600047202 */ /* 0x020fe20000000f00 */
[----:B------:R-:W-:-:S03]  /*17140*/  IMAD.X R3, RZ, RZ, R5, P0 ;  /* 0x000000ffff037224 */ /* 0x000fc600000e0605 */
[----:B------:R1:W-:Y:S04]  /*17150*/  STL [R1+0x3c], R0 ;  /* 0x00003c0001007387 */ /* 0x0003e80000100800 */
[----:B------:R2:W-:Y:S01]  /*17160*/  STL [R1+0x24], R10 ;  /* 0x0000240a01007387 */ /* 0x0005e20000100800 */
[----:B-1----:R-:W-:-:S05]  /*17170*/  IADD3 R0, R8, 0x40, RZ ;  /* 0x0000004008007810 */ /* 0x002fca0007ffe0ff */
[----:B------:R2:W-:Y:S04]  /*17180*/  STL [R1+0x38], R0 ;  /* 0x0000380001007387 */ /* 0x0005e80000100800 */
[----:B------:R2:W-:Y:S04]  /*17190*/  STL.64 [R1+0x50], R4 ;  /* 0x0000500401007387 */ /* 0x0005e80000100a00 */
[----:B------:R2:W-:Y:S02]  /*171a0*/  STL.64 [R1+0x30], R2 ;  /* 0x0000300201007387 */ /* 0x0005e40000100a00 */
.L_x_624:
[----:B-12---:R-:W2:Y:S01]  /*171b0*/  LDL R0, [R1+0x40] ;  /* 0x0000400001007983 */ /* 0x006ea20000100800 */
[----:B------:R-:W-:Y:S04]  /*171c0*/  DEPBAR.LE SB0, 0x0 ;  /* 0x000080000000791a */ /* 0x000fe80000000000 */
[----:B------:R-:W3:Y:S01]  /*171d0*/  LDL.64 R156, [R1+0x50] ;  /* 0x00005000019c7983 */ /* 0x000ee20000100a00 */
[----:B------:R-:W-:Y:S02]  /*171e0*/  SHF.R.S32.HI R68, RZ, 0x1f, R236 ;  /* 0x0000001fff447819 */ /* 0x000fe400000114ec */
[----:B------:R-:W-:Y:S02]  /*171f0*/  MOV R202, c[0x0][0x208] ;  /* 0x0000820000ca7a02 */ /* 0x000fe40000000f00 */
[----:B------:R-:W-:Y:S01]  /*17200*/  MOV R200, 0x6 ;  /* 0x0000000600c87802 */ /* 0x000fe20000000f00 */
[----:B------:R-:W4:Y:S01]  /*17210*/  LDL.64 R2, [R1+0x30] ;  /* 0x0000300001027983 */ /* 0x000f220000100a00 */
[----:B------:R-:W-:Y:S02]  /*17220*/  SHF.L.U32 R202, R202, 0x6, RZ ;  /* 0x00000006caca7819 */ /* 0x000fe400000006ff */
[----:B------:R-:W-:Y:S02]  /*17230*/  MOV R179, c[0x0][0x208] ;  /* 0x0000820000b37a02 */ /* 0x000fe40000000f00 */
[----:B------:R-:W-:Y:S01]  /*17240*/  IADD3 R201, R202, 0x80, RZ ;  /* 0x00000080cac97810 */ /* 0x000fe20007ffe0ff */
[----:B------:R-:W5:Y:S01]  /*17250*/  LDL R178, [R1+0x2c] ;  /* 0x00002c0001b27983 */ /* 0x000f620000100800 */
[----:B------:R-:W-:Y:S03]  /*17260*/  SHF.L.U64.HI R179, R179, R200, c[0x0][0x20c] ;  /* 0x00008300b3b37619 */ /* 0x000fe600000102c8 */
[----:B------:R-:W-:Y:S08]  /*17270*/  BAR.SYNC.DEFER_BLOCKING 0x0 ;  /* 0x0000000000007b1d */ /* 0x000ff00000010000 */
        /* <DEDUP_REMOVED lines=21> */
[C---:B------:R-:W-:Y:S06]  /*173d0*/  HMMA.16816.F32 R36, R140.reuse, R40, RZ ;  /* 0x000000288c24723c */ /* 0x040fec00000018ff */
[----:B------:R-:W-:Y:S02]  /*173e0*/  LDSM.16.M88.4 R172, [R228] ;  /* 0x00000000e4ac783b */ /* 0x000fe40000000200 */
        /* <DEDUP_REMOVED lines=8> */
[C---:B------:R-:W-:Y:S08]  /*17470*/  HMMA.16816.F32 R8, R144.reuse, R138, R8 ;  /* 0x0000008a9008723c */ /* 0x040ff00000001808 */
[C---:B------:R-:W-:Y:S08]  /*17480*/  HMMA.16816.F32 R12, R144.reuse, R148, R12 ;  /* 0x00000094900c723c */ /* 0x040ff0000000180c */
[C---:B------:R-:W-:Y:S08]  /*17490*/  HMMA.16816.F32 R16, R144.reuse, R150, R16 ;  /* 0x000000969010723c */ /* 0x040ff00000001810 */
[C---:B------:R-:W-:Y:S08]  /*174a0*/  HMMA.16816.F32 R20, R144.reuse, R152, R20 ;  /* 0x000000989014723c */ /* 0x040ff00000001814 */
[C---:B------:R-:W-:Y:S03]  /*174b0*/  HMMA.16816.F32 R24, R144.reuse, R154, R24 ;  /* 0x0000009a9018723c */ /* 0x040fe60000001818 */
[----:B--2---:R-:W-:Y:S01]  /*174c0*/  LOP3.LUT P4, RZ, R0, 0x1, RZ, 0xc0, !PT ;  /* 0x0000000100ff7812 */ /* 0x004fe2000788c0ff */
[C---:B------:R-:W-:Y:S02]  /*174d0*/  IMAD R0, R236.reuse, UR5, RZ ;  /* 0x00000005ec007c24 */ /* 0x040fe4000f8e02ff */
[----:B---3--:R-:W-:Y:S02]  /*174e0*/  IMAD.WIDE.U32 R136, R236, UR4, R156 ;  /* 0x00000004ec887c25 */ /* 0x008fe4000f8e009c */
[----:B------:R-:W-:Y:S04]  /*174f0*/  LDSM.16.M88.4 R156, [R231] ;  /* 0x00000000e79c783b */ /* 0x000fe80000000200 */
[----:B------:R-:W-:Y:S01]  /*17500*/  IMAD R0, R68, UR4, R0 ;  /* 0x0000000444007c24 */ /* 0x000fe2000f8e0200 */
[----:B------:R-:W-:Y:S01]  /*17510*/  LEA R68, P1, R136, c[0x0][0x1f8], 0x1 ;  /* 0x00007e0088447a11 */ /* 0x000fe200078208ff */
[----:B----4-:R-:W-:Y:S03]  /*17520*/  IMAD.WIDE.U32 R2, R236, UR4, R2 ;  /* 0x00000004ec027c25 */ /* 0x010fe6000f8e0002 */
[----:B------:R-:W-:Y:S02]  /*17530*/  IADD3 R69, R137, R0, RZ ;  /* 0x0000000089457210 */ /* 0x000fe40007ffe0ff */
[----:B------:R-:W-:Y:S02]  /*17540*/  LEA R176, P0, R2, c[0x0][0x1f8], 0x1 ;  /* 0x00007e0002b07a11 */ /* 0x000fe400078008ff */
[----:B------:R-:W-:Y:S02]  /*17550*/  LEA.HI.X R69, R136, c[0x0][0x1fc], R69, 0x1, P1 ;  /* 0x00007f0088457a11 */ /* 0x000fe400008f0c45 */
[----:B------:R-:W1:Y:S01]  /*17560*/  LDSM.16.M88.4 R136, [R232] ;  /* 0x00000000e888783b */ /* 0x000e620000000200 */
[----:B------:R-:W-:Y:S04]  /*17570*/  IADD3 R0, R0, R3, RZ ;  /* 0x0000000300007210 */ /* 0x000fe80007ffe0ff */
[----:B------:R-:W-:Y:S02]  /*17580*/  LEA.HI.X R177, R2, c[0x0][0x1fc], R0, 0x1, P0 ;  /* 0x00007f0002b17a11 */ /* 0x000fe400000f0c00 */
[----:B------:R-:W-:Y:S01]  /*17590*/  IADD3 R2, P0, R68, R202, RZ ;  /* 0x000000ca44027210 */ /* 0x000fe20007f1e0ff */
[----:B------:R-:W-:Y:S01]  /*175a0*/  @!PT LDS RZ, [RZ] ;  /* 0x00000000fffff984 */ /* 0x000fe20000000800 */
[----:B------:R-:W-:Y:S01]  /*175b0*/  @!PT LDS RZ, [RZ] ;  /* 0x00000000fffff984 */ /* 0x000fe20000000800 */
[----:B------:R-:W-:Y:S01]  /*175c0*/  @!PT LDS RZ, [RZ] ;  /* 0x00000000fffff984 */ /* 0x000fe20000000800 */
[----:B------:R2:W-:Y:S03]  /*175d0*/  LDGSTS.E.BYPASS.LTC128B.128 [R235+0x100], [R68.64], !P6 ;  /* 0x0010000044eb7fae */ /* 0x0005e6000f101d48 */
[----:B------:R-:W-:Y:S02]  /*175e0*/  IADD3.X R3, R69, R179, RZ, P0, !PT ;  /* 0x000000b345037210 */ /* 0x000fe400007fe4ff */
[C---:B------:R-:W-:Y:S03]  /*175f0*/  IADD3 R150, P2, R2.reuse, R201, RZ ;  /* 0x000000c902967210 */ /* 0x040fe60007f5e0ff */
[----:B------:R3:W-:Y:S01]  /*17600*/  LDGSTS.E.BYPASS.LTC128B.128 [R235+0x4100], [R176.64], !P4 ;  /* 0x04100000b0eb7fae */ /* 0x0007e2000e101d48 */
[C---:B-----5:R-:W-:Y:S07]  /*17610*/  IADD3.X R151, R3.reuse, R178, RZ, P2, !PT ;  /* 0x000000b203977210 */ /* 0x060fee00017fe4ff */
[----:B------:R4:W-:Y:S08]  /*17620*/  LDGSTS.E.BYPASS.LTC128B.128 [R235+0x1100], [R2.64], !P6 ;  /* 0x0110000002eb7fae */ /* 0x0009f0000f101d48 */
[----:B------:R4:W-:Y:S01]  /*17630*/  LDGSTS.E.BYPASS.LTC128B.128 [R235+0x5100], [R2.64+0x80], !P4 ;  /* 0x0510008002eb7fae */ /* 0x0009e2000e101d48 */
[-C--:B--2---:R-:W-:Y:S04]  /*17640*/  IADD3 R68, P0, R2, R202.reuse, RZ ;  /* 0x000000ca02447210 */ /* 0x084fe80007f1e0ff */
[-C--:B------:R-:W-:Y:S01]  /*17650*/  IADD3.X R69, R3, R179.reuse, RZ, P0, !PT ;  /* 0x000000b303457210 */ /* 0x080fe200007fe4ff */
[C---:B-1----:R-:W-:Y:S03]  /*17660*/  HMMA.16816.F32 R28, R144.reuse, R136, R28 ;  /* 0x00000088901c723c */ /* 0x042fe6000000181c */
[C---:B------:R-:W-:Y:S01]  /*17670*/  IADD3 R148, P1, R68.reuse, R202, RZ ;  /* 0x000000ca44947210 */ /* 0x040fe20007f3e0ff */
[----:B------:R1:W-:Y:S03]  /*17680*/  LDGSTS.E.BYPASS.LTC128B.128 [R235+0x2100], [R68.64], !P6 ;  /* 0x0210000044eb7fae */ /* 0x0003e6000f101d48 */
[C---:B------:R-:W-:Y:S01]  /*17690*/  IADD3.X R149, R69.reuse, R179, RZ, P1, !PT ;  /* 0x000000b345957210 */ /* 0x040fe20000ffe4ff */
[C---:B------:R-:W-:Y:S04]  /*176a0*/  HMMA.16816.F32 R32, R144.reuse, R138, R32 ;  /* 0x0000008a9020723c */ /* 0x040fe80000001820 */
[----:B------:R2:W-:Y:S04]  /*176b0*/  LDGSTS.E.BYPASS.LTC128B.128 [R235+0x6100], [R150.64], !P4 ;  /* 0x0610000096eb7fae */ /* 0x0005e8000e101d48 */
[C---:B------:R-:W-:Y:S04]  /*176c0*/  HMMA.16816.F32 R36, R144.reuse, R156, R36 ;  /* 0x0000009c9024723c */ /* 0x040fe80000001824 */
[----:B------:R2:W-:Y:S01]  /*176d0*/  LDGSTS.E.BYPASS.LTC128B.128 [R235+0x3100], [R148.64], !P6 ;  /* 0x0310000094eb7fae */ /* 0x0005e2000f101d48 */
[----:B----4-:R-:W-:Y:S03]  /*176e0*/  IADD3 R2, P0, R68, R201, RZ ;  /* 0x000000c944027210 */ /* 0x010fe60007f1e0ff */
        /* <DEDUP_REMOVED lines=26> */
[----:B---3--:R-:W-:Y:S01]  /*17890*/  LDSM.16.M88.4 R176, [R224] ;  /* 0x00000000e0b0783b */ /* 0x008fe20000000200 */
[C---:B------:R-:W-:Y:S07]  /*178a0*/  HMMA.16816.F32 R24, R160.reuse, R154, R24 ;  /* 0x0000009aa018723c */ /* 0x040fee0000001818 */
[----:B------:R-:W3:Y:S01]  /*178b0*/  LDSM.16.M88.4 R152, [R218+0xb900] ;  /* 0x00b90000da98783b */ /* 0x000ee20000000200 */
[C---:B-1----:R-:W-:Y:S07]  /*178c0*/  HMMA.16816.F32 R28, R160.reuse, R156, R28 ;  /* 0x0000009ca01c723c */ /* 0x042fee000000181c */
[----:B------:R-:W-:Y:S01]  /*178d0*/  LDSM.16.M88.4 R200, [R223] ;  /* 0x00000000dfc8783b */ /* 0x000fe20000000200 */
        /* <DEDUP_REMOVED lines=10> */
[C---:B------:R-:W-:Y:S08]  /*17980*/  HMMA.16816.F32 R52, R160.reuse, R136, R52 ;  /* 0x00000088a034723c */ /* 0x040ff00000001834 */
[C---:B------:R-:W-:Y:S01]  /*17990*/  HMMA.16816.F32 R56, R160.reuse, R138, R56 ;  /* 0x0000008aa038723c */ /* 0x040fe20000001838 */
[----:B------:R-:W2:Y:S07]  /*179a0*/  LDSM.16.M88.4 R136, [R215+0x1800] ;  /* 0x00180000d788783b */ /* 0x000eae0000000200 */
[C---:B---3--:R-:W-:Y:S08]  /*179b0*/  HMMA.16816.F32 R60, R160.reuse, R152, R60 ;  /* 0x00000098a03c723c */ /* 0x048ff0000000183c */
[----:B------:R-:W-:Y:S01]  /*179c0*/  HMMA.16816.F32 R64, R160, R154, R64 ;  /* 0x0000009aa040723c */ /* 0x000fe20000001840 */
[----:B------:R-:W3:Y:S07]  /*179d0*/  LDSM.16.M88.4 R152, [R215+0x2000] ;  /* 0x00200000d798783b */ /* 0x000eee0000000200 */
        /* <DEDUP_REMOVED lines=50> */
[----:B------:R-:W-:Y:S07]  /*17d00*/  LDSM.16.M88.4 R152, [R218+0xc100] ;  /* 0x00c10000da98783b */ /* 0x000fee0000000200 */
[C---:B-1----:R-:W-:Y:S08]  /*17d10*/  HMMA.16816.F32 R12, R188.reuse, R148, R12 ;  /* 0x00000094bc0c723c */ /* 0x042ff0000000180c */
[C---:B------:R-:W-:Y:S01]  /*17d20*/  HMMA.16816.F32 R16, R188.reuse, R150, R16 ;  /* 0x00000096bc10723c */ /* 0x040fe20000001810 */
[----:B------:R-:W1:Y:S07]  /*17d30*/  LDSM.16.M88.4 R148, [R220] ;  /* 0x00000000dc94783b */ /* 0x000e6e0000000200 */
        /* <DEDUP_REMOVED lines=8> */
[----:B------:R-:W-:Y:S07]  /*17dc0*/  LDSM.16.M88.4 R200, [R218+0xf100] ;  /* 0x00f10000dac8783b */ /* 0x000fee0000000200 */
[C---:B-----5:R-:W-:Y:S08]  /*17dd0*/  HMMA.16816.F32 R44, R188.reuse, R156, R44 ;  /* 0x0000009cbc2c723c */ /* 0x060ff0000000182c */
[C---:B------:R-:W-:Y:S01]  /*17de0*/  HMMA.16816.F32 R48, R188.reuse, R158, R48 ;  /* 0x0000009ebc30723c */ /* 0x040fe20000001830 */
[----:B------:R-:W5:Y:S07]  /*17df0*/  LDSM.16.M88.4 R156, [R218+0xe100] ;  /* 0x00e10000da9c783b */ /* 0x000f6e0000000200 */
[C---:B--2---:R-:W-:Y:S08]  /*17e00*/  HMMA.16816.F32 R52, R188.reuse, R136, R52 ;  /* 0x00000088bc34723c */ /* 0x044ff00000001834 */
[C---:B------:R-:W-:Y:S01]  /*17e10*/  HMMA.16816.F32 R56, R188.reuse, R138, R56 ;  /* 0x0000008abc38723c */ /* 0x040fe20000001838 */
[----:B------:R-:W2:Y:S07]  /*17e20*/  LDSM.16.M88.4 R136, [R215+0x4800] ;  /* 0x00480000d788783b */ /* 0x000eae0000000200 */
[C---:B-1----:R-:W-:Y:S08]  /*17e30*/  HMMA.16816.F32 R60, R188.reuse, R148, R60 ;  /* 0x00000094bc3c723c */ /* 0x042ff0000000183c */
[----:B------:R-:W-:Y:S08]  /*17e40*/  HMMA.16816.F32 R64, R188, R150, R64 ;  /* 0x00000096bc40723c */ /* 0x000ff00000001840 */
[C---:B------:R-:W-:Y:S08]  /*17e50*/  HMMA.16816.F32 R4, R192.reuse, R152, R4 ;  /* 0x00000098c004723c */ /* 0x040ff00000001804 */
[C---:B------:R-:W-:Y:S08]  /*17e60*/  HMMA.16816.F32 R8, R192.reuse, R154, R8 ;  /* 0x0000009ac008723c */ /* 0x040ff00000001808 */
        /* <DEDUP_REMOVED lines=31> */
[----:B------:R-:W-:Y:S02]  /*18060*/  FMUL.FTZ R15, R15, c[0x0][0x320] ;  /* 0x0000c8000f0f7a20 */ /* 0x000fe40000410000 */
[----:B------:R-:W-:Y:S01]  /*18070*/  FMUL.FTZ R13, R13, c[0x0][0x320] ;  /* 0x0000c8000d0d7a20 */ /* 0x000fe20000410000 */
[----:B-1----:R-:W-:Y:S01]  /*18080*/  FMNMX.FTZ R0, R149, R70, !PT ;  /* 0x0000004695007209 */ /* 0x002fe20007810000 */
[----:B------:R-:W-:Y:S02]  /*18090*/  FMUL.FTZ R17, R17, c[0x0][0x320] ;  /* 0x0000c80011117a20 */ /* 0x000fe40000410000 */
[----:B------:R-:W-:Y:S02]  /*180a0*/  FMUL.FTZ R18, R18, c[0x0][0x320] ;  /* 0x0000c80012127a20 */ /* 0x000fe40000410000 */
[----:B------:R-:W-:Y:S01]  /*180b0*/  FMUL.FTZ R19, R19, c[0x0][0x320] ;  /* 0x0000c80013137a20 */ /* 0x000fe20000410000 */
[----:B------:R-:W4:Y:S01]  /*180c0*/  MUFU.TANH R154, R6 ;  /* 0x00000006009a7308 */ /* 0x000f220000002400 */
[----:B------:R-:W-:Y:S01]  /*180d0*/  FMUL.FTZ R16, R16, c[0x0][0x320] ;  /* 0x0000c80010107a20 */ /* 0x000fe20000410000 */
[----:B--2---:R-:W-:Y:S08]  /*180e0*/  FMNMX.FTZ R0, R150, R0, !PT ;  /* 0x0000000096007209 */ /* 0x004ff00007810000 */
[----:B------:R1:W2:Y:S01]  /*180f0*/  MUFU.TANH R155, R7 ;  /* 0x00000007009b7308 */ /* 0x0002a20000002400 */
[----:B---3--:R-:W3:Y:S09]  /*18100*/  LDL R12, [R1+0x28] ;  /* 0x00002800010c7983 */ /* 0x008ef20000100800 */
[----:B------:R-:W5:Y:S01]  /*18110*/  MUFU.TANH R151, R8 ;  /* 0x0000000800977308 */ /* 0x000f620000002400 */
[----:B----4-:R-:W-:Y:S09]  /*18120*/  FMNMX.FTZ R3, R154, R71, !PT ;  /* 0x000000479a037209 */ /* 0x010ff20007810000 */
[----:B------:R-:W4:Y:S01]  /*18130*/  MUFU.TANH R148, R9 ;  /* 0x0000000900947308 */ /* 0x000f220000002400 */
[----:B-1----:R-:W1:Y:S01]  /*18140*/  LDSM.16.M88.4 R4, [R215+0x5000] ;  /* 0x00500000d704783b */ /* 0x002e620000000200 */
[----:B--2---:R-:W-:Y:S08]  /*18150*/  FMNMX.FTZ R3, R155, R3, !PT ;  /* 0x000000039b037209 */ /* 0x004ff00007810000 */
[----:B------:R-:W2:Y:S01]  /*18160*/  MUFU.TANH R152, R10 ;  /* 0x0000000a00987308 */ /* 0x000ea20000002400 */
[----:B-----5:R-:W-:Y:S09]  /*18170*/  FMNMX.FTZ R0, R151, R0, !PT ;  /* 0x0000000097007209 */ /* 0x020ff20007810000 */
[----:B------:R5:W1:Y:S01]  /*18180*/  MUFU.TANH R153, R11 ;  /* 0x0000000b00997308 */ /* 0x000a620000002400 */
[----:B----4-:R-:W-:Y:S04]  /*18190*/  FMNMX.FTZ R0, R148, R0, !PT ;  /* 0x0000000094007209 */ /* 0x010fe80007810000 */
[----:B------:R-:W-:Y:S05]  /*181a0*/  FMNMX.FTZ R0, R138, R0, !PT ;  /* 0x000000008a007209 */ /* 0x000fea0007810000 */
[----:B------:R-:W4:Y:S01]  /*181b0*/  MUFU.TANH R158, R14 ;  /* 0x0000000e009e7308 */ /* 0x000f220000002400 */
[----:B--2---:R-:W-:Y:S09]  /*181c0*/  FMNMX.FTZ R3, R152, R3, !PT ;  /* 0x0000000398037209 */ /* 0x004ff20007810000 */
[----:B------:R2:W2:Y:S01]  /*181d0*/  MUFU.TANH R165, R15 ;  /* 0x0000000f00a57308 */ /* 0x0004a20000002400 */
[----:B-----5:R-:W5:Y:S01]  /*181e0*/  LDSM.16.M88.4 R8, [R215+0x5800] ;  /* 0x00580000d708783b */ /* 0x020f620000000200 */
[C---:B-1----:R-:W-:Y:S03]  /*181f0*/  HMMA.16816.F32 R20, R196.reuse, R4, R20 ;  /* 0x00000004c414723c */ /* 0x042fe60000001814 */
[----:B------:R-:W-:Y:S05]  /*18200*/  FMNMX.FTZ R3, R153, R3, !PT ;  /* 0x0000000399037209 */ /* 0x000fea0007810000 */
[----:B------:R1:W1:Y:S01]  /*18210*/  MUFU.TANH R139, R13 ;  /* 0x0000000d008b7308 */ /* 0x0002620000002400 */
[C---:B------:R-:W-:Y:S01]  /*18220*/  HMMA.16816.F32 R24, R196.reuse, R6, R24 ;  /* 0x00000006c418723c */ /* 0x040fe20000001818 */
[----:B------:R-:W5:Y:S02]  /*18230*/  LDSM.16.M88.4 R4, [R215+0x6000] ;  /* 0x00600000d704783b */ /* 0x000f640000000200 */
[----:B----4-:R-:W-:Y:S06]  /*18240*/  FMNMX.FTZ R3, R158, R3, !PT ;  /* 0x000000039e037209 */ /* 0x010fec0007810000 */
[----:B------:R-:W4:Y:S01]  /*18250*/  MUFU.TANH R156, R16 ;  /* 0x00000010009c7308 */ /* 0x000f220000002400 */
[----:B--2---:R-:W2:Y:S02]  /*18260*/  LDL.64 R14, [R1+0x58] ;  /* 0x00005800010e7983 */ /* 0x004ea40000100a00 */
[----:B------:R-:W-:Y:S03]  /*18270*/  FMNMX.FTZ R3, R165, R3, !PT ;  /* 0x00000003a5037209 */ /* 0x000fe60007810000 */
[----:B------:R-:W-:Y:S04]  /*18280*/  FMUL.FTZ R20, R20, c[0x0][0x320] ;  /* 0x0000c80014147a20 */ /* 0x000fe80000410000 */
[----:B------:R-:W5:Y:S01]  /*18290*/  MUFU.TANH R157, R17 ;  /* 0x00000011009d7308 */ /* 0x000f620000002400 */
[----:B------:R-:W-:Y:S02]  /*182a0*/  FMUL.FTZ R21, R21, c[0x0][0x320] ;  /* 0x0000c80015157a20 */ /* 0x000fe40000410000 */
[----:B------:R-:W-:Y:S01]  /*182b0*/  FMUL.FTZ R22, R22, c[0x0][0x320] ;  /* 0x0000c80016167a20 */ /* 0x000fe20000410000 */
[----:B-1----:R-:W2:Y:S01]  /*182c0*/  LDL R13, [R1+0x24] ;  /* 0x00002400010d7983 */ /* 0x002ea20000100800 */
[----:B------:R-:W-:Y:S01]  /*182d0*/  FMUL.FTZ R23, R23, c[0x0][0x320] ;  /* 0x0000c80017177a20 */ /* 0x000fe20000410000 */
[----:B------:R-:W-:Y:S01]  /*182e0*/  FMNMX.FTZ R0, R139, R0, !PT ;  /* 0x000000008b007209 */ /* 0x000fe20007810000 */
[----:B------:R-:W-:Y:S02]  /*182f0*/  FMUL.FTZ R24, R24, c[0x0][0x320] ;  /* 0x0000c80018187a20 */ /* 0x000fe40000410000 */
[----:B------:R-:W-:Y:S01]  /*18300*/  FMUL.FTZ R25, R25, c[0x0][0x320] ;  /* 0x0000c80019197a20 */ /* 0x000fe20000410000 */
[----:B------:R-:W1:Y:S01]  /*18310*/  MUFU.TANH R167, R20 ;  /* 0x0000001400a77308 */ /* 0x000e620000002400 */
[----:B------:R-:W-:Y:S02]  /*18320*/  FMUL.FTZ R26, R26, c[0x0][0x320] ;  /* 0x0000c8001a1a7a20 */ /* 0x000fe40000410000 */
[----:B------:R-:W-:Y:S01]  /*18330*/  FMUL.FTZ R27, R27, c[0x0][0x320] ;  /* 0x0000c8001b1b7a20 */ /* 0x000fe20000410000 */
[C---:B-----5:R-:W-:Y:S03]  /*18340*/  HMMA.16816.F32 R28, R196.reuse, R8, R28 ;  /* 0x00000008c41c723c */ /* 0x060fe6000000181c */
[----:B----4-:R-:W-:Y:S03]  /*18350*/  FMNMX.FTZ R0, R156, R0, !PT ;  /* 0x000000009c007209 */ /* 0x010fe60007810000 */
[----:B------:R-:W4:Y:S02]  /*18360*/  MUFU.TANH R164, R18 ;  /* 0x0000001200a47308 */ /* 0x000f240000002400 */
[C---:B------:R-:W-:Y:S01]  /*18370*/  HMMA.16816.F32 R32, R196.reuse, R10, R32 ;  /* 0x0000000ac420723c */ /* 0x040fe20000001820 */
[----:B------:R-:W5:Y:S03]  /*18380*/  LDSM.16.M88.4 R8, [R215+0x6800] ;  /* 0x00680000d708783b */ /* 0x000f660000000200 */
[----:B------:R-:W-:Y:S04]  /*18390*/  FMNMX.FTZ R0, R157, R0, !PT ;  /* 0x000000009d007209 */ /* 0x000fe80007810000 */
        /* <DEDUP_REMOVED lines=8> */
[----:B----4-:R-:W-:Y:S01]  /*18420*/  FMNMX.FTZ R3, R164, R3, !PT ;  /* 0x00000003a4037209 */ /* 0x010fe20007810000 */
[----:B------:R-:W-:Y:S02]  /*18430*/  FMUL.FTZ R30, R30, c[0x0][0x320] ;  /* 0x0000c8001e1e7a20 */ /* 0x000fe40000410000 */
[----:B------:R-:W-:Y:S03]  /*18440*/  FMUL.FTZ R31, R31, c[0x0][0x320] ;  /* 0x0000c8001f1f7a20 */ /* 0x000fe60000410000 */
[----:B------:R-:W4:Y:S01]  /*18450*/  MUFU.TANH R174, R24 ;  /* 0x0000001800ae7308 */ /* 0x000f220000002400 */
        /* <DEDUP_REMOVED lines=8> */
[C---:B------:R-:W-:Y:S01]  /*184e0*/  HMMA.16816.F32 R44, R196.reuse, R8, R44 ;  /* 0x00000008c42c723c */ /* 0x040fe2000000182c */
[----:B------:R-:W2:Y:S02]  /*184f0*/  LDL.64 R8, [R1+0x48] ;  /* 0x0000480001087983 */ /* 0x000ea40000100a00 */
[----:B------:R-:W-:Y:S01]  /*18500*/  FMUL.FTZ R35, R35, c[0x0][0x320] ;  /* 0x0000c80023237a20 */ /* 0x000fe20000410000 */
[----:B-1----:R-:W-:Y:S01]  /*18510*/  FMNMX.FTZ R3, R166, R3, !PT ;  /* 0x00000003a6037209 */ /* 0x002fe20007810000 */
[----:B------:R-:W-:Y:S03]  /*18520*/  FMUL.FTZ R32, R32, c[0x0][0x320] ;  /* 0x0000c80020207a20 */ /* 0x000fe60000410000 */
[----:B------:R-:W-:Y:S01]  /*18530*/  MUFU.TANH R173, R25 ;  /* 0x0000001900ad7308 */ /* 0x000fe20000002400 */
[C---:B------:R-:W-:Y:S01]  /*18540*/  HMMA.16816.F32 R48, R196.reuse, R10, R48 ;  /* 0x0000000ac430723c */ /* 0x040fe20000001830 */
[----:B------:R-:W2:Y:S02]  /*18550*/  LDL R11, [R1+0x38] ;  /* 0x00003800010b7983 */ /* 0x000ea40000100800 */
[----:B------:R-:W-:Y:S02]  /*18560*/  FMUL.FTZ R40, R40, c[0x0][0x320] ;  /* 0x0000c80028287a20 */ /* 0x000fe40000410000 */
[----:B------:R-:W2:Y:S01]  /*18570*/  LDL R10, [R1+0x3c] ;  /* 0x00003c00010a7983 */ /* 0x000ea20000100800 */
[----:B------:R-:W-:Y:S01]  /*18580*/  FMUL.FTZ R41, R41, c[0x0][0x320] ;  /* 0x0000c80029297a20 */ /* 0x000fe20000410000 */
[----:B----4-:R-:W-:Y:S01]  /*18590*/  FMNMX.FTZ R0, R174, R0, !PT ;  /* 0x00000000ae007209 */ /* 0x010fe20007810000 */
        /* <DEDUP_REMOVED lines=28> */
[----:B------:R-:W-:Y:S03]  /*18760*/  FMUL.FTZ R56, R56, c[0x0][0x320] ;  /* 0x0000c80038387a20 */ /* 0x000fe60000410000 */
[----:B------:R-:W-:Y:S01]  /*18770*/  MUFU.TANH R242, R49 ;  /* 0x0000003100f27308 */ /* 0x000fe20000002400 */
[C---:B-1----:R-:W-:Y:S08]  /*18780*/  HMMA.16816.F32 R60, R196.reuse, R4, R60 ;  /* 0x00000004c43c723c */ /* 0x042ff0000000183c */
[----:B------:R-:W-:Y:S01]  /*18790*/  HMMA.16816.F32 R64, R196, R6, R64 ;  /* 0x00000006c440723c */ /* 0x000fe20000001840 */
[----:B------:R-:W1:Y:S10]  /*187a0*/  MUFU.TANH R204, R29 ;  /* 0x0000001d00cc7308 */ /* 0x000e740000002400 */
[----:B------:R-:W5:Y:S05]  /*187b0*/  MUFU.TANH R205, R32 ;  /* 0x0000002000cd7308 */ /* 0x000f6a0000002400 */
[----:B------:R-:W-:Y:S02]  /*187c0*/  FMUL.FTZ R60, R60, c[0x0][0x320] ;  /* 0x0000c8003c3c7a20 */ /* 0x000fe40000410000 */
[----:B------:R-:W-:Y:S02]  /*187d0*/  FMUL.FTZ R61, R61, c[0x0][0x320] ;  /* 0x0000c8003d3d7a20 */ /* 0x000fe40000410000 */
[----:B------:R-:W-:Y:S01]  /*187e0*/  FMUL.FTZ R62, R62, c[0x0][0x320] ;  /* 0x0000c8003e3e7a20 */ /* 0x000fe20000410000 */
[----:B------:R4:W-:Y:S01]  /*187f0*/  MUFU.TANH R48, R60 ;  /* 0x0000003c00307308 */ /* 0x0009e20000002400 */
[----:B------:R-:W-:Y:S02]  /*18800*/  FMUL.FTZ R63, R63, c[0x0][0x320] ;  /* 0x0000c8003f3f7a20 */ /* 0x000fe40000410000 */
[----:B------:R-:W-:Y:S02]  /*18810*/  FMUL.FTZ R64, R64, c[0x0][0x320] ;  /* 0x0000c80040407a20 */ /* 0x000fe40000410000 */
[----:B------:R-:W-:Y:S02]  /*18820*/  FMUL.FTZ R66, R66, c[0x0][0x320] ;  /* 0x0000c80042427a20 */ /* 0x000fe40000410000 */
[----:B------:R-:W-:Y:S03]  /*18830*/  FMUL.FTZ R65, R65, c[0x0][0x320] ;  /* 0x0000c80041417a20 */ /* 0x000fe60000410000 */
[----:B------:R-:W1:Y:S10]  /*18840*/  MUFU.TANH R206, R33 ;  /* 0x0000002100ce7308 */ /* 0x000e740000002400 */
[----:B------:R-:W5:Y:S01]  /*18850*/  MUFU.TANH R244, R36 ;  /* 0x0000002400f47308 */ /* 0x000f620000002400 */
[----:B----4-:R-:W-:Y:S02]  /*18860*/  MOV R60, R2 ;  /* 0x00000002003c7202 */ /* 0x010fe40000000f00 */
[----:B------:R-:W-:Y:S02]  /*18870*/  FMNMX.FTZ R2, R173, R0, !PT ;  /* 0x00000000ad027209 */ /* 0x000fe40007810000 */
[----:B------:R-:W-:Y:S05]  /*18880*/  FMNMX.FTZ R0, R177, R3, !PT ;  /* 0x00000003b1007209 */ /* 0x000fea0007810000 */
[----:B------:R-:W4:Y:S01]  /*18890*/  MUFU.TANH R246, R37 ;  /* 0x0000002500f67308 */ /* 0x000f220000002400 */
[----:B------:R-:W-:Y:S02]  /*188a0*/  FMNMX.FTZ R2, R179, R2, !PT ;  /* 0x00000002b3027209 */ /* 0x000fe40007810000 */
[----:B------:R-:W-:Y:S02]  /*188b0*/  FMNMX.FTZ R3, R175, R0, !PT ;  /* 0x00000000af037209 */ /* 0x000fe40007810000 */
[----:B-1----:R-:W-:Y:S04]  /*188c0*/  FMNMX.FTZ R0, R204, R2, !PT ;  /* 0x00000002cc007209 */ /* 0x002fe80007810000 */
[----:B-----5:R-:W-:Y:S01]  /*188d0*/  FMNMX.FTZ R0, R205, R0, !PT ;  /* 0x00000000cd007209 */ /* 0x020fe20007810000 */
[----:B------:R-:W1:Y:S03]  /*188e0*/  MUFU.TANH R245, R40 ;  /* 0x0000002800f57308 */ /* 0x000e660000002400 */
[----:B------:R-:W-:Y:S04]  /*188f0*/  FMNMX.FTZ R0, R206, R0, !PT ;  /* 0x00000000ce007209 */ /* 0x000fe80007810000 */
[----:B------:R-:W-:Y:S03]  /*18900*/  FMNMX.FTZ R0, R244, R0, !PT ;  /* 0x00000000f4007209 */ /* 0x000fe60007810000 */
[----:B------:R-:W5:Y:S01]  /*18910*/  MUFU.TANH R178, R27 ;  /* 0x0000001b00b27308 */ /* 0x000f620000002400 */
[----:B----4-:R-:W-:Y:S09]  /*18920*/  FMNMX.FTZ R0, R246, R0, !PT ;  /* 0x00000000f6007209 */ /* 0x010ff20007810000 */
[----:B------:R-:W4:Y:S01]  /*18930*/  MUFU.TANH R247, R41 ;  /* 0x0000002900f77308 */ /* 0x000f220000002400 */
[----:B-1----:R-:W-:Y:S09]  /*18940*/  FMNMX.FTZ R0, R245, R0, !PT ;  /* 0x00000000f5007209 */ /* 0x002ff20007810000 */
[----:B------:R-:W1:Y:S01]  /*18950*/  MUFU.TANH R210, R30 ;  /* 0x0000001e00d27308 */ /* 0x000e620000002400 */
[----:B-----5:R-:W-:Y:S09]  /*18960*/  FMNMX.FTZ R2, R178, R3, !PT ;  /* 0x00000003b2027209 */ /* 0x020ff20007810000 */
        /* <DEDUP_REMOVED lines=8> */
[----:B------:R-:W-:Y:S01]  /*189f0*/  MUFU.TANH R251, R43 ;  /* 0x0000002b00fb7308 */ /* 0x000fe20000002400 */
[----:B-1----:R-:W-:Y:S04]  /*18a00*/  FMNMX.FTZ R0, R201, R0, !PT ;  /* 0x00000000c9007209 */ /* 0x002fe80007810000 */
[----:B------:R-:W-:Y:S05]  /*18a10*/  FMNMX.FTZ R0, R202, R0, !PT ;  /* 0x00000000ca007209 */ /* 0x000fea0007810000 */
[----:B------:R1:W-:Y:S01]  /*18a20*/  MUFU.TANH R43, R58 ;  /* 0x0000003a002b7308 */ /* 0x0003e20000002400 */
[----:B-----5:R-:W-:Y:S09]  /*18a30*/  FMNMX.FTZ R2, R237, R2, !PT ;  /* 0x00000002ed027209 */ /* 0x020ff20007810000 */
[----:B------:R-:W-:Y:S10]  /*18a40*/  MUFU.TANH R241, R52 ;  /* 0x0000003400f17308 */ /* 0x000ff40000002400 */
[----:B------:R-:W4:Y:S01]  /*18a50*/  MUFU.TANH R239, R35 ;  /* 0x0000002300ef7308 */ /* 0x000f220000002400 */
[----:B-1----:R-:W-:Y:S04]  /*18a60*/  MOV R58, R242 ;  /* 0x000000f2003a7202 */ /* 0x002fe80000000f00 */
[----:B------:R-:W-:Y:S05]  /*18a70*/  FMNMX.FTZ R0, R58, R0, !PT ;  /* 0x000000003a007209 */ /* 0x000fea0007810000 */
[----:B------:R1:W-:Y:S10]  /*18a80*/  MUFU.TANH R169, R56 ;  /* 0x0000003800a97308 */ /* 0x0003f40000002400 */
[----:B------:R-:W5:Y:S01]  /*18a90*/  MUFU.TANH R249, R38 ;  /* 0x0000002600f97308 */ /* 0x000f620000002400 */
[----:B----4-:R-:W-:Y:S09]  /*18aa0*/  FMNMX.FTZ R2, R239, R2, !PT ;  /* 0x00000002ef027209 */ /* 0x010ff20007810000 */
[----:B------:R-:W4:Y:S01]  /*18ab0*/  MUFU.TANH R250, R39 ;  /* 0x0000002700fa7308 */ /* 0x000f220000002400 */
[----:B-1----:R-:W-:Y:S04]  /*18ac0*/  MOV R56, R241 ;  /* 0x000000f100387202 */ /* 0x002fe80000000f00 */
[----:B------:R-:W-:Y:S05]  /*18ad0*/  FMNMX.FTZ R0, R56, R0, !PT ;  /* 0x0000000038007209 */ /* 0x000fea0007810000 */
[----:B------:R-:W1:Y:S01]  /*18ae0*/  MUFU.TANH R209, R53 ;  /* 0x0000003500d17308 */ /* 0x000e620000002400 */
[----:B-----5:R-:W-:Y:S09]  /*18af0*/  FMNMX.FTZ R2, R249, R2, !PT ;  /* 0x00000002f9027209 */ /* 0x020ff20007810000 */
[----:B------:R-:W5:Y:S01]  /*18b00*/  MUFU.TANH R248, R42 ;  /* 0x0000002a00f87308 */ /* 0x000f620000002400 */
[----:B----4-:R-:W-:Y:S09]  /*18b10*/  FMNMX.FTZ R2, R250, R2, !PT ;  /* 0x00000002fa027209 */ /* 0x010ff20007810000 */
[----:B------:R-:W4:Y:S01]  /*18b20*/  MUFU.TANH R200, R46 ;  /* 0x0000002e00c87308 */ /* 0x000f220000002400 */
[----:B-1----:R-:W-:Y:S04]  /*18b30*/  FMNMX.FTZ R0, R209, R0, !PT ;  /* 0x00000000d1007209 */ /* 0x002fe80007810000 */
[----:B------:R-:W-:Y:S01]  /*18b40*/  FMNMX.FTZ R69, R169, R0, !PT ;  /* 0x00000000a9457209 */ /* 0x000fe20007810000 */
[----:B------:R-:W-:Y:S04]  /*18b50*/  FMUL.FTZ R0, R67, c[0x0][0x320] ;  /* 0x0000c80043007a20 */ /* 0x000fe80000410000 */
[----:B------:R-:W1:Y:S01]  /*18b60*/  MUFU.TANH R203, R47 ;  /* 0x0000002f00cb7308 */ /* 0x000e620000002400 */
[----:B-----5:R-:W-:Y:S04]  /*18b70*/  FMNMX.FTZ R2, R248, R2, !PT ;  /* 0x00000002f8027209 */ /* 0x020fe80007810000 */
[----:B------:R-:W-:Y:S05]  /*18b80*/  FMNMX.FTZ R2, R251, R2, !PT ;  /* 0x00000002fb027209 */ /* 0x000fea0007810000 */
[----:B------:R-:W5:Y:S01]  /*18b90*/  MUFU.TANH R243, R50 ;  /* 0x0000003200f37308 */ /* 0x000f620000002400 */
[----:B----4-:R-:W-:Y:S09]  /*18ba0*/  FMNMX.FTZ R2, R200, R2, !PT ;  /* 0x00000002c8027209 */ /* 0x010ff20007810000 */
[----:B------:R5:W4:Y:S01]  /*18bb0*/  MUFU.TANH R168, R57 ;  /* 0x0000003900a87308 */ /* 0x000b220000002400 */
[----:B-1----:R-:W-:Y:S09]  /*18bc0*/  FMNMX.FTZ R2, R203, R2, !PT ;  /* 0x00000002cb027209 */ /* 0x002ff20007810000 */
[----:B------:R-:W-:Y:S10]  /*18bd0*/  MUFU.TANH R240, R54 ;  /* 0x0000003600f07308 */ /* 0x000ff40000002400 */
[----:B------:R-:W1:Y:S01]  /*18be0*/  MUFU.TANH R159, R51 ;  /* 0x00000033009f7308 */ /* 0x000e620000002400 */
[----:B-----5:R-:W-:Y:S02]  /*18bf0*/  MOV R57, R243 ;  /* 0x000000f300397202 */ /* 0x020fe40000000f00 */
[----:B----4-:R-:W-:Y:S02]  /*18c00*/  FMNMX.FTZ R69, R168, R69, !PT ;  /* 0x00000045a8457209 */ /* 0x010fe40007810000 */
[----:B------:R-:W-:Y:S05]  /*18c10*/  FMNMX.FTZ R2, R57, R2, !PT ;  /* 0x0000000239027209 */ /* 0x000fea0007810000 */
[----:B------:R4:W5:Y:S01]  /*18c20*/  MUFU.TANH R49, R61 ;  /* 0x0000003d00317308 */ /* 0x0009620000002400 */
[----:B------:R-:W-:Y:S09]  /*18c30*/  FMNMX.FTZ R69, R48, R69, !PT ;  /* 0x0000004530457209 */ /* 0x000ff20007810000 */
[----:B------:R-:W2:Y:S01]  /*18c40*/  MUFU.TANH R207, R55 ;  /* 0x0000003700cf7308 */ /* 0x000ea20000002400 */
[----:B-1----:R-:W-:Y:S09]  /*18c50*/  FMNMX.FTZ R2, R159, R2, !PT ;  /* 0x000000029f027209 */ /* 0x002ff20007810000 */
[----:B------:R2:W-:Y:S01]  /*18c60*/  MUFU.TANH R137, R0 ;  /* 0x0000000000897308 */ /* 0x0005e20000002400 */
[----:B----4-:R-:W-:Y:S02]  /*18c70*/  MOV R61, R240 ;  /* 0x000000f0003d7202 */ /* 0x010fe40000000f00 */
[----:B-----5:R-:W-:Y:S02]  /*18c80*/  FMNMX.FTZ R69, R49, R69, !PT ;  /* 0x0000004531457209 */ /* 0x020fe40007810000 */
[----:B------:R-:W-:Y:S05]  /*18c90*/  FMNMX.FTZ R2, R61, R2, !PT ;  /* 0x000000023d027209 */ /* 0x000fea0007810000 */
[----:B------:R-:W1:Y:S10]  /*18ca0*/  MUFU.TANH R50, R62 ;  /* 0x0000003e00327308 */ /* 0x000e740000002400 */
[----:B------:R-:W4:Y:S01]  /*18cb0*/  MUFU.TANH R59, R63 ;  /* 0x0000003f003b7308 */ /* 0x000f220000002400 */
[----:B--2---:R-:W-:Y:S04]  /*18cc0*/  FMNMX.FTZ R0, R207, R2, !PT ;  /* 0x00000002cf007209 */ /* 0x004fe80007810000 */
[----:B------:R-:W-:Y:S05]  /*18cd0*/  FMNMX.FTZ R0, R43, R0, !PT ;  /* 0x000000002b007209 */ /* 0x000fea0007810000 */
[----:B------:R-:W2:Y:S01]  /*18ce0*/  MUFU.TANH R16, R64 ;  /* 0x0000004000107308 */ /* 0x000ea20000002400 */
[----:B------:R-:W-:Y:S04]  /*18cf0*/  FMNMX.FTZ R0, R60, R0, !PT ;  /* 0x000000003c007209 */ /* 0x000fe80007810000 */
[----:B-1----:R-:W-:Y:S05]  /*18d00*/  FMNMX.FTZ R0, R50, R0, !PT ;  /* 0x0000000032007209 */ /* 0x002fea0007810000 */
[----:B------:R-:W1:Y:S01]  /*18d10*/  MUFU.TANH R136, R66 ;  /* 0x0000004200887308 */ /* 0x000e620000002400 */
[----:B----4-:R-:W-:Y:S09]  /*18d20*/  FMNMX.FTZ R0, R59, R0, !PT ;  /* 0x000000003b007209 */ /* 0x010ff20007810000 */
[----:B------:R-:W4:Y:S01]  /*18d30*/  MUFU.TANH R51, R65 ;  /* 0x0000004100337308 */ /* 0x000f220000002400 */
[----:B--2---:R-:W-:Y:S02]  /*18d40*/  FMNMX.FTZ R69, R16, R69, !PT ;  /* 0x0000004510457209 */ /* 0x004fe40007810000 */
[----:B-1----:R-:W-:Y:S04]  /*18d50*/  FMNMX.FTZ R0, R136, R0, !PT ;  /* 0x0000000088007209 */ /* 0x002fe80007810000 */
[----:B------:R-:W-:Y:S05]  /*18d60*/  FMNMX.FTZ R0, R137, R0, !PT ;  /* 0x0000000089007209 */ /* 0x000fea0007810000 */
[----:B------:R-:W1:Y:S01]  /*18d70*/  SHFL.BFLY PT, R2, R0, 0x2, 0x1f ;  /* 0x0c401f0000027f89 */ /* 0x000e6200000e0000 */
[----:B----4-:R-:W-:Y:S07]  /*18d80*/  FMNMX.FTZ R69, R51, R69, !PT ;  /* 0x0000004533457209 */ /* 0x010fee0007810000 */
[----:B------:R-:W2:Y:S01]  /*18d90*/  SHFL.BFLY PT, R3, R69, 0x2, 0x1f ;  /* 0x0c401f0045037f89 */ /* 0x000ea200000e0000 */
[----:B-1----:R-:W-:Y:S02]  /*18da0*/  FMNMX.FTZ R0, R0, R2, !PT ;  /* 0x0000000200007209 */ /* 0x002fe40007810000 */
[----:B--2---:R-:W-:Y:S05]  /*18db0*/  FMNMX.FTZ R69, R69, R3, !PT ;  /* 0x0000000345457209 */ /* 0x004fea0007810000 */
[----:B------:R-:W1:Y:S08]  /*18dc0*/  SHFL.BFLY PT, R3, R0, 0x1, 0x1f ;  /* 0x0c201f0000037f89 */ /* 0x000e7000000e0000 */
[----:B------:R-:W2:Y:S01]  /*18dd0*/  SHFL.BFLY PT, R4, R69, 0x1, 0x1f ;  /* 0x0c201f0045047f89 */ /* 0x000ea200000e0000 */
[----:B-1----:R-:W-:Y:S02]  /*18de0*/  FMNMX.FTZ R68, R0, R3, !PT ;  /* 0x0000000300447209 */ /* 0x002fe40007810000 */
[----:B------:R-:W-:Y:S03]  /*18df0*/  @P0 SHF.R.S32.HI R3, RZ, 0x1f, R236 ;  /* 0x0000001fff030819 */ /* 0x000fe600000114ec */
[----:B------:R-:W-:Y:S02]  /*18e00*/  FADD.FTZ R0, -R68, R71 ;  /* 0x0000004744007221 */ /* 0x000fe40000010100 */
[----:B------:R-:W-:Y:S01]  /*18e10*/  @P0 IMAD R3, R3, c[0x0][0x1e0], RZ ;  /* 0x0000780003030a24 */ /* 0x000fe200078e02ff */
[----:B--2---:R-:W-:Y:S01]  /*18e20*/  FMNMX.FTZ R69, R69, R4, !PT ;  /* 0x0000000445457209 */ /* 0x004fe20007810000 */
[C---:B------:R-:W-:Y:S04]  /*18e30*/  @P0 IMAD.WIDE.U32 R4, R236.reuse, c[0x0][0x1e0], RZ ;  /* 0x00007800ec040a25 */ /* 0x040fe800078e00ff */
[----:B------:R-:W-:Y:S02]  /*18e40*/  FMUL.FTZ R71, R69, c[0x0][0x2d0] ;  /* 0x0000b40045477a20 */ /* 0x000fe40000410000 */
[----:B------:R-:W-:Y:S02]  /*18e50*/  @P0 IMAD R3, R236, c[0x0][0x1e4], R3 ;  /* 0x00007900ec030a24 */ /* 0x000fe400078e0203 */
[----:B------:R-:W-:Y:S01]  /*18e60*/  FFMA.FTZ R6, R149, c[0x0][0x2d0], -R71 ;  /* 0x0000b40095067a23 */ /* 0x000fe20000010847 */
[----:B------:R-:W-:Y:S01]  /*18e70*/  MOV R149, R51 ;  /* 0x0000003300957202 */ /* 0x000fe20000000f00 */
[----:B------:R-:W-:Y:S01]  /*18e80*/  FADD.FTZ R2, -R69, R70 ;  /* 0x0000004645027221 */ /* 0x000fe20000010100 */
[----:B------:R-:W-:Y:S01]  /*18e90*/  @P0 IADD3 R5, R5, R3, RZ ;  /* 0x0000000305050210 */ /* 0x000fe20007ffe0ff */
[----:B------:R1:W-:Y:S01]  /*18ea0*/  MUFU.EX2 R243, R6 ;  /* 0x0000000600f37308 */ /* 0x0003e20000000800 */
[----:B------:R-:W-:Y:S01]  /*18eb0*/  @P0 SHF.L.U32 R3, R4, 0x7, RZ ;  /* 0x0000000704030819 */ /* 0x000fe200000006ff */
[----:B------:R-:W-:Y:S01]  /*18ec0*/  FMUL.FTZ R2, R2, c[0x0][0x2d0] ;  /* 0x0000b40002027a20 */ /* 0x000fe20000410000 */
[----:B------:R-:W-:Y:S01]  /*18ed0*/  @P0 SHF.L.U64.HI R4, R4, 0x7, R5 ;  /* 0x0000000704040819 */ /* 0x000fe20000010205 */
[----:B------:R-:W-:Y:S01]  /*18ee0*/  FMUL.FTZ R0, R0, c[0x0][0x2d0] ;  /* 0x0000b40000007a20 */ /* 0x000fe20000410000 */
[C---:B------:R-:W-:Y:S01]  /*18ef0*/  @P0 IADD3 R5, P1, R3.reuse, R14, RZ ;  /* 0x0000000e03050210 */ /* 0x040fe20007f3e0ff */
[--C-:B------:R-:W-:Y:S01]  /*18f00*/  FFMA.FTZ R32, R138, c[0x0][0x2d0], -R71.reuse ;  /* 0x0000b4008a207a23 */ /* 0x100fe20000010847 */
[----:B------:R-:W-:Y:S01]  /*18f10*/  @P0 IADD3 R3, P2, R3, R11, RZ ;  /* 0x0000000b03030210 */ /* 0x000fe20007f5e0ff */
[--C-:B------:R-:W-:Y:S01]  /*18f20*/  FFMA.FTZ R40, R156, c[0x0][0x2d0], -R71.reuse ;  /* 0x0000b4009c287a23 */ /* 0x100fe20000010847 */
[C---:B------:R-:W-:Y:S01]  /*18f30*/  @P0 IADD3.X R7, R4.reuse, R9, RZ, P1, !PT ;  /* 0x0000000904070210 */ /* 0x040fe20000ffe4ff */
[--C-:B------:R-:W-:Y:S01]  /*18f40*/  FFMA.FTZ R9, R151, c[0x0][0x2d0], -R71.reuse ;  /* 0x0000b40097097a23 */ /* 0x100fe20000010847 */
[----:B------:R-:W-:Y:S01]  /*18f50*/  @P0 LEA R8, P1, R3, c[0x0][0x1c8], 0x1 ;  /* 0x0000720003080a11 */ /* 0x000fe200078208ff */
[----:B------:R-:W2:Y:S01]  /*18f60*/  MUFU.EX2 R2, R2 ;  /* 0x0000000200027308 */ /* 0x000ea20000000800 */
[----:B------:R-:W-:Y:S01]  /*18f70*/  @P0 IADD3.X R4, R4, R10, RZ, P2, !PT ;  /* 0x0000000a04040210 */ /* 0x000fe200017fe4ff */
[--C-:B------:R-:W-:Y:S01]  /*18f80*/  FFMA.FTZ R70, R167, c[0x0][0x2d0], -R71.reuse ;  /* 0x0000b400a7467a23 */ /* 0x100fe20000010847 */
[----:B------:R-:W-:Y:S02]  /*18f90*/  MOV R138, R50 ;  /* 0x00000032008a7202 */ /* 0x000fe40000000f00 */
[----:B------:R-:W-:Y:S02]  /*18fa0*/  MOV R156, R60 ;  /* 0x0000003c009c7202 */ /* 0x000fe40000000f00 */
[----:B------:R-:W-:Y:S03]  /*18fb0*/  MOV R151, R49 ;  /* 0x0000003100977202 */ /* 0x000fe60000000f00 */
[----:B------:R4:W-:Y:S01]  /*18fc0*/  MUFU.EX2 R241, R9 ;  /* 0x0000000900f17308 */ /* 0x0009e20000000800 */
[--C-:B-1----:R-:W-:Y:S01]  /*18fd0*/  FFMA.FTZ R6, R150, c[0x0][0x2d0], -R71.reuse ;  /* 0x0000b40096067a23 */ /* 0x102fe20000010847 */
[----:B------:R-:W-:Y:S08]  /*18fe0*/  MOV R150, R16 ;  /* 0x0000001000967202 */ /* 0x000ff00000000f00 */
[----:B------:R1:W-:Y:S01]  /*18ff0*/  MUFU.EX2 R242, R6 ;  /* 0x0000000600f27308 */ /* 0x0003e20000000800 */
[C---:B--2---:R-:W-:Y:S02]  /*19000*/  FMUL.FTZ R16, R2.reuse, R84 ;  /* 0x0000005402107220 */ /* 0x044fe40000410000 */
[C---:B------:R-:W-:Y:S02]  /*19010*/  FMUL.FTZ R17, R2.reuse, R85 ;  /* 0x0000005502117220 */ /* 0x040fe40000410000 */
[C---:B------:R-:W-:Y:S05]  /*19020*/  FMUL.FTZ R24, R2.reuse, R92 ;  /* 0x0000005c02187220 */ /* 0x040fea0000410000 */
[----:B------:R-:W2:Y:S01]  /*19030*/  MUFU.EX2 R0, R0 ;  /* 0x0000000000007308 */ /* 0x000ea20000000800 */
[C---:B------:R-:W-:Y:S02]  /*19040*/  FMUL.FTZ R25, R2.reuse, R93 ;  /* 0x0000005d02197220 */ /* 0x040fe40000410000 */
[----:B------:R-:W-:Y:S01]  /*19050*/  FMUL.FTZ R33, R2, R101 ;  /* 0x0000006502217220 */ /* 0x000fe20000410000 */
[----:B----4-:R-:W-:Y:S01]  /*19060*/  @P0 LEA.HI.X R9, R3, c[0x0][0x1cc], R4, 0x1, P1 ;  /* 0x0000730003090a11 */ /* 0x010fe200008f0c04 */
[----:B------:R-:W-:Y:S01]  /*19070*/  FFMA.FTZ R3, R148, c[0x0][0x2d0], -R71 ;  /* 0x0000b40094037a23 */ /* 0x000fe20000010847 */
[----:B------:R-:W-:Y:S01]  /*19080*/  MOV R148, R43 ;  /* 0x0000002b00947202 */ /* 0x000fe20000000f00 */
[C---:B------:R-:W-:Y:S01]  /*19090*/  FMUL.FTZ R41, R2.reuse, R109 ;  /* 0x0000006d02297220 */ /* 0x040fe20000410000 */
[----:B------:R-:W-:Y:S01]  /*190a0*/  MOV R109, R207 ;  /* 0x000000cf006d7202 */ /* 0x000fe20000000f00 */
[C---:B------:R-:W-:Y:S01]  /*190b0*/  FMUL.FTZ R49, R2.reuse, R117 ;  /* 0x0000007502317220 */ /* 0x040fe20000410000 */
[----:B------:R4:W-:Y:S01]  /*190c0*/  MUFU.EX2 R240, R3 ;  /* 0x0000000300f07308 */ /* 0x0009e20000000800 */
[C---:B------:R-:W-:Y:S02]  /*190d0*/  FMUL.FTZ R64, R2.reuse, R132 ;  /* 0x0000008402407220 */ /* 0x040fe40000410000 */
[----:B------:R-:W-:Y:S01]  /*190e0*/  FMUL.FTZ R65, R2, R133 ;  /* 0x0000008502417220 */ /* 0x000fe20000410000 */
[C---:B-1----:R-:W-:Y:S04]  /*190f0*/  @P0 LEA R6, P3, R5.reuse, c[0x0][0x1c8], 0x1 ;  /* 0x0000720005060a11 */ /* 0x042fe800078608ff */
[----:B------:R-:W-:Y:S02]  /*19100*/  @P0 LEA.HI.X R7, R5, c[0x0][0x1cc], R7, 0x1, P3 ;  /* 0x0000730005070a11 */ /* 0x000fe400018f0c07 */
[----:B------:R-:W-:Y:S01]  /*19110*/  @P0 IADD3 R4, P1, R6, UR10, RZ ;  /* 0x0000000a06040c10 */ /* 0x000fe2000ff3e0ff */
[----:B------:R1:W-:Y:S02]  /*19120*/  MUFU.EX2 R211, R32 ;  /* 0x0000002000d37308 */ /* 0x0003e40000000800 */
[----:B------:R5:W-:Y:S01]  /*19130*/  @P0 LDGSTS.E.BYPASS.LTC128B.128 [R235+0x8100], [R6.64], !P6 ;  /* 0x0810000006eb0fae */ /* 0x000be2000f101d48 */
[----:B------:R-:W-:Y:S01]  /*19140*/  @P0 IADD3.X R5, R7, UR6, RZ, P1, !PT ;  /* 0x0000000607050c10 */ /* 0x000fe20008ffe4ff */
[----:B--2---:R-:W-:Y:S01]  /*19150*/  FMUL.FTZ R18, R0, R86 ;  /* 0x0000005600127220 */ /* 0x004fe20000410000 */
[----:B---3--:R-:W-:Y:S01]  /*19160*/  @P0 IADD3 R10, P3, R4, R12, RZ ;  /* 0x0000000c040a0210 */ /* 0x008fe20007f7e0ff */
[C---:B------:R-:W-:Y:S02]  /*19170*/  FMUL.FTZ R19, R0.reuse, R87 ;  /* 0x0000005700137220 */ /* 0x040fe40000410000 */
[C---:B------:R-:W-:Y:S01]  /*19180*/  FMUL.FTZ R26, R0.reuse, R94 ;  /* 0x0000005e001a7220 */ /* 0x040fe20000410000 */
[C---:B------:R-:W-:Y:S01]  /*19190*/  @P0 IADD3.X R11, R5.reuse, R13, RZ, P3, !PT ;  /* 0x0000000d050b0210 */ /* 0x040fe20001ffe4ff */
[----:B------:R2:W-:Y:S01]  /*191a0*/  @P0 LDGSTS.E.BYPASS.LTC128B.128 [R235+0xc100], [R8.64], !P4 ;  /* 0x0c10000008eb0fae */ /* 0x0005e2000e101d48 */
[----:B------:R-:W-:Y:S01]  /*191b0*/  FMUL.FTZ R27, R0, R95 ;  /* 0x0000005f001b7220 */ /* 0x000fe20000410000 */
[----:B------:R3:W-:Y:S01]  /*191c0*/  MUFU.EX2 R208, R40 ;  /* 0x0000002800d07308 */ /* 0x0007e20000000800 */
[----:B----4-:R-:W-:Y:S02]  /*191d0*/  FMUL.FTZ R3, R68, c[0x0][0x2d0] ;  /* 0x0000b40044037a20 */ /* 0x010fe40000410000 */
[C---:B------:R-:W-:Y:S02]  /*191e0*/  FMUL.FTZ R34, R0.reuse, R102 ;  /* 0x0000006600227220 */ /* 0x040fe40000410000 */
[C---:B------:R-:W-:Y:S01]  /*191f0*/  FMUL.FTZ R35, R0.reuse, R103 ;  /* 0x0000006700237220 */ /* 0x040fe20000410000 */
[----:B------:R4:W-:Y:S01]  /*19200*/  @P0 LDGSTS.E.BYPASS.LTC128B.128 [R235+0x9100], [R4.64], !P6 ;  /* 0x0910000004eb0fae */ /* 0x0009e2000f101d48 */
[C---:B------:R-:W-:Y:S01]  /*19210*/  FMUL.FTZ R42, R0.reuse, R110 ;  /* 0x0000006e002a7220 */ /* 0x040fe20000410000 */
[----:B------:R-:W-:Y:S01]  /*19220*/  MOV R110, R61 ;  /* 0x0000003d006e7202 */ /* 0x000fe20000000f00 */
[C---:B------:R-:W-:Y:S01]  /*19230*/  FMUL.FTZ R43, R0.reuse, R111 ;  /* 0x0000006f002b7220 */ /* 0x040fe20000410000 */
[----:B------:R-:W-:Y:S01]  /*19240*/  MOV R111, R159 ;  /* 0x0000009f006f7202 */ /* 0x000fe20000000f00 */
[----:B------:R-:W-:Y:S02]  /*19250*/  FMUL.FTZ R50, R0, R118 ;  /* 0x0000007600327220 */ /* 0x000fe40000410000 */
[----:B-1----:R-:W-:Y:S01]  /*19260*/  FMUL.FTZ R32, R2, R100 ;  /* 0x0000006402207220 */ /* 0x002fe20000410000 */
[----:B------:R4:W-:Y:S01]  /*19270*/  @P0 LDGSTS.E.BYPASS.LTC128B.128 [R235+0xd100], [R4.64+0x80], !P4 ;  /* 0x0d10008004eb0fae */ /* 0x0009e2000e101d48 */
[----:B------:R-:W-:Y:S01]  /*19280*/  FMUL.FTZ R51, R0, R119 ;  /* 0x0000007700337220 */ /* 0x000fe20000410000 */
[----:B------:R-:W-:Y:S01]  /*19290*/  MOV R119, R57 ;  /* 0x0000003900777202 */ /* 0x000fe20000000f00 */
[--C-:B-----5:R-:W-:Y:S01]  /*192a0*/  FFMA.FTZ R7, R154, c[0x0][0x2d0], -R3.reuse ;  /* 0x0000b4009a077a23 */ /* 0x120fe20000010803 */
[----:B------:R-:W-:Y:S01]  /*192b0*/  @P0 IADD3 R6, P1, R4, UR10, RZ ;  /* 0x0000000a04060c10 */ /* 0x000fe2000ff3e0ff */
[----:B------:R-:W-:Y:S01]  /*192c0*/  FMUL.FTZ R57, R2, R125 ;  /* 0x0000007d02397220 */ /* 0x000fe20000410000 */
[----:B------:R-:W-:Y:S01]  /*192d0*/  MOV R154, R169 ;  /* 0x000000a9009a7202 */ /* 0x000fe20000000f00 */
[----:B------:R1:W-:Y:S01]  /*192e0*/  MUFU.EX2 R171, R7 ;  /* 0x0000000700ab7308 */ /* 0x0003e20000000800 */
[----:B------:R-:W-:Y:S02]  /*192f0*/  FMUL.FTZ R66, R0, R134 ;  /* 0x0000008600427220 */ /* 0x000fe40000410000 */
[----:B---3--:R-:W-:Y:S01]  /*19300*/  FMUL.FTZ R40, R2, R108 ;  /* 0x0000006c02287220 */ /* 0x008fe20000410000 */
[----:B--2---:R-:W-:Y:S01]  /*19310*/  @P0 IADD3 R8, P2, R6, UR10, RZ ;  /* 0x0000000a06080c10 */ /* 0x004fe2000ff5e0ff */
[----:B------:R-:W-:Y:S01]  /*19320*/  FMUL.FTZ R67, R0, R135 ;  /* 0x0000008700437220 */ /* 0x000fe20000410000 */
[----:B------:R-:W-:Y:S01]  /*19330*/  MOV R108, R56 ;  /* 0x00000038006c7202 */ /* 0x000fe20000000f00 */
[--C-:B------:R-:W-:Y:S01]  /*19340*/  FFMA.FTZ R56, R164, c[0x0][0x2d0], -R3.reuse ;  /* 0x0000b400a4387a23 */ /* 0x100fe20000010803 */
[----:B------:R-:W-:Y:S01]  /*19350*/  MOV R164, R58 ;  /* 0x0000003a00a47202 */ /* 0x000fe20000000f00 */
[----:B------:R-:W-:Y:S02]  /*19360*/  FMUL.FTZ R58, R0, R126 ;  /* 0x0000007e003a7220 */ /* 0x000fe40000410000 */
[----:B------:R2:W-:Y:S01]  /*19370*/  MUFU.EX2 R117, R56 ;  /* 0x0000003800757308 */ /* 0x0005e20000000800 */
[--C-:B------:R-:W-:Y:S09]  /*19380*/  FFMA.FTZ R136, R136, c[0x0][0x2d0], -R3.reuse ;  /* 0x0000b40088887a23 */ /* 0x100ff20000010803 */
[----:B------:R-:W-:Y:S01]  /*19390*/  MUFU.EX2 R136, R136 ;  /* 0x0000008800887308 */ /* 0x000fe20000000800 */
[----:B-1----:R-:W-:Y:S02]  /*193a0*/  @P0 IADD3.X R7, R5, UR6, RZ, P1, !PT ;  /* 0x0000000605070c10 */ /* 0x002fe40008ffe4ff */
[----:B----4-:R-:W-:Y:S01]  /*193b0*/  @P0 IADD3 R4, P1, R6, R12, RZ ;  /* 0x0000000c06040210 */ /* 0x010fe20007f3e0ff */
[--C-:B------:R-:W-:Y:S01]  /*193c0*/  FFMA.FTZ R12, R155, c[0x0][0x2d0], -R3.reuse ;  /* 0x0000b4009b0c7a23 */ /* 0x100fe20000010803 */
[C---:B------:R-:W-:Y:S01]  /*193d0*/  @P0 IADD3.X R9, R7.reuse, UR6, RZ, P2, !PT ;  /* 0x0000000607090c10 */ /* 0x040fe200097fe4ff */
[----:B------:R1:W-:Y:S01]  /*193e0*/  @P0 LDGSTS.E.BYPASS.LTC128B.128 [R235+0xa100], [R6.64], !P6 ;  /* 0x0a10000006eb0fae */ /* 0x0003e2000f101d48 */
[----:B------:R-:W-:Y:S03]  /*193f0*/  @P0 IADD3.X R5, R7, R13, RZ, P1, !PT ;  /* 0x0000000d07050210 */ /* 0x000fe60000ffe4ff */
[----:B------:R3:W4:Y:S01]  /*19400*/  MUFU.EX2 R170, R12 ;  /* 0x0000000c00aa7308 */ /* 0x0007220000000800 */
[----:B------:R-:W-:Y:S01]  /*19410*/  MOV R155, R48 ;  /* 0x00000030009b7202 */ /* 0x000fe20000000f00 */
[--C-:B------:R-:W-:Y:S02]  /*19420*/  FFMA.FTZ R48, R158, c[0x0][0x2d0], -R3.reuse ;  /* 0x0000b4009e307a23 */ /* 0x100fe40000010803 */
[----:B--2---:R-:W-:Y:S01]  /*19430*/  FMUL.FTZ R56, R2, R124 ;  /* 0x0000007c02387220 */ /* 0x004fe20000410000 */
[----:B------:R2:W-:Y:S05]  /*19440*/  @P0 LDGSTS.E.BYPASS.LTC128B.128 [R235+0xe100], [R10.64], !P4 ;  /* 0x0e1000000aeb0fae */ /* 0x0005ea000e101d48 */
[----:B------:R5:W-:Y:S03]  /*19450*/  MUFU.EX2 R159, R48 ;  /* 0x00000030009f7308 */ /* 0x000be60000000800 */
[----:B------:R4:W-:Y:S08]  /*19460*/  @P0 LDGSTS.E.BYPASS.LTC128B.128 [R235+0xb100], [R8.64], !P6 ;  /* 0x0b10000008eb0fae */ /* 0x0009f0000f101d48 */
[----:B------:R4:W-:Y:S01]  /*19470*/  @P0 LDGSTS.E.BYPASS.LTC128B.128 [R235+0xf100], [R4.64], !P4 ;  /* 0x0f10000004eb0fae */ /* 0x0009e2000e101d48 */
[--C-:B-1----:R-:W-:Y:S01]  /*19480*/  FFMA.FTZ R6, R152, c[0x0][0x2d0], -R3.reuse ;  /* 0x0000b40098067a23 */ /* 0x102fe20000010803 */
[----:B------:R-:W-:Y:S01]  /*19490*/  MOV R152, R209 ;  /* 0x000000d100987202 */ /* 0x000fe20000000f00 */
[C---:B------:R-:W-:Y:S02]  /*194a0*/  FMUL.FTZ R7, R0.reuse, R75 ;  /* 0x0000004b00077220 */ /* 0x040fe40000410000 */
[----:B------:R1:W-:Y:S03]  /*194b0*/  MUFU.EX2 R169, R6 ;  /* 0x0000000600a97308 */ /* 0x0003e60000000800 */
[----:B---3--:R-:W3:Y:S01]  /*194c0*/  LDSM.16.MT88.4 R12, [R213+0x100] ;  /* 0x00010000d50c783b */ /* 0x008ee20000004200 */
[C---:B--2---:R-:W-:Y:S02]  /*194d0*/  FMUL.FTZ R10, R0.reuse, R78 ;  /* 0x0000004e000a7220 */ /* 0x044fe40000410000 */
[----:B------:R-:W-:Y:S02]  /*194e0*/  FMUL.FTZ R11, R0, R79 ;  /* 0x0000004f000b7220 */ /* 0x000fe40000410000 */
[C---:B-----5:R-:W-:Y:S03]  /*194f0*/  FMUL.FTZ R48, R2.reuse, R116 ;  /* 0x0000007402307220 */ /* 0x060fe60000410000 */
[----:B------:R-:W2:Y:S01]  /*19500*/  LDSM.16.MT88.4 R20, [R214+0x100] ;  /* 0x00010000d614783b */ /* 0x000ea20000004200 */
[C---:B----4-:R-:W-:Y:S02]  /*19510*/  FMUL.FTZ R8, R2.reuse, R76 ;  /* 0x0000004c02087220 */ /* 0x050fe40000410000 */
[C---:B------:R-:W-:Y:S05]  /*19520*/  FMUL.FTZ R9, R2.reuse, R77 ;  /* 0x0000004d02097220 */ /* 0x040fea0000410000 */
[----:B------:R-:W4:Y:S01]  /*19530*/  LDSM.16.MT88.4 R28, [R217+0x100] ;  /* 0x00010000d91c783b */ /* 0x000f220000004200 */
[----:B------:R-:W-:Y:S01]  /*19540*/  FFMA.FTZ R4, R153, c[0x0][0x2d0], -R3 ;  /* 0x0000b40099047a23 */ /* 0x000fe20000010803 */
[----:B------:R-:W-:Y:S01]  /*19550*/  MOV R153, R168 ;  /* 0x000000a800997202 */ /* 0x000fe20000000f00 */
[----:B------:R-:W-:Y:S01]  /*19560*/  FMUL.FTZ R5, R2, R73 ;  /* 0x0000004902057220 */ /* 0x000fe20000410000 */
[----:B------:R-:W-:Y:S01]  /*19570*/  F2FP.PACK_AB R73, R170, R171 ;  /* 0x000000abaa49723e */ /* 0x000fe200000000ff */
[----:B------:R5:W2:Y:S01]  /*19580*/  MUFU.EX2 R168, R4 ;  /* 0x0000000400a87308 */ /* 0x000aa20000000800 */
[----:B-1----:R-:W-:Y:S01]  /*19590*/  FMUL.FTZ R6, R0, R74 ;  /* 0x0000004a00067220 */ /* 0x002fe20000410000 */
[----:B------:R-:W-:Y:S01]  /*195a0*/  F2FP.PACK_AB R74, R240, R241 ;  /* 0x000000f1f04a723e */ /* 0x000fe200000000ff */
[----:B------:R-:W1:Y:S08]  /*195b0*/  LDSM.16.MT88.4 R36, [R216+0x100] ;  /* 0x00010000d824783b */ /* 0x000e700000004200 */
[----:B------:R-:W1:Y:S08]  /*195c0*/  LDSM.16.MT88.4 R44, [R213+0x4100] ;  /* 0x00410000d52c783b */ /* 0x000e700000004200 */
[----:B------:R-:W1:Y:S01]  /*195d0*/  LDSM.16.MT88.4 R52, [R214+0x4100] ;  /* 0x00410000d634783b */ /* 0x000e620000004200 */
[----:B-----5:R-:W-:Y:S01]  /*195e0*/  FMUL.FTZ R4, R2, R72 ;  /* 0x0000004802047220 */ /* 0x020fe20000410000 */
[----:B------:R-:W-:Y:S02]  /*195f0*/  F2FP.PACK_AB R72, R242, R243 ;  /* 0x000000f3f248723e */ /* 0x000fe400000000ff */
[----:B--2---:R-:W-:Y:S04]  /*19600*/  F2FP.PACK_AB R75, R168, R169 ;  /* 0x000000a9a84b723e */ /* 0x004fe800000000ff */
[----:B------:R-:W2:Y:S03]  /*19610*/  LDSM.16.MT88.4 R60, [R217+0x4100] ;  /* 0x00410000d93c783b */ /* 0x000ea60000004200 */
[C---:B---3--:R-:W-:Y:S05]  /*19620*/  HMMA.16816.F32 R4, R72.reuse, R12, R4 ;  /* 0x0000000c4804723c */ /* 0x048fea0000001804 */
[----:B------:R-:W3:Y:S02]  /*19630*/  LDSM.16.MT88.4 R76, [R216+0x4100] ;  /* 0x00410000d84c783b */ /* 0x000ee40000004200 */
[C---:B------:R-:W-:Y:S01]  /*19640*/  FMUL.FTZ R12, R2.reuse, R80 ;  /* 0x00000050020c7220 */ /* 0x040fe20000410000 */
[C---:B------:R-:W-:Y:S05]  /*19650*/  HMMA.16816.F32 R8, R72.reuse, R14, R8 ;  /* 0x0000000e4808723c */ /* 0x040fea0000001808 */
[----:B------:R-:W-:Y:S01]  /*19660*/  LDSM.16.MT88.4 R84, [R214+0x900] ;  /* 0x00090000d654783b */ /* 0x000fe20000004200 */
[----:B------:R-:W-:Y:S02]  /*19670*/  FMUL.FTZ R13, R2, R81 ;  /* 0x00000051020d7220 */ /* 0x000fe40000410000 */
[C---:B------:R-:W-:Y:S04]  /*19680*/  FMUL.FTZ R14, R0.reuse, R82 ;  /* 0x00000052000e7220 */ /* 0x040fe80000410000 */
[----:B------:R-:W-:Y:S01]  /*19690*/  FMUL.FTZ R15, R0, R83 ;  /* 0x00000053000f7220 */ /* 0x000fe20000410000 */
[----:B------:R-:W-:Y:S06]  /*196a0*/  LDSM.16.MT88.4 R92, [R216+0x900] ;  /* 0x00090000d85c783b */ /* 0x000fec0000004200 */
[C---:B------:R-:W-:Y:S02]  /*196b0*/  HMMA.16816.F32 R12, R72.reuse, R20, R12 ;  /* 0x00000014480c723c */ /* 0x040fe4000000180c */
[----:B------:R-:W5:Y:S05]  /*196c0*/  LDSM.16.MT88.4 R80, [R213+0x900] ;  /* 0x00090000d550783b */ /* 0x000f6a0000004200 */
[C---:B------:R-:W-:Y:S01]  /*196d0*/  FMUL.FTZ R20, R2.reuse, R88 ;  /* 0x0000005802147220 */ /* 0x040fe20000410000 */
[C---:B------:R-:W-:Y:S02]  /*196e0*/  HMMA.16816.F32 R16, R72.reuse, R22, R16 ;  /* 0x000000164810723c */ /* 0x040fe40000001810 */
[----:B------:R-:W-:Y:S02]  /*196f0*/  LDSM.16.MT88.4 R100, [R216+0x5100] ;  /* 0x00510000d864783b */ /* 0x000fe40000004200 */
[----:B------:R-:W-:Y:S03]  /*19700*/  FMUL.FTZ R21, R2, R89 ;  /* 0x0000005902157220 */ /* 0x000fe60000410000 */
[C---:B------:R-:W-:Y:S02]  /*19710*/  FMUL.FTZ R22, R0.reuse, R90 ;  /* 0x0000005a00167220 */ /* 0x040fe40000410000 */
[----:B------:R-:W-:Y:S01]  /*19720*/  FMUL.FTZ R23, R0, R91 ;  /* 0x0000005b00177220 */ /* 0x000fe20000410000 */
[----:B------:R-:W0:Y:S06]  /*19730*/  LDGDEPBAR ;  /* 0x00000000000079af */ /* 0x000e2c0000000000 */
[C---:B----4-:R-:W-:Y:S02]  /*19740*/  HMMA.16816.F32 R20, R72.reuse, R28, R20 ;  /* 0x0000001c4814723c */ /* 0x050fe40000001814 */
[----:B------:R-:W4:Y:S05]  /*19750*/  LDSM.16.MT88.4 R88, [R217+0x900] ;  /* 0x00090000d958783b */ /* 0x000f2a0000004200 */
        /* <DEDUP_REMOVED lines=26> */
[--C-:B------:R-:W-:Y:S01]  /*19900*/  FFMA.FTZ R52, R165, c[0x0][0x2d0], -R3.reuse ;  /* 0x0000b400a5347a23 */ /* 0x100fe20000010803 */
[C---:B------:R-:W-:Y:S03]  /*19910*/  HMMA.16816.F32 R48, R72.reuse, R54, R48 ;  /* 0x000000364830723c */ /* 0x040fe60000001830 */
[----:B------:R1:W1:Y:S01]  /*19920*/  MUFU.EX2 R118, R52 ;  /* 0x0000003400767308 */ /* 0x0002620000000800 */
[----:B------:R-:W-:Y:S01]  /*19930*/  MOV R165, R202 ;  /* 0x000000ca00a57202 */ /* 0x000fe20000000f00 */
[----:B------:R-:W-:Y:S01]  /*19940*/  FMUL.FTZ R53, R2, R121 ;  /* 0x0000007902357220 */ /* 0x000fe20000410000 */
[----:B------:R-:W-:Y:S01]  /*19950*/  MOV R121, R200 ;  /* 0x000000c800797202 */ /* 0x000fe20000000f00 */
[C---:B------:R-:W-:Y:S02]  /*19960*/  FMUL.FTZ R54, R0.reuse, R122 ;  /* 0x0000007a00367220 */ /* 0x040fe40000410000 */
[----:B------:R-:W-:Y:S03]  /*19970*/  FMUL.FTZ R55, R0, R123 ;  /* 0x0000007b00377220 */ /* 0x000fe60000410000 */
[----:B-1----:R-:W-:Y:S01]  /*19980*/  FMUL.FTZ R52, R2, R120 ;  /* 0x0000007802347220 */ /* 0x002fe20000410000 */
[----:B------:R-:W-:Y:S02]  /*19990*/  MOV R120, R203 ;  /* 0x000000cb00787202 */ /* 0x000fe40000000f00 */
[----:B------:R1:W-:Y:S04]  /*199a0*/  MUFU.EX2 R203, R70 ;  /* 0x0000004600cb7308 */ /* 0x0003e80000000800 */
[C---:B--2---:R-:W-:Y:S07]  /*199b0*/  HMMA.16816.F32 R52, R72.reuse, R60, R52 ;  /* 0x0000003c4834723c */ /* 0x044fee0000001834 */
[----:B------:R-:W-:Y:S01]  /*199c0*/  FFMA.FTZ R60, R166, c[0x0][0x2d0], -R3 ;  /* 0x0000b400a63c7a23 */ /* 0x000fe20000010803 */
[C---:B------:R-:W-:Y:S03]  /*199d0*/  HMMA.16816.F32 R56, R72.reuse, R62, R56 ;  /* 0x0000003e4838723c */ /* 0x040fe60000001838 */
[----:B------:R2:W2:Y:S01]  /*199e0*/  MUFU.EX2 R116, R60 ;  /* 0x0000003c00747308 */ /* 0x0004a20000000800 */
[----:B------:R-:W-:Y:S01]  /*199f0*/  MOV R166, R201 ;  /* 0x000000c900a67202 */ /* 0x000fe20000000f00 */
[----:B------:R-:W-:Y:S02]  /*19a00*/  FMUL.FTZ R61, R2, R129 ;  /* 0x00000081023d7220 */ /* 0x000fe40000410000 */
[C---:B------:R-:W-:Y:S02]  /*19a10*/  FMUL.FTZ R62, R0.reuse, R130 ;  /* 0x00000082003e7220 */ /* 0x040fe40000410000 */
[----:B------:R-:W-:Y:S03]  /*19a20*/  FMUL.FTZ R63, R0, R131 ;  /* 0x00000083003f7220 */ /* 0x000fe60000410000 */
[--C-:B-1----:R-:W-:Y:S04]  /*19a30*/  FFMA.FTZ R70, R172, c[0x0][0x2d0], -R71.reuse ;  /* 0x0000b400ac467a23 */ /* 0x102fe80000010847 */
[----:B------:R1:W-:Y:S01]  /*19a40*/  MUFU.EX2 R202, R70 ;  /* 0x0000004600ca7308 */ /* 0x0003e20000000800 */
[----:B--2---:R-:W-:Y:S07]  /*19a50*/  FMUL.FTZ R60, R2, R128 ;  /* 0x00000080023c7220 */ /* 0x004fee0000410000 */
[C---:B---3--:R-:W-:Y:S03]  /*19a60*/  HMMA.16816.F32 R60, R72.reuse, R76, R60 ;  /* 0x0000004c483c723c */ /* 0x048fe6000000183c */
[--C-:B-1----:R-:W-:Y:S05]  /*19a70*/  FFMA.FTZ R70, R174, c[0x0][0x2d0], -R71.reuse ;  /* 0x0000b400ae467a23 */ /* 0x102fea0000010847 */
[----:B------:R-:W-:Y:S01]  /*19a80*/  HMMA.16816.F32 R64, R72, R78, R64 ;  /* 0x0000004e4840723c */ /* 0x000fe20000001840 */
[----:B------:R-:W1:Y:S01]  /*19a90*/  LDSM.16.MT88.4 R76, [R213+0x4900] ;  /* 0x00490000d54c783b */ /* 0x000e620000004200 */
[----:B------:R2:W-:Y:S05]  /*19aa0*/  MUFU.EX2 R201, R70 ;  /* 0x0000004600c97308 */ /* 0x0005ea0000000800 */
[----:B------:R-:W-:Y:S02]  /*19ab0*/  F2FP.PACK_AB R73, R118, R159 ;  /* 0x0000009f7649723e */ /* 0x000fe400000000ff */
[----:B------:R-:W-:Y:S03]  /*19ac0*/  F2FP.PACK_AB R75, R116, R117 ;  /* 0x00000075744b723e */ /* 0x000fe600000000ff */
[----:B------:R-:W-:Y:S02]  /*19ad0*/  F2FP.PACK_AB R72, R209, R211 ;  /* 0x000000d3d148723e */ /* 0x000fe400000000ff */
[----:B------:R-:W-:Y:S07]  /*19ae0*/  F2FP.PACK_AB R74, R207, R208 ;  /* 0x000000d0cf4a723e */ /* 0x000fee00000000ff */
[C---:B-----5:R-:W-:Y:S03]  /*19af0*/  HMMA.16816.F32 R4, R72.reuse, R80, R4 ;  /* 0x000000504804723c */ /* 0x060fe60000001804 */
[----:B--2---:R-:W-:Y:S05]  /*19b00*/  FFMA.FTZ R70, R173, c[0x0][0x2d0], -R71 ;  /* 0x0000b400ad467a23 */ /* 0x004fea0000010847 */
[C---:B------:R-:W-:Y:S01]  /*19b10*/  HMMA.16816.F32 R8, R72.reuse, R82, R8 ;  /* 0x000000524808723c */ /* 0x040fe20000001808 */
[----:B------:R2:W-:Y:S01]  /*19b20*/  MUFU.EX2 R200, R70 ;  /* 0x0000004600c87308 */ /* 0x0005e20000000800 */
[----:B------:R-:W3:Y:S06]  /*19b30*/  LDSM.16.MT88.4 R80, [R214+0x4900] ;  /* 0x00490000d650783b */ /* 0x000eec0000004200 */
[C---:B------:R-:W-:Y:S08]  /*19b40*/  HMMA.16816.F32 R12, R72.reuse, R84, R12 ;  /* 0x00000054480c723c */ /* 0x040ff0000000180c */
[C---:B------:R-:W-:Y:S01]  /*19b50*/  HMMA.16816.F32 R16, R72.reuse, R86, R16 ;  /* 0x000000564810723c */ /* 0x040fe20000001810 */
[----:B------:R-:W5:Y:S07]  /*19b60*/  LDSM.16.MT88.4 R84, [R217+0x4900] ;  /* 0x00490000d954783b */ /* 0x000f6e0000004200 */
[C---:B----4-:R-:W-:Y:S04]  /*19b70*/  HMMA.16816.F32 R20, R72.reuse, R88, R20 ;  /* 0x000000584814723c */ /* 0x050fe80000001814 */
[--C-:B--2---:R-:W-:Y:S04]  /*19b80*/  FFMA.FTZ R70, R176, c[0x0][0x2d0], -R3.reuse ;  /* 0x0000b400b0467a23 */ /* 0x104fe80000010803 */
[C---:B------:R-:W-:Y:S01]  /*19b90*/  HMMA.16816.F32 R24, R72.reuse, R90, R24 ;  /* 0x0000005a4818723c */ /* 0x040fe20000001818 */
[----:B------:R2:W-:Y:S01]  /*19ba0*/  MUFU.EX2 R127, R70 ;  /* 0x00000046007f7308 */ /* 0x0005e20000000800 */
[----:B------:R-:W4:Y:S06]  /*19bb0*/  LDSM.16.MT88.4 R88, [R216+0x4900] ;  /* 0x00490000d858783b */ /* 0x000f2c0000004200 */
[C---:B------:R-:W-:Y:S08]  /*19bc0*/  HMMA.16816.F32 R28, R72.reuse, R92, R28 ;  /* 0x0000005c481c723c */ /* 0x040ff0000000181c */
[C---:B------:R-:W-:Y:S01]  /*19bd0*/  HMMA.16816.F32 R32, R72.reuse, R94, R32 ;  /* 0x0000005e4820723c */ /* 0x040fe20000001820 */
[----:B------:R-:W-:Y:S07]  /*19be0*/  LDSM.16.MT88.4 R92, [R214+0x5100] ;  /* 0x00510000d65c783b */ /* 0x000fee0000004200 */
[C---:B-1----:R-:W-:Y:S04]  /*19bf0*/  HMMA.16816.F32 R36, R72.reuse, R76, R36 ;  /* 0x0000004c4824723c */ /* 0x042fe80000001824 */
[--C-:B--2---:R-:W-:Y:S04]  /*19c00*/  FFMA.FTZ R70, R177, c[0x0][0x2d0], -R3.reuse ;  /* 0x0000b400b1467a23 */ /* 0x104fe80000010803 */
[C---:B------:R-:W-:Y:S01]  /*19c10*/  HMMA.16816.F32 R40, R72.reuse, R78, R40 ;  /* 0x0000004e4828723c */ /* 0x040fe20000001828 */
[----:B------:R1:W2:Y:S01]  /*19c20*/  MUFU.EX2 R126, R70 ;  /* 0x00000046007e7308 */ /* 0x0002a20000000800 */
[----:B------:R-:W2:Y:S06]  /*19c30*/  LDSM.16.MT88.4 R76, [R213+0x1100] ;  /* 0x00110000d54c783b */ /* 0x000eac0000004200 */
[C---:B---3--:R-:W-:Y:S08]  /*19c40*/  HMMA.16816.F32 R44, R72.reuse, R80, R44 ;  /* 0x00000050482c723c */ /* 0x048ff0000000182c */
[C---:B------:R-:W-:Y:S01]  /*19c50*/  HMMA.16816.F32 R48, R72.reuse, R82, R48 ;  /* 0x000000524830723c */ /* 0x040fe20000001830 */
[----:B------:R-:W3:Y:S07]  /*19c60*/  LDSM.16.MT88.4 R80, [R214+0x1100] ;  /* 0x00110000d650783b */ /* 0x000eee0000004200 */
[C---:B-----5:R-:W-:Y:S04]  /*19c70*/  HMMA.16816.F32 R52, R72.reuse, R84, R52 ;  /* 0x000000544834723c */ /* 0x060fe80000001834 */
[--C-:B-1----:R-:W-:Y:S04]  /*19c80*/  FFMA.FTZ R70, R175, c[0x0][0x2d0], -R3.reuse ;  /* 0x0000b400af467a23 */ /* 0x102fe80000010803 */
[C---:B------:R-:W-:Y:S01]  /*19c90*/  HMMA.16816.F32 R56, R72.reuse, R86, R56 ;  /* 0x000000564838723c */ /* 0x040fe20000001838 */
[----:B------:R1:W-:Y:S01]  /*19ca0*/  MUFU.EX2 R125, R70 ;  /* 0x00000046007d7308 */ /* 0x0003e20000000800 */
[----:B------:R-:W5:Y:S06]  /*19cb0*/  LDSM.16.MT88.4 R84, [R217+0x1100] ;  /* 0x00110000d954783b */ /* 0x000f6c0000004200 */
[C---:B----4-:R-:W-:Y:S08]  /*19cc0*/  HMMA.16816.F32 R60, R72.reuse, R88, R60 ;  /* 0x00000058483c723c */ /* 0x050ff0000000183c */
[----:B------:R-:W-:Y:S01]  /*19cd0*/  HMMA.16816.F32 R64, R72, R90, R64 ;  /* 0x0000005a4840723c */ /* 0x000fe20000001840 */
[----:B------:R-:W4:Y:S06]  /*19ce0*/  LDSM.16.MT88.4 R88, [R216+0x1100] ;  /* 0x00110000d858783b */ /* 0x000f2c0000004200 */
[----:B--2---:R-:W-:Y:S01]  /*19cf0*/  F2FP.PACK_AB R73, R126, R127 ;  /* 0x0000007f7e49723e */ /* 0x004fe200000000ff */
[----:B-1----:R-:W-:Y:S01]  /*19d00*/  FFMA.FTZ R70, R178, c[0x0][0x2d0], -R3 ;  /* 0x0000b400b2467a23 */ /* 0x002fe20000010803 */
[----:B------:R-:W-:Y:S03]  /*19d10*/  F2FP.PACK_AB R72, R202, R203 ;  /* 0x000000cbca48723e */ /* 0x000fe600000000ff */
[----:B------:R1:W2:Y:S01]  /*19d20*/  MUFU.EX2 R124, R70 ;  /* 0x00000046007c7308 */ /* 0x0002a20000000800 */
[----:B------:R-:W-:Y:S01]  /*19d30*/  F2FP.PACK_AB R74, R200, R201 ;  /* 0x000000c9c84a723e */ /* 0x000fe200000000ff */
        /* <DEDUP_REMOVED lines=25> */
[----:B------:R1:W4:Y:S01]  /*19ed0*/  MUFU.EX2 R176, R70 ;  /* 0x0000004600b07308 */ /* 0x0003220000000800 */
        /* <DEDUP_REMOVED lines=10> */
[----:B----4-:R-:W-:Y:S03]  /*19f80*/  F2FP.PACK_AB R74, R176, R178 ;  /* 0x000000b2b04a723e */ /* 0x010fe600000000ff */
        /* <DEDUP_REMOVED lines=16> */
[----:B------:R1:W4:Y:S01]  /*1a090*/  MUFU.EX2 R174, R70 ;  /* 0x0000004600ae7308 */ /* 0x0003220000000800 */
[----:B------:R-:W-:Y:S06]  /*1a0a0*/  LDSM.16.MT88.4 R104, [R214+0x3900] ;  /* 0x00390000d668783b */ /* 0x000fec0000004200 */
[C---:B-----5:R-:W-:Y:S08]  /*1a0b0*/  HMMA.16816.F32 R20, R72.reuse, R84, R20 ;  /* 0x000000544814723c */ /* 0x060ff00000001814 */
[C---:B------:R-:W-:Y:S01]  /*1a0c0*/  HMMA.16816.F32 R24, R72.reuse, R86, R24 ;  /* 0x000000564818723c */ /* 0x040fe20000001818 */
[----:B------:R-:W5:Y:S07]  /*1a0d0*/  LDSM.16.MT88.4 R84, [R217+0x5900] ;  /* 0x00590000d954783b */ /* 0x000f6e0000004200 */
        /* <DEDUP_REMOVED lines=13> */
[C---:B-----5:R-:W-:Y:S08]  /*1a1b0*/  HMMA.16816.F32 R52, R72.reuse, R84, R52 ;  /* 0x000000544834723c */ /* 0x060ff00000001834 */
[C---:B------:R-:W-:Y:S01]  /*1a1c0*/  HMMA.16816.F32 R56, R72.reuse, R86, R56 ;  /* 0x000000564838723c */ /* 0x040fe20000001838 */
[----:B------:R-:W5:Y:S07]  /*1a1d0*/  LDSM.16.MT88.4 R84, [R217+0x2100] ;  /* 0x00210000d954783b */ /* 0x000f6e0000004200 */
[C---:B--2---:R-:W-:Y:S04]  /*1a1e0*/  HMMA.16816.F32 R60, R72.reuse, R76, R60 ;  /* 0x0000004c483c723c */ /* 0x044fe8000000183c */
[--C-:B-1----:R-:W-:Y:S04]  /*1a1f0*/  FFMA.FTZ R70, R249, c[0x0][0x2d0], -R3.reuse ;  /* 0x0000b400f9467a23 */ /* 0x102fe80000010803 */
[----:B------:R-:W-:Y:S01]  /*1a200*/  HMMA.16816.F32 R64, R72, R78, R64 ;  /* 0x0000004e4840723c */ /* 0x000fe20000001840 */
[----:B------:R1:W-:Y:S01]  /*1a210*/  MUFU.EX2 R113, R70 ;  /* 0x0000004600717308 */ /* 0x0003e20000000800 */
[----:B------:R-:W2:Y:S05]  /*1a220*/  LDSM.16.MT88.4 R76, [R216+0x2100] ;  /* 0x00210000d84c783b */ /* 0x000eaa0000004200 */
[----:B----4-:R-:W-:Y:S02]  /*1a230*/  F2FP.PACK_AB R72, R174, R175 ;  /* 0x000000afae48723e */ /* 0x010fe400000000ff */
[----:B------:R-:W-:Y:S03]  /*1a240*/  F2FP.PACK_AB R74, R172, R173 ;  /* 0x000000adac4a723e */ /* 0x000fe600000000ff */
[--C-:B-1----:R-:W-:Y:S04]  /*1a250*/  FFMA.FTZ R70, R250, c[0x0][0x2d0], -R3.reuse ;  /* 0x0000b400fa467a23 */ /* 0x102fe80000010803 */
[----:B------:R1:W4:Y:S02]  /*1a260*/  MUFU.EX2 R112, R70 ;  /* 0x0000004600707308 */ /* 0x0003240000000800 */
[--C-:B-1----:R-:W-:Y:S01]  /*1a270*/  FFMA.FTZ R70, R248, c[0x0][0x2d0], -R3.reuse ;  /* 0x0000b400f8467a23 */ /* 0x102fe20000010803 */
[----:B----4-:R-:W-:Y:S07]  /*1a280*/  F2FP.PACK_AB R73, R112, R113 ;  /* 0x000000717049723e */ /* 0x010fee00000000ff */
[----:B------:R1:W-:Y:S02]  /*1a290*/  MUFU.EX2 R123, R70 ;  /* 0x00000046007b7308 */ /* 0x0003e40000000800 */
[----:B-1----:R-:W-:Y:S08]  /*1a2a0*/  FFMA.FTZ R70, R251, c[0x0][0x2d0], -R3 ;  /* 0x0000b400fb467a23 */ /* 0x002ff00000010803 */
[----:B------:R1:W4:Y:S02]  /*1a2b0*/  MUFU.EX2 R122, R70 ;  /* 0x00000046007a7308 */ /* 0x0003240000000800 */
[--C-:B-1----:R-:W-:Y:S01]  /*1a2c0*/  FFMA.FTZ R70, R252, c[0x0][0x2d0], -R71.reuse ;  /* 0x0000b400fc467a23 */ /* 0x102fe20000010847 */
[----:B----4-:R-:W-:Y:S07]  /*1a2d0*/  F2FP.PACK_AB R75, R122, R123 ;  /* 0x0000007b7a4b723e */ /* 0x010fee00000000ff */
[----:B------:R1:W-:Y:S01]  /*1a2e0*/  MUFU.EX2 R167, R70 ;  /* 0x0000004600a77308 */ /* 0x0003e20000000800 */
[C---:B---3--:R-:W-:Y:S08]  /*1a2f0*/  HMMA.16816.F32 R4, R72.reuse, R80, R4 ;  /* 0x000000504804723c */ /* 0x048ff00000001804 */
[C---:B------:R-:W-:Y:S01]  /*1a300*/  HMMA.16816.F32 R8, R72.reuse, R82, R8 ;  /* 0x000000524808723c */ /* 0x040fe20000001808 */
[----:B------:R-:W3:Y:S07]  /*1a310*/  LDSM.16.MT88.4 R80, [R213+0x6100] ;  /* 0x00610000d550783b */ /* 0x000eee0000004200 */
[C---:B------:R-:W-:Y:S04]  /*1a320*/  HMMA.16816.F32 R12, R72.reuse, R88, R12 ;  /* 0x00000058480c723c */ /* 0x040fe8000000180c */
[--C-:B-1----:R-:W-:Y:S04]  /*1a330*/  FFMA.FTZ R70, R166, c[0x0][0x2d0], -R71.reuse ;  /* 0x0000b400a6467a23 */ /* 0x102fe80000010847 */
[C---:B------:R-:W-:Y:S01]  /*1a340*/  HMMA.16816.F32 R16, R72.reuse, R90, R16 ;  /* 0x0000005a4810723c */ /* 0x040fe20000001810 */
[----:B------:R1:W4:Y:S01]  /*1a350*/  MUFU.EX2 R166, R70 ;  /* 0x0000004600a67308 */ /* 0x0003220000000800 */
[----:B------:R-:W4:Y:S06]  /*1a360*/  LDSM.16.MT88.4 R88, [R216+0x6100] ;  /* 0x00610000d858783b */ /* 0x000f2c0000004200 */
        /* <DEDUP_REMOVED lines=19> */
[C---:B----4-:R-:W-:Y:S04]  /*1a4a0*/  HMMA.16816.F32 R60, R72.reuse, R88, R60 ;  /* 0x00000058483c723c */ /* 0x050fe8000000183c */
[--C-:B-1----:R-:W-:Y:S04]  /*1a4b0*/  FFMA.FTZ R70, R121, c[0x0][0x2d0], -R3.reuse ;  /* 0x0000b40079467a23 */ /* 0x102fe80000010803 */
        /* <DEDUP_REMOVED lines=13> */
[----:B------:R-:W-:Y:S02]  /*1a590*/  MOV R108, R156 ;  /* 0x0000009c006c7202 */ /* 0x000fe40000000f00 */
[----:B----4-:R-:W-:Y:S05]  /*1a5a0*/  F2FP.PACK_AB R75, R130, R131 ;  /* 0x00000083824b723e */ /* 0x010fea00000000ff */
[----:B------:R1:W-:Y:S02]  /*1a5b0*/  MUFU.EX2 R156, R70 ;  /* 0x00000046009c7308 */ /* 0x0003e40000000800 */
[C---:B-----5:R-:W-:Y:S08]  /*1a5c0*/  HMMA.16816.F32 R4, R72.reuse, R84, R4 ;  /* 0x000000544804723c */ /* 0x060ff00000001804 */
[C---:B------:R-:W-:Y:S01]  /*1a5d0*/  HMMA.16816.F32 R8, R72.reuse, R86, R8 ;  /* 0x000000564808723c */ /* 0x040fe20000001808 */
[----:B------:R-:W4:Y:S07]  /*1a5e0*/  LDSM.16.MT88.4 R84, [R213+0x6900] ;  /* 0x00690000d554783b */ /* 0x000f2e0000004200 */
        /* <DEDUP_REMOVED lines=26> */
[--C-:B-1----:R-:W-:Y:S01]  /*1a790*/  FFMA.FTZ R70, R110, c[0x0][0x2d0], -R3.reuse ;  /* 0x0000b4006e467a23 */ /* 0x102fe20000010803 */
[----:B------:R-:W-:Y:S03]  /*1a7a0*/  MOV R110, R139 ;  /* 0x0000008b006e7202 */ /* 0x000fe60000000f00 */
[----:B------:R-:W-:Y:S01]  /*1a7b0*/  HMMA.16816.F32 R64, R72, R82, R64 ;  /* 0x000000524840723c */ /* 0x000fe20000001840 */
[----:B------:R1:W-:Y:S01]  /*1a7c0*/  MUFU.EX2 R129, R70 ;  /* 0x0000004600817308 */ /* 0x0003e20000000800 */
[----:B------:R-:W3:Y:S05]  /*1a7d0*/  LDSM.16.MT88.4 R80, [R217+0x3100] ;  /* 0x00310000d950783b */ /* 0x000eea0000004200 */
        /* <DEDUP_REMOVED lines=139> */
.L_x_623:
        /* <DEDUP_REMOVED lines=93> */
.L_x_583:
[----:B-1----:R-:W1:Y:S02]  /*1b660*/  S2R R44, SR_CTAID.Y ;  /* 0x00000000002c7919 */ /* 0x002e640000002600 */
        /* <DEDUP_REMOVED lines=121> */
.L_x_626:
        /* <DEDUP_REMOVED lines=8> */
[----:B------:R-:W-:Y:S01]  /*1be80*/  ISETP.NE.AND P1, PT, R7, 0x1, PT ;  /* 0x000000010700780c */ /* 0x000fe20003f25270 */
[----:B-----5:R-:W-:Y:S01]  /*1be90*/  IMAD R15, R15, c[0x0][0x4e8], RZ ;  /* 0x00013a000f0f7a24 */ /* 0x020fe200078e02ff */
[----:B------:R-:W-:Y:S01]  /*1bea0*/  SHF.R.S32.HI R6, RZ, 0x1f, R0 ;  /* 0x0000001fff067819 */ /* 0x000fe20000011400 */
[----:B------:R-:W-:Y:S01]  /*1beb0*/  BSSY B0, `(.L_x_627) ;  /* 0x0000076000007945 */ /* 0x000fe20003800000 */
[----:B------:R-:W-:-:S02]  /*1bec0*/  LOP3.LUT R5, R4, 0xffffff8, RZ, 0xc0, !PT ;  /* 0x0ffffff804057812 */ /* 0x000fc400078ec0ff */
[----:B------:R-:W-:Y:S02]  /*1bed0*/  LEA.HI R4, R22, R22, RZ, 0x1 ;  /* 0x0000001616047211 */ /* 0x000fe400078f08ff */
[----:B------:R-:W-:Y:S02]  /*1bee0*/  LEA.HI R6, R6, R0, RZ, 0x2 ;  /* 0x0000000006067211 */ /* 0x000fe400078f10ff */
[----:B------:R-:W-:Y:S02]  /*1bef0*/  IADD3 R7, R28, -R5, RZ ;  /* 0x800000051c077210 */ /* 0x000fe40007ffe0ff */
[----:B------:R-:W-:Y:S02]  /*1bf00*/  LOP3.LUT R4, R4, 0x1ffffffe, RZ, 0xc0, !PT ;  /* 0x1ffffffe04047812 */ /* 0x000fe400078ec0ff */
[----:B------:R-:W-:Y:S02]  /*1bf10*/  SHF.R.S32.HI R5, RZ, 0x2, R6 ;  /* 0x00000002ff057819 */ /* 0x000fe40000011406 */
[----:B------:R-:W-:Y:S01]  /*1bf20*/  LOP3.LUT P2, RZ, R0, 0x3, RZ, 0xc0, !PT ;  /* 0x0000000300ff7812 */ /* 0x000fe2000784c0ff */
[----:B------:R-:W-:Y:S01]  /*1bf30*/  IMAD R0, R3, c[0x0][0x3a0], RZ ;  /* 0x0000e80003007a24 */ /* 0x000fe200078e02ff */
[----:B------:R-:W-:Y:S01]  /*1bf40*/  SEL R14, R35, RZ, !P0 ;  /* 0x000000ff230e7207 */ /* 0x000fe20004000000 */
[----:B------:R-:W-:Y:S01]  /*1bf50*/  IMAD.IADD R8, R22, 0x1, -R4 ;  /* 0x0000000116087824 */ /* 0x000fe200078e0a04 */
[----:B------:R-:W-:Y:S01]  /*1bf60*/  MOV R4, R2 ;  /* 0x0000000200047202 */ /* 0x000fe20000000f00 */
[----:B------:R-:W-:Y:S01]  /*1bf70*/  IMAD R17, R7, 0x10, R5 ;  /* 0x0000001007117824 */ /* 0x000fe200078e0205 */
[----:B------:R-:W-:Y:S01]  /*1bf80*/  LOP3.LUT R12, R16, 0xfffffff8, RZ, 0xc0, !PT ;  /* 0xfffffff8100c7812 */ /* 0x000fe200078ec0ff */
[----:B------:R-:W-:Y:S01]  /*1bf90*/  IMAD R6, R2, c[0x0][0x3a4], R0 ;  /* 0x0000e90002067a24 */ /* 0x000fe200078e0200 */
[----:B------:R-:W-:Y:S01]  /*1bfa0*/  SHF.R.S32.HI R16, RZ, 0x3, R16 ;  /* 0x00000003ff107819 */ /* 0x000fe20000011410 */
[----:B------:R-:W-:Y:S01]  /*1bfb0*/  IMAD R0, R8, 0x8, R17 ;  /* 0x0000000808007824 */ /* 0x000fe200078e0211 */
[----:B------:R-:W-:Y:S01]  /*1bfc0*/  LEA.HI R18, R33, R32, RZ, 0x6 ;  /* 0x0000002021127211 */ /* 0x000fe200078f30ff */
[----:B------:R-:W-:-:S02]  /*1bfd0*/  IMAD.MOV.U32 R5, RZ, RZ, R3 ;  /* 0x000000ffff057224 */ /* 0x000fc400078e0003 */
[----:B------:R-:W-:Y:S02]  /*1bfe0*/  IMAD R7, R34, c[0x0][0x490], RZ ;  /* 0x0001240022077a24 */ /* 0x000fe400078e02ff */
[----:B-1----:R-:W-:Y:S02]  /*1bff0*/  IMAD R8, R19, 0x80, R0 ;  /* 0x0000008013087824 */ /* 0x002fe400078e0200 */
[----:B------:R-:W-:-:S04]  /*1c000*/  IMAD.WIDE.U32 R2, R2, c[0x0][0x3a0], RZ ;  /* 0x0000e80002027a25 */ /* 0x000fc800078e00ff */
[C---:B------:R-:W-:Y:S01]  /*1c010*/  IMAD.WIDE.U32 R10, R44.reuse, c[0x0][0x490], R4 ;  /* 0x000124002c0a7a25 */ /* 0x040fe200078e0004 */
[----:B------:R-:W-:Y:S02]  /*1c020*/  IADD3 R3, R3, R6, RZ ;  /* 0x0000000603037210 */ /* 0x000fe40007ffe0ff */
[----:B------:R-:W-:Y:S01]  /*1c030*/  SHF.R.S32.HI R6, RZ, 0x1f, R35 ;  /* 0x0000001fff067819 */ /* 0x000fe20000011423 */
[C---:B------:R-:W-:Y:S02]  /*1c040*/  IMAD R4, R44.reuse, c[0x0][0x494], R7 ;  /* 0x000125002c047a24 */ /* 0x040fe400078e0207 */
[----:B------:R-:W-:Y:S02]  /*1c050*/  IMAD R7, R44, c[0x0][0x3ec], R9 ;  /* 0x0000fb002c077a24 */ /* 0x000fe400078e0209 */
[----:B------:R-:W-:Y:S01]  /*1c060*/  @P1 IMAD.HI.U32 R9, R8, c[0x0][0x4ec], RZ ;  /* 0x00013b0008091a27 */ /* 0x000fe200078e00ff */
[----:B------:R-:W-:Y:S02]  /*1c070*/  IADD3 R5, R11, R4, RZ ;  /* 0x000000040b057210 */ /* 0x000fe40007ffe0ff */
[----:B------:R-:W-:Y:S01]  /*1c080*/  SEL R11, R6, RZ, !P0 ;  /* 0x000000ff060b7207 */ /* 0x000fe20004000000 */
[----:B------:R-:W-:Y:S01]  /*1c090*/  IMAD.MOV.U32 R0, RZ, RZ, R8 ;  /* 0x000000ffff007224 */ /* 0x000fe200078e0008 */
[----:B------:R-:W-:Y:S01]  /*1c0a0*/  @P1 SHF.R.U32.HI R0, RZ, c[0x0][0x4f0], R9 ;  /* 0x00013c00ff001a19 */ /* 0x000fe20000011609 */
[----:B------:R-:W-:-:S04]  /*1c0b0*/  IMAD.WIDE.U32 R2, R44, c[0x0][0x3e8], R2 ;  /* 0x0000fa002c027a25 */ /* 0x000fc800078e0002 */
        /* <DEDUP_REMOVED lines=85> */
.L_x_628:
[----:B------:R-:W-:Y:S05]  /*1c610*/  BSYNC B0 ;  /* 0x0000000000007941 */ /* 0x000fea0003800000 */
.L_x_627:
        /* <DEDUP_REMOVED lines=15> */
.L_x_630:
[----:B------:R-:W-:Y:S05]  /*1c710*/  BSYNC B0 ;  /* 0x0000000000007941 */ /* 0x000fea0003800000 */
.L_x_629:
        /* <DEDUP_REMOVED lines=15> */
.L_x_632:
[----:B------:R-:W-:Y:S05]  /*1c810*/  BSYNC B0 ;  /* 0x0000000000007941 */ /* 0x000fea0003800000 */
.L_x_631:
        /* <DEDUP_REMOVED lines=16> */
.L_x_625:
        /* <DEDUP_REMOVED lines=19> */
.L_x_633:
        /* <DEDUP_REMOVED lines=40> */
.L_x_635:
[----:B------:R-:W-:Y:S05]  /*1ccd0*/  BSYNC B0 ;  /* 0x0000000000007941 */ /* 0x000fea0003800000 */
.L_x_634:
        /* <DEDUP_REMOVED lines=57> */
.L_x_637:
[----:B------:R-:W-:Y:S05]  /*1d070*/  BSYNC B0 ;  /* 0x0000000000007941 */ /* 0x000fea0003800000 */
.L_x_636:
        /* <DEDUP_REMOVED lines=15> */
.L_x_639:
[----:B------:R-:W-:Y:S05]  /*1d170*/  BSYNC B0 ;  /* 0x0000000000007941 */ /* 0x000fea0003800000 */
.L_x_638:
        /* <DEDUP_REMOVED lines=15> */
.L_x_641:
[----:B------:R-:W-:Y:S05]  /*1d270*/  BSYNC B0 ;  /* 0x0000000000007941 */ /* 0x000fea0003800000 */
.L_x_640:
        /* <DEDUP_REMOVED lines=16> */
.L_x_642:
        /* <DEDUP_REMOVED lines=16> */
.L_x_3546:


//--------------------- .text._ZN7cutlass13device_kernelIN5flash19enable_sm80_to_sm89INS1_16FlashAttnFwdSm80INS1_25CollectiveMainloopFwdSm80ILi4ELi1ELb0EN4cute5tupleIJNS5_1CILi128EEENS7_ILi64EEES8_EEELi128ENS_6half_tEfNS_4arch4Sm80ELb0ELb0ELb1ELb0ELb0ELb0ELb1ELb0EEENS1_21CollectiveEpilogueFwdINS6_IJS8_S8_S9_EEENS6_IJNS7_ILi1EEESH_SH_EEESB_SD_Li128ELb0ELb1ELb0ELb0EEENS1_19SingleTileSchedulerILb0ELb0ELb1ELi128EEEEEEEEEvNT_6ParamsE --------------------------
	.section	.text._ZN7cutlass13device_kernelIN5flash19enable_sm80_to_sm89INS1_16FlashAttnFwdSm80INS1_25CollectiveMainloopFwdSm80ILi4ELi1ELb0EN4cute5tupleIJNS5_1CILi128EEENS7_ILi64EEES8_EEELi128ENS_6half_tEfNS_4arch4Sm80ELb0ELb0ELb1ELb0ELb0ELb0ELb1ELb0EEENS1_21CollectiveEpilogueFwdINS6_IJS8_S8_S9_EEENS6_IJNS7_ILi1EEESH_SH_EEESB_SD_Li128ELb0ELb1ELb0ELb0EEENS1_19SingleTileSchedulerILb0ELb0ELb1ELi128EEEEEEEEEvNT_6ParamsE,"ax",@progbits
	.sectioninfo	@"SHI_REGISTERS=255"
	.align	128
.text._ZN7cutlass13device_kernelIN5flash19enable_sm80_to_sm89INS1_16FlashAttnFwdSm80INS1_25CollectiveMainloopFwdSm80ILi4ELi1ELb0EN4cute5tupleIJNS5_1CILi128EEENS7_ILi64EEES8_EEELi128ENS_6half_tEfNS_4arch4Sm80ELb0ELb0ELb1ELb0ELb0ELb0ELb1ELb0EEENS1_21CollectiveEpilogueFwdINS6_IJS8_S8_S9_EEENS6_IJNS7_ILi1EEESH_SH_EEESB_SD_Li128ELb0ELb1ELb0ELb0EEENS1_19SingleTileSchedulerILb0ELb0ELb1ELi128EEEEEEEEEvNT_6ParamsE:
        .type           _ZN7cutlass13device_kernelIN5flash19enable_sm80_to_sm89INS1_16FlashAttnFwdSm80INS1_25CollectiveMainloopFwdSm80ILi4ELi1ELb0EN4cute5tupleIJNS5_1CILi128EEENS7_ILi64EEES8_EEELi128ENS_6half_tEfNS_4arch4Sm80ELb0ELb0ELb1ELb0ELb0ELb0ELb1ELb0EEENS1_21CollectiveEpilogueFwdINS6_IJS8_S8_S9_EEENS6_IJNS7_ILi1EEESH_SH_EEESB_SD_Li128ELb0ELb1ELb0ELb0EEENS1_19SingleTileSchedulerILb0ELb0ELb1ELi128EEEEEEEEEvNT_6ParamsE,@function
        .size           _ZN7cutlass13device_kernelIN5flash19enable_sm80_to_sm89INS1_16FlashAttnFwdSm80INS1_25CollectiveMainloopFwdSm80ILi4ELi1ELb0EN4cute5tupleIJNS5_1CILi128EEENS7_ILi64EEES8_EEELi128ENS_6half_tEfNS_4arch4Sm80ELb0ELb0ELb1ELb0ELb0ELb0ELb1ELb0EEENS1_21CollectiveEpilogueFwdINS6_IJS8_S8_S9_EEENS6_IJNS7_ILi1EEESH_SH_EEESB_SD_Li128ELb0ELb1ELb0ELb0EEENS1_19SingleTileSchedulerILb0ELb0ELb1ELi128EEEEEEEEEvNT_6ParamsE,(.L_x_3547 - _ZN7cutlass13device_kernelIN5flash19enable_sm80_to_sm89INS1_16FlashAttnFwdSm80INS1_25CollectiveMainloopFwdSm80ILi4ELi1ELb0EN4cute5tupleIJNS5_1CILi128EEENS7_ILi64EEES8_EEELi128ENS_6half_tEfNS_4arch4Sm80ELb0ELb0ELb1ELb0ELb0ELb0ELb1ELb0EEENS1_21CollectiveEpilogueFwdINS6_IJS8_S8_S9_EEENS6_IJNS7_ILi1EEESH_SH_EEESB_SD_Li128ELb0ELb1ELb0ELb0EEENS1_19SingleTileSchedulerILb0ELb0ELb1ELi128EEEEEEEEEvNT_6ParamsE)
        .other          _ZN7cutlass13device_kernelIN5flash19enable_sm80_to_sm89INS1_16FlashAttnFwdSm80INS1_25CollectiveMainloopFwdSm80ILi4ELi1ELb0EN4cute5tupleIJNS5_1CILi128EEENS7_ILi64EEES8_EEELi128ENS_6half_tEfNS_4arch4Sm80ELb0ELb0ELb1ELb0ELb0ELb0ELb1ELb0EEENS1_21CollectiveEpilogueFwdINS6_IJS8_S8_S9_EEENS6_IJNS7_ILi1EEESH_SH_EEESB_SD_Li128ELb0ELb1ELb0ELb0EEENS1_19SingleTileSchedulerILb0ELb0ELb1ELi128EEEEEEEEEvNT_6ParamsE,@"STO_CUDA_ENTRY STV_DEFAULT"
_ZN7cutlass13device_kernelIN5flash19enable_sm80_to_sm89INS1_16FlashAttnFwdSm80INS1_25CollectiveMainloopFwdSm80ILi4ELi1ELb0EN4cute5tupleIJNS5_1CILi128EEENS7_ILi64EEES8_EEELi128ENS_6half_tEfNS_4arch4Sm80ELb0ELb0ELb1ELb0ELb0ELb0ELb1ELb0EEENS1_21CollectiveEpilogueFwdINS6_IJS8_S8_S9_EEENS6_IJNS7_ILi1EEESH_SH_EEESB_SD_Li128ELb0ELb1ELb0ELb0EEENS1_19SingleTileSchedulerILb0ELb0ELb1ELi128EEEEEEEEEvNT_6ParamsE:
        /* <DEDUP_REMOVED lines=14> */
[----:B------:R-:W-:-:S05]  /*00e0*/  ULDC.64 UR6, c[0x0][0x1e0] ;  /* 0x0000780000067ab9 */ /* 0x000fca0000000a00 */
[----:B------:R-:W-:-:S04]  /*00f0*/  @P6 IMAD.MOV.U32 R2, RZ, RZ, 0x4 ;  /* 0x00000004ff026424 */ /* 0x000fc800078e00ff */
[----:B------:R-:W-:-:S05]  /*0100*/  @P6 IMAD.WIDE R2, R23, R2, c[0x0][0x340] ;  /* 0x0000d00017026625 */ /* 0x000fca00078e0202 */
[----:B------:R4:W5:Y:S01]  /*0110*/  @P6 LDG.E R20, [R2.64] ;  /* 0x0000001602146981 */ /* 0x000962000c1e1900 */
[----:B-1----:R-:W-:Y:S01]  /*0120*/  SHF.R.S32.HI R22, RZ, 0x1f, R29 ;  /* 0x0000001fff167819 */ /* 0x002fe2000001141d */
[----:B--2---:R-:W-:Y:S01]  /*0130*/  IMAD.WIDE.U32 R6, R30, c[0x0][0x1b8], RZ ;  /* 0x00006e001e067a25 */ /* 0x004fe200078e00ff */
[C---:B------:R-:W-:Y:S01]  /*0140*/  ISETP.NE.AND P0, PT, R17.reuse, 0x1, PT ;  /* 0x000000011100780c */ /* 0x040fe20003f05270 */
[----:B------:R-:W-:Y:S01]  /*0150*/  UIADD3 UR4, UR8, 0x3f, URZ ;  /* 0x0000003f08047890 */ /* 0x000fe2000fffe03f */
[----:B------:R-:W-:Y:S01]  /*0160*/  SHF.R.S32.HI R31, RZ, 0x1f, R30 ;  /* 0x0000001fff1f7819 */ /* 0x000fe2000001141e */
[----:B------:R-:W-:Y:S01]  /*0170*/  IMAD R5, R24, c[0x0][0x1c0], RZ ;  /* 0x0000700018057a24 */ /* 0x000fe200078e02ff */
[----:B------:R-:W-:Y:S01]  /*0180*/  UMOV UR9, 0x6 ;  /* 0x0000000600097882 */ /* 0x000fe20000000000 */
[----:B------:R-:W-:Y:S01]  /*0190*/  IMAD R17, R17, c[0x0][0x168], RZ ;  /* 0x00005a0011117a24 */ /* 0x000fe200078e02ff */
[----:B------:R-:W-:Y:S01]  /*01a0*/  USHF.R.S32.HI UR18, URZ, 0x1f, UR4 ;  /* 0x0000001f3f127899 */ /* 0x000fe20008011404 */
[----:B------:R-:W-:Y:S01]  /*01b0*/  IMAD R5, R23, c[0x0][0x1c4], R5 ;  /* 0x0000710017057a24 */ /* 0x000fe200078e0205 */
[----:B------:R-:W-:-:S02]  /*01c0*/  USHF.L.U32 UR10, UR6, 0x6, URZ ;  /* 0x00000006060a7899 */ /* 0x000fc4000800063f */
[----:B------:R-:W-:Y:S02]  /*01d0*/  ULEA.HI UR18, UR18, UR4, URZ, 0x6 ;  /* 0x0000000412127291 */ /* 0x000fe4000f8f303f */
[----:B------:R-:W-:Y:S02]  /*01e0*/  USHF.L.U64.HI UR9, UR6, UR9, UR7 ;  /* 0x0000000906097299 */ /* 0x000fe40008010207 */
[----:B------:R-:W-:Y:S01]  /*01f0*/  ULEA.HI.SX32 UR13, UR18, 0xffffffff, 0x1a ;  /* 0xffffffff120d7891 */ /* 0x000fe2000f8fd23f */
[----:B------:R-:W-:Y:S01]  /*0200*/  IMAD.U32 R159, RZ, RZ, UR10 ;  /* 0x0000000aff9f7e24 */ /* 0x000fe2000f8e00ff */
[----:B------:R-:W-:Y:S02]  /*0210*/  UIMAD.WIDE.U32 UR20, UR6, 0x20, URZ ;  /* 0x00000020061478a5 */ /* 0x000fe4000f8e003f */
[----:B------:R-:W-:Y:S02]  /*0220*/  USHF.R.S32.HI UR12, URZ, 0x1f, UR13 ;  /* 0x0000001f3f0c7899 */ /* 0x000fe4000801140d */
[----:B------:R-:W-:Y:S01]  /*0230*/  IMAD.U32 R18, RZ, RZ, UR13 ;  /* 0x0000000dff127e24 */ /* 0x000fe2000f8e00ff */
[----:B------:R-:W-:Y:S01]  /*0240*/  UIMAD UR4, UR9, UR13, URZ ;  /* 0x0000000d090472a4 */ /* 0x000fe2000f8e023f */
[----:B----4-:R-:W-:Y:S01]  /*0250*/  LEA.HI R2, R22, R29, RZ, 0x3 ;  /* 0x0000001d16027211 */ /* 0x010fe200078f18ff */
[----:B------:R-:W-:-:S02]  /*0260*/  USHF.L.U32 UR14, UR7, 0x5, URZ ;  /* 0x00000005070e7899 */ /* 0x000fc4000800063f */
[----:B------:R-:W-:Y:S01]  /*0270*/  UIMAD UR4, UR12, UR10, UR4 ;  /* 0x0000000a0c0472a4 */ /* 0x000fe2000f8e0204 */
[----:B------:R-:W-:Y:S01]  /*0280*/  LOP3.LUT R0, R2, 0xfffffff8, RZ, 0xc0, !PT ;  /* 0xfffffff802007812 */ /* 0x000fe200078ec0ff */
[----:B------:R-:W-:Y:S01]  /*0290*/  UIADD3 UR14, UR21, UR14, URZ ;  /* 0x0000000e150e7290 */ /* 0x000fe2000fffe03f */
[----:B------:R-:W-:Y:S01]  /*02a0*/  SHF.R.S32.HI R28, RZ, 0x3, R2 ;  /* 0x00000003ff1c7819 */ /* 0x000fe20000011402 */
[----:B------:R-:W-:Y:S01]  /*02b0*/  IMAD R2, R31, c[0x0][0x1b8], RZ ;  /* 0x00006e001f027a24 */ /* 0x000fe200078e02ff */
[----:B------:R-:W-:Y:S01]  /*02c0*/  UMOV UR11, 0x20 ;  /* 0x00000020000b7882 */ /* 0x000fe20000000000 */
[----:B------:R-:W-:Y:S01]  /*02d0*/  IMAD.IADD R64, R29, 0x1, -R0 ;  /* 0x000000011d407824 */ /* 0x000fe200078e0a00 */
[----:B------:R-:W-:Y:S01]  /*02e0*/  SHF.R.S32.HI R21, RZ, 0x1f, R28 ;  /* 0x0000001fff157819 */ /* 0x000fe2000001141c */
[----:B------:R-:W-:Y:S01]  /*02f0*/  IMAD R2, R30, c[0x0][0x1bc], R2 ;  /* 0x00006f001e027a24 */ /* 0x000fe200078e0202 */
[----:B------:R-:W-:Y:S01]  /*0300*/  IADD3 R19, -R28, c[0x0][0x1d0], RZ ;  /* 0x000074001c137a10 */ /* 0x000fe20007ffe1ff */
[----:B------:R-:W-:-:S02]  /*0310*/  IMAD R0, R64, 0x10, R28 ;  /* 0x0000001040007824 */ /* 0x000fc400078e021c */
[----:B------:R-:W-:Y:S02]  /*0320*/  IMAD.IADD R3, R7, 0x1, R2 ;  /* 0x0000000107037824 */ /* 0x000fe400078e0202 */
[----:B---3--:R-:W-:Y:S02]  /*0330*/  IMAD R9, R8, 0x80, R0 ;  /* 0x0000008008097824 */ /* 0x008fe400078e0200 */
[----:B------:R-:W-:Y:S02]  /*0340*/  IMAD.MOV.U32 R2, RZ, RZ, R6 ;  /* 0x000000ffff027224 */ /* 0x000fe400078e0006 */
[----:B------:R-:W-:Y:S01]  /*0350*/  @P0 IMAD.HI.U32 R4, R9, c[0x0][0x2c8], RZ ;  /* 0x0000b20009040a27 */ /* 0x000fe200078e00ff */
[----:B------:R1:W-:Y:S03]  /*0360*/  STL [R1+0x54], R9 ;  /* 0x0000540901007387 */ /* 0x0003e60000100800 */
[----:B------:R-:W-:Y:S01]  /*0370*/  IMAD.MOV.U32 R0, RZ, RZ, R9 ;  /* 0x000000ffff007224 */ /* 0x000fe200078e0009 */
[----:B------:R-:W-:Y:S01]  /*0380*/  @P0 SHF.R.U32.HI R0, RZ, c[0x0][0x2cc], R4 ;  /* 0x0000b300ff000a19 */ /* 0x000fe20000011604 */
[----:B------:R-:W-:-:S03]  /*0390*/  IMAD.WIDE.U32 R2, R23, c[0x0][0x1c0], R2 ;  /* 0x0000700017027a25 */ /* 0x000fc600078e0002 */
[--C-:B------:R-:W-:Y:S01]  /*03a0*/  SHF.R.S32.HI R6, RZ, 0x1f, R0.reuse ;  /* 0x0000001fff067819 */ /* 0x100fe20000011400 */
[----:B------:R-:W-:Y:S02]  /*03b0*/  IMAD.MOV R4, RZ, RZ, -R0 ;  /* 0x000000ffff047224 */ /* 0x000fe400078e0a00 */
[----:B------:R-:W-:Y:S02]  /*03c0*/  IMAD.IADD R3, R3, 0x1, R5 ;  /* 0x0000000103037824 */ /* 0x000fe400078e0205 */
[----:B------:R-:W-:Y:S02]  /*03d0*/  IMAD R5, R4, c[0x0][0x2c4], R9 ;  /* 0x0000b10004057a24 */ /* 0x000fe400078e0209 */
[----:B------:R-:W-:Y:S02]  /*03e0*/  IMAD R6, R6, c[0x0][0x1b0], RZ ;  /* 0x00006c0006067a24 */ /* 0x000fe400078e02ff */
[----:B------:R-:W-:Y:S01]  /*03f0*/  IMAD.WIDE.U32 R2, R0, c[0x0][0x1b0], R2 ;  /* 0x00006c0000027a25 */ /* 0x000fe200078e0002 */
[----:B------:R-:W-:-:S03]  /*0400*/  SHF.R.S32.HI R4, RZ, 0x1f, R5 ;  /* 0x0000001fff047819 */ /* 0x000fc60000011405 */
[----:B------:R-:W-:Y:S02]  /*0410*/  IMAD R0, R0, c[0x0][0x1b4], R6 ;  /* 0x00006d0000007a24 */ /* 0x000fe400078e0206 */
[----:B------:R-:W-:Y:S02]  /*0420*/  IMAD R13, R8, 0x80, R28 ;  /* 0x00000080080d7824 */ /* 0x000fe400078e021c */
[----:B------:R-:W-:Y:S02]  /*0430*/  IMAD.IADD R3, R3, 0x1, R0 ;  /* 0x0000000103037824 */ /* 0x000fe400078e0200 */
[----:B------:R-:W-:Y:S01]  /*0440*/  IMAD R0, R4, c[0x0][0x1a8], RZ ;  /* 0x00006a0004007a24 */ /* 0x000fe200078e02ff */
[-C--:B------:R-:W-:Y:S01]  /*0450*/  ISETP.GE.AND P2, PT, R13, R17.reuse, PT ;  /* 0x000000110d00720c */ /* 0x080fe20003f46270 */
[----:B------:R-:W-:Y:S01]  /*0460*/  IMAD.WIDE.U32 R2, R5, c[0x0][0x1a8], R2 ;  /* 0x00006a0005027a25 */ /* 0x000fe200078e0002 */
[C---:B------:R-:W-:Y:S01]  /*0470*/  IADD3 R4, R13.reuse, 0x20, RZ ;  /* 0x000000200d047810 */ /* 0x040fe20007ffe0ff */
[----:B------:R-:W-:Y:S01]  /*0480*/  STL [R1+0x50], R13 ;  /* 0x0000500d01007387 */ /* 0x000fe20000100800 */
[----:B------:R-:W-:Y:S01]  /*0490*/  IADD3 R11, R13, 0x30, RZ ;  /* 0x000000300d0b7810 */ /* 0x000fe20007ffe0ff */
[----:B------:R-:W-:Y:S01]  /*04a0*/  IMAD R0, R5, c[0x0][0x1ac], R0 ;  /* 0x00006b0005007a24 */ /* 0x000fe200078e0200 */
[----:B------:R-:W-:Y:S01]  /*04b0*/  LEA R14, P0, R2, c[0x0][0x160], 0x1 ;  /* 0x00005800020e7a11 */ /* 0x000fe200078008ff */
[----:B------:R-:W-:Y:S01]  /*04c0*/  IMAD.SHL.U32 R26, R64, 0x8, RZ ;  /* 0x00000008401a7824 */ /* 0x000fe200078e00ff */
[----:B------:R-:W-:Y:S01]  /*04d0*/  ISETP.GE.AND P4, PT, R4, R17, PT ;  /* 0x000000110400720c */ /* 0x000fe20003f86270 */
[----:B------:R-:W-:Y:S01]  /*04e0*/  IMAD.IADD R0, R3, 0x1, R0 ;  /* 0x0000000103007824 */ /* 0x000fe200078e0200 */
[----:B------:R-:W-:Y:S01]  /*04f0*/  IADD3 R15, R13, 0x70, RZ ;  /* 0x000000700d0f7810 */ /* 0x000fe20007ffe0ff */
[----:B------:R-:W2:Y:S01]  /*0500*/  SHFL.IDX PT, R6, R14, RZ, 0x181f ;  /* 0x00181fff0e067589 */ /* 0x000ea200000e0000 */
[----:B------:R-:W-:Y:S01]  /*0510*/  IMAD.SHL.U32 R3, R28, 0x40, RZ ;  /* 0x000000401c037824 */ /* 0x000fe200078e00ff */
[----:B------:R-:W-:-:S02]  /*0520*/  IADD3 R25, R26, 0x40, RZ ;  /* 0x000000401a197810 */ /* 0x000fc40007ffe0ff */
[----:B------:R-:W-:Y:S01]  /*0530*/  LEA.HI.X R16, R2, c[0x0][0x164], R0, 0x1, P0 ;  /* 0x0000590002107a11 */ /* 0x000fe200000f0c00 */
[----:B------:R-:W-:Y:S01]  /*0540*/  SHFL.IDX PT, R4, R14, 0x1, 0x181f ;  /* 0x00381f000e047f89 */ /* 0x000fe200000e0000 */
[----:B------:R-:W-:Y:S02]  /*0550*/  LOP3.LUT R0, R3, 0x1c0, RZ, 0xc0, !PT ;  /* 0x000001c003007812 */ /* 0x000fe400078ec0ff */
[----:B------:R-:W-:Y:S01]  /*0560*/  IADD3 R3, R13, 0x10, RZ ;  /* 0x000000100d037810 */ /* 0x000fe20007ffe0ff */
[----:B------:R-:W3:Y:S01]  /*0570*/  SHFL.IDX PT, R7, R16, RZ, 0x181f ;  /* 0x00181fff10077589 */ /* 0x000ee200000e0000 */
[----:B------:R-:W-:Y:S02]  /*0580*/  SHF.R.U32.HI R2, RZ, 0x3, R0 ;  /* 0x00000003ff027819 */ /* 0x000fe40000011600 */
[----:B------:R-:W-:Y:S01]  /*0590*/  LOP3.LUT R0, R0, 0x38, R26, 0xf8, !PT ;  /* 0x0000003800007812 */ /* 0x000fe200078ef81a */
[----:B------:R-:W4:Y:S01]  /*05a0*/  SHFL.IDX PT, R5, R16, 0x1, 0x181f ;  /* 0x00381f0010057f89 */ /* 0x000f2200000e0000 */
[----:B------:R-:W-:-:S02]  /*05b0*/  ISETP.GE.AND P5, PT, R3, R17, PT ;  /* 0x000000110300720c */ /* 0x000fc40003fa6270 */
[----:B------:R-:W-:Y:S01]  /*05c0*/  LEA.HI R3, R22, R29, RZ, 0x6 ;  /* 0x0000001d16037211 */ /* 0x000fe200078f30ff */
[----:B------:R-:W-:Y:S01]  /*05d0*/  STL [R1+0x10], R25 ;  /* 0x0000101901007387 */ /* 0x000fe20000100800 */
[----:B------:R-:W-:Y:S02]  /*05e0*/  LOP3.LUT R10, R0, R2, RZ, 0x3c, !PT ;  /* 0x00000002000a7212 */ /* 0x000fe400078e3cff */
[----:B------:R-:W-:Y:S01]  /*05f0*/  @!P2 SHF.R.S32.HI R0, RZ, 0x1f, R25 ;  /* 0x0000001fff00a819 */ /* 0x000fe20000011419 */
[----:B-1----:R-:W-:Y:S01]  /*0600*/  IMAD.SHL.U32 R9, R3, 0x8, RZ ;  /* 0x0000000803097824 */ /* 0x002fe200078e00ff */
[----:B------:R-:W-:Y:S01]  /*0610*/  ISETP.GE.AND P0, PT, R26, c[0x0][0x198], PT ;  /* 0x000066001a007a0c */ /* 0x000fe20003f06270 */
[----:B------:R-:W-:Y:S01]  /*0620*/  SHFL.IDX PT, R2, R14, 0x2, 0x181f ;  /* 0x00581f000e027f89 */ /* 0x000fe200000e0000 */
[----:B------:R-:W-:Y:S02]  /*0630*/  @!P2 LEA.HI R0, R0, R25, RZ, 0x3 ;  /* 0x000000190000a211 */ /* 0x000fe400078f18ff */
[----:B------:R-:W-:Y:S01]  /*0640*/  ISETP.GE.AND P3, PT, R25, c[0x0][0x198], PT ;  /* 0x0000660019007a0c */ /* 0x000fe20003f66270 */
[----:B------:R-:W1:Y:S01]  /*0650*/  SHFL.IDX PT, R3, R16, 0x2, 0x181f ;  /* 0x00581f0010037f89 */ /* 0x000e6200000e0000 */
[----:B------:R-:W-:-:S02]  /*0660*/  LOP3.LUT R160, R10, 0xfffffe00, R9, 0xf8, !PT ;  /* 0xfffffe000aa07812 */ /* 0x000fc400078ef809 */
[----:B------:R-:W-:Y:S02]  /*0670*/  SHF.R.S32.HI R27, RZ, 0x1f, R26 ;  /* 0x0000001fff1b7819 */ /* 0x000fe4000001141a */
[----:B--2---:R-:W-:Y:S02]  /*0680*/  @!P2 LEA R8, P1, R26, R6, 0x1 ;  /* 0x000000061a08a211 */ /* 0x004fe400078208ff */
[----:B------:R-:W-:Y:S01]  /*0690*/  @!P2 LOP3.LUT R10, R0, 0xfffffff8, RZ, 0xc0, !PT ;  /* 0xfffffff8000aa812 */ /* 0x000fe200078ec0ff */
[----:B------:R-:W-:Y:S01]  /*06a0*/  @!P2 IMAD.SHL.U32 R0, R160, 0x2, RZ ;  /* 0x00000002a000a824 */ /* 0x000fe200078e00ff */
[----:B------:R-:W-:Y:S01]  /*06b0*/  @!P5 SHF.R.S32.HI R12, RZ, 0x1f, R25 ;  /* 0x0000001fff0cd819 */ /* 0x000fe20000011419 */
[----:B------:R-:W-:Y:S01]  /*06c0*/  STL.64 [R1+0x18], R26 ;  /* 0x0000181a01007387 */ /* 0x000fe20000100a00 */
[----:B---3--:R-:W-:Y:S01]  /*06d0*/  @!P2 LEA.HI.X R9, R26, R7, R27, 0x1, P1 ;  /* 0x000000071a09a211 */ /* 0x008fe200008f0c1b */
[----:B------:R-:W-:Y:S01]  /*06e0*/  @!P2 IMAD.WIDE R6, R10, 0x2, R6 ;  /* 0x000000020a06a825 */ /* 0x000fe200078e0206 */
[----:B------:R-:W-:Y:S01]  /*06f0*/  @!P5 LEA.HI R10, R12, R25, RZ, 0x3 ;  /* 0x000000190c0ad211 */ /* 0x000fe200078f18ff */
[----:B------:R-:W-:Y:S01]  /*0700*/  STL [R1+0x4c], R160 ;  /* 0x00004ca001007387 */ /* 0x000fe20000100800 */
[----:B------:R-:W-:Y:S01]  /*0710*/  ISETP.GE.AND P1, PT, R11, R17, PT ;  /* 0x000000110b00720c */ /* 0x000fe20003f26270 */
[----:B------:R-:W-:Y:S01]  /*0720*/  @!P5 IMAD.SHL.U32 R12, R160, 0x2, RZ ;  /* 0x00000002a00cd824 */ /* 0x000fe200078e00ff */
[----:B------:R-:W-:Y:S01]  /*0730*/  @!P4 SHF.R.S32.HI R11, RZ, 0x1f, R25 ;  /* 0x0000001fff0bc819 */ /* 0x000fe20000011419 */
[----:B------:R2:W-:Y:S01]  /*0740*/  @!P2 LDGSTS.E.BYPASS.LTC128B.128 [R0+0x8100], [R8.64], !P0 ;  /* 0x081000000800afae */ /* 0x0005e2000c101d56 */
[----:B------:R-:W-:-:S03]  /*0750*/  @!P5 LOP3.LUT R10, R10, 0xfffffff8, RZ, 0xc0, !PT ;  /* 0xfffffff80a0ad812 */ /* 0x000fc600078ec0ff */
[----:B------:R3:W-:Y:S01]  /*0760*/  @!P2 LDGSTS.E.BYPASS.LTC128B.128 [R0+0xc100], [R6.64], !P3 ;  /* 0x0c1000000600afae */ /* 0x0007e2000d901d56 */
[----:B--2---:R-:W-:-:S03]  /*0770*/  @!P5 LEA R8, P2, R26, R4, 0x1 ;  /* 0x000000041a08d211 */ /* 0x004fc600078408ff */
[----:B---3--:R-:W2:Y:S01]  /*0780*/  SHFL.IDX PT, R6, R14, 0x3, 0x181f ;  /* 0x00781f000e067f89 */ /* 0x008ea200000e0000 */
[----:B------:R-:W-:Y:S01]  /*0790*/  @!P4 LEA.HI R0, R11, R25, RZ, 0x3 ;  /* 0x000000190b00c211 */ /* 0x000fe200078f18ff */
[----:B----4-:R-:W-:Y:S01]  /*07a0*/  @!P5 IMAD.WIDE R10, R10, 0x2, R4 ;  /* 0x000000020a0ad825 */ /* 0x010fe200078e0204 */
[----:B------:R-:W-:Y:S01]  /*07b0*/  @!P5 LEA.HI.X R9, R26, R5, R27, 0x1, P2 ;  /* 0x000000051a09d211 */ /* 0x000fe200010f0c1b */
[----:B------:R-:W3:Y:S01]  /*07c0*/  SHFL.IDX PT, R7, R16, 0x3, 0x181f ;  /* 0x00781f0010077f89 */ /* 0x000ee200000e0000 */
[----:B------:R-:W-:Y:S01]  /*07d0*/  @!P4 LOP3.LUT R4, R0, 0xfffffff8, RZ, 0xc0, !PT ;  /* 0xfffffff80004c812 */ /* 0x000fe200078ec0ff */
[----:B------:R-:W-:Y:S02]  /*07e0*/  @!P4 IMAD.SHL.U32 R0, R160, 0x2, RZ ;  /* 0x00000002a000c824 */ /* 0x000fe400078e00ff */
[----:B------:R4:W-:Y:S02]  /*07f0*/  @!P5 LDGSTS.E.BYPASS.LTC128B.128 [R12+0x8900], [R8.64], !P0 ;  /* 0x08900000080cdfae */ /* 0x0009e4000c101d56 */
[----:B-1----:R-:W-:Y:S01]  /*0800*/  @!P4 IMAD.WIDE R4, R4, 0x2, R2 ;  /* 0x000000020404c825 */ /* 0x002fe200078e0202 */
[C---:B------:R-:W-:Y:S01]  /*0810*/  @!P4 LEA R2, P2, R26.reuse, R2, 0x1 ;  /* 0x000000021a02c211 */ /* 0x040fe200078408ff */
[----:B------:R1:W-:Y:S03]  /*0820*/  @!P5 LDGSTS.E.BYPASS.LTC128B.128 [R12+0xc900], [R10.64], !P3 ;  /* 0x0c9000000a0cdfae */ /* 0x0003e6000d901d56 */
[----:B------:R-:W-:-:S05]  /*0830*/  @!P4 LEA.HI.X R3, R26, R3, R27, 0x1, P2 ;  /* 0x000000031a03c211 */ /* 0x000fca00010f0c1b */
[----:B------:R2:W-:Y:S04]  /*0840*/  @!P4 LDGSTS.E.BYPASS.LTC128B.128 [R0+0x9100], [R2.64], !P0 ;  /* 0x091000000200cfae */ /* 0x0005e8000c101d56 */
[----:B------:R1:W-:Y:S01]  /*0850*/  @!P4 LDGSTS.E.BYPASS.LTC128B.128 [R0+0xd100], [R4.64], !P3 ;  /* 0x0d1000000400cfae */ /* 0x0003e2000d901d56 */
[C---:B----4-:R-:W-:Y:S02]  /*0860*/  IADD3 R8, R13.reuse, 0x50, RZ ;  /* 0x000000500d087810 */ /* 0x050fe40007ffe0ff */
[----:B------:R-:W-:Y:S02]  /*0870*/  IADD3 R9, R13, 0x40, RZ ;  /* 0x000000400d097810 */ /* 0x000fe40007ffe0ff */
[-C--:B------:R-:W-:Y:S02]  /*0880*/  ISETP.GE.AND P5, PT, R8, R17.reuse, PT ;  /* 0x000000110800720c */ /* 0x080fe40003fa6270 */
[----:B------:R-:W4:Y:S01]  /*0890*/  SHFL.IDX PT, R8, R14, 0x4, 0x181f ;  /* 0x00981f000e087f89 */ /* 0x000f2200000e0000 */
[----:B------:R-:W-:-:S03]  /*08a0*/  ISETP.GE.AND P2, PT, R9, R17, PT ;  /* 0x000000110900720c */ /* 0x000fc60003f46270 */
[----:B------:R-:W4:Y:S01]  /*08b0*/  SHFL.IDX PT, R9, R16, 0x4, 0x181f ;  /* 0x00981f0010097f89 */ /* 0x000f2200000e0000 */
[----:B--2---:R-:W-:Y:S02]  /*08c0*/  @!P1 LEA R2, P4, R26, R6, 0x1 ;  /* 0x000000061a029211 */ /* 0x004fe400078808ff */
[----:B-1----:R-:W-:Y:S01]  /*08d0*/  @!P1 SHF.R.S32.HI R0, RZ, 0x1f, R25 ;  /* 0x0000001fff009819 */ /* 0x002fe20000011419 */
[----:B------:R-:W-:Y:S01]  /*08e0*/  SHFL.IDX PT, R5, R16, 0x5, 0x181f ;  /* 0x00b81f0010057f89 */ /* 0x000fe200000e0000 */
[----:B------:R-:W-:Y:S02]  /*08f0*/  IADD3 R4, R13, 0x60, RZ ;  /* 0x000000600d047810 */ /* 0x000fe40007ffe0ff */
[----:B------:R-:W-:Y:S02]  /*0900*/  @!P1 LEA.HI R0, R0, R25, RZ, 0x3 ;  /* 0x0000001900009211 */ /* 0x000fe400078f18ff */
[----:B---3--:R-:W-:Y:S02]  /*0910*/  @!P1 LEA.HI.X R3, R26, R7, R27, 0x1, P4 ;  /* 0x000000071a039211 */ /* 0x008fe400020f0c1b */
[----:B------:R-:W-:-:S02]  /*0920*/  ISETP.GE.AND P4, PT, R4, R17, PT ;  /* 0x000000110400720c */ /* 0x000fc40003f86270 */
[----:B------:R-:W-:Y:S01]  /*0930*/  @!P1 LOP3.LUT R4, R0, 0xfffffff8, RZ, 0xc0, !PT ;  /* 0xfffffff800049812 */ /* 0x000fe200078ec0ff */
[----:B------:R-:W-:Y:S01]  /*0940*/  @!P1 IMAD.SHL.U32 R0, R160, 0x2, RZ ;  /* 0x00000002a0009824 */ /* 0x000fe200078e00ff */
[----:B------:R-:W-:-:S03]  /*0950*/  @!P5 SHF.R.S32.HI R12, RZ, 0x1f, R25 ;  /* 0x0000001fff0cd819 */ /* 0x000fc60000011419 */
[----:B------:R-:W-:Y:S01]  /*0960*/  @!P1 IMAD.WIDE R6, R4, 0x2, R6 ;  /* 0x0000000204069825 */ /* 0x000fe200078e0206 */
[----:B------:R1:W-:Y:S04]  /*0970*/  @!P1 LDGSTS.E.BYPASS.LTC128B.128 [R0+0x9900], [R2.64], !P0 ;  /* 0x0990000002009fae */ /* 0x0003e8000c101d56 */
[----:B------:R2:W-:Y:S01]  /*0980*/  @!P1 LDGSTS.E.BYPASS.LTC128B.128 [R0+0xd900], [R6.64], !P3 ;  /* 0x0d90000006009fae */ /* 0x0005e2000d901d56 */
[----:B----4-:R-:W-:-:S03]  /*0990*/  @!P2 LEA R10, P1, R26, R8, 0x1 ;  /* 0x000000081a0aa211 */ /* 0x010fc600078208ff */
[----:B------:R-:W3:Y:S01]  /*09a0*/  SHFL.IDX PT, R4, R14, 0x5, 0x181f ;  /* 0x00b81f000e047f89 */ /* 0x000ee200000e0000 */
[----:B------:R-:W-:Y:S02]  /*09b0*/  @!P2 LEA.HI.X R11, R26, R9, R27, 0x1, P1 ;  /* 0x000000091a0ba211 */ /* 0x000fe400008f0c1b */
[----:B------:R-:W-:Y:S01]  /*09c0*/  ISETP.GE.AND P1, PT, R15, R17, PT ;  /* 0x000000110f00720c */ /* 0x000fe20003f26270 */
[----:B------:R-:W-:Y:S01]  /*09d0*/  IMAD R15, R18, -0x40, R19 ;  /* 0xffffffc0120f7824 */ /* 0x000fe200078e0213 */
[----:B-1----:R-:W-:Y:S01]  /*09e0*/  SHFL.IDX PT, R3, R16, 0x6, 0x181f ;  /* 0x00d81f0010037f89 */ /* 0x002fe200000e0000 */
[----:B--2---:R-:W-:Y:S02]  /*09f0*/  IMAD R0, R21, c[0x0][0x1e0], RZ ;  /* 0x0000780015007a24 */ /* 0x004fe400078e02ff */
[----:B------:R-:W-:-:S04]  /*0a00*/  IMAD.WIDE.U32 R6, R28, c[0x0][0x1e0], R26 ;  /* 0x000078001c067a25 */ /* 0x000fc800078e001a */
[----:B------:R-:W-:Y:S01]  /*0a10*/  IMAD R2, R28, c[0x0][0x1e4], R0 ;  /* 0x000079001c027a24 */ /* 0x000fe200078e0200 */
[----:B------:R-:W-:-:S03]  /*0a20*/  @!P2 SHF.R.S32.HI R0, RZ, 0x1f, R25 ;  /* 0x0000001fff00a819 */ /* 0x000fc60000011419 */
[----:B------:R-:W-:Y:S01]  /*0a30*/  IMAD.IADD R7, R7, 0x1, R2 ;  /* 0x0000000107077824 */ /* 0x000fe200078e0202 */
[-C--:B------:R-:W-:Y:S01]  /*0a40*/  @!P2 LEA.HI R13, R0, R25.reuse, RZ, 0x3 ;  /* 0x00000019000da211 */ /* 0x080fe200078f18ff */
[----:B------:R-:W1:Y:S01]  /*0a50*/  SHFL.IDX PT, R2, R14, 0x6, 0x181f ;  /* 0x00d81f000e027f89 */ /* 0x000e6200000e0000 */
[----:B------:R-:W-:Y:S02]  /*0a60*/  @!P5 LEA.HI R0, R12, R25, RZ, 0x3 ;  /* 0x000000190c00d211 */ /* 0x000fe400078f18ff */
[----:B------:R-:W-:Y:S02]  /*0a70*/  @!P2 LOP3.LUT R12, R13, 0xfffffff8, RZ, 0xc0, !PT ;  /* 0xfffffff80d0ca812 */ /* 0x000fe400078ec0ff */
[----:B------:R-:W-:Y:S01]  /*0a80*/  @!P5 LOP3.LUT R13, R0, 0xfffffff8, RZ, 0xc0, !PT ;  /* 0xfffffff8000dd812 */ /* 0x000fe200078ec0ff */
[----:B------:R-:W-:Y:S02]  /*0a90*/  @!P2 IMAD.SHL.U32 R0, R160, 0x2, RZ ;  /* 0x00000002a000a824 */ /* 0x000fe400078e00ff */
[----:B------:R-:W-:Y:S01]  /*0aa0*/  @!P2 IMAD.WIDE R8, R12, 0x2, R8 ;  /* 0x000000020c08a825 */ /* 0x000fe200078e0208 */
[----:B------:R-:W-:-:S02]  /*0ab0*/  @!P4 SHF.R.S32.HI R12, RZ, 0x1f, R25 ;  /* 0x0000001fff0cc819 */ /* 0x000fc40000011419 */
[----:B------:R2:W-:Y:S01]  /*0ac0*/  @!P2 LDGSTS.E.BYPASS.LTC128B.128 [R0+0xa100], [R10.64], !P0 ;  /* 0x0a1000000a00afae */ /* 0x0005e2000c101d56 */
[----:B---3--:R-:W-:Y:S01]  /*0ad0*/  @!P5 IMAD.WIDE R18, R13, 0x2, R4 ;  /* 0x000000020d12d825 */ /* 0x008fe200078e0204 */
[----:B------:R-:W-:Y:S02]  /*0ae0*/  @!P4 LEA.HI R12, R12, R25, RZ, 0x3 ;  /* 0x000000190c0cc211 */ /* 0x000fe400078f18ff */
[----:B------:R3:W-:Y:S02]  /*0af0*/  @!P2 LDGSTS.E.BYPASS.LTC128B.128 [R0+0xe100], [R8.64], !P3 ;  /* 0x0e1000000800afae */ /* 0x0007e4000d901d56 */
[----:B------:R-:W-:-:S05]  /*0b00*/  @!P4 LOP3.LUT R12, R12, 0xfffffff8, RZ, 0xc0, !PT ;  /* 0xfffffff80c0cc812 */ /* 0x000fca00078ec0ff */
[----:B-1----:R-:W-:Y:S01]  /*0b10*/  @!P4 IMAD.WIDE R12, R12, 0x2, R2 ;  /* 0x000000020c0cc825 */ /* 0x002fe200078e0202 */
[----:B-----5:R-:W-:-:S03]  /*0b20*/  @P6 SHF.R.S32.HI R17, RZ, 0x1f, R20 ;  /* 0x0000001fff116819 */ /* 0x020fc60000011414 */
[----:B------:R-:W-:Y:S01]  /*0b30*/  @!P6 IMAD.MOV.U32 R17, RZ, RZ, R24 ;  /* 0x000000ffff11e224 */ /* 0x000fe200078e0018 */
[----:B--2---:R1:W2:Y:S01]  /*0b40*/  SHFL.IDX PT, R10, R14, 0x7, 0x181f ;  /* 0x00f81f000e0a7f89 */ /* 0x0042a200000e0000 */
[----:B---3--:R-:W-:Y:S01]  /*0b50*/  @!P5 LEA R8, P2, R26, R4, 0x1 ;  /* 0x000000041a08d211 */ /* 0x008fe200078408ff */
[----:B------:R-:W-:Y:S02]  /*0b60*/  @!P4 IMAD.SHL.U32 R0, R160, 0x2, RZ ;  /* 0x00000002a000c824 */ /* 0x000fe400078e00ff */
[----:B------:R3:W4:Y:S01]  /*0b70*/  SHFL.IDX PT, R11, R16, 0x7, 0x181f ;  /* 0x00f81f00100b7f89 */ /* 0x00072200000e0000 */
[C---:B------:R-:W-:Y:S02]  /*0b80*/  @!P5 LEA.HI.X R9, R26.reuse, R5, R27, 0x1, P2 ;  /* 0x000000051a09d211 */ /* 0x040fe400010f0c1b */
[----:B------:R-:W-:-:S04]  /*0b90*/  @!P4 LEA R4, P2, R26, R2, 0x1 ;  /* 0x000000021a04c211 */ /* 0x000fc800078408ff */
[----:B------:R-:W-:Y:S01]  /*0ba0*/  @!P4 LEA.HI.X R5, R26, R3, R27, 0x1, P2 ;  /* 0x000000031a05c211 */ /* 0x000fe200010f0c1b */
[----:B------:R-:W-:-:S04]  /*0bb0*/  IMAD.WIDE.U32 R2, R30, c[0x0][0x1e8], R6 ;  /* 0x00007a001e027a25 */ /* 0x000fc800078e0006 */
[----:B------:R-:W-:Y:S02]  /*0bc0*/  IMAD R6, R17, c[0x0][0x1f0], RZ ;  /* 0x00007c0011067a24 */ /* 0x000fe400078e02ff */
[C---:B------:R-:W-:Y:S02]  /*0bd0*/  @!P1 IMAD.SHL.U32 R7, R160.reuse, 0x2, RZ ;  /* 0x00000002a0079824 */ /* 0x040fe400078e00ff */
[----:B-1----:R-:W-:-:S05]  /*0be0*/  @!P5 IMAD.SHL.U32 R14, R160, 0x2, RZ ;  /* 0x00000002a00ed824 */ /* 0x002fca00078e00ff */
[----:B------:R1:W-:Y:S01]  /*0bf0*/  @!P5 LDGSTS.E.BYPASS.LTC128B.128 [R14+0xa900], [R8.64], !P0 ;  /* 0x0a900000080edfae */ /* 0x0003e2000c101d56 */
[----:B---3--:R-:W-:Y:S02]  /*0c00*/  @P6 IMAD.MOV.U32 R16, RZ, RZ, R20 ;  /* 0x000000ffff106224 */ /* 0x008fe400078e0014 */
[----:B------:R-:W-:Y:S01]  /*0c10*/  @!P6 IMAD.MOV.U32 R16, RZ, RZ, R23 ;  /* 0x000000ffff10e224 */ /* 0x000fe200078e0017 */
[----:B------:R3:W-:Y:S01]  /*0c20*/  @!P5 LDGSTS.E.BYPASS.LTC128B.128 [R14+0xe900], [R18.64], !P3 ;  /* 0x0e900000120edfae */ /* 0x0007e2000d901d56 */
[C---:B------:R-:W-:Y:S02]  /*0c30*/  ISETP.GE.AND P5, PT, R15.reuse, 0x11, PT ;  /* 0x000000110f00780c */ /* 0x040fe40003fa6270 */
[----:B------:R-:W-:Y:S01]  /*0c40*/  IMAD R6, R16, c[0x0][0x1f4], R6 ;  /* 0x00007d0010067a24 */ /* 0x000fe200078e0206 */
[----:B------:R2:W-:Y:S01]  /*0c50*/  @!P4 LDGSTS.E.BYPASS.LTC128B.128 [R0+0xb100], [R4.64], !P0 ;  /* 0x0b1000000400cfae */ /* 0x0005e2000c101d56 */
[----:B------:R-:W-:-:S03]  /*0c60*/  ISETP.GE.AND P6, PT, R15, 0x1, PT ;  /* 0x000000010f00780c */ /* 0x000fc60003fc6270 */
[----:B------:R5:W-:Y:S01]  /*0c70*/  @!P4 LDGSTS.E.BYPASS.LTC128B.128 [R0+0xf100], [R12.64], !P3 ;  /* 0x0f1000000c00cfae */ /* 0x000be2000d901d56 */
[----:B------:R-:W-:Y:S01]  /*0c80*/  ISETP.GE.AND P4, PT, R15, 0x21, PT ;  /* 0x000000210f00780c */ /* 0x000fe20003f86270 */
[----:B-1----:R-:W-:Y:S02]  /*0c90*/  IMAD.U32 R8, RZ, RZ, UR7 ;  /* 0x00000007ff087e24 */ /* 0x002fe4000f8e00ff */
[----:B---3--:R-:W-:Y:S02]  /*0ca0*/  IMAD.MOV.U32 R14, RZ, RZ, c[0x0][0x1e0] ;  /* 0x00007800ff0e7624 */ /* 0x008fe400078e00ff */
[----:B------:R-:W-:Y:S01]  /*0cb0*/  IMAD.SHL.U32 R18, R28, 0x8, RZ ;  /* 0x000000081c127824 */ /* 0x000fe200078e00ff */
[----:B--2---:R-:W-:Y:S01]  /*0cc0*/  @!P1 LEA R4, P2, R26, R10, 0x1 ;  /* 0x0000000a1a049211 */ /* 0x004fe200078408ff */
[----:B-----5:R-:W-:-:S03]  /*0cd0*/  IMAD R0, R31, c[0x0][0x1e8], RZ ;  /* 0x00007a001f007a24 */ /* 0x020fc600078e02ff */
[----:B----4-:R-:W-:Y:S02]  /*0ce0*/  @!P1 LEA.HI.X R5, R26, R11, R27, 0x1, P2 ;  /* 0x0000000b1a059211 */ /* 0x010fe400010f0c1b */
[----:B------:R-:W-:Y:S01]  /*0cf0*/  LEA.HI R12, R22, R29, RZ, 0x4 ;  /* 0x0000001d160c7211 */ /* 0x000fe200078f20ff */
[----:B------:R-:W-:Y:S01]  /*0d00*/  IMAD R0, R30, c[0x0][0x1ec], R0 ;  /* 0x00007b001e007a24 */ /* 0x000fe200078e0200 */
[----:B------:R-:W-:Y:S01]  /*0d10*/  ISETP.GE.AND P2, PT, R15, 0x31, PT ;  /* 0x000000310f00780c */ /* 0x000fe20003f46270 */
[----:B------:R1:W-:Y:S01]  /*0d20*/  @!P1 LDGSTS.E.BYPASS.LTC128B.128 [R7+0xb900], [R4.64], !P0 ;  /* 0x0b90000004079fae */ /* 0x0003e2000c101d56 */
[----:B------:R-:W-:Y:S01]  /*0d30*/  LOP3.LUT R13, R12, 0xfffffff0, RZ, 0xc0, !PT ;  /* 0xfffffff00c0d7812 */ /* 0x000fe200078ec0ff */
[----:B------:R-:W-:Y:S01]  /*0d40*/  IMAD.IADD R3, R3, 0x1, R0 ;  /* 0x0000000103037824 */ /* 0x000fe200078e0200 */
[----:B------:R-:W-:-:S03]  /*0d50*/  @!P1 SHF.R.S32.HI R0, RZ, 0x1f, R25 ;  /* 0x0000001fff009819 */ /* 0x000fc60000011419 */
[----:B------:R-:W-:Y:S01]  /*0d60*/  IMAD.WIDE.U32 R32, R16, c[0x0][0x1f0], R2 ;  /* 0x00007c0010207a25 */ /* 0x000fe200078e0002 */
[----:B------:R-:W-:-:S03]  /*0d70*/  @!P1 LEA.HI R0, R0, R25, RZ, 0x3 ;  /* 0x0000001900009211 */ /* 0x000fc600078f18ff */
[----:B------:R-:W-:Y:S01]  /*0d80*/  IMAD.IADD R163, R33, 0x1, R6 ;  /* 0x0000000121a37824 */ /* 0x000fe200078e0206 */
[----:B------:R-:W-:Y:S01]  /*0d90*/  @!P1 LOP3.LUT R0, R0, 0xfffffff8, RZ, 0xc0, !PT ;  /* 0xfffffff800009812 */ /* 0x000fe200078ec0ff */
[----:B------:R-:W-:Y:S01]  /*0da0*/  IMAD.MOV.U32 R162, RZ, RZ, R32 ;  /* 0x000000ffffa27224 */ /* 0x000fe200078e0020 */
[----:B------:R-:W-:Y:S01]  /*0db0*/  VOTEU.ANY UP0, P2 ;  /* 0x00000000003f7886 */ /* 0x000fe20001000100 */
[----:B------:R2:W-:Y:S02]  /*0dc0*/  STL.64 [R1+0x40], R32 ;  /* 0x0000402001007387 */ /* 0x0005e40000100a00 */
[----:B------:R-:W-:Y:S02]  /*0dd0*/  IMAD.WIDE.U32 R2, R159, UR13, R162 ;  /* 0x0000000d9f027c25 */ /* 0x000fe4000f8e00a2 */
[----:B------:R3:W-:Y:S03]  /*0de0*/  STL.64 [R1+0x30], R162 ;  /* 0x000030a201007387 */ /* 0x0007e60000100a00 */
[----:B------:R-:W-:Y:S01]  /*0df0*/  IADD3 R3, R3, UR4, RZ ;  /* 0x0000000403037c10 */ /* 0x000fe2000fffe0ff */
[----:B------:R-:W-:Y:S01]  /*0e00*/  @UP0 UIMAD UR4, UR7, 0x30, URZ ;  /* 0x00000030070408a4 */ /* 0x000fe2000f8e023f */
[----:B------:R-:W-:Y:S01]  /*0e10*/  @P5 LEA R6, P0, R14, R2, 0x4 ;  /* 0x000000020e065211 */ /* 0x000fe200078020ff */
[----:B------:R-:W-:Y:S01]  /*0e20*/  UISETP.GE.AND UP0, UPT, UR8, 0x1, UPT ;  /* 0x000000010800788c */ /* 0x000fe2000bf06270 */
[----:B-1----:R-:W-:-:S02]  /*0e30*/  @!P1 IMAD.WIDE R4, R0, 0x2, R10 ;  /* 0x0000000200049825 */ /* 0x002fc400078e020a */
[----:B------:R-:W-:Y:S02]  /*0e40*/  @P5 LEA.HI.X R0, R14, R3, R8, 0x4, P0 ;  /* 0x000000030e005211 */ /* 0x000fe400000f2408 */
[----:B------:R-:W-:Y:S01]  /*0e50*/  @P5 LEA R8, P0, R6, c[0x0][0x1c8], 0x1 ;  /* 0x0000720006085a11 */ /* 0x000fe200078008ff */
[----:B------:R1:W-:Y:S01]  /*0e60*/  @!P1 LDGSTS.E.BYPASS.LTC128B.128 [R7+0xf900], [R4.64], !P3 ;  /* 0x0f90000004079fae */ /* 0x0003e2000d901d56 */
[----:B------:R-:W-:Y:S02]  /*0e70*/  @P6 LEA R10, P1, R2, c[0x0][0x1c8], 0x1 ;  /* 0x00007200020a6a11 */ /* 0x000fe400078208ff */
[----:B------:R-:W-:Y:S01]  /*0e80*/  @P5 LEA.HI.X R9, R6, c[0x0][0x1cc], R0, 0x1, P0 ;  /* 0x0000730006095a11 */ /* 0x000fe200000f0c00 */
[----:B------:R-:W0:Y:S04]  /*0e90*/  LDGDEPBAR ;  /* 0x00000000000079af */ /* 0x000e280000000000 */
[----:B------:R-:W-:Y:S01]  /*0ea0*/  BAR.SYNC.DEFER_BLOCKING 0x0 ;  /* 0x0000000000007b1d */ /* 0x000fe20000010000 */
[----:B------:R-:W-:-:S02]  /*0eb0*/  @P4 IADD3 R0, P0, R2, UR20, RZ ;  /* 0x0000001402004c10 */ /* 0x000fc4000ff1e0ff */
[--C-:B------:R-:W-:Y:S02]  /*0ec0*/  @P6 LEA.HI.X R11, R2, c[0x0][0x1cc], R3.reuse, 0x1, P1 ;  /* 0x00007300020b6a11 */ /* 0x100fe400008f0c03 */
[----:B------:R-:W-:Y:S02]  /*0ed0*/  ISETP.GE.AND P3, PT, R26, c[0x0][0x1d4], PT ;  /* 0x000075001a007a0c */ /* 0x000fe40003f66270 */
[----:B-1----:R-:W-:Y:S01]  /*0ee0*/  @P4 IADD3.X R4, R3, UR14, RZ, P0, !PT ;  /* 0x0000000e03044c10 */ /* 0x002fe200087fe4ff */
[----:B------:R-:W-:Y:S01]  /*0ef0*/  @P2 IMAD.WIDE.U32 R2, R14, 0x30, R2 ;  /* 0x000000300e022825 */ /* 0x000fe200078e0002 */
[C---:B------:R-:W-:Y:S02]  /*0f00*/  @P4 LEA R6, P0, R0.reuse, c[0x0][0x1c8], 0x1 ;  /* 0x0000720000064a11 */ /* 0x040fe400078008ff */
[----:B------:R-:W-:Y:S02]  /*0f10*/  SHF.R.S32.HI R5, RZ, 0x4, R12 ;  /* 0x00000004ff057819 */ /* 0x000fe4000001140c */
[----:B------:R-:W-:Y:S01]  /*0f20*/  @P4 LEA.HI.X R7, R0, c[0x0][0x1cc], R4, 0x1, P0 ;  /* 0x0000730000074a11 */ /* 0x000fe200000f0c04 */
[----:B------:R-:W-:Y:S01]  /*0f30*/  IMAD.IADD R0, R29, 0x1, -R13 ;  /* 0x000000011d007824 */ /* 0x000fe200078e0a0d */
[----:B------:R-:W-:Y:S01]  /*0f40*/  LEA.HI R4, R12, R5, RZ, 0x1 ;  /* 0x000000050c047211 */ /* 0x000fe200078f08ff */
[----:B------:R-:W-:Y:S01]  /*0f50*/  IMAD.SHL.U32 R13, R64, 0x40, RZ ;  /* 0x00000040400d7824 */ /* 0x000fe200078e00ff */
[----:B------:R-:W-:-:S02]  /*0f60*/  ISETP.GE.AND P0, PT, R25, c[0x0][0x1d4], PT ;  /* 0x0000750019007a0c */ /* 0x000fc40003f06270 */
[----:B------:R-:W-:Y:S02]  /*0f70*/  SHF.R.S32.HI R15, RZ, 0x1f, R0 ;  /* 0x0000001fff0f7819 */ /* 0x000fe40000011400 */
[----:B------:R-:W-:Y:S02]  /*0f80*/  LOP3.LUT R12, R4, 0xfffffffe, RZ, 0xc0, !PT ;  /* 0xfffffffe040c7812 */ /* 0x000fe400078ec0ff */
[----:B------:R-:W-:Y:S02]  /*0f90*/  LOP3.LUT R4, R13, 0x1c0, RZ, 0xc0, !PT ;  /* 0x000001c00d047812 */ /* 0x000fe400078ec0ff */
[----:B------:R-:W-:Y:S01]  /*0fa0*/  LEA.HI R15, R15, R0, RZ, 0x3 ;  /* 0x000000000f0f7211 */ /* 0x000fe200078f18ff */
[----:B------:R-:W-:Y:S01]  /*0fb0*/  IMAD.IADD R12, R5, 0x1, -R12 ;  /* 0x00000001050c7824 */ /* 0x000fe200078e0a0c */
[----:B------:R-:W-:Y:S02]  /*0fc0*/  LOP3.LUT R18, R4, 0x8, R18, 0xf8, !PT ;  /* 0x0000000804127812 */ /* 0x000fe400078ef812 */
[----:B------:R-:W-:-:S02]  /*0fd0*/  SHF.R.U32.HI R13, RZ, 0x3, R4 ;  /* 0x00000003ff0d7819 */ /* 0x000fc40000011604 */
[----:B------:R-:W-:Y:S02]  /*0fe0*/  LOP3.LUT R14, R15, 0xfffffff8, RZ, 0xc0, !PT ;  /* 0xfffffff80f0e7812 */ /* 0x000fe400078ec0ff */
[----:B------:R-:W-:Y:S01]  /*0ff0*/  @P2 IADD3 R3, R3, UR4, RZ ;  /* 0x0000000403032c10 */ /* 0x000fe2000fffe0ff */
[----:B------:R-:W-:Y:S01]  /*1000*/  ULDC.64 UR4, c[0x0][0x208] ;  /* 0x0000820000047ab9 */ /* 0x000fe20000000a00 */
[----:B------:R-:W-:Y:S01]  /*1010*/  @P2 LEA R4, P1, R2, c[0x0][0x1c8], 0x1 ;  /* 0x0000720002042a11 */ /* 0x000fe200078208ff */
[----:B------:R-:W-:Y:S01]  /*1020*/  UIMAD.WIDE.U32 UR16, UR11, UR4, URZ ;  /* 0x000000040b1072a5 */ /* 0x000fe2000f8e003f */
[----:B------:R-:W-:Y:S01]  /*1030*/  LOP3.LUT R18, R18, R13, RZ, 0x3c, !PT ;  /* 0x0000000d12127212 */ /* 0x000fe200078e3cff */
[----:B------:R-:W-:Y:S01]  /*1040*/  IMAD.IADD R13, R0, 0x1, -R14 ;  /* 0x00000001000d7824 */ /* 0x000fe200078e0a0e */
[----:B------:R-:W-:Y:S01]  /*1050*/  @P2 LEA.HI.X R5, R2, c[0x0][0x1cc], R3, 0x1, P1 ;  /* 0x0000730002052a11 */ /* 0x000fe200008f0c03 */
[C---:B------:R-:W-:Y:S01]  /*1060*/  @P6 IMAD.SHL.U32 R0, R160.reuse, 0x2, RZ ;  /* 0x00000002a0006824 */ /* 0x040fe200078e00ff */
[----:B------:R-:W-:Y:S01]  /*1070*/  UIMAD UR11, UR11, UR5, URZ ;  /* 0x000000050b0b72a4 */ /* 0x000fe2000f8e023f */
[----:B------:R-:W-:-:S02]  /*1080*/  @P5 IMAD.SHL.U32 R3, R160, 0x2, RZ ;  /* 0x00000002a0035824 */ /* 0x000fc400078e00ff */
[----:B------:R-:W-:Y:S01]  /*1090*/  @P4 IMAD.SHL.U32 R2, R160, 0x2, RZ ;  /* 0x00000002a0024824 */ /* 0x000fe200078e00ff */
[----:B------:R-:W-:Y:S01]  /*10a0*/  @!PT LDS RZ, [RZ] ;  /* 0x00000000fffff984 */ /* 0x000fe20000000800 */
[----:B------:R-:W-:Y:S01]  /*10b0*/  @!PT LDS RZ, [RZ] ;  /* 0x00000000fffff984 */ /* 0x000fe20000000800 */
[----:B------:R-:W-:Y:S01]  /*10c0*/  @!PT LDS RZ, [RZ] ;  /* 0x00000000fffff984 */ /* 0x000fe20000000800 */
[----:B------:R1:W-:Y:S01]  /*10d0*/  @P6 LDGSTS.E.BYPASS.LTC128B.128 [R0+0x4100], [R10.64], !P3 ;  /* 0x041000000a006fae */ /* 0x0003e2000d901d56 */
[----:B------:R-:W-:-:S03]  /*10e0*/  UIADD3 UR11, UR17, UR11, URZ ;  /* 0x0000000b110b7290 */ /* 0x000fc6000fffe03f */
[----:B------:R1:W-:Y:S04]  /*10f0*/  @P6 LDGSTS.E.BYPASS.LTC128B.128 [R0+0x6100], [R10.64+0x80], !P0 ;  /* 0x061000800a006fae */ /* 0x0003e8000c101d56 */
[----:B------:R4:W-:Y:S04]  /*1100*/  @P5 LDGSTS.E.BYPASS.LTC128B.128 [R3+0x4900], [R8.64], !P3 ;  /* 0x0490000008035fae */ /* 0x0009e8000d901d56 */
[----:B------:R4:W-:Y:S04]  /*1110*/  @P5 LDGSTS.E.BYPASS.LTC128B.128 [R3+0x6900], [R8.64+0x80], !P0 ;  /* 0x0690008008035fae */ /* 0x0009e8000c101d56 */
[----:B------:R5:W-:Y:S04]  /*1120*/  @P4 LDGSTS.E.BYPASS.LTC128B.128 [R2+0x5100], [R6.64], !P3 ;  /* 0x0510000006024fae */ /* 0x000be8000d901d56 */
[----:B------:R5:W-:Y:S01]  /*1130*/  @P4 LDGSTS.E.BYPASS.LTC128B.128 [R2+0x7100], [R6.64+0x80], !P0 ;  /* 0x0710008006024fae */ /* 0x000be2000c101d56 */
[----:B------:R-:W-:Y:S01]  /*1140*/  LOP3.LUT P4, RZ, R64, 0x2, RZ, 0xc0, !PT ;  /* 0x0000000240ff7812 */ /* 0x000fe2000788c0ff */
[----:B-1----:R-:W-:-:S05]  /*1150*/  @P2 IMAD.SHL.U32 R0, R160, 0x2, RZ ;  /* 0x00000002a0002824 */ /* 0x002fca00078e00ff */
[----:B------:R1:W-:Y:S01]  /*1160*/  @P2 LDGSTS.E.BYPASS.LTC128B.128 [R0+0x5900], [R4.64], !P3 ;  /* 0x0590000004002fae */ /* 0x0003e2000d901d56 */
[----:B----4-:R-:W-:-:S03]  /*1170*/  IMAD.SHL.U32 R3, R12, 0x8, RZ ;  /* 0x000000080c037824 */ /* 0x010fc600078e00ff */
[----:B------:R1:W-:Y:S01]  /*1180*/  @P2 LDGSTS.E.BYPASS.LTC128B.128 [R0+0x7900], [R4.64+0x80], !P0 ;  /* 0x0790008004002fae */ /* 0x0003e2000c101d56 */
[----:B------:R-:W-:-:S03]  /*1190*/  R2P PR, R13, 0x6 ;  /* 0x000000060d007804 */ /* 0x000fc60000000000 */
[----:B------:R-:W0:Y:S01]  /*11a0*/  LDGDEPBAR ;  /* 0x00000000000079af */ /* 0x000e220000000000 */
[----:B-----5:R-:W-:Y:S01]  /*11b0*/  IMAD.SHL.U32 R2, R13, 0x40, RZ ;  /* 0x000000400d027824 */ /* 0x020fe200078e00ff */
[----:B------:R-:W-:-:S04]  /*11c0*/  LEA.HI R6, R22, R29, RZ, 0x5 ;  /* 0x0000001d16067211 */ /* 0x000fc800078f28ff */
[----:B------:R-:W-:-:S04]  /*11d0*/  LOP3.LUT R2, R2, 0x1c0, RZ, 0xc0, !PT ;  /* 0x000001c002027812 */ /* 0x000fc800078ec0ff */
[----:B------:R-:W-:Y:S02]  /*11e0*/  LOP3.LUT R3, R2, 0x8, R3, 0xf8, !PT ;  /* 0x0000000802037812 */ /* 0x000fe400078ef803 */
[----:B------:R-:W-:-:S04]  /*11f0*/  SHF.R.U32.HI R2, RZ, 0x3, R2 ;  /* 0x00000003ff027819 */ /* 0x000fc80000011602 */
[----:B------:R-:W-:Y:S01]  /*1200*/  LOP3.LUT R157, R3, R2, RZ, 0x3c, !PT ;  /* 0x00000002039d7212 */ /* 0x000fe200078e3cff */
[----:B------:R-:W-:Y:S02]  /*1210*/  IMAD R2, R21, c[0x0][0x208], RZ ;  /* 0x0000820015027a24 */ /* 0x000fe400078e02ff */
[----:B-1----:R-:W-:Y:S01]  /*1220*/  IMAD.SHL.U32 R4, R15, 0x40, RZ ;  /* 0x000000400f047824 */ /* 0x002fe200078e00ff */
[----:B------:R-:W-:Y:S01]  /*1230*/  SHF.R.S32.HI R5, RZ, 0x5, R6 ;  /* 0x00000005ff057819 */ /* 0x000fe20000011406 */
[----:B------:R-:W-:Y:S01]  /*1240*/  IMAD R0, R12, 0x200, R18 ;  /* 0x000002000c007824 */ /* 0x000fe200078e0212 */
[----:B------:R-:W-:-:S04]  /*1250*/  DEPBAR.LE SB0, 0x1 ;  /* 0x000080400000791a */ /* 0x000fc80000000000 */
[----:B------:R-:W-:Y:S01]  /*1260*/  LOP3.LUT R158, R4, 0xfffffe00, RZ, 0xc0, !PT ;  /* 0xfffffe00049e7812 */ /* 0x000fe200078ec0ff */
[----:B------:R-:W-:Y:S01]  /*1270*/  IMAD.SHL.U32 R224, R0, 0x2, RZ ;  /* 0x0000000200e07824 */ /* 0x000fe200078e00ff */
[----:B------:R-:W-:-:S04]  /*1280*/  DEPBAR.LE SB0, 0x0 ;  /* 0x000080000000791a */ /* 0x000fc80000000000 */
[----:B------:R-:W-:Y:S01]  /*1290*/  IMAD R0, R5, 0x400, R158 ;  /* 0x0000040005007824 */ /* 0x000fe200078e029e */
[C---:B------:R-:W-:Y:S01]  /*12a0*/  IADD3 R3, R224.reuse, 0x4100, RZ ;  /* 0x00004100e0037810 */ /* 0x040fe20007ffe0ff */
[----:B------:R-:W-:Y:S01]  /*12b0*/  BAR.SYNC.DEFER_BLOCKING 0x0 ;  /* 0x0000000000007b1d */ /* 0x000fe20000010000 */
[----:B------:R-:W-:Y:S01]  /*12c0*/  IADD3 R235, R224, 0x4120, RZ ;  /* 0x00004120e0eb7810 */ /* 0x000fe20007ffe0ff */
[----:B------:R-:W-:Y:S01]  /*12d0*/  IMAD.IADD R0, R157, 0x1, R0 ;  /* 0x000000019d007824 */ /* 0x000fe200078e0200 */
[----:B------:R-:W-:Y:S01]  /*12e0*/  @P4 IADD3 R235, R3, -0x20, RZ ;  /* 0xffffffe003eb4810 */ /* 0x000fe20007ffe0ff */
[----:B------:R-:W-:Y:S01]  /*12f0*/  IMAD.MOV.U32 R4, RZ, RZ, 0x10 ;  /* 0x00000010ff047424 */ /* 0x000fe200078e00ff */
[----:B------:R-:W-:Y:S01]  /*1300*/  LOP3.LUT R5, R6, 0xffffffe0, RZ, 0xc0, !PT ;  /* 0xffffffe006057812 */ /* 0x000fe200078ec0ff */
[----:B------:R-:W-:Y:S01]  /*1310*/  IMAD.SHL.U32 R231, R0, 0x2, RZ ;  /* 0x0000000200e77824 */ /* 0x000fe200078e00ff */
[----:B------:R-:W-:Y:S01]  /*1320*/  IADD3 R243, R235, 0x800, RZ ;  /* 0x00000800ebf37810 */ /* 0x000fe20007ffe0ff */
[----:B------:R-:W-:Y:S01]  /*1330*/  IMAD R0, R28, c[0x0][0x20c], R2 ;  /* 0x000083001c007a24 */ /* 0x000fe200078e0202 */
[----:B------:R-:W-:Y:S01]  /*1340*/  SEL R4, R4, 0xfffffff0, !P1 ;  /* 0xfffffff004047807 */ /* 0x000fe20004800000 */
[----:B------:R-:W-:Y:S01]  /*1350*/  IMAD.WIDE.U32 R2, R28, c[0x0][0x208], R26 ;  /* 0x000082001c027a25 */ /* 0x000fe200078e001a */
[----:B------:R-:W-:-:S02]  /*1360*/  PLOP3.LUT P1, PT, PT, PT, UP0, 0x80, 0x0 ;  /* 0x000000000000781c */ /* 0x000fc40003f2f008 */
[----:B------:R-:W-:Y:S01]  /*1370*/  IADD3 R242, R235, 0x1000, RZ ;  /* 0x00001000ebf27810 */ /* 0x000fe20007ffe0ff */
[----:B------:R-:W-:Y:S01]  /*1380*/  IMAD.IADD R3, R3, 0x1, R0 ;  /* 0x0000000103037824 */ /* 0x000fe200078e0200 */
[----:B------:R-:W-:Y:S01]  /*1390*/  IADD3 R241, R235, 0x1800, RZ ;  /* 0x00001800ebf17810 */ /* 0x000fe20007ffe0ff */
[----:B------:R-:W-:Y:S02]  /*13a0*/  IMAD R0, R31, c[0x0][0x210], RZ ;  /* 0x000084001f007a24 */ /* 0x000fe400078e02ff */
[----:B------:R-:W-:-:S04]  /*13b0*/  IMAD.WIDE.U32 R2, R30, c[0x0][0x210], R2 ;  /* 0x000084001e027a25 */ /* 0x000fc800078e0002 */
[----:B------:R-:W-:Y:S02]  /*13c0*/  IMAD R0, R30, c[0x0][0x214], R0 ;  /* 0x000085001e007a24 */ /* 0x000fe400078e0200 */
[----:B------:R-:W-:Y:S01]  /*13d0*/  IMAD R233, R4, 0x2, R231 ;  /* 0x0000000204e97824 */ /* 0x000fe200078e02e7 */
[----:B------:R3:W1:Y:S01]  /*13e0*/  LDSM.16.M88.4 R12, [R231+0x8100] ;  /* 0x00810000e70c783b */ /* 0x0006620000000200 */
[----:B------:R-:W-:Y:S02]  /*13f0*/  IMAD.IADD R3, R3, 0x1, R0 ;  /* 0x0000000103037824 */ /* 0x000fe400078e0200 */
[----:B------:R-:W-:Y:S01]  /*1400*/  IMAD R0, R17, c[0x0][0x218], RZ ;  /* 0x0000860011007a24 */ /* 0x000fe200078e02ff */
[----:B------:R3:W4:Y:S01]  /*1410*/  LDSM.16.M88.4 R8, [R231+0xa100] ;  /* 0x00a10000e708783b */ /* 0x0007220000000200 */
[----:B--2---:R-:W-:-:S03]  /*1420*/  IMAD.WIDE.U32 R32, R16, c[0x0][0x218], R2 ;  /* 0x0000860010207a25 */ /* 0x004fc600078e0002 */
[----:B------:R3:W2:Y:S01]  /*1430*/  LDSM.16.M88.4 R60, [R224+0x4100] ;  /* 0x00410000e03c783b */ /* 0x0006a20000000200 */
[----:B------:R-:W-:Y:S02]  /*1440*/  IMAD R0, R16, c[0x0][0x21c], R0 ;  /* 0x0000870010007a24 */ /* 0x000fe400078e0200 */
[----:B------:R-:W-:Y:S01]  /*1450*/  IMAD.IADD R144, R29, 0x1, -R5 ;  /* 0x000000011d907824 */ /* 0x000fe200078e0a05 */
[----:B------:R3:W-:Y:S01]  /*1460*/  STL.64 [R1+0x38], R32 ;  /* 0x0000382001007387 */ /* 0x0007e20000100a00 */
[----:B------:R-:W-:Y:S02]  /*1470*/  IMAD.IADD R18, R33, 0x1, R0 ;  /* 0x0000000121127824 */ /* 0x000fe400078e0200 */
[----:B------:R-:W-:Y:S01]  /*1480*/  IMAD.MOV.U32 R5, RZ, RZ, 0x20 ;  /* 0x00000020ff057424 */ /* 0x000fe200078e00ff */
[----:B------:R3:W1:Y:S04]  /*1490*/  LDSM.16.M88.4 R56, [R224+0x4900] ;  /* 0x00490000e038783b */ /* 0x0006680000000200 */
[----:B------:R3:W-:Y:S01]  /*14a0*/  STL [R1+0x48], R18 ;  /* 0x0000481201007387 */ /* 0x0007e20000100800 */
[----:B------:R-:W-:-:S03]  /*14b0*/  SEL R2, R5, 0xffffffe0, !P2 ;  /* 0xffffffe005027807 */ /* 0x000fc60005000000 */
[----:B------:R3:W1:Y:S04]  /*14c0*/  LDSM.16.M88.4 R52, [R224+0x5100] ;  /* 0x00510000e034783b */ /* 0x0006680000000200 */
[----:B------:R3:W1:Y:S04]  /*14d0*/  LDSM.16.M88.4 R48, [R224+0x5900] ;  /* 0x00590000e030783b */ /* 0x0006680000000200 */
[----:B------:R3:W1:Y:S04]  /*14e0*/  LDSM.16.M88.4 R24, [R233+0x8100] ;  /* 0x00810000e918783b */ /* 0x0006680000000200 */
[----:B------:R3:W1:Y:S04]  /*14f0*/  LDSM.16.M88.4 R20, [R233+0xa100] ;  /* 0x00a10000e914783b */ /* 0x0006680000000200 */
[----:B------:R3:W1:Y:S04]  /*1500*/  LDSM.16.M88.4 R72, [R235] ;  /* 0x00000000eb48783b */ /* 0x0006680000000200 */
[----:B------:R3:W1:Y:S04]  /*1510*/  LDSM.16.M88.4 R84, [R235+0x800] ;  /* 0x00080000eb54783b */ /* 0x0006680000000200 */
[----:B------:R3:W1:Y:S04]  /*1520*/  LDSM.16.M88.4 R80, [R235+0x1000] ;  /* 0x00100000eb50783b */ /* 0x0006680000000200 */
[----:B------:R3:W1:Y:S01]  /*1530*/  LDSM.16.M88.4 R76, [R235+0x1800] ;  /* 0x00180000eb4c783b */ /* 0x0006620000000200 */
[----:B------:R-:W-:Y:S05]  /*1540*/  @!P1 BRA `(.L_x_643) ;  /* 0x0000031000009947 */ /* 0x000fea0003800000 */
[----:B--2-4-:R-:W-:Y:S02]  /*1550*/  ULDC.64 UR4, c[0x0][0x208] ;  /* 0x0000820000047ab9 */ /* 0x014fe40000000a00 */
        /* <DEDUP_REMOVED lines=14> */
[----:B------:R-:W-:Y:S01]  /*1640*/  LEA.HI.X R5, R6, R18, R5, 0x6, P1 ;  /* 0x0000001206057211 */ /* 0x000fe200008f3405 */
[----:B---3--:R-:W-:Y:S01]  /*1650*/  IMAD.U32 R18, RZ, RZ, UR16 ;  /* 0x00000010ff127e24 */ /* 0x008fe2000f8e00ff */
[----:B------:R-:W-:Y:S02]  /*1660*/  LEA R6, P1, R3, c[0x0][0x1f8], 0x1 ;  /* 0x00007e0003067a11 */ /* 0x000fe400078208ff */
[----:B------:R-:W-:-:S02]  /*1670*/  ISETP.LT.OR P6, PT, R0, 0x11, P3 ;  /* 0x000000110000780c */ /* 0x000fc40001fc1670 */
[----:B------:R-:W-:Y:S01]  /*1680*/  LEA.HI.X R7, R3, c[0x0][0x1fc], R5, 0x1, P1 ;  /* 0x00007f0003077a11 */ /* 0x000fe200008f0c05 */
[----:B------:R-:W-:Y:S01]  /*1690*/  IMAD.SHL.U32 R3, R160, 0x2, RZ ;  /* 0x00000002a0037824 */ /* 0x000fe200078e00ff */
[----:B------:R-:W-:Y:S02]  /*16a0*/  ISETP.LT.OR P1, PT, R0, 0x11, P0 ;  /* 0x000000110000780c */ /* 0x000fe40000721670 */
[----:B------:R-:W-:Y:S02]  /*16b0*/  IADD3 R16, P5, R6, UR16, RZ ;  /* 0x0000001006107c10 */ /* 0x000fe4000ffbe0ff */
[----:B------:R-:W-:Y:S01]  /*16c0*/  @!PT LDS RZ, [RZ] ;  /* 0x00000000fffff984 */ /* 0x000fe20000000800 */
[----:B------:R-:W-:Y:S01]  /*16d0*/  @!PT LDS RZ, [RZ] ;  /* 0x00000000fffff984 */ /* 0x000fe20000000800 */
[----:B------:R-:W-:Y:S01]  /*16e0*/  @!PT LDS RZ, [RZ] ;  /* 0x00000000fffff984 */ /* 0x000fe20000000800 */
[----:B------:R2:W-:Y:S02]  /*16f0*/  LDGSTS.E.BYPASS.LTC128B.128 [R3+0x100], [R6.64], !P4 ;  /* 0x0010000006037fae */ /* 0x0005e4000e101d56 */
[----:B------:R-:W-:Y:S02]  /*1700*/  IADD3.X R17, R7, UR11, RZ, P5, !PT ;  /* 0x0000000b07117c10 */ /* 0x000fe4000affe4ff */
[----:B------:R2:W-:Y:S01]  /*1710*/  LDGSTS.E.BYPASS.LTC128B.128 [R3+0x2100], [R6.64+0x80], !P2 ;  /* 0x0210008006037fae */ /* 0x0005e2000d101d56 */
[----:B------:R-:W-:-:S02]  /*1720*/  IADD3 R18, P4, P2, R18, 0x80, R6 ;  /* 0x0000008012127810 */ /* 0x000fc40007a9e006 */
[----:B------:R-:W-:Y:S01]  /*1730*/  ISETP.LT.OR P5, PT, R0, 0x21, P0 ;  /* 0x000000210000780c */ /* 0x000fe200007a1670 */
[----:B------:R3:W-:Y:S01]  /*1740*/  LDGSTS.E.BYPASS.LTC128B.128 [R3+0x900], [R16.64], !P6 ;  /* 0x0090000010037fae */ /* 0x0007e2000f101d56 */
[----:B------:R-:W-:Y:S02]  /*1750*/  IADD3.X R19, RZ, UR11, R7, P4, P2 ;  /* 0x0000000bff137c10 */ /* 0x000fe4000a7e4407 */
[----:B------:R-:W-:Y:S02]  /*1760*/  IADD3 R28, P2, R16, UR5, RZ ;  /* 0x00000005101c7c10 */ /* 0x000fe4000ff5e0ff */
[C---:B------:R-:W-:Y:S01]  /*1770*/  ISETP.LT.OR P6, PT, R0.reuse, 0x21, P3 ;  /* 0x000000210000780c */ /* 0x040fe20001fc1670 */
[----:B------:R4:W-:Y:S01]  /*1780*/  LDGSTS.E.BYPASS.LTC128B.128 [R3+0x2900], [R18.64], !P1 ;  /* 0x0290000012037fae */ /* 0x0009e2000c901d56 */
[----:B------:R-:W-:Y:S02]  /*1790*/  IADD3.X R29, R17, UR4, RZ, P2, !PT ;  /* 0x00000004111d7c10 */ /* 0x000fe400097fe4ff */
[----:B------:R-:W-:-:S02]  /*17a0*/  ISETP.LT.OR P2, PT, R0, 0x31, P0 ;  /* 0x000000310000780c */ /* 0x000fc40000741670 */
[----:B--2---:R-:W-:-:S04]  /*17b0*/  IADD3 R6, P4, R16, UR16, RZ ;  /* 0x0000001010067c10 */ /* 0x004fc8000ff9e0ff */
[----:B------:R-:W-:Y:S02]  /*17c0*/  IADD3.X R7, R17, UR11, RZ, P4, !PT ;  /* 0x0000000b11077c10 */ /* 0x000fe4000a7fe4ff */
[----:B------:R-:W-:-:S03]  /*17d0*/  ISETP.LT.OR P4, PT, R0, 0x31, P3 ;  /* 0x000000310000780c */ /* 0x000fc60001f81670 */
[----:B------:R2:W-:Y:S01]  /*17e0*/  LDGSTS.E.BYPASS.LTC128B.128 [R3+0x1100], [R6.64], !P6 ;  /* 0x0110000006037fae */ /* 0x0005e2000f101d56 */
[----:B----4-:R-:W-:-:S03]  /*17f0*/  IADD3 R18, P1, R6, UR16, RZ ;  /* 0x0000001006127c10 */ /* 0x010fc6000ff3e0ff */
[----:B------:R2:W-:Y:S01]  /*1800*/  LDGSTS.E.BYPASS.LTC128B.128 [R3+0x3100], [R28.64], !P5 ;  /* 0x031000001c037fae */ /* 0x0005e2000e901d56 */
[----:B------:R-:W-:Y:S02]  /*1810*/  IADD3.X R19, R7, UR11, RZ, P1, !PT ;  /* 0x0000000b07137c10 */ /* 0x000fe40008ffe4ff */
[----:B---3--:R-:W-:-:S03]  /*1820*/  IADD3 R16, P1, R6, UR5, RZ ;  /* 0x0000000506107c10 */ /* 0x008fc6000ff3e0ff */
[----:B------:R2:W-:Y:S01]  /*1830*/  LDGSTS.E.BYPASS.LTC128B.128 [R3+0x1900], [R18.64], !P4 ;  /* 0x0190000012037fae */ /* 0x0005e2000e101d56 */
[----:B------:R-:W-:-:S05]  /*1840*/  IADD3.X R17, R7, UR4, RZ, P1, !PT ;  /* 0x0000000407117c10 */ /* 0x000fca0008ffe4ff */
[----:B------:R2:W-:Y:S04]  /*1850*/  LDGSTS.E.BYPASS.LTC128B.128 [R3+0x3900], [R16.64], !P2 ;  /* 0x0390000010037fae */ /* 0x0005e8000d101d56 */
.L_x_643:
[C---:B-12-4-:R-:W-:Y:S01]  /*1860*/  HMMA.16816.F32 R44, R8.reuse, R58, RZ ;  /* 0x0000003a082c723c */ /* 0x056fe200000018ff */
[----:B------:R-:W-:Y:S01]  /*1870*/  LOP3.LUT P1, RZ, R64, 0x4, RZ, 0xc0, !PT ;  /* 0x0000000440ff7812 */ /* 0x000fe2000782c0ff */
[----:B------:R-:W0:Y:S01]  /*1880*/  LDGDEPBAR ;  /* 0x00000000000079af */ /* 0x000e220000000000 */
[----:B------:R-:W-:Y:S01]  /*1890*/  MOV R0, 0x40 ;  /* 0x0000004000007802 */ /* 0x000fe20000000f00 */
[----:B------:R-:W-:Y:S01]  /*18a0*/  UISETP.GE.AND UP0, UPT, UR8, 0x41, UPT ;  /* 0x000000410800788c */ /* 0x000fe2000bf06270 */
[----:B------:R-:W-:Y:S01]  /*18b0*/  LEA R232, R2, R231, 0x1 ;  /* 0x000000e702e87211 */ /* 0x000fe200078e08ff */
[----:B------:R-:W-:Y:S01]  /*18c0*/  LDSM.16.M88.4 R64, [R224+0x6100] ;  /* 0x00610000e040783b */ /* 0x000fe20000000200 */
[----:B------:R-:W-:Y:S01]  /*18d0*/  SEL R0, R0, 0xffffffc0, !P1 ;  /* 0xffffffc000007807 */ /* 0x000fe20004800000 */
[----:B---3--:R-:W-:Y:S01]  /*18e0*/  HMMA.16816.F32 R16, R8, R48, RZ ;  /* 0x000000300810723c */ /* 0x008fe200000018ff */
[----:B------:R-:W-:Y:S02]  /*18f0*/  LEA R234, R2, R233, 0x1 ;  /* 0x000000e902ea7211 */ /* 0x000fe400078e08ff */
[----:B------:R-:W-:-:S02]  /*1900*/  IADD3 R230, R224, R0, RZ ;  /* 0x00000000e0e67210 */ /* 0x000fc40007ffe0ff */
[C---:B------:R-:W-:Y:S02]  /*1910*/  IADD3 R229, R235.reuse, R0, RZ ;  /* 0x00000000ebe57210 */ /* 0x040fe40007ffe0ff */
[----:B------:R-:W-:Y:S01]  /*1920*/  LEA R236, R4, R232, 0x1 ;  /* 0x000000e804ec7211 */ /* 0x000fe200078e08ff */
[C---:B------:R-:W-:Y:S01]  /*1930*/  HMMA.16816.F32 R40, R8.reuse, R60, RZ ;  /* 0x0000003c0828723c */ /* 0x040fe200000018ff */
[----:B------:R-:W-:Y:S02]  /*1940*/  PLOP3.LUT P1, PT, PT, PT, UP0, 0x80, 0x0 ;  /* 0x000000000000781c */ /* 0x000fe40003f2f008 */
[C---:B------:R-:W-:Y:S02]  /*1950*/  IADD3 R240, R235.reuse, 0x2000, RZ ;  /* 0x00002000ebf07810 */ /* 0x040fe40007ffe0ff */
[C---:B------:R-:W-:Y:S02]  /*1960*/  IADD3 R239, R235.reuse, 0x2800, RZ ;  /* 0x00002800ebef7810 */ /* 0x040fe40007ffe0ff */
[C---:B------:R-:W-:Y:S01]  /*1970*/  IADD3 R238, R235.reuse, 0x3000, RZ ;  /* 0x00003000ebee7810 */ /* 0x040fe20007ffe0ff */
[----:B------:R-:W-:Y:S01]  /*1980*/  HMMA.16816.F32 R36, R8, R62, RZ ;  /* 0x0000003e0824723c */ /* 0x000fe200000018ff */
[----:B------:R-:W-:-:S07]  /*1990*/  IADD3 R237, R235, 0x3800, RZ ;  /* 0x00003800ebed7810 */ /* 0x000fce0007ffe0ff */
[C---:B------:R-:W-:Y:S08]  /*19a0*/  HMMA.16816.F32 R100, R12.reuse, R60, RZ ;  /* 0x0000003c0c64723c */ /* 0x040ff000000018ff */
[----:B------:R-:W-:Y:S08]  /*19b0*/  HMMA.16816.F32 R88, R12, R62, RZ ;  /* 0x0000003e0c58723c */ /* 0x000ff000000018ff */
[C---:B------:R-:W-:Y:S08]  /*19c0*/  HMMA.16816.F32 R32, R8.reuse, R56, RZ ;  /* 0x000000380820723c */ /* 0x040ff000000018ff */
[C---:B------:R-:W-:Y:S08]  /*19d0*/  HMMA.16816.F32 R28, R8.reuse, R52, RZ ;  /* 0x00000034081c723c */ /* 0x040ff000000018ff */
[----:B------:R-:W-:Y:S08]  /*19e0*/  HMMA.16816.F32 R68, R8, R54, RZ ;  /* 0x000000360844723c */ /* 0x000ff000000018ff */
[C---:B------:R-:W-:Y:S08]  /*19f0*/  HMMA.16816.F32 R104, R12.reuse, R56, RZ ;  /* 0x000000380c68723c */ /* 0x040ff000000018ff */
[----:B------:R-:W-:Y:S08]  /*1a00*/  HMMA.16816.F32 R60, R12, R58, RZ ;  /* 0x0000003a0c3c723c */ /* 0x000ff000000018ff */
[----:B------:R-:W-:Y:S08]  /*1a10*/  HMMA.16816.F32 R8, R8, R50, RZ ;  /* 0x000000320808723c */ /* 0x000ff000000018ff */
[C---:B------:R-:W-:Y:S08]  /*1a20*/  HMMA.16816.F32 R96, R12.reuse, R52, RZ ;  /* 0x000000340c60723c */ /* 0x040ff000000018ff */
[C---:B------:R-:W-:Y:S08]  /*1a30*/  HMMA.16816.F32 R56, R12.reuse, R54, RZ ;  /* 0x000000360c38723c */ /* 0x040ff000000018ff */
[C---:B------:R-:W-:Y:S08]  /*1a40*/  HMMA.16816.F32 R92, R12.reuse, R48, RZ ;  /* 0x000000300c5c723c */ /* 0x040ff000000018ff */
[----:B------:R-:W-:Y:S01]  /*1a50*/  HMMA.16816.F32 R52, R12, R50, RZ ;  /* 0x000000320c34723c */ /* 0x000fe200000018ff */
[----:B------:R-:W-:Y:S07]  /*1a60*/  LDSM.16.M88.4 R12, [R232+0xa100] ;  /* 0x00a10000e80c783b */ /* 0x000fee0000000200 */
[C---:B------:R-:W-:Y:S01]  /*1a70*/  HMMA.16816.F32 R136, R20.reuse, R86, R44 ;  /* 0x000000561488723c */ /* 0x040fe2000000182c */
[----:B------:R-:W1:Y:S07]  /*1a80*/  LDSM.16.M88.4 R44, [R230+0x4100] ;  /* 0x00410000e62c783b */ /* 0x000e6e0000000200 */
[C---:B------:R-:W-:Y:S01]  /*1a90*/  HMMA.16816.F32 R112, R20.reuse, R76, R16 ;  /* 0x0000004c1470723c */ /* 0x040fe20000001810 */
[----:B------:R-:W2:Y:S07]  /*1aa0*/  LDSM.16.M88.4 R16, [R232+0x8100] ;  /* 0x00810000e810783b */ /* 0x000eae0000000200 */
[C---:B------:R-:W-:Y:S08]  /*1ab0*/  HMMA.16816.F32 R40, R20.reuse, R72, R40 ;  /* 0x000000481428723c */ /* 0x040ff00000001828 */
[C---:B------:R-:W-:Y:S08]  /*1ac0*/  HMMA.16816.F32 R140, R20.reuse, R82, R68 ;  /* 0x00000052148c723c */ /* 0x040ff00000001844 */
[----:B------:R-:W-:Y:S08]  /*1ad0*/  HMMA.16816.F32 R68, R20, R78, R8 ;  /* 0x0000004e1444723c */ /* 0x000ff00000001808 */
[----:B------:R-:W-:Y:S08]  /*1ae0*/  HMMA.16816.F32 R8, R24, R72, R100 ;  /* 0x000000481808723c */ /* 0x000ff00000001864 */
[C---:B------:R-:W-:Y:S01]  /*1af0*/  HMMA.16816.F32 R120, R20.reuse, R84, R32 ;  /* 0x000000541478723c */ /* 0x040fe20000001820 */
[----:B------:R-:W-:Y:S07]  /*1b00*/  LDSM.16.M88.4 R32, [R230+0x4900] ;  /* 0x00490000e620783b */ /* 0x000fee0000000200 */
[C---:B------:R-:W-:Y:S01]  /*1b10*/  HMMA.16816.F32 R116, R20.reuse, R80, R28 ;  /* 0x000000501474723c */ /* 0x040fe2000000181c */
[----:B------:R-:W-:Y:S07]  /*1b20*/  LDSM.16.M88.4 R28, [R230+0x5100] ;  /* 0x00510000e61c783b */ /* 0x000fee0000000200 */
[----:B------:R-:W-:Y:S01]  /*1b30*/  HMMA.16816.F32 R36, R20, R74, R36 ;  /* 0x0000004a1424723c */ /* 0x000fe20000001824 */
[----:B------:R-:W3:Y:S07]  /*1b40*/  LDSM.16.M88.4 R20, [R230+0x5900] ;  /* 0x00590000e614783b */ /* 0x000eee0000000200 */
[C---:B------:R-:W-:Y:S08]  /*1b50*/  HMMA.16816.F32 R128, R24.reuse, R84, R104 ;  /* 0x000000541880723c */ /* 0x040ff00000001868 */
[C---:B------:R-:W-:Y:S08]  /*1b60*/  HMMA.16816.F32 R108, R24.reuse, R86, R60 ;  /* 0x00000056186c723c */ /* 0x040ff0000000183c */
[C---:B------:R-:W-:Y:S08]  /*1b70*/  HMMA.16816.F32 R132, R24.reuse, R80, R96 ;  /* 0x000000501884723c */ /* 0x040ff00000001860 */
[C---:B------:R-:W-:Y:S08]  /*1b80*/  HMMA.16816.F32 R124, R24.reuse, R76, R92 ;  /* 0x0000004c187c723c */ /* 0x040ff0000000185c */
[C---:B------:R-:W-:Y:S01]  /*1b90*/  HMMA.16816.F32 R104, R24.reuse, R74, R88 ;  /* 0x0000004a1868723c */ /* 0x040fe20000001858 */
[----:B------:R-:W-:Y:S07]  /*1ba0*/  LDSM.16.M88.4 R88, [R229+0x1000] ;  /* 0x00100000e558783b */ /* 0x000fee0000000200 */
[C---:B------:R-:W-:Y:S01]  /*1bb0*/  HMMA.16816.F32 R100, R24.reuse, R82, R56 ;  /* 0x000000521864723c */ /* 0x040fe20000001838 */
[----:B------:R-:W-:Y:S07]  /*1bc0*/  LDSM.16.M88.4 R56, [R229+0x800] ;  /* 0x00080000e538783b */ /* 0x000fee0000000200 */
[----:B------:R-:W-:Y:S01]  /*1bd0*/  HMMA.16816.F32 R52, R24, R78, R52 ;  /* 0x0000004e1834723c */ /* 0x000fe20000001834 */
[----:B------:R-:W-:Y:S07]  /*1be0*/  LDSM.16.M88.4 R24, [R229] ;  /* 0x00000000e518783b */ /* 0x000fee0000000200 */
[-C--:B-1----:R-:W-:Y:S01]  /*1bf0*/  HMMA.16816.F32 R60, R12, R44.reuse, R40 ;  /* 0x0000002c0c3c723c */ /* 0x082fe20000001828 */
[----:B------:R-:W1:Y:S07]  /*1c00*/  LDSM.16.M88.4 R40, [R234+0x8100] ;  /* 0x00810000ea28783b */ /* 0x000e6e0000000200 */
[----:B--2---:R-:W-:Y:S01]  /*1c10*/  HMMA.16816.F32 R48, R16, R44, R8 ;  /* 0x0000002c1030723c */ /* 0x004fe20000001808 */
[----:B------:R-:W2:Y:S07]  /*1c20*/  LDSM.16.M88.4 R8, [R234+0xa100] ;  /* 0x00a10000ea08783b */ /* 0x000eae0000000200 */
[C---:B------:R-:W-:Y:S01]  /*1c30*/  HMMA.16816.F32 R96, R12.reuse, R46, R36 ;  /* 0x0000002e0c60723c */ /* 0x040fe20000001824 */
[----:B------:R-:W4:Y:S07]  /*1c40*/  LDSM.16.M88.4 R36, [R231+0xc100] ;  /* 0x00c10000e724783b */ /* 0x000f2e0000000200 */
[C---:B---3--:R-:W-:Y:S01]  /*1c50*/  HMMA.16816.F32 R72, R12.reuse, R20, R112 ;  /* 0x000000140c48723c */ /* 0x048fe20000001870 */
[----:B------:R-:W3:Y:S07]  /*1c60*/  LDSM.16.M88.4 R112, [R229+0x1800] ;  /* 0x00180000e570783b */ /* 0x000eee0000000200 */
[C---:B------:R-:W-:Y:S08]  /*1c70*/  HMMA.16816.F32 R92, R12.reuse, R32, R120 ;  /* 0x000000200c5c723c */ /* 0x040ff00000001878 */
[C---:B------:R-:W-:Y:S08]  /*1c80*/  HMMA.16816.F32 R80, R12.reuse, R28, R116 ;  /* 0x0000001c0c50723c */ /* 0x040ff00000001874 */
[C---:B------:R-:W-:Y:S08]  /*1c90*/  HMMA.16816.F32 R84, R12.reuse, R34, R136 ;  /* 0x000000220c54723c */ /* 0x040ff00000001888 */
[C---:B------:R-:W-:Y:S08]  /*1ca0*/  HMMA.16816.F32 R76, R12.reuse, R30, R140 ;  /* 0x0000001e0c4c723c */ /* 0x040ff0000000188c */
[----:B------:R-:W-:Y:S08]  /*1cb0*/  HMMA.16816.F32 R68, R12, R22, R68 ;  /* 0x000000160c44723c */ /* 0x000ff00000001844 */
[----:B-1----:R-:W-:Y:S08]  /*1cc0*/  HMMA.16816.F32 R12, R40, R24, R48 ;  /* 0x00000018280c723c */ /* 0x002ff00000001830 */
[C---:B------:R-:W-:Y:S08]  /*1cd0*/  HMMA.16816.F32 R44, R16.reuse, R46, R104 ;  /* 0x0000002e102c723c */ /* 0x040ff00000001868 */
[C---:B------:R-:W-:Y:S08]  /*1ce0*/  HMMA.16816.F32 R104, R16.reuse, R32, R128 ;  /* 0x000000201068723c */ /* 0x040ff00000001880 */
[C---:B------:R-:W-:Y:S01]  /*1cf0*/  HMMA.16816.F32 R108, R16.reuse, R34, R108 ;  /* 0x00000022106c723c */ /* 0x040fe2000000186c */
[----:B------:R-:W1:Y:S07]  /*1d00*/  LDSM.16.M88.4 R32, [R231+0xe100] ;  /* 0x00e10000e720783b */ /* 0x000e6e0000000200 */
[C---:B------:R-:W-:Y:S08]  /*1d10*/  HMMA.16816.F32 R132, R16.reuse, R28, R132 ;  /* 0x0000001c1084723c */ /* 0x040ff00000001884 */
[C---:B------:R-:W-:Y:S01]  /*1d20*/  HMMA.16816.F32 R100, R16.reuse, R30, R100 ;  /* 0x0000001e1064723c */ /* 0x040fe20000001864 */
[----:B------:R-:W-:Y:S07]  /*1d30*/  LDSM.16.M88.4 R28, [R233+0xc100] ;  /* 0x00c10000e91c783b */ /* 0x000fee0000000200 */
[C---:B------:R-:W-:Y:S08]  /*1d40*/  HMMA.16816.F32 R124, R16.reuse, R20, R124 ;  /* 0x00000014107c723c */ /* 0x040ff0000000187c */
[----:B------:R-:W-:Y:S01]  /*1d50*/  HMMA.16816.F32 R116, R16, R22, R52 ;  /* 0x000000161074723c */ /* 0x000fe20000001834 */
[----:B------:R-:W-:Y:S04]  /*1d60*/  LDSM.16.M88.4 R20, [R232+0xc100] ;  /* 0x00c10000e814783b */ /* 0x000fe80000000200 */
[----:B------:R-:W-:Y:S03]  /*1d70*/  LDSM.16.M88.4 R52, [R230+0x6100] ;  /* 0x00610000e634783b */ /* 0x000fe60000000200 */
[----:B--2---:R-:W-:Y:S01]  /*1d80*/  HMMA.16816.F32 R16, R8, R24, R60 ;  /* 0x000000180810723c */ /* 0x004fe2000000183c */
[----:B------:R-:W2:Y:S07]  /*1d90*/  LDSM.16.M88.4 R60, [R235+0x2000] ;  /* 0x00200000eb3c783b */ /* 0x000eae0000000200 */
[----:B----4-:R-:W-:Y:S08]  /*1da0*/  HMMA.16816.F32 R12, R36, R64, R12 ;  /* 0x00000040240c723c */ /* 0x010ff0000000180c */
[C---:B---3--:R-:W-:Y:S08]  /*1db0*/  HMMA.16816.F32 R152, R8.reuse, R114, R68 ;  /* 0x000000720898723c */ /* 0x048ff00000001844 */
[-C--:B------:R-:W-:Y:S08]  /*1dc0*/  HMMA.16816.F32 R96, R8, R26.reuse, R96 ;  /* 0x0000001a0860723c */ /* 0x080ff00000001860 */
[----:B------:R-:W-:Y:S01]  /*1dd0*/  HMMA.16816.F32 R68, R40, R26, R44 ;  /* 0x0000001a2844723c */ /* 0x000fe2000000182c */
[----:B------:R-:W3:Y:S04]  /*1de0*/  LDSM.16.M88.4 R24, [R233+0xe100] ;  /* 0x00e10000e918783b */ /* 0x000ee80000000200 */
[----:B------:R-:W-:Y:S03]  /*1df0*/  LDSM.16.M88.4 R44, [R229+0x2000] ;  /* 0x00200000e52c783b */ /* 0x000fe60000000200 */
[C---:B------:R-:W-:Y:S08]  /*1e00*/  HMMA.16816.F32 R92, R8.reuse, R56, R92 ;  /* 0x00000038085c723c */ /* 0x040ff0000000185c */
[C---:B------:R-:W-:Y:S08]  /*1e10*/  HMMA.16816.F32 R120, R8.reuse, R58, R84 ;  /* 0x0000003a0878723c */ /* 0x040ff00000001854 */
[C---:B------:R-:W-:Y:S08]  /*1e20*/  HMMA.16816.F32 R128, R8.reuse, R88, R80 ;  /* 0x000000580880723c */ /* 0x040ff00000001850 */
[C---:B------:R-:W-:Y:S08]  /*1e30*/  HMMA.16816.F32 R136, R8.reuse, R90, R76 ;  /* 0x0000005a0888723c */ /* 0x040ff0000000184c */
[----:B------:R-:W-:Y:S08]  /*1e40*/  HMMA.16816.F32 R140, R8, R112, R72 ;  /* 0x00000070088c723c */ /* 0x000ff00000001848 */
[----:B-1----:R-:W-:Y:S01]  /*1e50*/  HMMA.16816.F32 R8, R32, R64, R16 ;  /* 0x000000402008723c */ /* 0x002fe20000001810 */
[----:B------:R-:W1:Y:S07]  /*1e60*/  LDSM.16.M88.4 R16, [R232+0xe100] ;  /* 0x00e10000e810783b */ /* 0x000e6e0000000200 */
[----:B--2---:R-:W-:Y:S01]  /*1e70*/  HMMA.16816.F32 R48, R28, R60, R12 ;  /* 0x0000003c1c30723c */ /* 0x004fe2000000180c */
[----:B------:R-:W2:Y:S07]  /*1e80*/  LDSM.16.M88.4 R12, [R234+0xc100] ;  /* 0x00c10000ea0c783b */ /* 0x000eae0000000200 */
[C---:B------:R-:W-:Y:S08]  /*1e90*/  HMMA.16816.F32 R104, R40.reuse, R56, R104 ;  /* 0x000000382868723c */ /* 0x040ff00000001868 */
[----:B------:R-:W-:Y:S08]  /*1ea0*/  HMMA.16816.F32 R108, R40, R58, R108 ;  /* 0x0000003a286c723c */ /* 0x000ff0000000186c */
[----:B---3--:R-:W-:Y:S01]  /*1eb0*/  HMMA.16816.F32 R56, R24, R60, R8 ;  /* 0x0000003c1838723c */ /* 0x008fe20000001808 */
[----:B------:R-:W-:Y:S07]  /*1ec0*/  LDSM.16.M88.4 R8, [R236+0xe100] ;  /* 0x00e10000ec08783b */ /* 0x000fee0000000200 */
[----:B------:R-:W-:Y:S01]  /*1ed0*/  HMMA.16816.F32 R72, R20, R52, R48 ;  /* 0x000000341448723c */ /* 0x000fe20000001830 */
[----:B------:R-:W3:Y:S07]  /*1ee0*/  LDSM.16.M88.4 R48, [R224+0x6900] ;  /* 0x00690000e030783b */ /* 0x000eee0000000200 */
[-C--:B------:R-:W-:Y:S08]  /*1ef0*/  HMMA.16816.F32 R68, R36, R66.reuse, R68 ;  /* 0x000000422444723c */ /* 0x080ff00000001844 */
[----:B------:R-:W-:Y:S08]  /*1f00*/  HMMA.16816.F32 R76, R32, R66, R96 ;  /* 0x00000042204c723c */ /* 0x000ff00000001860 */
[----:B-1----:R-:W-:Y:S01]  /*1f10*/  HMMA.16816.F32 R64, R16, R52, R56 ;  /* 0x000000341040723c */ /* 0x002fe20000001838 */
[----:B------:R-:W1:Y:S07]  /*1f20*/  LDSM.16.M88.4 R56, [R235+0x2800] ;  /* 0x00280000eb38783b */ /* 0x000e6e0000000200 */
[----:B------:R-:W-:Y:S08]  /*1f30*/  HMMA.16816.F32 R68, R28, R62, R68 ;  /* 0x0000003e1c44723c */ /* 0x000ff00000001844 */
[----:B--2---:R-:W-:Y:S08]  /*1f40*/  HMMA.16816.F32 R80, R12, R44, R72 ;  /* 0x0000002c0c50723c */ /* 0x004ff00000001848 */
[----:B------:R-:W-:Y:S08]  /*1f50*/  HMMA.16816.F32 R76, R24, R62, R76 ;  /* 0x0000003e184c723c */ /* 0x000ff0000000184c */
[----:B---3--:R-:W-:Y:S08]  /*1f60*/  HMMA.16816.F32 R72, R36, R48, R104 ;  /* 0x000000302448723c */ /* 0x008ff00000001868 */
[----:B------:R-:W-:Y:S01]  /*1f70*/  HMMA.16816.F32 R132, R40, R88, R132 ;  /* 0x000000582884723c */ /* 0x000fe20000001884 */
[----:B------:R-:W-:-:S04]  /*1f80*/  FMUL.FTZ R0, R80, c[0x0][0x320] ;  /* 0x0000c80050007a20 */ /* 0x000fc80000410000 */
[----:B------:R2:W3:Y:S03]  /*1f90*/  MUFU.TANH R156, R0 ;  /* 0x00000000009c7308 */ /* 0x0004e60000002400 */
[C---:B------:R-:W-:Y:S08]  /*1fa0*/  HMMA.16816.F32 R100, R40.reuse, R90, R100 ;  /* 0x0000005a2864723c */ /* 0x040ff00000001864 */
[----:B------:R-:W-:Y:S01]  /*1fb0*/  HMMA.16816.F32 R124, R40, R112, R124 ;  /* 0x00000070287c723c */ /* 0x000fe2000000187c */
[----:B--2---:R-:W-:-:S07]  /*1fc0*/  FMUL.FTZ R0, R81, c[0x0][0x320] ;  /* 0x0000c80051007a20 */ /* 0x004fce0000410000 */
[----:B------:R-:W-:Y:S01]  /*1fd0*/  HMMA.16816.F32 R116, R40, R114, R116 ;  /* 0x000000722874723c */ /* 0x000fe20000001874 */
[----:B------:R-:W2:Y:S01]  /*1fe0*/  LDSM.16.M88.4 R40, [R230+0x6900] ;  /* 0x00690000e628783b */ /* 0x000ea20000000200 */
[----:B------:R4:W1:Y:S06]  /*1ff0*/  MUFU.TANH R151, R0 ;  /* 0x0000000000977308 */ /* 0x00086c0000002400 */
[----:B------:R-:W-:Y:S08]  /*2000*/  HMMA.16816.F32 R84, R8, R44, R64 ;  /* 0x0000002c0854723c */ /* 0x000ff00000001840 */
[----:B------:R-:W-:Y:S01]  /*2010*/  HMMA.16816.F32 R64, R20, R54, R68 ;  /* 0x000000361440723c */ /* 0x000fe20000001844 */
[----:B----4-:R-:W-:-:S04]  /*2020*/  FMUL.FTZ R0, R82, c[0x0][0x320] ;  /* 0x0000c80052007a20 */ /* 0x010fc80000410000 */
[----:B------:R4:W1:Y:S03]  /*2030*/  MUFU.TANH R150, R0 ;  /* 0x0000000000967308 */ /* 0x0008660000002400 */
[----:B------:R-:W-:Y:S08]  /*2040*/  HMMA.16816.F32 R60, R32, R48, R92 ;  /* 0x00000030203c723c */ /* 0x000ff0000000185c */
[----:B------:R-:W-:Y:S01]  /*2050*/  HMMA.16816.F32 R68, R16, R54, R76 ;  /* 0x000000361044723c */ /* 0x000fe2000000184c */
[----:B------:R-:W5:Y:S01]  /*2060*/  LDSM.16.M88.4 R52, [R229+0x2800] ;  /* 0x00280000e534783b */ /* 0x000f620000000200 */
[----:B----4-:R-:W-:-:S06]  /*2070*/  FMUL.FTZ R0, R83, c[0x0][0x320] ;  /* 0x0000c80053007a20 */ /* 0x010fcc0000410000 */
[----:B-1----:R-:W-:Y:S01]  /*2080*/  HMMA.16816.F32 R72, R28, R56, R72 ;  /* 0x000000381c48723c */ /* 0x002fe20000001848 */
[----:B------:R1:W4:Y:S07]  /*2090*/  MUFU.TANH R149, R0 ;  /* 0x0000000000957308 */ /* 0x00032e0000002400 */
[----:B------:R-:W-:Y:S08]  /*20a0*/  HMMA.16816.F32 R76, R12, R46, R64 ;  /* 0x0000002e0c4c723c */ /* 0x000ff00000001840 */
[----:B------:R-:W-:Y:S01]  /*20b0*/  HMMA.16816.F32 R64, R24, R56, R60 ;  /* 0x000000381840723c */ /* 0x000fe2000000183c */
[----:B------:R-:W3:Y:S01]  /*20c0*/  LDSM.16.M88.4 R60, [R224+0x7100] ;  /* 0x00710000e03c783b */ /* 0x000ee20000000200 */
[----:B-1----:R-:W-:-:S04]  /*20d0*/  FMUL.FTZ R0, R84, c[0x0][0x320] ;  /* 0x0000c80054007a20 */ /* 0x002fc80000410000 */
[----:B------:R1:W1:Y:S02]  /*20e0*/  MUFU.TANH R148, R0 ;  /* 0x0000000000947308 */ /* 0x0002640000002400 */
[----:B------:R-:W-:Y:S08]  /*20f0*/  HMMA.16816.F32 R88, R8, R46, R68 ;  /* 0x0000002e0858723c */ /* 0x000ff00000001844 */
[----:B------:R-:W-:Y:S01]  /*2100*/  HMMA.16816.F32 R44, R36, R50, R108 ;  /* 0x00000032242c723c */ /* 0x000fe2000000186c */
[----:B-1----:R-:W-:-:S07]  /*2110*/  FMUL.FTZ R0, R85, c[0x0][0x320] ;  /* 0x0000c80055007a20 */ /* 0x002fce0000410000 */
[----:B--2---:R-:W-:Y:S01]  /*2120*/  HMMA.16816.F32 R68, R20, R40, R72 ;  /* 0x000000281444723c */ /* 0x004fe20000001848 */
[----:B------:R1:W2:Y:S07]  /*2130*/  MUFU.TANH R147, R0 ;  /* 0x0000000000937308 */ /* 0x0002ae0000002400 */
[----:B------:R-:W-:Y:S08]  /*2140*/  HMMA.16816.F32 R72, R32, R50, R120 ;  /* 0x000000322048723c */ /* 0x000ff00000001878 */
[----:B------:R-:W-:Y:S01]  /*2150*/  HMMA.16816.F32 R48, R16, R40, R64 ;  /* 0x000000281030723c */ /* 0x000fe20000001840 */
[----:B-1----:R-:W-:-:S04]  /*2160*/  FMUL.FTZ R0, R86, c[0x0][0x320] ;  /* 0x0000c80056007a20 */ /* 0x002fc80000410000 */
[----:B------:R1:W1:Y:S03]  /*2170*/  MUFU.TANH R146, R0 ;  /* 0x0000000000927308 */ /* 0x0002660000002400 */
[----:B------:R-:W-:Y:S01]  /*2180*/  HMMA.16816.F32 R64, R28, R58, R44 ;  /* 0x0000003a1c40723c */ /* 0x000fe2000000182c */
[----:B------:R-:W2:Y:S01]  /*2190*/  LDSM.16.M88.4 R44, [R235+0x3000] ;  /* 0x00300000eb2c783b */ /* 0x000ea20000000200 */
[----:B-1----:R-:W-:Y:S11]  /*21a0*/  FMUL.FTZ R0, R87, c[0x0][0x320] ;  /* 0x0000c80057007a20 */ /* 0x002ff60000410000 */
[----:B------:R-:W-:Y:S03]  /*21b0*/  @!UPT UIADD3 URZ, URZ, URZ, URZ ;  /* 0x0000003f3f3ff290 */ /* 0x000fe6000fffe03f */
[----:B-----5:R-:W-:Y:S01]  /*21c0*/  HMMA.16816.F32 R80, R8, R52, R48 ;  /* 0x000000340850723c */ /* 0x020fe20000001830 */
[----:B------:R1:W1:Y:S07]  /*21d0*/  MUFU.TANH R115, R0 ;  /* 0x0000000000737308 */ /* 0x00026e0000002400 */
[----:B------:R-:W-:Y:S08]  /*21e0*/  HMMA.16816.F32 R64, R20, R42, R64 ;  /* 0x0000002a1440723c */ /* 0x000ff00000001840 */
[----:B---3--:R-:W-:Y:S01]  /*21f0*/  HMMA.16816.F32 R48, R32, R60, R128 ;  /* 0x0000003c2030723c */ /* 0x008fe20000001880 */
[----:B-1----:R-:W-:-:S04]  /*2200*/  FMUL.FTZ R0, R76, c[0x0][0x320] ;  /* 0x0000c8004c007a20 */ /* 0x002fc80000410000 */
[----:B------:R1:W3:Y:S02]  /*2210*/  MUFU.TANH R145, R0 ;  /* 0x0000000000917308 */ /* 0x0002e40000002400 */
[----:B-1----:R-:W-:-:S06]  /*2220*/  FMUL.FTZ R0, R77, c[0x0][0x320] ;  /* 0x0000c8004d007a20 */ /* 0x002fcc0000410000 */
[----:B------:R1:W1:Y:S02]  /*2230*/  MUFU.TANH R114, R0 ;  /* 0x0000000000727308 */ /* 0x0002640000002400 */
        /* <DEDUP_REMOVED lines=8> */
[----:B-1----:R-:W-:-:S04]  /*22c0*/  FMUL.FTZ R0, R88, c[0x0][0x320] ;  /* 0x0000c80058007a20 */ /* 0x002fc80000410000 */
[----:B------:R1:W1:Y:S11]  /*22d0*/  MUFU.TANH R111, R0 ;  /* 0x00000000006f7308 */ /* 0x0002760000002400 */
[----:B------:R-:W-:Y:S01]  /*22e0*/  HMMA.16816.F32 R68, R16, R42, R68 ;  /* 0x0000002a1044723c */ /* 0x000fe20000001844 */
[----:B------:R-:W3:Y:S01]  /*22f0*/  LDSM.16.M88.4 R40, [R229+0x3000] ;  /* 0x00300000e528783b */ /* 0x000ee20000000200 */
[----:B-1----:R-:W-:-:S06]  /*2300*/  FMUL.FTZ R0, R89, c[0x0][0x320] ;  /* 0x0000c80059007a20 */ /* 0x002fcc0000410000 */
[----:B--2---:R-:W-:Y:S01]  /*2310*/  HMMA.16816.F32 R72, R28, R44, R72 ;  /* 0x0000002c1c48723c */ /* 0x004fe20000001848 */
[----:B------:R1:W2:Y:S11]  /*2320*/  MUFU.TANH R110, R0 ;  /* 0x00000000006e7308 */ /* 0x0002b60000002400 */
[----:B------:R-:W-:Y:S04]  /*2330*/  @!UPT UIADD3 URZ, URZ, URZ, URZ ;  /* 0x0000003f3f3ff290 */ /* 0x000fe8000fffe03f */
[----:B------:R-:W-:Y:S01]  /*2340*/  HMMA.16816.F32 R84, R8, R54, R68 ;  /* 0x000000360854723c */ /* 0x000fe20000001844 */
[----:B-1----:R-:W-:-:S04]  /*2350*/  FMUL.FTZ R0, R90, c[0x0][0x320] ;  /* 0x0000c8005a007a20 */ /* 0x002fc80000410000 */
[----:B------:R1:W1:Y:S03]  /*2360*/  MUFU.TANH R109, R0 ;  /* 0x00000000006d7308 */ /* 0x0002660000002400 */
[----:B-----5:R-:W-:Y:S08]  /*2370*/  HMMA.16816.F32 R68, R20, R56, R72 ;  /* 0x000000381444723c */ /* 0x020ff00000001848 */
[----:B------:R-:W-:Y:S01]  /*2380*/  HMMA.16816.F32 R72, R32, R62, R136 ;  /* 0x0000003e2048723c */ /* 0x000fe20000001888 */
[----:B-1----:R-:W-:-:S04]  /*2390*/  FMUL.FTZ R0, R91, c[0x0][0x320] ;  /* 0x0000c8005b007a20 */ /* 0x002fc80000410000 */
[----:B------:R1:W1:Y:S11]  /*23a0*/  MUFU.TANH R107, R0 ;  /* 0x00000000006b7308 */ /* 0x0002760000002400 */
[----:B------:R-:W-:Y:S08]  /*23b0*/  @!UPT UIADD3 URZ, URZ, URZ, URZ ;  /* 0x0000003f3f3ff290 */ /* 0x000ff0000fffe03f */
[----:B------:R-:W-:Y:S01]  /*23c0*/  HMMA.16816.F32 R72, R24, R46, R72 ;  /* 0x0000002e1848723c */ /* 0x000fe20000001848 */
[----:B-1----:R-:W-:-:S04]  /*23d0*/  FMUL.FTZ R0, R76, c[0x0][0x320] ;  /* 0x0000c8004c007a20 */ /* 0x002fc80000410000 */
[----:B------:R1:W1:Y:S02]  /*23e0*/  MUFU.TANH R108, R0 ;  /* 0x00000000006c7308 */ /* 0x0002640000002400 */
[----:B-1----:R-:W-:Y:S11]  /*23f0*/  FMUL.FTZ R0, R77, c[0x0][0x320] ;  /* 0x0000c8004d007a20 */ /* 0x002ff60000410000 */
[----:B------:R-:W-:Y:S06]  /*2400*/  @!UPT UIADD3 URZ, URZ, URZ, URZ ;  /* 0x0000003f3f3ff290 */ /* 0x000fec000fffe03f */
[----:B------:R-:W-:Y:S01]  /*2410*/  HMMA.16816.F32 R72, R16, R58, R72 ;  /* 0x0000003a1048723c */ /* 0x000fe20000001848 */
[----:B------:R1:W1:Y:S02]  /*2420*/  MUFU.TANH R106, R0 ;  /* 0x00000000006a7308 */ /* 0x0002640000002400 */
[----:B-1----:R-:W-:-:S06]  /*2430*/  FMUL.FTZ R0, R78, c[0x0][0x320] ;  /* 0x0000c8004e007a20 */ /* 0x002fcc0000410000 */
[----:B------:R1:W1:Y:S11]  /*2440*/  MUFU.TANH R105, R0 ;  /* 0x0000000000697308 */ /* 0x0002760000002400 */
[----:B------:R-:W-:Y:S04]  /*2450*/  @!UPT UIADD3 URZ, URZ, URZ, URZ ;  /* 0x0000003f3f3ff290 */ /* 0x000fe8000fffe03f */
[----:B---3--:R-:W-:Y:S01]  /*2460*/  HMMA.16816.F32 R72, R8, R42, R72 ;  /* 0x0000002a0848723c */ /* 0x008fe20000001848 */
[----:B-1----:R-:W-:-:S07]  /*2470*/  FMUL.FTZ R0, R79, c[0x0][0x320] ;  /* 0x0000c8004f007a20 */ /* 0x002fce0000410000 */
[----:B------:R-:W-:Y:S01]  /*2480*/  HMMA.16816.F32 R76, R12, R54, R64 ;  /* 0x000000360c4c723c */ /* 0x000fe20000001840 */
[----:B------:R1:W3:Y:S07]  /*2490*/  MUFU.TANH R104, R0 ;  /* 0x0000000000687308 */ /* 0x0002ee0000002400 */
[----:B------:R-:W-:Y:S01]  /*24a0*/  HMMA.16816.F32 R64, R24, R44, R48 ;  /* 0x0000002c1840723c */ /* 0x000fe20000001830 */
[----:B------:R-:W5:Y:S07]  /*24b0*/  LDSM.16.M88.4 R48, [R224+0x7900] ;  /* 0x00790000e030783b */ /* 0x000f6e0000000200 */
[----:B------:R-:W-:-:S02]  /*24c0*/  FMUL.FTZ R72, R72, c[0x0][0x320] ;  /* 0x0000c80048487a20 */ /* 0x000fc40000410000 */
[----:B------:R-:W-:Y:S02]  /*24d0*/  FMUL.FTZ R73, R73, c[0x0][0x320] ;  /* 0x0000c80049497a20 */ /* 0x000fe40000410000 */
[----:B------:R-:W-:Y:S01]  /*24e0*/  FMUL.FTZ R74, R74, c[0x0][0x320] ;  /* 0x0000c8004a4a7a20 */ /* 0x000fe20000410000 */
[----:B------:R-:W-:Y:S01]  /*24f0*/  HMMA.16816.F32 R52, R36, R62, R100 ;  /* 0x0000003e2434723c */ /* 0x000fe20000001864 */
[----:B------:R-:W2:Y:S01]  /*2500*/  MUFU.TANH R72, R72 ;  /* 0x0000004800487308 */ /* 0x000ea20000002400 */
[----:B-1----:R-:W-:-:S07]  /*2510*/  FMUL.FTZ R0, R80, c[0x0][0x320] ;  /* 0x0000c80050007a20 */ /* 0x002fce0000410000 */
[----:B------:R1:W1:Y:S02]  /*2520*/  MUFU.TANH R99, R0 ;  /* 0x0000000000637308 */ /* 0x0002640000002400 */
[----:B------:R-:W-:Y:S06]  /*2530*/  HMMA.16816.F32 R60, R16, R56, R64 ;  /* 0x00000038103c723c */ /* 0x000fec0000001840 */
[----:B------:R-:W2:Y:S07]  /*2540*/  MUFU.TANH R73, R73 ;  /* 0x0000004900497308 */ /* 0x000eae0000002400 */
[----:B------:R-:W-:Y:S01]  /*2550*/  HMMA.16816.F32 R64, R28, R46, R52 ;  /* 0x0000002e1c40723c */ /* 0x000fe20000001834 */
[----:B-1----:R-:W-:Y:S01]  /*2560*/  FMUL.FTZ R0, R81, c[0x0][0x320] ;  /* 0x0000c80051007a20 */ /* 0x002fe20000410000 */
[----:B------:R-:W1:Y:S01]  /*2570*/  LDSM.16.M88.4 R52, [R235+0x3800] ;  /* 0x00380000eb34783b */ /* 0x000e620000000200 */
[----:B------:R-:W1:Y:S03]  /*2580*/  MUFU.TANH R74, R74 ;  /* 0x0000004a004a7308 */ /* 0x000e660000002400 */
[----:B------:R-:W1:Y:S05]  /*2590*/  LDSM.16.M88.4 R44, [R230+0x7900] ;  /* 0x00790000e62c783b */ /* 0x000e6a0000000200 */
[----:B------:R2:W1:Y:S02]  /*25a0*/  MUFU.TANH R98, R0 ;  /* 0x0000000000627308 */ /* 0x0004640000002400 */
[----:B--2---:R-:W-:-:S06]  /*25b0*/  FMUL.FTZ R0, R82, c[0x0][0x320] ;  /* 0x0000c80052007a20 */ /* 0x004fcc0000410000 */
[----:B------:R2:W1:Y:S02]  /*25c0*/  MUFU.TANH R95, R0 ;  /* 0x00000000005f7308 */ /* 0x0004640000002400 */
[----:B--2---:R-:W-:Y:S02]  /*25d0*/  FMUL.FTZ R0, R83, c[0x0][0x320] ;  /* 0x0000c80053007a20 */ /* 0x004fe40000410000 */
[----:B------:R-:W-:Y:S04]  /*25e0*/  HMMA.16816.F32 R80, R8, R40, R60 ;  /* 0x000000280850723c */ /* 0x000fe8000000183c */
[----:B------:R2:W1:Y:S04]  /*25f0*/  MUFU.TANH R94, R0 ;  /* 0x00000000005e7308 */ /* 0x0004680000002400 */
[----:B------:R-:W-:Y:S08]  /*2600*/  HMMA.16816.F32 R60, R20, R58, R64 ;  /* 0x0000003a143c723c */ /* 0x000ff00000001840 */
[----:B-----5:R-:W-:Y:S01]  /*2610*/  HMMA.16816.F32 R64, R32, R48, R140 ;  /* 0x000000302040723c */ /* 0x020fe2000000188c */
[----:B--2---:R-:W-:-:S04]  /*2620*/  FMUL.FTZ R0, R76, c[0x0][0x320] ;  /* 0x0000c8004c007a20 */ /* 0x004fc80000410000 */
[----:B------:R2:W1:Y:S03]  /*2630*/  MUFU.TANH R96, R0 ;  /* 0x0000000000607308 */ /* 0x0004660000002400 */
[----:B------:R-:W-:Y:S01]  /*2640*/  HMMA.16816.F32 R32, R32, R50, R152 ;  /* 0x000000322020723c */ /* 0x000fe20000001898 */
[----:B--2---:R-:W-:Y:S11]  /*2650*/  FMUL.FTZ R0, R77, c[0x0][0x320] ;  /* 0x0000c8004d007a20 */ /* 0x004ff60000410000 */
[----:B------:R-:W-:Y:S04]  /*2660*/  @!UPT UIADD3 URZ, URZ, URZ, URZ ;  /* 0x0000003f3f3ff290 */ /* 0x000fe8000fffe03f */
[----:B-1----:R-:W-:Y:S01]  /*2670*/  HMMA.16816.F32 R64, R24, R52, R64 ;  /* 0x000000341840723c */ /* 0x002fe20000001840 */
[----:B------:R1:W2:Y:S02]  /*2680*/  MUFU.TANH R97, R0 ;  /* 0x0000000000617308 */ /* 0x0002a40000002400 */
[----:B-1----:R-:W-:-:S06]  /*2690*/  FMUL.FTZ R0, R78, c[0x0][0x320] ;  /* 0x0000c8004e007a20 */ /* 0x002fcc0000410000 */
[----:B------:R1:W1:Y:S02]  /*26a0*/  MUFU.TANH R93, R0 ;  /* 0x00000000005d7308 */ /* 0x0002640000002400 */
[----:B-1----:R-:W-:Y:S02]  /*26b0*/  FMUL.FTZ R0, R79, c[0x0][0x320] ;  /* 0x0000c8004f007a20 */ /* 0x002fe40000410000 */
[----:B------:R-:W-:Y:S04]  /*26c0*/  HMMA.16816.F32 R76, R12, R40, R68 ;  /* 0x000000280c4c723c */ /* 0x000fe80000001844 */
[----:B------:R1:W1:Y:S04]  /*26d0*/  MUFU.TANH R92, R0 ;  /* 0x00000000005c7308 */ /* 0x0002680000002400 */
[----:B------:R-:W-:Y:S01]  /*26e0*/  HMMA.16816.F32 R68, R36, R48, R124 ;  /* 0x000000302444723c */ /* 0x000fe2000000187c */
[----:B-1----:R-:W-:-:S04]  /*26f0*/  FMUL.FTZ R0, R84, c[0x0][0x320] ;  /* 0x0000c80054007a20 */ /* 0x002fc80000410000 */
[----:B------:R1:W1:Y:S11]  /*2700*/  MUFU.TANH R91, R0 ;  /* 0x00000000005b7308 */ /* 0x0002760000002400 */
[----:B------:R-:W-:Y:S08]  /*2710*/  @!UPT UIADD3 URZ, URZ, URZ, URZ ;  /* 0x0000003f3f3ff290 */ /* 0x000ff0000fffe03f */
[----:B------:R-:W-:Y:S01]  /*2720*/  HMMA.16816.F32 R56, R28, R52, R68 ;  /* 0x000000341c38723c */ /* 0x000fe20000001844 */
[----:B-1----:R-:W-:-:S07]  /*2730*/  FMUL.FTZ R0, R85, c[0x0][0x320] ;  /* 0x0000c80055007a20 */ /* 0x002fce0000410000 */
[----:B------:R-:W-:Y:S01]  /*2740*/  HMMA.16816.F32 R68, R12, R42, R60 ;  /* 0x0000002a0c44723c */ /* 0x000fe2000000183c */
[----:B------:R1:W1:Y:S07]  /*2750*/  MUFU.TANH R90, R0 ;  /* 0x00000000005a7308 */ /* 0x00026e0000002400 */
[----:B------:R-:W-:Y:S01]  /*2760*/  HMMA.16816.F32 R60, R36, R50, R116 ;  /* 0x00000032243c723c */ /* 0x000fe20000001874 */
[----:B------:R-:W5:Y:S01]  /*2770*/  LDSM.16.M88.4 R36, [R229+0x3800] ;  /* 0x00380000e524783b */ /* 0x000f620000000200 */
[----:B------:R-:W-:-:S06]  /*2780*/  DEPBAR.LE SB0, 0x0 ;  /* 0x000080000000791a */ /* 0x000fcc0000000000 */
[----:B------:R-:W-:Y:S01]  /*2790*/  HMMA.16816.F32 R56, R20, R44, R56 ;  /* 0x0000002c1438723c */ /* 0x000fe20000001838 */
[----:B-1----:R-:W-:-:S04]  /*27a0*/  FMUL.FTZ R0, R86, c[0x0][0x320] ;  /* 0x0000c80056007a20 */ /* 0x002fc80000410000 */
[----:B------:R1:W1:Y:S03]  /*27b0*/  MUFU.TANH R86, R0 ;  /* 0x0000000000567308 */ /* 0x0002660000002400 */
[----:B------:R-:W-:Y:S01]  /*27c0*/  HMMA.16816.F32 R40, R16, R44, R64 ;  /* 0x0000002c1028723c */ /* 0x000fe20000001840 */
[----:B------:R-:W-:Y:S02]  /*27d0*/  FMUL.FTZ R69, R69, c[0x0][0x320] ;  /* 0x0000c80045457a20 */ /* 0x000fe40000410000 */
[----:B------:R-:W-:Y:S02]  /*27e0*/  FMUL.FTZ R70, R70, c[0x0][0x320] ;  /* 0x0000c80046467a20 */ /* 0x000fe40000410000 */
[----:B------:R-:W-:Y:S02]  /*27f0*/  FMUL.FTZ R71, R71, c[0x0][0x320] ;  /* 0x0000c80047477a20 */ /* 0x000fe40000410000 */
[----:B------:R-:W2:Y:S01]  /*2800*/  MUFU.TANH R69, R69 ;  /* 0x0000004500457308 */ /* 0x000ea20000002400 */
[----:B------:R-:W-:Y:S01]  /*2810*/  HMMA.16816.F32 R28, R28, R54, R60 ;  /* 0x000000361c1c723c */ /* 0x000fe2000000183c */
[----:B-1----:R-:W-:-:S06]  /*2820*/  FMUL.FTZ R0, R87, c[0x0][0x320] ;  /* 0x0000c80057007a20 */ /* 0x002fcc0000410000 */
[----:B------:R-:W1:Y:S01]  /*2830*/  MUFU.TANH R70, R70 ;  /* 0x0000004600467308 */ /* 0x000e620000002400 */
[----:B------:R-:W-:Y:S07]  /*2840*/  HMMA.16816.F32 R52, R24, R54, R32 ;  /* 0x000000361834723c */ /* 0x000fee0000001820 */
[----:B------:R1:W1:Y:S01]  /*2850*/  MUFU.TANH R88, R0 ;  /* 0x0000000000587308 */ /* 0x0002620000002400 */
[----:B-----5:R-:W-:Y:S07]  /*2860*/  HMMA.16816.F32 R56, R12, R36, R56 ;  /* 0x000000240c38723c */ /* 0x020fee0000001838 */
[----:B------:R-:W2:Y:S01]  /*2870*/  MUFU.TANH R71, R71 ;  /* 0x0000004700477308 */ /* 0x000ea20000002400 */
[----:B------:R-:W-:Y:S01]  /*2880*/  HMMA.16816.F32 R20, R20, R46, R28 ;  /* 0x0000002e1414723c */ /* 0x000fe2000000181c */
[----:B-1----:R-:W-:-:S07]  /*2890*/  FMUL.FTZ R0, R76, c[0x0][0x320] ;  /* 0x0000c8004c007a20 */ /* 0x002fce0000410000 */
[----:B------:R-:W-:Y:S01]  /*28a0*/  HMMA.16816.F32 R16, R16, R46, R52 ;  /* 0x0000002e1010723c */ /* 0x000fe20000001834 */
[----:B------:R1:W1:Y:S07]  /*28b0*/  MUFU.TANH R89, R0 ;  /* 0x0000000000597308 */ /* 0x00026e0000002400 */
[----:B------:R-:W-:Y:S01]  /*28c0*/  HMMA.16816.F32 R24, R8, R36, R40 ;  /* 0x000000240818723c */ /* 0x000fe20000001828 */
[----:B------:R-:W-:Y:S02]  /*28d0*/  FMUL.FTZ R56, R56, c[0x0][0x320] ;  /* 0x0000c80038387a20 */ /* 0x000fe40000410000 */
[----:B------:R-:W-:-:S02]  /*28e0*/  FMUL.FTZ R57, R57, c[0x0][0x320] ;  /* 0x0000c80039397a20 */ /* 0x000fc40000410000 */
[----:B------:R-:W-:Y:S02]  /*28f0*/  FMUL.FTZ R58, R58, c[0x0][0x320] ;  /* 0x0000c8003a3a7a20 */ /* 0x000fe40000410000 */
[----:B------:R-:W2:Y:S01]  /*2900*/  MUFU.TANH R56, R56 ;  /* 0x0000003800387308 */ /* 0x000ea20000002400 */
[----:B------:R-:W-:Y:S01]  /*2910*/  HMMA.16816.F32 R12, R12, R38, R20 ;  /* 0x000000260c0c723c */ /* 0x000fe20000001814 */
[----:B-1----:R-:W-:-:S06]  /*2920*/  FMUL.FTZ R0, R77, c[0x0][0x320] ;  /* 0x0000c8004d007a20 */ /* 0x002fcc0000410000 */
[----:B------:R1:W1:Y:S01]  /*2930*/  MUFU.TANH R87, R0 ;  /* 0x0000000000577308 */ /* 0x0002620000002400 */
[----:B------:R-:W-:Y:S07]  /*2940*/  HMMA.16816.F32 R8, R8, R38, R16 ;  /* 0x000000260808723c */ /* 0x000fee0000001810 */
[----:B------:R-:W2:Y:S01]  /*2950*/  MUFU.TANH R57, R57 ;  /* 0x0000003900397308 */ /* 0x000ea20000002400 */
[----:B------:R-:W-:Y:S02]  /*2960*/  FMUL.FTZ R24, R24, c[0x0][0x320] ;  /* 0x0000c80018187a20 */ /* 0x000fe40000410000 */
[----:B------:R-:W-:-:S02]  /*2970*/  FMUL.FTZ R25, R25, c[0x0][0x320] ;  /* 0x0000c80019197a20 */ /* 0x000fc40000410000 */
[----:B------:R-:W-:Y:S02]  /*2980*/  FMUL.FTZ R26, R26, c[0x0][0x320] ;  /* 0x0000c8001a1a7a20 */ /* 0x000fe40000410000 */
[----:B------:R-:W-:Y:S01]  /*2990*/  FMUL.FTZ R27, R27, c[0x0][0x320] ;  /* 0x0000c8001b1b7a20 */ /* 0x000fe20000410000 */
[----:B------:R-:W2:Y:S01]  /*29a0*/  MUFU.TANH R58, R58 ;  /* 0x0000003a003a7308 */ /* 0x000ea20000002400 */
[----:B-1----:R-:W-:Y:S02]  /*29b0*/  FMUL.FTZ R0, R78, c[0x0][0x320] ;  /* 0x0000c8004e007a20 */ /* 0x002fe40000410000 */
[----:B------:R-:W-:Y:S02]  /*29c0*/  FMUL.FTZ R12, R12, c[0x0][0x320] ;  /* 0x0000c8000c0c7a20 */ /* 0x000fe40000410000 */
[----:B------:R-:W-:Y:S02]  /*29d0*/  FMUL.FTZ R13, R13, c[0x0][0x320] ;  /* 0x0000c8000d0d7a20 */ /* 0x000fe40000410000 */
[----:B------:R-:W-:Y:S01]  /*29e0*/  FMUL.FTZ R14, R14, c[0x0][0x320] ;  /* 0x0000c8000e0e7a20 */ /* 0x000fe20000410000 */
[----:B------:R1:W1:Y:S01]  /*29f0*/  MUFU.TANH R85, R0 ;  /* 0x0000000000557308 */ /* 0x0002620000002400 */
[----:B------:R-:W-:-:S02]  /*2a00*/  FMUL.FTZ R15, R15, c[0x0][0x320] ;  /* 0x0000c8000f0f7a20 */ /* 0x000fc40000410000 */
[----:B------:R-:W-:Y:S02]  /*2a10*/  FMUL.FTZ R8, R8, c[0x0][0x320] ;  /* 0x0000c80008087a20 */ /* 0x000fe40000410000 */
[----:B------:R-:W-:Y:S02]  /*2a20*/  FMUL.FTZ R9, R9, c[0x0][0x320] ;  /* 0x0000c80009097a20 */ /* 0x000fe40000410000 */
[----:B------:R-:W-:Y:S01]  /*2a30*/  FMUL.FTZ R10, R10, c[0x0][0x320] ;  /* 0x0000c8000a0a7a20 */ /* 0x000fe20000410000 */
[----:B------:R-:W2:Y:S01]  /*2a40*/  MUFU.TANH R49, R24 ;  /* 0x0000001800317308 */ /* 0x000ea20000002400 */
[----:B------:R-:W-:Y:S02]  /*2a50*/  FMUL.FTZ R11, R11, c[0x0][0x320] ;  /* 0x0000c8000b0b7a20 */ /* 0x000fe40000410000 */
[----:B-1----:R-:W-:-:S05]  /*2a60*/  FMUL.FTZ R0, R79, c[0x0][0x320] ;  /* 0x0000c8004f007a20 */ /* 0x002fca0000410000 */
[----:B------:R-:W1:Y:S08]  /*2a70*/  MUFU.TANH R50, R25 ;  /* 0x0000001900327308 */ /* 0x000e700000002400 */
[----:B------:R5:W1:Y:S08]  /*2a80*/  MUFU.TANH R84, R0 ;  /* 0x0000000000547308 */ /* 0x000a700000002400 */
[----:B------:R-:W1:Y:S01]  /*2a90*/  MUFU.TANH R52, R26 ;  /* 0x0000001a00347308 */ /* 0x000e620000002400 */
[----:B-----5:R-:W-:-:S07]  /*2aa0*/  FMUL.FTZ R0, R80, c[0x0][0x320] ;  /* 0x0000c80050007a20 */ /* 0x020fce0000410000 */
        /* <DEDUP_REMOVED lines=17> */
[----:B------:R5:W1:Y:S02]  /*2bc0*/  MUFU.TANH R68, R0 ;  /* 0x0000000000447308 */ /* 0x000a640000002400 */
[----:B-----5:R-:W-:-:S06]  /*2bd0*/  FMUL.FTZ R0, R75, c[0x0][0x320] ;  /* 0x0000c8004b007a20 */ /* 0x020fcc0000410000 */
[----:B------:R5:W1:Y:S02]  /*2be0*/  MUFU.TANH R48, R0 ;  /* 0x0000000000307308 */ /* 0x000a640000002400 */
[----:B-----5:R-:W-:-:S06]  /*2bf0*/  FMUL.FTZ R0, R59, c[0x0][0x320] ;  /* 0x0000c8003b007a20 */ /* 0x020fcc0000410000 */
[----:B------:R5:W1:Y:S02]  /*2c00*/  MUFU.TANH R41, R0 ;  /* 0x0000000000297308 */ /* 0x000a640000002400 */
[----:B-----5:R-:W-:Y:S01]  /*2c10*/  IADD3 R0, R158, R157, RZ ;  /* 0x0000009d9e007210 */ /* 0x020fe20007ffe0ff */
[----:B------:R-:W-:Y:S06]  /*2c20*/  BAR.SYNC.DEFER_BLOCKING 0x0 ;  /* 0x0000000000007b1d */ /* 0x000fec0000010000 */
[----:B------:R-:W-:Y:S05]  /*2c30*/  @!P1 BRA `(.L_x_644) ;  /* 0x0000025000009947 */ /* 0x000fea0003800000 */
[----:B-1234-:R-:W-:-:S04]  /*2c40*/  ULEA.HI.SX32 UR5, UR18, 0xfffffffe, 0x1a ;  /* 0xfffffffe12057891 */ /* 0x01efc8000f8fd23f */
[----:B------:R-:W-:Y:S02]  /*2c50*/  USHF.R.S32.HI UR4, URZ, 0x1f, UR5 ;  /* 0x0000001f3f047899 */ /* 0x000fe40008011405 */
[----:B------:R-:W-:Y:S01]  /*2c60*/  UIMAD UR9, UR9, UR5, URZ ;  /* 0x00000005090972a4 */ /* 0x000fe2000f8e023f */
[----:B------:R-:W-:Y:S01]  /*2c70*/  IMAD.WIDE.U32 R8, R159, UR5, R162 ;  /* 0x000000059f087c25 */ /* 0x000fe2000f8e00a2 */
[----:B------:R-:W-:Y:S02]  /*2c80*/  USHF.L.U32 UR5, UR6, 0x5, URZ ;  /* 0x0000000506057899 */ /* 0x000fe4000800063f */
[----:B------:R-:W-:Y:S02]  /*2c90*/  UIMAD UR4, UR4, UR10, UR9 ;  /* 0x0000000a040472a4 */ /* 0x000fe4000f8e0209 */
[----:B------:R-:W-:Y:S01]  /*2ca0*/  LEA R6, P2, R8, c[0x0][0x1c8], 0x1 ;  /* 0x0000720008067a11 */ /* 0x000fe200078408ff */
[----:B------:R-:W-:Y:S01]  /*2cb0*/  USHF.L.U64.HI UR6, UR6, 0x5, UR7 ;  /* 0x0000000506067899 */ /* 0x000fe20008010207 */
[----:B------:R-:W-:Y:S01]  /*2cc0*/  IMAD.U32 R14, RZ, RZ, UR5 ;  /* 0x00000005ff0e7e24 */ /* 0x000fe2000f8e00ff */
[----:B------:R-:W-:Y:S01]  /*2cd0*/  UIADD3 UR7, UP0, UR20, 0x80, URZ ;  /* 0x0000008014077890 */ /* 0x000fe2000ff1e03f */
[----:B------:R-:W-:-:S03]  /*2ce0*/  IADD3 R3, R9, UR4, RZ ;  /* 0x0000000409037c10 */ /* 0x000fc6000fffe0ff */
[----:B------:R-:W-:Y:S01]  /*2cf0*/  UIADD3.X UR4, URZ, UR14, URZ, UP0, !UPT ;  /* 0x0000000e3f047290 */ /* 0x000fe200087fe43f */
[----:B------:R-:W-:Y:S01]  /*2d00*/  LEA.HI.X R7, R8, c[0x0][0x1cc], R3, 0x1, P2 ;  /* 0x0000730008077a11 */ /* 0x000fe200010f0c03 */
[----:B------:R-:W-:Y:S01]  /*2d10*/  IMAD.SHL.U32 R3, R160, 0x2, RZ ;  /* 0x00000002a0037824 */ /* 0x000fe200078e00ff */
[----:B------:R-:W-:Y:S02]  /*2d20*/  IADD3 R8, P5, R6, UR5, RZ ;  /* 0x0000000506087c10 */ /* 0x000fe4000ffbe0ff */
[----:B------:R-:W-:Y:S02]  /*2d30*/  IADD3 R14, P4, P2, R14, 0x80, R6 ;  /* 0x000000800e0e7810 */ /* 0x000fe40007a9e006 */
        /* <DEDUP_REMOVED lines=12> */
[C---:B------:R-:W-:Y:S02]  /*2e00*/  IADD3 R10, P4, R6.reuse, UR5, RZ ;  /* 0x00000005060a7c10 */ /* 0x040fe4000ff9e0ff */
[----:B------:R-:W-:Y:S02]  /*2e10*/  IADD3.X R7, R9, UR6, RZ, P6, !PT ;  /* 0x0000000609077c10 */ /* 0x000fe4000b7fe4ff */
[----:B--2---:R-:W-:Y:S02]  /*2e20*/  IADD3 R8, P2, R6, UR7, RZ ;  /* 0x0000000706087c10 */ /* 0x004fe4000ff5e0ff */
[C---:B------:R-:W-:Y:S01]  /*2e30*/  IADD3.X R11, R7.reuse, UR6, RZ, P4, !PT ;  /* 0x00000006070b7c10 */ /* 0x040fe2000a7fe4ff */
[----:B------:R3:W-:Y:S01]  /*2e40*/  LDGSTS.E.BYPASS.LTC128B.128 [R3+0x5100], [R6.64], !P3 ;  /* 0x0510000006037fae */ /* 0x0007e2000d901d56 */
[----:B------:R-:W-:-:S03]  /*2e50*/  IADD3.X R9, R7, UR4, RZ, P2, !PT ;  /* 0x0000000407097c10 */ /* 0x000fc600097fe4ff */
[----:B------:R3:W-:Y:S04]  /*2e60*/  LDGSTS.E.BYPASS.LTC128B.128 [R3+0x7100], [R12.64], !P0 ;  /* 0x071000000c037fae */ /* 0x0007e8000c101d56 */
[----:B------:R3:W-:Y:S04]  /*2e70*/  LDGSTS.E.BYPASS.LTC128B.128 [R3+0x5900], [R10.64], !P3 ;  /* 0x059000000a037fae */ /* 0x0007e8000d901d56 */
[----:B------:R3:W-:Y:S02]  /*2e80*/  LDGSTS.E.BYPASS.LTC128B.128 [R3+0x7900], [R8.64], !P0 ;  /* 0x0790000008037fae */ /* 0x0007e4000c101d56 */
.L_x_644:
[----:B-1234-:R-:W-:Y:S01]  /*2e90*/  SHF.R.S32.HI R3, RZ, 0x1f, R144 ;  /* 0x0000001fff037819 */ /* 0x01efe20000011490 */
[----:B------:R-:W-:Y:S01]  /*2ea0*/  STL [R1+0x78], R235 ;  /* 0x000078eb01007387 */ /* 0x000fe20000100800 */
[----:B------:R-:W-:Y:S01]  /*2eb0*/  UIMAD UR8, UR13, -0x40, UR8 ;  /* 0xffffffc00d0878a4 */ /* 0x000fe2000f8e0208 */
[----:B------:R-:W-:Y:S01]  /*2ec0*/  IMAD.SHL.U32 R225, R0, 0x2, RZ ;  /* 0x0000000200e17824 */ /* 0x000fe200078e00ff */
[----:B------:R-:W-:Y:S01]  /*2ed0*/  LEA.HI R5, R3, R144, RZ, 0x2 ;  /* 0x0000009003057211 */ /* 0x000fe200078f10ff */
[----:B------:R-:W-:Y:S02]  /*2ee0*/  STL [R1+0x74], R234 ;  /* 0x000074ea01007387 */ /* 0x000fe40000100800 */
[----:B------:R-:W-:Y:S01]  /*2ef0*/  IMAD R228, R2, 0x2, R225 ;  /* 0x0000000202e47824 */ /* 0x000fe200078e02e1 */
[----:B------:R-:W-:Y:S01]  /*2f00*/  LOP3.LUT R3, R5, 0x7ffffffc, RZ, 0xc0, !PT ;  /* 0x7ffffffc05037812 */ /* 0x000fe200078ec0ff */
[----:B------:R-:W-:Y:S01]  /*2f10*/  STL [R1+0x70], R233 ;  /* 0x000070e901007387 */ /* 0x000fe20000100800 */
[----:B------:R-:W-:-:S03]  /*2f20*/  LEA R226, R4, R225, 0x1 ;  /* 0x000000e104e27211 */ /* 0x000fc600078e08ff */
[----:B------:R-:W-:Y:S01]  /*2f30*/  STL [R1+0x6c], R232 ;  /* 0x00006ce801007387 */ /* 0x000fe20000100800 */
[----:B------:R-:W-:Y:S02]  /*2f40*/  IMAD.IADD R3, R144, 0x1, -R3 ;  /* 0x0000000190037824 */ /* 0x000fe400078e0a03 */
[----:B------:R-:W-:Y:S01]  /*2f50*/  IMAD R227, R2, 0x2, R226 ;  /* 0x0000000202e37824 */ /* 0x000fe200078e02e2 */
[----:B------:R-:W-:Y:S04]  /*2f60*/  STL [R1+0x68], R231 ;  /* 0x000068e701007387 */ /* 0x000fe80000100800 */
[----:B------:R-:W-:Y:S04]  /*2f70*/  STL [R1+0x64], R230 ;  /* 0x000064e601007387 */ /* 0x000fe80000100800 */
[----:B------:R-:W-:Y:S04]  /*2f80*/  STL [R1+0x60], R229 ;  /* 0x000060e501007387 */ /* 0x000fe80000100800 */
[----:B------:R-:W-:Y:S04]  /*2f90*/  STL [R1+0x5c], R224 ;  /* 0x00005ce001007387 */ /* 0x000fe80000100800 */
[----:B------:R1:W-:Y:S04]  /*2fa0*/  STL [R1+0x58], R5 ;  /* 0x0000580501007387 */ /* 0x0003e80000100800 */
[----:B------:R-:W-:Y:S04]  /*2fb0*/  LDSM.16.MT88.4 R64, [R226+0x2100] ;  /* 0x00210000e240783b */ /* 0x000fe80000004200 */
[----:B------:R-:W-:Y:S04]  /*2fc0*/  LDSM.16.MT88.4 R60, [R225+0x900] ;  /* 0x00090000e13c783b */ /* 0x000fe80000004200 */
[----:B------:R-:W-:Y:S04]  /*2fd0*/  LDSM.16.MT88.4 R80, [R227+0x2900] ;  /* 0x00290000e350783b */ /* 0x000fe80000004200 */
[----:B------:R-:W0:Y:S01]  /*2fe0*/  LDGDEPBAR ;  /* 0x00000000000079af */ /* 0x000e220000000000 */
        /* <DEDUP_REMOVED lines=61> */
[----:B------:R-:W-:-:S02]  /*33c0*/  FSEL R133, R69, -INF , P2 ;  /* 0xff80000045857808 */ /* 0x000fc40001000000 */
[----:B------:R-:W-:Y:S02]  /*33d0*/  FMNMX.FTZ R136, R137, R136, !PT ;  /* 0x0000008889887209 */ /* 0x000fe40007810000 */
        /* <DEDUP_REMOVED lines=9> */
[----:B------:R-:W-:Y:S01]  /*3470*/  FSEL R166, R84, -INF , P5 ;  /* 0xff80000054a67808 */ /* 0x000fe20002800000 */
[----:B------:R-:W-:Y:S01]  /*3480*/  LDSM.16.MT88.4 R76, [R228+0x100] ;  /* 0x00010000e44c783b */ /* 0x000fe20000004200 */
[----:B------:R-:W-:-:S02]  /*3490*/  ISETP.GT.AND P5, PT, R3, 0x38, PT ;  /* 0x000000380300780c */ /* 0x000fc40003fa4270 */
[----:B------:R-:W-:Y:S01]  /*34a0*/  FSEL R248, R57, -INF , P6 ;  /* 0xff80000039f87808 */ /* 0x000fe20003000000 */
[----:B------:R-:W-:Y:S01]  /*34b0*/  LDSM.16.MT88.4 R84, [R228+0x2900] ;  /* 0x00290000e454783b */ /* 0x000fe20000004200 */
[----:B------:R-:W-:Y:S02]  /*34c0*/  FMNMX.FTZ R136, R175, R136, !PT ;  /* 0x00000088af887209 */ /* 0x000fe40007810000 */
[----:B------:R-:W-:Y:S02]  /*34d0*/  ISETP.GT.AND P4, PT, R3, 0x39, PT ;  /* 0x000000390300780c */ /* 0x000fe40003f84270 */
[----:B------:R-:W-:Y:S02]  /*34e0*/  FSEL R204, R21, -INF , P5 ;  /* 0xff80000015cc7808 */ /* 0x000fe40002800000 */
[----:B------:R-:W-:Y:S02]  /*34f0*/  FMNMX.FTZ R136, R248, R136, !PT ;  /* 0x00000088f8887209 */ /* 0x000fe40007810000 */
[----:B------:R-:W-:-:S02]  /*3500*/  FSEL R206, R19, -INF , P4 ;  /* 0xff80000013ce7808 */ /* 0x000fc40002000000 */
[----:B------:R-:W-:Y:S02]  /*3510*/  FMNMX.FTZ R136, R204, R136, !PT ;  /* 0x00000088cc887209 */ /* 0x000fe40007810000 */
[----:B------:R-:W-:Y:S02]  /*3520*/  FSEL R170, R48, -INF , P2 ;  /* 0xff80000030aa7808 */ /* 0x000fe40001000000 */
[----:B------:R-:W-:Y:S02]  /*3530*/  FMNMX.FTZ R136, R206, R136, !PT ;  /* 0x00000088ce887209 */ /* 0x000fe40007810000 */
[----:B------:R-:W-:Y:S02]  /*3540*/  FSEL R165, R73, -INF , P2 ;  /* 0xff80000049a57808 */ /* 0x000fe40001000000 */
[----:B------:R-:W-:Y:S01]  /*3550*/  FSEL R132, R71, -INF , P2 ;  /* 0xff80000047847808 */ /* 0x000fe20001000000 */
[----:B------:R-:W1:Y:S01]  /*3560*/  SHFL.BFLY PT, R5, R136, 0x2, 0x1f ;  /* 0x0c401f0088057f89 */ /* 0x000e6200000e0000 */
[----:B------:R-:W-:-:S02]  /*3570*/  FSEL R219, R41, -INF , P6 ;  /* 0xff80000029db7808 */ /* 0x000fc40003000000 */
[----:B------:R-:W-:Y:S01]  /*3580*/  FSEL R218, R35, -INF , P5 ;  /* 0xff80000023da7808 */ /* 0x000fe20002800000 */
[----:B------:R-:W-:Y:S01]  /*3590*/  LDSM.16.MT88.4 R72, [R227+0x100] ;  /* 0x00010000e348783b */ /* 0x000fe20000004200 */
[----:B------:R-:W-:Y:S02]  /*35a0*/  FSEL R252, R34, -INF , P4 ;  /* 0xff80000022fc7808 */ /* 0x000fe40002000000 */
[----:B------:R-:W-:Y:S01]  /*35b0*/  FMNMX.FTZ R134, R25, R26, !PT ;  /* 0x0000001a19867209 */ /* 0x000fe20007810000 */
[----:B------:R-:W-:Y:S01]  /*35c0*/  LDSM.16.MT88.4 R68, [R225+0x2100] ;  /* 0x00210000e144783b */ /* 0x000fe20000004200 */
[----:B------:R-:W-:Y:S02]  /*35d0*/  FSEL R246, R50, -INF , P6 ;  /* 0xff80000032f67808 */ /* 0x000fe40003000000 */
[----:B------:R-:W-:Y:S02]  /*35e0*/  FMNMX.FTZ R134, R27, R134, !PT ;  /* 0x000000861b867209 */ /* 0x000fe40007810000 */
[----:B------:R-:W-:-:S02]  /*35f0*/  FSEL R245, R39, -INF , P5 ;  /* 0xff80000027f57808 */ /* 0x000fc40002800000 */
[----:B------:R-:W-:Y:S02]  /*3600*/  FMNMX.FTZ R134, R28, R134, !PT ;  /* 0x000000861c867209 */ /* 0x000fe40007810000 */
[----:B------:R-:W-:Y:S02]  /*3610*/  FSEL R244, R40, -INF , P4 ;  /* 0xff80000028f47808 */ /* 0x000fe40002000000 */
[----:B------:R-:W-:Y:S02]  /*3620*/  FMNMX.FTZ R134, R33, R134, !PT ;  /* 0x0000008621867209 */ /* 0x000fe40007810000 */
[----:B------:R-:W-:Y:S02]  /*3630*/  FSEL R221, R51, -INF , P6 ;  /* 0xff80000033dd7808 */ /* 0x000fe40003000000 */
[----:B------:R-:W-:Y:S02]  /*3640*/  FMNMX.FTZ R134, R36, R134, !PT ;  /* 0x0000008624867209 */ /* 0x000fe40007810000 */
[----:B-1----:R-:W-:-:S02]  /*3650*/  FMNMX.FTZ R136, R136, R5, !PT ;  /* 0x0000000588887209 */ /* 0x002fc40007810000 */
[----:B------:R-:W-:Y:S02]  /*3660*/  FMNMX.FTZ R134, R37, R134, !PT ;  /* 0x0000008625867209 */ /* 0x000fe40007810000 */
[----:B------:R-:W-:Y:S01]  /*3670*/  FSEL R220, R43, -INF , P5 ;  /* 0xff8000002bdc7808 */ /* 0x000fe20002800000 */
[----:B------:R-:W1:Y:S01]  /*3680*/  SHFL.BFLY PT, R5, R136, 0x1, 0x1f ;  /* 0x0c201f0088057f89 */ /* 0x000e6200000e0000 */
[----:B------:R-:W-:Y:S02]  /*3690*/  FMNMX.FTZ R134, R38, R134, !PT ;  /* 0x0000008626867209 */ /* 0x000fe40007810000 */
[----:B------:R-:W-:Y:S02]  /*36a0*/  FSEL R203, R42, -INF , P4 ;  /* 0xff8000002acb7808 */ /* 0x000fe40002000000 */
[----:B------:R-:W-:Y:S01]  /*36b0*/  FMNMX.FTZ R134, R171, R134, !PT ;  /* 0x00000086ab867209 */ /* 0x000fe20007810000 */
[----:B------:R-:W-:Y:S03]  /*36c0*/  LDSM.16.MT88.4 R40, [R225+0x100] ;  /* 0x00010000e128783b */ /* 0x000fe60000004200 */
[----:B------:R-:W-:-:S04]  /*36d0*/  FMNMX.FTZ R134, R169, R134, !PT ;  /* 0x00000086a9867209 */ /* 0x000fc80007810000 */
[----:B------:R-:W-:-:S04]  /*36e0*/  FMNMX.FTZ R134, R168, R134, !PT ;  /* 0x00000086a8867209 */ /* 0x000fc80007810000 */
[----:B------:R-:W-:Y:S02]  /*36f0*/  FMNMX.FTZ R134, R165, R134, !PT ;  /* 0x00000086a5867209 */ /* 0x000fe40007810000 */
[----:B-1----:R-:W-:Y:S02]  /*3700*/  FMNMX.FTZ R136, R136, R5, !PT ;  /* 0x0000000588887209 */ /* 0x002fe40007810000 */
[----:B------:R-:W-:Y:S02]  /*3710*/  FMNMX.FTZ R5, R14, R15, !PT ;  /* 0x0000000f0e057209 */ /* 0x000fe40007810000 */
[C---:B------:R-:W-:Y:S01]  /*3720*/  FSETP.NEU.FTZ.AND P2, PT, R136.reuse, -INF , PT ;  /* 0xff8000008800780b */ /* 0x040fe20003f5d000 */
[----:B------:R-:W-:Y:S01]  /*3730*/  FMUL.FTZ R22, R136, c[0x0][0x2d0] ;  /* 0x0000b40088167a20 */ /* 0x000fe20000410000 */
[----:B------:R-:W-:-:S04]  /*3740*/  FMNMX.FTZ R5, R16, R5, !PT ;  /* 0x0000000510057209 */ /* 0x000fc80007810000 */
[----:B------:R-:W-:Y:S02]  /*3750*/  FMNMX.FTZ R5, R17, R5, !PT ;  /* 0x0000000511057209 */ /* 0x000fe40007810000 */
[----:B------:R-:W-:Y:S02]  /*3760*/  FSEL R22, R22, RZ, P2 ;  /* 0x000000ff16167208 */ /* 0x000fe40001000000 */
[----:B------:R-:W-:Y:S02]  /*3770*/  FMNMX.FTZ R5, R18, R5, !PT ;  /* 0x0000000512057209 */ /* 0x000fe40007810000 */
[----:B------:R-:W-:Y:S02]  /*3780*/  ISETP.GT.AND P2, PT, R3, 0x30, PT ;  /* 0x000000300300780c */ /* 0x000fe40003f44270 */
[----:B------:R-:W-:Y:S02]  /*3790*/  FMNMX.FTZ R5, R20, R5, !PT ;  /* 0x0000000514057209 */ /* 0x000fe40007810000 */
[----:B------:R-:W-:-:S02]  /*37a0*/  FSEL R205, R58, -INF , P2 ;  /* 0xff8000003acd7808 */ /* 0x000fc40001000000 */
[----:B------:R-:W-:Y:S01]  /*37b0*/  FMNMX.FTZ R5, R24, R5, !PT ;  /* 0x0000000518057209 */ /* 0x000fe20007810000 */
[----:B------:R-:W-:Y:S01]  /*37c0*/  LDSM.16.MT88.4 R56, [R228+0x900] ;  /* 0x00090000e438783b */ /* 0x000fe20000004200 */
[----:B------:R-:W-:Y:S02]  /*37d0*/  FSEL R247, R49, -INF , P2 ;  /* 0xff80000031f77808 */ /* 0x000fe40001000000 */
[----:B------:R-:W-:Y:S01]  /*37e0*/  FMNMX.FTZ R5, R23, R5, !PT ;  /* 0x0000000517057209 */ /* 0x000fe20007810000 */
[----:B------:R-:W-:Y:S01]  /*37f0*/  LDSM.16.MT88.4 R48, [R225+0x2900] ;  /* 0x00290000e130783b */ /* 0x000fe20000004200 */
[----:B------:R-:W-:Y:S02]  /*3800*/  FMNMX.FTZ R134, R247, R134, !PT ;  /* 0x00000086f7867209 */ /* 0x000fe40007810000 */
[----:B------:R-:W-:Y:S01]  /*3810*/  FMNMX.FTZ R3, R167, R5, !PT ;  /* 0x00000005a7037209 */ /* 0x000fe20007810000 */
[----:B------:R-:W-:Y:S01]  /*3820*/  FFMA.FTZ R5, R6, c[0x0][0x2d0], -R22 ;  /* 0x0000b40006057a23 */ /* 0x000fe20000010816 */
[----:B------:R-:W-:-:S02]  /*3830*/  FMNMX.FTZ R6, R29, R30, !PT ;  /* 0x0000001e1d067209 */ /* 0x000fc40007810000 */
[----:B------:R-:W-:Y:S01]  /*3840*/  FMNMX.FTZ R3, R166, R3, !PT ;  /* 0x00000003a6037209 */ /* 0x000fe20007810000 */
[----:B------:R1:W-:Y:S01]  /*3850*/  MUFU.EX2 R230, R5 ;  /* 0x0000000500e67308 */ /* 0x0003e20000000800 */
[----:B------:R-:W-:Y:S02]  /*3860*/  FMNMX.FTZ R134, R246, R134, !PT ;  /* 0x00000086f6867209 */ /* 0x000fe40007810000 */
[----:B------:R-:W-:Y:S02]  /*3870*/  FMNMX.FTZ R3, R138, R3, !PT ;  /* 0x000000038a037209 */ /* 0x000fe40007810000 */
[----:B------:R-:W-:Y:S02]  /*3880*/  FMNMX.FTZ R134, R245, R134, !PT ;  /* 0x00000086f5867209 */ /* 0x000fe40007810000 */
[----:B------:R-:W-:Y:S02]  /*3890*/  FMNMX.FTZ R3, R132, R3, !PT ;  /* 0x0000000384037209 */ /* 0x000fe40007810000 */
[----:B------:R-:W-:-:S02]  /*38a0*/  FMNMX.FTZ R134, R244, R134, !PT ;  /* 0x00000086f4867209 */ /* 0x000fc40007810000 */
[----:B------:R-:W-:Y:S02]  /*38b0*/  FMNMX.FTZ R3, R205, R3, !PT ;  /* 0x00000003cd037209 */ /* 0x000fe40007810000 */
[----:B------:R-:W-:Y:S02]  /*38c0*/  FSEL R222, R52, -INF , P2 ;  /* 0xff80000034de7808 */ /* 0x000fe40001000000 */
[----:B------:R-:W-:Y:S02]  /*38d0*/  FMNMX.FTZ R3, R219, R3, !PT ;  /* 0x00000003db037209 */ /* 0x000fe40007810000 */
[----:B-1----:R-:W-:Y:S01]  /*38e0*/  FMNMX.FTZ R5, R31, R6, !PT ;  /* 0x000000061f057209 */ /* 0x002fe20007810000 */
[----:B------:R-:W-:Y:S01]  /*38f0*/  FFMA.FTZ R6, R7, c[0x0][0x2d0], -R22 ;  /* 0x0000b40007067a23 */ /* 0x000fe20000010816 */
[----:B------:R-:W-:-:S03]  /*3900*/  FMNMX.FTZ R3, R218, R3, !PT ;  /* 0x00000003da037209 */ /* 0x000fc60007810000 */
[----:B------:R1:W2:Y:S01]  /*3910*/  MUFU.EX2 R229, R6 ;  /* 0x0000000600e57308 */ /* 0x0002a20000000800 */
[----:B------:R-:W-:-:S05]  /*3920*/  FMNMX.FTZ R3, R252, R3, !PT ;  /* 0x00000003fc037209 */ /* 0x000fca0007810000 */
[----:B------:R-:W3:Y:S04]  /*3930*/  SHFL.BFLY PT, R135, R3, 0x2, 0x1f ;  /* 0x0c401f0003877f89 */ /* 0x000ee800000e0000 */
[----:B-1----:R-:W1:Y:S01]  /*3940*/  SHFL.BFLY PT, R6, R134, 0x2, 0x1f ;  /* 0x0c401f0086067f89 */ /* 0x002e6200000e0000 */
[----:B---3--:R-:W-:Y:S02]  /*3950*/  FMNMX.FTZ R135, R3, R135, !PT ;  /* 0x0000008703877209 */ /* 0x008fe40007810000 */
[----:B------:R-:W-:-:S03]  /*3960*/  FMNMX.FTZ R3, R32, R5, !PT ;  /* 0x0000000520037209 */ /* 0x000fc60007810000 */
[----:B------:R-:W3:Y:S01]  /*3970*/  SHFL.BFLY PT, R7, R135, 0x1, 0x1f ;  /* 0x0c201f0087077f89 */ /* 0x000ee200000e0000 */
[----:B------:R-:W-:Y:S01]  /*3980*/  FMNMX.FTZ R5, R44, R3, !PT ;  /* 0x000000032c057209 */ /* 0x000fe20007810000 */
[----:B------:R-:W-:-:S03]  /*3990*/  FFMA.FTZ R3, R8, c[0x0][0x2d0], -R22 ;  /* 0x0000b40008037a23 */ /* 0x000fc60000010816 */
[----:B------:R-:W-:Y:S01]  /*39a0*/  FMNMX.FTZ R5, R45, R5, !PT ;  /* 0x000000052d057209 */ /* 0x000fe20007810000 */
[----:B------:R4:W-:Y:S01]  /*39b0*/  MUFU.EX2 R214, R3 ;  /* 0x0000000300d67308 */ /* 0x0009e20000000800 */
[----:B-1----:R-:W-:Y:S02]  /*39c0*/  FMNMX.FTZ R134, R134, R6, !PT ;  /* 0x0000000686867209 */ /* 0x002fe40007810000 */
[----:B------:R-:W-:Y:S01]  /*39d0*/  FMNMX.FTZ R5, R46, R5, !PT ;  /* 0x000000052e057209 */ /* 0x000fe20007810000 */
[----:B----4-:R-:W-:Y:S01]  /*39e0*/  FFMA.FTZ R3, R9, c[0x0][0x2d0], -R22 ;  /* 0x0000b40009037a23 */ /* 0x010fe20000010816 */
[----:B---3--:R-:W-:-:S03]  /*39f0*/  FMNMX.FTZ R135, R135, R7, !PT ;  /* 0x0000000787877209 */ /* 0x008fc60007810000 */
[----:B------:R1:W-:Y:S01]  /*3a00*/  MUFU.EX2 R233, R3 ;  /* 0x0000000300e97308 */ /* 0x0003e20000000800 */
[----:B------:R-:W3:Y:S01]  /*3a10*/  SHFL.BFLY PT, R7, R134, 0x1, 0x1f ;  /* 0x0c201f0086077f89 */ /* 0x000ee200000e0000 */
[C---:B------:R-:W-:Y:S01]  /*3a20*/  FSETP.NEU.FTZ.AND P2, PT, R135.reuse, -INF , PT ;  /* 0xff8000008700780b */ /* 0x040fe20003f5d000 */
[----:B------:R-:W-:-:S05]  /*3a30*/  FMUL.FTZ R21, R135, c[0x0][0x2d0] ;  /* 0x0000b40087157a20 */ /* 0x000fca0000410000 */
[----:B------:R-:W-:Y:S02]  /*3a40*/  FSEL R21, R21, RZ, P2 ;  /* 0x000000ff15157208 */ /* 0x000fe40001000000 */
[----:B-1----:R-:W-:Y:S01]  /*3a50*/  FMNMX.FTZ R3, R47, R5, !PT ;  /* 0x000000052f037209 */ /* 0x002fe20007810000 */
[----:B------:R-:W-:-:S03]  /*3a60*/  FFMA.FTZ R5, R10, c[0x0][0x2d0], -R22 ;  /* 0x0000b4000a057a23 */ /* 0x000fc60000010816 */
[----:B------:R-:W-:Y:S01]  /*3a70*/  FMNMX.FTZ R3, R174, R3, !PT ;  /* 0x00000003ae037209 */ /* 0x000fe20007810000 */
[----:B------:R1:W-:Y:S03]  /*3a80*/  MUFU.EX2 R250, R5 ;  /* 0x0000000500fa7308 */ /* 0x0003e60000000800 */
[----:B------:R-:W-:Y:S02]  /*3a90*/  FMNMX.FTZ R3, R173, R3, !PT ;  /* 0x00000003ad037209 */ /* 0x000fe40007810000 */
[----:B---3--:R-:W-:Y:S02]  /*3aa0*/  FMNMX.FTZ R134, R134, R7, !PT ;  /* 0x0000000786867209 */ /* 0x008fe40007810000 */
[----:B------:R-:W-:Y:S02]  /*3ab0*/  FMNMX.FTZ R3, R172, R3, !PT ;  /* 0x00000003ac037209 */ /* 0x000fe40007810000 */
[----:B------:R-:W-:-:S02]  /*3ac0*/  FSETP.NEU.FTZ.AND P2, PT, R134, -INF , PT ;  /* 0xff8000008600780b */ /* 0x000fc40003f5d000 */
[----:B------:R-:W-:-:S04]  /*3ad0*/  FMNMX.FTZ R3, R170, R3, !PT ;  /* 0x00000003aa037209 */ /* 0x000fc80007810000 */
[----:B------:R-:W-:Y:S01]  /*3ae0*/  FMNMX.FTZ R3, R222, R3, !PT ;  /* 0x00000003de037209 */ /* 0x000fe20007810000 */
[----:B-1----:R-:W-:-:S03]  /*3af0*/  FFMA.FTZ R5, R11, c[0x0][0x2d0], -R22 ;  /* 0x0000b4000b057a23 */ /* 0x002fc60000010816 */
[----:B------:R-:W-:Y:S01]  /*3b00*/  FMNMX.FTZ R3, R221, R3, !PT ;  /* 0x00000003dd037209 */ /* 0x000fe20007810000 */
[----:B------:R1:W-:Y:S03]  /*3b10*/  MUFU.EX2 R55, R5 ;  /* 0x0000000500377308 */ /* 0x0003e60000000800 */
[----:B------:R-:W-:-:S04]  /*3b20*/  FMNMX.FTZ R3, R220, R3, !PT ;  /* 0x00000003dc037209 */ /* 0x000fc80007810000 */
[----:B------:R-:W-:-:S05]  /*3b30*/  FMNMX.FTZ R3, R203, R3, !PT ;  /* 0x00000003cb037209 */ /* 0x000fca0007810000 */
[----:B------:R-:W3:Y:S01]  /*3b40*/  SHFL.BFLY PT, R6, R3, 0x2, 0x1f ;  /* 0x0c401f0003067f89 */ /* 0x000ee200000e0000 */
[----:B-1----:R-:W-:-:S04]  /*3b50*/  FFMA.FTZ R5, R12, c[0x0][0x2d0], -R22 ;  /* 0x0000b4000c057a23 */ /* 0x002fc80000010816 */
[----:B------:R1:W-:Y:S02]  /*3b60*/  MUFU.EX2 R231, R5 ;  /* 0x0000000500e77308 */ /* 0x0003e40000000800 */
[----:B-1----:R-:W-:Y:S01]  /*3b70*/  FFMA.FTZ R5, R13, c[0x0][0x2d0], -R22 ;  /* 0x0000b4000d057a23 */ /* 0x002fe20000010816 */
[----:B---3--:R-:W-:-:S05]  /*3b80*/  FMNMX.FTZ R3, R3, R6, !PT ;  /* 0x0000000603037209 */ /* 0x008fca0007810000 */
[----:B------:R1:W-:Y:S01]  /*3b90*/  MUFU.EX2 R54, R5 ;  /* 0x0000000500367308 */ /* 0x0003e20000000800 */
[----:B------:R-:W3:Y:S01]  /*3ba0*/  SHFL.BFLY PT, R6, R3, 0x1, 0x1f ;  /* 0x0c201f0003067f89 */ /* 0x000ee200000e0000 */
[----:B-1----:R-:W-:-:S06]  /*3bb0*/  FFMA.FTZ R5, R14, c[0x0][0x2d0], -R21 ;  /* 0x0000b4000e057a23 */ /* 0x002fcc0000010815 */
[----:B------:R1:W-:Y:S01]  /*3bc0*/  MUFU.EX2 R202, R5 ;  /* 0x0000000500ca7308 */ /* 0x0003e20000000800 */
[----:B---3--:R-:W-:-:S05]  /*3bd0*/  FMNMX.FTZ R3, R3, R6, !PT ;  /* 0x0000000603037209 */ /* 0x008fca0007810000 */
[----:B------:R-:W-:Y:S02]  /*3be0*/  FMUL.FTZ R6, R3, c[0x0][0x2d0] ;  /* 0x0000b40003067a20 */ /* 0x000fe40000410000 */
[----:B-1----:R-:W-:-:S04]  /*3bf0*/  FFMA.FTZ R5, R15, c[0x0][0x2d0], -R21 ;  /* 0x0000b4000f057a23 */ /* 0x002fc80000010815 */
[----:B------:R1:W3:Y:S02]  /*3c00*/  MUFU.EX2 R201, R5 ;  /* 0x0000000500c97308 */ /* 0x0002e40000000800 */
[----:B-1----:R-:W-:Y:S01]  /*3c10*/  FFMA.FTZ R5, R16, c[0x0][0x2d0], -R21 ;  /* 0x0000b40010057a23 */ /* 0x002fe20000010815 */
[----:B--2---:R-:W-:-:S05]  /*3c20*/  F2FP.PACK_AB R16, R229, R230 ;  /* 0x000000e6e510723e */ /* 0x004fca00000000ff */
[----:B------:R1:W-:Y:S02]  /*3c30*/  MUFU.EX2 R223, R5 ;  /* 0x0000000500df7308 */ /* 0x0003e40000000800 */
[----:B-1----:R-:W-:Y:S01]  /*3c40*/  FFMA.FTZ R5, R17, c[0x0][0x2d0], -R21 ;  /* 0x0000b40011057a23 */ /* 0x002fe20000010815 */
[----:B---3--:R-:W-:-:S05]  /*3c50*/  F2FP.PACK_AB R17, R201, R202 ;  /* 0x000000cac911723e */ /* 0x008fca00000000ff */
[----:B------:R1:W2:Y:S02]  /*3c60*/  MUFU.EX2 R116, R5 ;  /* 0x0000000500747308 */ /* 0x0002a40000000800 */
[----:B-1----:R-:W-:Y:S01]  /*3c70*/  FFMA.FTZ R5, R18, c[0x0][0x2d0], -R21 ;  /* 0x0000b40012057a23 */ /* 0x002fe20000010815 */
[----:B------:R-:W-:Y:S02]  /*3c80*/  F2FP.PACK_AB R18, R233, R214 ;  /* 0x000000d6e912723e */ /* 0x000fe400000000ff */
[----:B--2---:R-:W-:-:S03]  /*3c90*/  F2FP.PACK_AB R19, R116, R223 ;  /* 0x000000df7413723e */ /* 0x004fc600000000ff */
[----:B------:R1:W-:Y:S04]  /*3ca0*/  MUFU.EX2 R224, R5 ;  /* 0x0000000500e07308 */ /* 0x0003e80000000800 */
[----:B------:R-:W-:Y:S01]  /*3cb0*/  HMMA.16816.F32 R100, R16, R40, RZ ;  /* 0x000000281064723c */ /* 0x000fe200000018ff */
[----:B-1----:R-:W-:Y:S02]  /*3cc0*/  FFMA.FTZ R5, R20, c[0x0][0x2d0], -R21 ;  /* 0x0000b40014057a23 */ /* 0x002fe40000010815 */
[----:B------:R-:W-:Y:S02]  /*3cd0*/  FMUL.FTZ R20, R134, c[0x0][0x2d0] ;  /* 0x0000b40086147a20 */ /* 0x000fe40000410000 */
[----:B------:R1:W2:Y:S03]  /*3ce0*/  MUFU.EX2 R235, R5 ;  /* 0x0000000500eb7308 */ /* 0x0002a60000000800 */
[----:B------:R-:W-:-:S02]  /*3cf0*/  FSEL R20, R20, RZ, P2 ;  /* 0x000000ff14147208 */ /* 0x000fc40001000000 */
[----:B------:R-:W-:-:S03]  /*3d00*/  FSETP.NEU.FTZ.AND P2, PT, R3, -INF , PT ;  /* 0xff8000000300780b */ /* 0x000fc60003f5d000 */
[----:B------:R-:W-:Y:S01]  /*3d10*/  FFMA.FTZ R2, R36, c[0x0][0x2d0], -R20 ;  /* 0x0000b40024027a23 */ /* 0x000fe20000010814 */
[----:B------:R-:W-:-:S03]  /*3d20*/  FSEL R0, R6, RZ, P2 ;  /* 0x000000ff06007208 */ /* 0x000fc60001000000 */
[----:B------:R3:W-:Y:S02]  /*3d30*/  MUFU.EX2 R234, R2 ;  /* 0x0000000200ea7308 */ /* 0x0007e40000000800 */
[----:B------:R-:W-:Y:S02]  /*3d40*/  FFMA.FTZ R4, R31, c[0x0][0x2d0], -R0 ;  /* 0x0000b4001f047a23 */ /* 0x000fe40000010800 */
[----:B-1----:R-:W-:Y:S01]  /*3d50*/  FFMA.FTZ R5, R24, c[0x0][0x2d0], -R21 ;  /* 0x0000b40018057a23 */ /* 0x002fe20000010815 */
[----:B--2---:R-:W-:-:S03]  /*3d60*/  F2FP.PACK_AB R9, R235, R224 ;  /* 0x000000e0eb09723e */ /* 0x004fc600000000ff */
[----:B------:R1:W-:Y:S08]  /*3d70*/  MUFU.EX2 R217, R5 ;  /* 0x0000000500d97308 */ /* 0x0003f00000000800 */
[----:B------:R2:W-:Y:S01]  /*3d80*/  MUFU.EX2 R207, R4 ;  /* 0x0000000400cf7308 */ /* 0x0005e20000000800 */
[----:B---3--:R-:W-:Y:S02]  /*3d90*/  FFMA.FTZ R2, R37, c[0x0][0x2d0], -R20 ;  /* 0x0000b40025027a23 */ /* 0x008fe40000010814 */
[----:B-1----:R-:W-:-:S05]  /*3da0*/  FFMA.FTZ R5, R23, c[0x0][0x2d0], -R21 ;  /* 0x0000b40017057a23 */ /* 0x002fca0000010815 */
[----:B------:R1:W-:Y:S01]  /*3db0*/  MUFU.EX2 R216, R2 ;  /* 0x0000000200d87308 */ /* 0x0003e20000000800 */
[----:B--2---:R-:W-:-:S07]  /*3dc0*/  FFMA.FTZ R4, R32, c[0x0][0x2d0], -R0 ;  /* 0x0000b40020047a23 */ /* 0x004fce0000010800 */
[----:B------:R2:W3:Y:S08]  /*3dd0*/  MUFU.EX2 R212, R5 ;  /* 0x0000000500d47308 */ /* 0x0004f00000000800 */
[----:B------:R-:W4:Y:S01]  /*3de0*/  MUFU.EX2 R249, R4 ;  /* 0x0000000400f97308 */ /* 0x000f220000000800 */
[--C-:B-1----:R-:W-:Y:S02]  /*3df0*/  FFMA.FTZ R2, R38, c[0x0][0x2d0], -R20.reuse ;  /* 0x0000b40026027a23 */ /* 0x102fe40000010814 */
[----:B------:R-:W-:Y:S01]  /*3e00*/  LDSM.16.MT88.4 R36, [R228+0x2100] ;  /* 0x00210000e424783b */ /* 0x000fe20000004200 */
[----:B--2---:R-:W-:-:S04]  /*3e10*/  FFMA.FTZ R5, R25, c[0x0][0x2d0], -R20 ;  /* 0x0000b40019057a23 */ /* 0x004fc80000010814 */
[----:B------:R1:W2:Y:S01]  /*3e20*/  MUFU.EX2 R23, R2 ;  /* 0x0000000200177308 */ /* 0x0002a20000000800 */
[----:B---3--:R-:W-:Y:S02]  /*3e30*/  F2FP.PACK_AB R11, R212, R217 ;  /* 0x000000d9d40b723e */ /* 0x008fe400000000ff */
[----:B----4-:R-:W-:-:S05]  /*3e40*/  F2FP.PACK_AB R15, R249, R207 ;  /* 0x000000cff90f723e */ /* 0x010fca00000000ff */
[----:B------:R3:W-:Y:S01]  /*3e50*/  MUFU.EX2 R199, R5 ;  /* 0x0000000500c77308 */ /* 0x0007e20000000800 */
[----:B------:R-:W-:Y:S02]  /*3e60*/  FFMA.FTZ R4, R33, c[0x0][0x2d0], -R20 ;  /* 0x0000b40021047a23 */ /* 0x000fe40000010814 */
[----:B------:R-:W-:Y:S01]  /*3e70*/  LDSM.16.MT88.4 R32, [R227+0x2100] ;  /* 0x00210000e320783b */ /* 0x000fe20000004200 */
[----:B-1----:R-:W-:-:S04]  /*3e80*/  FFMA.FTZ R2, R44, c[0x0][0x2d0], -R0 ;  /* 0x0000b4002c027a23 */ /* 0x002fc80000010800 */
[----:B------:R-:W-:Y:S01]  /*3e90*/  MUFU.EX2 R53, R4 ;  /* 0x0000000400357308 */ /* 0x000fe20000000800 */
[----:B--2---:R-:W-:Y:S01]  /*3ea0*/  F2FP.PACK_AB R6, R23, R216 ;  /* 0x000000d81706723e */ /* 0x004fe200000000ff */
[----:B---3--:R-:W-:-:S06]  /*3eb0*/  FFMA.FTZ R5, R26, c[0x0][0x2d0], -R20 ;  /* 0x0000b4001a057a23 */ /* 0x008fcc0000010814 */
[----:B------:R1:W2:Y:S02]  /*3ec0*/  MUFU.EX2 R198, R5 ;  /* 0x0000000500c67308 */ /* 0x0002a40000000800 */
[--C-:B-1----:R-:W-:Y:S01]  /*3ed0*/  FFMA.FTZ R5, R27, c[0x0][0x2d0], -R20.reuse ;  /* 0x0000b4001b057a23 */ /* 0x102fe20000010814 */
[----:B--2---:R-:W-:Y:S01]  /*3ee0*/  F2FP.PACK_AB R12, R198, R199 ;  /* 0x000000c7c60c723e */ /* 0x004fe200000000ff */
[----:B------:R-:W1:Y:S04]  /*3ef0*/  LDSM.16.MT88.4 R24, [R226+0x100] ;  /* 0x00010000e218783b */ /* 0x000e680000004200 */
[----:B------:R2:W-:Y:S02]  /*3f00*/  MUFU.EX2 R200, R5 ;  /* 0x0000000500c87308 */ /* 0x0005e40000000800 */
[----:B--2---:R-:W-:-:S06]  /*3f10*/  FFMA.FTZ R5, R28, c[0x0][0x2d0], -R20 ;  /* 0x0000b4001c057a23 */ /* 0x004fcc0000010814 */
[----:B------:R2:W3:Y:S02]  /*3f20*/  MUFU.EX2 R117, R5 ;  /* 0x0000000500757308 */ /* 0x0004e40000000800 */
[--C-:B--2---:R-:W-:Y:S01]  /*3f30*/  FFMA.FTZ R5, R29, c[0x0][0x2d0], -R0.reuse ;  /* 0x0000b4001d057a23 */ /* 0x104fe20000010800 */
[----:B---3--:R-:W-:Y:S01]  /*3f40*/  F2FP.PACK_AB R14, R117, R200 ;  /* 0x000000c8750e723e */ /* 0x008fe200000000ff */
[----:B-1----:R-:W-:Y:S04]  /*3f50*/  HMMA.16816.F32 R92, R16, R24, RZ ;  /* 0x00000018105c723c */ /* 0x002fe800000018ff */
[----:B------:R1:W-:Y:S02]  /*3f60*/  MUFU.EX2 R197, R5 ;  /* 0x0000000500c57308 */ /* 0x0003e40000000800 */
[----:B-1----:R-:W-:-:S02]  /*3f70*/  FFMA.FTZ R5, R30, c[0x0][0x2d0], -R0 ;  /* 0x0000b4001e057a23 */ /* 0x002fc40000010800 */
[----:B------:R-:W1:Y:S04]  /*3f80*/  LDSM.16.MT88.4 R28, [R226+0x900] ;  /* 0x00090000e21c783b */ /* 0x000e680000004200 */
[----:B------:R-:W2:Y:S02]  /*3f90*/  MUFU.EX2 R196, R5 ;  /* 0x0000000500c47308 */ /* 0x000ea40000000800 */
[----:B--2---:R-:W-:-:S07]  /*3fa0*/  F2FP.PACK_AB R13, R196, R197 ;  /* 0x000000c5c40d723e */ /* 0x004fce00000000ff */
[C---:B------:R-:W-:Y:S01]  /*3fb0*/  HMMA.16816.F32 R96, R12.reuse, R40, RZ ;  /* 0x000000280c60723c */ /* 0x040fe200000018ff */
[----:B------:R2:W-:Y:S06]  /*3fc0*/  MUFU.EX2 R40, R2 ;  /* 0x0000000200287308 */ /* 0x0005ec0000000800 */
[----:B------:R-:W-:Y:S01]  /*3fd0*/  IMAD.MOV.U32 R41, RZ, RZ, R55 ;  /* 0x000000ffff297224 */ /* 0x000fe200078e0037 */
[----:B------:R-:W-:Y:S04]  /*3fe0*/  HMMA.16816.F32 R88, R12, R24, RZ ;  /* 0x000000180c58723c */ /* 0x000fe800000018ff */
[----:B------:R-:W-:-:S03]  /*3ff0*/  F2FP.PACK_AB R8, R41, R250 ;  /* 0x000000fa2908723e */ /* 0x000fc600000000ff */
[----:B------:R-:W-:Y:S01]  /*4000*/  IMAD.MOV.U32 R25, RZ, RZ, R53 ;  /* 0x000000ffff197224 */ /* 0x000fe200078e0035 */
[C---:B------:R-:W-:Y:S01]  /*4010*/  HMMA.16816.F32 R148, R12.reuse, R64, RZ ;  /* 0x000000400c94723c */ /* 0x040fe200000018ff */
[--C-:B--2---:R-:W-:Y:S01]  /*4020*/  FFMA.FTZ R2, R45, c[0x0][0x2d0], -R0.reuse ;  /* 0x0000b4002d027a23 */ /* 0x104fe20000010800 */
[----:B------:R-:W-:Y:S02]  /*4030*/  MOV R24, R54 ;  /* 0x0000003600187202 */ /* 0x000fe40000000f00 */
[----:B------:R-:W-:Y:S01]  /*4040*/  F2FP.PACK_AB R4, R234, R25 ;  /* 0x00000019ea04723e */ /* 0x000fe200000000ff */
[----:B------:R2:W3:Y:S01]  /*4050*/  MUFU.EX2 R232, R2 ;  /* 0x0000000200e87308 */ /* 0x0004e20000000800 */
[----:B------:R-:W-:Y:S01]  /*4060*/  F2FP.PACK_AB R10, R24, R231 ;  /* 0x000000e7180a723e */ /* 0x000fe200000000ff */
[----:B------:R-:W-:Y:S01]  /*4070*/  LDSM.16.MT88.4 R52, [R227+0x900] ;  /* 0x00090000e334783b */ /* 0x000fe20000004200 */
[C---:B------:R-:W-:Y:S08]  /*4080*/  HMMA.16816.F32 R112, R12.reuse, R36, RZ ;  /* 0x000000240c70723c */ /* 0x040ff000000018ff */
[----:B------:R-:W-:Y:S01]  /*4090*/  HMMA.16816.F32 R104, R12, R32, RZ ;  /* 0x000000200c68723c */ /* 0x000fe200000018ff */
[----:B--2---:R-:W-:Y:S01]  /*40a0*/  FFMA.FTZ R2, R46, c[0x0][0x2d0], -R0 ;  /* 0x0000b4002e027a23 */ /* 0x004fe20000010800 */
[----:B---3--:R-:W-:-:S06]  /*40b0*/  F2FP.PACK_AB R5, R232, R40 ;  /* 0x00000028e805723e */ /* 0x008fcc00000000ff */
[C---:B-1----:R-:W-:Y:S01]  /*40c0*/  HMMA.16816.F32 R188, R8.reuse, R28, R92 ;  /* 0x0000001c08bc723c */ /* 0x042fe2000000185c */
[----:B------:R1:W-:Y:S07]  /*40d0*/  MUFU.EX2 R251, R2 ;  /* 0x0000000200fb7308 */ /* 0x0003ee0000000800 */
[----:B------:R-:W-:Y:S08]  /*40e0*/  HMMA.16816.F32 R176, R8, R60, R100 ;  /* 0x0000003c08b0723c */ /* 0x000ff00000001864 */
[----:B------:R-:W-:Y:S01]  /*40f0*/  HMMA.16816.F32 R160, R12, R76, RZ ;  /* 0x0000004c0ca0723c */ /* 0x000fe200000018ff */
[----:B-1----:R-:W-:-:S02]  /*4100*/  FFMA.FTZ R2, R47, c[0x0][0x2d0], -R0 ;  /* 0x0000b4002f027a23 */ /* 0x002fc40000010800 */
[----:B------:R-:W1:Y:S02]  /*4110*/  LDSM.16.MT88.4 R44, [R226+0x2900] ;  /* 0x00290000e22c783b */ /* 0x000e640000004200 */
[----:B------:R-:W2:Y:S03]  /*4120*/  MUFU.EX2 R215, R2 ;  /* 0x0000000200d77308 */ /* 0x000ea60000000800 */
[C---:B------:R-:W-:Y:S08]  /*4130*/  HMMA.16816.F32 R156, R12.reuse, R72, RZ ;  /* 0x000000480c9c723c */ /* 0x040ff000000018ff */
[----:B------:R-:W-:Y:S01]  /*4140*/  HMMA.16816.F32 R152, R12, R68, RZ ;  /* 0x000000440c98723c */ /* 0x000fe200000018ff */
[----:B--2---:R-:W-:-:S07]  /*4150*/  F2FP.PACK_AB R7, R215, R251 ;  /* 0x000000fbd707723e */ /* 0x004fce00000000ff */
[----:B------:R-:W-:Y:S08]  /*4160*/  HMMA.16816.F32 R144, R12, R42, RZ ;  /* 0x0000002a0c90723c */ /* 0x000ff000000018ff */
[----:B------:R-:W-:Y:S07]  /*4170*/  HMMA.16816.F32 R184, R4, R28, R88 ;  /* 0x0000001c04b8723c */ /* 0x000fee0000001858 */
[----:B------:R-:W-:Y:S01]  /*4180*/  IMAD.MOV.U32 R29, RZ, RZ, R117 ;  /* 0x000000ffff1d7224 */ /* 0x000fe200078e0075 */
[----:B------:R-:W-:Y:S01]  /*4190*/  HMMA.16816.F32 R140, R12, R26, RZ ;  /* 0x0000001a0c8c723c */ /* 0x000fe200000018ff */
[----:B------:R-:W-:-:S07]  /*41a0*/  IMAD.MOV.U32 R28, RZ, RZ, R116 ;  /* 0x000000ffff1c7224 */ /* 0x000fce00078e0074 */
[C---:B------:R-:W-:Y:S08]  /*41b0*/  HMMA.16816.F32 R128, R12.reuse, R78, RZ ;  /* 0x0000004e0c80723c */ /* 0x040ff000000018ff */
[C---:B------:R-:W-:Y:S08]  /*41c0*/  HMMA.16816.F32 R124, R12.reuse, R74, RZ ;  /* 0x0000004a0c7c723c */ /* 0x040ff000000018ff */
[C---:B------:R-:W-:Y:S08]  /*41d0*/  HMMA.16816.F32 R120, R12.reuse, R70, RZ ;  /* 0x000000460c78723c */ /* 0x040ff000000018ff */
[C---:B------:R-:W-:Y:S08]  /*41e0*/  HMMA.16816.F32 R116, R12.reuse, R66, RZ ;  /* 0x000000420c74723c */ /* 0x040ff000000018ff */
[C---:B------:R-:W-:Y:S08]  /*41f0*/  HMMA.16816.F32 R108, R12.reuse, R38, RZ ;  /* 0x000000260c6c723c */ /* 0x040ff000000018ff */
[----:B------:R-:W-:Y:S08]  /*4200*/  HMMA.16816.F32 R100, R12, R34, RZ ;  /* 0x000000220c64723c */ /* 0x000ff000000018ff */
[C---:B-1----:R-:W-:Y:S07]  /*4210*/  HMMA.16816.F32 R12, R4.reuse, R44, R148 ;  /* 0x0000002c040c723c */ /* 0x042fee0000001894 */
[----:B------:R-:W-:Y:S01]  /*4220*/  IMAD.MOV.U32 R151, RZ, RZ, R251 ;  /* 0x000000ffff977224 */ /* 0x000fe200078e00fb */
[----:B------:R-:W-:Y:S01]  /*4230*/  HMMA.16816.F32 R112, R4, R84, R112 ;  /* 0x000000540470723c */ /* 0x000fe20000001870 */
[----:B------:R-:W-:Y:S01]  /*4240*/  MOV R150, R250 ;  /* 0x000000fa00967202 */ /* 0x000fe20000000f00 */
[----:B------:R-:W-:-:S02]  /*4250*/  IMAD.MOV.U32 R149, RZ, RZ, R249 ;  /* 0x000000ffff957224 */ /* 0x000fc400078e00f9 */
[----:B------:R-:W-:-:S04]  /*4260*/  IMAD.MOV.U32 R148, RZ, RZ, R248 ;  /* 0x000000ffff947224 */ /* 0x000fc800078e00f8 */
[C---:B------:R-:W-:Y:S08]  /*4270*/  HMMA.16816.F32 R104, R4.reuse, R80, R104 ;  /* 0x000000500468723c */ /* 0x040ff00000001868 */
[C---:B------:R-:W-:Y:S07]  /*4280*/  HMMA.16816.F32 R208, R4.reuse, R48, R152 ;  /* 0x0000003004d0723c */ /* 0x040fee0000001898 */
[----:B------:R-:W-:Y:S01]  /*4290*/  MOV R155, R14 ;  /* 0x0000000e009b7202 */ /* 0x000fe20000000f00 */
[----:B------:R-:W-:Y:S01]  /*42a0*/  IMAD.MOV.U32 R154, RZ, RZ, R15 ;  /* 0x000000ffff9a7224 */ /* 0x000fe200078e000f */
[----:B------:R-:W-:Y:S01]  /*42b0*/  HMMA.16816.F32 R180, R4, R60, R96 ;  /* 0x0000003c04b4723c */ /* 0x000fe20000001860 */
[----:B------:R-:W-:Y:S01]  /*42c0*/  IMAD.MOV.U32 R153, RZ, RZ, R12 ;  /* 0x000000ffff997224 */ /* 0x000fe200078e000c */
[----:B------:R-:W-:Y:S01]  /*42d0*/  MOV R2, R113 ;  /* 0x0000007100027202 */ /* 0x000fe20000000f00 */
[----:B------:R-:W-:-:S04]  /*42e0*/  IMAD.MOV.U32 R152, RZ, RZ, R13 ;  /* 0x000000ffff987224 */ /* 0x000fc800078e000d */
[----:B------:R-:W-:Y:S01]  /*42f0*/  IMAD.MOV.U32 R61, RZ, RZ, R115 ;  /* 0x000000ffff3d7224 */ /* 0x000fe200078e0073 */
[C---:B------:R-:W-:Y:S01]  /*4300*/  HMMA.16816.F32 R12, R16.reuse, R64, RZ ;  /* 0x00000040100c723c */ /* 0x040fe200000018ff */
[----:B------:R-:W-:Y:S02]  /*4310*/  IMAD.MOV.U32 R60, RZ, RZ, R112 ;  /* 0x000000ffff3c7224 */ /* 0x000fe400078e0070 */
[----:B------:R-:W-:Y:S02]  /*4320*/  IMAD.MOV.U32 R213, RZ, RZ, R104 ;  /* 0x000000ffffd57224 */ /* 0x000fe400078e0068 */
[----:B------:R-:W-:Y:S02]  /*4330*/  IMAD.MOV.U32 R104, RZ, RZ, R60 ;  /* 0x000000ffff687224 */ /* 0x000fe400078e003c */
[----:B------:R-:W-:Y:S01]  /*4340*/  IMAD.MOV.U32 R64, RZ, RZ, R114 ;  /* 0x000000ffff407224 */ /* 0x000fe200078e0072 */
[----:B------:R-:W-:Y:S01]  /*4350*/  HMMA.16816.F32 R96, R16, R76, RZ ;  /* 0x0000004c1060723c */ /* 0x000fe200000018ff */
[----:B------:R-:W-:-:S06]  /*4360*/  IMAD.MOV.U32 R60, RZ, RZ, R40 ;  /* 0x000000ffff3c7224 */ /* 0x000fcc00078e0028 */
[----:B------:R-:W-:Y:S01]  /*4370*/  MOV R77, R212 ;  /* 0x000000d4004d7202 */ /* 0x000fe20000000f00 */
[----:B------:R-:W-:Y:S01]  /*4380*/  IMAD.MOV.U32 R212, RZ, RZ, R105 ;  /* 0x000000ffffd47224 */ /* 0x000fe200078e0069 */
[----:B------:R-:W-:Y:S01]  /*4390*/  HMMA.16816.F32 R192, R4, R56, R160 ;  /* 0x0000003804c0723c */ /* 0x000fe200000018a0 */
[----:B------:R-:W-:Y:S02]  /*43a0*/  IMAD.MOV.U32 R105, RZ, RZ, R2 ;  /* 0x000000ffff697224 */ /* 0x000fe400078e0002 */
[----:B------:R-:W-:-:S04]  /*43b0*/  FFMA.FTZ R2, R164, c[0x0][0x2d0], -R22 ;  /* 0x0000b400a4027a23 */ /* 0x000fc80000010816 */
[----:B------:R-:W-:Y:S01]  /*43c0*/  MOV R163, R207 ;  /* 0x000000cf00a37202 */ /* 0x000fe20000000f00 */
[----:B------:R-:W-:Y:S01]  /*43d0*/  IMAD.MOV.U32 R162, RZ, RZ, R206 ;  /* 0x000000ffffa27224 */ /* 0x000fe200078e00ce */
[----:B------:R-:W-:Y:S01]  /*43e0*/  HMMA.16816.F32 R92, R16, R72, RZ ;  /* 0x00000048105c723c */ /* 0x000fe200000018ff */
[----:B------:R-:W-:Y:S01]  /*43f0*/  IMAD.MOV.U32 R161, RZ, RZ, R205 ;  /* 0x000000ffffa17224 */ /* 0x000fe200078e00cd */
[----:B------:R1:W-:Y:S01]  /*4400*/  MUFU.EX2 R65, R2 ;  /* 0x0000000200417308 */ /* 0x0003e20000000800 */
[----:B------:R-:W-:-:S05]  /*4410*/  IMAD.MOV.U32 R160, RZ, RZ, R204 ;  /* 0x000000ffffa07224 */ /* 0x000fca00078e00cc */
[C---:B------:R-:W-:Y:S08]  /*4420*/  HMMA.16816.F32 R248, R4.reuse, R46, R116 ;  /* 0x0000002e04f8723c */ /* 0x040ff00000001874 */
[----:B------:R-:W-:Y:S01]  /*4430*/  HMMA.16816.F32 R204, R4, R52, R156 ;  /* 0x0000003404cc723c */ /* 0x000fe2000000189c */
[----:B-1----:R-:W-:-:S04]  /*4440*/  FFMA.FTZ R2, R139, c[0x0][0x2d0], -R22 ;  /* 0x0000b4008b027a23 */ /* 0x002fc80000010816 */
[----:B------:R1:W-:Y:S03]  /*4450*/  MUFU.EX2 R139, R2 ;  /* 0x00000002008b7308 */ /* 0x0003e60000000800 */
[----:B------:R-:W-:Y:S08]  /*4460*/  HMMA.16816.F32 R116, R8, R44, R12 ;  /* 0x0000002c0874723c */ /* 0x000ff0000000180c */
[----:B------:R-:W-:Y:S01]  /*4470*/  HMMA.16816.F32 R156, R4, R62, R144 ;  /* 0x0000003e049c723c */ /* 0x000fe20000001890 */
[----:B-1----:R-:W-:-:S06]  /*4480*/  FFMA.FTZ R2, R137, c[0x0][0x2d0], -R22 ;  /* 0x0000b40089027a23 */ /* 0x002fcc0000010816 */
[----:B------:R-:W-:Y:S01]  /*4490*/  MOV R145, R155 ;  /* 0x0000009b00917202 */ /* 0x000fe20000000f00 */
[C---:B------:R-:W-:Y:S01]  /*44a0*/  HMMA.16816.F32 R12, R16.reuse, R36, RZ ;  /* 0x00000024100c723c */ /* 0x040fe200000018ff */
[----:B------:R-:W-:Y:S01]  /*44b0*/  IMAD.MOV.U32 R146, RZ, RZ, R154 ;  /* 0x000000ffff927224 */ /* 0x000fe200078e009a */
[----:B------:R-:W-:Y:S01]  /*44c0*/  MOV R144, R152 ;  /* 0x0000009800907202 */ /* 0x000fe20000000f00 */
[----:B------:R-:W-:Y:S01]  /*44d0*/  IMAD.MOV.U32 R147, RZ, RZ, R153 ;  /* 0x000000ffff937224 */ /* 0x000fe200078e0099 */
[----:B------:R1:W-:Y:S04]  /*44e0*/  MUFU.EX2 R137, R2 ;  /* 0x0000000200897308 */ /* 0x0003e80000000800 */
[----:B------:R-:W-:Y:S07]  /*44f0*/  HMMA.16816.F32 R88, R16, R68, RZ ;  /* 0x000000441058723c */ /* 0x000fee00000018ff */
[----:B------:R-:W-:Y:S01]  /*4500*/  IMAD.MOV.U32 R68, RZ, RZ, R107 ;  /* 0x000000ffff447224 */ /* 0x000fe200078e006b */
[----:B------:R-:W-:Y:S01]  /*4510*/  HMMA.16816.F32 R140, R4, R30, R140 ;  /* 0x0000001e048c723c */ /* 0x000fe2000000188c */
[----:B------:R-:W-:-:S02]  /*4520*/  MOV R107, R61 ;  /* 0x0000003d006b7202 */ /* 0x000fc40000000f00 */
[----:B------:R-:W-:Y:S01]  /*4530*/  MOV R69, R106 ;  /* 0x0000006a00457202 */ /* 0x000fe20000000f00 */
[----:B-1----:R-:W-:Y:S02]  /*4540*/  FFMA.FTZ R2, R133, c[0x0][0x2d0], -R22 ;  /* 0x0000b40085027a23 */ /* 0x002fe40000010816 */
[----:B------:R-:W-:Y:S02]  /*4550*/  IMAD.MOV.U32 R106, RZ, RZ, R64 ;  /* 0x000000ffff6a7224 */ /* 0x000fe400078e0040 */
[C---:B------:R-:W-:Y:S01]  /*4560*/  HMMA.16816.F32 R128, R4.reuse, R58, R128 ;  /* 0x0000003a0480723c */ /* 0x040fe20000001880 */
[----:B------:R1:W-:Y:S07]  /*4570*/  MUFU.EX2 R133, R2 ;  /* 0x0000000200857308 */ /* 0x0003ee0000000800 */
[C---:B------:R-:W-:Y:S08]  /*4580*/  HMMA.16816.F32 R124, R4.reuse, R54, R124 ;  /* 0x00000036047c723c */ /* 0x040ff0000000187c */
[----:B------:R-:W-:Y:S01]  /*4590*/  HMMA.16816.F32 R120, R4, R50, R120 ;  /* 0x000000320478723c */ /* 0x000fe20000001878 */
[----:B-1----:R-:W-:-:S04]  /*45a0*/  FFMA.FTZ R2, R167, c[0x0][0x2d0], -R21 ;  /* 0x0000b400a7027a23 */ /* 0x002fc80000010815 */
[----:B------:R1:W-:Y:S03]  /*45b0*/  MUFU.EX2 R61, R2 ;  /* 0x00000002003d7308 */ /* 0x0003e60000000800 */
[C---:B------:R-:W-:Y:S08]  /*45c0*/  HMMA.16816.F32 R108, R4.reuse, R86, R108 ;  /* 0x00000056046c723c */ /* 0x040ff0000000186c */
[----:B------:R-:W-:Y:S01]  /*45d0*/  HMMA.16816.F32 R152, R4, R82, R100 ;  /* 0x000000520498723c */ /* 0x000fe20000001864 */
[----:B-1----:R-:W-:-:S07]  /*45e0*/  FFMA.FTZ R2, R166, c[0x0][0x2d0], -R21 ;  /* 0x0000b400a6027a23 */ /* 0x002fce0000010815 */
[----:B------:R-:W-:Y:S01]  /*45f0*/  HMMA.16816.F32 R4, R16, R32, RZ ;  /* 0x000000201004723c */ /* 0x000fe200000018ff */
[----:B------:R1:W-:Y:S07]  /*4600*/  MUFU.EX2 R64, R2 ;  /* 0x0000000200407308 */ /* 0x0003ee0000000800 */
[C---:B------:R-:W-:Y:S07]  /*4610*/  HMMA.16816.F32 R96, R8.reuse, R56, R96 ;  /* 0x000000380860723c */ /* 0x040fee0000001860 */
[----:B------:R-:W-:Y:S01]  /*4620*/  IMAD.MOV.U32 R57, RZ, RZ, R77 ;  /* 0x000000ffff397224 */ /* 0x000fe200078e004d */
[----:B------:R-:W-:Y:S01]  /*4630*/  HMMA.16816.F32 R100, R8, R52, R92 ;  /* 0x000000340864723c */ /* 0x000fe2000000185c */
[----:B-1----:R-:W-:Y:S01]  /*4640*/  FFMA.FTZ R2, R138, c[0x0][0x2d0], -R21 ;  /* 0x0000b4008a027a23 */ /* 0x002fe20000010815 */
[----:B------:R-:W-:Y:S01]  /*4650*/  MOV R56, R24 ;  /* 0x0000001800387202 */ /* 0x000fe20000000f00 */
[----:B------:R-:W-:-:S04]  /*4660*/  IMAD.MOV.U32 R138, RZ, RZ, R149 ;  /* 0x000000ffff8a7224 */ /* 0x000fc800078e0095 */
[----:B------:R-:W-:Y:S01]  /*4670*/  MOV R52, R41 ;  /* 0x0000002900347202 */ /* 0x000fe20000000f00 */
[----:B------:R-:W-:Y:S01]  /*4680*/  HMMA.16816.F32 R76, R16, R78, RZ ;  /* 0x0000004e104c723c */ /* 0x000fe200000018ff */
[----:B------:R-:W-:-:S07]  /*4690*/  IMAD.MOV.U32 R53, RZ, RZ, R25 ;  /* 0x000000ffff357224 */ /* 0x000fce00078e0019 */
[----:B------:R-:W-:Y:S08]  /*46a0*/  HMMA.16816.F32 R40, R16, R42, RZ ;  /* 0x0000002a1028723c */ /* 0x000ff000000018ff */
[----:B------:R-:W-:Y:S07]  /*46b0*/  HMMA.16816.F32 R112, R8, R84, R12 ;  /* 0x000000540870723c */ /* 0x000fee000000180c */
[----:B------:R-:W-:Y:S01]  /*46c0*/  IMAD.MOV.U32 R85, RZ, RZ, R160 ;  /* 0x000000ffff557224 */ /* 0x000fe200078e00a0 */
[----:B------:R-:W-:Y:S01]  /*46d0*/  HMMA.16816.F32 R12, R16, R70, RZ ;  /* 0x00000046100c723c */ /* 0x000fe200000018ff */
[----:B------:R-:W-:-:S06]  /*46e0*/  IMAD.MOV.U32 R84, RZ, RZ, R161 ;  /* 0x000000ffff547224 */ /* 0x000fcc00078e00a1 */
[----:B------:R-:W-:Y:S01]  /*46f0*/  IMAD.MOV.U32 R71, RZ, RZ, R144 ;  /* 0x000000ffff477224 */ /* 0x000fe200078e0090 */
[----:B------:R-:W-:Y:S01]  /*4700*/  HMMA.16816.F32 R92, R8, R48, R88 ;  /* 0x00000030085c723c */ /* 0x000fe20000001858 */
[----:B------:R-:W-:-:S07]  /*4710*/  IMAD.MOV.U32 R70, RZ, RZ, R147 ;  /* 0x000000ffff467224 */ /* 0x000fce00078e0093 */
[----:B------:R-:W-:Y:S08]  /*4720*/  HMMA.16816.F32 R88, R8, R80, R4 ;  /* 0x000000500858723c */ /* 0x000ff00000001804 */
[----:B------:R-:W-:Y:S01]  /*4730*/  HMMA.16816.F32 R4, R16, R66, RZ ;  /* 0x000000421004723c */ /* 0x000fe200000018ff */
[----:B------:R1:W-:Y:S07]  /*4740*/  MUFU.EX2 R67, R2 ;  /* 0x0000000200437308 */ /* 0x0003ee0000000800 */
[C---:B------:R-:W-:Y:S08]  /*4750*/  HMMA.16816.F32 R76, R8.reuse, R58, R76 ;  /* 0x0000003a084c723c */ /* 0x040ff0000000184c */
[----:B------:R-:W-:Y:S01]  /*4760*/  HMMA.16816.F32 R40, R8, R62, R40 ;  /* 0x0000003e0828723c */ /* 0x000fe20000001828 */
[----:B-1----:R-:W-:-:S04]  /*4770*/  FFMA.FTZ R2, R132, c[0x0][0x2d0], -R21 ;  /* 0x0000b40084027a23 */ /* 0x002fc80000010815 */
[----:B------:R1:W-:Y:S03]  /*4780*/  MUFU.EX2 R132, R2 ;  /* 0x0000000200847308 */ /* 0x0003e60000000800 */
[----:B------:R-:W-:Y:S01]  /*4790*/  HMMA.16816.F32 R48, R8, R50, R12 ;  /* 0x000000320830723c */ /* 0x000fe2000000180c */
[----:B------:R-:W2:Y:S07]  /*47a0*/  LDSM.16.MT88.4 R12, [R225+0x1100] ;  /* 0x00110000e10c783b */ /* 0x000eae0000004200 */
[----:B------:R-:W-:Y:S01]  /*47b0*/  HMMA.16816.F32 R24, R16, R26, RZ ;  /* 0x0000001a1018723c */ /* 0x000fe200000018ff */
[----:B-1----:R-:W-:-:S02]  /*47c0*/  FFMA.FTZ R2, R171, c[0x0][0x2d0], -R20 ;  /* 0x0000b400ab027a23 */ /* 0x002fc40000010814 */
[----:B------:R-:W-:-:S05]  /*47d0*/  IMAD.MOV.U32 R171, RZ, RZ, R52 ;  /* 0x000000ffffab7224 */ /* 0x000fca00078e0034 */
[----:B------:R-:W-:Y:S01]  /*47e0*/  HMMA.16816.F32 R72, R16, R74, RZ ;  /* 0x0000004a1048723c */ /* 0x000fe200000018ff */
[----:B------:R1:W-:Y:S01]  /*47f0*/  MUFU.EX2 R58, R2 ;  /* 0x00000002003a7308 */ /* 0x0003e20000000800 */
[----:B------:R-:W-:-:S06]  /*4800*/  IMAD.MOV.U32 R52, RZ, RZ, R56 ;  /* 0x000000ffff347224 */ /* 0x000fcc00078e0038 */
[C---:B------:R-:W-:Y:S08]  /*4810*/  HMMA.16816.F32 R36, R16.reuse, R38, RZ ;  /* 0x000000261024723c */ /* 0x040ff000000018ff */
[----:B------:R-:W-:Y:S01]  /*4820*/  HMMA.16816.F32 R16, R16, R34, RZ ;  /* 0x000000221010723c */ /* 0x000fe200000018ff */
[----:B-1----:R-:W-:Y:S02]  /*4830*/  FFMA.FTZ R2, R169, c[0x0][0x2d0], -R20 ;  /* 0x0000b400a9027a23 */ /* 0x002fe40000010814 */
[----:B------:R-:W-:-:S02]  /*4840*/  IMAD.MOV.U32 R169, RZ, RZ, R60 ;  /* 0x000000ffffa97224 */ /* 0x000fc400078e003c */
[----:B------:R1:W3:Y:S03]  /*4850*/  MUFU.EX2 R60, R2 ;  /* 0x00000002003c7308 */ /* 0x0002e60000000800 */
[C---:B------:R-:W-:Y:S07]  /*4860*/  HMMA.16816.F32 R44, R8.reuse, R46, R4 ;  /* 0x0000002e082c723c */ /* 0x040fee0000001804 */
[--C-:B------:R-:W-:Y:S01]  /*4870*/  FFMA.FTZ R4, R165, c[0x0][0x2d0], -R20.reuse ;  /* 0x0000b400a5047a23 */ /* 0x100fe20000010814 */
[----:B------:R-:W-:Y:S03]  /*4880*/  HMMA.16816.F32 R24, R8, R30, R24 ;  /* 0x0000001e0818723c */ /* 0x000fe60000001818 */
[----:B------:R3:W-:Y:S01]  /*4890*/  MUFU.EX2 R66, R4 ;  /* 0x0000000400427308 */ /* 0x0007e20000000800 */
[----:B-1----:R-:W-:Y:S01]  /*48a0*/  FFMA.FTZ R2, R168, c[0x0][0x2d0], -R20 ;  /* 0x0000b400a8027a23 */ /* 0x002fe20000010814 */
[----:B------:R-:W-:Y:S01]  /*48b0*/  MOV R168, R53 ;  /* 0x0000003500a87202 */ /* 0x000fe20000000f00 */
[----:B------:R-:W-:-:S02]  /*48c0*/  IMAD.MOV.U32 R53, RZ, RZ, R57 ;  /* 0x000000ffff357224 */ /* 0x000fc400078e0039 */
[C---:B------:R-:W-:Y:S03]  /*48d0*/  HMMA.16816.F32 R72, R8.reuse, R54, R72 ;  /* 0x000000360848723c */ /* 0x040fe60000001848 */
[----:B------:R1:W4:Y:S01]  /*48e0*/  MUFU.EX2 R63, R2 ;  /* 0x00000002003f7308 */ /* 0x0003220000000800 */
[----:B------:R-:W-:Y:S02]  /*48f0*/  IMAD.MOV.U32 R33, RZ, RZ, R53 ;  /* 0x000000ffff217224 */ /* 0x000fe400078e0035 */
[----:B------:R-:W-:Y:S01]  /*4900*/  IMAD.MOV.U32 R53, RZ, RZ, R146 ;  /* 0x000000ffff357224 */ /* 0x000fe200078e0092 */
[----:B------:R-:W-:Y:S01]  /*4910*/  MOV R55, R148 ;  /* 0x0000009400377202 */ /* 0x000fe20000000f00 */
[----:B------:R-:W-:Y:S01]  /*4920*/  HMMA.16816.F32 R36, R8, R86, R36 ;  /* 0x000000560824723c */ /* 0x000fe20000001824 */
[----:B------:R-:W-:Y:S02]  /*4930*/  MOV R54, R162 ;  /* 0x000000a200367202 */ /* 0x000fe40000000f00 */
[----:B---3--:R-:W-:-:S04]  /*4940*/  F2FP.PACK_AB R4, R60, R58 ;  /* 0x0000003a3c04723e */ /* 0x008fc800000000ff */
[----:B------:R-:W-:Y:S01]  /*4950*/  IMAD.MOV.U32 R86, RZ, RZ, R150 ;  /* 0x000000ffff567224 */ /* 0x000fe200078e0096 */
[----:B------:R-:W-:Y:S01]  /*4960*/  HMMA.16816.F32 R80, R8, R82, R16 ;  /* 0x000000520850723c */ /* 0x000fe20000001810 */
[----:B------:R-:W-:Y:S01]  /*4970*/  MOV R87, R151 ;  /* 0x0000009700577202 */ /* 0x000fe20000000f00 */
[----:B------:R-:W3:Y:S01]  /*4980*/  LDSM.16.MT88.4 R16, [R226+0x1100] ;  /* 0x00110000e210783b */ /* 0x000ee20000004200 */
[----:B-1----:R-:W-:Y:S01]  /*4990*/  FFMA.FTZ R2, R174, c[0x0][0x2d0], -R0 ;  /* 0x0000b400ae027a23 */ /* 0x002fe20000010800 */
[----:B----4-:R-:W-:-:S03]  /*49a0*/  F2FP.PACK_AB R6, R66, R63 ;  /* 0x0000003f4206723e */ /* 0x010fc600000000ff */
[----:B------:R1:W-:Y:S01]  /*49b0*/  MUFU.EX2 R56, R2 ;  /* 0x0000000200387308 */ /* 0x0003e20000000800 */
[----:B------:R-:W-:Y:S02]  /*49c0*/  F2FP.PACK_AB R8, R139, R65 ;  /* 0x000000418b08723e */ /* 0x000fe400000000ff */
[----:B------:R-:W-:Y:S02]  /*49d0*/  F2FP.PACK_AB R9, R64, R61 ;  /* 0x0000003d4009723e */ /* 0x000fe400000000ff */
[----:B------:R-:W-:Y:S02]  /*49e0*/  F2FP.PACK_AB R10, R133, R137 ;  /* 0x00000089850a723e */ /* 0x000fe400000000ff */
[----:B------:R-:W-:-:S07]  /*49f0*/  F2FP.PACK_AB R11, R132, R67 ;  /* 0x00000043840b723e */ /* 0x000fce00000000ff */
[----:B--2---:R-:W-:Y:S01]  /*4a00*/  HMMA.16816.F32 R148, R8, R12, R176 ;  /* 0x0000000c0894723c */ /* 0x004fe200000018b0 */
[----:B-1----:R-:W-:-:S04]  /*4a10*/  FFMA.FTZ R2, R173, c[0x0][0x2d0], -R0 ;  /* 0x0000b400ad027a23 */ /* 0x002fc80000010800 */
[----:B------:R1:W2:Y:S02]  /*4a20*/  MUFU.EX2 R57, R2 ;  /* 0x0000000200397308 */ /* 0x0002a40000000800 */
[----:B------:R-:W-:Y:S01]  /*4a30*/  IMAD.MOV.U32 R178, RZ, RZ, R28 ;  /* 0x000000ffffb27224 */ /* 0x000fe200078e001c */
[----:B------:R-:W-:Y:S01]  /*4a40*/  MOV R179, R29 ;  /* 0x0000001d00b37202 */ /* 0x000fe20000000f00 */
[----:B------:R-:W-:Y:S01]  /*4a50*/  IMAD.MOV.U32 R177, RZ, RZ, R163 ;  /* 0x000000ffffb17224 */ /* 0x000fe200078e00a3 */
[C---:B------:R-:W-:Y:S07]  /*4a60*/  HMMA.16816.F32 R28, R8.reuse, R14, R40 ;  /* 0x0000000e081c723c */ /* 0x040fee0000001828 */
[----:B------:R-:W-:Y:S01]  /*4a70*/  IMAD.MOV.U32 R40, RZ, RZ, R70 ;  /* 0x000000ffff287224 */ /* 0x000fe200078e0046 */
[----:B------:R-:W-:Y:S01]  /*4a80*/  MOV R41, R71 ;  /* 0x0000004700297202 */ /* 0x000fe20000000f00 */
[----:B------:R-:W-:Y:S01]  /*4a90*/  IMAD.MOV.U32 R43, RZ, RZ, R53 ;  /* 0x000000ffff2b7224 */ /* 0x000fe200078e0035 */
[----:B---3--:R-:W-:Y:S01]  /*4aa0*/  HMMA.16816.F32 R164, R8, R16, R188 ;  /* 0x0000001008a4723c */ /* 0x008fe200000018bc */
[----:B-1----:R-:W-:Y:S01]  /*4ab0*/  FFMA.FTZ R2, R172, c[0x0][0x2d0], -R0 ;  /* 0x0000b400ac027a23 */ /* 0x002fe20000010800 */
[----:B--2---:R-:W-:-:S03]  /*4ac0*/  F2FP.PACK_AB R5, R57, R56 ;  /* 0x000000383905723e */ /* 0x004fc600000000ff */
[----:B------:R1:W-:Y:S02]  /*4ad0*/  MUFU.EX2 R59, R2 ;  /* 0x00000002003b7308 */ /* 0x0003e40000000800 */
[----:B-1----:R-:W-:Y:S01]  /*4ae0*/  FFMA.FTZ R2, R170, c[0x0][0x2d0], -R0 ;  /* 0x0000b400aa027a23 */ /* 0x002fe20000010800 */
[----:B------:R-:W-:Y:S02]  /*4af0*/  MOV R170, R52 ;  /* 0x0000003400aa7202 */ /* 0x000fe40000000f00 */
[----:B------:R-:W-:-:S03]  /*4b00*/  MOV R52, R145 ;  /* 0x0000009100347202 */ /* 0x000fc60000000f00 */
[----:B------:R-:W1:Y:S02]  /*4b10*/  MUFU.EX2 R62, R2 ;  /* 0x00000002003e7308 */ /* 0x000e640000000800 */
[----:B------:R-:W-:Y:S01]  /*4b20*/  IMAD.MOV.U32 R42, RZ, RZ, R52 ;  /* 0x000000ffff2a7224 */ /* 0x000fe200078e0034 */
[----:B-1----:R-:W-:Y:S01]  /*4b30*/  F2FP.PACK_AB R7, R62, R59 ;  /* 0x0000003b3e07723e */ /* 0x002fe200000000ff */
[----:B------:R-:W-:-:S06]  /*4b40*/  IMAD.MOV.U32 R2, RZ, RZ, R175 ;  /* 0x000000ffff027224 */ /* 0x000fcc00078e00af */
[C---:B------:R-:W-:Y:S08]  /*4b50*/  HMMA.16816.F32 R144, R4.reuse, R12, R180 ;  /* 0x0000000c0490723c */ /* 0x040ff000000018b4 */
[C---:B------:R-:W-:Y:S01]  /*4b60*/  HMMA.16816.F32 R156, R4.reuse, R14, R156 ;  /* 0x0000000e049c723c */ /* 0x040fe2000000189c */
[----:B------:R-:W1:Y:S07]  /*4b70*/  LDSM.16.MT88.4 R12, [R228+0x1100] ;  /* 0x00110000e40c783b */ /* 0x000e6e0000004200 */
[C---:B------:R-:W-:Y:S07]  /*4b80*/  HMMA.16816.F32 R160, R4.reuse, R16, R184 ;  /* 0x0000001004a0723c */ /* 0x040fee00000018b8 */
[----:B------:R-:W-:Y:S01]  /*4b90*/  IMAD.MOV.U32 R187, RZ, RZ, R33 ;  /* 0x000000ffffbb7224 */ /* 0x000fe200078e0021 */
[----:B------:R-:W-:Y:S01]  /*4ba0*/  HMMA.16816.F32 R172, R4, R18, R140 ;  /* 0x0000001204ac723c */ /* 0x000fe2000000188c */
[----:B------:R-:W-:-:S02]  /*4bb0*/  IMAD.MOV.U32 R186, RZ, RZ, R214 ;  /* 0x000000ffffba7224 */ /* 0x000fc400078e00d6 */
[----:B------:R-:W-:Y:S02]  /*4bc0*/  IMAD.MOV.U32 R184, RZ, RZ, R86 ;  /* 0x000000ffffb87224 */ /* 0x000fe400078e0056 */
[----:B------:R-:W-:Y:S01]  /*4bd0*/  IMAD.MOV.U32 R185, RZ, RZ, R87 ;  /* 0x000000ffffb97224 */ /* 0x000fe200078e0057 */
[----:B------:R-:W-:Y:S01]  /*4be0*/  MOV R87, R54 ;  /* 0x0000003600577202 */ /* 0x000fe20000000f00 */
[----:B------:R-:W-:Y:S01]  /*4bf0*/  IMAD.MOV.U32 R86, RZ, RZ, R55 ;  /* 0x000000ffff567224 */ /* 0x000fe200078e0037 */
[----:B------:R-:W-:Y:S01]  /*4c00*/  HMMA.16816.F32 R32, R8, R18, R24 ;  /* 0x000000120820723c */ /* 0x000fe20000001818 */
[----:B------:R-:W2:Y:S01]  /*4c10*/  LDSM.16.MT88.4 R16, [R227+0x1100] ;  /* 0x00110000e310783b */ /* 0x000ea20000004200 */
[----:B------:R-:W-:Y:S01]  /*4c20*/  MOV R140, R219 ;  /* 0x000000db008c7202 */ /* 0x000fe20000000f00 */
[----:B------:R-:W-:Y:S01]  /*4c30*/  IMAD.MOV.U32 R141, RZ, RZ, R218 ;  /* 0x000000ffff8d7224 */ /* 0x000fe200078e00da */
[----:B------:R-:W-:Y:S01]  /*4c40*/  MOV R143, R216 ;  /* 0x000000d8008f7202 */ /* 0x000fe20000000f00 */
[----:B------:R-:W3:Y:S01]  /*4c50*/  LDSM.16.MT88.4 R24, [R226+0x3100] ;  /* 0x00310000e218783b */ /* 0x000ee20000004200 */
[----:B------:R-:W-:-:S02]  /*4c60*/  IMAD.MOV.U32 R142, RZ, RZ, R217 ;  /* 0x000000ffff8e7224 */ /* 0x000fc400078e00d9 */
[----:B-1----:R-:W-:Y:S07]  /*4c70*/  HMMA.16816.F32 R180, R8, R12, R96 ;  /* 0x0000000c08b4723c */ /* 0x002fee0000001860 */
[----:B------:R-:W-:Y:S01]  /*4c80*/  MOV R99, R177 ;  /* 0x000000b100637202 */ /* 0x000fe20000000f00 */
[----:B------:R-:W-:Y:S01]  /*4c90*/  IMAD.MOV.U32 R98, RZ, RZ, R178 ;  /* 0x000000ffff627224 */ /* 0x000fe200078e00b2 */
[----:B------:R-:W-:Y:S01]  /*4ca0*/  HMMA.16816.F32 R188, R4, R14, R128 ;  /* 0x0000000e04bc723c */ /* 0x000fe20000001880 */
[----:B------:R-:W-:Y:S01]  /*4cb0*/  IMAD.MOV.U32 R97, RZ, RZ, R179 ;  /* 0x000000ffff617224 */ /* 0x000fe200078e00b3 */
[----:B------:R-:W-:Y:S01]  /*4cc0*/  MOV R96, R138 ;  /* 0x0000008a00607202 */ /* 0x000fe20000000f00 */
[----:B------:R-:W-:-:S04]  /*4cd0*/  IMAD.MOV.U32 R138, RZ, RZ, R215 ;  /* 0x000000ffff8a7224 */ /* 0x000fc800078e00d7 */
[----:B------:R-:W-:Y:S01]  /*4ce0*/  MOV R128, R213 ;  /* 0x000000d500807202 */ /* 0x000fe20000000f00 */
[----:B------:R-:W-:Y:S01]  /*4cf0*/  HMMA.16816.F32 R176, R4, R12, R192 ;  /* 0x0000000c04b0723c */ /* 0x000fe200000018c0 */
[----:B------:R-:W-:Y:S01]  /*4d00*/  IMAD.MOV.U32 R129, RZ, RZ, R212 ;  /* 0x000000ffff817224 */ /* 0x000fe200078e00d4 */
[----:B------:R-:W-:Y:S01]  /*4d10*/  MOV R131, R68 ;  /* 0x0000004400837202 */ /* 0x000fe20000000f00 */
[----:B------:R-:W-:-:S05]  /*4d20*/  IMAD.MOV.U32 R130, RZ, RZ, R69 ;  /* 0x000000ffff827224 */ /* 0x000fca00078e0045 */
[C---:B------:R-:W-:Y:S01]  /*4d30*/  HMMA.16816.F32 R76, R8.reuse, R14, R76 ;  /* 0x0000000e084c723c */ /* 0x040fe2000000184c */
[----:B------:R-:W1:Y:S07]  /*4d40*/  LDSM.16.MT88.4 R12, [R225+0x3100] ;  /* 0x00310000e10c783b */ /* 0x000e6e0000004200 */
[----:B--2---:R-:W-:Y:S08]  /*4d50*/  HMMA.16816.F32 R212, R8, R18, R72 ;  /* 0x0000001208d4723c */ /* 0x004ff00000001848 */
[-C--:B------:R-:W-:Y:S08]  /*4d60*/  HMMA.16816.F32 R192, R4, R16.reuse, R204 ;  /* 0x0000001004c0723c */ /* 0x080ff000000018cc */
[----:B------:R-:W-:Y:S07]  /*4d70*/  HMMA.16816.F32 R216, R8, R16, R100 ;  /* 0x0000001008d8723c */ /* 0x000fee0000001864 */
[----:B------:R-:W-:Y:S01]  /*4d80*/  IMAD.MOV.U32 R100, RZ, RZ, R128 ;  /* 0x000000ffff647224 */ /* 0x000fe200078e0080 */
[----:B------:R-:W-:Y:S01]  /*4d90*/  HMMA.16816.F32 R204, R4, R18, R124 ;  /* 0x0000001204cc723c */ /* 0x000fe2000000187c */
[----:B------:R-:W2:Y:S01]  /*4da0*/  LDSM.16.MT88.4 R16, [R228+0x3100] ;  /* 0x00310000e410783b */ /* 0x000ea20000004200 */
[----:B------:R-:W-:Y:S01]  /*4db0*/  IMAD.MOV.U32 R101, RZ, RZ, R129 ;  /* 0x000000ffff657224 */ /* 0x000fe200078e0081 */
[----:B------:R-:W-:Y:S01]  /*4dc0*/  MOV R102, R130 ;  /* 0x0000008200667202 */ /* 0x000fe20000000f00 */
[----:B------:R-:W-:Y:S01]  /*4dd0*/  IMAD.MOV.U32 R103, RZ, RZ, R131 ;  /* 0x000000ffff677224 */ /* 0x000fe200078e0083 */
[----:B------:R-:W-:Y:S01]  /*4de0*/  MOV R131, R168 ;  /* 0x000000a800837202 */ /* 0x000fe20000000f00 */
[----:B------:R-:W-:-:S02]  /*4df0*/  IMAD.MOV.U32 R128, RZ, RZ, R96 ;  /* 0x000000ffff807224 */ /* 0x000fc400078e0060 */
[C---:B---3--:R-:W-:Y:S08]  /*4e00*/  HMMA.16816.F32 R40, R4.reuse, R24, R40 ;  /* 0x000000180428723c */ /* 0x048ff00000001828 */
[-C--:B-1----:R-:W-:Y:S08]  /*4e10*/  HMMA.16816.F32 R72, R4, R12.reuse, R208 ;  /* 0x0000000c0448723c */ /* 0x082ff000000018d0 */
[----:B------:R-:W-:Y:S08]  /*4e20*/  HMMA.16816.F32 R68, R8, R12, R92 ;  /* 0x0000000c0844723c */ /* 0x000ff0000000185c */
[----:B------:R-:W-:Y:S01]  /*4e30*/  HMMA.16816.F32 R52, R4, R14, R120 ;  /* 0x0000000e0434723c */ /* 0x000fe20000001878 */
[----:B------:R-:W-:Y:S01]  /*4e40*/  IMAD.MOV.U32 R124, RZ, RZ, R100 ;  /* 0x000000ffff7c7224 */ /* 0x000fe200078e0064 */
[----:B------:R-:W-:Y:S01]  /*4e50*/  MOV R126, R102 ;  /* 0x00000066007e7202 */ /* 0x000fe20000000f00 */
[----:B------:R-:W-:Y:S01]  /*4e60*/  IMAD.MOV.U32 R125, RZ, RZ, R101 ;  /* 0x000000ffff7d7224 */ /* 0x000fe200078e0065 */
[----:B------:R-:W-:Y:S01]  /*4e70*/  MOV R96, R97 ;  /* 0x0000006100607202 */ /* 0x000fe20000000f00 */
[----:B------:R-:W-:-:S02]  /*4e80*/  FFMA.FTZ R2, R2, c[0x0][0x2d0], -R22 ;  /* 0x0000b40002027a23 */ /* 0x000fc40000010816 */
[----:B------:R-:W-:Y:S01]  /*4e90*/  IMAD.MOV.U32 R129, RZ, RZ, R171 ;  /* 0x000000ffff817224 */ /* 0x000fe200078e00ab */
[----:B------:R-:W-:Y:S01]  /*4ea0*/  HMMA.16816.F32 R208, R8, R14, R48 ;  /* 0x0000000e08d0723c */ /* 0x000fe20000001830 */
[----:B------:R-:W1:Y:S01]  /*4eb0*/  LDSM.16.MT88.4 R12, [R227+0x3100] ;  /* 0x00310000e30c783b */ /* 0x000e620000004200 */
[----:B------:R-:W-:Y:S02]  /*4ec0*/  IMAD.MOV.U32 R127, RZ, RZ, R103 ;  /* 0x000000ffff7f7224 */ /* 0x000fe400078e0067 */
[----:B------:R-:W-:Y:S02]  /*4ed0*/  IMAD.MOV.U32 R100, RZ, RZ, R128 ;  /* 0x000000ffff647224 */ /* 0x000fe400078e0080 */
[----:B------:R-:W-:Y:S02]  /*4ee0*/  IMAD.MOV.U32 R130, RZ, RZ, R169 ;  /* 0x000000ffff827224 */ /* 0x000fe400078e00a9 */
[C---:B------:R-:W-:Y:S08]  /*4ef0*/  HMMA.16816.F32 R92, R4.reuse, R26, R248 ;  /* 0x0000001a045c723c */ /* 0x040ff000000018f8 */
[----:B--2---:R-:W-:Y:S01]  /*4f00*/  HMMA.16816.F32 R104, R4, R16, R104 ;  /* 0x000000100468723c */ /* 0x004fe20000001868 */
[----:B------:R-:W-:Y:S01]  /*4f10*/  MOV R248, R140 ;  /* 0x0000008c00f87202 */ /* 0x000fe20000000f00 */
[----:B------:R-:W-:Y:S01]  /*4f20*/  IMAD.MOV.U32 R249, RZ, RZ, R141 ;  /* 0x000000fffff97224 */ /* 0x000fe200078e008d */
[----:B------:R-:W-:Y:S01]  /*4f30*/  MOV R251, R143 ;  /* 0x0000008f00fb7202 */ /* 0x000fe20000000f00 */
[----:B------:R-:W-:-:S04]  /*4f40*/  IMAD.MOV.U32 R250, RZ, RZ, R142 ;  /* 0x000000fffffa7224 */ /* 0x000fc800078e008e */
[----:B------:R-:W-:Y:S01]  /*4f50*/  HMMA.16816.F32 R108, R4, R18, R108 ;  /* 0x00000012046c723c */ /* 0x000fe2000000186c */
[----:B------:R-:W-:Y:S02]  /*4f60*/  IMAD.MOV.U32 R168, RZ, RZ, R234 ;  /* 0x000000ffffa87224 */ /* 0x000fe400078e00ea */
[----:B------:R-:W-:-:S05]  /*4f70*/  IMAD.MOV.U32 R97, RZ, RZ, R98 ;  /* 0x000000ffff617224 */ /* 0x000fca00078e0062 */
[C---:B-1----:R-:W-:Y:S08]  /*4f80*/  HMMA.16816.F32 R48, R4.reuse, R14, R152 ;  /* 0x0000000e0430723c */ /* 0x042ff00000001898 */
[----:B------:R-:W-:Y:S01]  /*4f90*/  HMMA.16816.F32 R120, R4, R12, R124 ;  /* 0x0000000c0478723c */ /* 0x000fe2000000187c */
[----:B------:R-:W-:Y:S02]  /*4fa0*/  IMAD.MOV.U32 R152, RZ, RZ, R86 ;  /* 0x000000ffff987224 */ /* 0x000fe400078e0056 */
[----:B------:R-:W-:Y:S01]  /*4fb0*/  IMAD.MOV.U32 R155, RZ, RZ, R85 ;  /* 0x000000ffff9b7224 */ /* 0x000fe200078e0055 */
[----:B------:R-:W-:Y:S01]  /*4fc0*/  MOV R171, R232 ;  /* 0x000000e800ab7202 */ /* 0x000fe20000000f00 */
[----:B------:R-:W-:-:S02]  /*4fd0*/  IMAD.MOV.U32 R101, RZ, RZ, R168 ;  /* 0x000000ffff657224 */ /* 0x000fc400078e00a8 */
[----:B------:R-:W-:Y:S01]  /*4fe0*/  IMAD.MOV.U32 R7, RZ, RZ, R152 ;  /* 0x000000ffff077224 */ /* 0x000fe200078e0098 */
[----:B------:R-:W-:Y:S01]  /*4ff0*/  MOV R152, R155 ;  /* 0x0000009b00987202 */ /* 0x000fe20000000f00 */
[----:B------:R-:W-:Y:S02]  /*5000*/  IMAD.MOV.U32 R127, RZ, RZ, R100 ;  /* 0x000000ffff7f7224 */ /* 0x000fe400078e0064 */
[----:B------:R-:W-:Y:S02]  /*5010*/  IMAD.MOV.U32 R155, RZ, RZ, R248 ;  /* 0x000000ffff9b7224 */ /* 0x000fe400078e00f8 */
[----:B------:R-:W-:Y:S01]  /*5020*/  IMAD.MOV.U32 R248, RZ, RZ, R249 ;  /* 0x000000fffff87224 */ /* 0x000fe200078e00f9 */
[----:B------:R-:W-:Y:S01]  /*5030*/  MOV R249, R250 ;  /* 0x000000fa00f97202 */ /* 0x000fe20000000f00 */
[----:B------:R-:W-:Y:S02]  /*5040*/  IMAD.MOV.U32 R250, RZ, RZ, R251 ;  /* 0x000000fffffa7224 */ /* 0x000fe400078e00fb */
[----:B------:R-:W-:Y:S01]  /*5050*/  IMAD.MOV.U32 R251, RZ, RZ, R127 ;  /* 0x000000fffffb7224 */ /* 0x000fe200078e007f */
[----:B------:R-:W-:Y:S01]  /*5060*/  MOV R127, R184 ;  /* 0x000000b8007f7202 */ /* 0x000fe20000000f00 */
[----:B------:R-:W-:-:S02]  /*5070*/  IMAD.MOV.U32 R184, RZ, RZ, R185 ;  /* 0x000000ffffb87224 */ /* 0x000fc400078e00b9 */
[----:B------:R-:W-:Y:S01]  /*5080*/  IMAD.MOV.U32 R185, RZ, RZ, R186 ;  /* 0x000000ffffb97224 */ /* 0x000fe200078e00ba */
[----:B------:R-:W-:Y:S01]  /*5090*/  MOV R186, R23 ;  /* 0x0000001700ba7202 */ /* 0x000fe20000000f00 */
[----:B------:R-:W-:Y:S01]  /*50a0*/  IMAD.MOV.U32 R103, RZ, RZ, R231 ;  /* 0x000000ffff677224 */ /* 0x000fe200078e00e7 */
[----:B------:R1:W-:Y:S01]  /*50b0*/  MUFU.EX2 R23, R2 ;  /* 0x0000000200177308 */ /* 0x0003e20000000800 */
[----:B------:R-:W-:Y:S01]  /*50c0*/  IMAD.MOV.U32 R153, RZ, RZ, R87 ;  /* 0x000000ffff997224 */ /* 0x000fe200078e0057 */
[----:B------:R-:W-:Y:S01]  /*50d0*/  MOV R154, R84 ;  /* 0x00000054009a7202 */ /* 0x000fe20000000f00 */
[----:B------:R-:W-:Y:S01]  /*50e0*/  HMMA.16816.F32 R140, R8, R26, R44 ;  /* 0x0000001a088c723c */ /* 0x000fe2000000182c */
[----:B------:R-:W-:Y:S01]  /*50f0*/  IMAD.MOV.U32 R98, RZ, RZ, R99 ;  /* 0x000000ffff627224 */ /* 0x000fe200078e0063 */
[----:B------:R-:W-:Y:S01]  /*5100*/  MOV R102, R171 ;  /* 0x000000ab00667202 */ /* 0x000fe20000000f00 */
[----:B------:R-:W-:Y:S01]  /*5110*/  IMAD.MOV.U32 R124, RZ, RZ, R103 ;  /* 0x000000ffff7c7224 */ /* 0x000fe200078e0067 */
[----:B------:R-:W-:-:S04]  /*5120*/  MOV R126, R101 ;  /* 0x00000065007e7202 */ /* 0x000fc80000000f00 */
[----:B------:R-:W-:Y:S01]  /*5130*/  HMMA.16816.F32 R36, R8, R18, R36 ;  /* 0x000000120824723c */ /* 0x000fe20000001824 */
[----:B-1----:R-:W-:Y:S01]  /*5140*/  FFMA.FTZ R2, R7, c[0x0][0x2d0], -R22 ;  /* 0x0000b40007027a23 */ /* 0x002fe20000010816 */
[----:B------:R-:W-:-:S06]  /*5150*/  MOV R99, R235 ;  /* 0x000000eb00637202 */ /* 0x000fcc0000000f00 */
[----:B------:R-:W-:Y:S01]  /*5160*/  HMMA.16816.F32 R84, R8, R24, R116 ;  /* 0x000000180854723c */ /* 0x000fe20000001874 */
[----:B------:R1:W-:Y:S01]  /*5170*/  MUFU.EX2 R24, R2 ;  /* 0x0000000200187308 */ /* 0x0003e20000000800 */
[----:B------:R-:W-:-:S06]  /*5180*/  IMAD.MOV.U32 R125, RZ, RZ, R102 ;  /* 0x000000ffff7d7224 */ /* 0x000fcc00078e0066 */
[C---:B------:R-:W-:Y:S01]  /*5190*/  HMMA.16816.F32 R44, R8.reuse, R14, R80 ;  /* 0x0000000e082c723c */ /* 0x040fe20000001850 */
[----:B------:R-:W-:Y:S02]  /*51a0*/  FFMA.FTZ R4, R220, c[0x0][0x2d0], -R0 ;  /* 0x0000b400dc047a23 */ /* 0x000fe40000010800 */
[----:B------:R-:W-:Y:S02]  /*51b0*/  IMAD.MOV.U32 R169, RZ, RZ, R233 ;  /* 0x000000ffffa97224 */ /* 0x000fe400078e00e9 */
[----:B------:R-:W-:Y:S01]  /*51c0*/  IMAD.MOV.U32 R171, RZ, RZ, R224 ;  /* 0x000000ffffab7224 */ /* 0x000fe200078e00e0 */
[----:B------:R-:W-:Y:S01]  /*51d0*/  MOV R168, R229 ;  /* 0x000000e500a87202 */ /* 0x000fe20000000f00 */
[----:B------:R-:W-:Y:S01]  /*51e0*/  FADD.FTZ R6, R202, R201 ;  /* 0x000000c9ca067221 */ /* 0x000fe20000010000 */
[----:B------:R-:W-:Y:S01]  /*51f0*/  MOV R7, R251 ;  /* 0x000000fb00077202 */ /* 0x000fe20000000f00 */
[----:B-1----:R-:W-:Y:S01]  /*5200*/  FFMA.FTZ R2, R152, c[0x0][0x2d0], -R22 ;  /* 0x0000b40098027a23 */ /* 0x002fe20000010816 */
[C---:B------:R-:W-:Y:S01]  /*5210*/  HMMA.16816.F32 R100, R8.reuse, R16, R112 ;  /* 0x000000100864723c */ /* 0x040fe20000001870 */
[----:B------:R-:W-:Y:S01]  /*5220*/  MOV R128, R99 ;  /* 0x0000006300807202 */ /* 0x000fe20000000f00 */
[----:B------:R-:W-:Y:S01]  /*5230*/  FADD.FTZ R5, R199, R198 ;  /* 0x000000c6c7057221 */ /* 0x000fe20000010000 */
[----:B------:R1:W-:Y:S01]  /*5240*/  MUFU.EX2 R25, R2 ;  /* 0x0000000200197308 */ /* 0x0003e20000000800 */
[----:B------:R-:W-:Y:S01]  /*5250*/  IMAD.MOV.U32 R27, RZ, RZ, R250 ;  /* 0x000000ffff1b7224 */ /* 0x000fe200078e00fa */
[----:B------:R-:W-:Y:S04]  /*5260*/  LDSM.16.MT88.4 R80, [R225+0x3900] ;  /* 0x00390000e150783b */ /* 0x000fe80000004200 */
[----:B------:R2:W5:Y:S01]  /*5270*/  LDL.LU R235, [R1+0x78] ;  /* 0x0000780001eb7983 */ /* 0x0005620000300800 */
[----:B-1----:R-:W-:Y:S01]  /*5280*/  FFMA.FTZ R2, R153, c[0x0][0x2d0], -R22 ;  /* 0x0000b40099027a23 */ /* 0x002fe20000010816 */
[----:B------:R-:W-:Y:S01]  /*5290*/  HMMA.16816.F32 R116, R8, R12, R88 ;  /* 0x0000000c0874723c */ /* 0x000fe20000001858 */
[----:B------:R-:W-:Y:S01]  /*52a0*/  IMAD.MOV.U32 R99, RZ, RZ, R169 ;  /* 0x000000ffff637224 */ /* 0x000fe200078e00a9 */
[----:B------:R-:W-:Y:S01]  /*52b0*/  MOV R220, R131 ;  /* 0x0000008300dc7202 */ /* 0x000fe20000000f00 */
[----:B------:R1:W-:Y:S01]  /*52c0*/  MUFU.EX2 R26, R2 ;  /* 0x00000002001a7308 */ /* 0x0003e20000000800 */
[----:B------:R-:W-:Y:S01]  /*52d0*/  IMAD.MOV.U32 R115, RZ, RZ, R127 ;  /* 0x000000ffff737224 */ /* 0x000fe200078e007f */
[----:B------:R-:W-:Y:S01]  /*52e0*/  MOV R113, R185 ;  /* 0x000000b900717202 */ /* 0x000fe20000000f00 */
[----:B------:R-:W-:Y:S01]  /*52f0*/  IMAD.MOV.U32 R114, RZ, RZ, R249 ;  /* 0x000000ffff727224 */ /* 0x000fe200078e00f9 */
[----:B------:R2:W5:Y:S01]  /*5300*/  LDL.LU R234, [R1+0x74] ;  /* 0x0000740001ea7983 */ /* 0x0005620000300800 */
[----:B-1----:R-:W-:-:S03]  /*5310*/  FFMA.FTZ R2, R154, c[0x0][0x2d0], -R21 ;  /* 0x0000b4009a027a23 */ /* 0x002fc60000010815 */
[----:B------:R-:W-:Y:S01]  /*5320*/  MUFU.EX2 R13, R4 ;  /* 0x00000004000d7308 */ /* 0x000fe20000000800 */
[----:B------:R-:W-:Y:S02]  /*5330*/  IMAD.MOV.U32 R169, RZ, RZ, R230 ;  /* 0x000000ffffa97224 */ /* 0x000fe400078e00e6 */
[----:B------:R-:W-:Y:S01]  /*5340*/  IMAD.MOV.U32 R127, RZ, RZ, R171 ;  /* 0x000000ffff7f7224 */ /* 0x000fe200078e00ab */
[----:B------:R-:W-:Y:S01]  /*5350*/  MOV R249, R170 ;  /* 0x000000aa00f97202 */ /* 0x000fe20000000f00 */
[----:B------:R-:W-:Y:S01]  /*5360*/  FADD.FTZ R9, R197, R196 ;  /* 0x000000c4c5097221 */ /* 0x000fe20000010000 */
[----:B------:R2:W5:Y:S02]  /*5370*/  LDL.LU R233, [R1+0x70] ;  /* 0x0000700001e97983 */ /* 0x0005640000300800 */
[----:B------:R1:W-:Y:S01]  /*5380*/  MUFU.EX2 R16, R2 ;  /* 0x0000000200107308 */ /* 0x0003e20000000800 */
[----:B------:R-:W-:Y:S01]  /*5390*/  IMAD.MOV.U32 R251, RZ, RZ, R186 ;  /* 0x000000fffffb7224 */ /* 0x000fe200078e00ba */
[----:B------:R2:W5:Y:S01]  /*53a0*/  LDL.LU R232, [R1+0x6c] ;  /* 0x00006c0001e87983 */ /* 0x0005620000300800 */
[----:B------:R-:W-:-:S03]  /*53b0*/  IMAD.MOV.U32 R250, RZ, RZ, R187 ;  /* 0x000000fffffa7224 */ /* 0x000fc600078e00bb */
[----:B------:R2:W5:Y:S04]  /*53c0*/  LDL.LU R231, [R1+0x68] ;  /* 0x0000680001e77983 */ /* 0x0005680000300800 */
[----:B------:R2:W5:Y:S04]  /*53d0*/  LDL.LU R230, [R1+0x64] ;  /* 0x0000640001e67983 */ /* 0x0005680000300800 */
[----:B------:R2:W5:Y:S01]  /*53e0*/  LDL.LU R229, [R1+0x60] ;  /* 0x0000600001e57983 */ /* 0x0005620000300800 */
[----:B-1----:R-:W-:-:S03]  /*53f0*/  FFMA.FTZ R2, R155, c[0x0][0x2d0], -R21 ;  /* 0x0000b4009b027a23 */ /* 0x002fc60000010815 */
[----:B------:R-:W1:Y:S01]  /*5400*/  LDSM.16.MT88.4 R152, [R225+0x1900] ;  /* 0x00190000e198783b */ /* 0x000e620000004200 */
[----:B------:R3:W-:Y:S03]  /*5410*/  MUFU.EX2 R18, R2 ;  /* 0x0000000200127308 */ /* 0x0007e60000000800 */
[----:B------:R2:W5:Y:S01]  /*5420*/  LDL.LU R224, [R1+0x5c] ;  /* 0x00005c0001e07983 */ /* 0x0005620000300800 */
[--C-:B---3--:R-:W-:Y:S02]  /*5430*/  FFMA.FTZ R2, R248, c[0x0][0x2d0], -R21.reuse ;  /* 0x0000b400f8027a23 */ /* 0x108fe40000010815 */
[----:B------:R-:W-:Y:S02]  /*5440*/  IMAD.MOV.U32 R248, RZ, RZ, R184 ;  /* 0x000000fffff87224 */ /* 0x000fe400078e00b8 */
[----:B------:R3:W-:Y:S01]  /*5450*/  MUFU.EX2 R22, R2 ;  /* 0x0000000200167308 */ /* 0x0007e20000000800 */
[----:B------:R-:W4:Y:S01]  /*5460*/  LDSM.16.MT88.4 R184, [R228+0x1900] ;  /* 0x00190000e4b8783b */ /* 0x000f220000004200 */
[----:B---3--:R-:W-:-:S02]  /*5470*/  FFMA.FTZ R2, R252, c[0x0][0x2d0], -R21 ;  /* 0x0000b400fc027a23 */ /* 0x008fc40000010815 */
[----:B------:R-:W-:-:S04]  /*5480*/  IMAD.MOV.U32 R252, RZ, RZ, R114 ;  /* 0x000000fffffc7224 */ /* 0x000fc800078e0072 */
[----:B------:R3:W1:Y:S02]  /*5490*/  MUFU.EX2 R21, R2 ;  /* 0x0000000200157308 */ /* 0x0006640000000800 */
[----:B---3--:R-:W-:Y:S01]  /*54a0*/  FFMA.FTZ R2, R247, c[0x0][0x2d0], -R20 ;  /* 0x0000b400f7027a23 */ /* 0x008fe20000010814 */
[----:B------:R-:W-:Y:S02]  /*54b0*/  MOV R247, R124 ;  /* 0x0000007c00f77202 */ /* 0x000fe40000000f00 */
[----:B-1----:R-:W-:-:S03]  /*54c0*/  F2FP.PACK_AB R131, R21, R22 ;  /* 0x000000161583723e */ /* 0x002fc600000000ff */
[----:B------:R1:W-:Y:S02]  /*54d0*/  MUFU.EX2 R12, R2 ;  /* 0x00000002000c7308 */ /* 0x0003e40000000800 */
[----:B-1----:R-:W-:Y:S02]  /*54e0*/  FFMA.FTZ R2, R246, c[0x0][0x2d0], -R20 ;  /* 0x0000b400f6027a23 */ /* 0x002fe40000010814 */
[----:B------:R-:W-:-:S04]  /*54f0*/  IMAD.MOV.U32 R246, RZ, RZ, R125 ;  /* 0x000000fffff67224 */ /* 0x000fc800078e007d */
[----:B------:R1:W3:Y:S02]  /*5500*/  MUFU.EX2 R15, R2 ;  /* 0x00000002000f7308 */ /* 0x0002e40000000800 */
[----:B-1----:R-:W-:Y:S01]  /*5510*/  FFMA.FTZ R2, R245, c[0x0][0x2d0], -R20 ;  /* 0x0000b400f5027a23 */ /* 0x002fe20000010814 */
[----:B---3--:R-:W-:Y:S01]  /*5520*/  F2FP.PACK_AB R124, R15, R12 ;  /* 0x0000000c0f7c723e */ /* 0x008fe200000000ff */
[----:B------:R-:W-:-:S04]  /*5530*/  IMAD.MOV.U32 R245, RZ, RZ, R126 ;  /* 0x000000fffff57224 */ /* 0x000fc800078e007e */
[----:B------:R1:W-:Y:S02]  /*5540*/  MUFU.EX2 R17, R2 ;  /* 0x0000000200117308 */ /* 0x0003e40000000800 */
[----:B-1----:R-:W-:Y:S01]  /*5550*/  FFMA.FTZ R2, R244, c[0x0][0x2d0], -R20 ;  /* 0x0000b400f4027a23 */ /* 0x002fe20000010814 */
[----:B------:R-:W-:Y:S01]  /*5560*/  MOV R244, R128 ;  /* 0x0000008000f47202 */ /* 0x000fe20000000f00 */
[----:B------:R-:W-:Y:S01]  /*5570*/  FADD.FTZ R20, R223, R6 ;  /* 0x00000006df147221 */ /* 0x000fe20000010000 */
[----:B------:R-:W-:-:S03]  /*5580*/  F2FP.PACK_AB R128, R24, R23 ;  /* 0x000000171880723e */ /* 0x000fc600000000ff */
[----:B------:R1:W3:Y:S01]  /*5590*/  MUFU.EX2 R19, R2 ;  /* 0x0000000200137308 */ /* 0x0002e20000000800 */
[----:B------:R-:W-:Y:S02]  /*55a0*/  IMAD.MOV.U32 R223, RZ, RZ, R127 ;  /* 0x000000ffffdf7224 */ /* 0x000fe400078e007f */
[--C-:B-1----:R-:W-:Y:S01]  /*55b0*/  FFMA.FTZ R2, R222, c[0x0][0x2d0], -R0.reuse ;  /* 0x0000b400de027a23 */ /* 0x102fe20000010800 */
[----:B---3--:R-:W-:Y:S01]  /*55c0*/  F2FP.PACK_AB R126, R19, R17 ;  /* 0x00000011137e723e */ /* 0x008fe200000000ff */
[----:B------:R-:W-:Y:S01]  /*55d0*/  IMAD.MOV.U32 R222, RZ, RZ, R129 ;  /* 0x000000ffffde7224 */ /* 0x000fe200078e0081 */
[----:B------:R-:W-:Y:S02]  /*55e0*/  F2FP.PACK_AB R129, R18, R16 ;  /* 0x000000101281723e */ /* 0x000fe400000000ff */
[----:B------:R1:W-:Y:S02]  /*55f0*/  MUFU.EX2 R10, R2 ;  /* 0x00000002000a7308 */ /* 0x0003e40000000800 */
[----:B-1----:R-:W-:-:S02]  /*5600*/  FFMA.FTZ R2, R221, c[0x0][0x2d0], -R0 ;  /* 0x0000b400dd027a23 */ /* 0x002fc40000010800 */
[----:B------:R-:W-:Y:S01]  /*5610*/  IMAD.MOV.U32 R221, RZ, RZ, R130 ;  /* 0x000000ffffdd7224 */ /* 0x000fe200078e0082 */
[----:B------:R-:W-:-:S03]  /*5620*/  F2FP.PACK_AB R130, R26, R25 ;  /* 0x000000191a82723e */ /* 0x000fc600000000ff */
[----:B------:R1:W3:Y:S04]  /*5630*/  MUFU.EX2 R11, R2 ;  /* 0x00000002000b7308 */ /* 0x0002e80000000800 */
[C---:B------:R-:W-:Y:S08]  /*5640*/  HMMA.16816.F32 R148, R128.reuse, R152, R148 ;  /* 0x000000988094723c */ /* 0x040ff00000001894 */
[----:B----4-:R-:W-:Y:S01]  /*5650*/  HMMA.16816.F32 R180, R128, R184, R180 ;  /* 0x000000b880b4723c */ /* 0x010fe200000018b4 */
[----:B-1----:R-:W-:Y:S01]  /*5660*/  FFMA.FTZ R2, R203, c[0x0][0x2d0], -R0 ;  /* 0x0000b400cb027a23 */ /* 0x002fe20000010800 */
[----:B---3--:R-:W-:Y:S01]  /*5670*/  F2FP.PACK_AB R125, R11, R10 ;  /* 0x0000000a0b7d723e */ /* 0x008fe200000000ff */
[----:B------:R-:W-:-:S02]  /*5680*/  FADD.FTZ R0, R169, R168 ;  /* 0x000000a8a9007221 */ /* 0x000fc40000010000 */
[----:B------:R-:W1:Y:S01]  /*5690*/  MUFU.EX2 R14, R2 ;  /* 0x00000002000e7308 */ /* 0x000e620000000800 */
[----:B------:R-:W3:Y:S01]  /*56a0*/  LDSM.16.MT88.4 R168, [R226+0x1900] ;  /* 0x00190000e2a8783b */ /* 0x000ee20000004200 */
[----:B------:R-:W-:Y:S01]  /*56b0*/  FADD.FTZ R8, R113, R0 ;  /* 0x0000000071087221 */ /* 0x000fe20000010000 */
[----:B------:R-:W-:Y:S01]  /*56c0*/  MOV R0, R98 ;  /* 0x0000006200007202 */ /* 0x000fe20000000f00 */
[----:B------:R-:W-:Y:S04]  /*56d0*/  HMMA.16816.F32 R68, R128, R80, R68 ;  /* 0x000000508044723c */ /* 0x000fe80000001844 */
[----:B------:R-:W-:Y:S01]  /*56e0*/  FADD.FTZ R0, R0, R9 ;  /* 0x0000000900007221 */ /* 0x000fe20000010000 */
[----:B-1----:R-:W-:Y:S01]  /*56f0*/  F2FP.PACK_AB R127, R14, R13 ;  /* 0x0000000d0e7f723e */ /* 0x002fe200000000ff */
[----:B------:R-:W-:-:S02]  /*5700*/  FADD.FTZ R2, R200, R5 ;  /* 0x00000005c8027221 */ /* 0x000fc40000010000 */
[----:B------:R-:W-:Y:S04]  /*5710*/  LDSM.16.MT88.4 R200, [R227+0x1900] ;  /* 0x00190000e3c8783b */ /* 0x000fe80000004200 */
[C---:B------:R-:W-:Y:S08]  /*5720*/  HMMA.16816.F32 R144, R124.reuse, R152, R144 ;  /* 0x000000987c90723c */ /* 0x040ff00000001890 */
[-C--:B------:R-:W-:Y:S08]  /*5730*/  HMMA.16816.F32 R156, R124, R154.reuse, R156 ;  /* 0x0000009a7c9c723c */ /* 0x080ff0000000189c */
[C---:B------:R-:W-:Y:S07]  /*5740*/  HMMA.16816.F32 R152, R128.reuse, R154, R28 ;  /* 0x0000009a8098723c */ /* 0x040fee000000181c */
[----:B------:R-:W-:Y:S01]  /*5750*/  MOV R30, R7 ;  /* 0x00000007001e7202 */ /* 0x000fe20000000f00 */
[----:B---3--:R-:W-:Y:S01]  /*5760*/  HMMA.16816.F32 R164, R128, R168, R164 ;  /* 0x000000a880a4723c */ /* 0x008fe200000018a4 */
[----:B------:R-:W1:Y:S01]  /*5770*/  LDSM.16.MT88.4 R4, [R227+0x3900] ;  /* 0x00390000e304783b */ /* 0x000e620000004200 */
[----:B------:R-:W-:-:S02]  /*5780*/  IMAD.MOV.U32 R31, RZ, RZ, R115 ;  /* 0x000000ffff1f7224 */ /* 0x000fc400078e0073 */
[----:B------:R-:W-:Y:S01]  /*5790*/  IMAD.MOV.U32 R28, RZ, RZ, R97 ;  /* 0x000000ffff1c7224 */ /* 0x000fe200078e0061 */
[----:B------:R-:W-:Y:S01]  /*57a0*/  LDSM.16.MT88.4 R112, [R228+0x3900] ;  /* 0x00390000e470783b */ /* 0x000fe20000004200 */
[----:B------:R-:W-:Y:S02]  /*57b0*/  IMAD.MOV.U32 R29, RZ, RZ, R96 ;  /* 0x000000ffff1d7224 */ /* 0x000fe400078e0060 */
[----:B------:R-:W-:Y:S01]  /*57c0*/  HMMA.16816.F32 R160, R124, R168, R160 ;  /* 0x000000a87ca0723c */ /* 0x000fe200000018a0 */
[----:B------:R-:W-:Y:S02]  /*57d0*/  FADD.FTZ R0, R30, R0 ;  /* 0x000000001e007221 */ /* 0x000fe40000010000 */
[----:B------:R-:W-:-:S05]  /*57e0*/  FADD.FTZ R2, R29, R2 ;  /* 0x000000021d027221 */ /* 0x000fca0000010000 */
[-C--:B------:R-:W-:Y:S08]  /*57f0*/  HMMA.16816.F32 R172, R124, R170.reuse, R172 ;  /* 0x000000aa7cac723c */ /* 0x080ff000000018ac */
[----:B------:R-:W-:Y:S07]  /*5800*/  HMMA.16816.F32 R168, R128, R170, R32 ;  /* 0x000000aa80a8723c */ /* 0x000fee0000001820 */
[----:B------:R-:W-:Y:S01]  /*5810*/  IMAD.MOV.U32 R35, RZ, RZ, R99 ;  /* 0x000000ffff237224 */ /* 0x000fe200078e0063 */
[----:B------:R-:W-:Y:S01]  /*5820*/  HMMA.16816.F32 R176, R124, R184, R176 ;  /* 0x000000b87cb0723c */ /* 0x000fe200000018b0 */
[----:B------:R-:W3:Y:S02]  /*5830*/  LDSM.16.MT88.4 R96, [R226+0x3900] ;  /* 0x00390000e260783b */ /* 0x000ee40000004200 */
[----:B------:R-:W-:-:S04]  /*5840*/  FADD.FTZ R8, R35, R8 ;  /* 0x0000000823087221 */ /* 0x000fc80000010000 */
[----:B------:R-:W-:Y:S01]  /*5850*/  FADD.FTZ R9, R31, R8 ;  /* 0x000000081f097221 */ /* 0x000fe20000010000 */
[C---:B------:R-:W-:Y:S08]  /*5860*/  HMMA.16816.F32 R188, R124.reuse, R186, R188 ;  /* 0x000000ba7cbc723c */ /* 0x040ff000000018bc */
[-C--:B-1----:R-:W-:Y:S08]  /*5870*/  HMMA.16816.F32 R120, R124, R4.reuse, R120 ;  /* 0x000000047c78723c */ /* 0x082ff00000001878 */
[C---:B------:R-:W-:Y:S07]  /*5880*/  HMMA.16816.F32 R116, R128.reuse, R4, R116 ;  /* 0x000000048074723c */ /* 0x040fee0000001874 */
        /* <DEDUP_REMOVED lines=26> */
[C---:B---3--:R-:W-:Y:S01]  /*5a30*/  HMMA.16816.F32 R88, R124.reuse, R96, R40 ;  /* 0x000000607c58723c */ /* 0x048fe20000001828 */
        /* <DEDUP_REMOVED lines=24> */
[C---:B------:R-:W-:Y:S01]  /*5bc0*/  HMMA.16816.F32 R84, R128.reuse, R96, R84 ;  /* 0x000000608054723c */ /* 0x040fe20000001854 */
[----:B------:R-:W-:Y:S02]  /*5bd0*/  FADD.FTZ R0, R26, R0 ;  /* 0x000000001a007221 */ /* 0x000fe40000010000 */
[----:B------:R-:W-:Y:S02]  /*5be0*/  FADD.FTZ R2, R22, R2 ;  /* 0x0000000216027221 */ /* 0x000fe40000010000 */
[----:B------:R-:W-:Y:S01]  /*5bf0*/  FADD.FTZ R5, R13, R5 ;  /* 0x000000050d057221 */ /* 0x000fe20000010000 */
[----:B------:R1:W-:Y:S01]  /*5c00*/  STL [R1], R0 ;  /* 0x0000000001007387 */ /* 0x0003e20000100800 */
[----:B------:R-:W-:Y:S01]  /*5c10*/  FADD.FTZ R4, R17, R4 ;  /* 0x0000000411047221 */ /* 0x000fe20000010000 */
[C---:B------:R-:W-:Y:S08]  /*5c20*/  HMMA.16816.F32 R100, R128.reuse, R112, R100 ;  /* 0x000000708064723c */ /* 0x040ff00000001864 */
[C---:B------:R-:W-:Y:S08]  /*5c30*/  HMMA.16816.F32 R200, R128.reuse, R202, R212 ;  /* 0x000000ca80c8723c */ /* 0x040ff000000018d4 */
[----:B------:R-:W-:Y:S01]  /*5c40*/  HMMA.16816.F32 R80, R128, R82, R208 ;  /* 0x000000528050723c */ /* 0x000fe200000018d0 */
[----:B-1----:R-:W-:-:S07]  /*5c50*/  FADD.FTZ R0, R14, R5 ;  /* 0x000000050e007221 */ /* 0x002fce0000010000 */
[C---:B------:R-:W-:Y:S08]  /*5c60*/  HMMA.16816.F32 R96, R128.reuse, R98, R140 ;  /* 0x000000628060723c */ /* 0x040ff0000000188c */
[----:B------:R-:W-:Y:S08]  /*5c70*/  HMMA.16816.F32 R112, R128, R114, R36 ;  /* 0x000000728070723c */ /* 0x000ff00000001824 */
[-C--:B------:R-:W-:Y:S08]  /*5c80*/  HMMA.16816.F32 R124, R124, R6.reuse, R48 ;  /* 0x000000067c7c723c */ /* 0x080ff00000001830 */
[----:B------:R-:W-:Y:S07]  /*5c90*/  HMMA.16816.F32 R128, R128, R6, R44 ;  /* 0x000000068080723c */ /* 0x000fee000000182c */
[----:B------:R-:W-:-:S02]  /*5ca0*/  FADD.FTZ R6, R21, R2 ;  /* 0x0000000215067221 */ /* 0x000fc40000010000 */
[----:B------:R-:W-:-:S03]  /*5cb0*/  FADD.FTZ R2, R19, R4 ;  /* 0x0000000413027221 */ /* 0x000fc60000010000 */
[----:B------:R2:W-:Y:S04]  /*5cc0*/  STL [R1+0x8], R6 ;  /* 0x0000080601007387 */ /* 0x0005e80000100800 */
[----:B------:R2:W-:Y:S04]  /*5cd0*/  STL [R1+0xc], R0 ;  /* 0x00000c0001007387 */ /* 0x0005e80000100800 */
[----:B------:R2:W-:Y:S01]  /*5ce0*/  STL [R1+0x4], R2 ;  /* 0x0000040201007387 */ /* 0x0005e20000100800 */
[----:B------:R-:W-:Y:S05]  /*5cf0*/  @!P1 BRA `(.L_x_645) ;  /* 0x0000501000009947 */ /* 0x000fea0003800000 */
[----:B------:R-:W3:Y:S04]  /*5d00*/  LDL.64 R244, [R1+0x38] ;  /* 0x0000380001f47983 */ /* 0x000ee80000100a00 */
[----:B------:R-:W4:Y:S04]  /*5d10*/  LDL.64 R246, [R1+0x40] ;  /* 0x0000400001f67983 */ /* 0x000f280000100a00 */
[----:B--2---:R-:W2:Y:S04]  /*5d20*/  LDL R249, [R1+0x48] ;  /* 0x0000480001f97983 */ /* 0x004ea80000100800 */
[----:B------:R-:W2:Y:S04]  /*5d30*/  LDL.64 R250, [R1+0x30] ;  /* 0x0000300001fa7983 */ /* 0x000ea80000100a00 */
[----:B------:R-:W2:Y:S01]  /*5d40*/  LDL R248, [R1+0x4c] ;  /* 0x00004c0001f87983 */ /* 0x000ea20000100800 */
[----:B------:R-:W-:Y:S01]  /*5d50*/  UIADD3 UR12, UP0, UR16, 0x80, URZ ;  /* 0x00000080100c7890 */ /* 0x000fe2000ff1e03f */
[----:B------:R-:W-:Y:S01]  /*5d60*/  IMAD.MOV.U32 R133, RZ, RZ, R135 ;  /* 0x000000ffff857224 */ /* 0x000fe200078e0087 */
[----:B------:R-:W-:Y:S01]  /*5d70*/  MOV R132, R136 ;  /* 0x0000008800847202 */ /* 0x000fe20000000f00 */
        /* <DEDUP_REMOVED lines=9> */
[----:B---3--:R-:W-:-:S02]  /*5e10*/  IADD3 R2, P2, R244, 0x40, RZ ;  /* 0x00000040f4027810 */ /* 0x008fc40007f5e0ff */
[----:B----4-:R-:W-:-:S03]  /*5e20*/  IADD3 R0, P1, R246, 0x40, RZ ;  /* 0x00000040f6007810 */ /* 0x010fc60007f3e0ff */
[----:B------:R2:W-:Y:S04]  /*5e30*/  STL [R1+0x2c], R2 ;  /* 0x00002c0201007387 */ /* 0x0005e80000100800 */
[----:B------:R1:W-:Y:S01]  /*5e40*/  STL [R1+0x24], R0 ;  /* 0x0000240001007387 */ /* 0x0003e20000100800 */
[----:B--2---:R-:W-:Y:S01]  /*5e50*/  IADD3.X R2, RZ, R249, RZ, P2, !PT ;  /* 0x000000f9ff027210 */ /* 0x004fe200017fe4ff */
[----:B-1----:R-:W-:-:S04]  /*5e60*/  IMAD.X R0, RZ, RZ, R251, P1 ;  /* 0x000000ffff007224 */ /* 0x002fc800008e06fb */
[----:B------:R1:W-:Y:S04]  /*5e70*/  STL [R1+0x28], R2 ;  /* 0x0000280201007387 */ /* 0x0003e80000100800 */
[----:B------:R1:W-:Y:S01]  /*5e80*/  STL [R1+0x20], R0 ;  /* 0x0000200001007387 */ /* 0x0003e20000100800 */
[----:B------:R-:W-:-:S03]  /*5e90*/  IMAD.SHL.U32 R244, R248, 0x2, RZ ;  /* 0x00000002f8f47824 */ /* 0x000fc600078e00ff */
.L_x_646:
[----:B------:R-:W-:Y:S04]  /*5ea0*/  DEPBAR.LE SB0, 0x0 ;  /* 0x000080000000791a */ /* 0x000fe80000000000 */
[----:B------:R-:W-:Y:S01]  /*5eb0*/  BAR.SYNC.DEFER_BLOCKING 0x0 ;  /* 0x0000000000007b1d */ /* 0x000fe20000010000 */
[----:B------:R-:W-:Y:S02]  /*5ec0*/  USHF.R.S32.HI UR8, URZ, 0x1f, UR18 ;  /* 0x0000001f3f087899 */ /* 0x000fe40008011412 */
[----:B------:R-:W-:Y:S02]  /*5ed0*/  UIMAD.WIDE.U32 UR24, UR18, UR6, URZ ;  /* 0x00000006121872a5 */ /* 0x000fe4000f8e003f */
[----:B------:R-:W-:Y:S02]  /*5ee0*/  UIMAD UR8, UR8, UR6, URZ ;  /* 0x00000006080872a4 */ /* 0x000fe4000f8e023f */
[----:B------:R-:W-:Y:S02]  /*5ef0*/  USHF.L.U32 UR9, UR24, 0x6, URZ ;  /* 0x0000000618097899 */ /* 0x000fe4000800063f */
[----:B------:R-:W-:Y:S02]  /*5f00*/  UIMAD UR8, UR18, UR7, UR8 ;  /* 0x00000007120872a4 */ /* 0x000fe4000f8e0208 */
[----:B------:R-:W-:Y:S02]  /*5f10*/  UISETP.GT.AND UP1, UPT, UR18, URZ, UPT ;  /* 0x0000003f1200728c */ /* 0x000fe4000bf24270 */
[----:B------:R-:W-:Y:S02]  /*5f20*/  UIADD3 UR8, UR25, UR8, URZ ;  /* 0x0000000819087290 */ /* 0x000fe4000fffe03f */
[----:B------:R-:W-:Y:S02]  /*5f30*/  UIADD3 UR18, UR18, -0x1, URZ ;  /* 0xffffffff12127890 */ /* 0x000fe4000fffe03f */
[----:B------:R-:W-:Y:S05]  /*5f40*/  USHF.L.U64.HI UR8, UR24, 0x6, UR8 ;  /* 0x0000000618087899 */ /* 0x000fea0008010208 */
[----:B------:R-:W-:Y:S01]  /*5f50*/  @UP1 USHF.L.U32 UR10, UR4, 0x5, URZ ;  /* 0x00000005040a1899 */ /* 0x000fe2000800063f */
[----:B-----5:R-:W-:Y:S01]  /*5f60*/  LDSM.16.M88.4 R64, [R231+0x8100] ;  /* 0x00810000e740783b */ /* 0x020fe20000000200 */
[----:B------:R-:W-:Y:S02]  /*5f70*/  @UP1 USHF.L.U64.HI UR17, UR4, UR13, UR5 ;  /* 0x0000000d04111299 */ /* 0x000fe40008010205 */
[----:B------:R-:W-:Y:S05]  /*5f80*/  @UP1 UIMAD.WIDE.U32 UR24, UR18, UR4, URZ ;  /* 0x00000004121812a5 */ /* 0x000fea000f8e003f */
[----:B------:R-:W2:Y:S08]  /*5f90*/  LDSM.16.M88.4 R16, [R224+0x4100] ;  /* 0x00410000e010783b */ /* 0x000eb00000000200 */
[----:B------:R-:W3:Y:S08]  /*5fa0*/  LDSM.16.M88.4 R60, [R231+0xa100] ;  /* 0x00a10000e73c783b */ /* 0x000ef00000000200 */
[----:B------:R-:W3:Y:S08]  /*5fb0*/  LDSM.16.M88.4 R32, [R224+0x4900] ;  /* 0x00490000e020783b */ /* 0x000ef00000000200 */
[----:B-1----:R-:W4:Y:S06]  /*5fc0*/  LDL.64 R2, [R1+0x38] ;  /* 0x0000380001027983 */ /* 0x002f2c0000100a00 */
[----:B------:R-:W1:Y:S08]  /*5fd0*/  LDSM.16.M88.4 R48, [R224+0x5100] ;  /* 0x00510000e030783b */ /* 0x000e700000000200 */
[----:B------:R-:W4:Y:S01]  /*5fe0*/  LDL R134, [R1+0x48] ;  /* 0x0000480001867983 */ /* 0x000f220000100800 */
[-C--:B--2---:R-:W-:Y:S03]  /*5ff0*/  HMMA.16816.F32 R4, R64, R16.reuse, RZ ;  /* 0x000000104004723c */ /* 0x084fe600000018ff */
[----:B------:R-:W2:Y:S05]  /*6000*/  LDSM.16.M88.4 R140, [R224+0x5900] ;  /* 0x00590000e08c783b */ /* 0x000eaa0000000200 */
[C---:B---3--:R-:W-:Y:S03]  /*6010*/  HMMA.16816.F32 R8, R60.reuse, R16, RZ ;  /* 0x000000103c08723c */ /* 0x048fe600000018ff */
[----:B------:R-:W3:Y:S04]  /*6020*/  LDL R0, [R1+0x2c] ;  /* 0x00002c0001007983 */ /* 0x000ee80000100800 */
[----:B------:R-:W-:Y:S01]  /*6030*/  LDSM.16.M88.4 R208, [R233+0x8100] ;  /* 0x00810000e9d0783b */ /* 0x000fe20000000200 */
[-C--:B------:R-:W-:Y:S07]  /*6040*/  HMMA.16816.F32 R12, R60, R18.reuse, RZ ;  /* 0x000000123c0c723c */ /* 0x080fee00000018ff */
[----:B------:R-:W3:Y:S01]  /*6050*/  LDL R135, [R1+0x28] ;  /* 0x0000280001877983 */ /* 0x000ee20000100800 */
[C---:B------:R-:W-:Y:S03]  /*6060*/  HMMA.16816.F32 R16, R64.reuse, R18, RZ ;  /* 0x000000124010723c */ /* 0x040fe600000018ff */
[----:B------:R-:W2:Y:S05]  /*6070*/  LDSM.16.M88.4 R212, [R235] ;  /* 0x00000000ebd4783b */ /* 0x000eaa0000000200 */
[-C--:B------:R-:W-:Y:S03]  /*6080*/  HMMA.16816.F32 R20, R64, R32.reuse, RZ ;  /* 0x000000204014723c */ /* 0x080fe600000018ff */
[----:B------:R-:W-:Y:S04]  /*6090*/  STL [R1+0x6c], R128 ;  /* 0x00006c8001007387 */ /* 0x000fe80000100800 */
[----:B------:R-:W-:Y:S01]  /*60a0*/  STL [R1+0x68], R129 ;  /* 0x0000688101007387 */ /* 0x000fe20000100800 */
[C---:B------:R-:W-:Y:S03]  /*60b0*/  HMMA.16816.F32 R24, R60.reuse, R32, RZ ;  /* 0x000000203c18723c */ /* 0x040fe600000018ff */
[----:B------:R-:W-:Y:S04]  /*60c0*/  STL [R1+0x64], R130 ;  /* 0x0000648201007387 */ /* 0x000fe80000100800 */
[----:B------:R-:W-:Y:S01]  /*60d0*/  STL [R1+0x60], R131 ;  /* 0x0000608301007387 */ /* 0x000fe20000100800 */
[-C--:B------:R-:W-:Y:S03]  /*60e0*/  HMMA.16816.F32 R28, R60, R34.reuse, RZ ;  /* 0x000000223c1c723c */ /* 0x080fe600000018ff */
[----:B------:R-:W-:Y:S04]  /*60f0*/  STL [R1+0x5c], R235 ;  /* 0x00005ceb01007387 */ /* 0x000fe80000100800 */
[----:B------:R-:W-:Y:S01]  /*6100*/  STL [R1+0x70], R243 ;  /* 0x000070f301007387 */ /* 0x000fe20000100800 */
[C---:B------:R-:W-:Y:S03]  /*6110*/  HMMA.16816.F32 R32, R64.reuse, R34, RZ ;  /* 0x000000224020723c */ /* 0x040fe600000018ff */
[----:B------:R-:W-:Y:S04]  /*6120*/  STL [R1+0x74], R242 ;  /* 0x000074f201007387 */ /* 0x000fe80000100800 */
[----:B------:R-:W-:Y:S01]  /*6130*/  STL [R1+0x78], R241 ;  /* 0x000078f101007387 */ /* 0x000fe20000100800 */
[-C--:B-1----:R-:W-:Y:S08]  /*6140*/  HMMA.16816.F32 R36, R64, R48.reuse, RZ ;  /* 0x000000304024723c */ /* 0x082ff000000018ff */
[C---:B------:R-:W-:Y:S08]  /*6150*/  HMMA.16816.F32 R40, R60.reuse, R48, RZ ;  /* 0x000000303c28723c */ /* 0x040ff000000018ff */
[-C--:B------:R-:W-:Y:S08]  /*6160*/  HMMA.16816.F32 R44, R60, R50.reuse, RZ ;  /* 0x000000323c2c723c */ /* 0x080ff000000018ff */
[C---:B------:R-:W-:Y:S08]  /*6170*/  HMMA.16816.F32 R48, R64.reuse, R50, RZ ;  /* 0x000000324030723c */ /* 0x040ff000000018ff */
[-C--:B--2---:R-:W-:Y:S08]  /*6180*/  HMMA.16816.F32 R52, R64, R140.reuse, RZ ;  /* 0x0000008c4034723c */ /* 0x084ff000000018ff */
[C---:B------:R-:W-:Y:S08]  /*6190*/  HMMA.16816.F32 R56, R60.reuse, R140, RZ ;  /* 0x0000008c3c38723c */ /* 0x040ff000000018ff */
[-C--:B------:R-:W-:Y:S08]  /*61a0*/  HMMA.16816.F32 R60, R60, R142.reuse, RZ ;  /* 0x0000008e3c3c723c */ /* 0x080ff000000018ff */
[----:B------:R-:W-:Y:S01]  /*61b0*/  HMMA.16816.F32 R64, R64, R142, RZ ;  /* 0x0000008e4040723c */ /* 0x000fe200000018ff */
[----:B------:R-:W1:Y:S07]  /*61c0*/  LDSM.16.M88.4 R140, [R233+0xa100] ;  /* 0x00a10000e98c783b */ /* 0x000e6e0000000200 */
[-C--:B------:R-:W-:Y:S08]  /*61d0*/  HMMA.16816.F32 R4, R208, R212.reuse, R4 ;  /* 0x000000d4d004723c */ /* 0x080ff00000001804 */
[C---:B-1----:R-:W-:Y:S08]  /*61e0*/  HMMA.16816.F32 R8, R140.reuse, R212, R8 ;  /* 0x000000d48c08723c */ /* 0x042ff00000001808 */
[-C--:B------:R-:W-:Y:S08]  /*61f0*/  HMMA.16816.F32 R12, R140, R214.reuse, R12 ;  /* 0x000000d68c0c723c */ /* 0x080ff0000000180c */
[C---:B------:R-:W-:Y:S01]  /*6200*/  HMMA.16816.F32 R16, R208.reuse, R214, R16 ;  /* 0x000000d6d010723c */ /* 0x040fe20000001810 */
[----:B------:R-:W1:Y:S07]  /*6210*/  LDSM.16.M88.4 R212, [R243] ;  /* 0x00000000f3d4783b */ /* 0x000e6e0000000200 */
[-C--:B-1----:R-:W-:Y:S08]  /*6220*/  HMMA.16816.F32 R20, R208, R212.reuse, R20 ;  /* 0x000000d4d014723c */ /* 0x082ff00000001814 */
[C---:B------:R-:W-:Y:S08]  /*6230*/  HMMA.16816.F32 R24, R140.reuse, R212, R24 ;  /* 0x000000d48c18723c */ /* 0x040ff00000001818 */
[-C--:B------:R-:W-:Y:S08]  /*6240*/  HMMA.16816.F32 R28, R140, R214.reuse, R28 ;  /* 0x000000d68c1c723c */ /* 0x080ff0000000181c */
[C---:B------:R-:W-:Y:S01]  /*6250*/  HMMA.16816.F32 R32, R208.reuse, R214, R32 ;  /* 0x000000d6d020723c */ /* 0x040fe20000001820 */
[----:B------:R-:W1:Y:S07]  /*6260*/  LDSM.16.M88.4 R212, [R242] ;  /* 0x00000000f2d4783b */ /* 0x000e6e0000000200 */
[-C--:B-1----:R-:W-:Y:S04]  /*6270*/  HMMA.16816.F32 R36, R208, R212.reuse, R36 ;  /* 0x000000d4d024723c */ /* 0x082fe80000001824 */
[----:B----4-:R-:W-:Y:S04]  /*6280*/  IADD3 R3, P2, R2, UR9, RZ ;  /* 0x0000000902037c10 */ /* 0x010fe8000ff5e0ff */
[C---:B------:R-:W-:Y:S01]  /*6290*/  LEA R2, P1, R3.reuse, c[0x0][0x1f8], 0x1 ;  /* 0x00007e0003027a11 */ /* 0x040fe200078208ff */
[C---:B------:R-:W-:Y:S04]  /*62a0*/  HMMA.16816.F32 R40, R140.reuse, R212, R40 ;  /* 0x000000d48c28723c */ /* 0x040fe80000001828 */
[----:B------:R-:W-:Y:S04]  /*62b0*/  IADD3.X R134, R134, UR8, RZ, P2, !PT ;  /* 0x0000000886867c10 */ /* 0x000fe800097fe4ff */
[-C--:B------:R-:W-:Y:S04]  /*62c0*/  HMMA.16816.F32 R44, R140, R214.reuse, R44 ;  /* 0x000000d68c2c723c */ /* 0x080fe8000000182c */
[----:B------:R-:W-:Y:S04]  /*62d0*/  LEA.HI.X R3, R3, c[0x0][0x1fc], R134, 0x1, P1 ;  /* 0x00007f0003037a11 */ /* 0x000fe800008f0c86 */
[C---:B------:R-:W-:Y:S01]  /*62e0*/  HMMA.16816.F32 R48, R208.reuse, R214, R48 ;  /* 0x000000d6d030723c */ /* 0x040fe20000001830 */
[----:B------:R-:W1:Y:S03]  /*62f0*/  LDSM.16.M88.4 R212, [R241] ;  /* 0x00000000f1d4783b */ /* 0x000e660000000200 */
[----:B---3--:R-:W-:Y:S01]  /*6300*/  IADD3 R0, P2, R0, UR9, RZ ;  /* 0x0000000900007c10 */ /* 0x008fe2000ff5e0ff */
[----:B------:R-:W-:Y:S04]  /*6310*/  @UP1 USHF.L.U32 UR9, UR24, 0x6, URZ ;  /* 0x0000000618091899 */ /* 0x000fe8000800063f */
[----:B------:R-:W-:Y:S01]  /*6320*/  @!PT LDS RZ, [RZ] ;  /* 0x00000000fffff984 */ /* 0x000fe20000000800 */
[----:B------:R-:W-:Y:S01]  /*6330*/  @!PT LDS RZ, [RZ] ;  /* 0x00000000fffff984 */ /* 0x000fe20000000800 */
[----:B------:R-:W-:Y:S01]  /*6340*/  @!PT LDS RZ, [RZ] ;  /* 0x00000000fffff984 */ /* 0x000fe20000000800 */
[----:B------:R2:W-:Y:S03]  /*6350*/  LDGSTS.E.BYPASS.LTC128B.128 [R244+0x100], [R2.64], !P3 ;  /* 0x0010000002f47fae */ /* 0x0005e6000d901d56 */
[----:B------:R-:W-:Y:S01]  /*6360*/  IADD3.X R134, R135, UR8, RZ, P2, !PT ;  /* 0x0000000887867c10 */ /* 0x000fe200097fe4ff */
[----:B------:R-:W-:Y:S04]  /*6370*/  @UP1 USHF.R.S32.HI UR8, URZ, 0x1f, UR18 ;  /* 0x0000001f3f081899 */ /* 0x000fe80008011412 */
[----:B------:R-:W-:Y:S04]  /*6380*/  @UP1 UIMAD UR8, UR8, UR4, URZ ;  /* 0x00000004080812a4 */ /* 0x000fe8000f8e023f */
[----:B------:R-:W-:Y:S04]  /*6390*/  @UP1 UIMAD UR8, UR18, UR5, UR8 ;  /* 0x00000005120812a4 */ /* 0x000fe8000f8e0208 */
[----:B------:R-:W-:Y:S04]  /*63a0*/  @UP1 UIADD3 UR8, UR25, UR8, URZ ;  /* 0x0000000819081290 */ /* 0x000fe8000fffe03f */
[----:B------:R-:W-:Y:S01]  /*63b0*/  @UP1 USHF.L.U64.HI UR8, UR24, 0x6, UR8 ;  /* 0x0000000618081899 */ /* 0x000fe20008010208 */
[----:B--2---:R-:W-:Y:S04]  /*63c0*/  IADD3 R2, P2, R2, UR16, RZ ;  /* 0x0000001002027c10 */ /* 0x004fe8000ff5e0ff */
[----:B------:R-:W-:Y:S01]  /*63d0*/  IADD3.X R3, R3, UR15, RZ, P2, !PT ;  /* 0x0000000f03037c10 */ /* 0x000fe200097fe4ff */
[-C--:B-1----:R-:W-:Y:S08]  /*63e0*/  HMMA.16816.F32 R52, R208, R212.reuse, R52 ;  /* 0x000000d4d034723c */ /* 0x082ff00000001834 */
[C---:B------:R-:W-:Y:S08]  /*63f0*/  HMMA.16816.F32 R56, R140.reuse, R212, R56 ;  /* 0x000000d48c38723c */ /* 0x040ff00000001838 */
[-C--:B------:R-:W-:Y:S07]  /*6400*/  HMMA.16816.F32 R60, R140, R214.reuse, R60 ;  /* 0x000000d68c3c723c */ /* 0x080fee000000183c */
[C---:B------:R-:W-:Y:S01]  /*6410*/  LEA R140, P1, R0.reuse, c[0x0][0x1f8], 0x1 ;  /* 0x00007e00008c7a11 */ /* 0x040fe200078208ff */
[----:B------:R-:W-:Y:S04]  /*6420*/  HMMA.16816.F32 R64, R208, R214, R64 ;  /* 0x000000d6d040723c */ /* 0x000fe80000001840 */
[----:B------:R-:W-:Y:S02]  /*6430*/  LEA.HI.X R141, R0, c[0x0][0x1fc], R134, 0x1, P1 ;  /* 0x00007f00008d7a11 */ /* 0x000fe400008f0c86 */
[C---:B------:R-:W-:Y:S02]  /*6440*/  IADD3 R134, P1, R2.reuse, UR16, RZ ;  /* 0x0000001002867c10 */ /* 0x040fe4000ff3e0ff */
[----:B------:R-:W-:Y:S01]  /*6450*/  IADD3 R142, P4, R2, UR12, RZ ;  /* 0x0000000c028e7c10 */ /* 0x000fe2000ff9e0ff */
[----:B------:R1:W-:Y:S03]  /*6460*/  LDGSTS.E.BYPASS.LTC128B.128 [R244+0x2100], [R140.64], !P0 ;  /* 0x021000008cf47fae */ /* 0x0003e6000c101d56 */
[C---:B------:R-:W-:Y:S02]  /*6470*/  IADD3.X R135, R3.reuse, UR15, RZ, P1, !PT ;  /* 0x0000000f03877c10 */ /* 0x040fe40008ffe4ff */
[----:B------:R-:W-:Y:S03]  /*6480*/  IADD3.X R143, R3, UR11, RZ, P4, !PT ;  /* 0x0000000b038f7c10 */ /* 0x000fe6000a7fe4ff */
[----:B------:R2:W-:Y:S08]  /*6490*/  LDGSTS.E.BYPASS.LTC128B.128 [R244+0x900], [R2.64], !P3 ;  /* 0x0090000002f47fae */ /* 0x0005f0000d901d56 */
[----:B------:R2:W-:Y:S08]  /*64a0*/  LDGSTS.E.BYPASS.LTC128B.128 [R244+0x2900], [R2.64+0x80], !P0 ;  /* 0x0290008002f47fae */ /* 0x0005f0000c101d56 */
[----:B------:R3:W-:Y:S01]  /*64b0*/  LDGSTS.E.BYPASS.LTC128B.128 [R244+0x1100], [R134.64], !P3 ;  /* 0x0110000086f47fae */ /* 0x0007e2000d901d56 */
[C---:B-1----:R-:W-:Y:S04]  /*64c0*/  IADD3 R140, P2, R134.reuse, UR16, RZ ;  /* 0x00000010868c7c10 */ /* 0x042fe8000ff5e0ff */
[C---:B------:R-:W-:Y:S03]  /*64d0*/  IADD3.X R141, R135.reuse, UR15, RZ, P2, !PT ;  /* 0x0000000f878d7c10 */ /* 0x040fe600097fe4ff */
[----:B------:R1:W-:Y:S08]  /*64e0*/  LDGSTS.E.BYPASS.LTC128B.128 [R244+0x3100], [R142.64], !P0 ;  /* 0x031000008ef47fae */ /* 0x0003f0000c101d56 */
[----:B------:R1:W-:Y:S01]  /*64f0*/  LDGSTS.E.BYPASS.LTC128B.128 [R244+0x1900], [R140.64], !P3 ;  /* 0x019000008cf47fae */ /* 0x0003e2000d901d56 */
[----:B--2---:R-:W-:Y:S04]  /*6500*/  IADD3 R2, P1, R134, UR12, RZ ;  /* 0x0000000c86027c10 */ /* 0x004fe8000ff3e0ff */
[----:B------:R-:W-:Y:S02]  /*6510*/  IADD3.X R3, R135, UR11, RZ, P1, !PT ;  /* 0x0000000b87037c10 */ /* 0x000fe40008ffe4ff */
[----:B------:R-:W-:Y:S03]  /*6520*/  PLOP3.LUT P1, PT, PT, PT, UP1, 0x80, 0x0 ;  /* 0x000000000000781c */ /* 0x000fe60003f2f018 */
[----:B------:R2:W-:Y:S08]  /*6530*/  LDGSTS.E.BYPASS.LTC128B.128 [R244+0x3900], [R2.64], !P0 ;  /* 0x0390000002f47fae */ /* 0x0005f0000c101d56 */
[----:B------:R-:W-:Y:S08]  /*6540*/  LDSM.16.M88.4 R208, [R230+0x4100] ;  /* 0x00410000e6d0783b */ /* 0x000ff00000000200 */
[----:B-1----:R-:W1:Y:S08]  /*6550*/  LDSM.16.M88.4 R140, [R232+0x8100] ;  /* 0x00810000e88c783b */ /* 0x002e700000000200 */
[----:B------:R-:W4:Y:S08]  /*6560*/  LDSM.16.M88.4 R212, [R232+0xa100] ;  /* 0x00a10000e8d4783b */ /* 0x000f300000000200 */
[----:B------:R-:W0:Y:S01]  /*6570*/  LDGDEPBAR ;  /* 0x00000000000079af */ /* 0x000e220000000000 */
[-C--:B-1----:R-:W-:Y:S08]  /*6580*/  HMMA.16816.F32 R4, R140, R208.reuse, R4 ;  /* 0x000000d08c04723c */ /* 0x082ff00000001804 */
[C---:B----4-:R-:W-:Y:S08]  /*6590*/  HMMA.16816.F32 R8, R212.reuse, R208, R8 ;  /* 0x000000d0d408723c */ /* 0x050ff00000001808 */
[-C--:B------:R-:W-:Y:S08]  /*65a0*/  HMMA.16816.F32 R12, R212, R210.reuse, R12 ;  /* 0x000000d2d40c723c */ /* 0x080ff0000000180c */
[C---:B------:R-:W-:Y:S01]  /*65b0*/  HMMA.16816.F32 R16, R140.reuse, R210, R16 ;  /* 0x000000d28c10723c */ /* 0x040fe20000001810 */
[----:B------:R-:W1:Y:S07]  /*65c0*/  LDSM.16.M88.4 R208, [R230+0x4900] ;  /* 0x00490000e6d0783b */ /* 0x000e6e0000000200 */
[-C--:B-1----:R-:W-:Y:S08]  /*65d0*/  HMMA.16816.F32 R20, R140, R208.reuse, R20 ;  /* 0x000000d08c14723c */ /* 0x082ff00000001814 */
[C---:B------:R-:W-:Y:S08]  /*65e0*/  HMMA.16816.F32 R24, R212.reuse, R208, R24 ;  /* 0x000000d0d418723c */ /* 0x040ff00000001818 */
        /* <DEDUP_REMOVED lines=10> */
[-C--:B------:R-:W-:Y:S01]  /*6690*/  HMMA.16816.F32 R60, R212, R210.reuse, R60 ;  /* 0x000000d2d43c723c */ /* 0x080fe2000000183c */
[----:B------:R-:W-:Y:S07]  /*66a0*/  LDSM.16.M88.4 R212, [R234+0x8100] ;  /* 0x00810000ead4783b */ /* 0x000fee0000000200 */
[----:B------:R-:W-:Y:S01]  /*66b0*/  HMMA.16816.F32 R64, R140, R210, R64 ;  /* 0x000000d28c40723c */ /* 0x000fe20000001840 */
[----:B------:R-:W1:Y:S08]  /*66c0*/  LDSM.16.M88.4 R140, [R229] ;  /* 0x00000000e58c783b */ /* 0x000e700000000200 */
[----:B------:R-:W4:Y:S01]  /*66d0*/  LDSM.16.M88.4 R208, [R234+0xa100] ;  /* 0x00a10000ead0783b */ /* 0x000f220000000200 */
        /* <DEDUP_REMOVED lines=20> */
[----:B------:R-:W1:Y:S08]  /*6820*/  LDSM.16.M88.4 R140, [R224+0x6100] ;  /* 0x00610000e08c783b */ /* 0x000e700000000200 */
        /* <DEDUP_REMOVED lines=90> */
[----:B------:R-:W-:Y:S09]  /*6dd0*/  FMUL.FTZ R15, R15, c[0x0][0x320] ;  /* 0x0000c8000f0f7a20 */ /* 0x000ff20000410000 */
[----:B------:R1:W-:Y:S10]  /*6de0*/  MUFU.TANH R217, R7 ;  /* 0x0000000700d97308 */ /* 0x0003f40000002400 */
[----:B------:R4:W-:Y:S10]  /*6df0*/  MUFU.TANH R218, R8 ;  /* 0x0000000800da7308 */ /* 0x0009f40000002400 */
[----:B------:R2:W-:Y:S01]  /*6e00*/  MUFU.TANH R221, R10 ;  /* 0x0000000a00dd7308 */ /* 0x0005e20000002400 */
[----:B-1----:R-:W1:Y:S09]  /*6e10*/  LDSM.16.M88.4 R4, [R229+0x2800] ;  /* 0x00280000e504783b */ /* 0x002e720000000200 */
[----:B------:R-:W-:Y:S01]  /*6e20*/  MUFU.TANH R16, R16 ;  /* 0x0000001000107308 */ /* 0x000fe20000002400 */
[----:B----4-:R-:W4:Y:S09]  /*6e30*/  LDL R8, [R1+0x24] ;  /* 0x0000240001087983 */ /* 0x010f320000100800 */
[----:B------:R-:W-:Y:S01]  /*6e40*/  MUFU.TANH R17, R17 ;  /* 0x0000001100117308 */ /* 0x000fe20000002400 */
[----:B--2---:R-:W2:Y:S09]  /*6e50*/  LDL R10, [R1+0x20] ;  /* 0x00002000010a7983 */ /* 0x004eb20000100800 */
[----:B------:R-:W-:Y:S10]  /*6e60*/  MUFU.TANH R219, R9 ;  /* 0x0000000900db7308 */ /* 0x000ff40000002400 */
[----:B------:R-:W-:Y:S01]  /*6e70*/  MUFU.TANH R18, R18 ;  /* 0x0000001200127308 */ /* 0x000fe20000002400 */
[-C--:B-1----:R-:W-:Y:S09]  /*6e80*/  HMMA.16816.F32 R20, R212, R4.reuse, R20 ;  /* 0x00000004d414723c */ /* 0x082ff20000001814 */
[----:B------:R-:W-:Y:S01]  /*6e90*/  MUFU.TANH R19, R19 ;  /* 0x0000001300137308 */ /* 0x000fe20000002400 */
[C---:B------:R-:W-:Y:S09]  /*6ea0*/  HMMA.16816.F32 R24, R208.reuse, R4, R24 ;  /* 0x00000004d018723c */ /* 0x040ff20000001818 */
[----:B------:R-:W-:Y:S01]  /*6eb0*/  MUFU.TANH R11, R11 ;  /* 0x0000000b000b7308 */ /* 0x000fe20000002400 */
[-C--:B------:R-:W-:Y:S04]  /*6ec0*/  HMMA.16816.F32 R28, R208, R6.reuse, R28 ;  /* 0x00000006d01c723c */ /* 0x080fe8000000181c */
[----:B------:R-:W-:Y:S04]  /*6ed0*/  FMUL.FTZ R22, R22, c[0x0][0x320] ;  /* 0x0000c80016167a20 */ /* 0x000fe80000410000 */
[C---:B------:R-:W-:Y:S01]  /*6ee0*/  HMMA.16816.F32 R32, R212.reuse, R6, R32 ;  /* 0x00000006d420723c */ /* 0x040fe20000001820 */
[----:B------:R-:W-:Y:S01]  /*6ef0*/  MUFU.TANH R13, R13 ;  /* 0x0000000d000d7308 */ /* 0x000fe20000002400 */
[----:B------:R-:W1:Y:S02]  /*6f00*/  LDSM.16.M88.4 R4, [R229+0x3000] ;  /* 0x00300000e504783b */ /* 0x000e640000000200 */
[----:B------:R-:W-:Y:S02]  /*6f10*/  FMUL.FTZ R23, R23, c[0x0][0x320] ;  /* 0x0000c80017177a20 */ /* 0x000fe40000410000 */
        /* <DEDUP_REMOVED lines=8> */
[----:B------:R3:W-:Y:S01]  /*6fa0*/  MUFU.TANH R247, R23 ;  /* 0x0000001700f77308 */ /* 0x0007e20000002400 */
[----:B------:R-:W-:Y:S02]  /*6fb0*/  FMUL.FTZ R29, R29, c[0x0][0x320] ;  /* 0x0000c8001d1d7a20 */ /* 0x000fe40000410000 */
[----:B------:R-:W-:Y:S02]  /*6fc0*/  FMUL.FTZ R33, R33, c[0x0][0x320] ;  /* 0x0000c80021217a20 */ /* 0x000fe40000410000 */
[----:B------:R-:W-:Y:S02]  /*6fd0*/  FMUL.FTZ R32, R32, c[0x0][0x320] ;  /* 0x0000c80020207a20 */ /* 0x000fe40000410000 */
[----:B------:R-:W-:Y:S02]  /*6fe0*/  FMUL.FTZ R34, R34, c[0x0][0x320] ;  /* 0x0000c80022227a20 */ /* 0x000fe40000410000 */
[----:B------:R-:W-:Y:S01]  /*6ff0*/  FMUL.FTZ R26, R26, c[0x0][0x320] ;  /* 0x0000c8001a1a7a20 */ /* 0x000fe20000410000 */
[----:B------:R-:W3:Y:S01]  /*7000*/  MUFU.TANH R131, R20 ;  /* 0x0000001400837308 */ /* 0x000ee20000002400 */
[----:B------:R-:W-:Y:S02]  /*7010*/  FMUL.FTZ R35, R35, c[0x0][0x320] ;  /* 0x0000c80023237a20 */ /* 0x000fe40000410000 */
[----:B------:R-:W-:Y:S07]  /*7020*/  FMUL.FTZ R27, R27, c[0x0][0x320] ;  /* 0x0000c8001b1b7a20 */ /* 0x000fee0000410000 */
[----:B------:R3:W-:Y:S01]  /*7030*/  MUFU.TANH R252, R21 ;  /* 0x0000001500fc7308 */ /* 0x0007e20000002400 */
[-C--:B-1----:R-:W-:Y:S01]  /*7040*/  HMMA.16816.F32 R36, R212, R4.reuse, R36 ;  /* 0x00000004d424723c */ /* 0x082fe20000001824 */
[----:B---3--:R-:W3:Y:S07]  /*7050*/  LDL.64 R22, [R1+0x40] ;  /* 0x0000400001167983 */ /* 0x008eee0000100a00 */
[C---:B------:R-:W-:Y:S01]  /*7060*/  HMMA.16816.F32 R40, R208.reuse, R4, R40 ;  /* 0x00000004d028723c */ /* 0x040fe20000001828 */
[----:B------:R-:W-:Y:S07]  /*7070*/  MUFU.TANH R128, R24 ;  /* 0x0000001800807308 */ /* 0x000fee0000002400 */
[-C--:B------:R-:W-:Y:S03]  /*7080*/  HMMA.16816.F32 R44, R208, R6.reuse, R44 ;  /* 0x00000006d02c723c */ /* 0x080fe6000000182c */
[----:B------:R-:W1:Y:S01]  /*7090*/  MUFU.TANH R249, R33 ;  /* 0x0000002100f97308 */ /* 0x000e620000002400 */
[----:B------:R-:W2:Y:S04]  /*70a0*/  LDL.64 R20, [R1+0x30] ;  /* 0x0000300001147983 */ /* 0x000ea80000100a00 */
[C---:B------:R-:W-:Y:S04]  /*70b0*/  HMMA.16816.F32 R48, R212.reuse, R6, R48 ;  /* 0x00000006d430723c */ /* 0x040fe80000001830 */
[----:B------:R-:W-:Y:S01]  /*70c0*/  FMUL.FTZ R36, R36, c[0x0][0x320] ;  /* 0x0000c80024247a20 */ /* 0x000fe20000410000 */
[----:B------:R-:W-:Y:S01]  /*70d0*/  MUFU.TANH R241, R31 ;  /* 0x0000001f00f17308 */ /* 0x000fe20000002400 */
[----:B------:R-:W1:Y:S01]  /*70e0*/  LDSM.16.M88.4 R4, [R229+0x3800] ;  /* 0x00380000e504783b */ /* 0x000e620000000200 */
[----:B------:R-:W-:Y:S01]  /*70f0*/  FMUL.FTZ R37, R37, c[0x0][0x320] ;  /* 0x0000c80025257a20 */ /* 0x000fe20000410000 */
[----:B------:R-:W-:Y:S04]  /*7100*/  DEPBAR.LE SB0, 0x0 ;  /* 0x000080000000791a */ /* 0x000fe80000000000 */
[----:B------:R-:W-:Y:S02]  /*7110*/  FMUL.FTZ R40, R40, c[0x0][0x320] ;  /* 0x0000c80028287a20 */ /* 0x000fe40000410000 */
[----:B------:R-:W-:Y:S01]  /*7120*/  FMUL.FTZ R38, R38, c[0x0][0x320] ;  /* 0x0000c80026267a20 */ /* 0x000fe20000410000 */
[----:B------:R-:W-:Y:S01]  /*7130*/  MUFU.TANH R250, R36 ;  /* 0x0000002400fa7308 */ /* 0x000fe20000002400 */
[----:B------:R-:W-:Y:S01]  /*7140*/  FMUL.FTZ R45, R45, c[0x0][0x320] ;  /* 0x0000c8002d2d7a20 */ /* 0x000fe20000410000 */
[----:B------:R-:W-:Y:S01]  /*7150*/  BAR.SYNC.DEFER_BLOCKING 0x0 ;  /* 0x0000000000007b1d */ /* 0x000fe20000010000 */
        /* <DEDUP_REMOVED lines=10> */
[----:B------:R1:W-:Y:S01]  /*7200*/  MUFU.TANH R24, R49 ;  /* 0x0000003100187308 */ /* 0x0003e20000002400 */
[----:B------:R-:W-:Y:S02]  /*7210*/  FMUL.FTZ R51, R51, c[0x0][0x320] ;  /* 0x0000c80033337a20 */ /* 0x000fe40000410000 */
[----:B------:R-:W-:Y:S07]  /*7220*/  FMUL.FTZ R44, R44, c[0x0][0x320] ;  /* 0x0000c8002c2c7a20 */ /* 0x000fee0000410000 */
[----:B------:R-:W1:Y:S02]  /*7230*/  MUFU.TANH R0, R40 ;  /* 0x0000002800007308 */ /* 0x000e640000002400 */
[-C--:B-1----:R-:W-:Y:S05]  /*7240*/  HMMA.16816.F32 R52, R212, R4.reuse, R52 ;  /* 0x00000004d434723c */ /* 0x082fea0000001834 */
[----:B------:R-:W-:Y:S03]  /*7250*/  MOV R45, R131 ;  /* 0x00000083002d7202 */ /* 0x000fe60000000f00 */
[C---:B------:R-:W-:Y:S01]  /*7260*/  HMMA.16816.F32 R56, R208.reuse, R4, R56 ;  /* 0x00000004d038723c */ /* 0x040fe20000001838 */
[----:B------:R1:W-:Y:S03]  /*7270*/  MUFU.TANH R131, R46 ;  /* 0x0000002e00837308 */ /* 0x0003e60000002400 */
[----:B------:R-:W-:Y:S03]  /*7280*/  MOV R49, R249 ;  /* 0x000000f900317202 */ /* 0x000fe60000000f00 */
[----:B------:R-:W-:Y:S01]  /*7290*/  FMNMX.FTZ R4, R218, R137, !PT ;  /* 0x00000089da047209 */ /* 0x000fe20007810000 */
[-C--:B------:R-:W-:Y:S03]  /*72a0*/  HMMA.16816.F32 R60, R208, R6.reuse, R60 ;  /* 0x00000006d03c723c */ /* 0x080fe6000000183c */
[----:B------:R1:W-:Y:S01]  /*72b0*/  MUFU.TANH R3, R47 ;  /* 0x0000002f00037308 */ /* 0x0003e20000002400 */
[----:B------:R-:W-:Y:S02]  /*72c0*/  FMNMX.FTZ R4, R219, R4, !PT ;  /* 0x00000004db047209 */ /* 0x000fe40007810000 */
[----:B------:R-:W-:Y:S02]  /*72d0*/  FMNMX.FTZ R5, R221, R138, !PT ;  /* 0x0000008add057209 */ /* 0x000fe40007810000 */
[----:B------:R-:W-:Y:S01]  /*72e0*/  FMUL.FTZ R55, R55, c[0x0][0x320] ;  /* 0x0000c80037377a20 */ /* 0x000fe20000410000 */
[----:B------:R-:W-:Y:S04]  /*72f0*/  HMMA.16816.F32 R64, R212, R6, R64 ;  /* 0x00000006d440723c */ /* 0x000fe80000001840 */
[----:B------:R1:W1:Y:S01]  /*7300*/  MUFU.TANH R2, R55 ;  /* 0x0000003700027308 */ /* 0x0002620000002400 */
[----:B------:R-:W-:Y:S01]  /*7310*/  FMUL.FTZ R52, R52, c[0x0][0x320] ;  /* 0x0000c80034347a20 */ /* 0x000fe20000410000 */
[----:B------:R-:W-:Y:S01]  /*7320*/  FMNMX.FTZ R4, R12, R4, !PT ;  /* 0x000000040c047209 */ /* 0x000fe20007810000 */
[----:B------:R-:W-:Y:S01]  /*7330*/  FMUL.FTZ R59, R59, c[0x0][0x320] ;  /* 0x0000c8003b3b7a20 */ /* 0x000fe20000410000 */
[----:B-1----:R-:W-:Y:S01]  /*7340*/  MOV R46, R0 ;  /* 0x00000000002e7202 */ /* 0x002fe20000000f00 */
[----:B------:R-:W-:Y:S03]  /*7350*/  FMUL.FTZ R53, R53, c[0x0][0x320] ;  /* 0x0000c80035357a20 */ /* 0x000fe60000410000 */
[----:B------:R-:W-:Y:S01]  /*7360*/  FMUL.FTZ R54, R54, c[0x0][0x320] ;  /* 0x0000c80036367a20 */ /* 0x000fe20000410000 */
[----:B------:R-:W-:Y:S01]  /*7370*/  FMNMX.FTZ R4, R13, R4, !PT ;  /* 0x000000040d047209 */ /* 0x000fe20007810000 */
[----:B------:R1:W-:Y:S01]  /*7380*/  MUFU.TANH R249, R59 ;  /* 0x0000003b00f97308 */ /* 0x0003e20000002400 */
[----:B------:R-:W-:Y:S01]  /*7390*/  FMUL.FTZ R57, R57, c[0x0][0x320] ;  /* 0x0000c80039397a20 */ /* 0x000fe20000410000 */
[----:B------:R-:W-:Y:S01]  /*73a0*/  FMNMX.FTZ R5, R11, R5, !PT ;  /* 0x000000050b057209 */ /* 0x000fe20007810000 */
[----:B------:R-:W-:Y:S01]  /*73b0*/  FMUL.FTZ R56, R56, c[0x0][0x320] ;  /* 0x0000c80038387a20 */ /* 0x000fe20000410000 */
[----:B------:R-:W-:Y:S01]  /*73c0*/  MOV R47, R252 ;  /* 0x000000fc002f7202 */ /* 0x000fe20000000f00 */
[----:B------:R-:W-:Y:S02]  /*73d0*/  FMUL.FTZ R58, R58, c[0x0][0x320] ;  /* 0x0000c8003a3a7a20 */ /* 0x000fe40000410000 */
[----:B------:R-:W-:Y:S02]  /*73e0*/  FMUL.FTZ R61, R61, c[0x0][0x320] ;  /* 0x0000c8003d3d7a20 */ /* 0x000fe40000410000 */
[----:B------:R-:W-:Y:S01]  /*73f0*/  FMUL.FTZ R62, R62, c[0x0][0x320] ;  /* 0x0000c8003e3e7a20 */ /* 0x000fe20000410000 */
[----:B------:R-:W-:Y:S01]  /*7400*/  MUFU.TANH R130, R42 ;  /* 0x0000002a00827308 */ /* 0x000fe20000002400 */
[----:B------:R-:W-:Y:S02]  /*7410*/  FMUL.FTZ R60, R60, c[0x0][0x320] ;  /* 0x0000c8003c3c7a20 */ /* 0x000fe40000410000 */
[----:B------:R-:W-:Y:S02]  /*7420*/  FMUL.FTZ R64, R64, c[0x0][0x320] ;  /* 0x0000c80040407a20 */ /* 0x000fe40000410000 */
[----:B------:R-:W-:Y:S02]  /*7430*/  IMAD.MOV.U32 R55, RZ, RZ, R128 ;  /* 0x000000ffff377224 */ /* 0x000fe400078e0080 */
[----:B------:R-:W-:Y:S02]  /*7440*/  FMUL.FTZ R65, R65, c[0x0][0x320] ;  /* 0x0000c80041417a20 */ /* 0x000fe40000410000 */
[----:B------:R-:W-:Y:S01]  /*7450*/  FMUL.FTZ R66, R66, c[0x0][0x320] ;  /* 0x0000c80042427a20 */ /* 0x000fe20000410000 */
[----:B------:R1:W-:Y:S01]  /*7460*/  MUFU.TANH R42, R57 ;  /* 0x00000039002a7308 */ /* 0x0003e20000002400 */
[----:B------:R-:W-:Y:S01]  /*7470*/  FMNMX.FTZ R4, R55, R4, !PT ;  /* 0x0000000437047209 */ /* 0x000fe20007810000 */
[----:B------:R-:W-:Y:S01]  /*7480*/  FMUL.FTZ R67, R67, c[0x0][0x320] ;  /* 0x0000c80043437a20 */ /* 0x000fe20000410000 */
[----:B-1----:R-:W-:Y:S02]  /*7490*/  MOV R59, R2 ;  /* 0x00000002003b7202 */ /* 0x002fe40000000f00 */
[----:B------:R-:W-:Y:S05]  /*74a0*/  FMNMX.FTZ R2, R216, R132, !PT ;  /* 0x00000084d8027209 */ /* 0x000fea0007810000 */
[----:B------:R1:W-:Y:S01]  /*74b0*/  MUFU.TANH R40, R43 ;  /* 0x0000002b00287308 */ /* 0x0003e20000002400 */
[----:B------:R-:W-:Y:S04]  /*74c0*/  FMNMX.FTZ R2, R141, R2, !PT ;  /* 0x000000028d027209 */ /* 0x000fe80007810000 */
[----:B------:R-:W-:Y:S04]  /*74d0*/  FMNMX.FTZ R2, R16, R2, !PT ;  /* 0x0000000210027209 */ /* 0x000fe80007810000 */
[----:B------:R-:W-:Y:S01]  /*74e0*/  FMNMX.FTZ R2, R17, R2, !PT ;  /* 0x0000000211027209 */ /* 0x000fe20007810000 */
[----:B------:R1:W-:Y:S03]  /*74f0*/  MUFU.TANH R31, R50 ;  /* 0x00000032001f7308 */ /* 0x0003e60000002400 */
[----:B------:R-:W-:Y:S02]  /*7500*/  FMNMX.FTZ R2, R45, R2, !PT ;  /* 0x000000022d027209 */ /* 0x000fe40007810000 */
[----:B------:R-:W-:Y:S02]  /*7510*/  MOV R57, R3 ;  /* 0x0000000300397202 */ /* 0x000fe40000000f00 */
[----:B------:R-:W-:Y:S02]  /*7520*/  FMNMX.FTZ R3, R220, R133, !PT ;  /* 0x00000085dc037209 */ /* 0x000fe40007810000 */
[----:B------:R-:W-:Y:S01]  /*7530*/  FMNMX.FTZ R2, R47, R2, !PT ;  /* 0x000000022f027209 */ /* 0x000fe20007810000 */
[----:B------:R-:W-:Y:S01]  /*7540*/  MUFU.TANH R242, R41 ;  /* 0x0000002900f27308 */ /* 0x000fe20000002400 */
[----:B------:R-:W-:Y:S02]  /*7550*/  FMNMX.FTZ R3, R217, R3, !PT ;  /* 0x00000003d9037209 */ /* 0x000fe40007810000 */
[----:B-1----:R-:W-:Y:S02]  /*7560*/  MOV R43, R250 ;  /* 0x000000fa002b7202 */ /* 0x002fe40000000f00 */
[----:B------:R-:W-:Y:S05]  /*7570*/  FMNMX.FTZ R3, R18, R3, !PT ;  /* 0x0000000312037209 */ /* 0x000fea0007810000 */
[----:B------:R-:W1:Y:S01]  /*7580*/  MUFU.TANH R251, R32 ;  /* 0x0000002000fb7308 */ /* 0x000e620000002400 */
[----:B------:R-:W-:Y:S02]  /*7590*/  FMNMX.FTZ R3, R19, R3, !PT ;  /* 0x0000000313037209 */ /* 0x000fe40007810000 */
[----:B------:R-:W-:Y:S04]  /*75a0*/  MOV R50, R248 ;  /* 0x000000f800327202 */ /* 0x000fe80000000f00 */
[----:B------:R-:W-:Y:S03]  /*75b0*/  FMNMX.FTZ R3, R50, R3, !PT ;  /* 0x0000000332037209 */ /* 0x000fe60007810000 */
[----:B------:R1:W-:Y:S10]  /*75c0*/  MUFU.TANH R41, R48 ;  /* 0x0000003000297308 */ /* 0x0003f40000002400 */
[----:B------:R4:W-:Y:S10]  /*75d0*/  MUFU.TANH R0, R51 ;  /* 0x0000003300007308 */ /* 0x0009f40000002400 */
[----:B------:R-:W-:Y:S01]  /*75e0*/  MUFU.TANH R245, R25 ;  /* 0x0000001900f57308 */ /* 0x000fe20000002400 */
[----:B-1----:R-:W-:Y:S04]  /*75f0*/  MOV R48, R251 ;  /* 0x000000fb00307202 */ /* 0x002fe80000000f00 */
[----:B------:R-:W-:Y:S05]  /*7600*/  FMNMX.FTZ R2, R48, R2, !PT ;  /* 0x0000000230027209 */ /* 0x000fea0007810000 */
[----:B------:R-:W-:Y:S01]  /*7610*/  MUFU.TANH R223, R28 ;  /* 0x0000001c00df7308 */ /* 0x000fe20000002400 */
[----:B------:R-:W-:Y:S02]  /*7620*/  FMNMX.FTZ R2, R49, R2, !PT ;  /* 0x0000000231027209 */ /* 0x000fe40007810000 */
[----:B----4-:R-:W-:Y:S02]  /*7630*/  MOV R51, R247 ;  /* 0x000000f700337202 */ /* 0x010fe40000000f00 */
[----:B------:R-:W-:Y:S02]  /*7640*/  FMNMX.FTZ R2, R43, R2, !PT ;  /* 0x000000022b027209 */ /* 0x000fe40007810000 */
[----:B------:R-:W-:Y:S03]  /*7650*/  FMNMX.FTZ R3, R51, R3, !PT ;  /* 0x0000000333037209 */ /* 0x000fe60007810000 */
[----:B------:R-:W1:Y:S10]  /*7660*/  MUFU.TANH R246, R34 ;  /* 0x0000002200f67308 */ /* 0x000e740000002400 */
[----:B------:R1:W-:Y:S10]  /*7670*/  MUFU.TANH R28, R52 ;  /* 0x00000034001c7308 */ /* 0x0003f40000002400 */
[----:B------:R-:W4:Y:S10]  /*7680*/  MUFU.TANH R14, R14 ;  /* 0x0000000e000e7308 */ /* 0x000f340000002400 */
[----:B------:R-:W4:Y:S01]  /*7690*/  MUFU.TANH R136, R30 ;  /* 0x0000001e00887308 */ /* 0x000f220000002400 */
[----:B-1----:R-:W-:Y:S04]  /*76a0*/  MOV R52, R246 ;  /* 0x000000f600347202 */ /* 0x002fe80000000f00 */
[----:B------:R-:W-:Y:S05]  /*76b0*/  FMNMX.FTZ R3, R52, R3, !PT ;  /* 0x0000000334037209 */ /* 0x000fea0007810000 */
[----:B------:R1:W-:Y:S01]  /*76c0*/  MUFU.TANH R30, R53 ;  /* 0x00000035001e7308 */ /* 0x0003e20000002400 */
[----:B----4-:R-:W-:Y:S09]  /*76d0*/  FMNMX.FTZ R5, R14, R5, !PT ;  /* 0x000000050e057209 */ /* 0x010ff20007810000 */
[----:B------:R4:W-:Y:S01]  /*76e0*/  MUFU.TANH R128, R56 ;  /* 0x0000003800807308 */ /* 0x0009e20000002400 */
[----:B------:R-:W-:Y:S09]  /*76f0*/  MOV R34, R136 ;  /* 0x0000008800227202 */ /* 0x000ff20000000f00 */
[----:B------:R-:W2:Y:S01]  /*7700*/  MUFU.TANH R139, R26 ;  /* 0x0000001a008b7308 */ /* 0x000ea20000002400 */
[----:B-1----:R-:W-:Y:S04]  /*7710*/  MOV R53, R245 ;  /* 0x000000f500357202 */ /* 0x002fe80000000f00 */
[----:B------:R-:W-:Y:S05]  /*7720*/  FMNMX.FTZ R4, R53, R4, !PT ;  /* 0x0000000435047209 */ /* 0x000fea0007810000 */
[----:B------:R-:W-:Y:S01]  /*7730*/  MUFU.TANH R222, R29 ;  /* 0x0000001d00de7308 */ /* 0x000fe20000002400 */
[----:B----4-:R-:W-:Y:S04]  /*7740*/  MOV R56, R223 ;  /* 0x000000df00387202 */ /* 0x010fe80000000f00 */
[----:B------:R-:W-:Y:S05]  /*7750*/  FMNMX.FTZ R4, R56, R4, !PT ;  /* 0x0000000438047209 */ /* 0x000fea0007810000 */
[----:B------:R2:W1:Y:S10]  /*7760*/  MUFU.TANH R235, R35 ;  /* 0x0000002300eb7308 */ /* 0x0004740000002400 */
[----:B------:R1:W-:Y:S10]  /*7770*/  MUFU.TANH R29, R54 ;  /* 0x00000036001d7308 */ /* 0x0003f40000002400 */
[----:B------:R-:W4:Y:S01]  /*7780*/  MUFU.TANH R15, R15 ;  /* 0x0000000f000f7308 */ /* 0x000f220000002400 */
[----:B--2---:R-:W-:Y:S09]  /*7790*/  MOV R35, R139 ;  /* 0x0000008b00237202 */ /* 0x004ff20000000f00 */
[----:B------:R2:W-:Y:S01]  /*77a0*/  MUFU.TANH R252, R60 ;  /* 0x0000003c00fc7308 */ /* 0x0005e20000002400 */
[----:B-1----:R-:W-:Y:S04]  /*77b0*/  MOV R54, R235 ;  /* 0x000000eb00367202 */ /* 0x002fe80000000f00 */
[----:B------:R-:W-:Y:S05]  /*77c0*/  FMNMX.FTZ R3, R54, R3, !PT ;  /* 0x0000000336037209 */ /* 0x000fea0007810000 */
[----:B------:R1:W-:Y:S01]  /*77d0*/  MUFU.TANH R250, R58 ;  /* 0x0000003a00fa7308 */ /* 0x0003e20000002400 */
[----:B----4-:R-:W-:Y:S04]  /*77e0*/  FMNMX.FTZ R5, R15, R5, !PT ;  /* 0x000000050f057209 */ /* 0x010fe80007810000 */
[----:B------:R-:W-:Y:S05]  /*77f0*/  FMNMX.FTZ R5, R35, R5, !PT ;  /* 0x0000000523057209 */ /* 0x000fea0007810000 */
[----:B------:R-:W4:Y:S01]  /*7800*/  MUFU.TANH R129, R37 ;  /* 0x0000002500817308 */ /* 0x000f220000002400 */
[----:B--2---:R-:W-:Y:S01]  /*7810*/  MOV R60, R0 ;  /* 0x00000000003c7202 */ /* 0x004fe20000000f00 */
[----:B------:R-:W-:Y:S08]  /*7820*/  FMUL.FTZ R0, R63, c[0x0][0x320] ;  /* 0x0000c8003f007a20 */ /* 0x000ff00000410000 */
[----:B------:R-:W2:Y:S01]  /*7830*/  MUFU.TANH R33, R38 ;  /* 0x0000002600217308 */ /* 0x000ea20000002400 */
[----:B-1----:R-:W-:Y:S04]  /*7840*/  MOV R58, R222 ;  /* 0x000000de003a7202 */ /* 0x002fe80000000f00 */
[----:B------:R-:W-:Y:S05]  /*7850*/  FMNMX.FTZ R4, R58, R4, !PT ;  /* 0x000000043a047209 */ /* 0x000fea0007810000 */
[----:B------:R-:W1:Y:S01]  /*7860*/  MUFU.TANH R25, R27 ;  /* 0x0000001b00197308 */ /* 0x000e620000002400 */
[----:B------:R-:W-:Y:S02]  /*7870*/  FMNMX.FTZ R4, R46, R4, !PT ;  /* 0x000000042e047209 */ /* 0x000fe40007810000 */
[----:B----4-:R-:W-:Y:S02]  /*7880*/  FMNMX.FTZ R2, R129, R2, !PT ;  /* 0x0000000281027209 */ /* 0x010fe40007810000 */
[----:B------:R-:W-:Y:S02]  /*7890*/  FMNMX.FTZ R4, R242, R4, !PT ;  /* 0x00000004f2047209 */ /* 0x000fe40007810000 */
[----:B------:R-:W-:Y:S03]  /*78a0*/  FMNMX.FTZ R2, R41, R2, !PT ;  /* 0x0000000229027209 */ /* 0x000fe60007810000 */
[----:B------:R-:W4:Y:S01]  /*78b0*/  MUFU.TANH R32, R39 ;  /* 0x0000002700207308 */ /* 0x000f220000002400 */
[----:B------:R-:W-:Y:S02]  /*78c0*/  FMNMX.FTZ R2, R24, R2, !PT ;  /* 0x0000000218027209 */ /* 0x000fe40007810000 */
[----:B--2---:R-:W-:Y:S02]  /*78d0*/  FMNMX.FTZ R3, R33, R3, !PT ;  /* 0x0000000321037209 */ /* 0x004fe40007810000 */
[----:B------:R-:W-:Y:S05]  /*78e0*/  FMNMX.FTZ R2, R28, R2, !PT ;  /* 0x000000021c027209 */ /* 0x000fea0007810000 */
[----:B------:R-:W2:Y:S01]  /*78f0*/  MUFU.TANH R44, R44 ;  /* 0x0000002c002c7308 */ /* 0x000ea20000002400 */
[----:B------:R-:W-:Y:S02]  /*7900*/  FMNMX.FTZ R136, R30, R2, !PT ;  /* 0x000000021e887209 */ /* 0x000fe40007810000 */
[----:B-1----:R-:W-:Y:S04]  /*7910*/  FMNMX.FTZ R5, R25, R5, !PT ;  /* 0x0000000519057209 */ /* 0x002fe80007810000 */
[----:B------:R-:W-:Y:S03]  /*7920*/  FMNMX.FTZ R5, R34, R5, !PT ;  /* 0x0000000522057209 */ /* 0x000fe60007810000 */
[----:B------:R-:W1:Y:S01]  /*7930*/  MUFU.TANH R248, R64 ;  /* 0x0000004000f87308 */ /* 0x000e620000002400 */
[----:B------:R-:W-:Y:S02]  /*7940*/  FMNMX.FTZ R5, R241, R5, !PT ;  /* 0x00000005f1057209 */ /* 0x000fe40007810000 */
[----:B----4-:R-:W-:Y:S02]  /*7950*/  FMNMX.FTZ R3, R32, R3, !PT ;  /* 0x0000000320037209 */ /* 0x010fe40007810000 */
[----:B------:R-:W-:Y:S02]  /*7960*/  FMNMX.FTZ R5, R130, R5, !PT ;  /* 0x0000000582057209 */ /* 0x000fe40007810000 */
[----:B------:R-:W-:Y:S03]  /*7970*/  FMNMX.FTZ R3, R31, R3, !PT ;  /* 0x000000031f037209 */ /* 0x000fe60007810000 */
[----:B------:R4:W-:Y:S01]  /*7980*/  MUFU.TANH R139, R0 ;  /* 0x00000000008b7308 */ /* 0x0009e20000002400 */
[----:B------:R-:W-:Y:S02]  /*7990*/  FMNMX.FTZ R3, R60, R3, !PT ;  /* 0x000000033c037209 */ /* 0x000fe40007810000 */
[----:B--2---:R-:W-:Y:S02]  /*79a0*/  FMNMX.FTZ R4, R44, R4, !PT ;  /* 0x000000042c047209 */ /* 0x004fe40007810000 */
[----:B------:R-:W-:Y:S02]  /*79b0*/  FMNMX.FTZ R2, R29, R3, !PT ;  /* 0x000000031d027209 */ /* 0x000fe40007810000 */
[----:B------:R-:W-:Y:S03]  /*79c0*/  FMNMX.FTZ R3, R40, R5, !PT ;  /* 0x0000000528037209 */ /* 0x000fe60007810000 */
[----:B------:R-:W2:Y:S01]  /*79d0*/  MUFU.TANH R247, R65 ;  /* 0x0000004100f77308 */ /* 0x000ea20000002400 */
[----:B------:R-:W-:Y:S02]  /*79e0*/  FMNMX.FTZ R5, R243, R4, !PT ;  /* 0x00000004f3057209 */ /* 0x000fe40007810000 */
[----:B------:R-:W-:Y:S02]  /*79f0*/  FMNMX.FTZ R4, R59, R2, !PT ;  /* 0x000000023b047209 */ /* 0x000fe40007810000 */
[----:B-1----:R-:W-:Y:S02]  /*7a00*/  FMNMX.FTZ R136, R248, R136, !PT ;  /* 0x00000088f8887209 */ /* 0x002fe40007810000 */
[----:B------:R-:W-:Y:S03]  /*7a10*/  FMNMX.FTZ R2, R131, R3, !PT ;  /* 0x0000000383027209 */ /* 0x000fe60007810000 */
[----:B------:R-:W1:Y:S01]  /*7a20*/  MUFU.TANH R246, R66 ;  /* 0x0000004200f67308 */ /* 0x000e620000002400 */
[----:B------:R-:W-:Y:S02]  /*7a30*/  FMNMX.FTZ R2, R57, R2, !PT ;  /* 0x0000000239027209 */ /* 0x000fe40007810000 */
[----:B----4-:R-:W-:Y:S02]  /*7a40*/  FMNMX.FTZ R0, R128, R5, !PT ;  /* 0x0000000580007209 */ /* 0x010fe40007810000 */
[----:B------:R-:W-:Y:S02]  /*7a50*/  FMNMX.FTZ R2, R250, R2, !PT ;  /* 0x00000002fa027209 */ /* 0x000fe40007810000 */
[----:B------:R-:W-:Y:S03]  /*7a60*/  FMNMX.FTZ R0, R42, R0, !PT ;  /* 0x000000002a007209 */ /* 0x000fe60007810000 */
[----:B------:R-:W4:Y:S01]  /*7a70*/  MUFU.TANH R251, R61 ;  /* 0x0000003d00fb7308 */ /* 0x000f220000002400 */
[----:B--2---:R-:W-:Y:S05]  /*7a80*/  FMNMX.FTZ R136, R247, R136, !PT ;  /* 0x00000088f7887209 */ /* 0x004fea0007810000 */
[----:B------:R-:W2:Y:S04]  /*7a90*/  SHFL.BFLY PT, R6, R136, 0x2, 0x1f ;  /* 0x0c401f0088067f89 */ /* 0x000ea800000e0000 */
[----:B------:R-:W3:Y:S01]  /*7aa0*/  MUFU.TANH R245, R67 ;  /* 0x0000004300f57308 */ /* 0x000ee20000002400 */
[----:B-1----:R-:W-:Y:S02]  /*7ab0*/  FMNMX.FTZ R3, R246, R4, !PT ;  /* 0x00000004f6037209 */ /* 0x002fe40007810000 */
[----:B------:R-:W-:Y:S02]  /*7ac0*/  FMNMX.FTZ R4, R252, R0, !PT ;  /* 0x00000000fc047209 */ /* 0x000fe40007810000 */
[----:B------:R-:W-:Y:S05]  /*7ad0*/  FMNMX.FTZ R0, R249, R2, !PT ;  /* 0x00000002f9007209 */ /* 0x000fea0007810000 */
[----:B------:R-:W1:Y:S01]  /*7ae0*/  MUFU.TANH R140, R62 ;  /* 0x0000003e008c7308 */ /* 0x000e620000002400 */
[----:B----4-:R-:W-:Y:S05]  /*7af0*/  FMNMX.FTZ R4, R251, R4, !PT ;  /* 0x00000004fb047209 */ /* 0x010fea0007810000 */
[----:B------:R-:W4:Y:S01]  /*7b00*/  SHFL.BFLY PT, R5, R4, 0x2, 0x1f ;  /* 0x0c401f0004057f89 */ /* 0x000f2200000e0000 */
[----:B--2---:R-:W-:Y:S02]  /*7b10*/  FMNMX.FTZ R136, R136, R6, !PT ;  /* 0x0000000688887209 */ /* 0x004fe40007810000 */
[----:B---3--:R-:W-:Y:S05]  /*7b20*/  FMNMX.FTZ R3, R245, R3, !PT ;  /* 0x00000003f5037209 */ /* 0x008fea0007810000 */
[----:B------:R-:W2:Y:S01]  /*7b30*/  SHFL.BFLY PT, R6, R136, 0x1, 0x1f ;  /* 0x0c201f0088067f89 */ /* 0x000ea200000e0000 */
[----:B-1----:R-:W-:Y:S07]  /*7b40*/  FMNMX.FTZ R0, R140, R0, !PT ;  /* 0x000000008c007209 */ /* 0x002fee0007810000 */
[----:B------:R-:W1:Y:S01]  /*7b50*/  SHFL.BFLY PT, R135, R3, 0x2, 0x1f ;  /* 0x0c401f0003877f89 */ /* 0x000e6200000e0000 */
[----:B------:R-:W-:Y:S02]  /*7b60*/  FMNMX.FTZ R0, R139, R0, !PT ;  /* 0x000000008b007209 */ /* 0x000fe40007810000 */
[----:B----4-:R-:W-:Y:S05]  /*7b70*/  FMNMX.FTZ R4, R4, R5, !PT ;  /* 0x0000000504047209 */ /* 0x010fea0007810000 */
[----:B------:R-:W3:Y:S01]  /*7b80*/  SHFL.BFLY PT, R2, R0, 0x2, 0x1f ;  /* 0x0c401f0000027f89 */ /* 0x000ee200000e0000 */
[----:B------:R-:W-:Y:S04]  /*7b90*/  @P1 IADD3 R5, P4, R8, UR9, RZ ;  /* 0x0000000908051c10 */ /* 0x000fe8000ff9e0ff */
[C---:B------:R-:W-:Y:S02]  /*7ba0*/  @P1 LEA R8, P2, R5.reuse, c[0x0][0x1c8], 0x1 ;  /* 0x0000720005081a11 */ /* 0x040fe400078408ff */
[----:B------:R-:W-:Y:S01]  /*7bb0*/  @P1 IADD3.X R9, R10, UR8, RZ, P4, !PT ;  /* 0x000000080a091c10 */ /* 0x000fe2000a7fe4ff */
[----:B------:R-:W4:Y:S01]  /*7bc0*/  SHFL.BFLY PT, R134, R4, 0x1, 0x1f ;  /* 0x0c201f0004867f89 */ /* 0x000f2200000e0000 */
[----:B--2---:R-:W-:Y:S02]  /*7bd0*/  FMNMX.FTZ R136, R136, R6, !PT ;  /* 0x0000000688887209 */ /* 0x004fe40007810000 */
[----:B------:R-:W-:Y:S03]  /*7be0*/  @P1 LEA.HI.X R9, R5, c[0x0][0x1cc], R9, 0x1, P2 ;  /* 0x0000730005091a11 */ /* 0x000fe600010f0c09 */
[----:B------:R-:W-:Y:S01]  /*7bf0*/  FMUL.FTZ R143, R136, c[0x0][0x2d0] ;  /* 0x0000b400888f7a20 */ /* 0x000fe20000410000 */
[----:B-1----:R-:W-:Y:S05]  /*7c00*/  FMNMX.FTZ R135, R3, R135, !PT ;  /* 0x0000008703877209 */ /* 0x002fea0007810000 */
[----:B------:R-:W1:Y:S01]  /*7c10*/  SHFL.BFLY PT, R7, R135, 0x1, 0x1f ;  /* 0x0c201f0087077f89 */ /* 0x000e6200000e0000 */
[----:B---3--:R-:W-:Y:S01]  /*7c20*/  FMNMX.FTZ R2, R0, R2, !PT ;  /* 0x0000000200027209 */ /* 0x008fe20007810000 */
[----:B------:R-:W-:Y:S04]  /*7c30*/  FADD.FTZ R0, -R136, R132 ;  /* 0x0000008488007221 */ /* 0x000fe80000010100 */
[----:B------:R-:W-:Y:S02]  /*7c40*/  FMUL.FTZ R0, R0, c[0x0][0x2d0] ;  /* 0x0000b40000007a20 */ /* 0x000fe40000410000 */
[----:B------:R-:W2:Y:S01]  /*7c50*/  SHFL.BFLY PT, R3, R2, 0x1, 0x1f ;  /* 0x0c201f0002037f89 */ /* 0x000ea200000e0000 */
[----:B----4-:R-:W-:Y:S01]  /*7c60*/  FMNMX.FTZ R134, R4, R134, !PT ;  /* 0x0000008604867209 */ /* 0x010fe20007810000 */
[----:B------:R-:W-:Y:S01]  /*7c70*/  FFMA.FTZ R4, R216, c[0x0][0x2d0], -R143 ;  /* 0x0000b400d8047a23 */ /* 0x000fe2000001088f */
[----:B------:R3:W4:Y:S10]  /*7c80*/  MUFU.EX2 R132, R0 ;  /* 0x0000000000847308 */ /* 0x0007340000000800 */
[----:B------:R4:W-:Y:S01]  /*7c90*/  MUFU.EX2 R210, R4 ;  /* 0x0000000400d27308 */ /* 0x0009e20000000800 */
[----:B-1----:R-:W-:Y:S05]  /*7ca0*/  FMNMX.FTZ R135, R135, R7, !PT ;  /* 0x0000000787877209 */ /* 0x002fea0007810000 */
[----:B------:R-:W-:Y:S04]  /*7cb0*/  FMUL.FTZ R142, R135, c[0x0][0x2d0] ;  /* 0x0000b400878e7a20 */ /* 0x000fe80000410000 */
[--C-:B------:R-:W-:Y:S01]  /*7cc0*/  FFMA.FTZ R6, R217, c[0x0][0x2d0], -R142.reuse ;  /* 0x0000b400d9067a23 */ /* 0x100fe2000001088e */
[----:B--2---:R-:W-:Y:S01]  /*7cd0*/  FMNMX.FTZ R3, R2, R3, !PT ;  /* 0x0000000302037209 */ /* 0x004fe20007810000 */
[--C-:B------:R-:W-:Y:S02]  /*7ce0*/  FFMA.FTZ R5, R19, c[0x0][0x2d0], -R142.reuse ;  /* 0x0000b40013057a23 */ /* 0x100fe4000001088e */
[----:B------:R-:W-:Y:S01]  /*7cf0*/  MUFU.EX2 R216, R6 ;  /* 0x0000000600d87308 */ /* 0x000fe20000000800 */
[----:B---3--:R-:W-:Y:S02]  /*7d00*/  FADD.FTZ R0, -R135, R133 ;  /* 0x0000008587007221 */ /* 0x008fe40000010100 */
[----:B------:R-:W-:Y:S02]  /*7d10*/  FFMA.FTZ R10, R18, c[0x0][0x2d0], -R142 ;  /* 0x0000b400120a7a23 */ /* 0x000fe4000001088e */
[----:B------:R-:W-:Y:S02]  /*7d20*/  FMUL.FTZ R0, R0, c[0x0][0x2d0] ;  /* 0x0000b40000007a20 */ /* 0x000fe40000410000 */
[C---:B----4-:R-:W-:Y:S02]  /*7d30*/  FMUL.FTZ R65, R132.reuse, R201 ;  /* 0x000000c984417220 */ /* 0x050fe40000410000 */
[----:B------:R-:W-:Y:S01]  /*7d40*/  FMUL.FTZ R64, R132, R200 ;  /* 0x000000c884407220 */ /* 0x000fe20000410000 */
[----:B------:R1:W2:Y:S01]  /*7d50*/  MUFU.EX2 R133, R0 ;  /* 0x0000000000857308 */ /* 0x0002a20000000800 */
[----:B------:R-:W-:Y:S02]  /*7d60*/  FFMA.FTZ R4, R141, c[0x0][0x2d0], -R143 ;  /* 0x0000b4008d047a23 */ /* 0x000fe4000001088f */
[----:B------:R-:W-:Y:S02]  /*7d70*/  FMUL.FTZ R141, R134, c[0x0][0x2d0] ;  /* 0x0000b400868d7a20 */ /* 0x000fe40000410000 */
[C---:B------:R-:W-:Y:S02]  /*7d80*/  FMUL.FTZ R68, R132.reuse, R68 ;  /* 0x0000004484447220 */ /* 0x040fe40000410000 */
[C---:B------:R-:W-:Y:S02]  /*7d90*/  FMUL.FTZ R69, R132.reuse, R69 ;  /* 0x0000004584457220 */ /* 0x040fe40000410000 */
[C---:B------:R-:W-:Y:S01]  /*7da0*/  FMUL.FTZ R80, R132.reuse, R80 ;  /* 0x0000005084507220 */ /* 0x040fe20000410000 */
[----:B------:R3:W-:Y:S01]  /*7db0*/  MUFU.EX2 R222, R4 ;  /* 0x0000000400de7308 */ /* 0x0007e20000000800 */
[C---:B------:R-:W-:Y:S02]  /*7dc0*/  FMUL.FTZ R81, R132.reuse, R81 ;  /* 0x0000005184517220 */ /* 0x040fe40000410000 */
[C---:B------:R-:W-:Y:S02]  /*7dd0*/  FMUL.FTZ R84, R132.reuse, R84 ;  /* 0x0000005484547220 */ /* 0x040fe40000410000 */
[C---:B------:R-:W-:Y:S02]  /*7de0*/  FMUL.FTZ R85, R132.reuse, R85 ;  /* 0x0000005584557220 */ /* 0x040fe40000410000 */
[C---:B------:R-:W-:Y:S02]  /*7df0*/  FMUL.FTZ R96, R132.reuse, R96 ;  /* 0x0000006084607220 */ /* 0x040fe40000410000 */
[C---:B------:R-:W-:Y:S01]  /*7e00*/  FMUL.FTZ R97, R132.reuse, R97 ;  /* 0x0000006184617220 */ /* 0x040fe20000410000 */
[----:B------:R4:W-:Y:S01]  /*7e10*/  MUFU.EX2 R217, R10 ;  /* 0x0000000a00d97308 */ /* 0x0009e20000000800 */
[C---:B------:R-:W-:Y:S02]  /*7e20*/  FMUL.FTZ R100, R132.reuse, R100 ;  /* 0x0000006484647220 */ /* 0x040fe40000410000 */
[----:B------:R-:W-:Y:S02]  /*7e30*/  FMUL.FTZ R101, R132, R101 ;  /* 0x0000006584657220 */ /* 0x000fe40000410000 */
[----:B-1----:R-:W-:Y:S02]  /*7e40*/  FADD.FTZ R0, -R134, R137 ;  /* 0x0000008986007221 */ /* 0x002fe40000010100 */
[----:B------:R-:W-:Y:S02]  /*7e50*/  FMUL.FTZ R137, R3, c[0x0][0x2d0] ;  /* 0x0000b40003897a20 */ /* 0x000fe40000410000 */
[----:B------:R-:W-:Y:S02]  /*7e60*/  FMUL.FTZ R0, R0, c[0x0][0x2d0] ;  /* 0x0000b40000007a20 */ /* 0x000fe40000410000 */
[C---:B--2---:R-:W-:Y:S02]  /*7e70*/  FMUL.FTZ R18, R133.reuse, R154 ;  /* 0x0000009a85127220 */ /* 0x044fe40000410000 */
[----:B------:R1:W2:Y:S01]  /*7e80*/  MUFU.EX2 R2, R0 ;  /* 0x0000000000027308 */ /* 0x0002a20000000800 */
[----:B---3--:R-:W-:Y:S02]  /*7e90*/  FFMA.FTZ R4, R16, c[0x0][0x2d0], -R143 ;  /* 0x0000b40010047a23 */ /* 0x008fe4000001088f */
[----:B------:R-:W-:Y:S02]  /*7ea0*/  FMUL.FTZ R16, R132, R152 ;  /* 0x0000009884107220 */ /* 0x000fe40000410000 */
[C---:B------:R-:W-:Y:S02]  /*7eb0*/  FMUL.FTZ R19, R133.reuse, R155 ;  /* 0x0000009b85137220 */ /* 0x040fe40000410000 */
[C---:B------:R-:W-:Y:S02]  /*7ec0*/  FMUL.FTZ R67, R133.reuse, R203 ;  /* 0x000000cb85437220 */ /* 0x040fe40000410000 */
[----:B------:R-:W-:Y:S01]  /*7ed0*/  FMUL.FTZ R66, R133, R202 ;  /* 0x000000ca85427220 */ /* 0x000fe20000410000 */
[----:B------:R3:W-:Y:S01]  /*7ee0*/  MUFU.EX2 R223, R4 ;  /* 0x0000000400df7308 */ /* 0x0007e20000000800 */
[----:B----4-:R-:W-:Y:S01]  /*7ef0*/  FFMA.FTZ R10, R221, c[0x0][0x2d0], -R137 ;  /* 0x0000b400dd0a7a23 */ /* 0x010fe20000010889 */
[----:B------:R-:W-:Y:S01]  /*7f00*/  MOV R221, R57 ;  /* 0x0000003900dd7202 */ /* 0x000fe20000000f00 */
[C---:B------:R-:W-:Y:S02]  /*7f10*/  FMUL.FTZ R70, R133.reuse, R70 ;  /* 0x0000004685467220 */ /* 0x040fe40000410000 */
[C---:B------:R-:W-:Y:S02]  /*7f20*/  FMUL.FTZ R71, R133.reuse, R71 ;  /* 0x0000004785477220 */ /* 0x040fe40000410000 */
[C---:B------:R-:W-:Y:S02]  /*7f30*/  FMUL.FTZ R82, R133.reuse, R82 ;  /* 0x0000005285527220 */ /* 0x040fe40000410000 */
[C---:B------:R-:W-:Y:S01]  /*7f40*/  FMUL.FTZ R83, R133.reuse, R83 ;  /* 0x0000005385537220 */ /* 0x040fe20000410000 */
[----:B------:R-:W-:Y:S01]  /*7f50*/  MUFU.EX2 R208, R10 ;  /* 0x0000000a00d07308 */ /* 0x000fe20000000800 */
[C---:B------:R-:W-:Y:S02]  /*7f60*/  FMUL.FTZ R86, R133.reuse, R86 ;  /* 0x0000005685567220 */ /* 0x040fe40000410000 */
[----:B------:R-:W-:Y:S02]  /*7f70*/  FMUL.FTZ R87, R133, R87 ;  /* 0x0000005785577220 */ /* 0x000fe40000410000 */
[----:B-1----:R-:W-:Y:S01]  /*7f80*/  FADD.FTZ R0, -R3, R138 ;  /* 0x0000008a03007221 */ /* 0x002fe20000010100 */
[----:B------:R-:W-:Y:S01]  /*7f90*/  MOV R138, R45 ;  /* 0x0000002d008a7202 */ /* 0x000fe20000000f00 */
[----:B--2---:R-:W-:Y:S02]  /*7fa0*/  FMUL.FTZ R45, R2, R189 ;  /* 0x000000bd022d7220 */ /* 0x004fe40000410000 */
[----:B------:R-:W-:Y:S02]  /*7fb0*/  FMUL.FTZ R0, R0, c[0x0][0x2d0] ;  /* 0x0000b40000007a20 */ /* 0x000fe40000410000 */
[C---:B------:R-:W-:Y:S02]  /*7fc0*/  FMUL.FTZ R57, R2.reuse, R193 ;  /* 0x000000c102397220 */ /* 0x040fe40000410000 */
[----:B------:R-:W-:Y:S02]  /*7fd0*/  FMUL.FTZ R61, R2, R205 ;  /* 0x000000cd023d7220 */ /* 0x000fe40000410000 */
[--C-:B---3--:R-:W-:Y:S01]  /*7fe0*/  FFMA.FTZ R4, R17, c[0x0][0x2d0], -R143.reuse ;  /* 0x0000b40011047a23 */ /* 0x108fe2000001088f */
[----:B------:R-:W1:Y:S01]  /*7ff0*/  MUFU.EX2 R0, R0 ;  /* 0x0000000000007308 */ /* 0x000e620000000800 */
[----:B------:R-:W-:Y:S02]  /*8000*/  FMUL.FTZ R17, R132, R153 ;  /* 0x0000009984117220 */ /* 0x000fe40000410000 */
[----:B------:R-:W-:Y:S02]  /*8010*/  FFMA.FTZ R138, R138, c[0x0][0x2d0], -R143 ;  /* 0x0000b4008a8a7a23 */ /* 0x000fe4000001088f */
        /* <DEDUP_REMOVED lines=8> */
[----:B------:R-:W-:Y:S02]  /*80a0*/  FMUL.FTZ R93, R2, R93 ;  /* 0x0000005d025d7220 */ /* 0x000fe40000410000 */
[C---:B------:R-:W-:Y:S02]  /*80b0*/  FMUL.FTZ R98, R133.reuse, R98 ;  /* 0x0000006285627220 */ /* 0x040fe40000410000 */
[----:B------:R-:W-:Y:S02]  /*80c0*/  FMUL.FTZ R99, R133, R99 ;  /* 0x0000006385637220 */ /* 0x000fe40000410000 */
[C---:B-1----:R-:W-:Y:S02]  /*80d0*/  FMUL.FTZ R10, R0.reuse, R146 ;  /* 0x00000092000a7220 */ /* 0x042fe40000410000 */
[C---:B------:R-:W-:Y:S01]  /*80e0*/  FMUL.FTZ R26, R0.reuse, R162 ;  /* 0x000000a2001a7220 */ /* 0x040fe20000410000 */
[----:B------:R-:W-:Y:S01]  /*80f0*/  MOV R162, R44 ;  /* 0x0000002c00a27202 */ /* 0x000fe20000000f00 */
[----:B------:R-:W-:Y:S01]  /*8100*/  FMUL.FTZ R27, R0, R163 ;  /* 0x000000a3001b7220 */ /* 0x000fe20000410000 */
[----:B------:R-:W-:Y:S01]  /*8110*/  MOV R163, R28 ;  /* 0x0000001c00a37202 */ /* 0x000fe20000000f00 */
[----:B------:R-:W-:Y:S01]  /*8120*/  FMUL.FTZ R28, R2, R172 ;  /* 0x000000ac021c7220 */ /* 0x000fe20000410000 */
[----:B------:R-:W-:Y:S01]  /*8130*/  MOV R172, R30 ;  /* 0x0000001e00ac7202 */ /* 0x000fe20000000f00 */
[----:B------:R-:W-:Y:S01]  /*8140*/  FMUL.FTZ R30, R0, R174 ;  /* 0x000000ae001e7220 */ /* 0x000fe20000410000 */
[----:B--2---:R-:W-:Y:S01]  /*8150*/  F2FP.PACK_AB R146, R235, R223 ;  /* 0x000000dfeb92723e */ /* 0x004fe200000000ff */
[--C-:B------:R-:W-:Y:S01]  /*8160*/  FFMA.FTZ R4, R220, c[0x0][0x2d0], -R142.reuse ;  /* 0x0000b400dc047a23 */ /* 0x100fe2000001088e */
[----:B------:R-:W-:Y:S01]  /*8170*/  MOV R174, R60 ;  /* 0x0000003c00ae7202 */ /* 0x000fe20000000f00 */
[----:B------:R-:W-:Y:S01]  /*8180*/  MUFU.EX2 R220, R5 ;  /* 0x0000000500dc7308 */ /* 0x000fe20000000800 */
[----:B------:R-:W-:Y:S02]  /*8190*/  FMUL.FTZ R44, R2, R188 ;  /* 0x000000bc022c7220 */ /* 0x000fe40000410000 */
[----:B------:R-:W-:Y:S02]  /*81a0*/  IMAD.MOV.U32 R188, RZ, RZ, R47 ;  /* 0x000000ffffbc7224 */ /* 0x000fe400078e002f */
[----:B------:R-:W-:Y:S02]  /*81b0*/  FMUL.FTZ R47, R0, R191 ;  /* 0x000000bf002f7220 */ /* 0x000fe40000410000 */
[----:B------:R-:W-:Y:S02]  /*81c0*/  FMUL.FTZ R60, R2, R204 ;  /* 0x000000cc023c7220 */ /* 0x000fe40000410000 */
[C---:B------:R-:W-:Y:S01]  /*81d0*/  FMUL.FTZ R62, R0.reuse, R206 ;  /* 0x000000ce003e7220 */ /* 0x040fe20000410000 */
[----:B------:R1:W2:Y:S01]  /*81e0*/  MUFU.EX2 R215, R4 ;  /* 0x0000000400d77308 */ /* 0x0002a20000000800 */
[C---:B------:R-:W-:Y:S02]  /*81f0*/  FMUL.FTZ R63, R0.reuse, R207 ;  /* 0x000000cf003f7220 */ /* 0x040fe40000410000 */
[C---:B------:R-:W-:Y:S02]  /*8200*/  FMUL.FTZ R74, R0.reuse, R74 ;  /* 0x0000004a004a7220 */ /* 0x040fe40000410000 */
[C---:B------:R-:W-:Y:S02]  /*8210*/  FMUL.FTZ R75, R0.reuse, R75 ;  /* 0x0000004b004b7220 */ /* 0x040fe40000410000 */
[C---:B------:R-:W-:Y:S02]  /*8220*/  FMUL.FTZ R78, R0.reuse, R78 ;  /* 0x0000004e004e7220 */ /* 0x040fe40000410000 */
[C---:B------:R-:W-:Y:S02]  /*8230*/  FMUL.FTZ R79, R0.reuse, R79 ;  /* 0x0000004f004f7220 */ /* 0x040fe40000410000 */
[C---:B------:R-:W-:Y:S02]  /*8240*/  FMUL.FTZ R90, R0.reuse, R90 ;  /* 0x0000005a005a7220 */ /* 0x040fe40000410000 */
[C---:B------:R-:W-:Y:S02]  /*8250*/  FMUL.FTZ R91, R0.reuse, R91 ;  /* 0x0000005b005b7220 */ /* 0x040fe40000410000 */
[C---:B------:R-:W-:Y:S02]  /*8260*/  FMUL.FTZ R94, R0.reuse, R94 ;  /* 0x0000005e005e7220 */ /* 0x040fe40000410000 */
[----:B------:R-:W-:Y:S02]  /*8270*/  FMUL.FTZ R95, R0, R95 ;  /* 0x0000005f005f7220 */ /* 0x000fe40000410000 */
[C---:B------:R-:W-:Y:S02]  /*8280*/  FMUL.FTZ R102, R133.reuse, R102 ;  /* 0x0000006685667220 */ /* 0x040fe40000410000 */
[----:B------:R-:W-:Y:S02]  /*8290*/  FMUL.FTZ R103, R133, R103 ;  /* 0x0000006785677220 */ /* 0x000fe40000410000 */
[----:B------:R-:W-:Y:S01]  /*82a0*/  FMUL.FTZ R104, R2, R104 ;  /* 0x0000006802687220 */ /* 0x000fe20000410000 */
[----:B-1----:R-:W-:Y:S01]  /*82b0*/  @P1 IADD3 R4, P6, R22, UR9, RZ ;  /* 0x0000000916041c10 */ /* 0x002fe2000ffde0ff */
[----:B------:R-:W-:Y:S01]  /*82c0*/  @UP1 UIADD3 UR9, UP0, UR20, 0x80, URZ ;  /* 0x0000008014091890 */ /* 0x000fe2000ff1e03f */
[----:B------:R-:W-:Y:S02]  /*82d0*/  FMUL.FTZ R105, R2, R105 ;  /* 0x0000006902697220 */ /* 0x000fe40000410000 */
[----:B------:R-:W-:Y:S01]  /*82e0*/  @P1 LEA R6, P5, R4, c[0x0][0x1c8], 0x1 ;  /* 0x0000720004061a11 */ /* 0x000fe200078a08ff */
[C---:B------:R-:W-:Y:S01]  /*82f0*/  FMUL.FTZ R106, R0.reuse, R106 ;  /* 0x0000006a006a7220 */ /* 0x040fe20000410000 */
[----:B------:R-:W-:Y:S01]  /*8300*/  @P1 IADD3.X R7, R21, UR8, RZ, P6, !PT ;  /* 0x0000000815071c10 */ /* 0x000fe2000b7fe4ff */
[----:B------:R-:W-:Y:S01]  /*8310*/  @UP1 UIADD3.X UR8, URZ, UR14, URZ, UP0, !UPT ;  /* 0x0000000e3f081290 */ /* 0x000fe200087fe43f */
[----:B------:R-:W-:Y:S02]  /*8320*/  FMUL.FTZ R107, R0, R107 ;  /* 0x0000006b006b7220 */ /* 0x000fe40000410000 */
[----:B------:R-:W-:Y:S01]  /*8330*/  @P1 LEA.HI.X R7, R4, c[0x0][0x1cc], R7, 0x1, P5 ;  /* 0x0000730004071a11 */ /* 0x000fe200028f0c07 */
[----:B------:R-:W-:Y:S01]  /*8340*/  FMUL.FTZ R108, R2, R108 ;  /* 0x0000006c026c7220 */ /* 0x000fe20000410000 */
[----:B------:R-:W-:Y:S01]  /*8350*/  @P1 IADD3 R4, P2, R6, UR10, RZ ;  /* 0x0000000a06041c10 */ /* 0x000fe2000ff5e0ff */
[----:B------:R-:W-:Y:S02]  /*8360*/  FMUL.FTZ R109, R2, R109 ;  /* 0x0000006d026d7220 */ /* 0x000fe40000410000 */
[----:B------:R1:W-:Y:S01]  /*8370*/  @P1 LDGSTS.E.BYPASS.LTC128B.128 [R244+0x4100], [R6.64], !P3 ;  /* 0x0410000006f41fae */ /* 0x0003e2000d901d56 */
[----:B------:R-:W-:Y:S01]  /*8380*/  @P1 IADD3.X R5, R7, UR17, RZ, P2, !PT ;  /* 0x0000001107051c10 */ /* 0x000fe200097fe4ff */
[C---:B------:R-:W-:Y:S02]  /*8390*/  FMUL.FTZ R110, R0.reuse, R110 ;  /* 0x0000006e006e7220 */ /* 0x040fe40000410000 */
[----:B------:R-:W-:Y:S02]  /*83a0*/  FMUL.FTZ R111, R0, R111 ;  /* 0x0000006f006f7220 */ /* 0x000fe40000410000 */
[C---:B------:R-:W-:Y:S02]  /*83b0*/  FMUL.FTZ R112, R132.reuse, R112 ;  /* 0x0000007084707220 */ /* 0x040fe40000410000 */
[----:B------:R3:W-:Y:S01]  /*83c0*/  @P1 LDGSTS.E.BYPASS.LTC128B.128 [R244+0x6100], [R8.64], !P0 ;  /* 0x0610000008f41fae */ /* 0x0007e2000c101d56 */
[C---:B------:R-:W-:Y:S02]  /*83d0*/  FMUL.FTZ R113, R132.reuse, R113 ;  /* 0x0000007184717220 */ /* 0x040fe40000410000 */
[C---:B------:R-:W-:Y:S02]  /*83e0*/  FMUL.FTZ R114, R133.reuse, R114 ;  /* 0x0000007285727220 */ /* 0x040fe40000410000 */
[C---:B------:R-:W-:Y:S02]  /*83f0*/  FMUL.FTZ R115, R133.reuse, R115 ;  /* 0x0000007385737220 */ /* 0x040fe40000410000 */
[C---:B------:R-:W-:Y:S01]  /*8400*/  FMUL.FTZ R116, R132.reuse, R116 ;  /* 0x0000007484747220 */ /* 0x040fe20000410000 */
[----:B------:R4:W-:Y:S01]  /*8410*/  @P1 LDGSTS.E.BYPASS.LTC128B.128 [R244+0x4900], [R4.64], !P3 ;  /* 0x0490000004f41fae */ /* 0x0009e2000d901d56 */
[----:B------:R-:W-:Y:S02]  /*8420*/  FMUL.FTZ R117, R132, R117 ;  /* 0x0000007584757220 */ /* 0x000fe40000410000 */
[C---:B------:R-:W-:Y:S02]  /*8430*/  FMUL.FTZ R118, R133.reuse, R118 ;  /* 0x0000007685767220 */ /* 0x040fe40000410000 */
[----:B------:R-:W-:Y:S02]  /*8440*/  FMUL.FTZ R119, R133, R119 ;  /* 0x0000007785777220 */ /* 0x000fe40000410000 */
[C---:B------:R-:W-:Y:S01]  /*8450*/  FMUL.FTZ R120, R2.reuse, R120 ;  /* 0x0000007802787220 */ /* 0x040fe20000410000 */
[----:B------:R4:W-:Y:S01]  /*8460*/  @P1 LDGSTS.E.BYPASS.LTC128B.128 [R244+0x6900], [R4.64+0x80], !P0 ;  /* 0x0690008004f41fae */ /* 0x0009e2000c101d56 */
[----:B------:R-:W-:Y:S02]  /*8470*/  FMUL.FTZ R121, R2, R121 ;  /* 0x0000007902797220 */ /* 0x000fe40000410000 */
[--C-:B-1----:R-:W-:Y:S01]  /*8480*/  FFMA.FTZ R7, R218, c[0x0][0x2d0], -R141.reuse ;  /* 0x0000b400da077a23 */ /* 0x102fe2000001088d */
[----:B------:R-:W-:Y:S01]  /*8490*/  @P1 IADD3 R6, P2, R4, UR10, RZ ;  /* 0x0000000a04061c10 */ /* 0x000fe2000ff5e0ff */
[C---:B------:R-:W-:Y:S02]  /*84a0*/  FMUL.FTZ R122, R0.reuse, R122 ;  /* 0x0000007a007a7220 */ /* 0x040fe40000410000 */
[----:B------:R1:W-:Y:S01]  /*84b0*/  MUFU.EX2 R213, R7 ;  /* 0x0000000700d57308 */ /* 0x0003e20000000800 */
[----:B------:R-:W-:Y:S02]  /*84c0*/  FMUL.FTZ R123, R0, R123 ;  /* 0x0000007b007b7220 */ /* 0x000fe40000410000 */
[----:B------:R-:W-:Y:S02]  /*84d0*/  FMUL.FTZ R124, R2, R124 ;  /* 0x0000007c027c7220 */ /* 0x000fe40000410000 */
[--C-:B---3--:R-:W-:Y:S02]  /*84e0*/  FFMA.FTZ R8, R219, c[0x0][0x2d0], -R141.reuse ;  /* 0x0000b400db087a23 */ /* 0x108fe4000001088d */
[--C-:B------:R-:W-:Y:S02]  /*84f0*/  FFMA.FTZ R9, R12, c[0x0][0x2d0], -R141.reuse ;  /* 0x0000b4000c097a23 */ /* 0x100fe4000001088d */
[----:B------:R-:W-:Y:S01]  /*8500*/  FMUL.FTZ R12, R2, R156 ;  /* 0x0000009c020c7220 */ /* 0x000fe20000410000 */
[----:B------:R3:W-:Y:S01]  /*8510*/  MUFU.EX2 R214, R8 ;  /* 0x0000000800d67308 */ /* 0x0007e20000000800 */
[----:B------:R-:W-:Y:S01]  /*8520*/  MOV R156, R33 ;  /* 0x00000021009c7202 */ /* 0x000fe20000000f00 */
[----:B------:R-:W-:Y:S01]  /*8530*/  FMUL.FTZ R33, R132, R169 ;  /* 0x000000a984217220 */ /* 0x000fe20000410000 */
[----:B------:R-:W-:Y:S01]  /*8540*/  MOV R169, R34 ;  /* 0x0000002200a97202 */ /* 0x000fe20000000f00 */
[C---:B------:R-:W-:Y:S01]  /*8550*/  FMUL.FTZ R34, R133.reuse, R170 ;  /* 0x000000aa85227220 */ /* 0x040fe20000410000 */
[----:B------:R-:W-:Y:S01]  /*8560*/  MOV R170, R35 ;  /* 0x0000002300aa7202 */ /* 0x000fe20000000f00 */
[----:B------:R-:W-:Y:S01]  /*8570*/  FMUL.FTZ R35, R133, R171 ;  /* 0x000000ab85237220 */ /* 0x000fe20000410000 */
[----:B------:R-:W-:Y:S01]  /*8580*/  MOV R171, R58 ;  /* 0x0000003a00ab7202 */ /* 0x000fe20000000f00 */
[----:B------:R-:W-:Y:S02]  /*8590*/  FMUL.FTZ R58, R0, R194 ;  /* 0x000000c2003a7220 */ /* 0x000fe40000410000 */
[----:B------:R2:W-:Y:S01]  /*85a0*/  MUFU.EX2 R218, R9 ;  /* 0x0000000900da7308 */ /* 0x0005e20000000800 */
[----:B------:R-:W-:Y:S02]  /*85b0*/  FMUL.FTZ R125, R2, R125 ;  /* 0x0000007d027d7220 */ /* 0x000fe40000410000 */
[C---:B------:R-:W-:Y:S01]  /*85c0*/  FMUL.FTZ R126, R0.reuse, R126 ;  /* 0x0000007e007e7220 */ /* 0x040fe20000410000 */
[C---:B-1----:R-:W-:Y:S01]  /*85d0*/  @P1 IADD3.X R7, R5.reuse, UR17, RZ, P2, !PT ;  /* 0x0000001105071c10 */ /* 0x042fe200097fe4ff */
[----:B------:R-:W-:Y:S01]  /*85e0*/  FMUL.FTZ R127, R0, R127 ;  /* 0x0000007f007f7220 */ /* 0x000fe20000410000 */
[----:B----4-:R-:W-:Y:S01]  /*85f0*/  @P1 IADD3 R4, P2, R4, UR9, RZ ;  /* 0x0000000904041c10 */ /* 0x010fe2000ff5e0ff */
[--C-:B------:R-:W-:Y:S02]  /*8600*/  FFMA.FTZ R156, R156, c[0x0][0x2d0], -R142.reuse ;  /* 0x0000b4009c9c7a23 */ /* 0x100fe4000001088e */
[----:B------:R1:W-:Y:S01]  /*8610*/  @P1 LDGSTS.E.BYPASS.LTC128B.128 [R244+0x5100], [R6.64], !P3 ;  /* 0x0510000006f41fae */ /* 0x0003e2000d901d56 */
[----:B------:R-:W-:Y:S01]  /*8620*/  @P1 IADD3.X R5, R5, UR8, RZ, P2, !PT ;  /* 0x0000000805051c10 */ /* 0x000fe200097fe4ff */
[--C-:B------:R-:W-:Y:S01]  /*8630*/  FFMA.FTZ R252, R252, c[0x0][0x2d0], -R141.reuse ;  /* 0x0000b400fcfc7a23 */ /* 0x100fe2000001088d */
[----:B------:R-:W-:Y:S01]  /*8640*/  MUFU.EX2 R202, R156 ;  /* 0x0000009c00ca7308 */ /* 0x000fe20000000800 */
[--C-:B------:R-:W-:Y:S01]  /*8650*/  FFMA.FTZ R251, R251, c[0x0][0x2d0], -R141.reuse ;  /* 0x0000b400fbfb7a23 */ /* 0x100fe2000001088d */
[C---:B---3--:R-:W-:Y:S03]  /*8660*/  @P1 IADD3 R8, P4, R6.reuse, UR10, RZ ;  /* 0x0000000a06081c10 */ /* 0x048fe6000ff9e0ff */
[----:B------:R3:W-:Y:S05]  /*8670*/  @P1 LDGSTS.E.BYPASS.LTC128B.128 [R244+0x7100], [R4.64], !P0 ;  /* 0x0710000004f41fae */ /* 0x0007ea000c101d56 */
[----:B------:R-:W-:Y:S01]  /*8680*/  MUFU.EX2 R251, R251 ;  /* 0x000000fb00fb7308 */ /* 0x000fe20000000800 */
[----:B--2---:R-:W-:Y:S05]  /*8690*/  @P1 IADD3.X R9, R7, UR17, RZ, P4, !PT ;  /* 0x0000001107091c10 */ /* 0x004fea000a7fe4ff */
[----:B------:R2:W-:Y:S04]  /*86a0*/  @P1 LDGSTS.E.BYPASS.LTC128B.128 [R244+0x5900], [R8.64], !P3 ;  /* 0x0590000008f41fae */ /* 0x0005e8000d901d56 */
[----:B------:R-:W-:Y:S01]  /*86b0*/  MUFU.EX2 R252, R252 ;  /* 0x000000fc00fc7308 */ /* 0x000fe20000000800 */
[----:B---3--:R-:W-:Y:S01]  /*86c0*/  @P1 IADD3 R4, P2, R6, UR9, RZ ;  /* 0x0000000906041c10 */ /* 0x008fe2000ff5e0ff */
[----:B-1----:R-:W-:Y:S02]  /*86d0*/  FFMA.FTZ R6, R13, c[0x0][0x2d0], -R141 ;  /* 0x0000b4000d067a23 */ /* 0x002fe4000001088d */
[C---:B------:R-:W-:Y:S01]  /*86e0*/  FMUL.FTZ R13, R2.reuse, R157 ;  /* 0x0000009d020d7220 */ /* 0x040fe20000410000 */
[----:B------:R-:W-:Y:S05]  /*86f0*/  @P1 IADD3.X R5, R7, UR8, RZ, P2, !PT ;  /* 0x0000000807051c10 */ /* 0x000fea00097fe4ff */
[----:B------:R1:W3:Y:S01]  /*8700*/  MUFU.EX2 R219, R6 ;  /* 0x0000000600db7308 */ /* 0x0002e20000000800 */
[----:B------:R-:W-:Y:S01]  /*8710*/  FMUL.FTZ R7, R133, R151 ;  /* 0x0000009785077220 */ /* 0x000fe20000410000 */
[----:B------:R-:W-:Y:S01]  /*8720*/  MOV R157, R24 ;  /* 0x00000018009d7202 */ /* 0x000fe20000000f00 */
[----:B------:R-:W-:Y:S01]  /*8730*/  FMUL.FTZ R24, R2, R160 ;  /* 0x000000a002187220 */ /* 0x000fe20000410000 */
[----:B------:R4:W-:Y:S01]  /*8740*/  @P1 LDGSTS.E.BYPASS.LTC128B.128 [R244+0x7900], [R4.64], !P0 ;  /* 0x0790000004f41fae */ /* 0x0009e2000c101d56 */
[----:B------:R-:W-:Y:S01]  /*8750*/  MOV R160, R43 ;  /* 0x0000002b00a07202 */ /* 0x000fe20000000f00 */
[----:B------:R-:W-:Y:S01]  /*8760*/  FMUL.FTZ R43, R0, R179 ;  /* 0x000000b3002b7220 */ /* 0x000fe20000410000 */
[----:B------:R-:W-:Y:S01]  /*8770*/  MOV R179, R48 ;  /* 0x0000003000b37202 */ /* 0x000fe20000000f00 */
[----:B--2---:R-:W-:Y:S01]  /*8780*/  FMUL.FTZ R8, R2, R144 ;  /* 0x0000009002087220 */ /* 0x004fe20000410000 */
[----:B------:R-:W-:Y:S01]  /*8790*/  F2FP.PACK_AB R144, R222, R210 ;  /* 0x000000d2de90723e */ /* 0x000fe200000000ff */
[----:B------:R-:W-:Y:S01]  /*87a0*/  FMUL.FTZ R9, R2, R145 ;  /* 0x0000009102097220 */ /* 0x000fe20000410000 */
[----:B------:R-:W-:Y:S01]  /*87b0*/  F2FP.PACK_AB R145, R216, R215 ;  /* 0x000000d7d891723e */ /* 0x000fe200000000ff */
[----:B------:R-:W2:Y:S01]  /*87c0*/  LDSM.16.MT88.4 R20, [R225+0x100] ;  /* 0x00010000e114783b */ /* 0x000ea20000004200 */
[----:B------:R-:W-:Y:S01]  /*87d0*/  FMUL.FTZ R48, R132, R184 ;  /* 0x000000b884307220 */ /* 0x000fe20000410000 */
[----:B------:R-:W-:Y:S01]  /*87e0*/  MOV R189, R179 ;  /* 0x000000b300bd7202 */ /* 0x000fe20000000f00 */
[--C-:B------:R-:W-:Y:S02]  /*87f0*/  FFMA.FTZ R160, R160, c[0x0][0x2d0], -R143.reuse ;  /* 0x0000b400a0a07a23 */ /* 0x100fe4000001088f */
[----:B------:R-:W-:Y:S01]  /*8800*/  FFMA.FTZ R157, R157, c[0x0][0x2d0], -R143 ;  /* 0x0000b4009d9d7a23 */ /* 0x000fe2000001088f */
[----:B------:R-:W-:Y:S01]  /*8810*/  MOV R191, R189 ;  /* 0x000000bd00bf7202 */ /* 0x000fe20000000f00 */
[----:B------:R-:W-:Y:S01]  /*8820*/  MUFU.EX2 R206, R160 ;  /* 0x000000a000ce7308 */ /* 0x000fe20000000800 */
[----:B------:R-:W2:Y:S01]  /*8830*/  LDSM.16.MT88.4 R36, [R226+0x100] ;  /* 0x00010000e224783b */ /* 0x000ea20000004200 */
[----:B-1----:R-:W-:Y:S01]  /*8840*/  FMUL.FTZ R6, R133, R150 ;  /* 0x0000009685067220 */ /* 0x002fe20000410000 */
[----:B---3--:R-:W-:Y:S06]  /*8850*/  F2FP.PACK_AB R150, R219, R218 ;  /* 0x000000dadb96723e */ /* 0x008fec00000000ff */
[----:B------:R-:W-:Y:S01]  /*8860*/  LDSM.16.MT88.4 R152, [R227+0x100] ;  /* 0x00010000e398783b */ /* 0x000fe20000004200 */
[--C-:B----4-:R-:W-:Y:S02]  /*8870*/  FFMA.FTZ R4, R11, c[0x0][0x2d0], -R137.reuse ;  /* 0x0000b4000b047a23 */ /* 0x110fe40000010889 */
[----:B------:R-:W-:Y:S02]  /*8880*/  FMUL.FTZ R5, R132, R149 ;  /* 0x0000009584057220 */ /* 0x000fe40000410000 */
[----:B------:R1:W3:Y:S01]  /*8890*/  MUFU.EX2 R209, R4 ;  /* 0x0000000400d17308 */ /* 0x0002e20000000800 */
[----:B------:R-:W-:Y:S01]  /*88a0*/  FMUL.FTZ R11, R0, R147 ;  /* 0x00000093000b7220 */ /* 0x000fe20000410000 */
[----:B------:R-:W-:Y:S01]  /*88b0*/  F2FP.PACK_AB R147, R220, R217 ;  /* 0x000000d9dc93723e */ /* 0x000fe200000000ff */
[----:B------:R-:W0:Y:S01]  /*88c0*/  LDGDEPBAR ;  /* 0x00000000000079af */ /* 0x000e220000000000 */
[----:B-1----:R-:W-:Y:S01]  /*88d0*/  FFMA.FTZ R4, R14, c[0x0][0x2d0], -R137 ;  /* 0x0000b4000e047a23 */ /* 0x002fe20000010889 */
[----:B---3--:R-:W-:Y:S01]  /*88e0*/  F2FP.PACK_AB R149, R209, R208 ;  /* 0x000000d0d195723e */ /* 0x008fe200000000ff */
[----:B------:R-:W-:Y:S01]  /*88f0*/  FMUL.FTZ R14, R0, R158 ;  /* 0x0000009e000e7220 */ /* 0x000fe20000410000 */
[----:B------:R-:W-:Y:S03]  /*8900*/  MOV R158, R41 ;  /* 0x00000029009e7202 */ /* 0x000fe60000000f00 */
[----:B------:R1:W-:Y:S01]  /*8910*/  MUFU.EX2 R211, R4 ;  /* 0x0000000400d37308 */ /* 0x0003e20000000800 */
[----:B------:R-:W-:Y:S01]  /*8920*/  FMUL.FTZ R41, R2, R177 ;  /* 0x000000b102297220 */ /* 0x000fe20000410000 */
[----:B------:R-:W-:Y:S01]  /*8930*/  MOV R177, R50 ;  /* 0x0000003200b17202 */ /* 0x000fe20000000f00 */
[----:B------:R-:W-:Y:S02]  /*8940*/  FMUL.FTZ R50, R133, R186 ;  /* 0x000000ba85327220 */ /* 0x000fe40000410000 */
[----:B------:R-:W-:Y:S01]  /*8950*/  FFMA.FTZ R158, R158, c[0x0][0x2d0], -R143 ;  /* 0x0000b4009e9e7a23 */ /* 0x000fe2000001088f */
[----:B------:R-:W-:Y:S05]  /*8960*/  MOV R179, R177 ;  /* 0x000000b100b37202 */ /* 0x000fea0000000f00 */
[----:B------:R-:W-:Y:S02]  /*8970*/  IMAD.MOV.U32 R189, RZ, RZ, R179 ;  /* 0x000000ffffbd7224 */ /* 0x000fe400078e00b3 */
[----:B-1----:R-:W-:Y:S02]  /*8980*/  FFMA.FTZ R4, R15, c[0x0][0x2d0], -R137 ;  /* 0x0000b4000f047a23 */ /* 0x002fe40000010889 */
[C---:B------:R-:W-:Y:S01]  /*8990*/  FMUL.FTZ R15, R0.reuse, R159 ;  /* 0x0000009f000f7220 */ /* 0x040fe20000410000 */
[----:B------:R-:W-:Y:S01]  /*89a0*/  MOV R159, R42 ;  /* 0x0000002a009f7202 */ /* 0x000fe20000000f00 */
[----:B------:R1:W3:Y:S01]  /*89b0*/  MUFU.EX2 R212, R4 ;  /* 0x0000000400d47308 */ /* 0x0002e20000000800 */
[----:B------:R-:W-:Y:S01]  /*89c0*/  FMUL.FTZ R42, R0, R178 ;  /* 0x000000b2002a7220 */ /* 0x000fe20000410000 */
[----:B------:R-:W-:Y:S01]  /*89d0*/  MOV R178, R49 ;  /* 0x0000003100b27202 */ /* 0x000fe20000000f00 */
[C---:B------:R-:W-:Y:S02]  /*89e0*/  FMUL.FTZ R49, R132.reuse, R185 ;  /* 0x000000b984317220 */ /* 0x040fe40000410000 */
[----:B-1----:R-:W-:Y:S01]  /*89f0*/  FMUL.FTZ R4, R132, R148 ;  /* 0x0000009484047220 */ /* 0x002fe20000410000 */
[----:B------:R-:W-:Y:S02]  /*8a00*/  F2FP.PACK_AB R148, R214, R213 ;  /* 0x000000d5d694723e */ /* 0x000fe400000000ff */
[----:B---3--:R-:W-:Y:S04]  /*8a10*/  F2FP.PACK_AB R151, R212, R211 ;  /* 0x000000d3d497723e */ /* 0x008fe800000000ff */
[-C--:B--2---:R-:W-:Y:S08]  /*8a20*/  HMMA.16816.F32 R4, R144, R20.reuse, R4 ;  /* 0x000000149004723c */ /* 0x084ff00000001804 */
[C---:B------:R-:W-:Y:S07]  /*8a30*/  HMMA.16816.F32 R8, R148.reuse, R20, R8 ;  /* 0x000000149408723c */ /* 0x040fee0000001808 */
[C---:B------:R-:W-:Y:S01]  /*8a40*/  FMUL.FTZ R20, R132.reuse, R164 ;  /* 0x000000a484147220 */ /* 0x040fe20000410000 */
[-C--:B------:R-:W-:Y:S04]  /*8a50*/  HMMA.16816.F32 R12, R148, R22.reuse, R12 ;  /* 0x00000016940c723c */ /* 0x080fe8000000180c */
[----:B------:R-:W-:Y:S01]  /*8a60*/  FMUL.FTZ R21, R132, R165 ;  /* 0x000000a584157220 */ /* 0x000fe20000410000 */
[----:B------:R-:W-:Y:S01]  /*8a70*/  MOV R165, R40 ;  /* 0x0000002800a57202 */ /* 0x000fe20000000f00 */
[C---:B------:R-:W-:Y:S01]  /*8a80*/  FMUL.FTZ R40, R2.reuse, R176 ;  /* 0x000000b002287220 */ /* 0x040fe20000410000 */
[----:B------:R-:W-:Y:S01]  /*8a90*/  MOV R176, R51 ;  /* 0x0000003300b07202 */ /* 0x000fe20000000f00 */
[C---:B------:R-:W-:Y:S04]  /*8aa0*/  HMMA.16816.F32 R16, R144.reuse, R22, R16 ;  /* 0x000000169010723c */ /* 0x040fe80000001810 */
[----:B------:R-:W-:Y:S02]  /*8ab0*/  IMAD.MOV.U32 R164, RZ, RZ, R29 ;  /* 0x000000ffffa47224 */ /* 0x000fe400078e001d */
[C---:B------:R-:W-:Y:S01]  /*8ac0*/  FMUL.FTZ R29, R2.reuse, R173 ;  /* 0x000000ad021d7220 */ /* 0x040fe20000410000 */
[----:B------:R-:W-:Y:S01]  /*8ad0*/  MOV R173, R53 ;  /* 0x0000003500ad7202 */ /* 0x000fe20000000f00 */
[C---:B------:R-:W-:Y:S01]  /*8ae0*/  FMUL.FTZ R22, R133.reuse, R166 ;  /* 0x000000a685167220 */ /* 0x040fe20000410000 */
[----:B------:R-:W-:Y:S03]  /*8af0*/  MOV R166, R46 ;  /* 0x0000002e00a67202 */ /* 0x000fe60000000f00 */
[----:B------:R-:W-:Y:S01]  /*8b00*/  FMUL.FTZ R23, R133, R167 ;  /* 0x000000a785177220 */ /* 0x000fe20000410000 */
[----:B------:R-:W-:Y:S01]  /*8b10*/  MOV R167, R25 ;  /* 0x0000001900a77202 */ /* 0x000fe20000000f00 */
[----:B------:R-:W-:Y:S01]  /*8b20*/  FMUL.FTZ R25, R2, R161 ;  /* 0x000000a102197220 */ /* 0x000fe20000410000 */
[----:B------:R-:W-:Y:S01]  /*8b30*/  MOV R161, R31 ;  /* 0x0000001f00a17202 */ /* 0x000fe20000000f00 */
[----:B------:R-:W-:Y:S01]  /*8b40*/  FMUL.FTZ R31, R0, R175 ;  /* 0x000000af001f7220 */ /* 0x000fe20000410000 */
[----:B------:R-:W-:Y:S01]  /*8b50*/  MOV R175, R32 ;  /* 0x0000002000af7202 */ /* 0x000fe20000000f00 */
[----:B------:R-:W-:Y:S01]  /*8b60*/  FMUL.FTZ R32, R132, R168 ;  /* 0x000000a884207220 */ /* 0x000fe20000410000 */
[-C--:B------:R-:W-:Y:S03]  /*8b70*/  HMMA.16816.F32 R20, R144, R36.reuse, R20 ;  /* 0x000000249014723c */ /* 0x080fe60000001814 */
[----:B------:R-:W-:Y:S01]  /*8b80*/  FFMA.FTZ R161, R161, c[0x0][0x2d0], -R142 ;  /* 0x0000b400a1a17a23 */ /* 0x000fe2000001088e */
[----:B------:R-:W-:Y:S01]  /*8b90*/  MOV R168, R59 ;  /* 0x0000003b00a87202 */ /* 0x000fe20000000f00 */
[C---:B------:R-:W-:Y:S01]  /*8ba0*/  FMUL.FTZ R46, R0.reuse, R190 ;  /* 0x000000be002e7220 */ /* 0x040fe20000410000 */
[----:B------:R-:W-:Y:S01]  /*8bb0*/  MOV R190, R188 ;  /* 0x000000bc00be7202 */ /* 0x000fe20000000f00 */
[C---:B------:R-:W-:Y:S01]  /*8bc0*/  FMUL.FTZ R51, R133.reuse, R187 ;  /* 0x000000bb85337220 */ /* 0x040fe20000410000 */
[C---:B------:R-:W-:Y:S04]  /*8bd0*/  HMMA.16816.F32 R24, R148.reuse, R36, R24 ;  /* 0x000000249418723c */ /* 0x040fe80000001818 */
[----:B------:R-:W-:Y:S01]  /*8be0*/  FMUL.FTZ R59, R0, R195 ;  /* 0x000000c3003b7220 */ /* 0x000fe20000410000 */
[----:B------:R-:W-:Y:S01]  /*8bf0*/  MOV R188, R178 ;  /* 0x000000b200bc7202 */ /* 0x000fe20000000f00 */
[----:B------:R-:W-:Y:S01]  /*8c00*/  MUFU.EX2 R195, R161 ;  /* 0x000000a100c37308 */ /* 0x000fe20000000800 */
[C---:B------:R-:W-:Y:S01]  /*8c10*/  FMUL.FTZ R37, R132.reuse, R181 ;  /* 0x000000b584257220 */ /* 0x040fe20000410000 */
[-C--:B------:R-:W-:Y:S04]  /*8c20*/  HMMA.16816.F32 R28, R148, R38.reuse, R28 ;  /* 0x00000026941c723c */ /* 0x080fe8000000181c */
[----:B------:R-:W-:Y:S01]  /*8c30*/  MOV R181, R55 ;  /* 0x0000003700b57202 */ /* 0x000fe20000000f00 */
[----:B------:R-:W-:Y:S01]  /*8c40*/  FMUL.FTZ R36, R132, R180 ;  /* 0x000000b484247220 */ /* 0x000fe20000410000 */
[----:B------:R-:W-:Y:S01]  /*8c50*/  MOV R180, R56 ;  /* 0x0000003800b47202 */ /* 0x000fe20000000f00 */
[----:B------:R-:W-:Y:S01]  /*8c60*/  FMUL.FTZ R56, R2, R192 ;  /* 0x000000c002387220 */ /* 0x000fe20000410000 */
[C---:B------:R-:W-:Y:S01]  /*8c70*/  HMMA.16816.F32 R32, R144.reuse, R38, R32 ;  /* 0x000000269020723c */ /* 0x040fe20000001820 */
[----:B------:R-:W-:Y:S03]  /*8c80*/  MUFU.EX2 R192, R157 ;  /* 0x0000009d00c07308 */ /* 0x000fe60000000800 */
[----:B------:R-:W-:Y:S03]  /*8c90*/  MOV R178, R176 ;  /* 0x000000b000b27202 */ /* 0x000fe60000000f00 */
[C---:B------:R-:W-:Y:S02]  /*8ca0*/  FMUL.FTZ R38, R133.reuse, R182 ;  /* 0x000000b685267220 */ /* 0x040fe40000410000 */
[----:B------:R-:W-:Y:S03]  /*8cb0*/  IMAD.MOV.U32 R182, RZ, RZ, R54 ;  /* 0x000000ffffb67224 */ /* 0x000fe600078e0036 */
[----:B------:R-:W-:Y:S01]  /*8cc0*/  FMUL.FTZ R39, R133, R183 ;  /* 0x000000b785277220 */ /* 0x000fe20000410000 */
[----:B------:R-:W-:Y:S02]  /*8cd0*/  MOV R183, R52 ;  /* 0x0000003400b77202 */ /* 0x000fe40000000f00 */
[----:B------:R-:W1:Y:S01]  /*8ce0*/  LDSM.16.MT88.4 R52, [R228+0x100] ;  /* 0x00010000e434783b */ /* 0x000e620000004200 */
[----:B------:R-:W-:Y:S02]  /*8cf0*/  MOV R176, R182 ;  /* 0x000000b600b07202 */ /* 0x000fe40000000f00 */
[----:B------:R-:W-:Y:S02]  /*8d00*/  MOV R182, R180 ;  /* 0x000000b400b67202 */ /* 0x000fe40000000f00 */
[----:B------:R-:W-:Y:S02]  /*8d10*/  MOV R180, R170 ;  /* 0x000000aa00b47202 */ /* 0x000fe40000000f00 */
[----:B------:R-:W-:Y:S02]  /*8d20*/  MOV R170, R168 ;  /* 0x000000a800aa7202 */ /* 0x000fe40000000f00 */
[----:B------:R-:W-:Y:S02]  /*8d30*/  MOV R168, R174 ;  /* 0x000000ae00a87202 */ /* 0x000fe40000000f00 */
[----:B------:R-:W-:Y:S02]  /*8d40*/  MOV R174, R163 ;  /* 0x000000a300ae7202 */ /* 0x000fe40000000f00 */
[----:B------:R-:W-:Y:S01]  /*8d50*/  MOV R163, R167 ;  /* 0x000000a700a37202 */ /* 0x000fe20000000f00 */
[----:B------:R-:W-:Y:S01]  /*8d60*/  FFMA.FTZ R168, R168, c[0x0][0x2d0], -R142 ;  /* 0x0000b400a8a87a23 */ /* 0x000fe2000001088e */
[----:B------:R-:W-:Y:S02]  /*8d70*/  MOV R167, R241 ;  /* 0x000000f100a77202 */ /* 0x000fe40000000f00 */
[----:B------:R2:W5:Y:S01]  /*8d80*/  LDL.LU R241, [R1+0x78] ;  /* 0x0000780001f17983 */ /* 0x0005620000300800 */
[----:B------:R-:W-:Y:S02]  /*8d90*/  MOV R177, R183 ;  /* 0x000000b700b17202 */ /* 0x000fe40000000f00 */
[----:B------:R-:W-:Y:S01]  /*8da0*/  MOV R183, R181 ;  /* 0x000000b500b77202 */ /* 0x000fe20000000f00 */
[----:B------:R-:W-:Y:S01]  /*8db0*/  IMAD.MOV.U32 R181, RZ, RZ, R171 ;  /* 0x000000ffffb57224 */ /* 0x000fe200078e00ab */
[----:B------:R-:W-:Y:S02]  /*8dc0*/  MOV R171, R169 ;  /* 0x000000a900ab7202 */ /* 0x000fe40000000f00 */
[----:B------:R-:W-:Y:S02]  /*8dd0*/  MOV R169, R175 ;  /* 0x000000af00a97202 */ /* 0x000fe40000000f00 */
[----:B------:R-:W-:Y:S02]  /*8de0*/  MOV R175, R172 ;  /* 0x000000ac00af7202 */ /* 0x000fe40000000f00 */
[----:B------:R3:W-:Y:S01]  /*8df0*/  MUFU.EX2 R172, R138 ;  /* 0x0000008a00ac7308 */ /* 0x0007e20000000800 */
[----:B------:R-:W-:Y:S02]  /*8e00*/  MOV R179, R177 ;  /* 0x000000b100b37202 */ /* 0x000fe40000000f00 */
[----:B------:R-:W-:Y:S02]  /*8e10*/  MOV R177, R183 ;  /* 0x000000b700b17202 */ /* 0x000fe40000000f00 */
[----:B------:R-:W-:Y:S02]  /*8e20*/  MOV R183, R181 ;  /* 0x000000b500b77202 */ /* 0x000fe40000000f00 */
[----:B------:R-:W-:Y:S02]  /*8e30*/  MOV R181, R171 ;  /* 0x000000ab00b57202 */ /* 0x000fe40000000f00 */
[----:B------:R-:W-:Y:S01]  /*8e40*/  MOV R171, R169 ;  /* 0x000000a900ab7202 */ /* 0x000fe20000000f00 */
[----:B------:R-:W-:Y:S01]  /*8e50*/  IMAD.MOV.U32 R169, RZ, RZ, R174 ;  /* 0x000000ffffa97224 */ /* 0x000fe200078e00ae */
[----:B------:R-:W-:Y:S01]  /*8e60*/  MOV R174, R163 ;  /* 0x000000a300ae7202 */ /* 0x000fe20000000f00 */
[-C--:B-1----:R-:W-:Y:S03]  /*8e70*/  HMMA.16816.F32 R36, R144, R52.reuse, R36 ;  /* 0x000000349024723c */ /* 0x082fe60000001824 */
[----:B------:R-:W-:Y:S02]  /*8e80*/  MOV R163, R167 ;  /* 0x000000a700a37202 */ /* 0x000fe40000000f00 */
[----:B------:R-:W-:Y:S02]  /*8e90*/  MOV R167, R166 ;  /* 0x000000a600a77202 */ /* 0x000fe40000000f00 */
[----:B------:R-:W-:Y:S01]  /*8ea0*/  MOV R166, R242 ;  /* 0x000000f200a67202 */ /* 0x000fe20000000f00 */
[C---:B------:R-:W-:Y:S01]  /*8eb0*/  HMMA.16816.F32 R40, R148.reuse, R52, R40 ;  /* 0x000000349428723c */ /* 0x040fe20000001828 */
[----:B------:R2:W5:Y:S03]  /*8ec0*/  LDL.LU R242, [R1+0x74] ;  /* 0x0000740001f27983 */ /* 0x0005660000300800 */
[--C-:B------:R-:W-:Y:S02]  /*8ed0*/  FFMA.FTZ R167, R167, c[0x0][0x2d0], -R141.reuse ;  /* 0x0000b400a7a77a23 */ /* 0x100fe4000001088d */
[----:B------:R-:W-:Y:S02]  /*8ee0*/  FFMA.FTZ R166, R166, c[0x0][0x2d0], -R141 ;  /* 0x0000b400a6a67a23 */ /* 0x000fe4000001088d */
[-C--:B------:R-:W-:Y:S01]  /*8ef0*/  HMMA.16816.F32 R44, R148, R54.reuse, R44 ;  /* 0x00000036942c723c */ /* 0x080fe2000000182c */
[----:B------:R-:W-:Y:S03]  /*8f00*/  MUFU.EX2 R200, R167 ;  /* 0x000000a700c87308 */ /* 0x000fe60000000800 */
[C---:B------:R-:W-:Y:S02]  /*8f10*/  FMUL.FTZ R52, R132.reuse, R196 ;  /* 0x000000c484347220 */ /* 0x040fe40000410000 */
[----:B------:R-:W-:Y:S02]  /*8f20*/  FMUL.FTZ R53, R132, R197 ;  /* 0x000000c584357220 */ /* 0x000fe40000410000 */
[C---:B------:R-:W-:Y:S04]  /*8f30*/  HMMA.16816.F32 R48, R144.reuse, R54, R48 ;  /* 0x000000369030723c */ /* 0x040fe80000001830 */
[--C-:B---3--:R-:W-:Y:S01]  /*8f40*/  FFMA.FTZ R138, R190, c[0x0][0x2d0], -R143.reuse ;  /* 0x0000b400be8a7a23 */ /* 0x108fe2000001088f */
[----:B------:R-:W-:Y:S02]  /*8f50*/  MOV R190, R188 ;  /* 0x000000bc00be7202 */ /* 0x000fe40000000f00 */
[C---:B------:R-:W-:Y:S01]  /*8f60*/  FMUL.FTZ R54, R133.reuse, R198 ;  /* 0x000000c685367220 */ /* 0x040fe20000410000 */
[----:B------:R-:W-:Y:S01]  /*8f70*/  MOV R188, R178 ;  /* 0x000000b200bc7202 */ /* 0x000fe20000000f00 */
[----:B------:R-:W-:Y:S03]  /*8f80*/  FMUL.FTZ R55, R133, R199 ;  /* 0x000000c785377220 */ /* 0x000fe60000410000 */
[----:B------:R-:W-:Y:S02]  /*8f90*/  MOV R178, R176 ;  /* 0x000000b000b27202 */ /* 0x000fe40000000f00 */
[----:B------:R-:W-:Y:S02]  /*8fa0*/  MOV R176, R182 ;  /* 0x000000b600b07202 */ /* 0x000fe40000000f00 */
[-C--:B------:R-:W-:Y:S03]  /*8fb0*/  HMMA.16816.F32 R52, R144, R152.reuse, R52 ;  /* 0x000000989034723c */ /* 0x080fe60000001834 */
[----:B------:R-:W-:Y:S02]  /*8fc0*/  MOV R184, R190 ;  /* 0x000000be00b87202 */ /* 0x000fe40000000f00 */
[----:B------:R-:W-:Y:S02]  /*8fd0*/  MOV R182, R180 ;  /* 0x000000b400b67202 */ /* 0x000fe40000000f00 */
[----:B------:R-:W-:Y:S01]  /*8fe0*/  MOV R180, R170 ;  /* 0x000000aa00b47202 */ /* 0x000fe20000000f00 */
[C---:B------:R-:W-:Y:S04]  /*8ff0*/  HMMA.16816.F32 R56, R148.reuse, R152, R56 ;  /* 0x000000989438723c */ /* 0x040fe80000001838 */
[----:B------:R-:W-:Y:S02]  /*9000*/  MOV R170, R175 ;  /* 0x000000af00aa7202 */ /* 0x000fe40000000f00 */
[----:B------:R1:W-:Y:S01]  /*9010*/  MUFU.EX2 R175, R138 ;  /* 0x0000008a00af7308 */ /* 0x0003e20000000800 */
[----:B------:R-:W-:Y:S01]  /*9020*/  MOV R190, R188 ;  /* 0x000000bc00be7202 */ /* 0x000fe20000000f00 */
[-C--:B------:R-:W-:Y:S04]  /*9030*/  HMMA.16816.F32 R60, R148, R154.reuse, R60 ;  /* 0x0000009a943c723c */ /* 0x080fe8000000183c */
[----:B------:R-:W-:Y:S02]  /*9040*/  MOV R188, R178 ;  /* 0x000000b200bc7202 */ /* 0x000fe40000000f00 */
[----:B------:R-:W-:Y:S02]  /*9050*/  MOV R178, R176 ;  /* 0x000000b000b27202 */ /* 0x000fe40000000f00 */
[C---:B------:R-:W-:Y:S01]  /*9060*/  HMMA.16816.F32 R64, R144.reuse, R154, R64 ;  /* 0x0000009a9040723c */ /* 0x040fe20000001840 */
[----:B------:R-:W3:Y:S03]  /*9070*/  LDSM.16.MT88.4 R152, [R225+0x2100] ;  /* 0x00210000e198783b */ /* 0x000ee60000004200 */
[----:B-1----:R-:W-:Y:S01]  /*9080*/  FFMA.FTZ R138, R191, c[0x0][0x2d0], -R143 ;  /* 0x0000b400bf8a7a23 */ /* 0x002fe2000001088f */
[----:B------:R-:W-:Y:S02]  /*9090*/  MOV R191, R189 ;  /* 0x000000bd00bf7202 */ /* 0x000fe40000000f00 */
[----:B------:R-:W-:Y:S01]  /*90a0*/  MOV R189, R179 ;  /* 0x000000b300bd7202 */ /* 0x000fe20000000f00 */
[----:B------:R1:W-:Y:S01]  /*90b0*/  MUFU.EX2 R176, R138 ;  /* 0x0000008a00b07308 */ /* 0x0003e20000000800 */
[----:B------:R-:W-:Y:S03]  /*90c0*/  MOV R185, R191 ;  /* 0x000000bf00b97202 */ /* 0x000fe60000000f00 */
[----:B------:R-:W-:Y:S01]  /*90d0*/  MOV R179, R177 ;  /* 0x000000b100b37202 */ /* 0x000fe20000000f00 */
[----:B------:R-:W-:Y:S01]  /*90e0*/  IMAD.MOV.U32 R177, RZ, RZ, R183 ;  /* 0x000000ffffb17224 */ /* 0x000fe200078e00b7 */
[----:B------:R-:W-:Y:S02]  /*90f0*/  MOV R183, R182 ;  /* 0x000000b600b77202 */ /* 0x000fe40000000f00 */
[----:B------:R-:W-:Y:S02]  /*9100*/  MOV R182, R181 ;  /* 0x000000b500b67202 */ /* 0x000fe40000000f00 */
[----:B------:R-:W-:Y:S02]  /*9110*/  MOV R181, R180 ;  /* 0x000000b400b57202 */ /* 0x000fe40000000f00 */
[----:B------:R-:W-:Y:S02]  /*9120*/  MOV R180, R171 ;  /* 0x000000ab00b47202 */ /* 0x000fe40000000f00 */
[----:B------:R-:W-:Y:S02]  /*9130*/  MOV R171, R170 ;  /* 0x000000aa00ab7202 */ /* 0x000fe40000000f00 */
[----:B------:R-:W-:Y:S02]  /*9140*/  MOV R170, R169 ;  /* 0x000000a900aa7202 */ /* 0x000fe40000000f00 */
[----:B------:R-:W-:Y:S02]  /*9150*/  MOV R169, R174 ;  /* 0x000000ae00a97202 */ /* 0x000fe40000000f00 */
[----:B------:R-:W-:Y:S02]  /*9160*/  MOV R174, R163 ;  /* 0x000000a300ae7202 */ /* 0x000fe40000000f00 */
[----:B------:R-:W-:Y:S01]  /*9170*/  MOV R163, R162 ;  /* 0x000000a200a37202 */ /* 0x000fe20000000f00 */
[-C--:B---3--:R-:W-:Y:S03]  /*9180*/  HMMA.16816.F32 R68, R144, R152.reuse, R68 ;  /* 0x000000989044723c */ /* 0x088fe60000001844 */
[----:B------:R-:W-:Y:S01]  /*9190*/  MOV R162, R243 ;  /* 0x000000f300a27202 */ /* 0x000fe20000000f00 */
[----:B------:R-:W-:Y:S01]  /*91a0*/  FFMA.FTZ R163, R163, c[0x0][0x2d0], -R141 ;  /* 0x0000b400a3a37a23 */ /* 0x000fe2000001088d */
[----:B------:R2:W5:Y:S01]  /*91b0*/  LDL.LU R243, [R1+0x70] ;  /* 0x0000700001f37983 */ /* 0x0005620000300800 */
[----:B-1----:R-:W-:Y:S02]  /*91c0*/  FFMA.FTZ R138, R184, c[0x0][0x2d0], -R143 ;  /* 0x0000b400b88a7a23 */ /* 0x002fe4000001088f */
[C---:B------:R-:W-:Y:S01]  /*91d0*/  HMMA.16816.F32 R72, R148.reuse, R152, R72 ;  /* 0x000000989448723c */ /* 0x040fe20000001848 */
[----:B------:R-:W-:Y:S03]  /*91e0*/  MUFU.EX2 R194, R163 ;  /* 0x000000a300c27308 */ /* 0x000fe60000000800 */
[----:B------:R-:W-:Y:S02]  /*91f0*/  FFMA.FTZ R162, R162, c[0x0][0x2d0], -R141 ;  /* 0x0000b400a2a27a23 */ /* 0x000fe4000001088d */
[----:B------:R-:W-:Y:S01]  /*9200*/  IMAD.MOV.U32 R184, RZ, RZ, R190 ;  /* 0x000000ffffb87224 */ /* 0x000fe200078e00be */
[----:B------:R-:W-:Y:S01]  /*9210*/  MOV R190, R189 ;  /* 0x000000bd00be7202 */ /* 0x000fe20000000f00 */
[-C--:B------:R-:W-:Y:S03]  /*9220*/  HMMA.16816.F32 R76, R148, R154.reuse, R76 ;  /* 0x0000009a944c723c */ /* 0x080fe6000000184c */
[----:B------:R1:W-:Y:S01]  /*9230*/  MUFU.EX2 R191, R138 ;  /* 0x0000008a00bf7308 */ /* 0x0003e20000000800 */
[----:B------:R-:W-:Y:S02]  /*9240*/  MOV R186, R184 ;  /* 0x000000b800ba7202 */ /* 0x000fe40000000f00 */
[----:B------:R-:W-:Y:S02]  /*9250*/  MOV R189, R188 ;  /* 0x000000bc00bd7202 */ /* 0x000fe40000000f00 */
[C---:B------:R-:W-:Y:S01]  /*9260*/  HMMA.16816.F32 R80, R144.reuse, R154, R80 ;  /* 0x0000009a9050723c */ /* 0x040fe20000001850 */
[----:B------:R-:W3:Y:S03]  /*9270*/  LDSM.16.MT88.4 R152, [R226+0x2100] ;  /* 0x00210000e298783b */ /* 0x000ee60000004200 */
[----:B------:R-:W-:Y:S02]  /*9280*/  MOV R188, R179 ;  /* 0x000000b300bc7202 */ /* 0x000fe40000000f00 */
[----:B------:R-:W-:Y:S02]  /*9290*/  MOV R179, R178 ;  /* 0x000000b200b37202 */ /* 0x000fe40000000f00 */
[----:B------:R-:W-:Y:S04]  /*92a0*/  MOV R178, R177 ;  /* 0x000000b100b27202 */ /* 0x000fe80000000f00 */
[----:B------:R-:W-:Y:S02]  /*92b0*/  MOV R177, R183 ;  /* 0x000000b700b17202 */ /* 0x000fe40000000f00 */
[----:B------:R-:W-:Y:S02]  /*92c0*/  MOV R183, R182 ;  /* 0x000000b600b77202 */ /* 0x000fe40000000f00 */
[----:B------:R-:W-:Y:S02]  /*92d0*/  MOV R182, R181 ;  /* 0x000000b500b67202 */ /* 0x000fe40000000f00 */
[----:B------:R-:W-:Y:S01]  /*92e0*/  MOV R181, R171 ;  /* 0x000000ab00b57202 */ /* 0x000fe20000000f00 */
[----:B-1----:R-:W-:Y:S01]  /*92f0*/  FFMA.FTZ R138, R185, c[0x0][0x2d0], -R142 ;  /* 0x0000b400b98a7a23 */ /* 0x002fe2000001088e */
[----:B------:R-:W-:Y:S02]  /*9300*/  MOV R171, R170 ;  /* 0x000000aa00ab7202 */ /* 0x000fe40000000f00 */
[----:B------:R-:W-:Y:S01]  /*9310*/  MOV R170, R169 ;  /* 0x000000a900aa7202 */ /* 0x000fe20000000f00 */
[----:B------:R-:W-:Y:S01]  /*9320*/  IMAD.MOV.U32 R169, RZ, RZ, R174 ;  /* 0x000000ffffa97224 */ /* 0x000fe200078e00ae */
[----:B------:R-:W-:Y:S02]  /*9330*/  MOV R174, R128 ;  /* 0x0000008000ae7202 */ /* 0x000fe40000000f00 */
[----:B------:R-:W4:Y:S01]  /*9340*/  LDL.LU R128, [R1+0x6c] ;  /* 0x00006c0001807983 */ /* 0x000f220000300800 */
[----:B------:R-:W-:Y:S02]  /*9350*/  MOV R185, R190 ;  /* 0x000000be00b97202 */ /* 0x000fe40000000f00 */
[----:B------:R-:W-:Y:S02]  /*9360*/  MOV R190, R188 ;  /* 0x000000bc00be7202 */ /* 0x000fe40000000f00 */
[----:B------:R-:W-:Y:S02]  /*9370*/  MOV R187, R185 ;  /* 0x000000b900bb7202 */ /* 0x000fe40000000f00 */
[----:B------:R-:W-:Y:S02]  /*9380*/  MOV R188, R178 ;  /* 0x000000b200bc7202 */ /* 0x000fe40000000f00 */
[----:B------:R-:W-:Y:S02]  /*9390*/  MOV R178, R183 ;  /* 0x000000b700b27202 */ /* 0x000fe40000000f00 */
[----:B------:R-:W-:Y:S02]  /*93a0*/  MOV R183, R182 ;  /* 0x000000b600b77202 */ /* 0x000fe40000000f00 */
[----:B------:R-:W-:Y:S01]  /*93b0*/  MOV R182, R171 ;  /* 0x000000ab00b67202 */ /* 0x000fe20000000f00 */
[-C--:B---3--:R-:W-:Y:S01]  /*93c0*/  HMMA.16816.F32 R84, R144, R152.reuse, R84 ;  /* 0x000000989054723c */ /* 0x088fe20000001854 */
[----:B------:R1:W-:Y:S02]  /*93d0*/  MUFU.EX2 R171, R138 ;  /* 0x0000008a00ab7308 */ /* 0x0003e40000000800 */
[----:B------:R-:W-:Y:S01]  /*93e0*/  FFMA.FTZ R183, R183, c[0x0][0x2d0], -R142 ;  /* 0x0000b400b7b77a23 */ /* 0x000fe2000001088e */
[----:B------:R-:W-:Y:S02]  /*93f0*/  MOV R185, R190 ;  /* 0x000000be00b97202 */ /* 0x000fe40000000f00 */
[----:B------:R-:W-:Y:S02]  /*9400*/  MOV R184, R189 ;  /* 0x000000bd00b87202 */ /* 0x000fe40000000f00 */
[C---:B------:R-:W-:Y:S03]  /*9410*/  HMMA.16816.F32 R88, R148.reuse, R152, R88 ;  /* 0x000000989458723c */ /* 0x040fe60000001858 */
[----:B------:R-:W-:Y:S01]  /*9420*/  MUFU.EX2 R183, R183 ;  /* 0x000000b700b77308 */ /* 0x000fe20000000800 */
[----:B------:R-:W-:Y:S02]  /*9430*/  MOV R189, R179 ;  /* 0x000000b300bd7202 */ /* 0x000fe40000000f00 */
[----:B------:R-:W-:Y:S01]  /*9440*/  MOV R179, R177 ;  /* 0x000000b100b37202 */ /* 0x000fe20000000f00 */
[----:B------:R-:W-:Y:S01]  /*9450*/  IMAD.MOV.U32 R177, RZ, RZ, R170 ;  /* 0x000000ffffb17224 */ /* 0x000fe200078e00aa */
[-C--:B------:R-:W-:Y:S04]  /*9460*/  HMMA.16816.F32 R92, R148, R154.reuse, R92 ;  /* 0x0000009a945c723c */ /* 0x080fe8000000185c */
[----:B------:R-:W-:Y:S02]  /*9470*/  MOV R170, R169 ;  /* 0x000000a900aa7202 */ /* 0x000fe40000000f00 */
[----:B------:R-:W-:Y:S02]  /*9480*/  MOV R169, R174 ;  /* 0x000000ae00a97202 */ /* 0x000fe40000000f00 */
[C---:B------:R-:W-:Y:S01]  /*9490*/  HMMA.16816.F32 R96, R144.reuse, R154, R96 ;  /* 0x0000009a9060723c */ /* 0x040fe20000001860 */
[----:B------:R-:W3:Y:S03]  /*94a0*/  LDSM.16.MT88.4 R152, [R228+0x2100] ;  /* 0x00210000e498783b */ /* 0x000ee60000004200 */
[----:B------:R-:W-:Y:S01]  /*94b0*/  MOV R174, R159 ;  /* 0x0000009f00ae7202 */ /* 0x000fe20000000f00 */
[--C-:B-1----:R-:W-:Y:S01]  /*94c0*/  FFMA.FTZ R138, R186, c[0x0][0x2d0], -R142.reuse ;  /* 0x0000b400ba8a7a23 */ /* 0x102fe2000001088e */
[----:B------:R-:W-:Y:S02]  /*94d0*/  MOV R159, R129 ;  /* 0x00000081009f7202 */ /* 0x000fe40000000f00 */
[----:B------:R-:W-:Y:S01]  /*94e0*/  MOV R186, R184 ;  /* 0x000000b800ba7202 */ /* 0x000fe20000000f00 */
[----:B------:R-:W2:Y:S03]  /*94f0*/  LDL.LU R129, [R1+0x68] ;  /* 0x0000680001817983 */ /* 0x000ea60000300800 */
[----:B------:R-:W-:Y:S01]  /*9500*/  FFMA.FTZ R159, R159, c[0x0][0x2d0], -R143 ;  /* 0x0000b4009f9f7a23 */ /* 0x000fe2000001088f */
[----:B------:R-:W-:Y:S02]  /*9510*/  MOV R196, R186 ;  /* 0x000000ba00c47202 */ /* 0x000fe40000000f00 */
[----:B------:R-:W-:Y:S02]  /*9520*/  MOV R184, R189 ;  /* 0x000000bd00b87202 */ /* 0x000fe40000000f00 */
[----:B------:R-:W-:Y:S01]  /*9530*/  MOV R189, R179 ;  /* 0x000000b300bd7202 */ /* 0x000fe20000000f00 */
[----:B------:R-:W1:Y:S01]  /*9540*/  MUFU.EX2 R159, R159 ;  /* 0x0000009f009f7308 */ /* 0x000e620000000800 */
[----:B------:R-:W-:Y:S01]  /*9550*/  IMAD.MOV.U32 R179, RZ, RZ, R177 ;  /* 0x000000ffffb37224 */ /* 0x000fe200078e00b1 */
[----:B------:R-:W-:Y:S02]  /*9560*/  MOV R177, R169 ;  /* 0x000000a900b17202 */ /* 0x000fe40000000f00 */
[----:B------:R-:W-:Y:S02]  /*9570*/  MOV R169, R130 ;  /* 0x0000008200a97202 */ /* 0x000fe40000000f00 */
[----:B------:R-:W2:Y:S01]  /*9580*/  LDL.LU R130, [R1+0x64] ;  /* 0x0000640001827983 */ /* 0x000ea20000300800 */
        /* <DEDUP_REMOVED lines=10> */
[----:B-1----:R-:W-:Y:S05]  /*9630*/  MOV R167, R159 ;  /* 0x0000009f00a77202 */ /* 0x002fea0000000f00 */
[C---:B------:R-:W-:Y:S08]  /*9640*/  HMMA.16816.F32 R104, R148.reuse, R152, R104 ;  /* 0x000000989468723c */ /* 0x040ff00000001868 */
[-C--:B------:R-:W-:Y:S08]  /*9650*/  HMMA.16816.F32 R108, R148, R154.reuse, R108 ;  /* 0x0000009a946c723c */ /* 0x080ff0000000186c */
[C---:B------:R-:W-:Y:S01]  /*9660*/  HMMA.16816.F32 R112, R144.reuse, R154, R112 ;  /* 0x0000009a9070723c */ /* 0x040fe20000001870 */
[----:B------:R-:W1:Y:S03]  /*9670*/  LDSM.16.MT88.4 R152, [R227+0x2100] ;  /* 0x00210000e398783b */ /* 0x000e660000004200 */
[----:B---3--:R-:W-:Y:S01]  /*9680*/  FFMA.FTZ R138, R187, c[0x0][0x2d0], -R142 ;  /* 0x0000b400bb8a7a23 */ /* 0x008fe2000001088e */
[----:B------:R-:W-:Y:S02]  /*9690*/  MOV R187, R185 ;  /* 0x000000b900bb7202 */ /* 0x000fe40000000f00 */
[----:B------:R-:W-:Y:S01]  /*96a0*/  MOV R185, R190 ;  /* 0x000000be00b97202 */ /* 0x000fe20000000f00 */
[----:B------:R3:W-:Y:S01]  /*96b0*/  MUFU.EX2 R177, R138 ;  /* 0x0000008a00b17308 */ /* 0x0007e20000000800 */
[----:B------:R-:W-:Y:S03]  /*96c0*/  MOV R190, R188 ;  /* 0x000000bc00be7202 */ /* 0x000fe60000000f00 */
[----:B------:R-:W-:Y:S01]  /*96d0*/  IMAD.MOV.U32 R188, RZ, RZ, R178 ;  /* 0x000000ffffbc7224 */ /* 0x000fe200078e00b2 */
[----:B------:R-:W-:Y:S02]  /*96e0*/  MOV R178, R170 ;  /* 0x000000aa00b27202 */ /* 0x000fe40000000f00 */
[----:B------:R-:W-:Y:S02]  /*96f0*/  MOV R170, R169 ;  /* 0x000000a900aa7202 */ /* 0x000fe40000000f00 */
[----:B------:R-:W-:Y:S02]  /*9700*/  MOV R169, R165 ;  /* 0x000000a500a97202 */ /* 0x000fe40000000f00 */
[----:B------:R-:W-:Y:S02]  /*9710*/  MOV R165, R131 ;  /* 0x0000008300a57202 */ /* 0x000fe40000000f00 */
[----:B------:R-:W2:Y:S01]  /*9720*/  LDL.LU R131, [R1+0x60] ;  /* 0x0000600001837983 */ /* 0x000ea20000300800 */
[----:B---3--:R-:W-:Y:S01]  /*9730*/  FFMA.FTZ R138, R196, c[0x0][0x2d0], -R142 ;  /* 0x0000b400c48a7a23 */ /* 0x008fe2000001088e */
[----:B------:R-:W-:Y:S02]  /*9740*/  MOV R196, R187 ;  /* 0x000000bb00c47202 */ /* 0x000fe40000000f00 */
[----:B------:R-:W-:Y:S02]  /*9750*/  MOV R187, R186 ;  /* 0x000000ba00bb7202 */ /* 0x000fe40000000f00 */
[----:B------:R-:W-:Y:S02]  /*9760*/  MOV R186, R185 ;  /* 0x000000b900ba7202 */ /* 0x000fe40000000f00 */
[----:B------:R-:W-:Y:S01]  /*9770*/  MOV R185, R184 ;  /* 0x000000b800b97202 */ /* 0x000fe20000000f00 */
[-C--:B-1----:R-:W-:Y:S03]  /*9780*/  HMMA.16816.F32 R116, R144, R152.reuse, R116 ;  /* 0x000000989074723c */ /* 0x082fe60000001874 */
[----:B------:R-:W-:Y:S02]  /*9790*/  MOV R184, R190 ;  /* 0x000000be00b87202 */ /* 0x000fe40000000f00 */
[----:B------:R-:W-:Y:S01]  /*97a0*/  MOV R190, R189 ;  /* 0x000000bd00be7202 */ /* 0x000fe20000000f00 */
[----:B------:R-:W-:Y:S02]  /*97b0*/  IMAD.MOV.U32 R189, RZ, RZ, R188 ;  /* 0x000000ffffbd7224 */ /* 0x000fe400078e00bc */
[C---:B------:R-:W-:Y:S01]  /*97c0*/  HMMA.16816.F32 R120, R148.reuse, R152, R120 ;  /* 0x000000989478723c */ /* 0x040fe20000001878 */
[----:B------:R1:W3:Y:S07]  /*97d0*/  MUFU.EX2 R188, R138 ;  /* 0x0000008a00bc7308 */ /* 0x0002ee0000000800 */
[-C--:B------:R-:W-:Y:S01]  /*97e0*/  HMMA.16816.F32 R124, R148, R154.reuse, R124 ;  /* 0x0000009a947c723c */ /* 0x080fe2000000187c */
[----:B------:R-:W2:Y:S04]  /*97f0*/  LDL.LU R148, [R1] ;  /* 0x0000000001947983 */ /* 0x000ea80000300800 */
[----:B------:R-:W2:Y:S04]  /*9800*/  LDL.LU R201, [R1+0x8] ;  /* 0x0000080001c97983 */ /* 0x000ea80000300800 */
[----:B------:R-:W2:Y:S03]  /*9810*/  LDL.LU R198, [R1+0x4] ;  /* 0x0000040001c67983 */ /* 0x000ea60000300800 */
[--C-:B-1----:R-:W-:Y:S01]  /*9820*/  FFMA.FTZ R138, R196, c[0x0][0x2d0], -R141.reuse ;  /* 0x0000b400c48a7a23 */ /* 0x102fe2000001088d */
        /* <DEDUP_REMOVED lines=9> */
[----:B------:R1:W-:Y:S02]  /*98c0*/  MUFU.EX2 R170, R138 ;  /* 0x0000008a00aa7308 */ /* 0x0003e40000000800 */
[--C-:B-1----:R-:W-:Y:S08]  /*98d0*/  FFMA.FTZ R138, R173, c[0x0][0x2d0], -R141.reuse ;  /* 0x0000b400ad8a7a23 */ /* 0x102ff0000001088d */
[----:B------:R1:W-:Y:S02]  /*98e0*/  MUFU.EX2 R173, R138 ;  /* 0x0000008a00ad7308 */ /* 0x0003e40000000800 */
[----:B-1----:R-:W-:Y:S01]  /*98f0*/  FFMA.FTZ R138, R196, c[0x0][0x2d0], -R141 ;  /* 0x0000b400c48a7a23 */ /* 0x002fe2000001088d */
[----:B------:R-:W-:Y:S02]  /*9900*/  MOV R196, R190 ;  /* 0x000000be00c47202 */ /* 0x000fe40000000f00 */
[----:B------:R-:W-:Y:S05]  /*9910*/  MOV R190, R178 ;  /* 0x000000b200be7202 */ /* 0x000fea0000000f00 */
[----:B------:R1:W-:Y:S01]  /*9920*/  MUFU.EX2 R197, R138 ;  /* 0x0000008a00c57308 */ /* 0x0003e20000000800 */
[--C-:B------:R-:W-:Y:S02]  /*9930*/  FFMA.FTZ R178, R182, c[0x0][0x2d0], -R143.reuse ;  /* 0x0000b400b6b27a23 */ /* 0x100fe4000001088f */
[----:B------:R-:W-:Y:S07]  /*9940*/  FFMA.FTZ R182, R248, c[0x0][0x2d0], -R143 ;  /* 0x0000b400f8b67a23 */ /* 0x000fee000001088f */
[----:B------:R-:W-:Y:S10]  /*9950*/  MUFU.EX2 R178, R178 ;  /* 0x000000b200b27308 */ /* 0x000ff40000000800 */
[----:B------:R-:W-:Y:S01]  /*9960*/  MUFU.EX2 R182, R182 ;  /* 0x000000b600b67308 */ /* 0x000fe20000000800 */
[----:B-1----:R-:W-:Y:S01]  /*9970*/  FFMA.FTZ R138, R187, c[0x0][0x2d0], -R141 ;  /* 0x0000b400bb8a7a23 */ /* 0x002fe2000001088d */
[----:B------:R-:W-:Y:S01]  /*9980*/  MOV R187, R179 ;  /* 0x000000b300bb7202 */ /* 0x000fe20000000f00 */
[--C-:B------:R-:W-:Y:S02]  /*9990*/  FFMA.FTZ R179, R181, c[0x0][0x2d0], -R143.reuse ;  /* 0x0000b400b5b37a23 */ /* 0x100fe4000001088f */
[----:B------:R-:W-:Y:S01]  /*99a0*/  FFMA.FTZ R181, R247, c[0x0][0x2d0], -R143 ;  /* 0x0000b400f7b57a23 */ /* 0x000fe2000001088f */
[----:B---3--:R-:W-:Y:S04]  /*99b0*/  F2FP.PACK_AB R143, R188, R177 ;  /* 0x000000b1bc8f723e */ /* 0x008fe800000000ff */
[----:B------:R1:W3:Y:S01]  /*99c0*/  MUFU.EX2 R199, R138 ;  /* 0x0000008a00c77308 */ /* 0x0002e20000000800 */
[----:B------:R-:W-:Y:S09]  /*99d0*/  FFMA.FTZ R187, R187, c[0x0][0x2d0], -R141 ;  /* 0x0000b400bbbb7a23 */ /* 0x000ff2000001088d */
[----:B------:R-:W-:Y:S01]  /*99e0*/  MUFU.EX2 R205, R187 ;  /* 0x000000bb00cd7308 */ /* 0x000fe20000000800 */
[----:B----4-:R-:W-:Y:S09]  /*99f0*/  FMUL.FTZ R128, R132, R128 ;  /* 0x0000008084807220 */ /* 0x010ff20000410000 */
[----:B------:R-:W-:Y:S01]  /*9a00*/  MUFU.EX2 R179, R179 ;  /* 0x000000b300b37308 */ /* 0x000fe20000000800 */
[--C-:B-1----:R-:W-:Y:S01]  /*9a10*/  FFMA.FTZ R138, R186, c[0x0][0x2d0], -R137.reuse ;  /* 0x0000b400ba8a7a23 */ /* 0x102fe20000010889 */
[----:B------:R-:W-:Y:S02]  /*9a20*/  MOV R186, R185 ;  /* 0x000000b900ba7202 */ /* 0x000fe40000000f00 */
[----:B------:R-:W-:Y:S01]  /*9a30*/  MOV R185, R180 ;  /* 0x000000b400b97202 */ /* 0x000fe20000000f00 */
[----:B------:R-:W-:Y:S01]  /*9a40*/  IMAD.MOV.U32 R180, RZ, RZ, R164 ;  /* 0x000000ffffb47224 */ /* 0x000fe200078e00a4 */
[----:B---3--:R-:W-:Y:S04]  /*9a50*/  F2FP.PACK_AB R150, R199, R197 ;  /* 0x000000c5c796723e */ /* 0x008fe800000000ff */
[----:B------:R1:W-:Y:S01]  /*9a60*/  MUFU.EX2 R164, R138 ;  /* 0x0000008a00a47308 */ /* 0x0003e20000000800 */
[--C-:B------:R-:W-:Y:S09]  /*9a70*/  FFMA.FTZ R180, R180, c[0x0][0x2d0], -R142.reuse ;  /* 0x0000b400b4b47a23 */ /* 0x100ff2000001088e */
[----:B------:R-:W-:Y:S01]  /*9a80*/  MUFU.EX2 R180, R180 ;  /* 0x000000b400b47308 */ /* 0x000fe20000000800 */
[----:B-1----:R-:W-:Y:S01]  /*9a90*/  FFMA.FTZ R138, R184, c[0x0][0x2d0], -R137 ;  /* 0x0000b400b88a7a23 */ /* 0x002fe20000010889 */
[----:B------:R-:W-:Y:S02]  /*9aa0*/  MOV R184, R189 ;  /* 0x000000bd00b87202 */ /* 0x000fe40000000f00 */
[----:B------:R-:W-:Y:S02]  /*9ab0*/  MOV R189, R169 ;  /* 0x000000a900bd7202 */ /* 0x000fe40000000f00 */
[----:B------:R-:W-:Y:S01]  /*9ac0*/  MOV R169, R165 ;  /* 0x000000a500a97202 */ /* 0x000fe20000000f00 */
[----:B------:R-:W-:Y:S03]  /*9ad0*/  FFMA.FTZ R184, R184, c[0x0][0x2d0], -R141 ;  /* 0x0000b400b8b87a23 */ /* 0x000fe6000001088d */
[----:B------:R1:W3:Y:S01]  /*9ae0*/  MUFU.EX2 R165, R138 ;  /* 0x0000008a00a57308 */ /* 0x0002e20000000800 */
[----:B------:R-:W-:Y:S01]  /*9af0*/  F2FP.PACK_AB R141, R174, R171 ;  /* 0x000000abae8d723e */ /* 0x000fe200000000ff */
[--C-:B------:R-:W-:Y:S02]  /*9b00*/  FFMA.FTZ R153, R189, c[0x0][0x2d0], -R137.reuse ;  /* 0x0000b400bd997a23 */ /* 0x100fe40000010889 */
[----:B--2---:R-:W-:Y:S02]  /*9b10*/  FMUL.FTZ R129, R132, R129 ;  /* 0x0000008184817220 */ /* 0x004fe40000410000 */
[--C-:B------:R-:W-:Y:S02]  /*9b20*/  FFMA.FTZ R152, R169, c[0x0][0x2d0], -R137.reuse ;  /* 0x0000b400a9987a23 */ /* 0x100fe40000010889 */
[--C-:B------:R-:W-:Y:S01]  /*9b30*/  FFMA.FTZ R169, R140, c[0x0][0x2d0], -R137.reuse ;  /* 0x0000b4008ca97a23 */ /* 0x100fe20000010889 */
[----:B------:R-:W-:Y:S01]  /*9b40*/  F2FP.PACK_AB R140, R175, R172 ;  /* 0x000000acaf8c723e */ /* 0x000fe200000000ff */
[----:B------:R-:W-:Y:S01]  /*9b50*/  MUFU.EX2 R248, R153 ;  /* 0x0000009900f87308 */ /* 0x000fe20000000800 */
[----:B------:R-:W-:Y:S09]  /*9b60*/  FMUL.FTZ R130, R133, R130 ;  /* 0x0000008285827220 */ /* 0x000ff20000410000 */
[----:B------:R2:W-:Y:S01]  /*9b70*/  MUFU.EX2 R189, R162 ;  /* 0x000000a200bd7308 */ /* 0x0005e20000000800 */
[--C-:B-1----:R-:W-:Y:S01]  /*9b80*/  FFMA.FTZ R138, R186, c[0x0][0x2d0], -R137.reuse ;  /* 0x0000b400ba8a7a23 */ /* 0x102fe20000010889 */
[----:B---3--:R-:W-:Y:S01]  /*9b90*/  F2FP.PACK_AB R149, R165, R164 ;  /* 0x000000a4a595723e */ /* 0x008fe200000000ff */
[--C-:B------:R-:W-:Y:S02]  /*9ba0*/  FFMA.FTZ R186, R246, c[0x0][0x2d0], -R142.reuse ;  /* 0x0000b400f6ba7a23 */ /* 0x100fe4000001088e */
[--C-:B------:R-:W-:Y:S05]  /*9bb0*/  FFMA.FTZ R246, R250, c[0x0][0x2d0], -R137.reuse ;  /* 0x0000b400faf67a23 */ /* 0x100fea0000010889 */
[----:B------:R1:W-:Y:S10]  /*9bc0*/  MUFU.EX2 R193, R138 ;  /* 0x0000008a00c17308 */ /* 0x0003f40000000800 */
[----:B------:R-:W-:Y:S01]  /*9bd0*/  MUFU.EX2 R207, R186 ;  /* 0x000000ba00cf7308 */ /* 0x000fe20000000800 */
[----:B--2---:R-:W-:Y:S09]  /*9be0*/  LDSM.16.MT88.4 R160, [R227+0x1100] ;  /* 0x00110000e3a0783b */ /* 0x004ff20000004200 */
[----:B------:R-:W-:Y:S01]  /*9bf0*/  MUFU.EX2 R246, R246 ;  /* 0x000000f600f67308 */ /* 0x000fe20000000800 */
[--C-:B-1----:R-:W-:Y:S09]  /*9c00*/  FFMA.FTZ R138, R196, c[0x0][0x2d0], -R137.reuse ;  /* 0x0000b400c48a7a23 */ /* 0x102ff20000010889 */
[----:B------:R-:W1:Y:S10]  /*9c10*/  MUFU.EX2 R204, R138 ;  /* 0x0000008a00cc7308 */ /* 0x000e740000000800 */
[----:B------:R2:W-:Y:S01]  /*9c20*/  MUFU.EX2 R196, R158 ;  /* 0x0000009e00c47308 */ /* 0x0005e20000000800 */
[----:B------:R-:W-:Y:S01]  /*9c30*/  FMUL.FTZ R131, R133, R131 ;  /* 0x0000008385837220 */ /* 0x000fe20000410000 */
[----:B-1----:R-:W-:Y:S01]  /*9c40*/  F2FP.PACK_AB R151, R204, R193 ;  /* 0x000000c1cc97723e */ /* 0x002fe200000000ff */
[--C-:B------:R-:W-:Y:S05]  /*9c50*/  FFMA.FTZ R138, R221, c[0x0][0x2d0], -R137.reuse ;  /* 0x0000b400dd8a7a23 */ /* 0x100fea0000010889 */
[----:B------:R-:W-:Y:S01]  /*9c60*/  HMMA.16816.F32 R128, R144, R154, R128 ;  /* 0x0000009a9080723c */ /* 0x000fe20000001880 */
[----:B------:R-:W1:Y:S01]  /*9c70*/  LDSM.16.MT88.4 R144, [R225+0x900] ;  /* 0x00090000e190783b */ /* 0x000e620000004200 */
[----:B------:R3:W-:Y:S05]  /*9c80*/  MUFU.EX2 R250, R138 ;  /* 0x0000008a00fa7308 */ /* 0x0007ea0000000800 */
[--C-:B------:R-:W-:Y:S02]  /*9c90*/  FFMA.FTZ R155, R185, c[0x0][0x2d0], -R142.reuse ;  /* 0x0000b400b99b7a23 */ /* 0x100fe4000001088e */
[----:B------:R-:W-:Y:S01]  /*9ca0*/  FFMA.FTZ R185, R245, c[0x0][0x2d0], -R142 ;  /* 0x0000b400f5b97a23 */ /* 0x000fe2000001088e */
[----:B--2---:R-:W-:Y:S02]  /*9cb0*/  LDSM.16.MT88.4 R156, [R228+0x1100] ;  /* 0x00110000e49c783b */ /* 0x004fe40000004200 */
[----:B------:R-:W-:Y:S01]  /*9cc0*/  F2FP.PACK_AB R142, R191, R176 ;  /* 0x000000b0bf8e723e */ /* 0x000fe200000000ff */
[--C-:B------:R-:W-:Y:S01]  /*9cd0*/  FFMA.FTZ R154, R190, c[0x0][0x2d0], -R137.reuse ;  /* 0x0000b400be9a7a23 */ /* 0x100fe20000010889 */
[----:B------:R-:W-:Y:S01]  /*9ce0*/  MUFU.EX2 R155, R155 ;  /* 0x0000009b009b7308 */ /* 0x000fe20000000800 */
[--C-:B------:R-:W-:Y:S02]  /*9cf0*/  FFMA.FTZ R245, R249, c[0x0][0x2d0], -R137.reuse ;  /* 0x0000b400f9f57a23 */ /* 0x100fe40000010889 */
[----:B------:R-:W-:Y:S02]  /*9d00*/  FFMA.FTZ R137, R139, c[0x0][0x2d0], -R137 ;  /* 0x0000b4008b897a23 */ /* 0x000fe40000010889 */
[----:B------:R-:W2:Y:S05]  /*9d10*/  LDL.LU R139, [R1+0xc] ;  /* 0x00000c00018b7983 */ /* 0x000eaa0000300800 */
[----:B------:R-:W-:Y:S01]  /*9d20*/  MUFU.EX2 R247, R154 ;  /* 0x0000009a00f77308 */ /* 0x000fe20000000800 */
[----:B------:R-:W-:Y:S01]  /*9d30*/  FFMA.FTZ R132, R132, R148, R210 ;  /* 0x0000009484847223 */ /* 0x000fe200000100d2 */
[----:B------:R-:W-:Y:S08]  /*9d40*/  F2FP.PACK_AB R148, R173, R170 ;  /* 0x000000aaad94723e */ /* 0x000ff000000000ff */
[----:B------:R-:W-:Y:S01]  /*9d50*/  MUFU.EX2 R249, R152 ;  /* 0x0000009800f97308 */ /* 0x000fe20000000800 */
[----:B------:R-:W-:Y:S02]  /*9d60*/  FFMA.FTZ R133, R133, R201, R215 ;  /* 0x000000c985857223 */ /* 0x000fe400000100d7 */
[----:B------:R-:W-:Y:S02]  /*9d70*/  FADD.FTZ R132, R222, R132 ;  /* 0x00000084de847221 */ /* 0x000fe40000010000 */
[----:B------:R-:W-:Y:S01]  /*9d80*/  FADD.FTZ R133, R216, R133 ;  /* 0x00000085d8857221 */ /* 0x000fe20000010000 */
[-C--:B-1----:R-:W-:Y:S04]  /*9d90*/  HMMA.16816.F32 R4, R140, R144.reuse, R4 ;  /* 0x000000908c04723c */ /* 0x082fe80000001804 */
[----:B------:R1:W-:Y:S01]  /*9da0*/  MUFU.EX2 R201, R181 ;  /* 0x000000b500c97308 */ /* 0x0003e20000000800 */
[----:B---3--:R-:W-:Y:S02]  /*9db0*/  FADD.FTZ R138, R223, R132 ;  /* 0x00000084df8a7221 */ /* 0x008fe40000010000 */
[----:B------:R-:W-:Y:S01]  /*9dc0*/  FADD.FTZ R132, R217, R133 ;  /* 0x00000085d9847221 */ /* 0x000fe20000010000 */
[C---:B------:R-:W-:Y:S04]  /*9dd0*/  HMMA.16816.F32 R8, R148.reuse, R144, R8 ;  /* 0x000000909408723c */ /* 0x040fe80000001808 */
[----:B------:R-:W-:Y:S02]  /*9de0*/  FADD.FTZ R133, R235, R138 ;  /* 0x0000008aeb857221 */ /* 0x000fe40000010000 */
[----:B------:R-:W3:Y:S01]  /*9df0*/  MUFU.EX2 R210, R185 ;  /* 0x000000b900d27308 */ /* 0x000ee20000000800 */
[----:B------:R4:W5:Y:S01]  /*9e00*/  LDL.LU R235, [R1+0x5c] ;  /* 0x00005c0001eb7983 */ /* 0x0009620000300800 */
[----:B------:R-:W-:Y:S01]  /*9e10*/  FFMA.FTZ R2, R2, R198, R213 ;  /* 0x000000c602027223 */ /* 0x000fe200000100d5 */
[-C--:B------:R-:W-:Y:S03]  /*9e20*/  HMMA.16816.F32 R12, R148, R146.reuse, R12 ;  /* 0x00000092940c723c */ /* 0x080fe6000000180c */
[----:B------:R-:W-:Y:S02]  /*9e30*/  FADD.FTZ R2, R214, R2 ;  /* 0x00000002d6027221 */ /* 0x000fe40000010000 */
[----:B------:R-:W-:Y:S02]  /*9e40*/  FADD.FTZ R132, R220, R132 ;  /* 0x00000084dc847221 */ /* 0x000fe40000010000 */
[----:B------:R4:W2:Y:S01]  /*9e50*/  MUFU.EX2 R198, R184 ;  /* 0x000000b800c67308 */ /* 0x0008a20000000800 */
[C---:B------:R-:W-:Y:S01]  /*9e60*/  HMMA.16816.F32 R16, R140.reuse, R146, R16 ;  /* 0x000000928c10723c */ /* 0x040fe20000001810 */
[----:B------:R-:W4:Y:S03]  /*9e70*/  LDSM.16.MT88.4 R144, [R226+0x900] ;  /* 0x00090000e290783b */ /* 0x000f260000004200 */
[----:B------:R-:W-:Y:S01]  /*9e80*/  FADD.FTZ R2, R218, R2 ;  /* 0x00000002da027221 */ /* 0x000fe20000010000 */
[----:B-1----:R-:W-:Y:S01]  /*9e90*/  MOV R181, R202 ;  /* 0x000000ca00b57202 */ /* 0x002fe20000000f00 */
[----:B------:R-:W-:Y:S02]  /*9ea0*/  FADD.FTZ R132, R171, R132 ;  /* 0x00000084ab847221 */ /* 0x000fe40000010000 */
[----:B------:R-:W-:Y:S01]  /*9eb0*/  FADD.FTZ R2, R219, R2 ;  /* 0x00000002db027221 */ /* 0x000fe20000010000 */
[----:B------:R-:W-:Y:S01]  /*9ec0*/  LDSM.16.MT88.4 R220, [R228+0x3900] ;  /* 0x00390000e4dc783b */ /* 0x000fe20000004200 */
[----:B------:R-:W-:Y:S02]  /*9ed0*/  MUFU.EX2 R190, R168 ;  /* 0x000000a800be7308 */ /* 0x000fe40000000800 */
[----:B------:R-:W-:Y:S02]  /*9ee0*/  FADD.FTZ R2, R170, R2 ;  /* 0x00000002aa027221 */ /* 0x000fe40000010000 */
[----:B------:R-:W-:Y:S02]  /*9ef0*/  FADD.FTZ R133, R172, R133 ;  /* 0x00000085ac857221 */ /* 0x000fe40000010000 */
[----:B------:R-:W-:Y:S01]  /*9f00*/  FADD.FTZ R132, R174, R132 ;  /* 0x00000084ae847221 */ /* 0x000fe20000010000 */
[----:B------:R-:W-:Y:S03]  /*9f10*/  LDSM.16.MT88.4 R216, [R226+0x3900] ;  /* 0x00390000e2d8783b */ /* 0x000fe60000004200 */
[----:B------:R1:W-:Y:S01]  /*9f20*/  MUFU.EX2 R168, R166 ;  /* 0x000000a600a87308 */ /* 0x0003e20000000800 */
[----:B------:R-:W-:Y:S01]  /*9f30*/  FADD.FTZ R132, R177, R132 ;  /* 0x00000084b1847221 */ /* 0x000fe20000010000 */
[----:B---3--:R-:W-:Y:S03]  /*9f40*/  MOV R177, R210 ;  /* 0x000000d200b17202 */ /* 0x008fe60000000f00 */
[----:B----4-:R-:W-:Y:S05]  /*9f50*/  LDSM.16.MT88.4 R184, [R228+0x1900] ;  /* 0x00190000e4b8783b */ /* 0x010fea0000004200 */
[----:B------:R-:W-:Y:S10]  /*9f60*/  MUFU.EX2 R138, R137 ;  /* 0x00000089008a7308 */ /* 0x000ff40000000800 */
[----:B------:R-:W3:Y:S01]  /*9f70*/  MUFU.EX2 R245, R245 ;  /* 0x000000f500f57308 */ /* 0x000ee20000000800 */
[-C--:B------:R-:W-:Y:S03]  /*9f80*/  HMMA.16816.F32 R20, R140, R144.reuse, R20 ;  /* 0x000000908c14723c */ /* 0x080fe60000001814 */
[----:B-1----:R-:W-:Y:S02]  /*9f90*/  MOV R166, R155 ;  /* 0x0000009b00a67202 */ /* 0x002fe40000000f00 */
[----:B------:R-:W-:Y:S03]  /*9fa0*/  LDSM.16.MT88.4 R152, [R226+0x1100] ;  /* 0x00110000e298783b */ /* 0x000fe60000004200 */
[C---:B------:R-:W-:Y:S08]  /*9fb0*/  HMMA.16816.F32 R24, R148.reuse, R144, R24 ;  /* 0x000000909418723c */ /* 0x040ff00000001818 */
[-C--:B------:R-:W-:Y:S08]  /*9fc0*/  HMMA.16816.F32 R28, R148, R146.reuse, R28 ;  /* 0x00000092941c723c */ /* 0x080ff0000000181c */
[C---:B------:R-:W-:Y:S01]  /*9fd0*/  HMMA.16816.F32 R32, R140.reuse, R146, R32 ;  /* 0x000000928c20723c */ /* 0x040fe20000001820 */
[----:B------:R-:W1:Y:S07]  /*9fe0*/  LDSM.16.MT88.4 R144, [R228+0x900] ;  /* 0x00090000e490783b */ /* 0x000e6e0000004200 */
[-C--:B-1----:R-:W-:Y:S08]  /*9ff0*/  HMMA.16816.F32 R36, R140, R144.reuse, R36 ;  /* 0x000000908c24723c */ /* 0x082ff00000001824 */
        /* <DEDUP_REMOVED lines=11> */
[-C--:B------:R-:W-:Y:S04]  /*a0b0*/  HMMA.16816.F32 R76, R148, R146.reuse, R76 ;  /* 0x00000092944c723c */ /* 0x080fe8000000184c */
[----:B--2---:R-:W-:Y:S01]  /*a0c0*/  FFMA.FTZ R0, R0, R139, R208 ;  /* 0x0000008b00007223 */ /* 0x004fe200000100d0 */
[----:B------:R-:W-:Y:S01]  /*a0d0*/  F2FP.PACK_AB R208, R205, R198 ;  /* 0x000000c6cdd0723e */ /* 0x000fe200000000ff */
[----:B------:R-:W1:Y:S02]  /*a0e0*/  MUFU.EX2 R139, R169 ;  /* 0x000000a9008b7308 */ /* 0x000e640000000800 */
[C---:B------:R-:W-:Y:S01]  /*a0f0*/  HMMA.16816.F32 R80, R140.reuse, R146, R80 ;  /* 0x000000928c50723c */ /* 0x040fe20000001850 */
[----:B------:R-:W2:Y:S03]  /*a100*/  LDSM.16.MT88.4 R144, [R226+0x2900] ;  /* 0x00290000e290783b */ /* 0x000ea60000004200 */
[----:B------:R-:W-:Y:S01]  /*a110*/  FADD.FTZ R0, R209, R0 ;  /* 0x00000000d1007221 */ /* 0x000fe20000010000 */
[----:B---3--:R-:W-:Y:S03]  /*a120*/  F2FP.PACK_AB R209, R245, R246 ;  /* 0x000000f6f5d1723e */ /* 0x008fe600000000ff */
[----:B------:R-:W-:Y:S04]  /*a130*/  FADD.FTZ R0, R211, R0 ;  /* 0x00000000d3007221 */ /* 0x000fe80000010000 */
[----:B------:R-:W-:Y:S02]  /*a140*/  FADD.FTZ R0, R212, R0 ;  /* 0x00000000d4007221 */ /* 0x000fe40000010000 */
[----:B------:R-:W-:Y:S02]  /*a150*/  LDSM.16.MT88.4 R212, [R225+0x3900] ;  /* 0x00390000e1d4783b */ /* 0x000fe40000004200 */
[----:B------:R-:W-:Y:S02]  /*a160*/  FADD.FTZ R137, R164, R0 ;  /* 0x00000000a4897221 */ /* 0x000fe40000010000 */
[----:B------:R-:W-:Y:S02]  /*a170*/  FADD.FTZ R0, R175, R133 ;  /* 0x00000085af007221 */ /* 0x000fe40000010000 */
[----:B------:R-:W-:Y:S02]  /*a180*/  FADD.FTZ R133, R173, R2 ;  /* 0x00000002ad857221 */ /* 0x000fe40000010000 */
[----:B------:R-:W-:Y:S01]  /*a190*/  FADD.FTZ R2, R176, R0 ;  /* 0x00000000b0027221 */ /* 0x000fe20000010000 */
[----:B------:R-:W-:Y:S01]  /*a1a0*/  MOV R176, R201 ;  /* 0x000000c900b07202 */ /* 0x000fe20000000f00 */
[----:B------:R-:W-:Y:S01]  /*a1b0*/  IMAD.MOV.U32 R0, RZ, RZ, R200 ;  /* 0x000000ffff007224 */ /* 0x000fe200078e00c8 */
[----:B-1----:R-:W-:Y:S01]  /*a1c0*/  F2FP.PACK_AB R211, R138, R139 ;  /* 0x0000008b8ad3723e */ /* 0x002fe200000000ff */
[----:B------:R-:W-:Y:S01]  /*a1d0*/  FADD.FTZ R137, R165, R137 ;  /* 0x00000089a5897221 */ /* 0x000fe20000010000 */
[-C--:B--2---:R-:W-:Y:S08]  /*a1e0*/  HMMA.16816.F32 R84, R140, R144.reuse, R84 ;  /* 0x000000908c54723c */ /* 0x084ff00000001854 */
        /* <DEDUP_REMOVED lines=10> */
[C---:B------:R-:W-:Y:S07]  /*a290*/  HMMA.16816.F32 R120, R148.reuse, R144, R120 ;  /* 0x000000909478723c */ /* 0x040fee0000001878 */
[----:B------:R-:W-:Y:S01]  /*a2a0*/  F2FP.PACK_AB R144, R168, R200 ;  /* 0x000000c8a890723e */ /* 0x000fe200000000ff */
[-C--:B------:R-:W-:Y:S01]  /*a2b0*/  HMMA.16816.F32 R124, R148, R146.reuse, R124 ;  /* 0x00000092947c723c */ /* 0x080fe2000000187c */
[----:B------:R-:W1:Y:S03]  /*a2c0*/  LDSM.16.MT88.4 R148, [R225+0x1100] ;  /* 0x00110000e194783b */ /* 0x000e660000004200 */
[----:B------:R-:W-:Y:S04]  /*a2d0*/  F2FP.PACK_AB R145, R248, R247 ;  /* 0x000000f7f891723e */ /* 0x000fe800000000ff */
[----:B------:R-:W-:Y:S07]  /*a2e0*/  HMMA.16816.F32 R128, R140, R146, R128 ;  /* 0x000000928c80723c */ /* 0x000fee0000001880 */
[----:B------:R-:W-:Y:S02]  /*a2f0*/  F2FP.PACK_AB R141, R166, R202 ;  /* 0x000000caa68d723e */ /* 0x000fe400000000ff */
[----:B------:R-:W-:Y:S01]  /*a300*/  F2FP.PACK_AB R140, R167, R206 ;  /* 0x000000cea78c723e */ /* 0x000fe200000000ff */
[----:B------:R-:W-:Y:S02]  /*a310*/  LDSM.16.MT88.4 R200, [R227+0x1900] ;  /* 0x00190000e3c8783b */ /* 0x000fe40000004200 */
[----:B------:R-:W-:Y:S02]  /*a320*/  F2FP.PACK_AB R142, R192, R196 ;  /* 0x000000c4c08e723e */ /* 0x000fe400000000ff */
[----:B------:R-:W-:Y:S02]  /*a330*/  F2FP.PACK_AB R143, R190, R195 ;  /* 0x000000c3be8f723e */ /* 0x000fe400000000ff */
[----:B------:R-:W-:Y:S02]  /*a340*/  F2FP.PACK_AB R146, R189, R194 ;  /* 0x000000c2bd92723e */ /* 0x000fe400000000ff */
[----:B------:R-:W-:Y:S03]  /*a350*/  F2FP.PACK_AB R147, R250, R249 ;  /* 0x000000f9fa93723e */ /* 0x000fe600000000ff */
[-C--:B-1----:R-:W-:Y:S08]  /*a360*/  HMMA.16816.F32 R4, R140, R148.reuse, R4 ;  /* 0x000000948c04723c */ /* 0x082ff00000001804 */
[C---:B------:R-:W-:Y:S08]  /*a370*/  HMMA.16816.F32 R8, R144.reuse, R148, R8 ;  /* 0x000000949008723c */ /* 0x040ff00000001808 */
[-C--:B------:R-:W-:Y:S08]  /*a380*/  HMMA.16816.F32 R12, R144, R150.reuse, R12 ;  /* 0x00000096900c723c */ /* 0x080ff0000000180c */
[C---:B------:R-:W-:Y:S01]  /*a390*/  HMMA.16816.F32 R16, R140.reuse, R150, R16 ;  /* 0x000000968c10723c */ /* 0x040fe20000001810 */
[----:B------:R-:W1:Y:S07]  /*a3a0*/  LDSM.16.MT88.4 R148, [R225+0x3100] ;  /* 0x00310000e194783b */ /* 0x000e6e0000004200 */
[-C--:B------:R-:W-:Y:S08]  /*a3b0*/  HMMA.16816.F32 R20, R140, R152.reuse, R20 ;  /* 0x000000988c14723c */ /* 0x080ff00000001814 */
[C---:B------:R-:W-:Y:S08]  /*a3c0*/  HMMA.16816.F32 R24, R144.reuse, R152, R24 ;  /* 0x000000989018723c */ /* 0x040ff00000001818 */
[-C--:B------:R-:W-:Y:S08]  /*a3d0*/  HMMA.16816.F32 R28, R144, R154.reuse, R28 ;  /* 0x0000009a901c723c */ /* 0x080ff0000000181c */
[C---:B------:R-:W-:Y:S01]  /*a3e0*/  HMMA.16816.F32 R32, R140.reuse, R154, R32 ;  /* 0x0000009a8c20723c */ /* 0x040fe20000001820 */
[----:B------:R-:W2:Y:S07]  /*a3f0*/  LDSM.16.MT88.4 R152, [R226+0x3100] ;  /* 0x00310000e298783b */ /* 0x000eae0000004200 */
[-C--:B------:R-:W-:Y:S08]  /*a400*/  HMMA.16816.F32 R36, R140, R156.reuse, R36 ;  /* 0x0000009c8c24723c */ /* 0x080ff00000001824 */
[C---:B------:R-:W-:Y:S08]  /*a410*/  HMMA.16816.F32 R40, R144.reuse, R156, R40 ;  /* 0x0000009c9028723c */ /* 0x040ff00000001828 */
[-C--:B------:R-:W-:Y:S08]  /*a420*/  HMMA.16816.F32 R44, R144, R158.reuse, R44 ;  /* 0x0000009e902c723c */ /* 0x080ff0000000182c */
[C---:B------:R-:W-:Y:S01]  /*a430*/  HMMA.16816.F32 R48, R140.reuse, R158, R48 ;  /* 0x0000009e8c30723c */ /* 0x040fe20000001830 */
[----:B------:R-:W3:Y:S07]  /*a440*/  LDSM.16.MT88.4 R156, [R228+0x3100] ;  /* 0x00310000e49c783b */ /* 0x000eee0000004200 */
[-C--:B------:R-:W-:Y:S08]  /*a450*/  HMMA.16816.F32 R52, R140, R160.reuse, R52 ;  /* 0x000000a08c34723c */ /* 0x080ff00000001834 */
[C---:B------:R-:W-:Y:S08]  /*a460*/  HMMA.16816.F32 R56, R144.reuse, R160, R56 ;  /* 0x000000a09038723c */ /* 0x040ff00000001838 */
[-C--:B------:R-:W-:Y:S08]  /*a470*/  HMMA.16816.F32 R60, R144, R162.reuse, R60 ;  /* 0x000000a2903c723c */ /* 0x080ff0000000183c */
[C---:B------:R-:W-:Y:S01]  /*a480*/  HMMA.16816.F32 R64, R140.reuse, R162, R64 ;  /* 0x000000a28c40723c */ /* 0x040fe20000001840 */
[----:B------:R-:W4:Y:S07]  /*a490*/  LDSM.16.MT88.4 R160, [R227+0x3100] ;  /* 0x00310000e3a0783b */ /* 0x000f2e0000004200 */
[-C--:B-1----:R-:W-:Y:S08]  /*a4a0*/  HMMA.16816.F32 R68, R140, R148.reuse, R68 ;  /* 0x000000948c44723c */ /* 0x082ff00000001844 */
[C---:B------:R-:W-:Y:S08]  /*a4b0*/  HMMA.16816.F32 R72, R144.reuse, R148, R72 ;  /* 0x000000949048723c */ /* 0x040ff00000001848 */
[-C--:B------:R-:W-:Y:S08]  /*a4c0*/  HMMA.16816.F32 R76, R144, R150.reuse, R76 ;  /* 0x00000096904c723c */ /* 0x080ff0000000184c */
[C---:B------:R-:W-:Y:S08]  /*a4d0*/  HMMA.16816.F32 R80, R140.reuse, R150, R80 ;  /* 0x000000968c50723c */ /* 0x040ff00000001850 */
[-C--:B--2---:R-:W-:Y:S08]  /*a4e0*/  HMMA.16816.F32 R84, R140, R152.reuse, R84 ;  /* 0x000000988c54723c */ /* 0x084ff00000001854 */
[C---:B------:R-:W-:Y:S08]  /*a4f0*/  HMMA.16816.F32 R88, R144.reuse, R152, R88 ;  /* 0x000000989058723c */ /* 0x040ff00000001858 */
[-C--:B------:R-:W-:Y:S08]  /*a500*/  HMMA.16816.F32 R92, R144, R154.reuse, R92 ;  /* 0x0000009a905c723c */ /* 0x080ff0000000185c */
[C---:B------:R-:W-:Y:S01]  /*a510*/  HMMA.16816.F32 R96, R140.reuse, R154, R96 ;  /* 0x0000009a8c60723c */ /* 0x040fe20000001860 */
[----:B------:R-:W1:Y:S07]  /*a520*/  LDSM.16.MT88.4 R152, [R225+0x1900] ;  /* 0x00190000e198783b */ /* 0x000e6e0000004200 */
[-C--:B---3--:R-:W-:Y:S08]  /*a530*/  HMMA.16816.F32 R100, R140, R156.reuse, R100 ;  /* 0x0000009c8c64723c */ /* 0x088ff00000001864 */
[C---:B------:R-:W-:Y:S07]  /*a540*/  HMMA.16816.F32 R104, R144.reuse, R156, R104 ;  /* 0x0000009c9068723c */ /* 0x040fee0000001868 */
[----:B------:R-:W-:Y:S01]  /*a550*/  MOV R157, R168 ;  /* 0x000000a8009d7202 */ /* 0x000fe20000000f00 */
[-C--:B------:R-:W-:Y:S01]  /*a560*/  HMMA.16816.F32 R108, R144, R158.reuse, R108 ;  /* 0x0000009e906c723c */ /* 0x080fe2000000186c */
[----:B------:R-:W2:Y:S07]  /*a570*/  LDSM.16.MT88.4 R168, [R226+0x1900] ;  /* 0x00190000e2a8783b */ /* 0x000eae0000004200 */
[C---:B------:R-:W-:Y:S08]  /*a580*/  HMMA.16816.F32 R112, R140.reuse, R158, R112 ;  /* 0x0000009e8c70723c */ /* 0x040ff00000001870 */
[-C--:B----4-:R-:W-:Y:S08]  /*a590*/  HMMA.16816.F32 R116, R140, R160.reuse, R116 ;  /* 0x000000a08c74723c */ /* 0x090ff00000001874 */
[C---:B------:R-:W-:Y:S08]  /*a5a0*/  HMMA.16816.F32 R120, R144.reuse, R160, R120 ;  /* 0x000000a09078723c */ /* 0x040ff00000001878 */
[-C--:B------:R-:W-:Y:S08]  /*a5b0*/  HMMA.16816.F32 R124, R144, R162.reuse, R124 ;  /* 0x000000a2907c723c */ /* 0x080ff0000000187c */
[----:B------:R-:W-:Y:S07]  /*a5c0*/  HMMA.16816.F32 R128, R140, R162, R128 ;  /* 0x000000a28c80723c */ /* 0x000fee0000001880 */
[----:B------:R-:W-:Y:S02]  /*a5d0*/  F2FP.PACK_AB R140, R179, R178 ;  /* 0x000000b2b38c723e */ /* 0x000fe400000000ff */
[----:B------:R-:W-:Y:S03]  /*a5e0*/  F2FP.PACK_AB R142, R176, R182 ;  /* 0x000000b6b08e723e */ /* 0x000fe600000000ff */
[----:B------:R-:W-:Y:S02]  /*a5f0*/  F2FP.PACK_AB R141, R183, R180 ;  /* 0x000000b4b78d723e */ /* 0x000fe400000000ff */
[----:B------:R-:W-:Y:S02]  /*a600*/  F2FP.PACK_AB R143, R210, R207 ;  /* 0x000000cfd28f723e */ /* 0x000fe400000000ff */
[----:B------:R-:W-:Y:S05]  /*a610*/  F2FP.PACK_AB R210, R251, R252 ;  /* 0x000000fcfbd2723e */ /* 0x000fea00000000ff */
[-C--:B-1----:R-:W-:Y:S01]  /*a620*/  HMMA.16816.F32 R148, R140, R152.reuse, R4 ;  /* 0x000000988c94723c */ /* 0x082fe20000001804 */
[----:B------:R-:W1:Y:S07]  /*a630*/  LDSM.16.MT88.4 R4, [R227+0x3900] ;  /* 0x00390000e304783b */ /* 0x000e6e0000004200 */
[C---:B------:R-:W-:Y:S07]  /*a640*/  HMMA.16816.F32 R144, R208.reuse, R152, R8 ;  /* 0x00000098d090723c */ /* 0x040fee0000001808 */
[----:B------:R-:W-:Y:S02]  /*a650*/  MOV R9, R157 ;  /* 0x0000009d00097202 */ /* 0x000fe40000000f00 */
[-C--:B------:R-:W-:Y:S03]  /*a660*/  HMMA.16816.F32 R156, R208, R154.reuse, R12 ;  /* 0x0000009ad09c723c */ /* 0x080fe6000000180c */
[----:B------:R-:W-:Y:S02]  /*a670*/  MOV R10, R166 ;  /* 0x000000a6000a7202 */ /* 0x000fe40000000f00 */
[----:B------:R-:W-:Y:S02]  /*a680*/  MOV R11, R167 ;  /* 0x000000a7000b7202 */ /* 0x000fe40000000f00 */
[----:B------:R-:W-:Y:S01]  /*a690*/  MOV R15, R177 ;  /* 0x000000b1000f7202 */ /* 0x000fe20000000f00 */
[C---:B------:R-:W-:Y:S04]  /*a6a0*/  HMMA.16816.F32 R152, R140.reuse, R154, R16 ;  /* 0x0000009a8c98723c */ /* 0x040fe80000001810 */
[----:B------:R-:W-:Y:S01]  /*a6b0*/  MOV R14, R176 ;  /* 0x000000b0000e7202 */ /* 0x000fe20000000f00 */
[----:B------:R-:W-:Y:S01]  /*a6c0*/  IMAD.MOV.U32 R13, RZ, RZ, R207 ;  /* 0x000000ffff0d7224 */ /* 0x000fe200078e00cf */
[----:B------:R-:W-:Y:S02]  /*a6d0*/  MOV R12, R182 ;  /* 0x000000b6000c7202 */ /* 0x000fe40000000f00 */
[-C--:B--2---:R-:W-:Y:S04]  /*a6e0*/  HMMA.16816.F32 R164, R140, R168.reuse, R20 ;  /* 0x000000a88ca4723c */ /* 0x084fe80000001814 */
[----:B------:R-:W-:Y:S02]  /*a6f0*/  MOV R19, R205 ;  /* 0x000000cd00137202 */ /* 0x000fe40000000f00 */
[----:B------:R-:W-:Y:S02]  /*a700*/  MOV R18, R183 ;  /* 0x000000b700127202 */ /* 0x000fe40000000f00 */
[C---:B------:R-:W-:Y:S04]  /*a710*/  HMMA.16816.F32 R160, R208.reuse, R168, R24 ;  /* 0x000000a8d0a0723c */ /* 0x040fe80000001818 */
[----:B------:R-:W-:Y:S02]  /*a720*/  MOV R17, R179 ;  /* 0x000000b300117202 */ /* 0x000fe40000000f00 */
[----:B------:R-:W-:Y:S01]  /*a730*/  MOV R16, R198 ;  /* 0x000000c600107202 */ /* 0x000fe20000000f00 */
[----:B------:R-:W-:Y:S01]  /*a740*/  IMAD.MOV.U32 R25, RZ, RZ, R195 ;  /* 0x000000ffff197224 */ /* 0x000fe200078e00c3 */
[-C--:B------:R-:W-:Y:S04]  /*a750*/  HMMA.16816.F32 R172, R208, R170.reuse, R28 ;  /* 0x000000aad0ac723c */ /* 0x080fe8000000181c */
[----:B------:R-:W-:Y:S02]  /*a760*/  MOV R23, R180 ;  /* 0x000000b400177202 */ /* 0x000fe40000000f00 */
[----:B------:R-:W-:Y:S02]  /*a770*/  MOV R22, R178 ;  /* 0x000000b200167202 */ /* 0x000fe40000000f00 */
[C---:B------:R-:W-:Y:S04]  /*a780*/  HMMA.16816.F32 R168, R140.reuse, R170, R32 ;  /* 0x000000aa8ca8723c */ /* 0x040fe80000001820 */
[----:B------:R-:W-:Y:S02]  /*a790*/  MOV R28, R181 ;  /* 0x000000b5001c7202 */ /* 0x000fe40000000f00 */
[----:B------:R-:W-:Y:S02]  /*a7a0*/  MOV R20, R190 ;  /* 0x000000be00147202 */ /* 0x000fe40000000f00 */
[-C--:B------:R-:W-:Y:S04]  /*a7b0*/  HMMA.16816.F32 R180, R140, R184.reuse, R36 ;  /* 0x000000b88cb4723c */ /* 0x080fe80000001824 */
[----:B------:R-:W-:Y:S02]  /*a7c0*/  MOV R21, R189 ;  /* 0x000000bd00157202 */ /* 0x000fe40000000f00 */
[----:B------:R-:W-:Y:S02]  /*a7d0*/  MOV R31, R9 ;  /* 0x00000009001f7202 */ /* 0x000fe40000000f00 */
[C---:B------:R-:W-:Y:S04]  /*a7e0*/  HMMA.16816.F32 R176, R208.reuse, R184, R40 ;  /* 0x000000b8d0b0723c */ /* 0x040fe80000001828 */
[----:B------:R-:W-:Y:S02]  /*a7f0*/  MOV R30, R10 ;  /* 0x0000000a001e7202 */ /* 0x000fe40000000f00 */
[----:B------:R-:W-:Y:S02]  /*a800*/  MOV R33, R191 ;  /* 0x000000bf00217202 */ /* 0x000fe40000000f00 */
[----:B------:R-:W-:Y:S02]  /*a810*/  MOV R10, R188 ;  /* 0x000000bc000a7202 */ /* 0x000fe40000000f00 */
[-C--:B------:R-:W-:Y:S03]  /*a820*/  HMMA.16816.F32 R188, R208, R186.reuse, R44 ;  /* 0x000000bad0bc723c */ /* 0x080fe6000000182c */
[----:B------:R-:W-:Y:S01]  /*a830*/  MOV R24, R196 ;  /* 0x000000c400187202 */ /* 0x000fe20000000f00 */
[----:B------:R-:W-:Y:S01]  /*a840*/  FADD.FTZ R2, R33, R2 ;  /* 0x0000000221027221 */ /* 0x000fe20000010000 */
[----:B------:R-:W-:Y:S01]  /*a850*/  MOV R26, R194 ;  /* 0x000000c2001a7202 */ /* 0x000fe20000000f00 */
[----:B------:R-:W-:Y:S01]  /*a860*/  FADD.FTZ R10, R10, R132 ;  /* 0x000000840a0a7221 */ /* 0x000fe20000010000 */
[----:B------:R-:W-:Y:S01]  /*a870*/  MOV R27, R192 ;  /* 0x000000c0001b7202 */ /* 0x000fe20000000f00 */
[C---:B------:R-:W-:Y:S04]  /*a880*/  HMMA.16816.F32 R184, R140.reuse, R186, R48 ;  /* 0x000000ba8cb8723c */ /* 0x040fe80000001830 */
[----:B------:R-:W-:Y:S02]  /*a890*/  MOV R29, R11 ;  /* 0x0000000b001d7202 */ /* 0x000fe40000000f00 */
[----:B------:R-:W-:Y:S02]  /*a8a0*/  MOV R11, R0 ;  /* 0x00000000000b7202 */ /* 0x000fe40000000f00 */
[----:B------:R-:W-:Y:S04]  /*a8b0*/  MOV R9, R199 ;  /* 0x000000c700097202 */ /* 0x000fe80000000f00 */
[----:B------:R-:W-:Y:S02]  /*a8c0*/  MOV R0, R197 ;  /* 0x000000c500007202 */ /* 0x000fe40000000f00 */
[-C--:B------:R-:W-:Y:S03]  /*a8d0*/  HMMA.16816.F32 R196, R140, R200.reuse, R52 ;  /* 0x000000c88cc4723c */ /* 0x080fe60000001834 */
[----:B------:R-:W-:Y:S01]  /*a8e0*/  MOV R8, R193 ;  /* 0x000000c100087202 */ /* 0x000fe20000000f00 */
[----:B------:R-:W-:Y:S01]  /*a8f0*/  FADD.FTZ R0, R0, R133 ;  /* 0x0000008500007221 */ /* 0x000fe20000010000 */
[----:B------:R-:W-:Y:S02]  /*a900*/  MOV R35, R206 ;  /* 0x000000ce00237202 */ /* 0x000fe40000000f00 */
[----:B------:R-:W-:Y:S01]  /*a910*/  MOV R34, R204 ;  /* 0x000000cc00227202 */ /* 0x000fe20000000f00 */
[C---:B------:R-:W-:Y:S04]  /*a920*/  HMMA.16816.F32 R192, R208.reuse, R200, R56 ;  /* 0x000000c8d0c0723c */ /* 0x040fe80000001838 */
[----:B------:R-:W-:Y:S01]  /*a930*/  FADD.FTZ R2, R35, R2 ;  /* 0x0000000223027221 */ /* 0x000fe20000010000 */
[----:B------:R-:W-:Y:S01]  /*a940*/  MOV R133, R135 ;  /* 0x0000008700857202 */ /* 0x000fe20000000f00 */
[----:B------:R-:W-:Y:S01]  /*a950*/  FADD.FTZ R9, R9, R0 ;  /* 0x0000000009097221 */ /* 0x000fe20000010000 */
[----:B------:R-:W-:Y:S01]  /*a960*/  MOV R132, R136 ;  /* 0x0000008800847202 */ /* 0x000fe20000000f00 */
[-C--:B------:R-:W-:Y:S04]  /*a970*/  HMMA.16816.F32 R204, R208, R202.reuse, R60 ;  /* 0x000000cad0cc723c */ /* 0x080fe8000000183c */
[----:B------:R-:W-:Y:S02]  /*a980*/  FADD.FTZ R0, R28, R10 ;  /* 0x0000000a1c007221 */ /* 0x000fe40000010000 */
[----:B------:R-:W-:Y:S02]  /*a990*/  FADD.FTZ R11, R11, R9 ;  /* 0x000000090b0b7221 */ /* 0x000fe40000010000 */
[C---:B------:R-:W-:Y:S04]  /*a9a0*/  HMMA.16816.F32 R200, R140.reuse, R202, R64 ;  /* 0x000000ca8cc8723c */ /* 0x040fe80000001840 */
[----:B------:R-:W-:Y:S02]  /*a9b0*/  FADD.FTZ R9, R29, R2 ;  /* 0x000000021d097221 */ /* 0x000fe40000010000 */
[----:B------:R-:W-:Y:S01]  /*a9c0*/  FADD.FTZ R8, R8, R137 ;  /* 0x0000008908087221 */ /* 0x000fe20000010000 */
[----:B------:R-:W-:Y:S01]  /*a9d0*/  MOV R137, R134 ;  /* 0x0000008600897202 */ /* 0x000fe20000000f00 */
[-C--:B------:R-:W-:Y:S04]  /*a9e0*/  HMMA.16816.F32 R68, R140, R212.reuse, R68 ;  /* 0x000000d48c44723c */ /* 0x080fe80000001844 */
[----:B------:R-:W-:Y:S04]  /*a9f0*/  FADD.FTZ R8, R34, R8 ;  /* 0x0000000822087221 */ /* 0x000fe80000010000 */
[C---:B------:R-:W-:Y:S04]  /*aa00*/  HMMA.16816.F32 R72, R208.reuse, R212, R72 ;  /* 0x000000d4d048723c */ /* 0x040fe80000001848 */
[----:B------:R-:W-:Y:S02]  /*aa10*/  FADD.FTZ R10, R247, R8 ;  /* 0x00000008f70a7221 */ /* 0x000fe40000010000 */
[----:B------:R-:W-:Y:S02]  /*aa20*/  FADD.FTZ R8, R30, R0 ;  /* 0x000000001e087221 */ /* 0x000fe40000010000 */
[-C--:B------:R-:W-:Y:S04]  /*aa30*/  HMMA.16816.F32 R76, R208, R214.reuse, R76 ;  /* 0x000000d6d04c723c */ /* 0x080fe8000000184c */
[----:B------:R-:W-:Y:S02]  /*aa40*/  FADD.FTZ R0, R24, R9 ;  /* 0x0000000918007221 */ /* 0x000fe40000010000 */
[----:B------:R-:W-:Y:S02]  /*aa50*/  FADD.FTZ R2, R248, R10 ;  /* 0x0000000af8027221 */ /* 0x000fe40000010000 */
[C---:B------:R-:W-:Y:S04]  /*aa60*/  HMMA.16816.F32 R80, R140.reuse, R214, R80 ;  /* 0x000000d68c50723c */ /* 0x040fe80000001850 */
[----:B------:R-:W-:Y:S02]  /*aa70*/  FADD.FTZ R10, R25, R8 ;  /* 0x00000008190a7221 */ /* 0x000fe40000010000 */
[----:B------:R-:W-:Y:S02]  /*aa80*/  FADD.FTZ R9, R27, R0 ;  /* 0x000000001b097221 */ /* 0x000fe40000010000 */
[-C--:B------:R-:W-:Y:S04]  /*aa90*/  HMMA.16816.F32 R84, R140, R216.reuse, R84 ;  /* 0x000000d88c54723c */ /* 0x080fe80000001854 */
[----:B------:R-:W-:Y:S04]  /*aaa0*/  FADD.FTZ R9, R22, R9 ;  /* 0x0000000916097221 */ /* 0x000fe80000010000 */
[C---:B------:R-:W-:Y:S08]  /*aab0*/  HMMA.16816.F32 R88, R208.reuse, R216, R88 ;  /* 0x000000d8d058723c */ /* 0x040ff00000001858 */
[-C--:B------:R-:W-:Y:S08]  /*aac0*/  HMMA.16816.F32 R92, R208, R218.reuse, R92 ;  /* 0x000000dad05c723c */ /* 0x080ff0000000185c */
[C---:B------:R-:W-:Y:S08]  /*aad0*/  HMMA.16816.F32 R96, R140.reuse, R218, R96 ;  /* 0x000000da8c60723c */ /* 0x040ff00000001860 */
[-C--:B------:R-:W-:Y:S08]  /*aae0*/  HMMA.16816.F32 R100, R140, R220.reuse, R100 ;  /* 0x000000dc8c64723c */ /* 0x080ff00000001864 */
[C---:B------:R-:W-:Y:S08]  /*aaf0*/  HMMA.16816.F32 R104, R208.reuse, R220, R104 ;  /* 0x000000dcd068723c */ /* 0x040ff00000001868 */
[-C--:B------:R-:W-:Y:S08]  /*ab00*/  HMMA.16816.F32 R108, R208, R222.reuse, R108 ;  /* 0x000000ded06c723c */ /* 0x080ff0000000186c */
[C---:B------:R-:W-:Y:S08]  /*ab10*/  HMMA.16816.F32 R112, R140.reuse, R222, R112 ;  /* 0x000000de8c70723c */ /* 0x040ff00000001870 */
[-C--:B-1----:R-:W-:Y:S08]  /*ab20*/  HMMA.16816.F32 R116, R140, R4.reuse, R116 ;  /* 0x000000048c74723c */ /* 0x082ff00000001874 */
[C---:B------:R-:W-:Y:S07]  /*ab30*/  HMMA.16816.F32 R120, R208.reuse, R4, R120 ;  /* 0x00000004d078723c */ /* 0x040fee0000001878 */
[----:B------:R-:W-:Y:S01]  /*ab40*/  FADD.FTZ R4, R31, R11 ;  /* 0x0000000b1f047221 */ /* 0x000fe20000010000 */
[-C--:B------:R-:W-:Y:S04]  /*ab50*/  HMMA.16816.F32 R124, R208, R6.reuse, R124 ;  /* 0x00000006d07c723c */ /* 0x080fe8000000187c */
        /* <DEDUP_REMOVED lines=17> */
[----:B------:R1:W-:Y:S01]  /*ac70*/  STL [R1], R5 ;  /* 0x0000000501007387 */ /* 0x0003e20000100800 */
[----:B------:R-:W-:Y:S02]  /*ac80*/  FADD.FTZ R2, R251, R2 ;  /* 0x00000002fb027221 */ /* 0x000fe40000010000 */
[----:B------:R-:W-:Y:S02]  /*ac90*/  FADD.FTZ R4, R15, R4 ;  /* 0x000000040f047221 */ /* 0x000fe40000010000 */
[----:B------:R-:W-:Y:S03]  /*aca0*/  FADD.FTZ R0, R139, R7 ;  /* 0x000000078b007221 */ /* 0x000fe60000010000 */
[----:B------:R1:W-:Y:S01]  /*acb0*/  STL [R1+0x8], R4 ;  /* 0x0000080401007387 */ /* 0x0003e20000100800 */
[----:B------:R-:W-:Y:S01]  /*acc0*/  FADD.FTZ R0, R138, R0 ;  /* 0x000000008a007221 */ /* 0x000fe20000010000 */
[----:B------:R-:W-:Y:S02]  /*acd0*/  MOV R138, R3 ;  /* 0x00000003008a7202 */ /* 0x000fe40000000f00 */
[----:B------:R1:W-:Y:S04]  /*ace0*/  STL [R1+0x4], R2 ;  /* 0x0000040201007387 */ /* 0x0003e80000100800 */
[----:B------:R1:W-:Y:S01]  /*acf0*/  STL [R1+0xc], R0 ;  /* 0x00000c0001007387 */ /* 0x0003e20000100800 */
[----:B------:R-:W-:-:S05]  /*ad00*/  @P1 BRA `(.L_x_646) ;  /* 0xffffb19000001947 */ /* 0x000fca000383ffff */
.L_x_645:
[----:B-1----:R-:W3:Y:S04]  /*ad10*/  LDL.LU R5, [R1] ;  /* 0x0000000001057983 */ /* 0x002ee80000300800 */
[----:B------:R-:W4:Y:S04]  /*ad20*/  LDL.LU R4, [R1+0x8] ;  /* 0x0000080001047983 */ /* 0x000f280000300800 */
[----:B--2---:R-:W2:Y:S04]  /*ad30*/  LDL.LU R2, [R1+0x4] ;  /* 0x0000040001027983 */ /* 0x004ea80000300800 */
[----:B------:R-:W2:Y:S04]  /*ad40*/  LDL.LU R0, [R1+0xc] ;  /* 0x00000c0001007983 */ /* 0x000ea80000300800 */
[----:B------:R-:W2:Y:S01]  /*ad50*/  LDL.LU R11, [R1+0x54] ;  /* 0x00005400010b7983 */ /* 0x000ea20000300800 */
[----:B------:R-:W-:-:S03]  /*ad60*/  MOV R138, c[0x0][0x4e8] ;  /* 0x00013a00008a7a02 */ /* 0x000fc60000000f00 */
[----:B------:R-:W2:Y:S01]  /*ad70*/  LDL.LU R139, [R1+0x58] ;  /* 0x00005800018b7983 */ /* 0x000ea20000300800 */
[----:B------:R-:W-:-:S03]  /*ad80*/  ISETP.NE.AND P0, PT, R138, 0x1, PT ;  /* 0x000000018a00780c */ /* 0x000fc60003f05270 */
[----:B------:R-:W1:Y:S04]  /*ad90*/  S2R R6, SR_CTAID.Y ;  /* 0x0000000000067919 */ /* 0x000e680000002600 */
[----:B------:R-:W1:Y:S02]  /*ada0*/  S2R R9, SR_TID.X ;  /* 0x0000000000097919 */ /* 0x000e640000002100 */
[----:B-1----:R-:W-:Y:S01]  /*adb0*/  IMAD.WIDE.U32 R18, R6, c[0x0][0x490], RZ ;  /* 0x0001240006127a25 */ /* 0x002fe200078e00ff */
[----:B------:R-:W-:-:S03]  /*adc0*/  SHF.R.S32.HI R137, RZ, 0x1f, R9 ;  /* 0x0000001fff897819 */ /* 0x000fc60000011409 */
[----:B------:R-:W-:Y:S01]  /*add0*/  IMAD.WIDE.U32 R20, R6, c[0x0][0x3e8], RZ ;  /* 0x0000fa0006147a25 */ /* 0x000fe200078e00ff */
[----:B------:R-:W-:Y:S06]  /*ade0*/  BAR.SYNC.DEFER_BLOCKING 0x1, 0x80 ;  /* 0x0042000000007b1d */ /* 0x000fec0000010000 */
[----:B---3--:R-:W1:Y:S04]  /*adf0*/  SHFL.BFLY PT, R12, R5, 0x2, 0x1f ;  /* 0x0c401f00050c7f89 */ /* 0x008e6800000e0000 */
[----:B----4-:R-:W3:Y:S04]  /*ae00*/  SHFL.BFLY PT, R10, R4, 0x2, 0x1f ;  /* 0x0c401f00040a7f89 */ /* 0x010ee800000e0000 */
[----:B--2---:R-:W2:Y:S04]  /*ae10*/  SHFL.BFLY PT, R8, R2, 0x2, 0x1f ;  /* 0x0c401f0002087f89 */ /* 0x004ea800000e0000 */
[----:B------:R-:W4:Y:S01]  /*ae20*/  SHFL.BFLY PT, R7, R0, 0x2, 0x1f ;  /* 0x0c401f0000077f89 */ /* 0x000f2200000e0000 */
[----:B------:R-:W-:Y:S01]  /*ae30*/  MOV R16, R11 ;  /* 0x0000000b00107202 */ /* 0x000fe20000000f00 */
[----:B-1----:R-:W-:-:S02]  /*ae40*/  FADD.FTZ R12, R12, R5 ;  /* 0x000000050c0c7221 */ /* 0x002fc40000010000 */
[----:B---3--:R-:W-:Y:S02]  /*ae50*/  FADD.FTZ R10, R10, R4 ;  /* 0x000000040a0a7221 */ /* 0x008fe40000010000 */
[----:B--2---:R-:W-:-:S03]  /*ae60*/  FADD.FTZ R8, R8, R2 ;  /* 0x0000000208087221 */ /* 0x004fc60000010000 */
[----:B------:R-:W1:Y:S01]  /*ae70*/  SHFL.BFLY PT, R2, R10, 0x1, 0x1f ;  /* 0x0c201f000a027f89 */ /* 0x000e6200000e0000 */
[----:B----4-:R-:W-:-:S03]  /*ae80*/  FADD.FTZ R7, R7, R0 ;  /* 0x0000000007077221 */ /* 0x010fc60000010000 */
[----:B------:R-:W2:Y:S04]  /*ae90*/  SHFL.BFLY PT, R4, R8, 0x1, 0x1f ;  /* 0x0c201f0008047f89 */ /* 0x000ea800000e0000 */
[----:B------:R-:W3:Y:S04]  /*aea0*/  SHFL.BFLY PT, R0, R12, 0x1, 0x1f ;  /* 0x0c201f000c007f89 */ /* 0x000ee800000e0000 */
[----:B------:R-:W4:Y:S01]  /*aeb0*/  SHFL.BFLY PT, R5, R7, 0x1, 0x1f ;  /* 0x0c201f0007057f89 */ /* 0x000f2200000e0000 */
[----:B-1----:R-:W-:Y:S01]  /*aec0*/  FADD.FTZ R10, R10, R2 ;  /* 0x000000020a0a7221 */ /* 0x002fe20000010000 */
[----:B------:R-:W-:Y:S01]  /*aed0*/  SHF.R.S32.HI R2, RZ, 0x1f, R6 ;  /* 0x0000001fff027819 */ /* 0x000fe20000011406 */
[----:B--2---:R-:W-:-:S03]  /*aee0*/  FADD.FTZ R8, R8, R4 ;  /* 0x0000000408087221 */ /* 0x004fc60000010000 */
[----:B------:R-:W-:Y:S01]  /*aef0*/  FSETP.NE.FTZ.AND P4, PT, R10, RZ, PT ;  /* 0x000000ff0a00720b */ /* 0x000fe20003f95000 */
[C---:B------:R-:W-:Y:S01]  /*af00*/  IMAD R26, R2.reuse, c[0x0][0x490], RZ ;  /* 0x00012400021a7a24 */ /* 0x040fe200078e02ff */
[----:B------:R-:W-:Y:S01]  /*af10*/  MOV R4, RZ ;  /* 0x000000ff00047202 */ /* 0x000fe20000000f00 */
[----:B------:R-:W-:Y:S02]  /*af20*/  IMAD R14, R2, c[0x0][0x3e8], RZ ;  /* 0x0000fa00020e7a24 */ /* 0x000fe400078e02ff */
[----:B------:R-:W-:Y:S01]  /*af30*/  @P0 IMAD.HI.U32 R2, R11, c[0x0][0x4ec], RZ ;  /* 0x00013b000b020a27 */ /* 0x000fe200078e00ff */
[----:B------:R-:W-:-:S03]  /*af40*/  FSETP.NE.FTZ.AND P2, PT, R8, RZ, PT ;  /* 0x000000ff0800720b */ /* 0x000fc60003f55000 */
[----:B---3--:R-:W-:Y:S01]  /*af50*/  FADD.FTZ R12, R12, R0 ;  /* 0x000000000c0c7221 */ /* 0x008fe20000010000 */
[----:B------:R-:W-:Y:S01]  /*af60*/  @P0 SHF.R.U32.HI R16, RZ, c[0x0][0x4f0], R2 ;  /* 0x00013c00ff100a19 */ /* 0x000fe20000011602 */
[----:B----4-:R-:W-:Y:S01]  /*af70*/  FADD.FTZ R7, R7, R5 ;  /* 0x0000000507077221 */ /* 0x010fe20000010000 */
[----:B------:R-:W-:Y:S01]  /*af80*/  MOV R0, RZ ;  /* 0x000000ff00007202 */ /* 0x000fe20000000f00 */
[----:B------:R-:W1:Y:S01]  /*af90*/  @P4 MUFU.RCP R4, R10 ;  /* 0x0000000a00044308 */ /* 0x000e620000001000 */
[----:B------:R-:W-:Y:S01]  /*afa0*/  IADD3 R2, -R16, RZ, RZ ;  /* 0x000000ff10027210 */ /* 0x000fe20007ffe1ff */
[----:B------:R-:W-:Y:S01]  /*afb0*/  IMAD R26, R6, c[0x0][0x494], R26 ;  /* 0x00012500061a7a24 */ /* 0x000fe200078e021a */
[----:B------:R-:W-:Y:S01]  /*afc0*/  FSETP.NE.FTZ.AND P5, PT, R12, RZ, PT ;  /* 0x000000ff0c00720b */ /* 0x000fe20003fb5000 */
[----:B------:R-:W-:Y:S01]  /*afd0*/  IMAD R14, R6, c[0x0][0x3ec], R14 ;  /* 0x0000fb00060e7a24 */ /* 0x000fe200078e020e */
[----:B------:R-:W-:Y:S01]  /*afe0*/  FSETP.NE.FTZ.AND P1, PT, R7, RZ, PT ;  /* 0x000000ff0700720b */ /* 0x000fe20003f35000 */
[----:B------:R-:W-:Y:S01]  /*aff0*/  IMAD R132, R2, c[0x0][0x4e8], R11 ;  /* 0x00013a0002847a24 */ /* 0x000fe200078e020b */
[----:B------:R-:W-:-:S02]  /*b000*/  MOV R2, RZ ;  /* 0x000000ff00027202 */ /* 0x000fc40000000f00 */
[----:B------:R-:W-:Y:S02]  /*b010*/  IADD3 R27, R19, R26, RZ ;  /* 0x0000001a131b7210 */ /* 0x000fe40007ffe0ff */
[----:B------:R-:W-:Y:S02]  /*b020*/  MOV R26, R18 ;  /* 0x00000012001a7202 */ /* 0x000fe40000000f00 */
[----:B------:R-:W2:Y:S01]  /*b030*/  @P2 MUFU.RCP R2, R8 ;  /* 0x0000000800022308 */ /* 0x000ea20000001000 */
[----:B------:R-:W-:-:S07]  /*b040*/  LEA.HI R6, R137, R9, RZ, 0x2 ;  /* 0x0000000989067211 */ /* 0x000fce00078f10ff */
[----:B------:R-:W3:Y:S01]  /*b050*/  @P5 MUFU.RCP R0, R12 ;  /* 0x0000000c00005308 */ /* 0x000ee20000001000 */
[C---:B-1----:R-:W-:Y:S01]  /*b060*/  FMUL.FTZ R151, R4.reuse, R151 ;  /* 0x0000009704977220 */ /* 0x042fe20000410000 */
[----:B------:R-:W-:Y:S01]  /*b070*/  LEA.HI R137, R137, R9, RZ, 0x5 ;  /* 0x0000000989897211 */ /* 0x000fe200078f28ff */
[C---:B------:R-:W-:Y:S01]  /*b080*/  FMUL.FTZ R150, R4.reuse, R150 ;  /* 0x0000009604967220 */ /* 0x040fe20000410000 */
[----:B------:R-:W-:Y:S01]  /*b090*/  IADD3 R15, R21, R14, RZ ;  /* 0x0000000e150f7210 */ /* 0x000fe20007ffe0ff */
[----:B------:R-:W-:Y:S01]  /*b0a0*/  FMUL.FTZ R155, R4, R155 ;  /* 0x0000009b049b7220 */ /* 0x000fe20000410000 */
[----:B------:R-:W-:Y:S01]  /*b0b0*/  LOP3.LUT R5, R137, 0xffffffe0, RZ, 0xc0, !PT ;  /* 0xffffffe089057812 */ /* 0x000fe200078ec0ff */
[----:B--2---:R-:W-:Y:S01]  /*b0c0*/  FMUL.FTZ R39, R2, R92 ;  /* 0x0000005c02277220 */ /* 0x004fe20000410000 */
[----:B------:R-:W-:Y:S01]  /*b0d0*/  LOP3.LUT R17, R6, 0xfffffffc, RZ, 0xc0, !PT ;  /* 0xfffffffc06117812 */ /* 0x000fe200078ec0ff */
[----:B------:R-:W2:Y:S01]  /*b0e0*/  LDL.LU R92, [R1+0x4c] ;  /* 0x00004c00015c7983 */ /* 0x000ea20000300800 */
[----:B------:R-:W-:Y:S01]  /*b0f0*/  FMUL.FTZ R89, R2, R89 ;  /* 0x0000005902597220 */ /* 0x000fe20000410000 */
[----:B------:R-:W-:Y:S01]  /*b100*/  IADD3 R5, -R5, R9, RZ ;  /* 0x0000000905057210 */ /* 0x000fe20007ffe1ff */
[----:B---3--:R-:W-:-:S03]  /*b110*/  FMUL.FTZ R149, R0, R149 ;  /* 0x0000009500957220 */ /* 0x008fc60000410000 */
[----:B------:R-:W-:Y:S01]  /*b120*/  LOP3.LUT P3, RZ, R5, 0x3, RZ, 0xc0, !PT ;  /* 0x0000000305ff7812 */ /* 0x000fe2000786c0ff */
        /* <DEDUP_REMOVED lines=16> */
[C---:B------:R-:W-:Y:S01]  /*b230*/  FMUL.FTZ R53, R0.reuse, R68 ;  /* 0x0000004400357220 */ /* 0x040fe20000410000 */
[----:B------:R-:W-:Y:S01]  /*b240*/  MOV R14, R20 ;  /* 0x00000014000e7202 */ /* 0x000fe20000000f00 */
        /* <DEDUP_REMOVED lines=28> */
[----:B------:R-:W-:Y:S01]  /*b410*/  @P2 MUFU.LG2 R8, R8 ;  /* 0x0000000800082308 */ /* 0x000fe20000000c00 */
[C---:B------:R-:W-:Y:S01]  /*b420*/  FMUL.FTZ R49, R0.reuse, R80 ;  /* 0x0000005000317220 */ /* 0x040fe20000410000 */
[----:B------:R-:W-:Y:S01]  /*b430*/  IADD3 R17, -R17, R9, RZ ;  /* 0x0000000911117210 */ /* 0x000fe20007ffe1ff */
        /* <DEDUP_REMOVED lines=12> */
[----:B------:R-:W-:Y:S01]  /*b500*/  MOV R0, RZ ;  /* 0x000000ff00007202 */ /* 0x000fe20000000f00 */
[----:B------:R-:W-:Y:S02]  /*b510*/  FMUL.FTZ R43, R2, R88 ;  /* 0x00000058022b7220 */ /* 0x000fe40000410000 */
[----:B------:R1:W5:Y:S03]  /*b520*/  LDL R88, [R1+0x10] ;  /* 0x0000100001587983 */ /* 0x0003660000100800 */
[----:B------:R-:W3:Y:S01]  /*b530*/  @P1 MUFU.RCP R0, R7 ;  /* 0x0000000700001308 */ /* 0x000ee20000001000 */
[----:B------:R-:W-:-:S02]  /*b540*/  F2FP.PACK_AB R43, R89, R43 ;  /* 0x0000002b592b723e */ /* 0x000fc400000000ff */
[----:B------:R-:W4:Y:S01]  /*b550*/  LDL R89, [R1+0x50] ;  /* 0x0000500001597983 */ /* 0x000f220000100800 */
[C---:B---3--:R-:W-:Y:S02]  /*b560*/  FMUL.FTZ R91, R0.reuse, R91 ;  /* 0x0000005b005b7220 */ /* 0x048fe40000410000 */
[----:B------:R-:W-:-:S05]  /*b570*/  FMUL.FTZ R42, R0, R90 ;  /* 0x0000005a002a7220 */ /* 0x000fca0000410000 */
[----:B------:R-:W-:Y:S02]  /*b580*/  F2FP.PACK_AB R42, R91, R42 ;  /* 0x0000002a5b2a723e */ /* 0x000fe400000000ff */
[----:B------:R1:W5:Y:S01]  /*b590*/  LDL.64 R90, [R1+0x18] ;  /* 0x00001800015a7983 */ /* 0x0003620000100a00 */
[C---:B------:R-:W-:Y:S02]  /*b5a0*/  FMUL.FTZ R80, R4.reuse, R102 ;  /* 0x0000006604507220 */ /* 0x040fe40000410000 */
[----:B------:R-:W-:Y:S02]  /*b5b0*/  FMUL.FTZ R68, R4, R130 ;  /* 0x0000008204447220 */ /* 0x000fe40000410000 */
[----:B------:R-:W3:Y:S01]  /*b5c0*/  S2R R4, SR_CTAID.Z ;  /* 0x0000000000047919 */ /* 0x000ee20000002700 */
[C---:B------:R-:W-:Y:S01]  /*b5d0*/  FMUL.FTZ R145, R2.reuse, R145 ;  /* 0x0000009102917220 */ /* 0x040fe20000410000 */
[----:B------:R-:W-:Y:S01]  /*b5e0*/  SHF.R.S32.HI R5, RZ, 0x2, R6 ;  /* 0x00000002ff057819 */ /* 0x000fe20000011406 */
        /* <DEDUP_REMOVED lines=28> */
[----:B------:R-:W-:Y:S01]  /*b7b0*/  SHF.R.S32.HI R2, RZ, 0x1f, R6 ;  /* 0x0000001fff027819 */ /* 0x000fe20000011406 */
[----:B------:R-:W1:Y:S01]  /*b7c0*/  @P1 MUFU.LG2 R7, R7 ;  /* 0x0000000700071308 */ /* 0x000e620000000c00 */
[----:B---3--:R-:W-:Y:S02]  /*b7d0*/  SHF.R.S32.HI R6, RZ, 0x1f, R4 ;  /* 0x0000001fff067819 */ /* 0x008fe40000011404 */
[----:B------:R-:W-:-:S03]  /*b7e0*/  LEA.HI R2, R2, R5, RZ, 0x3 ;  /* 0x0000000502027211 */ /* 0x000fc600078f18ff */
[----:B------:R-:W-:Y:S01]  /*b7f0*/  IMAD R86, R6, c[0x0][0x498], RZ ;  /* 0x0001260006567a24 */ /* 0x000fe200078e02ff */
[----:B------:R-:W-:Y:S01]  /*b800*/  LOP3.LUT R2, R2, 0xfffffff8, RZ, 0xc0, !PT ;  /* 0xfffffff802027812 */ /* 0x000fe200078ec0ff */
[----:B------:R-:W-:Y:S02]  /*b810*/  IMAD R85, R6, c[0x0][0x3f0], RZ ;  /* 0x0000fc0006557a24 */ /* 0x000fe400078e02ff */
[C---:B------:R-:W-:Y:S01]  /*b820*/  FMUL.FTZ R50, R0.reuse, R74 ;  /* 0x0000004a00327220 */ /* 0x040fe20000410000 */
[----:B------:R-:W-:Y:S01]  /*b830*/  IADD3 R5, R5, -R2, RZ ;  /* 0x8000000205057210 */ /* 0x000fe20007ffe0ff */
[C---:B------:R-:W-:Y:S01]  /*b840*/  FMUL.FTZ R46, R0.reuse, R78 ;  /* 0x0000004e002e7220 */ /* 0x040fe20000410000 */
[----:B------:R-:W-:Y:S01]  /*b850*/  @P4 MOV R2, 0x3f317218 ;  /* 0x3f31721800024802 */ /* 0x000fe20000000f00 */
        /* <DEDUP_REMOVED lines=27> */
[----:B------:R-:W-:Y:S01]  /*ba10*/  FMUL.FTZ R66, R0, R126 ;  /* 0x0000007e00427220 */ /* 0x000fe20000410000 */
[----:B------:R-:W-:Y:S01]  /*ba20*/  @P2 MOV R0, 0x3f317218 ;  /* 0x3f31721800002802 */ /* 0x000fe20000000f00 */
[C---:B------:R-:W-:Y:S02]  /*ba30*/  IMAD R86, R4.reuse, c[0x0][0x49c], R86 ;  /* 0x0001270004567a24 */ /* 0x040fe400078e0256 */
[C---:B------:R-:W-:Y:S02]  /*ba40*/  IMAD R85, R4.reuse, c[0x0][0x3f4], R85 ;  /* 0x0000fd0004557a24 */ /* 0x040fe400078e0255 */
[----:B------:R-:W-:Y:S01]  /*ba50*/  IMAD.WIDE.U32 R26, R4, c[0x0][0x498], R26 ;  /* 0x00012600041a7a25 */ /* 0x000fe200078e001a */
[----:B------:R-:W-:-:S03]  /*ba60*/  @P1 MOV R9, 0x3f317218 ;  /* 0x3f31721800091802 */ /* 0x000fc60000000f00 */
[----:B------:R-:W-:Y:S01]  /*ba70*/  IMAD.WIDE.U32 R14, R4, c[0x0][0x3f0], R14 ;  /* 0x0000fc00040e7a25 */ /* 0x000fe200078e000e */
[----:B------:R-:W-:-:S03]  /*ba80*/  @P5 MOV R4, 0x3f317218 ;  /* 0x3f31721800045802 */ /* 0x000fc60000000f00 */
[----:B------:R-:W-:Y:S02]  /*ba90*/  @P4 FMUL.FTZ R6, R2, c[0x0][0x2d0] ;  /* 0x0000b40002064a20 */ /* 0x000fe40000410000 */
[----:B------:R-:W-:Y:S02]  /*baa0*/  @P5 FMUL.FTZ R11, R4, c[0x0][0x2d0] ;  /* 0x0000b400040b5a20 */ /* 0x000fe40000410000 */
[----:B------:R-:W-:Y:S02]  /*bab0*/  @P2 FMUL.FTZ R2, R0, c[0x0][0x2d0] ;  /* 0x0000b40000022a20 */ /* 0x000fe40000410000 */
[----:B-1----:R-:W-:Y:S02]  /*bac0*/  @P1 FMUL.FTZ R4, R7, 0.69314718246459960938 ;  /* 0x3f31721807041820 */ /* 0x002fe40000410000 */
[----:B------:R-:W-:Y:S01]  /*bad0*/  @P1 FMUL.FTZ R0, R9, c[0x0][0x2d0] ;  /* 0x0000b40009001a20 */ /* 0x000fe20000410000 */
[----:B------:R-:W-:Y:S01]  /*bae0*/  MOV R83, 0xff800000 ;  /* 0xff80000000537802 */ /* 0x000fe20000000f00 */
[----:B------:R-:W-:-:S02]  /*baf0*/  @P2 FMUL.FTZ R8, R8, 0.69314718246459960938 ;  /* 0x3f31721808082820 */ /* 0x000fc40000410000 */
[----:B------:R-:W-:Y:S01]  /*bb00*/  @P1 FFMA.FTZ R83, R0, R3, R4 ;  /* 0x0000000300531223 */ /* 0x000fe20000010004 */
[----:B------:R-:W-:Y:S01]  /*bb10*/  SHF.R.S32.HI R0, RZ, 0x5, R137 ;  /* 0x00000005ff007819 */ /* 0x000fe20000011489 */
[----:B------:R-:W1:Y:S01]  /*bb20*/  @P4 MUFU.LG2 R10, R10 ;  /* 0x0000000a000a4308 */ /* 0x000e620000000c00 */
[----:B------:R-:W-:Y:S01]  /*bb30*/  MOV R84, 0xff800000 ;  /* 0xff80000000547802 */ /* 0x000fe20000000f00 */
[----:B------:R-:W-:Y:S01]  /*bb40*/  @P2 FFMA.FTZ R84, R2, R134, R8 ;  /* 0x0000008602542223 */ /* 0x000fe20000010008 */
[----:B------:R-:W-:Y:S02]  /*bb50*/  SHF.R.S32.HI R2, RZ, 0x1f, R0 ;  /* 0x0000001fff027819 */ /* 0x000fe40000011400 */
[----:B------:R-:W-:Y:S02]  /*bb60*/  LEA.HI R4, R17, R17, RZ, 0x1 ;  /* 0x0000001111047211 */ /* 0x000fe400078f08ff */
[----:B------:R-:W-:-:S04]  /*bb70*/  LEA.HI R2, R2, R0, RZ, 0x2 ;  /* 0x0000000002027211 */ /* 0x000fc800078f10ff */
[----:B------:R-:W-:Y:S02]  /*bb80*/  LOP3.LUT R3, R2, 0xffffffc, RZ, 0xc0, !PT ;  /* 0x0ffffffc02037812 */ /* 0x000fe400078ec0ff */
[----:B------:R-:W-:Y:S02]  /*bb90*/  LOP3.LUT R2, R4, 0x1ffffffe, RZ, 0xc0, !PT ;  /* 0x1ffffffe04027812 */ /* 0x000fe400078ec0ff */
[----:B------:R-:W-:Y:S01]  /*bba0*/  F2FP.PACK_AB R44, R87, R44 ;  /* 0x0000002c572c723e */ /* 0x000fe200000000ff */
[----:B-1----:R-:W-:Y:S01]  /*bbb0*/  @P4 FMUL.FTZ R10, R10, 0.69314718246459960938 ;  /* 0x3f3172180a0a4820 */ /* 0x002fe20000410000 */
[----:B------:R-:W1:Y:S01]  /*bbc0*/  S2R R87, SR_CTAID.X ;  /* 0x0000000000577919 */ /* 0x000e620000002500 */
[----:B------:R-:W-:Y:S02]  /*bbd0*/  IADD3 R8, R17, -R2, RZ ;  /* 0x8000000211087210 */ /* 0x000fe40007ffe0ff */
[----:B------:R-:W-:Y:S02]  /*bbe0*/  IADD3 R9, R0, -R3, RZ ;  /* 0x8000000300097210 */ /* 0x000fe40007ffe0ff */
[----:B------:R-:W-:-:S02]  /*bbf0*/  LOP3.LUT R2, R5, 0x1, RZ, 0xc0, !PT ;  /* 0x0000000105027812 */ /* 0x000fc400078ec0ff */
[C---:B------:R-:W-:Y:S02]  /*bc00*/  SHF.L.U32 R3, R5.reuse, 0x6, RZ ;  /* 0x0000000605037819 */ /* 0x040fe400000006ff */
[----:B------:R-:W-:Y:S01]  /*bc10*/  MOV R81, 0xff800000 ;  /* 0xff80000000517802 */ /* 0x000fe20000000f00 */
[----:B------:R-:W-:Y:S01]  /*bc20*/  @P4 FFMA.FTZ R81, R6, R135, R10 ;  /* 0x0000008706514223 */ /* 0x000fe2000001000a */
[----:B------:R-:W-:Y:S02]  /*bc30*/  R2P PR, R5, 0x6 ;  /* 0x0000000605007804 */ /* 0x000fe40000000000 */
[----:B------:R-:W-:Y:S02]  /*bc40*/  ISETP.NE.U32.AND P4, PT, R2, 0x1, PT ;  /* 0x000000010200780c */ /* 0x000fe40003f85070 */
[----:B------:R-:W-:Y:S02]  /*bc50*/  LOP3.LUT R2, R3, 0x1c0, RZ, 0xc0, !PT ;  /* 0x000001c003027812 */ /* 0x000fe400078ec0ff */
[----:B------:R-:W-:-:S02]  /*bc60*/  LEA R10, R0, R17, 0x9 ;  /* 0x00000011000a7211 */ /* 0x000fc400078e48ff */
[----:B------:R-:W-:Y:S02]  /*bc70*/  SHF.L.U32 R0, R4, 0x5, RZ ;  /* 0x0000000504007819 */ /* 0x000fe400000006ff */
[----:B------:R-:W-:Y:S01]  /*bc80*/  LEA.HI R7, R2, R2, RZ, 0x1d ;  /* 0x0000000202077211 */ /* 0x000fe200078fe8ff */
[----:B------:R-:W3:Y:S01]  /*bc90*/  @P5 MUFU.LG2 R12, R12 ;  /* 0x0000000c000c5308 */ /* 0x000ee20000000c00 */
[----:B------:R-:W-:Y:S02]  /*bca0*/  SHF.R.S32.HI R5, RZ, 0x2, R139 ;  /* 0x00000002ff057819 */ /* 0x000fe4000001148b */
[----:B------:R-:W-:Y:S02]  /*bcb0*/  SHF.R.S32.HI R6, RZ, 0x1f, R16 ;  /* 0x0000001fff067819 */ /* 0x000fe40000011410 */
[----:B------:R-:W-:Y:S02]  /*bcc0*/  LOP3.LUT R4, R0, 0xffffffc0, RZ, 0xc0, !PT ;  /* 0xffffffc000047812 */ /* 0x000fe400078ec0ff */
[----:B------:R-:W-:-:S02]  /*bcd0*/  LEA R7, R10, R7, 0x1 ;  /* 0x000000070a077211 */ /* 0x000fc400078e08ff */
[----:B------:R-:W-:Y:S01]  /*bce0*/  LEA R0, R9, R5, 0x4 ;  /* 0x0000000509007211 */ /* 0x000fe200078e20ff */
[----:B------:R-:W-:Y:S01]  /*bcf0*/  IMAD R5, R6, c[0x0][0x3e0], RZ ;  /* 0x0000f80006057a24 */ /* 0x000fe200078e02ff */
[----:B------:R-:W-:Y:S02]  /*bd00*/  LEA R4, R8, R4, 0x3 ;  /* 0x0000000408047211 */ /* 0x000fe400078e18ff */
[----:B------:R-:W-:Y:S01]  /*bd10*/  SHF.L.U32 R7, R7, 0x1, RZ ;  /* 0x0000000107077819 */ /* 0x000fe200000006ff */
[----:B------:R-:W-:Y:S01]  /*bd20*/  IMAD R9, R16, c[0x0][0x3e4], R5 ;  /* 0x0000f90010097a24 */ /* 0x000fe200078e0205 */
[----:B------:R-:W-:Y:S02]  /*bd30*/  IADD3 R6, R0, R4, RZ ;  /* 0x0000000400067210 */ /* 0x000fe40007ffe0ff */
[----:B------:R-:W-:Y:S02]  /*bd40*/  IADD3 R5, R7, 0x80, RZ ;  /* 0x0000008007057810 */ /* 0x000fe40007ffe0ff */
[----:B-1----:R-:W-:-:S02]  /*bd50*/  LEA R0, R87, R0, 0x7 ;  /* 0x0000000057007211 */ /* 0x002fc400078e38ff */
[----:B------:R-:W-:Y:S01]  /*bd60*/  IADD3 R3, R15, R85, RZ ;  /* 0x000000550f037210 */ /* 0x000fe20007ffe0ff */
[----:B------:R-:W-:Y:S01]  /*bd70*/  IMAD R85, R138, c[0x0][0x388], RZ ;  /* 0x0000e2008a557a24 */ /* 0x000fe200078e02ff */
[----:B------:R-:W-:Y:S02]  /*bd80*/  IADD3 R8, R7, 0x70, RZ ;  /* 0x0000007007087810 */ /* 0x000fe40007ffe0ff */
[----:B------:R-:W-:Y:S01]  /*bd90*/  @P4 IADD3 R8, R5, 0x10, RZ ;  /* 0x0000001005084810 */ /* 0x000fe20007ffe0ff */
[----:B---3--:R-:W-:Y:S01]  /*bda0*/  @P5 FMUL.FTZ R12, R12, 0.69314718246459960938 ;  /* 0x3f3172180c0c5820 */ /* 0x008fe20000410000 */
[----:B------:R-:W-:Y:S02]  /*bdb0*/  LEA R6, R87, R6, 0x7 ;  /* 0x0000000657067211 */ /* 0x000fe400078e38ff */
[C---:B------:R-:W-:Y:S02]  /*bdc0*/  IADD3 R5, R0.reuse, 0x40, RZ ;  /* 0x0000004000057810 */ /* 0x040fe40007ffe0ff */
[----:B------:R-:W-:-:S02]  /*bdd0*/  IADD3 R4, R0, 0x8, RZ ;  /* 0x0000000800047810 */ /* 0x000fc40007ffe0ff */
[----:B------:R-:W-:Y:S02]  /*bde0*/  MOV R2, R14 ;  /* 0x0000000e00027202 */ /* 0x000fe40000000f00 */
[----:B------:R-:W-:Y:S01]  /*bdf0*/  MOV R82, 0xff800000 ;  /* 0xff80000000527802 */ /* 0x000fe20000000f00 */
[----:B------:R-:W-:Y:S01]  /*be00*/  @P5 FFMA.FTZ R82, R11, R136, R12 ;  /* 0x000000880b525223 */ /* 0x000fe2000001000c */
[-C--:B------:R-:W-:Y:S01]  /*be10*/  ISETP.GE.OR P4, PT, R5, R85.reuse, P3 ;  /* 0x000000550500720c */ /* 0x080fe20001f86670 */
[----:B------:R-:W-:Y:S01]  /*be20*/  @P0 IMAD.HI.U32 R5, R6, c[0x0][0x4ec], RZ ;  /* 0x00013b0006050a27 */ /* 0x000fe200078e00ff */
[-C--:B------:R-:W-:Y:S02]  /*be30*/  ISETP.GE.OR P5, PT, R4, R85.reuse, P3 ;  /* 0x000000550400720c */ /* 0x080fe40001fa6670 */
[----:B------:R-:W-:Y:S01]  /*be40*/  IADD3 R4, R0, 0x48, RZ ;  /* 0x0000004800047810 */ /* 0x000fe20007ffe0ff */
[----:B------:R-:W-:Y:S01]  /*be50*/  IMAD.WIDE.U32 R2, R16, c[0x0][0x3e0], R2 ;  /* 0x0000f80010027a25 */ /* 0x000fe200078e0002 */
[----:B------:R-:W-:-:S02]  /*be60*/  ISETP.GE.OR P6, PT, R0, R85, P3 ;  /* 0x000000550000720c */ /* 0x000fc40001fc6670 */
[----:B------:R-:W-:Y:S02]  /*be70*/  MOV R0, R6 ;  /* 0x0000000600007202 */ /* 0x000fe40000000f00 */
[----:B------:R-:W-:Y:S02]  /*be80*/  @P0 SHF.R.U32.HI R0, RZ, c[0x0][0x4f0], R5 ;  /* 0x00013c00ff000a19 */ /* 0x000fe40000011605 */
[----:B------:R-:W-:Y:S02]  /*be90*/  ISETP.GE.OR P3, PT, R4, R85, P3 ;  /* 0x000000550400720c */ /* 0x000fe40001f66670 */
[----:B------:R-:W-:Y:S02]  /*bea0*/  SHF.R.S32.HI R4, RZ, 0x1f, R132 ;  /* 0x0000001fff047819 */ /* 0x000fe40000011484 */
[----:B------:R-:W-:Y:S02]  /*beb0*/  IADD3 R3, R3, R9, RZ ;  /* 0x0000000903037210 */ /* 0x000fe40007ffe0ff */
[----:B------:R-:W-:Y:S01]  /*bec0*/  IADD3 R9, -R0, RZ, RZ ;  /* 0x000000ff00097210 */ /* 0x000fe20007ffe1ff */
[----:B------:R-:W-:Y:S01]  /*bed0*/  IMAD R5, R4, c[0x0][0x3d8], RZ ;  /* 0x0000f60004057a24 */ /* 0x000fe200078e02ff */
[----:B------:R-:W-:Y:S01]  /*bee0*/  SHF.R.S32.HI R10, RZ, 0x1f, R0 ;  /* 0x0000001fff0a7819 */ /* 0x000fe20000011400 */
[----:B------:R-:W-:Y:S01]  /*bef0*/  IMAD.WIDE.U32 R16, R132, c[0x0][0x3d8], R2 ;  /* 0x0000f60084107a25 */ /* 0x000fe200078e0002 */
[----:B------:R-:W-:-:S02]  /*bf00*/  IADD3 R4, P0, R0, R26, RZ ;  /* 0x0000001a00047210 */ /* 0x000fc40007f1e0ff */
[----:B------:R-:W-:Y:S01]  /*bf10*/  MOV R2, 0x20 ;  /* 0x0000002000027802 */ /* 0x000fe20000000f00 */
[----:B------:R-:W-:Y:S01]  /*bf20*/  IMAD R0, R9, c[0x0][0x4e8], R6 ;  /* 0x00013a0009007a24 */ /* 0x000fe200078e0206 */
[----:B------:R-:W-:Y:S02]  /*bf30*/  F2FP.PACK_AB R11, R151, R150 ;  /* 0x00000096970b723e */ /* 0x000fe400000000ff */
[----:B------:R-:W-:Y:S02]  /*bf40*/  SEL R9, R2, 0xffffffe0, !P1 ;  /* 0xffffffe002097807 */ /* 0x000fe40004800000 */
[----:B------:R-:W-:Y:S01]  /*bf50*/  SHF.R.S32.HI R2, RZ, 0x1f, R0 ;  /* 0x0000001fff027819 */ /* 0x000fe20000011400 */
[----:B------:R1:W-:Y:S01]  /*bf60*/  STS [R7+0x480], R11 ;  /* 0x0004800b07007388 */ /* 0x0003e20000000800 */
[----:B------:R-:W-:Y:S02]  /*bf70*/  F2FP.PACK_AB R12, R149, R148 ;  /* 0x00000094950c723e */ /* 0x000fe400000000ff */
[----:B------:R-:W-:-:S02]  /*bf80*/  F2FP.PACK_AB R13, R153, R13 ;  /* 0x0000000d990d723e */ /* 0x000fc400000000ff */
[----:B------:R-:W-:Y:S02]  /*bf90*/  F2FP.PACK_AB R18, R155, R18 ;  /* 0x000000129b12723e */ /* 0x000fe400000000ff */
[----:B------:R-:W-:Y:S02]  /*bfa0*/  F2FP.PACK_AB R19, R145, R19 ;  /* 0x000000139113723e */ /* 0x000fe400000000ff */
[----:B------:R-:W-:Y:S02]  /*bfb0*/  F2FP.PACK_AB R22, R147, R22 ;  /* 0x000000169316723e */ /* 0x000fe400000000ff */
[----:B------:R-:W-:Y:S02]  /*bfc0*/  IADD3 R6, R7, R9, RZ ;  /* 0x0000000907067210 */ /* 0x000fe40007ffe0ff */
[----:B------:R-:W-:Y:S01]  /*bfd0*/  F2FP.PACK_AB R21, R157, R21 ;  /* 0x000000159d15723e */ /* 0x000fe200000000ff */
[----:B-1----:R-:W-:Y:S01]  /*bfe0*/  IMAD R11, R132, c[0x0][0x3dc], R5 ;  /* 0x0000f700840b7a24 */ /* 0x002fe200078e0205 */
[----:B------:R-:W-:Y:S01]  /*bff0*/  IADD3.X R5, R10, R27, R86, P0, !PT ;  /* 0x0000001b0a057210 */ /* 0x000fe200007fe456 */
[----:B------:R-:W-:-:S04]  /*c000*/  IMAD R10, R2, c[0x0][0x488], RZ ;  /* 0x00012200020a7a24 */ /* 0x000fc800078e02ff */
[----:B------:R-:W-:Y:S01]  /*c010*/  IMAD.WIDE.U32 R2, R0, c[0x0][0x488], R4 ;  /* 0x0001220000027a25 */ /* 0x000fe200078e0004 */
[----:B------:R-:W-:-:S03]  /*c020*/  MOV R5, 0x40 ;  /* 0x0000004000057802 */ /* 0x000fc60000000f00 */
[----:B------:R-:W-:Y:S01]  /*c030*/  IMAD R0, R0, c[0x0][0x48c], R10 ;  /* 0x0001230000007a24 */ /* 0x000fe200078e020a */
[----:B------:R-:W-:Y:S02]  /*c040*/  IADD3 R4, R9, R8, RZ ;  /* 0x0000000809047210 */ /* 0x000fe40007ffe0ff */
[----:B------:R-:W-:Y:S02]  /*c050*/  F2FP.PACK_AB R20, R159, R20 ;  /* 0x000000149f14723e */ /* 0x000fe400000000ff */
[----:B------:R-:W-:Y:S02]  /*c060*/  LEA R10, P0, R2, c[0x0][0x450], 0x2 ;  /* 0x00011400020a7a11 */ /* 0x000fe400078010ff */
[----:B------:R-:W-:Y:S01]  /*c070*/  IADD3 R9, R3, R0, RZ ;  /* 0x0000000003097210 */ /* 0x000fe20007ffe0ff */
[----:B------:R-:W-:Y:S01]  /*c080*/  STS [R7+0x80], R12 ;  /* 0x0000800c07007388 */ /* 0x000fe20000000800 */
[----:B------:R-:W-:Y:S02]  /*c090*/  F2FP.PACK_AB R23, R165, R23 ;  /* 0x00000017a517723e */ /* 0x000fe400000000ff */
[----:B------:R-:W-:-:S02]  /*c0a0*/  F2FP.PACK_AB R24, R167, R24 ;  /* 0x00000018a718723e */ /* 0x000fc400000000ff */
[----:B------:R-:W-:Y:S01]  /*c0b0*/  SEL R3, R5, 0xffffffc0, !P2 ;  /* 0xffffffc005037807 */ /* 0x000fe20005000000 */
[----:B------:R-:W-:Y:S01]  /*c0c0*/  STS [R8], R13 ;  /* 0x0000000d08007388 */ /* 0x000fe20000000800 */
        /* <DEDUP_REMOVED lines=8> */
[----:B------:R-:W-:Y:S01]  /*c150*/  STS [R7+0x2480], R22 ;  /* 0x0024801607007388 */ /* 0x000fe20000000800 */
[----:B------:R-:W-:Y:S02]  /*c160*/  LEA.HI.X R9, R2, c[0x0][0x454], R9, 0x2, P0 ;  /* 0x0001150002097a11 */ /* 0x000fe400000f1409 */
[----:B------:R-:W-:Y:S01]  /*c170*/  F2FP.PACK_AB R35, R181, R35 ;  /* 0x00000023b523723e */ /* 0x000fe200000000ff */
[----:B------:R-:W-:Y:S01]  /*c180*/  STS [R8+0x2000], R21 ;  /* 0x0020001508007388 */ /* 0x000fe20000000800 */
[----:B------:R-:W-:Y:S02]  /*c190*/  F2FP.PACK_AB R34, R183, R34 ;  /* 0x00000022b722723e */ /* 0x000fe400000000ff */
[----:B------:R-:W-:Y:S01]  /*c1a0*/  IADD3 R2, R7, R3, RZ ;  /* 0x0000000307027210 */ /* 0x000fe20007ffe0ff */
[----:B------:R-:W-:Y:S01]  /*c1b0*/  STS [R8+0x2400], R20 ;  /* 0x0024001408007388 */ /* 0x000fe20000000800 */
[----:B------:R-:W-:-:S02]  /*c1c0*/  F2FP.PACK_AB R32, R185, R32 ;  /* 0x00000020b920723e */ /* 0x000fc400000000ff */
[----:B------:R-:W-:Y:S01]  /*c1d0*/  F2FP.PACK_AB R31, R187, R31 ;  /* 0x0000001fbb1f723e */ /* 0x000fe200000000ff */
[----:B------:R-:W-:Y:S01]  /*c1e0*/  STS [R6+0x80], R23 ;  /* 0x0000801706007388 */ /* 0x000fe20000000800 */
[----:B------:R-:W-:Y:S02]  /*c1f0*/  IADD3 R5, R3, R8, RZ ;  /* 0x0000000803057210 */ /* 0x000fe40007ffe0ff */
[----:B------:R-:W-:Y:S01]  /*c200*/  F2FP.PACK_AB R33, R177, R33 ;  /* 0x00000021b121723e */ /* 0x000fe200000000ff */
[----:B------:R-:W-:Y:S01]  /*c210*/  STS [R6+0x480], R24 ;  /* 0x0004801806007388 */ /* 0x000fe20000000800 */
[----:B------:R-:W-:Y:S02]  /*c220*/  F2FP.PACK_AB R38, R179, R38 ;  /* 0x00000026b326723e */ /* 0x000fe400000000ff */
[----:B------:R-:W-:Y:S01]  /*c230*/  F2FP.PACK_AB R63, R189, R63 ;  /* 0x0000003fbd3f723e */ /* 0x000fe200000000ff */
[----:B------:R-:W-:Y:S01]  /*c240*/  STS [R4], R25 ;  /* 0x0000001904007388 */ /* 0x000fe20000000800 */
[----:B------:R-:W-:-:S03]  /*c250*/  F2FP.PACK_AB R62, R191, R62 ;  /* 0x0000003ebf3e723e */ /* 0x000fc600000000ff */
[----:B------:R-:W-:Y:S01]  /*c260*/  STS [R4+0x400], R28 ;  /* 0x0004001c04007388 */ /* 0x000fe20000000800 */
[----:B------:R-:W-:Y:S02]  /*c270*/  F2FP.PACK_AB R61, R197, R61 ;  /* 0x0000003dc53d723e */ /* 0x000fe400000000ff */
[----:B------:R-:W-:Y:S01]  /*c280*/  F2FP.PACK_AB R60, R199, R60 ;  /* 0x0000003cc73c723e */ /* 0x000fe200000000ff */
[----:B------:R-:W-:Y:S01]  /*c290*/  STS [R6+0x2080], R29 ;  /* 0x0020801d06007388 */ /* 0x000fe20000000800 */
[----:B------:R-:W-:-:S03]  /*c2a0*/  IADD3 R0, R3, R6, RZ ;  /* 0x0000000603007210 */ /* 0x000fc60007ffe0ff */
        /* <DEDUP_REMOVED lines=88> */
[----:B------:R-:W1:Y:S04]  /*c830*/  SHFL.IDX PT, R15, R9, RZ, 0x1c1f ;  /* 0x001c1fff090f7589 */ /* 0x000e6800000e0000 */
[----:B------:R-:W-:Y:S06]  /*c840*/  BAR.SYNC.DEFER_BLOCKING 0x1, 0x80 ;  /* 0x0042000000007b1d */ /* 0x000fec0000010000 */
[----:B------:R-:W-:Y:S04]  /*c850*/  SHFL.IDX PT, R6, R10, 0x1, 0x1c1f ;  /* 0x003c1f000a067f89 */ /* 0x000fe800000e0000 */
[----:B------:R-:W3:Y:S04]  /*c860*/  SHFL.IDX PT, R7, R9, 0x1, 0x1c1f ;  /* 0x003c1f0009077f89 */ /* 0x000ee800000e0000 */
[----:B------:R-:W-:Y:S04]  /*c870*/  SHFL.IDX PT, R12, R10, 0x2, 0x1c1f ;  /* 0x005c1f000a0c7f89 */ /* 0x000fe800000e0000 */
[----:B------:R-:W4:Y:S04]  /*c880*/  SHFL.IDX PT, R13, R9, 0x2, 0x1c1f ;  /* 0x005c1f00090d7f89 */ /* 0x000f2800000e0000 */
[----:B------:R-:W-:Y:S04]  /*c890*/  SHFL.IDX PT, R8, R10, 0x3, 0x1c1f ;  /* 0x007c1f000a087f89 */ /* 0x000fe800000e0000 */
[----:B------:R-:W4:Y:S01]  /*c8a0*/  SHFL.IDX PT, R9, R9, 0x3, 0x1c1f ;  /* 0x007c1f0009097f89 */ /* 0x000f2200000e0000 */
[----:B--2---:R-:W-:-:S03]  /*c8b0*/  SHF.L.U32 R4, R92, 0x1, RZ ;  /* 0x000000015c047819 */ /* 0x004fc600000006ff */
[----:B-1----:R-:W-:Y:S04]  /*c8c0*/  @!P6 ST.E [R14.64], R82 ;  /* 0x000000520e00e985 */ /* 0x002fe8000c101916 */
[----:B---3--:R1:W-:Y:S04]  /*c8d0*/  @!P5 ST.E [R6.64], R81 ;  /* 0x000000510600d985 */ /* 0x0083e8000c101916 */
[----:B----4-:R2:W-:Y:S04]  /*c8e0*/  @!P4 ST.E [R12.64], R84 ;  /* 0x000000540c00c985 */ /* 0x0105e8000c101916 */
[----:B------:R2:W-:Y:S04]  /*c8f0*/  @!P3 ST.E [R8.64], R83 ;  /* 0x000000530800b985 */ /* 0x0005e8000c101916 */
[----:B------:R2:W3:Y:S04]  /*c900*/  LDS.128 R24, [R4+0x880] ;  /* 0x0008800004187984 */ /* 0x0004e80000000c00 */
[----:B------:R2:W4:Y:S04]  /*c910*/  LDS.128 R32, [R4+0x1080] ;  /* 0x0010800004207984 */ /* 0x0005280000000c00 */
[----:B------:R2:W1:Y:S04]  /*c920*/  LDS.128 R40, [R4+0x1880] ;  /* 0x0018800004287984 */ /* 0x0004680000000c00 */
[----:B------:R2:W1:Y:S04]  /*c930*/  LDS.128 R48, [R4+0x2080] ;  /* 0x0020800004307984 */ /* 0x0004680000000c00 */
[----:B------:R2:W2:Y:S04]  /*c940*/  LDS.128 R56, [R4+0x2880] ;  /* 0x0028800004387984 */ /* 0x0004a80000000c00 */
        /* <DEDUP_REMOVED lines=8> */
[----:B------:R2:W2:Y:S01]  /*c9d0*/  LDS.128 R72, [R4+0x7880] ;  /* 0x0078800004487984 */ /* 0x0004a20000000c00 */
[----:B------:R-:W-:-:S02]  /*c9e0*/  IADD3 R0, R17, R11, RZ ;  /* 0x0000000b11007210 */ /* 0x000fc40007ffe0ff */
[----:B-1----:R-:W-:-:S04]  /*c9f0*/  LEA R7, P0, R16, c[0x0][0x380], 0x1 ;  /* 0x0000e00010077a11 */ /* 0x002fc800078008ff */
[----:B------:R-:W-:Y:S02]  /*ca00*/  LEA.HI.X R6, R16, c[0x0][0x384], R0, 0x1, P0 ;  /* 0x0000e10010067a11 */ /* 0x000fe400000f0c00 */
[----:B------:R-:W-:Y:S01]  /*ca10*/  ISETP.GE.AND P0, PT, R89, R85, PT ;  /* 0x000000555900720c */ /* 0x000fe20003f06270 */
[----:B------:R1:W1:Y:S01]  /*ca20*/  SHFL.IDX PT, R2, R7, RZ, 0x181f ;  /* 0x00181fff07027589 */ /* 0x00026200000e0000 */
[----:B------:R-:W-:Y:S03]  /*ca30*/  BSSY B0, `(.L_x_647) ;  /* 0x000000e000007945 */ /* 0x000fe60003800000 */
[----:B------:R1:W1:Y:S08]  /*ca40*/  SHFL.IDX PT, R3, R6, RZ, 0x181f ;  /* 0x00181fff06037589 */ /* 0x00027000000e0000 */
[----:B------:R-:W-:Y:S05]  /*ca50*/  @P0 BRA `(.L_x_648) ;  /* 0x000000b000000947 */ /* 0x000fea0003800000 */
[----:B--234-:R-:W2:Y:S01]  /*ca60*/  LDS.128 R12, [R4+0x80] ;  /* 0x00008000040c7984 */ /* 0x01cea20000000c00 */
[----:B-----5:R-:W-:-:S02]  /*ca70*/  ISETP.GE.AND P0, PT, R88, c[0x0][0x3c8], PT ;  /* 0x0000f20058007a0c */ /* 0x020fc40003f06270 */
[----:B------:R-:W-:Y:S01]  /*ca80*/  ISETP.GE.AND P1, PT, R90, c[0x0][0x3c8], PT ;  /* 0x0000f2005a007a0c */ /* 0x000fe20003f26270 */
[----:B------:R3:W4:Y:S10]  /*ca90*/  LDS.128 R8, [R4+0x4080] ;  /* 0x0040800004087984 */ /* 0x0007340000000c00 */
[----:B------:R-:W-:-:S04]  /*caa0*/  @!P0 SHF.R.S32.HI R0, RZ, 0x1f, R88 ;  /* 0x0000001fff008819 */ /* 0x000fc80000011458 */
[----:B------:R-:W-:-:S04]  /*cab0*/  @!P0 LEA.HI R0, R0, R88, RZ, 0x3 ;  /* 0x0000005800008211 */ /* 0x000fc800078f18ff */
[----:B------:R-:W-:Y:S01]  /*cac0*/  @!P0 LOP3.LUT R0, R0, 0xfffffff8, RZ, 0xc0, !PT ;  /* 0xfffffff800008812 */ /* 0x000fe200078ec0ff */
[----:B-1-3--:R-:W-:-:S04]  /*cad0*/  @!P1 IMAD.WIDE R4, R90, 0x2, R2 ;  /* 0x000000025a049825 */ /* 0x00afc800078e0202 */
[----:B------:R-:W-:Y:S01]  /*cae0*/  @!P0 IMAD.WIDE R2, R0, 0x2, R2 ;  /* 0x0000000200028825 */ /* 0x000fe200078e0202 */
[----:B--2---:R1:W-:Y:S04]  /*caf0*/  @!P1 ST.E.128 [R4.64], R12 ;  /* 0x0000000c04009985 */ /* 0x0043e8000c101d16 */
[----:B----4-:R1:W-:Y:S02]  /*cb00*/  @!P0 ST.E.128 [R2.64], R8 ;  /* 0x0000000802008985 */ /* 0x0103e4000c101d16 */
.L_x_648:
[----:B---34-:R-:W-:Y:S05]  /*cb10*/  BSYNC B0 ;  /* 0x0000000000007941 */ /* 0x018fea0003800000 */
.L_x_647:
[----:B------:R-:W-:Y:S01]  /*cb20*/  IADD3 R0, R89, 0x10, RZ ;  /* 0x0000001059007810 */ /* 0x000fe20007ffe0ff */
[----:B-1----:R1:W3:Y:S01]  /*cb30*/  SHFL.IDX PT, R3, R6, 0x1, 0x181f ;  /* 0x00381f0006037f89 */ /* 0x0022e200000e0000 */
[----:B------:R-:W-:Y:S02]  /*cb40*/  BSSY B0, `(.L_x_649) ;  /* 0x000000d000007945 */ /* 0x000fe40003800000 */
[----:B------:R-:W-:Y:S01]  /*cb50*/  ISETP.GE.AND P0, PT, R0, R85, PT ;  /* 0x000000550000720c */ /* 0x000fe20003f06270 */
[----:B------:R1:W4:-:S12]  /*cb60*/  SHFL.IDX PT, R2, R7, 0x1, 0x181f ;  /* 0x00381f0007027f89 */ /* 0x00031800000e0000 */
[----:B------:R-:W-:Y:S05]  /*cb70*/  @P0 BRA `(.L_x_650) ;  /* 0x0000009000000947 */ /* 0x000fea0003800000 */
[----:B-----5:R-:W-:Y:S02]  /*cb80*/  ISETP.GE.AND P0, PT, R88, c[0x0][0x3c8], PT ;  /* 0x0000f20058007a0c */ /* 0x020fe40003f06270 */
[----:B------:R-:W-:-:S11]  /*cb90*/  ISETP.GE.AND P1, PT, R90, c[0x0][0x3c8], PT ;  /* 0x0000f2005a007a0c */ /* 0x000fd60003f26270 */
[----:B------:R-:W-:Y:S02]  /*cba0*/  @!P0 SHF.R.S32.HI R0, RZ, 0x1f, R88 ;  /* 0x0000001fff008819 */ /* 0x000fe40000011458 */
[----:B--234-:R-:W-:Y:S02]  /*cbb0*/  @!P1 IMAD.WIDE R4, R90, 0x2, R2 ;  /* 0x000000025a049825 */ /* 0x01cfe400078e0202 */
[----:B------:R-:W-:-:S03]  /*cbc0*/  @!P0 LEA.HI R0, R0, R88, RZ, 0x3 ;  /* 0x0000005800008211 */ /* 0x000fc600078f18ff */
[----:B------:R2:W-:Y:S01]  /*cbd0*/  @!P1 ST.E.128 [R4.64], R24 ;  /* 0x0000001804009985 */ /* 0x0005e2000c101d16 */
[----:B------:R-:W-:-:S05]  /*cbe0*/  @!P0 LOP3.LUT R0, R0, 0xfffffff8, RZ, 0xc0, !PT ;  /* 0xfffffff800008812 */ /* 0x000fca00078ec0ff */
[----:B------:R-:W-:-:S05]  /*cbf0*/  @!P0 IMAD.WIDE R2, R0, 0x2, R2 ;  /* 0x0000000200028825 */ /* 0x000fca00078e0202 */
[----:B------:R2:W-:Y:S02]  /*cc00*/  @!P0 ST.E.128 [R2.64], R20 ;  /* 0x0000001402008985 */ /* 0x0005e4000c101d16 */
.L_x_650:
[----:B------:R-:W-:Y:S05]  /*cc10*/  BSYNC B0 ;  /* 0x0000000000007941 */ /* 0x000fea0003800000 */
.L_x_649:
[----:B------:R-:W-:Y:S01]  /*cc20*/  IADD3 R0, R89, 0x20, RZ ;  /* 0x0000002059007810 */ /* 0x000fe20007ffe0ff */
[----:B--23--:R2:W3:Y:S01]  /*cc30*/  SHFL.IDX PT, R3, R6, 0x2, 0x181f ;  /* 0x00581f0006037f89 */ /* 0x00c4e200000e0000 */
[----:B------:R-:W-:Y:S02]  /*cc40*/  BSSY B0, `(.L_x_651) ;  /* 0x000000d000007945 */ /* 0x000fe40003800000 */
[----:B------:R-:W-:Y:S01]  /*cc50*/  ISETP.GE.AND P0, PT, R0, R85, PT ;  /* 0x000000550000720c */ /* 0x000fe20003f06270 */
[----:B----4-:R2:W4:-:S12]  /*cc60*/  SHFL.IDX PT, R2, R7, 0x2, 0x181f ;  /* 0x00581f0007027f89 */ /* 0x01051800000e0000 */
[----:B------:R-:W-:Y:S05]  /*cc70*/  @P0 BRA `(.L_x_652) ;  /* 0x0000009000000947 */ /* 0x000fea0003800000 */
[----:B-----5:R-:W-:Y:S02]  /*cc80*/  ISETP.GE.AND P0, PT, R88, c[0x0][0x3c8], PT ;  /* 0x0000f20058007a0c */ /* 0x020fe40003f06270 */
        /* <DEDUP_REMOVED lines=8> */
.L_x_652:
[----:B------:R-:W-:Y:S05]  /*cd10*/  BSYNC B0 ;  /* 0x0000000000007941 */ /* 0x000fea0003800000 */
.L_x_651:
[----:B------:R-:W-:Y:S01]  /*cd20*/  IADD3 R0, R89, 0x30, RZ ;  /* 0x0000003059007810 */ /* 0x000fe20007ffe0ff */
[----:B---3--:R3:W1:Y:S01]  /*cd30*/  SHFL.IDX PT, R3, R6, 0x3, 0x181f ;  /* 0x00781f0006037f89 */ /* 0x00866200000e0000 */
        /* <DEDUP_REMOVED lines=9> */
[----:B------:R1:W-:Y:S01]  /*cdd0*/  @!P1 ST.E.128 [R4.64], R40 ;  /* 0x0000002804009985 */ /* 0x0003e2000c101d16 */
[----:B------:R-:W-:-:S05]  /*cde0*/  @!P0 LOP3.LUT R0, R0, 0xfffffff8, RZ, 0xc0, !PT ;  /* 0xfffffff800008812 */ /* 0x000fca00078ec0ff */
[----:B------:R-:W-:-:S05]  /*cdf0*/  @!P0 IMAD.WIDE R2, R0, 0x2, R2 ;  /* 0x0000000200028825 */ /* 0x000fca00078e0202 */
[----:B------:R1:W-:Y:S02]  /*ce00*/  @!P0 ST.E.128 [R2.64], R36 ;  /* 0x0000002402008985 */ /* 0x0003e4000c101d16 */
.L_x_654:
[----:B------:R-:W-:Y:S05]  /*ce10*/  BSYNC B0 ;  /* 0x0000000000007941 */ /* 0x000fea0003800000 */
.L_x_653:
[----:B------:R-:W-:Y:S01]  /*ce20*/  IADD3 R0, R89, 0x40, RZ ;  /* 0x0000004059007810 */ /* 0x000fe20007ffe0ff */
[----:B-1----:R1:W2:Y:S01]  /*ce30*/  SHFL.IDX PT, R3, R6, 0x4, 0x181f ;  /* 0x00981f0006037f89 */ /* 0x0022a200000e0000 */
[----:B------:R-:W-:Y:S02]  /*ce40*/  BSSY B0, `(.L_x_655) ;  /* 0x000000d000007945 */ /* 0x000fe40003800000 */
[----:B------:R-:W-:Y:S01]  /*ce50*/  ISETP.GE.AND P0, PT, R0, R85, PT ;  /* 0x000000550000720c */ /* 0x000fe20003f06270 */
[----:B----4-:R1:W4:-:S12]  /*ce60*/  SHFL.IDX PT, R2, R7, 0x4, 0x181f ;  /* 0x00981f0007027f89 */ /* 0x01031800000e0000 */
        /* <DEDUP_REMOVED lines=10> */
.L_x_656:
[----:B------:R-:W-:Y:S05]  /*cf10*/  BSYNC B0 ;  /* 0x0000000000007941 */ /* 0x000fea0003800000 */
.L_x_655:
        /* <DEDUP_REMOVED lines=15> */
.L_x_658:
[----:B------:R-:W-:Y:S05]  /*d010*/  BSYNC B0 ;  /* 0x0000000000007941 */ /* 0x000fea0003800000 */
.L_x_657:
        /* <DEDUP_REMOVED lines=15> */
.L_x_660:
[----:B------:R-:W-:Y:S05]  /*d110*/  BSYNC B0 ;  /* 0x0000000000007941 */ /* 0x000fea0003800000 */
.L_x_659:
[----:B------:R-:W-:Y:S01]  /*d120*/  IADD3 R0, R89, 0x70, RZ ;  /* 0x0000007059007810 */ /* 0x000fe20007ffe0ff */
[----:B--2---:R2:W1:Y:S03]  /*d130*/  SHFL.IDX PT, R3, R6, 0x7, 0x181f ;  /* 0x00f81f0006037f89 */ /* 0x00446600000e0000 */
[----:B------:R-:W-:Y:S01]  /*d140*/  ISETP.GE.AND P0, PT, R0, R85, PT ;  /* 0x000000550000720c */ /* 0x000fe20003f06270 */
[----:B----4-:R2:W4:-:S12]  /*d150*/  SHFL.IDX PT, R2, R7, 0x7, 0x181f ;  /* 0x00f81f0007027f89 */ /* 0x01051800000e0000 */
[----:B------:R-:W-:Y:S05]  /*d160*/  @P0 EXIT ;  /* 0x000000000000094d */ /* 0x000fea0003800000 */
[----:B-----5:R-:W-:-:S13]  /*d170*/  ISETP.GE.AND P0, PT, R90, c[0x0][0x3c8], PT ;  /* 0x0000f2005a007a0c */ /* 0x020fda0003f06270 */
        /* <DEDUP_REMOVED lines=10> */
.L_x_661:
        /* <DEDUP_REMOVED lines=14> */
.L_x_3547:


//--------------------- .text._ZN7cutlass13device_kernelIN5flash19enable_sm80_to_sm89INS1_16FlashAttnFwdSm80INS1_25CollectiveMainloopFwdSm80ILi4ELi1ELb0EN4cute5tupleIJNS5_1CILi128EEENS7_ILi64EEES8_EEELi128ENS_6half_tEfNS_4arch4Sm80ELb0ELb0ELb1ELb1ELb0ELb0ELb1ELb0EEENS1_21CollectiveEpilogueFwdINS6_IJS8_S8_S9_EEENS6_IJNS7_ILi1EEESH_SH_EEESB_SD_Li128ELb1ELb1ELb0ELb0EEENS1_19SingleTileSchedulerILb1ELb0ELb1ELi128EEEEEEEEEvNT_6ParamsE --------------------------
	.section	.text._ZN7cutlass13device_kernelIN5flash19enable_sm80_to_sm89INS1_16FlashAttnFwdSm80INS1_25CollectiveMainloopFwdSm80ILi4ELi1ELb0EN4cute5tupleIJNS5_1CILi128EEENS7_ILi64EEES8_EEELi128ENS_6half_tEfNS_4arch4Sm80ELb0ELb0ELb1ELb1ELb0ELb0ELb1ELb0EEENS1_21CollectiveEpilogueFwdINS6_IJS8_S8_S9_EEENS6_IJNS7_ILi1EEESH_SH_EEESB_SD_Li128ELb1ELb1ELb0ELb0EEENS1_19SingleTileSchedulerILb1ELb0ELb1ELi128EEEEEEEEEvNT_6ParamsE,"ax",@progbits
	.sectioninfo	@"SHI_REGISTERS=255"
	.align	128
.text._ZN7cutlass13device_kernelIN5flash19enable_sm80_to_sm89INS1_16FlashAttnFwdSm80INS1_25CollectiveMainloopFwdSm80ILi4ELi1ELb0EN4cute5tupleIJNS5_1CILi128EEENS7_ILi64EEES8_EEELi128ENS_6half_tEfNS_4arch4Sm80ELb0ELb0ELb1ELb1ELb0ELb0ELb1ELb0EEENS1_21CollectiveEpilogueFwdINS6_IJS8_S8_S9_EEENS6_IJNS7_ILi1EEESH_SH_EEESB_SD_Li128ELb1ELb1ELb0ELb0EEENS1_19SingleTileSchedulerILb1ELb0ELb1ELi128EEEEEEEEEvNT_6ParamsE:
        .type           _ZN7cutlass13device_kernelIN5flash19enable_sm80_to_sm89INS1_16FlashAttnFwdSm80INS1_25CollectiveMainloopFwdSm80ILi4ELi1ELb0EN4cute5tupleIJNS5_1CILi128EEENS7_ILi64EEES8_EEELi128ENS_6half_tEfNS_4arch4Sm80ELb0ELb0ELb1ELb1ELb0ELb0ELb1ELb0EEENS1_21CollectiveEpilogueFwdINS6_IJS8_S8_S9_EEENS6_IJNS7_ILi1EEESH_SH_EEESB_SD_Li128ELb1ELb1ELb0ELb0EEENS1_19SingleTileSchedulerILb1ELb0ELb1ELi128EEEEEEEEEvNT_6ParamsE,@function
        .size           _ZN7cutlass13device_kernelIN5flash19enable_sm80_to_sm89INS1_16FlashAttnFwdSm80INS1_25CollectiveMainloopFwdSm80ILi4ELi1ELb0EN4cute5tupleIJNS5_1CILi128EEENS7_ILi64EEES8_EEELi128ENS_6half_tEfNS_4arch4Sm80ELb0ELb0ELb1ELb1ELb0ELb0ELb1ELb0EEENS1_21CollectiveEpilogueFwdINS6_IJS8_S8_S9_EEENS6_IJNS7_ILi1EEESH_SH_EEESB_SD_Li128ELb1ELb1ELb0ELb0EEENS1_19SingleTileSchedulerILb1ELb0ELb1ELi128EEEEEEEEEvNT_6ParamsE,(.L_x_3548 - _ZN7cutlass13device_kernelIN5flash19enable_sm80_to_sm89INS1_16FlashAttnFwdSm80INS1_25CollectiveMainloopFwdSm80ILi4ELi1ELb0EN4cute5tupleIJNS5_1CILi128EEENS7_ILi64EEES8_EEELi128ENS_6half_tEfNS_4arch4Sm80ELb0ELb0ELb1ELb1ELb0ELb0ELb1ELb0EEENS1_21CollectiveEpilogueFwdINS6_IJS8_S8_S9_EEENS6_IJNS7_ILi1EEESH_SH_EEESB_SD_Li128ELb1ELb1ELb0ELb0EEENS1_19SingleTileSchedulerILb1ELb0ELb1ELi128EEEEEEEEEvNT_6ParamsE)
        .other          _ZN7cutlass13device_kernelIN5flash19enable_sm80_to_sm89INS1_16FlashAttnFwdSm80INS1_25CollectiveMainloopFwdSm80ILi4ELi1ELb0EN4cute5tupleIJNS5_1CILi128EEENS7_ILi64EEES8_EEELi128ENS_6half_tEfNS_4arch4Sm80ELb0ELb0ELb1ELb1ELb0ELb0ELb1ELb0EEENS1_21CollectiveEpilogueFwdINS6_IJS8_S8_S9_EEENS6_IJNS7_ILi1EEESH_SH_EEESB_SD_Li128ELb1ELb1ELb0ELb0EEENS1_19SingleTileSchedulerILb1ELb0ELb1ELi128EEEEEEEEEvNT_6ParamsE,@"STO_CUDA_ENTRY STV_DEFAULT"
_ZN7cutlass13device_kernelIN5flash19enable_sm80_to_sm89INS1_16FlashAttnFwdSm80INS1_25CollectiveMainloopFwdSm80ILi4ELi1ELb0EN4cute5tupleIJNS5_1CILi128EEENS7_ILi64EEES8_EEELi128ENS_6half_tEfNS_4arch4Sm80ELb0ELb0ELb1ELb1ELb0ELb0ELb1ELb0EEENS1_21CollectiveEpilogueFwdINS6_IJS8_S8_S9_EEENS6_IJNS7_ILi1EEESH_SH_EEESB_SD_Li128ELb1ELb1ELb0ELb0EEENS1_19SingleTileSchedulerILb1ELb0ELb1ELi128EEEEEEEEEvNT_6ParamsE:
        /* <DEDUP_REMOVED lines=17> */
.L_x_663:
        /* <DEDUP_REMOVED lines=8> */
.L_x_665:
[----:B------:R-:W-:-:S05]  /*0190*/  MOV R0, c[0x0][0x54c] ;  /* 0x0001530000007a02 */ /* 0x000fca0000000f00 */
.L_x_664:
[----:B-----5:R-:W-:Y:S01]  /*01a0*/  IMAD R0, R0, c[0x0][0x548], RZ ;  /* 0x0001520000007a24 */ /* 0x020fe200078e02ff */
[----:B-1----:R-:W-:-:S04]  /*01b0*/  SHF.L.U32 R2, R60, 0x7, RZ ;  /* 0x000000073c027819 */ /* 0x002fc800000006ff */
[----:B------:R-:W-:-:S04]  /*01c0*/  ISETP.GE.AND P0, PT, R2, R0, PT ;  /* 0x000000000200720c */ /* 0x000fc80003f06270 */
[----:B------:R-:W-:-:S05]  /*01d0*/  SEL R0, R5, 0xffffffff, !P0 ;  /* 0xffffffff05007807 */ /* 0x000fca0004000000 */
[----:B------:R1:W-:Y:S01]  /*01e0*/  STL [R1+0x44], R0 ;  /* 0x0000440001007387 */ /* 0x0003e20000100800 */
[----:B------:R-:W-:Y:S05]  /*01f0*/  BRA `(.L_x_666) ;  /* 0x0000013000007947 */ /* 0x000fea0003800000 */
.L_x_662:
[----:B---3--:R-:W-:-:S04]  /*0200*/  ISETP.NE.U32.AND P0, PT, RZ, c[0x0][0x568], PT ;  /* 0x00015a00ff007a0c */ /* 0x008fc80003f05070 */
[----:B------:R-:W-:-:S13]  /*0210*/  ISETP.NE.AND.EX P0, PT, RZ, c[0x0][0x56c], PT, P0 ;  /* 0x00015b00ff007a0c */ /* 0x000fda0003f05300 */
[----:B------:R-:W-:Y:S05]  /*0220*/  @!P0 BRA `(.L_x_667) ;  /* 0x0000002000008947 */ /* 0x000fea0003800000 */
[----:B------:R1:W5:Y:S01]  /*0230*/  LDG.E R0, [R2.64] ;  /* 0x0000001002007981 */ /* 0x000362000c1e1900 */
[----:B------:R-:W-:Y:S05]  /*0240*/  BRA `(.L_x_668) ;  /* 0x0000009000007947 */ /* 0x000fea0003800000 */
.L_x_667:
        /* <DEDUP_REMOVED lines=8> */
.L_x_669:
[----:B------:R-:W-:-:S05]  /*02d0*/  MOV R0, c[0x0][0x54c] ;  /* 0x0001530000007a02 */ /* 0x000fca0000000f00 */
.L_x_668:
[----:B-----5:R-:W-:Y:S01]  /*02e0*/  IMAD R0, R0, c[0x0][0x548], RZ ;  /* 0x0001520000007a24 */ /* 0x020fe200078e02ff */
[----:B-1----:R-:W-:-:S04]  /*02f0*/  SHF.L.U32 R2, R60, 0x7, RZ ;  /* 0x000000073c027819 */ /* 0x002fc800000006ff */
[----:B------:R-:W-:-:S04]  /*0300*/  ISETP.GE.AND P0, PT, R2, R0, PT ;  /* 0x000000000200720c */ /* 0x000fc80003f06270 */
[----:B------:R-:W-:-:S05]  /*0310*/  SEL R0, R5, 0xffffffff, !P0 ;  /* 0xffffffff05007807 */ /* 0x000fca0004000000 */
[----:B------:R1:W-:Y:S04]  /*0320*/  STL [R1+0x44], R0 ;  /* 0x0000440001007387 */ /* 0x0003e80000100800 */
.L_x_666:
        /* <DEDUP_REMOVED lines=11> */
[----:B------:R-:W-:Y:S01]  /*03e0*/  @P1 IMAD.WIDE R2, R61, R10, c[0x0][0x370] ;  /* 0x0000dc003d021625 */ /* 0x000fe200078e020a */
[----:B------:R-:W-:-:S03]  /*03f0*/  CS2R R8, SRZ ;  /* 0x0000000000087805 */ /* 0x000fc6000001ff00 */
[----:B------:R-:W-:Y:S01]  /*0400*/  IMAD.MOV.U32 R20, RZ, RZ, c[0x0][0x168] ;  /* 0x00005a00ff147624 */ /* 0x000fe200078e00ff */
[----:B-1----:R1:W2:Y:S01]  /*0410*/  @P1 LDG.E R0, [R2.64] ;  /* 0x0000001002001981 */ /* 0x0022a2000c1e1900 */
        /* <DEDUP_REMOVED lines=11> */
[----:B------:R1:W2:Y:S04]  /*04d0*/  LDG.E R0, [R4.64] ;  /* 0x0000001004007981 */ /* 0x0002a8000c1e1900 */
[----:B-1----:R-:W2:Y:S02]  /*04e0*/  LDG.E R4, [R4.64+0x4] ;  /* 0x0000041004047981 */ /* 0x002ea4000c1e1900 */
[----:B--2--5:R-:W-:-:S02]  /*04f0*/  IADD3 R20, -R0, R4, RZ ;  /* 0x0000000400147210 */ /* 0x024fc40007ffe1ff */
.L_x_670:
[----:B------:R-:W-:-:S04]  /*0500*/  ISETP.NE.U32.AND P0, PT, RZ, c[0x0][0x368], PT ;  /* 0x0000da00ff007a0c */ /* 0x000fc80003f05070 */
[----:B------:R-:W-:-:S13]  /*0510*/  ISETP.NE.AND.EX P0, PT, RZ, c[0x0][0x36c], PT, P0 ;  /* 0x0000db00ff007a0c */ /* 0x000fda0003f05300 */
[----:B------:R-:W-:Y:S05]  /*0520*/  @!P0 BRA `(.L_x_671) ;  /* 0x0000004000008947 */ /* 0x000fea0003800000 */
[----:B------:R-:W-:-:S05]  /*0530*/  IMAD.WIDE R2, R61, R10, c[0x0][0x368] ;  /* 0x0000da003d027625 */ /* 0x000fca00078e020a */
[----:B------:R-:W2:Y:S02]  /*0540*/  LDG.E R0, [R2.64] ;  /* 0x0000001002007981 */ /* 0x000ea4000c1e1900 */
[----:B--2---:R1:W2:Y:S02]  /*0550*/  R2UR UR19, R0 ;  /* 0x00000000001373c2 */ /* 0x0042a400000e0000 */
[----:B-12---:R-:W-:Y:S05]  /*0560*/  BRA `(.L_x_672) ;  /* 0x0000006000007947 */ /* 0x006fea0003800000 */
.L_x_671:
[----:B------:R-:W-:Y:S05]  /*0570*/  @!P4 BRA `(.L_x_672) ;  /* 0x000000500000c947 */ /* 0x000fea0003800000 */
[----:B------:R1:W2:Y:S04]  /*0580*/  LDG.E R0, [R2.64] ;  /* 0x0000001002007981 */ /* 0x0002a8000c1e1900 */
[----:B-1----:R-:W3:Y:S01]  /*0590*/  LDG.E R2, [R2.64+0x4] ;  /* 0x0000041002027981 */ /* 0x002ee2000c1e1900 */
[----:B--2---:R-:W1:Y:S08]  /*05a0*/  R2UR UR5, R0 ;  /* 0x00000000000573c2 */ /* 0x004e7000000e0000 */
[----:B---3--:R-:W1:Y:S02]  /*05b0*/  R2UR UR6, R2 ;  /* 0x00000000020673c2 */ /* 0x008e6400000e0000 */
[----:B-1----:R-:W-:-:S06]  /*05c0*/  UIADD3 UR19, -UR5, UR6, URZ ;  /* 0x0000000605137290 */ /* 0x002fcc000fffe13f */
.L_x_672:
[----:B------:R-:W-:Y:S01]  /*05d0*/  UIADD3 UR19, -UR4, UR19, URZ ;  /* 0x0000001304137290 */ /* 0x000fe2000fffe13f */
[----:B-----5:R-:W-:Y:S01]  /*05e0*/  IADD3 R9, R9, UR4, RZ ;  /* 0x0000000409097c10 */ /* 0x020fe2000fffe0ff */
[----:B------:R-:W-:Y:S01]  /*05f0*/  CS2R R14, SRZ ;  /* 0x00000000000e7805 */ /* 0x000fe2000001ff00 */
[----:B------:R-:W-:Y:S01]  /*0600*/  PLOP3.LUT P0, PT, PT, PT, PT, 0x80, 0x0 ;  /* 0x000000000000781c */ /* 0x000fe20003f0f070 */
[----:B------:R-:W-:Y:S01]  /*0610*/  UISETP.GE.AND UP0, UPT, UR19, 0x1, UPT ;  /* 0x000000011300788c */ /* 0x000fe2000bf06270 */
[----:B------:R-:W-:Y:S01]  /*0620*/  IMAD.MOV.U32 R126, RZ, RZ, RZ ;  /* 0x000000ffff7e7224 */ /* 0x000fe200078e00ff */
[----:B------:R-:W-:Y:S01]  /*0630*/  UIADD3 UR4, UR19, 0x3f, URZ ;  /* 0x0000003f13047890 */ /* 0x000fe2000fffe03f */
[----:B------:R-:W-:Y:S01]  /*0640*/  IMAD.MOV.U32 R124, RZ, RZ, RZ ;  /* 0x000000ffff7c7224 */ /* 0x000fe200078e00ff */
[----:B------:R-:W-:Y:S01]  /*0650*/  CS2R R130, SRZ ;  /* 0x0000000000827805 */ /* 0x000fe2000001ff00 */
[----:B------:R-:W-:Y:S01]  /*0660*/  CS2R R128, SRZ ;  /* 0x0000000000807805 */ /* 0x000fe2000001ff00 */
[----:B------:R-:W-:Y:S01]  /*0670*/  PLOP3.LUT P1, PT, PT, PT, UP0, 0x80, 0x0 ;  /* 0x000000000000781c */ /* 0x000fe20003f2f008 */
[----:B------:R-:W-:Y:S01]  /*0680*/  USHF.R.S32.HI UR18, URZ, 0x1f, UR4 ;  /* 0x0000001f3f127899 */ /* 0x000fe20008011404 */
[----:B------:R-:W-:Y:S01]  /*0690*/  CS2R R16, SRZ ;  /* 0x0000000000107805 */ /* 0x000fe2000001ff00 */
[----:B------:R-:W-:Y:S01]  /*06a0*/  MOV R122, RZ ;  /* 0x000000ff007a7202 */ /* 0x000fe20000000f00 */
[----:B------:R-:W-:Y:S01]  /*06b0*/  CS2R R120, SRZ ;  /* 0x0000000000787805 */ /* 0x000fe2000001ff00 */
[----:B------:R-:W-:Y:S01]  /*06c0*/  ULEA.HI UR18, UR18, UR4, URZ, 0x6 ;  /* 0x0000000412127291 */ /* 0x000fe2000f8f303f */
        /* <DEDUP_REMOVED lines=25> */
[----:B------:R-:W-:Y:S01]  /*0860*/  MOV R33, RZ ;  /* 0x000000ff00217202 */ /* 0x000fe20000000f00 */
[----:B------:R-:W-:Y:S01]  /*0870*/  IMAD.MOV.U32 R84, RZ, RZ, RZ ;  /* 0x000000ffff547224 */ /* 0x000fe200078e00ff */
[----:B------:R-:W-:Y:S01]  /*0880*/  CS2R R78, SRZ ;  /* 0x00000000004e7805 */ /* 0x000fe2000001ff00 */
        /* <DEDUP_REMOVED lines=45> */
[----:B------:R-:W-:Y:S01]  /*0b60*/  MOV R154, RZ ;  /* 0x000000ff009a7202 */ /* 0x000fe20000000f00 */
[----:B------:R-:W-:Y:S01]  /*0b70*/  CS2R R152, SRZ ;  /* 0x0000000000987805 */ /* 0x000fe2000001ff00 */
[----:B------:R-:W-:Y:S01]  /*0b80*/  CS2R R142, SRZ ;  /* 0x00000000008e7805 */ /* 0x000fe2000001ff00 */
[----:B------:R-:W-:Y:S01]  /*0b90*/  CS2R R58, SRZ ;  /* 0x00000000003a7805 */ /* 0x000fe2000001ff00 */
[----:B------:R-:W-:Y:S01]  /*0ba0*/  IMAD.MOV.U32 R140, RZ, RZ, RZ ;  /* 0x000000ffff8c7224 */ /* 0x000fe200078e00ff */
[----:B------:R-:W-:Y:S01]  /*0bb0*/  MOV R146, RZ ;  /* 0x000000ff00927202 */ /* 0x000fe20000000f00 */
[----:B------:R-:W-:Y:S01]  /*0bc0*/  IMAD.MOV.U32 R144, RZ, RZ, RZ ;  /* 0x000000ffff907224 */ /* 0x000fe200078e00ff */
[----:B------:R-:W-:Y:S01]  /*0bd0*/  CS2R R64, SRZ ;  /* 0x0000000000407805 */ /* 0x000fe2000001ff00 */
[----:B------:R-:W-:Y:S01]  /*0be0*/  CS2R R62, SRZ ;  /* 0x00000000003e7805 */ /* 0x000fe2000001ff00 */
[----:B------:R-:W-:Y:S05]  /*0bf0*/  @!P1 BRA `(.L_x_673) ;  /* 0x0000bf1000009947 */ /* 0x000fea0003800000 */
[----:B------:R-:W-:-:S04]  /*0c00*/  ISETP.NE.U32.AND P2, PT, RZ, c[0x0][0x340], PT ;  /* 0x0000d000ff007a0c */ /* 0x000fc80003f45070 */
[----:B------:R-:W-:-:S13]  /*0c10*/  ISETP.NE.AND.EX P2, PT, RZ, c[0x0][0x344], PT, P2 ;  /* 0x0000d100ff007a0c */ /* 0x000fda0003f45320 */
[----:B------:R-:W-:-:S05]  /*0c20*/  @P2 IMAD.WIDE R2, R61, R10, c[0x0][0x340] ;  /* 0x0000d0003d022625 */ /* 0x000fca00078e020a */
[----:B------:R1:W2:Y:S01]  /*0c30*/  @P2 LDG.E R19, [R2.64] ;  /* 0x0000001002132981 */ /* 0x0002a2000c1e1900 */
[----:B------:R-:W-:Y:S01]  /*0c40*/  SHF.R.S32.HI R25, RZ, 0x1f, R155 ;  /* 0x0000001fff197819 */ /* 0x000fe2000001149b */
[----:B------:R-:W-:Y:S01]  /*0c50*/  IMAD.MOV.U32 R6, RZ, RZ, c[0x0][0x2c4] ;  /* 0x0000b100ff067624 */ /* 0x000fe200078e00ff */
[----:B------:R-:W-:Y:S01]  /*0c60*/  SHF.R.S32.HI R0, RZ, 0x1f, R8 ;  /* 0x0000001fff007819 */ /* 0x000fe20000011408 */
[----:B------:R-:W3:Y:S01]  /*0c70*/  S2R R17, SR_CTAID.Y ;  /* 0x0000000000117919 */ /* 0x000ee20000002600 */
[-C--:B------:R-:W-:Y:S01]  /*0c80*/  LEA.HI R4, R25, R155.reuse, RZ, 0x3 ;  /* 0x0000009b19047211 */ /* 0x080fe200078f18ff */
[----:B------:R-:W-:Y:S01]  /*0c90*/  IMAD.MOV.U32 R26, RZ, RZ, 0x20 ;  /* 0x00000020ff1a7424 */ /* 0x000fe200078e00ff */
[----:B------:R-:W-:Y:S01]  /*0ca0*/  ISETP.NE.AND P1, PT, R6, 0x1, PT ;  /* 0x000000010600780c */ /* 0x000fe20003f25270 */
[----:B------:R-:W-:Y:S01]  /*0cb0*/  IMAD R0, R0, c[0x0][0x178], RZ ;  /* 0x00005e0000007a24 */ /* 0x000fe200078e02ff */
[----:B------:R-:W-:Y:S01]  /*0cc0*/  SHF.R.S32.HI R33, RZ, 0x3, R4 ;  /* 0x00000003ff217819 */ /* 0x000fe20000011404 */
[----:B------:R-:W-:Y:S01]  /*0cd0*/  BSSY B0, `(.L_x_674) ;  /* 0x0000076000007945 */ /* 0x000fe20003800000 */
[----:B------:R-:W-:Y:S01]  /*0ce0*/  LOP3.LUT R4, R4, 0xfffffff8, RZ, 0xc0, !PT ;  /* 0xfffffff804047812 */ /* 0x000fe200078ec0ff */
[----:B------:R-:W-:Y:S01]  /*0cf0*/  IMAD R0, R8, c[0x0][0x17c], R0 ;  /* 0x00005f0008007a24 */ /* 0x000fe200078e0200 */
[----:B------:R-:W-:Y:S01]  /*0d00*/  SHF.R.S32.HI R7, RZ, 0x1f, R9 ;  /* 0x0000001fff077819 */ /* 0x000fe20000011409 */
[----:B------:R-:W-:Y:S01]  /*0d10*/  IMAD.SHL.U32 R5, R33, 0x40, RZ ;  /* 0x0000004021057824 */ /* 0x000fe200078e00ff */
[----:B------:R-:W-:-:S02]  /*0d20*/  IADD3 R32, -R4, R155, RZ ;  /* 0x0000009b04207210 */ /* 0x000fc40007ffe1ff */
[----:B------:R-:W-:Y:S02]  /*0d30*/  SHF.R.S32.HI R18, RZ, 0x1f, R61 ;  /* 0x0000001fff127819 */ /* 0x000fe4000001143d */
[----:B------:R-:W-:Y:S01]  /*0d40*/  LEA.HI R24, R25, R155, RZ, 0x4 ;  /* 0x0000009b19187211 */ /* 0x000fe200078f20ff */
[----:B------:R-:W-:Y:S01]  /*0d50*/  IMAD.SHL.U32 R12, R32, 0x8, RZ ;  /* 0x00000008200c7824 */ /* 0x000fe200078e00ff */
[----:B------:R-:W-:Y:S01]  /*0d60*/  SEL R10, R18, RZ, !P5 ;  /* 0x000000ff120a7207 */ /* 0x000fe20006800000 */
[----:B-1----:R-:W-:-:S03]  /*0d70*/  IMAD.WIDE.U32 R2, R8, c[0x0][0x178], RZ ;  /* 0x00005e0008027a25 */ /* 0x002fc600078e00ff */
[----:B------:R-:W-:Y:S02]  /*0d80*/  SHF.R.S32.HI R13, RZ, 0x1f, R12 ;  /* 0x0000001fff0d7819 */ /* 0x000fe4000001140c */
[----:B---3--:R-:W-:Y:S01]  /*0d90*/  SHF.R.S32.HI R16, RZ, 0x1f, R17 ;  /* 0x0000001fff107819 */ /* 0x008fe20000011411 */
[----:B------:R-:W-:Y:S01]  /*0da0*/  IMAD.IADD R3, R3, 0x1, R0 ;  /* 0x0000000103037824 */ /* 0x000fe200078e0200 */
[----:B------:R-:W-:Y:S01]  /*0db0*/  LOP3.LUT R0, R5, 0x1c0, RZ, 0xc0, !PT ;  /* 0x000001c005007812 */ /* 0x000fe200078ec0ff */
[----:B------:R-:W-:Y:S01]  /*0dc0*/  IMAD R10, R10, c[0x0][0x1c0], RZ ;  /* 0x000070000a0a7a24 */ /* 0x000fe200078e02ff */
[----:B------:R-:W-:Y:S01]  /*0dd0*/  IADD3 R5, R12, 0x40, RZ ;  /* 0x000000400c057810 */ /* 0x000fe20007ffe0ff */
[----:B------:R-:W-:Y:S01]  /*0de0*/  IMAD R8, R16, c[0x0][0x1b8], RZ ;  /* 0x00006e0010087a24 */ /* 0x000fe200078e02ff */
[----:B------:R-:W-:Y:S01]  /*0df0*/  LOP3.LUT R6, R0, 0x38, R12, 0xf8, !PT ;  /* 0x0000003800067812 */ /* 0x000fe200078ef80c */
[----:B------:R-:W-:Y:S01]  /*0e00*/  IMAD.WIDE.U32 R2, R17, c[0x0][0x1b8], R2 ;  /* 0x00006e0011027a25 */ /* 0x000fe200078e0002 */
[----:B------:R-:W-:-:S02]  /*0e10*/  SHF.R.U32.HI R4, RZ, 0x3, R0 ;  /* 0x00000003ff047819 */ /* 0x000fc40000011600 */
[-C--:B------:R-:W-:Y:S01]  /*0e20*/  IADD3 R0, P0, R9, R33.reuse, RZ ;  /* 0x0000002109007210 */ /* 0x080fe20007f1e0ff */
[----:B------:R-:W-:Y:S01]  /*0e30*/  IMAD R8, R17, c[0x0][0x1bc], R8 ;  /* 0x00006f0011087a24 */ /* 0x000fe200078e0208 */
[----:B------:R-:W-:Y:S02]  /*0e40*/  LOP3.LUT R21, R6, R4, RZ, 0x3c, !PT ;  /* 0x0000000406157212 */ /* 0x000fe400078e3cff */
[----:B------:R-:W-:Y:S01]  /*0e50*/  LEA R9, R32, R33, 0x4 ;  /* 0x0000002120097211 */ /* 0x000fe200078e20ff */
[----:B------:R-:W-:Y:S01]  /*0e60*/  IMAD.IADD R3, R3, 0x1, R8 ;  /* 0x0000000103037824 */ /* 0x000fe200078e0208 */
[----:B------:R-:W-:Y:S01]  /*0e70*/  LEA.HI.X.SX32 R4, R33, R7, 0x1, P0 ;  /* 0x0000000721047211 */ /* 0x000fe200000f0eff */
[----:B------:R-:W-:Y:S01]  /*0e80*/  IMAD.WIDE.U32 R6, R0, c[0x0][0x1e0], R12 ;  /* 0x0000780000067a25 */ /* 0x000fe200078e000c */
[----:B------:R-:W-:Y:S02]  /*0e90*/  ISETP.GE.AND P0, PT, R5, c[0x0][0x1d4], PT ;  /* 0x0000750005007a0c */ /* 0x000fe40003f06270 */
[----:B------:R-:W-:Y:S01]  /*0ea0*/  SEL R8, R61, RZ, !P5 ;  /* 0x000000ff3d087207 */ /* 0x000fe20006800000 */
[----:B------:R-:W-:Y:S01]  /*0eb0*/  IMAD R9, R60, 0x80, R9 ;  /* 0x000000803c097824 */ /* 0x000fe200078e0209 */
[----:B------:R-:W-:Y:S01]  /*0ec0*/  ISETP.GE.AND P3, PT, R12, c[0x0][0x1d4], PT ;  /* 0x000075000c007a0c */ /* 0x000fe20003f66270 */
[----:B------:R-:W-:-:S02]  /*0ed0*/  IMAD R5, R4, c[0x0][0x1e0], RZ ;  /* 0x0000780004057a24 */ /* 0x000fc400078e02ff */
[----:B------:R-:W-:Y:S02]  /*0ee0*/  IMAD R4, R4, c[0x0][0x208], RZ ;  /* 0x0000820004047a24 */ /* 0x000fe400078e02ff */
[----:B------:R-:W-:-:S04]  /*0ef0*/  @P1 IMAD.HI.U32 R11, R9, c[0x0][0x2c8], RZ ;  /* 0x0000b200090b1a27 */ /* 0x000fc800078e00ff */
[C---:B------:R-:W-:Y:S02]  /*0f00*/  IMAD R14, R0.reuse, c[0x0][0x1e4], R5 ;  /* 0x00007900000e7a24 */ /* 0x040fe400078e0205 */
[C---:B------:R-:W-:Y:S02]  /*0f10*/  IMAD R15, R0.reuse, c[0x0][0x20c], R4 ;  /* 0x00008300000f7a24 */ /* 0x040fe400078e0204 */
[----:B------:R-:W-:Y:S01]  /*0f20*/  IMAD.WIDE.U32 R4, R0, c[0x0][0x208], R12 ;  /* 0x0000820000047a25 */ /* 0x000fe200078e000c */
[----:B------:R-:W-:Y:S02]  /*0f30*/  MOV R0, R9 ;  /* 0x0000000900007202 */ /* 0x000fe40000000f00 */
[----:B------:R-:W-:Y:S01]  /*0f40*/  @P1 SHF.R.U32.HI R0, RZ, c[0x0][0x2cc], R11 ;  /* 0x0000b300ff001a19 */ /* 0x000fe2000001160b */
[C---:B------:R-:W-:Y:S02]  /*0f50*/  IMAD R11, R8.reuse, c[0x0][0x1c4], R10 ;  /* 0x00007100080b7a24 */ /* 0x040fe400078e020a */
[----:B------:R-:W-:Y:S01]  /*0f60*/  IMAD.WIDE.U32 R2, R8, c[0x0][0x1c0], R2 ;  /* 0x0000700008027a25 */ /* 0x000fe200078e0002 */
[----:B------:R-:W-:-:S02]  /*0f70*/  IADD3 R10, -R0, RZ, RZ ;  /* 0x000000ff000a7210 */ /* 0x000fc40007ffe1ff */
[----:B------:R-:W-:Y:S01]  /*0f80*/  SHF.R.S32.HI R8, RZ, 0x1f, R0 ;  /* 0x0000001fff087819 */ /* 0x000fe20000011400 */
[----:B------:R-:W-:Y:S02]  /*0f90*/  IMAD.IADD R3, R3, 0x1, R11 ;  /* 0x0000000103037824 */ /* 0x000fe400078e020b */
[----:B------:R-:W-:Y:S01]  /*0fa0*/  IMAD R10, R10, c[0x0][0x2c4], R9 ;  /* 0x0000b1000a0a7a24 */ /* 0x000fe200078e0209 */
[----:B------:R-:W-:Y:S01]  /*0fb0*/  LOP3.LUT R9, R24, 0xfffffff0, RZ, 0xc0, !PT ;  /* 0xfffffff018097812 */ /* 0x000fe200078ec0ff */
[----:B------:R-:W-:Y:S02]  /*0fc0*/  IMAD R8, R8, c[0x0][0x1b0], RZ ;  /* 0x00006c0008087a24 */ /* 0x000fe400078e02ff */
[----:B------:R-:W-:Y:S01]  /*0fd0*/  IMAD.WIDE.U32 R2, R0, c[0x0][0x1b0], R2 ;  /* 0x00006c0000027a25 */ /* 0x000fe200078e0002 */
[----:B------:R-:W-:-:S03]  /*0fe0*/  SHF.R.S32.HI R11, RZ, 0x1f, R10 ;  /* 0x0000001fff0b7819 */ /* 0x000fc6000001140a */
[----:B------:R-:W-:Y:S02]  /*0ff0*/  IMAD R8, R0, c[0x0][0x1b4], R8 ;  /* 0x00006d0000087a24 */ /* 0x000fe400078e0208 */
[----:B------:R-:W-:Y:S02]  /*1000*/  IMAD.IADD R7, R7, 0x1, R14 ;  /* 0x0000000107077824 */ /* 0x000fe400078e020e */
[----:B------:R-:W-:Y:S01]  /*1010*/  IMAD.IADD R5, R5, 0x1, R15 ;  /* 0x0000000105057824 */ /* 0x000fe200078e020f */
[----:B------:R-:W-:Y:S01]  /*1020*/  IADD3 R3, R3, R8, RZ ;  /* 0x0000000803037210 */ /* 0x000fe20007ffe0ff */
[----:B------:R-:W-:Y:S02]  /*1030*/  IMAD R11, R11, c[0x0][0x1a8], RZ ;  /* 0x00006a000b0b7a24 */ /* 0x000fe400078e02ff */
[----:B------:R-:W-:Y:S02]  /*1040*/  IMAD.IADD R0, R155, 0x1, -R9 ;  /* 0x000000019b007824 */ /* 0x000fe400078e0a09 */
[----:B------:R-:W-:-:S04]  /*1050*/  IMAD.WIDE.U32 R8, R17, c[0x0][0x1e8], R6 ;  /* 0x00007a0011087a25 */ /* 0x000fc800078e0006 */
[----:B------:R-:W-:-:S04]  /*1060*/  IMAD.WIDE.U32 R6, R17, c[0x0][0x210], R4 ;  /* 0x0000840011067a25 */ /* 0x000fc800078e0004 */
[C---:B------:R-:W-:Y:S02]  /*1070*/  IMAD R14, R16.reuse, c[0x0][0x1e8], RZ ;  /* 0x00007a00100e7a24 */ /* 0x040fe400078e02ff */
[----:B------:R-:W-:Y:S01]  /*1080*/  IMAD R15, R16, c[0x0][0x210], RZ ;  /* 0x00008400100f7a24 */ /* 0x000fe200078e02ff */
[----:B------:R-:W-:Y:S01]  /*1090*/  SHF.R.S32.HI R16, RZ, 0x1f, R0 ;  /* 0x0000001fff107819 */ /* 0x000fe20000011400 */
[C---:B------:R-:W-:Y:S02]  /*10a0*/  IMAD R11, R10.reuse, c[0x0][0x1ac], R11 ;  /* 0x00006b000a0b7a24 */ /* 0x040fe400078e020b */
[----:B------:R-:W-:Y:S01]  /*10b0*/  IMAD.WIDE.U32 R4, R10, c[0x0][0x1a8], R2 ;  /* 0x00006a000a047a25 */ /* 0x000fe200078e0002 */
[----:B------:R-:W-:-:S03]  /*10c0*/  LEA.HI R23, R16, R0, RZ, 0x3 ;  /* 0x0000000010177211 */ /* 0x000fc600078f18ff */
[----:B------:R-:W-:Y:S01]  /*10d0*/  IMAD R14, R17, c[0x0][0x1ec], R14 ;  /* 0x00007b00110e7a24 */ /* 0x000fe200078e020e */
[----:B------:R-:W-:Y:S01]  /*10e0*/  LOP3.LUT R10, R23, 0xfffffff8, RZ, 0xc0, !PT ;  /* 0xfffffff8170a7812 */ /* 0x000fe200078ec0ff */
[----:B------:R-:W-:Y:S01]  /*10f0*/  IMAD R15, R17, c[0x0][0x214], R15 ;  /* 0x00008500110f7a24 */ /* 0x000fe200078e020f */
[----:B------:R-:W-:Y:S01]  /*1100*/  LEA R17, P1, R4, c[0x0][0x160], 0x1 ;  /* 0x0000580004117a11 */ /* 0x000fe200078208ff */
[----:B------:R-:W-:Y:S01]  /*1110*/  IMAD.IADD R2, R5, 0x1, R11 ;  /* 0x0000000105027824 */ /* 0x000fe200078e020b */
[----:B------:R-:W-:Y:S01]  /*1120*/  IADD3 R22, R0, -R10, RZ ;  /* 0x8000000a00167210 */ /* 0x000fe20007ffe0ff */
[----:B------:R-:W-:Y:S01]  /*1130*/  IMAD.IADD R9, R9, 0x1, R14 ;  /* 0x0000000109097824 */ /* 0x000fe200078e020e */
[----:B------:R-:W-:Y:S01]  /*1140*/  IADD3 R7, R7, R15, RZ ;  /* 0x0000000f07077210 */ /* 0x000fe20007ffe0ff */
[----:B------:R-:W-:Y:S01]  /*1150*/  IMAD R15, R20, c[0x0][0x2c4], RZ ;  /* 0x0000b100140f7a24 */ /* 0x000fe200078e02ff */
[----:B------:R-:W-:Y:S01]  /*1160*/  LEA.HI.X R16, R4, c[0x0][0x164], R2, 0x1, P1 ;  /* 0x0000590004107a11 */ /* 0x000fe200008f0c02 */
[----:B------:R-:W-:Y:S01]  /*1170*/  IMAD.SHL.U32 R14, R32, 0x8, RZ ;  /* 0x00000008200e7824 */ /* 0x000fe200078e00ff */
[----:B------:R-:W-:Y:S01]  /*1180*/  LEA.HI R11, R25, R155, RZ, 0x6 ;  /* 0x0000009b190b7211 */ /* 0x000fe200078f30ff */
[----:B------:R1:W3:Y:S01]  /*1190*/  SHFL.IDX PT, R4, R17, RZ, 0x181f ;  /* 0x00181fff11047589 */ /* 0x0002e200000e0000 */
[----:B------:R-:W-:-:S02]  /*11a0*/  MOV R20, 0x10 ;  /* 0x0000001000147802 */ /* 0x000fc40000000f00 */
[----:B------:R-:W-:Y:S01]  /*11b0*/  ISETP.GE.AND P5, PT, R14, c[0x0][0x198], PT ;  /* 0x000066000e007a0c */ /* 0x000fe20003fa6270 */
[----:B------:R1:W4:Y:S01]  /*11c0*/  SHFL.IDX PT, R5, R16, RZ, 0x181f ;  /* 0x00181fff10057589 */ /* 0x00032200000e0000 */
[----:B------:R-:W-:-:S04]  /*11d0*/  SHF.L.U32 R11, R11, 0x3, RZ ;  /* 0x000000030b0b7819 */ /* 0x000fc800000006ff */
[----:B------:R-:W-:Y:S02]  /*11e0*/  LOP3.LUT R11, R21, 0xfffffe00, R11, 0xf8, !PT ;  /* 0xfffffe00150b7812 */ /* 0x000fe400078ef80b */
[--C-:B--2---:R-:W-:Y:S01]  /*11f0*/  @P2 SHF.R.S32.HI R3, RZ, 0x1f, R19.reuse ;  /* 0x0000001fff032819 */ /* 0x104fe20000011413 */
[----:B------:R-:W-:Y:S01]  /*1200*/  @P2 IMAD.MOV.U32 R2, RZ, RZ, R19 ;  /* 0x000000ffff022224 */ /* 0x000fe200078e0013 */
[----:B------:R-:W-:Y:S01]  /*1210*/  @!P2 MOV R2, R61 ;  /* 0x0000003d0002a202 */ /* 0x000fe20000000f00 */
[----:B------:R-:W-:Y:S01]  /*1220*/  @!P2 IMAD.MOV.U32 R3, RZ, RZ, R18 ;  /* 0x000000ffff03a224 */ /* 0x000fe200078e0012 */
[----:B------:R-:W-:Y:S02]  /*1230*/  LEA R19, R60, R33, 0x7 ;  /* 0x000000213c137211 */ /* 0x000fe400078e38ff */
[----:B------:R-:W-:Y:S02]  /*1240*/  SEL R0, R2, RZ, !P4 ;  /* 0x000000ff02007207 */ /* 0x000fe40006000000 */
[----:B------:R-:W-:-:S02]  /*1250*/  SEL R2, R3, RZ, !P4 ;  /* 0x000000ff03027207 */ /* 0x000fc40006000000 */
[----:B------:R-:W-:Y:S01]  /*1260*/  ISETP.GE.AND P6, PT, R19, R15, PT ;  /* 0x0000000f1300720c */ /* 0x000fe20003fc6270 */
[----:B------:R-:W-:Y:S01]  /*1270*/  IMAD.WIDE.U32 R36, R0, c[0x0][0x218], R6 ;  /* 0x0000860000247a25 */ /* 0x000fe200078e0006 */
[----:B------:R-:W-:-:S03]  /*1280*/  IADD3 R18, R14, 0x40, RZ ;  /* 0x000000400e127810 */ /* 0x000fc60007ffe0ff */
[----:B------:R-:W-:Y:S01]  /*1290*/  IMAD R3, R2, c[0x0][0x1f0], RZ ;  /* 0x00007c0002037a24 */ /* 0x000fe200078e02ff */
[----:B------:R-:W-:Y:S01]  /*12a0*/  ISETP.GE.AND P4, PT, R18, c[0x0][0x198], PT ;  /* 0x0000660012007a0c */ /* 0x000fe20003f86270 */
[----:B------:R-:W-:Y:S02]  /*12b0*/  IMAD R2, R2, c[0x0][0x218], RZ ;  /* 0x0000860002027a24 */ /* 0x000fe400078e02ff */
[----:B------:R-:W-:Y:S01]  /*12c0*/  IMAD R10, R0, c[0x0][0x1f4], R3 ;  /* 0x00007d00000a7a24 */ /* 0x000fe200078e0203 */
[----:B------:R-:W-:Y:S01]  /*12d0*/  R2P PR, R22, 0x6 ;  /* 0x0000000616007804 */ /* 0x000fe20000000000 */
[C---:B------:R-:W-:Y:S02]  /*12e0*/  IMAD R2, R0.reuse, c[0x0][0x21c], R2 ;  /* 0x0000870000027a24 */ /* 0x040fe400078e0202 */
[----:B------:R-:W-:Y:S02]  /*12f0*/  IMAD.WIDE.U32 R28, R0, c[0x0][0x1f0], R8 ;  /* 0x00007c00001c7a25 */ /* 0x000fe400078e0008 */
[----:B------:R-:W-:-:S02]  /*1300*/  SEL R3, R20, 0xfffffff0, !P1 ;  /* 0xfffffff014037807 */ /* 0x000fc40004800000 */
[----:B------:R-:W-:Y:S01]  /*1310*/  IADD3 R34, R37, R2, RZ ;  /* 0x0000000225227210 */ /* 0x000fe20007ffe0ff */
[----:B------:R-:W-:Y:S01]  /*1320*/  IMAD.IADD R31, R29, 0x1, R10 ;  /* 0x000000011d1f7824 */ /* 0x000fe200078e020a */
[----:B------:R1:W-:Y:S01]  /*1330*/  STL.64 [R1+0x38], R28 ;  /* 0x0000381c01007387 */ /* 0x0003e20000100a00 */
[----:B------:R-:W-:-:S03]  /*1340*/  SEL R0, R26, 0xffffffe0, !P2 ;  /* 0xffffffe01a007807 */ /* 0x000fc60005000000 */
[----:B------:R1:W-:Y:S04]  /*1350*/  STL.64 [R1+0x30], R36 ;  /* 0x0000302401007387 */ /* 0x0003e80000100a00 */
[----:B------:R1:W-:Y:S04]  /*1360*/  STL [R1+0x40], R34 ;  /* 0x0000402201007387 */ /* 0x0003e80000100800 */
[----:B------:R1:W-:Y:S01]  /*1370*/  STL [R1+0x2c], R31 ;  /* 0x00002c1f01007387 */ /* 0x0003e20000100800 */
[----:B------:R-:W-:Y:S05]  /*1380*/  @P6 BRA `(.L_x_675) ;  /* 0x000000a000006947 */ /* 0x000fea0003800000 */
[----:B---34-:R-:W-:Y:S02]  /*1390*/  SHF.R.S32.HI R2, RZ, 0x1f, R18 ;  /* 0x0000001fff027819 */ /* 0x018fe40000011412 */
[----:B------:R-:W-:-:S02]  /*13a0*/  LEA R6, P1, R14, R4, 0x1 ;  /* 0x000000040e067211 */ /* 0x000fc400078208ff */
[----:B------:R-:W-:Y:S02]  /*13b0*/  LEA.HI R2, R2, R18, RZ, 0x3 ;  /* 0x0000001202027211 */ /* 0x000fe400078f18ff */
[----:B------:R-:W-:Y:S02]  /*13c0*/  LEA.HI.X R7, R14, R5, R13, 0x1, P1 ;  /* 0x000000050e077211 */ /* 0x000fe400008f0c0d */
[----:B------:R-:W-:Y:S01]  /*13d0*/  LOP3.LUT R8, R2, 0xfffffff8, RZ, 0xc0, !PT ;  /* 0xfffffff802087812 */ /* 0x000fe200078ec0ff */
[----:B------:R-:W-:-:S04]  /*13e0*/  IMAD.SHL.U32 R2, R11, 0x2, RZ ;  /* 0x000000020b027824 */ /* 0x000fc800078e00ff */
[----:B------:R-:W-:Y:S01]  /*13f0*/  IMAD.WIDE R4, R8, 0x2, R4 ;  /* 0x0000000208047825 */ /* 0x000fe200078e0204 */
[----:B------:R-:W-:Y:S01]  /*1400*/  @!PT LDS RZ, [RZ] ;  /* 0x00000000fffff984 */ /* 0x000fe20000000800 */
[----:B------:R2:W-:Y:S04]  /*1410*/  LDGSTS.E.BYPASS.LTC128B.128 [R2+0x8100], [R6.64], !P5 ;  /* 0x0810000006027fae */ /* 0x0005e8000e901d50 */
[----:B------:R2:W-:Y:S02]  /*1420*/  LDGSTS.E.BYPASS.LTC128B.128 [R2+0xc100], [R4.64], !P4 ;  /* 0x0c10000004027fae */ /* 0x0005e4000e101d50 */
.L_x_675:
[----:B---34-:R-:W-:Y:S05]  /*1430*/  BSYNC B0 ;  /* 0x0000000000007941 */ /* 0x018fea0003800000 */
.L_x_674:
[----:B--2---:R-:W-:Y:S01]  /*1440*/  IADD3 R2, R19, 0x10, RZ ;  /* 0x0000001013027810 */ /* 0x004fe20007ffe0ff */
[----:B------:R2:W3:Y:S01]  /*1450*/  SHFL.IDX PT, R5, R16, 0x1, 0x181f ;  /* 0x00381f0010057f89 */ /* 0x0004e200000e0000 */
[----:B------:R-:W-:Y:S02]  /*1460*/  BSSY B0, `(.L_x_676) ;  /* 0x000000e000007945 */ /* 0x000fe40003800000 */
[----:B------:R-:W-:Y:S01]  /*1470*/  ISETP.GE.AND P1, PT, R2, R15, PT ;  /* 0x0000000f0200720c */ /* 0x000fe20003f26270 */
[----:B------:R2:W4:-:S12]  /*1480*/  SHFL.IDX PT, R4, R17, 0x1, 0x181f ;  /* 0x00381f0011047f89 */ /* 0x00051800000e0000 */
[----:B------:R-:W-:Y:S05]  /*1490*/  @P1 BRA `(.L_x_677) ;  /* 0x000000a000001947 */ /* 0x000fea0003800000 */
[----:B------:R-:W-:Y:S02]  /*14a0*/  SHF.R.S32.HI R2, RZ, 0x1f, R18 ;  /* 0x0000001fff027819 */ /* 0x000fe40000011412 */
[----:B----4-:R-:W-:Y:S02]  /*14b0*/  LEA R6, P1, R14, R4, 0x1 ;  /* 0x000000040e067211 */ /* 0x010fe400078208ff */
[----:B------:R-:W-:Y:S02]  /*14c0*/  LEA.HI R2, R2, R18, RZ, 0x3 ;  /* 0x0000001202027211 */ /* 0x000fe400078f18ff */
[----:B---3--:R-:W-:Y:S02]  /*14d0*/  LEA.HI.X R7, R14, R5, R13, 0x1, P1 ;  /* 0x000000050e077211 */ /* 0x008fe400008f0c0d */
[----:B------:R-:W-:Y:S01]  /*14e0*/  LOP3.LUT R8, R2, 0xfffffff8, RZ, 0xc0, !PT ;  /* 0xfffffff802087812 */ /* 0x000fe200078ec0ff */
[----:B------:R-:W-:-:S04]  /*14f0*/  IMAD.SHL.U32 R2, R11, 0x2, RZ ;  /* 0x000000020b027824 */ /* 0x000fc800078e00ff */
[----:B------:R-:W-:Y:S01]  /*1500*/  IMAD.WIDE R4, R8, 0x2, R4 ;  /* 0x0000000208047825 */ /* 0x000fe200078e0204 */
[----:B------:R-:W-:Y:S01]  /*1510*/  @!PT LDS RZ, [RZ] ;  /* 0x00000000fffff984 */ /* 0x000fe20000000800 */
[----:B------:R3:W-:Y:S04]  /*1520*/  LDGSTS.E.BYPASS.LTC128B.128 [R2+0x8900], [R6.64], !P5 ;  /* 0x0890000006027fae */ /* 0x0007e8000e901d50 */
[----:B------:R3:W-:Y:S02]  /*1530*/  LDGSTS.E.BYPASS.LTC128B.128 [R2+0xc900], [R4.64], !P4 ;  /* 0x0c90000004027fae */ /* 0x0007e4000e101d50 */
.L_x_677:
[----:B------:R-:W-:Y:S05]  /*1540*/  BSYNC B0 ;  /* 0x0000000000007941 */ /* 0x000fea0003800000 */
.L_x_676:
[----:B---3--:R-:W-:Y:S01]  /*1550*/  IADD3 R2, R19, 0x20, RZ ;  /* 0x0000002013027810 */ /* 0x008fe20007ffe0ff */
[----:B------:R3:W1:Y:S01]  /*1560*/  SHFL.IDX PT, R5, R16, 0x2, 0x181f ;  /* 0x00581f0010057f89 */ /* 0x00066200000e0000 */
[----:B------:R-:W-:Y:S02]  /*1570*/  BSSY B0, `(.L_x_678) ;  /* 0x000000e000007945 */ /* 0x000fe40003800000 */
[----:B------:R-:W-:Y:S01]  /*1580*/  ISETP.GE.AND P1, PT, R2, R15, PT ;  /* 0x0000000f0200720c */ /* 0x000fe20003f26270 */
[----:B----4-:R3:W4:-:S12]  /*1590*/  SHFL.IDX PT, R4, R17, 0x2, 0x181f ;  /* 0x00581f0011047f89 */ /* 0x01071800000e0000 */
[----:B------:R-:W-:Y:S05]  /*15a0*/  @P1 BRA `(.L_x_679) ;  /* 0x000000a000001947 */ /* 0x000fea0003800000 */
[----:B------:R-:W-:Y:S02]  /*15b0*/  SHF.R.S32.HI R2, RZ, 0x1f, R18 ;  /* 0x0000001fff027819 */ /* 0x000fe40000011412 */
[----:B----4-:R-:W-:Y:S02]  /*15c0*/  LEA R6, P1, R14, R4, 0x1 ;  /* 0x000000040e067211 */ /* 0x010fe400078208ff */
[----:B------:R-:W-:Y:S02]  /*15d0*/  LEA.HI R2, R2, R18, RZ, 0x3 ;  /* 0x0000001202027211 */ /* 0x000fe400078f18ff */
[----:B-1----:R-:W-:Y:S02]  /*15e0*/  LEA.HI.X R7, R14, R5, R13, 0x1, P1 ;  /* 0x000000050e077211 */ /* 0x002fe400008f0c0d */
[----:B------:R-:W-:Y:S01]  /*15f0*/  LOP3.LUT R8, R2, 0xfffffff8, RZ, 0xc0, !PT ;  /* 0xfffffff802087812 */ /* 0x000fe200078ec0ff */
[----:B------:R-:W-:-:S04]  /*1600*/  IMAD.SHL.U32 R2, R11, 0x2, RZ ;  /* 0x000000020b027824 */ /* 0x000fc800078e00ff */
[----:B------:R-:W-:Y:S01]  /*1610*/  IMAD.WIDE R4, R8, 0x2, R4 ;  /* 0x0000000208047825 */ /* 0x000fe200078e0204 */
[----:B------:R-:W-:Y:S01]  /*1620*/  @!PT LDS RZ, [RZ] ;  /* 0x00000000fffff984 */ /* 0x000fe20000000800 */
[----:B------:R1:W-:Y:S04]  /*1630*/  LDGSTS.E.BYPASS.LTC128B.128 [R2+0x9100], [R6.64], !P5 ;  /* 0x0910000006027fae */ /* 0x0003e8000e901d50 */
[----:B------:R1:W-:Y:S02]  /*1640*/  LDGSTS.E.BYPASS.LTC128B.128 [R2+0xd100], [R4.64], !P4 ;  /* 0x0d10000004027fae */ /* 0x0003e4000e101d50 */
.L_x_679:
[----:B------:R-:W-:Y:S05]  /*1650*/  BSYNC B0 ;  /* 0x0000000000007941 */ /* 0x000fea0003800000 */
.L_x_678:
[----:B-1----:R-:W-:Y:S01]  /*1660*/  IADD3 R2, R19, 0x30, RZ ;  /* 0x0000003013027810 */ /* 0x002fe20007ffe0ff */
[----:B------:R1:W2:Y:S01]  /*1670*/  SHFL.IDX PT, R5, R16, 0x3, 0x181f ;  /* 0x00781f0010057f89 */ /* 0x0002a200000e0000 */
[----:B------:R-:W-:Y:S02]  /*1680*/  BSSY B0, `(.L_x_680) ;  /* 0x000000e000007945 */ /* 0x000fe40003800000 */
[----:B------:R-:W-:Y:S01]  /*1690*/  ISETP.GE.AND P1, PT, R2, R15, PT ;  /* 0x0000000f0200720c */ /* 0x000fe20003f26270 */
[----:B----4-:R1:W4:-:S12]  /*16a0*/  SHFL.IDX PT, R4, R17, 0x3, 0x181f ;  /* 0x00781f0011047f89 */ /* 0x01031800000e0000 */
[----:B------:R-:W-:Y:S05]  /*16b0*/  @P1 BRA `(.L_x_681) ;  /* 0x000000a000001947 */ /* 0x000fea0003800000 */
[----:B------:R-:W-:Y:S02]  /*16c0*/  SHF.R.S32.HI R2, RZ, 0x1f, R18 ;  /* 0x0000001fff027819 */ /* 0x000fe40000011412 */
[----:B----4-:R-:W-:Y:S02]  /*16d0*/  LEA R6, P1, R14, R4, 0x1 ;  /* 0x000000040e067211 */ /* 0x010fe400078208ff */
[----:B------:R-:W-:Y:S02]  /*16e0*/  LEA.HI R2, R2, R18, RZ, 0x3 ;  /* 0x0000001202027211 */ /* 0x000fe400078f18ff */
[----:B--2---:R-:W-:Y:S02]  /*16f0*/  LEA.HI.X R7, R14, R5, R13, 0x1, P1 ;  /* 0x000000050e077211 */ /* 0x004fe400008f0c0d */
[----:B------:R-:W-:Y:S01]  /*1700*/  LOP3.LUT R8, R2, 0xfffffff8, RZ, 0xc0, !PT ;  /* 0xfffffff802087812 */ /* 0x000fe200078ec0ff */
[----:B------:R-:W-:-:S04]  /*1710*/  IMAD.SHL.U32 R2, R11, 0x2, RZ ;  /* 0x000000020b027824 */ /* 0x000fc800078e00ff */
[----:B------:R-:W-:Y:S01]  /*1720*/  IMAD.WIDE R4, R8, 0x2, R4 ;  /* 0x0000000208047825 */ /* 0x000fe200078e0204 */
[----:B------:R-:W-:Y:S01]  /*1730*/  @!PT LDS RZ, [RZ] ;  /* 0x00000000fffff984 */ /* 0x000fe20000000800 */
[----:B------:R2:W-:Y:S04]  /*1740*/  LDGSTS.E.BYPASS.LTC128B.128 [R2+0x9900], [R6.64], !P5 ;  /* 0x0990000006027fae */ /* 0x0005e8000e901d50 */
[----:B------:R2:W-:Y:S02]  /*1750*/  LDGSTS.E.BYPASS.LTC128B.128 [R2+0xd900], [R4.64], !P4 ;  /* 0x0d90000004027fae */ /* 0x0005e4000e101d50 */
.L_x_681:
[----:B------:R-:W-:Y:S05]  /*1760*/  BSYNC B0 ;  /* 0x0000000000007941 */ /* 0x000fea0003800000 */
.L_x_680:
[----:B--2---:R-:W-:Y:S01]  /*1770*/  IADD3 R2, R19, 0x40, RZ ;  /* 0x0000004013027810 */ /* 0x004fe20007ffe0ff */
        /* <DEDUP_REMOVED lines=15> */
.L_x_683:
[----:B------:R-:W-:Y:S05]  /*1870*/  BSYNC B0 ;  /* 0x0000000000007941 */ /* 0x000fea0003800000 */
.L_x_682:
        /* <DEDUP_REMOVED lines=16> */
.L_x_685:
[----:B------:R-:W-:Y:S05]  /*1980*/  BSYNC B0 ;  /* 0x0000000000007941 */ /* 0x000fea0003800000 */
.L_x_684:
        /* <DEDUP_REMOVED lines=16> */
.L_x_687:
[----:B------:R-:W-:Y:S05]  /*1a90*/  BSYNC B0 ;  /* 0x0000000000007941 */ /* 0x000fea0003800000 */
.L_x_686:
[----:B-1--4-:R-:W1:Y:S01]  /*1aa0*/  SHFL.IDX PT, R4, R17, 0x7, 0x181f ;  /* 0x00f81f0011047f89 */ /* 0x012e6200000e0000 */
[----:B------:R-:W-:Y:S01]  /*1ab0*/  IADD3 R2, R19, 0x70, RZ ;  /* 0x0000007013027810 */ /* 0x000fe20007ffe0ff */
[----:B------:R-:W-:Y:S01]  /*1ac0*/  ULEA.HI.SX32 UR15, UR18, 0xffffffff, 0x1a ;  /* 0xffffffff120f7891 */ /* 0x000fe2000f8fd23f */
[----:B------:R-:W-:Y:S01]  /*1ad0*/  IMAD.MOV.U32 R156, RZ, RZ, R30 ;  /* 0x000000ffff9c7224 */ /* 0x000fe200078e001e */
[----:B------:R-:W4:Y:S01]  /*1ae0*/  SHFL.IDX PT, R5, R16, 0x7, 0x181f ;  /* 0x00f81f0010057f89 */ /* 0x000f2200000e0000 */
[----:B------:R-:W-:Y:S01]  /*1af0*/  ISETP.GE.AND P6, PT, R2, R15, PT ;  /* 0x0000000f0200720c */ /* 0x000fe20003fc6270 */
[----:B------:R-:W-:Y:S01]  /*1b00*/  ULDC.64 UR6, c[0x0][0x1e0] ;  /* 0x0000780000067ab9 */ /* 0x000fe20000000a00 */
[----:B------:R-:W-:Y:S01]  /*1b10*/  IADD3 R2, -R33, UR19, RZ ;  /* 0x0000001321027c10 */ /* 0x000fe2000fffe1ff */
[----:B------:R-:W-:Y:S01]  /*1b20*/  IMAD.U32 R7, RZ, RZ, UR15 ;  /* 0x0000000fff077e24 */ /* 0x000fe2000f8e00ff */
[----:B------:R-:W-:Y:S01]  /*1b30*/  UMOV UR20, 0x6 ;  /* 0x0000000600147882 */ /* 0x000fe20000000000 */
[----:B------:R-:W-:Y:S01]  /*1b40*/  IMAD.MOV.U32 R157, RZ, RZ, R31 ;  /* 0x000000ffff9d7224 */ /* 0x000fe200078e001f */
[----:B------:R-:W-:Y:S01]  /*1b50*/  USHF.L.U32 UR21, UR6, 0x6, URZ ;  /* 0x0000000606157899 */ /* 0x000fe2000800063f */
[----:B------:R-:W-:Y:S01]  /*1b60*/  IMAD R2, R7, -0x40, R2 ;  /* 0xffffffc007027824 */ /* 0x000fe200078e0202 */
[----:B------:R-:W-:Y:S01]  /*1b70*/  USHF.L.U64.HI UR20, UR6, UR20, UR7 ;  /* 0x0000001406147299 */ /* 0x000fe20008010207 */
[----:B------:R-:W-:Y:S01]  /*1b80*/  IMAD.MOV.U32 R156, RZ, RZ, R28 ;  /* 0x000000ffff9c7224 */ /* 0x000fe200078e001c */
[----:B------:R-:W-:Y:S01]  /*1b90*/  USHF.R.S32.HI UR9, URZ, 0x1f, UR15 ;  /* 0x0000001f3f097899 */ /* 0x000fe2000801140f */
[----:B------:R-:W-:Y:S01]  /*1ba0*/  IMAD.SHL.U32 R244, R11, 0x2, RZ ;  /* 0x000000020bf47824 */ /* 0x000fe200078e00ff */
[----:B------:R-:W-:Y:S01]  /*1bb0*/  ISETP.GE.AND P2, PT, R2, 0x1, PT ;  /* 0x000000010200780c */ /* 0x000fe20003f46270 */
[----:B------:R-:W-:Y:S01]  /*1bc0*/  UIMAD UR4, UR20, UR15, URZ ;  /* 0x0000000f140472a4 */ /* 0x000fe2000f8e023f */
[----:B------:R-:W-:Y:S01]  /*1bd0*/  @!P6 SHF.R.S32.HI R6, RZ, 0x1f, R18 ;  /* 0x0000001fff06e819 */ /* 0x000fe20000011412 */
[----:B------:R-:W-:Y:S01]  /*1be0*/  UIMAD.WIDE.U32 UR10, UR6, 0x20, URZ ;  /* 0x00000020060a78a5 */ /* 0x000fe2000f8e003f */
[----:B------:R-:W-:Y:S01]  /*1bf0*/  MOV R153, UR21 ;  /* 0x0000001500997c02 */ /* 0x000fe20008000f00 */
[----:B------:R-:W-:Y:S01]  /*1c00*/  UIMAD UR4, UR9, UR21, UR4 ;  /* 0x00000015090472a4 */ /* 0x000fe2000f8e0204 */
[----:B------:R-:W-:Y:S01]  /*1c10*/  @!P6 LEA.HI R8, R6, R18, RZ, 0x3 ;  /* 0x000000120608e211 */ /* 0x000fe200078f18ff */
[----:B------:R-:W-:Y:S01]  /*1c20*/  USHF.L.U32 UR8, UR7, 0x5, URZ ;  /* 0x0000000507087899 */ /* 0x000fe2000800063f */
[----:B-1----:R-:W-:Y:S01]  /*1c30*/  @!P6 LEA R6, P1, R14, R4, 0x1 ;  /* 0x000000040e06e211 */ /* 0x002fe200078208ff */
[----:B------:R-:W-:Y:S01]  /*1c40*/  STL.64 [R1+0x28], R156 ;  /* 0x0000289c01007387 */ /* 0x000fe20000100a00 */
[----:B------:R-:W-:Y:S01]  /*1c50*/  @!P6 LOP3.LUT R8, R8, 0xfffffff8, RZ, 0xc0, !PT ;  /* 0xfffffff80808e812 */ /* 0x000fe200078ec0ff */
[----:B------:R-:W-:Y:S01]  /*1c60*/  UIADD3 UR8, UR11, UR8, URZ ;  /* 0x000000080b087290 */ /* 0x000fe2000fffe03f */
[----:B----4-:R-:W-:-:S02]  /*1c70*/  @!P6 LEA.HI.X R7, R14, R5, R13, 0x1, P1 ;  /* 0x000000050e07e211 */ /* 0x010fc400008f0c0d */
[----:B------:R-:W-:Y:S01]  /*1c80*/  ISETP.GE.AND P1, PT, R2, 0x11, PT ;  /* 0x000000110200780c */ /* 0x000fe20003f26270 */
[----:B------:R-:W-:Y:S01]  /*1c90*/  @!P6 IMAD.WIDE R8, R8, 0x2, R4 ;  /* 0x000000020808e825 */ /* 0x000fe200078e0204 */
[----:B------:R-:W-:Y:S01]  /*1ca0*/  SHF.R.S32.HI R14, RZ, 0x4, R24 ;  /* 0x00000004ff0e7819 */ /* 0x000fe20000011418 */
[----:B------:R-:W-:Y:S01]  /*1cb0*/  @!PT LDS RZ, [RZ] ;  /* 0x00000000fffff984 */ /* 0x000fe20000000800 */
[----:B------:R1:W-:Y:S01]  /*1cc0*/  @!P6 LDGSTS.E.BYPASS.LTC128B.128 [R244+0xb900], [R6.64], !P5 ;  /* 0x0b90000006f4efae */ /* 0x0003e2000e901d50 */
[C---:B------:R-:W-:Y:S01]  /*1cd0*/  ISETP.GE.AND P5, PT, R2.reuse, 0x31, PT ;  /* 0x000000310200780c */ /* 0x040fe20003fa6270 */
[----:B------:R-:W-:Y:S01]  /*1ce0*/  IMAD.WIDE.U32 R4, R153, UR15, R156 ;  /* 0x0000000f99047c25 */ /* 0x000fe2000f8e009c */
[----:B------:R-:W-:Y:S01]  /*1cf0*/  LEA.HI R154, R25, R155, RZ, 0x5 ;  /* 0x0000009b199a7211 */ /* 0x000fe200078f28ff */
[----:B------:R4:W-:Y:S01]  /*1d00*/  @!P6 LDGSTS.E.BYPASS.LTC128B.128 [R244+0xf900], [R8.64], !P4 ;  /* 0x0f90000008f4efae */ /* 0x0009e2000e101d50 */
[----:B------:R-:W-:Y:S02]  /*1d10*/  ISETP.GE.AND P6, PT, R2, 0x21, PT ;  /* 0x000000210200780c */ /* 0x000fe40003fc6270 */
[----:B------:R-:W-:Y:S01]  /*1d20*/  IADD3 R5, R5, UR4, RZ ;  /* 0x0000000405057c10 */ /* 0x000fe2000fffe0ff */
[----:B------:R-:W0:Y:S04]  /*1d30*/  LDGDEPBAR ;  /* 0x00000000000079af */ /* 0x000e280000000000 */
[----:B------:R-:W-:Y:S01]  /*1d40*/  BAR.SYNC.DEFER_BLOCKING 0x0 ;  /* 0x0000000000007b1d */ /* 0x000fe20000010000 */
[----:B------:R-:W-:-:S04]  /*1d50*/  @P2 LEA R12, P4, R4, c[0x0][0x1c8], 0x1 ;  /* 0x00007200040c2a11 */ /* 0x000fc800078808ff */
[----:B------:R-:W-:Y:S01]  /*1d60*/  @P2 LEA.HI.X R13, R4, c[0x0][0x1cc], R5, 0x1, P4 ;  /* 0x00007300040d2a11 */ /* 0x000fe200020f0c05 */
[----:B------:R-:W-:-:S05]  /*1d70*/  VOTEU.ANY UP0, P5 ;  /* 0x00000000003f7886 */ /* 0x000fca0002800100 */
[----:B------:R-:W-:Y:S01]  /*1d80*/  @UP0 UIMAD UR4, UR7, 0x30, URZ ;  /* 0x00000030070408a4 */ /* 0x000fe2000f8e023f */
[----:B-1----:R-:W-:Y:S01]  /*1d90*/  IMAD.U32 R6, RZ, RZ, UR7 ;  /* 0x00000007ff067e24 */ /* 0x002fe2000f8e00ff */
[----:B----4-:R-:W-:-:S04]  /*1da0*/  MOV R8, c[0x0][0x1e0] ;  /* 0x0000780000087a02 */ /* 0x010fc80000000f00 */
[C---:B------:R-:W-:Y:S01]  /*1db0*/  @P1 LEA R2, P4, R8.reuse, R4, 0x4 ;  /* 0x0000000408021211 */ /* 0x040fe200078820ff */
[----:B------:R-:W-:Y:S01]  /*1dc0*/  @!PT LDS RZ, [RZ] ;  /* 0x00000000fffff984 */ /* 0x000fe20000000800 */
[----:B------:R-:W-:Y:S01]  /*1dd0*/  @!PT LDS RZ, [RZ] ;  /* 0x00000000fffff984 */ /* 0x000fe20000000800 */
[----:B------:R-:W-:Y:S01]  /*1de0*/  @!PT LDS RZ, [RZ] ;  /* 0x00000000fffff984 */ /* 0x000fe20000000800 */
[----:B------:R1:W-:Y:S03]  /*1df0*/  @P2 LDGSTS.E.BYPASS.LTC128B.128 [R244+0x4100], [R12.64], !P3 ;  /* 0x041000000cf42fae */ /* 0x0003e6000d901d50 */
[C---:B------:R-:W-:Y:S01]  /*1e00*/  @P1 LEA.HI.X R6, R8.reuse, R5, R6, 0x4, P4 ;  /* 0x0000000508061211 */ /* 0x040fe200020f2406 */
[----:B------:R-:W-:Y:S01]  /*1e10*/  @P5 IMAD.WIDE.U32 R8, R8, 0x30, R4 ;  /* 0x0000003008085825 */ /* 0x000fe200078e0004 */
[C---:B------:R-:W-:Y:S01]  /*1e20*/  @P1 LEA R10, P4, R2.reuse, c[0x0][0x1c8], 0x1 ;  /* 0x00007200020a1a11 */ /* 0x040fe200078808ff */
[----:B------:R1:W-:Y:S03]  /*1e30*/  @P2 LDGSTS.E.BYPASS.LTC128B.128 [R244+0x6100], [R12.64+0x80], !P0 ;  /* 0x061000800cf42fae */ /* 0x0003e6000c101d50 */
[----:B------:R-:W-:-:S02]  /*1e40*/  @P1 LEA.HI.X R11, R2, c[0x0][0x1cc], R6, 0x1, P4 ;  /* 0x00007300020b1a11 */ /* 0x000fc400020f0c06 */
[----:B------:R-:W-:-:S03]  /*1e50*/  @P6 IADD3 R2, P4, R4, UR10, RZ ;  /* 0x0000000a04026c10 */ /* 0x000fc6000ff9e0ff */
[----:B------:R4:W-:Y:S01]  /*1e60*/  @P1 LDGSTS.E.BYPASS.LTC128B.128 [R244+0x4900], [R10.64], !P3 ;  /* 0x049000000af41fae */ /* 0x0009e2000d901d50 */
[----:B------:R-:W-:Y:S02]  /*1e70*/  @P6 IADD3.X R4, R5, UR8, RZ, P4, !PT ;  /* 0x0000000805046c10 */ /* 0x000fe4000a7fe4ff */
[----:B------:R-:W-:Y:S01]  /*1e80*/  LEA.HI R5, R24, R14, RZ, 0x1 ;  /* 0x0000000e18057211 */ /* 0x000fe200078f08ff */
[----:B------:R4:W-:Y:S01]  /*1e90*/  @P1 LDGSTS.E.BYPASS.LTC128B.128 [R244+0x6900], [R10.64+0x80], !P0 ;  /* 0x069000800af41fae */ /* 0x0009e2000c101d50 */
[C---:B------:R-:W-:Y:S02]  /*1ea0*/  @P6 LEA R6, P4, R2.reuse, c[0x0][0x1c8], 0x1 ;  /* 0x0000720002066a11 */ /* 0x040fe400078808ff */
[----:B------:R-:W-:Y:S02]  /*1eb0*/  LOP3.LUT R5, R5, 0xfffffffe, RZ, 0xc0, !PT ;  /* 0xfffffffe05057812 */ /* 0x000fe400078ec0ff */
[----:B------:R-:W-:Y:S02]  /*1ec0*/  @P6 LEA.HI.X R7, R2, c[0x0][0x1cc], R4, 0x1, P4 ;  /* 0x0000730002076a11 */ /* 0x000fe400020f0c04 */
[----:B------:R-:W-:Y:S01]  /*1ed0*/  @P5 IADD3 R2, R9, UR4, RZ ;  /* 0x0000000409025c10 */ /* 0x000fe2000fffe0ff */
[----:B------:R-:W-:Y:S01]  /*1ee0*/  IMAD.IADD R9, R14, 0x1, -R5 ;  /* 0x000000010e097824 */ /* 0x000fe200078e0a05 */
[----:B------:R-:W-:Y:S01]  /*1ef0*/  @P5 LEA R4, P4, R8, c[0x0][0x1c8], 0x1 ;  /* 0x0000720008045a11 */ /* 0x000fe200078808ff */
[----:B------:R5:W-:Y:S01]  /*1f00*/  @P6 LDGSTS.E.BYPASS.LTC128B.128 [R244+0x5100], [R6.64], !P3 ;  /* 0x0510000006f46fae */ /* 0x000be2000d901d50 */
[----:B------:R-:W-:Y:S01]  /*1f10*/  ULDC.64 UR4, c[0x0][0x208] ;  /* 0x0000820000047ab9 */ /* 0x000fe20000000a00 */
[----:B------:R-:W-:Y:S01]  /*1f20*/  LOP3.LUT P1, RZ, R32, 0x2, RZ, 0xc0, !PT ;  /* 0x0000000220ff7812 */ /* 0x000fe2000782c0ff */
[----:B------:R-:W-:Y:S01]  /*1f30*/  UIMAD UR9, UR9, UR4, URZ ;  /* 0x00000004090972a4 */ /* 0x000fe2000f8e023f */
[----:B------:R-:W-:Y:S01]  /*1f40*/  @P5 LEA.HI.X R5, R8, c[0x0][0x1cc], R2, 0x1, P4 ;  /* 0x0000730008055a11 */ /* 0x000fe200020f0c02 */
[----:B------:R5:W-:Y:S01]  /*1f50*/  @P6 LDGSTS.E.BYPASS.LTC128B.128 [R244+0x7100], [R6.64+0x80], !P0 ;  /* 0x0710008006f46fae */ /* 0x000be2000c101d50 */
[----:B------:R-:W-:Y:S01]  /*1f60*/  SHF.L.U32 R2, R22, 0x6, RZ ;  /* 0x0000000616027819 */ /* 0x000fe200000006ff */
[----:B------:R-:W-:Y:S01]  /*1f70*/  IMAD.SHL.U32 R8, R33, 0x8, RZ ;  /* 0x0000000821087824 */ /* 0x000fe200078e00ff */
[----:B------:R-:W-:Y:S01]  /*1f80*/  UIMAD.WIDE.U32 UR12, UR15, UR4, URZ ;  /* 0x000000040f0c72a5 */ /* 0x000fe2000f8e003f */
[----:B------:R2:W-:Y:S01]  /*1f90*/  @P5 LDGSTS.E.BYPASS.LTC128B.128 [R244+0x5900], [R4.64], !P3 ;  /* 0x0590000004f45fae */ /* 0x0005e2000d901d50 */
[----:B------:R-:W-:-:S02]  /*1fa0*/  UIMAD UR9, UR15, UR5, UR9 ;  /* 0x000000050f0972a4 */ /* 0x000fc4000f8e0209 */
[----:B------:R-:W-:Y:S01]  /*1fb0*/  UIMAD UR15, UR15, -0x40, UR19 ;  /* 0xffffffc00f0f78a4 */ /* 0x000fe2000f8e0213 */
[----:B------:R2:W-:Y:S01]  /*1fc0*/  @P5 LDGSTS.E.BYPASS.LTC128B.128 [R244+0x7900], [R4.64+0x80], !P0 ;  /* 0x0790008004f45fae */ /* 0x0005e2000c101d50 */
[----:B------:R-:W-:-:S03]  /*1fd0*/  UIADD3 UR9, UR13, UR9, URZ ;  /* 0x000000090d097290 */ /* 0x000fc6000fffe03f */
[----:B------:R-:W0:Y:S01]  /*1fe0*/  LDGDEPBAR ;  /* 0x00000000000079af */ /* 0x000e220000000000 */
[----:B-----5:R-:W-:Y:S01]  /*1ff0*/  IMAD.SHL.U32 R6, R32, 0x40, RZ ;  /* 0x0000004020067824 */ /* 0x020fe200078e00ff */
[----:B--2---:R-:W-:Y:S01]  /*2000*/  LOP3.LUT R4, R2, 0x1c0, RZ, 0xc0, !PT ;  /* 0x000001c002047812 */ /* 0x004fe200078ec0ff */
[----:B------:R-:W-:-:S04]  /*2010*/  DEPBAR.LE SB0, 0x1 ;  /* 0x000080400000791a */ /* 0x000fc80000000000 */
[----:B------:R-:W-:-:S04]  /*2020*/  DEPBAR.LE SB0, 0x0 ;  /* 0x000080000000791a */ /* 0x000fc80000000000 */
[----:B------:R-:W-:Y:S02]  /*2030*/  LOP3.LUT R2, R6, 0x1c0, RZ, 0xc0, !PT ;  /* 0x000001c006027812 */ /* 0x000fe400078ec0ff */
[----:B------:R-:W-:Y:S02]  /*2040*/  SHF.L.U32 R5, R9, 0x3, RZ ;  /* 0x0000000309057819 */ /* 0x000fe400000006ff */
[----:B------:R-:W-:Y:S02]  /*2050*/  LOP3.LUT R8, R2, 0x8, R8, 0xf8, !PT ;  /* 0x0000000802087812 */ /* 0x000fe400078ef808 */
[----:B------:R-:W-:Y:S01]  /*2060*/  SHF.R.U32.HI R6, RZ, 0x3, R2 ;  /* 0x00000003ff067819 */ /* 0x000fe20000011602 */
[----:B------:R-:W-:Y:S01]  /*2070*/  IMAD.SHL.U32 R2, R154, 0x20, RZ ;  /* 0x000000209a027824 */ /* 0x000fe200078e00ff */
[----:B------:R-:W-:Y:S01]  /*2080*/  LOP3.LUT R7, R4, 0x8, R5, 0xf8, !PT ;  /* 0x0000000804077812 */ /* 0x000fe200078ef805 */
[----:B------:R-:W-:Y:S01]  /*2090*/  IMAD.SHL.U32 R5, R23, 0x40, RZ ;  /* 0x0000004017057824 */ /* 0x000fe200078e00ff */
[----:B------:R-:W-:-:S02]  /*20a0*/  SHF.R.U32.HI R4, RZ, 0x3, R4 ;  /* 0x00000003ff047819 */ /* 0x000fc40000011604 */
[----:B------:R-:W-:Y:S02]  /*20b0*/  LOP3.LUT R6, R8, R6, RZ, 0x3c, !PT ;  /* 0x0000000608067212 */ /* 0x000fe400078e3cff */
[----:B------:R-:W-:Y:S02]  /*20c0*/  LOP3.LUT R152, R7, R4, RZ, 0x3c, !PT ;  /* 0x0000000407987212 */ /* 0x000fe400078e3cff */
[----:B------:R-:W-:Y:S02]  /*20d0*/  LOP3.LUT R147, R5, 0xfffffe00, RZ, 0xc0, !PT ;  /* 0xfffffe0005937812 */ /* 0x000fe400078ec0ff */
[----:B------:R-:W-:Y:S02]  /*20e0*/  LOP3.LUT R4, R2, 0x7ffffc00, RZ, 0xc0, !PT ;  /* 0x7ffffc0002047812 */ /* 0x000fe400078ec0ff */
[----:B------:R-:W-:Y:S02]  /*20f0*/  LEA R2, R9, R6, 0x9 ;  /* 0x0000000609027211 */ /* 0x000fe400078e48ff */
[----:B------:R-:W-:-:S03]  /*2100*/  IADD3 R4, R152, R147, R4 ;  /* 0x0000009398047210 */ /* 0x000fc60007ffe004 */
[----:B------:R-:W-:Y:S01]  /*2110*/  IMAD.SHL.U32 R224, R2, 0x2, RZ ;  /* 0x0000000202e07824 */ /* 0x000fe200078e00ff */
[----:B------:R-:W-:Y:S01]  /*2120*/  BAR.SYNC.DEFER_BLOCKING 0x0 ;  /* 0x0000000000007b1d */ /* 0x000fe20000010000 */
[----:B------:R-:W-:-:S03]  /*2130*/  IMAD.SHL.U32 R231, R4, 0x2, RZ ;  /* 0x0000000204e77824 */ /* 0x000fc600078e00ff */
[C---:B------:R-:W-:Y:S02]  /*2140*/  IADD3 R2, R224.reuse, 0x4100, RZ ;  /* 0x00004100e0027810 */ /* 0x040fe40007ffe0ff */
[----:B------:R-:W-:Y:S02]  /*2150*/  IADD3 R235, R224, 0x4120, RZ ;  /* 0x00004120e0eb7810 */ /* 0x000fe40007ffe0ff */
[----:B------:R-:W-:Y:S02]  /*2160*/  @P1 IADD3 R235, R2, -0x20, RZ ;  /* 0xffffffe002eb1810 */ /* 0x000fe40007ffe0ff */
[-C--:B------:R-:W-:Y:S02]  /*2170*/  LEA R233, R3, R231.reuse, 0x1 ;  /* 0x000000e703e97211 */ /* 0x080fe400078e08ff */
[C---:B------:R-:W-:Y:S02]  /*2180*/  LEA R232, R0.reuse, R231, 0x1 ;  /* 0x000000e700e87211 */ /* 0x040fe400078e08ff */
[----:B------:R-:W-:-:S02]  /*2190*/  LEA R234, R0, R233, 0x1 ;  /* 0x000000e900ea7211 */ /* 0x000fc400078e08ff */
[----:B------:R-:W-:Y:S01]  /*21a0*/  IADD3 R243, R235, 0x800, RZ ;  /* 0x00000800ebf37810 */ /* 0x000fe20007ffe0ff */
[----:B------:R-:W-:Y:S01]  /*21b0*/  IMAD R236, R3, 0x2, R232 ;  /* 0x0000000203ec7824 */ /* 0x000fe200078e02e8 */
[C---:B------:R-:W-:Y:S02]  /*21c0*/  IADD3 R242, R235.reuse, 0x1000, RZ ;  /* 0x00001000ebf27810 */ /* 0x040fe40007ffe0ff */
[C---:B------:R-:W-:Y:S02]  /*21d0*/  IADD3 R241, R235.reuse, 0x1800, RZ ;  /* 0x00001800ebf17810 */ /* 0x040fe40007ffe0ff */
[C---:B------:R-:W-:Y:S01]  /*21e0*/  IADD3 R240, R235.reuse, 0x2000, RZ ;  /* 0x00002000ebf07810 */ /* 0x040fe20007ffe0ff */
[----:B------:R-:W-:Y:S01]  /*21f0*/  LDSM.16.M88.4 R4, [R231+0xa100] ;  /* 0x00a10000e704783b */ /* 0x000fe20000000200 */
[C---:B------:R-:W-:Y:S02]  /*2200*/  IADD3 R239, R235.reuse, 0x2800, RZ ;  /* 0x00002800ebef7810 */ /* 0x040fe40007ffe0ff */
[C---:B------:R-:W-:Y:S01]  /*2210*/  IADD3 R238, R235.reuse, 0x3000, RZ ;  /* 0x00003000ebee7810 */ /* 0x040fe20007ffe0ff */
[----:B-1----:R-:W1:Y:S01]  /*2220*/  LDSM.16.M88.4 R12, [R224+0x4100] ;  /* 0x00410000e00c783b */ /* 0x002e620000000200 */
[----:B------:R-:W-:-:S03]  /*2230*/  IADD3 R237, R235, 0x3800, RZ ;  /* 0x00003800ebed7810 */ /* 0x000fc60007ffe0ff */
[----:B---3--:R-:W2:Y:S04]  /*2240*/  LDSM.16.M88.4 R16, [R224+0x4900] ;  /* 0x00490000e010783b */ /* 0x008ea80000000200 */
[----:B------:R-:W3:Y:S04]  /*2250*/  LDSM.16.M88.4 R24, [R224+0x5100] ;  /* 0x00510000e018783b */ /* 0x000ee80000000200 */
[----:B------:R-:W5:Y:S04]  /*2260*/  LDSM.16.M88.4 R28, [R224+0x5900] ;  /* 0x00590000e01c783b */ /* 0x000f680000000200 */
[----:B----4-:R-:W4:Y:S04]  /*2270*/  LDSM.16.M88.4 R8, [R231+0x8100] ;  /* 0x00810000e708783b */ /* 0x010f280000000200 */
[----:B------:R-:W-:Y:S04]  /*2280*/  LDSM.16.M88.4 R20, [R233+0xa100] ;  /* 0x00a10000e914783b */ /* 0x000fe80000000200 */
[----:B------:R-:W4:Y:S04]  /*2290*/  LDSM.16.M88.4 R52, [R235] ;  /* 0x00000000eb34783b */ /* 0x000f280000000200 */
[----:B------:R-:W4:Y:S04]  /*22a0*/  LDSM.16.M88.4 R48, [R235+0x800] ;  /* 0x00080000eb30783b */ /* 0x000f280000000200 */
[----:B------:R-:W4:Y:S01]  /*22b0*/  LDSM.16.M88.4 R44, [R235+0x1000] ;  /* 0x00100000eb2c783b */ /* 0x000f220000000200 */
[C---:B-1----:R-:W-:Y:S08]  /*22c0*/  HMMA.16816.F32 R40, R4.reuse, R12, RZ ;  /* 0x0000000c0428723c */ /* 0x042ff000000018ff */
[C---:B--2---:R-:W-:Y:S08]  /*22d0*/  HMMA.16816.F32 R56, R4.reuse, R16, RZ ;  /* 0x000000100438723c */ /* 0x044ff000000018ff */
[C---:B---3--:R-:W-:Y:S08]  /*22e0*/  HMMA.16816.F32 R60, R4.reuse, R24, RZ ;  /* 0x00000018043c723c */ /* 0x048ff000000018ff */
[C---:B-----5:R-:W-:Y:S08]  /*22f0*/  HMMA.16816.F32 R64, R4.reuse, R28, RZ ;  /* 0x0000001c0440723c */ /* 0x060ff000000018ff */
[C---:B------:R-:W-:Y:S08]  /*2300*/  HMMA.16816.F32 R72, R4.reuse, R14, RZ ;  /* 0x0000000e0448723c */ /* 0x040ff000000018ff */
[C---:B------:R-:W-:Y:S08]  /*2310*/  HMMA.16816.F32 R80, R4.reuse, R18, RZ ;  /* 0x000000120450723c */ /* 0x040ff000000018ff */
[C---:B------:R-:W-:Y:S08]  /*2320*/  HMMA.16816.F32 R92, R4.reuse, R26, RZ ;  /* 0x0000001a045c723c */ /* 0x040ff000000018ff */
[----:B------:R-:W-:Y:S07]  /*2330*/  HMMA.16816.F32 R88, R4, R30, RZ ;  /* 0x0000001e0458723c */ /* 0x000fee00000018ff */
[----:B------:R-:W-:Y:S01]  /*2340*/  IMAD.U32 R6, RZ, RZ, UR12 ;  /* 0x0000000cff067e24 */ /* 0x000fe2000f8e00ff */
[----:B------:R-:W-:Y:S01]  /*2350*/  MOV R4, UR9 ;  /* 0x0000000900047c02 */ /* 0x000fe20008000f00 */
[----:B------:R-:W-:Y:S01]  /*2360*/  USHF.L.U32 UR9, UR4, 0x5, URZ ;  /* 0x0000000504097899 */ /* 0x000fe2000800063f */
[C---:B----4-:R-:W-:Y:S01]  /*2370*/  HMMA.16816.F32 R104, R8.reuse, R12, RZ ;  /* 0x0000000c0868723c */ /* 0x050fe200000018ff */
[----:B------:R-:W-:Y:S01]  /*2380*/  UMOV UR12, 0x5 ;  /* 0x00000005000c7882 */ /* 0x000fe20000000000 */
[C---:B------:R-:W-:Y:S01]  /*2390*/  LEA R2, P1, R6.reuse, R36, 0x6 ;  /* 0x0000002406027211 */ /* 0x040fe200078230ff */
[----:B------:R-:W-:Y:S01]  /*23a0*/  USHF.L.U64.HI UR12, UR4, UR12, UR5 ;  /* 0x0000000c040c7299 */ /* 0x000fe20008010205 */
[----:B------:R-:W1:Y:S01]  /*23b0*/  LDSM.16.M88.4 R36, [R235+0x1800] ;  /* 0x00180000eb24783b */ /* 0x000e620000000200 */
[----:B------:R-:W-:Y:S01]  /*23c0*/  IMAD.U32 R7, RZ, RZ, UR13 ;  /* 0x0000000dff077e24 */ /* 0x000fe2000f8e00ff */
[----:B------:R-:W-:Y:S01]  /*23d0*/  LEA.HI.X R5, R6, R34, R4, 0x6, P1 ;  /* 0x0000002206057211 */ /* 0x000fe200008f3404 */
[----:B------:R-:W-:Y:S01]  /*23e0*/  UIADD3 UR14, UP0, UR9, 0x80, URZ ;  /* 0x00000080090e7890 */ /* 0x000fe2000ff1e03f */
[C---:B------:R-:W-:Y:S01]  /*23f0*/  LEA R4, P1, R2.reuse, c[0x0][0x1f8], 0x1 ;  /* 0x00007e0002047a11 */ /* 0x040fe200078208ff */
[----:B------:R-:W-:Y:S02]  /*2400*/  HMMA.16816.F32 R120, R8, R14, RZ ;  /* 0x0000000e0878723c */ /* 0x000fe400000018ff */
[----:B------:R-:W-:Y:S01]  /*2410*/  UIADD3.X UR13, URZ, UR12, URZ, UP0, !UPT ;  /* 0x0000000c3f0d7290 */ /* 0x000fe200087fe43f */
[----:B------:R-:W-:Y:S01]  /*2420*/  LEA.HI.X R5, R2, c[0x0][0x1fc], R5, 0x1, P1 ;  /* 0x00007f0002057a11 */ /* 0x000fe200008f0c05 */
[----:B------:R-:W-:Y:S01]  /*2430*/  UISETP.GE.AND UP0, UPT, UR19, 0x41, UPT ;  /* 0x000000411300788c */ /* 0x000fe2000bf06270 */
[----:B------:R-:W-:-:S02]  /*2440*/  IADD3 R2, -R33, UR15, RZ ;  /* 0x0000000f21027c10 */ /* 0x000fc4000fffe1ff */
[----:B------:R-:W-:Y:S01]  /*2450*/  IADD3 R6, P1, R4, UR9, RZ ;  /* 0x0000000904067c10 */ /* 0x000fe2000ff3e0ff */
[C---:B------:R-:W-:Y:S01]  /*2460*/  HMMA.16816.F32 R100, R8.reuse, R16, RZ ;  /* 0x000000100864723c */ /* 0x040fe200000018ff */
[C---:B------:R-:W-:Y:S02]  /*2470*/  ISETP.LT.OR P5, PT, R2.reuse, 0x1, P3 ;  /* 0x000000010200780c */ /* 0x040fe40001fa1670 */
[C---:B------:R-:W-:Y:S02]  /*2480*/  ISETP.LT.OR P4, PT, R2.reuse, 0x1, P0 ;  /* 0x000000010200780c */ /* 0x040fe40000781670 */
[C---:B------:R-:W-:Y:S02]  /*2490*/  ISETP.LT.OR P2, PT, R2.reuse, 0x11, P3 ;  /* 0x000000110200780c */ /* 0x040fe40001f41670 */
[----:B------:R-:W-:Y:S01]  /*24a0*/  IADD3.X R7, R5, UR12, RZ, P1, !PT ;  /* 0x0000000c05077c10 */ /* 0x000fe20008ffe4ff */
[C---:B------:R-:W-:Y:S01]  /*24b0*/  HMMA.16816.F32 R116, R8.reuse, R18, RZ ;  /* 0x000000120874723c */ /* 0x040fe200000018ff */
[----:B------:R-:W2:Y:S05]  /*24c0*/  LDSM.16.M88.4 R16, [R233+0x8100] ;  /* 0x00810000e910783b */ /* 0x000eaa0000000200 */
[----:B------:R-:W-:Y:S01]  /*24d0*/  @!PT LDS RZ, [RZ] ;  /* 0x00000000fffff984 */ /* 0x000fe20000000800 */
[----:B------:R-:W-:Y:S01]  /*24e0*/  @!PT LDS RZ, [RZ] ;  /* 0x00000000fffff984 */ /* 0x000fe20000000800 */
[----:B------:R-:W-:Y:S01]  /*24f0*/  @!PT LDS RZ, [RZ] ;  /* 0x00000000fffff984 */ /* 0x000fe20000000800 */
[----:B------:R3:W-:Y:S01]  /*2500*/  LDGSTS.E.BYPASS.LTC128B.128 [R244+0x100], [R4.64], !P5 ;  /* 0x0010000004f47fae */ /* 0x0007e2000e901d50 */
[----:B------:R-:W-:Y:S01]  /*2510*/  ISETP.LT.OR P5, PT, R2, 0x11, P0 ;  /* 0x000000110200780c */ /* 0x000fe200007a1670 */
[C---:B------:R-:W-:Y:S02]  /*2520*/  HMMA.16816.F32 R96, R8.reuse, R24, RZ ;  /* 0x000000180860723c */ /* 0x040fe400000018ff */
[----:B------:R3:W-:Y:S04]  /*2530*/  LDGSTS.E.BYPASS.LTC128B.128 [R244+0x2100], [R4.64+0x80], !P4 ;  /* 0x0210008004f47fae */ /* 0x0007e8000e101d50 */
[----:B------:R4:W-:Y:S02]  /*2540*/  LDGSTS.E.BYPASS.LTC128B.128 [R244+0x900], [R6.64], !P2 ;  /* 0x0090000006f47fae */ /* 0x0009e4000d101d50 */
[C---:B------:R-:W-:Y:S08]  /*2550*/  HMMA.16816.F32 R108, R8.reuse, R26, RZ ;  /* 0x0000001a086c723c */ /* 0x040ff000000018ff */
[C---:B------:R-:W-:Y:S08]  /*2560*/  HMMA.16816.F32 R84, R8.reuse, R28, RZ ;  /* 0x0000001c0854723c */ /* 0x040ff000000018ff */
[----:B------:R-:W-:Y:S07]  /*2570*/  HMMA.16816.F32 R68, R8, R30, RZ ;  /* 0x0000001e0844723c */ /* 0x000fee00000018ff */
[----:B------:R-:W-:Y:S01]  /*2580*/  IMAD.U32 R10, RZ, RZ, UR9 ;  /* 0x00000009ff0a7e24 */ /* 0x000fe2000f8e00ff */
[----:B------:R-:W-:Y:S04]  /*2590*/  HMMA.16816.F32 R76, R20, R52, R40 ;  /* 0x00000034144c723c */ /* 0x000fe80000001828 */
[----:B------:R-:W-:-:S02]  /*25a0*/  IADD3 R10, P6, P1, R10, 0x80, R4 ;  /* 0x000000800a0a7810 */ /* 0x000fc400079de004 */
[----:B---3--:R-:W-:Y:S02]  /*25b0*/  IADD3 R4, P4, R6, UR9, RZ ;  /* 0x0000000906047c10 */ /* 0x008fe4000ff9e0ff */
[----:B------:R-:W-:Y:S01]  /*25c0*/  IADD3.X R11, RZ, UR12, R5, P6, P1 ;  /* 0x0000000cff0b7c10 */ /* 0x000fe2000b7e2405 */
[C---:B------:R-:W-:Y:S01]  /*25d0*/  HMMA.16816.F32 R136, R20.reuse, R48, R56 ;  /* 0x000000301488723c */ /* 0x040fe20000001838 */
[----:B------:R-:W-:Y:S02]  /*25e0*/  ISETP.LT.OR P1, PT, R2, 0x21, P3 ;  /* 0x000000210200780c */ /* 0x000fe40001f21670 */
[----:B------:R-:W-:Y:S01]  /*25f0*/  IADD3.X R5, R7, UR12, RZ, P4, !PT ;  /* 0x0000000c07057c10 */ /* 0x000fe2000a7fe4ff */
[----:B------:R3:W-:Y:S01]  /*2600*/  LDGSTS.E.BYPASS.LTC128B.128 [R244+0x2900], [R10.64], !P5 ;  /* 0x029000000af47fae */ /* 0x0007e2000e901d50 */
[----:B------:R-:W-:Y:S02]  /*2610*/  IADD3 R8, P4, R4, UR9, RZ ;  /* 0x0000000904087c10 */ /* 0x000fe4000ff9e0ff */
[----:B----4-:R-:W-:Y:S01]  /*2620*/  IADD3 R6, P2, R6, UR14, RZ ;  /* 0x0000000e06067c10 */ /* 0x010fe2000ff5e0ff */
[----:B------:R-:W-:Y:S01]  /*2630*/  HMMA.16816.F32 R60, R20, R44, R60 ;  /* 0x0000002c143c723c */ /* 0x000fe2000000183c */
[----:B------:R-:W-:-:S02]  /*2640*/  IADD3.X R9, R5, UR12, RZ, P4, !PT ;  /* 0x0000000c05097c10 */ /* 0x000fc4000a7fe4ff */
[C---:B------:R-:W-:Y:S02]  /*2650*/  ISETP.LT.OR P6, PT, R2.reuse, 0x21, P0 ;  /* 0x000000210200780c */ /* 0x040fe400007c1670 */
[C---:B------:R-:W-:Y:S01]  /*2660*/  ISETP.LT.OR P5, PT, R2.reuse, 0x31, P3 ;  /* 0x000000310200780c */ /* 0x040fe20001fa1670 */
[----:B------:R4:W-:Y:S01]  /*2670*/  LDGSTS.E.BYPASS.LTC128B.128 [R244+0x1100], [R4.64], !P1 ;  /* 0x0110000004f47fae */ /* 0x0009e2000c901d50 */
[----:B------:R-:W-:Y:S01]  /*2680*/  ISETP.LT.OR P4, PT, R2, 0x31, P0 ;  /* 0x000000310200780c */ /* 0x000fe20000781670 */
[----:B------:R-:W-:Y:S01]  /*2690*/  IMAD.MOV.U32 R2, RZ, RZ, 0x40 ;  /* 0x00000040ff027424 */ /* 0x000fe200078e00ff */
[----:B------:R-:W-:Y:S01]  /*26a0*/  IADD3.X R7, R7, UR13, RZ, P2, !PT ;  /* 0x0000000d07077c10 */ /* 0x000fe200097fe4ff */
[----:B-1----:R-:W-:Y:S01]  /*26b0*/  HMMA.16816.F32 R64, R20, R36, R64 ;  /* 0x000000241440723c */ /* 0x002fe20000001840 */
[----:B------:R-:W-:-:S04]  /*26c0*/  LOP3.LUT P2, RZ, R32, 0x4, RZ, 0xc0, !PT ;  /* 0x0000000420ff7812 */ /* 0x000fc8000784c0ff */
[----:B------:R-:W-:Y:S01]  /*26d0*/  SEL R2, R2, 0xffffffc0, !P2 ;  /* 0xffffffc002027807 */ /* 0x000fe20005000000 */
[----:B------:R1:W-:Y:S02]  /*26e0*/  LDGSTS.E.BYPASS.LTC128B.128 [R244+0x3100], [R6.64], !P6 ;  /* 0x0310000006f47fae */ /* 0x0003e4000f101d50 */
[----:B------:R-:W-:Y:S02]  /*26f0*/  HMMA.16816.F32 R72, R20, R54, R72 ;  /* 0x000000361448723c */ /* 0x000fe40000001848 */
[----:B------:R-:W-:Y:S01]  /*2700*/  IMAD.IADD R230, R224, 0x1, R2 ;  /* 0x00000001e0e67824 */ /* 0x000fe200078e0202 */
[----:B------:R3:W-:Y:S01]  /*2710*/  LDGSTS.E.BYPASS.LTC128B.128 [R244+0x1900], [R8.64], !P5 ;  /* 0x0190000008f47fae */ /* 0x0007e2000e901d50 */
[----:B------:R-:W-:-:S04]  /*2720*/  IMAD.IADD R229, R2, 0x1, R235 ;  /* 0x0000000102e57824 */ /* 0x000fc800078e02eb */
[----:B------:R-:W-:Y:S01]  /*2730*/  HMMA.16816.F32 R80, R20, R50, R80 ;  /* 0x000000321450723c */ /* 0x000fe20000001850 */
[----:B----4-:R-:W-:-:S07]  /*2740*/  IADD3 R4, P1, R4, UR14, RZ ;  /* 0x0000000e04047c10 */ /* 0x010fce000ff3e0ff */
[----:B------:R-:W-:Y:S01]  /*2750*/  HMMA.16816.F32 R140, R20, R46, R92 ;  /* 0x0000002e148c723c */ /* 0x000fe2000000185c */
[----:B------:R-:W-:Y:S02]  /*2760*/  IADD3.X R5, R5, UR13, RZ, P1, !PT ;  /* 0x0000000d05057c10 */ /* 0x000fe40008ffe4ff */
[----:B------:R-:W-:-:S03]  /*2770*/  PLOP3.LUT P1, PT, PT, PT, UP0, 0x80, 0x0 ;  /* 0x000000000000781c */ /* 0x000fc60003f2f008 */
[----:B------:R1:W-:Y:S02]  /*2780*/  LDGSTS.E.BYPASS.LTC128B.128 [R244+0x3900], [R4.64], !P4 ;  /* 0x0390000004f47fae */ /* 0x0003e4000e101d50 */
[----:B------:R-:W-:Y:S02]  /*2790*/  HMMA.16816.F32 R132, R20, R38, R88 ;  /* 0x000000261484723c */ /* 0x000fe40000001858 */
[----:B------:R-:W-:Y:S04]  /*27a0*/  LDSM.16.M88.4 R40, [R230+0x4100] ;  /* 0x00410000e628783b */ /* 0x000fe80000000200 */
[----:B------:R-:W4:Y:S02]  /*27b0*/  LDSM.16.M88.4 R12, [R232+0x8100] ;  /* 0x00810000e80c783b */ /* 0x000f240000000200 */
[C---:B--2---:R-:W-:Y:S02]  /*27c0*/  HMMA.16816.F32 R124, R16.reuse, R48, R100 ;  /* 0x00000030107c723c */ /* 0x044fe40000001864 */
[----:B---3--:R-:W2:Y:S04]  /*27d0*/  LDSM.16.M88.4 R8, [R232+0xa100] ;  /* 0x00a10000e808783b */ /* 0x008ea80000000200 */
[----:B------:R-:W3:Y:S02]  /*27e0*/  LDSM.16.M88.4 R24, [R230+0x5100] ;  /* 0x00510000e618783b */ /* 0x000ee40000000200 */
[C---:B------:R-:W-:Y:S02]  /*27f0*/  HMMA.16816.F32 R128, R16.reuse, R44, R96 ;  /* 0x0000002c1080723c */ /* 0x040fe40000001860 */
[----:B------:R-:W5:Y:S04]  /*2800*/  LDSM.16.M88.4 R20, [R230+0x5900] ;  /* 0x00590000e614783b */ /* 0x000f680000000200 */
[----:B------:R-:W2:Y:S02]  /*2810*/  LDSM.16.M88.4 R28, [R230+0x4900] ;  /* 0x00490000e61c783b */ /* 0x000ea40000000200 */
[C---:B------:R-:W-:Y:S02]  /*2820*/  HMMA.16816.F32 R112, R16.reuse, R36, R84 ;  /* 0x000000241070723c */ /* 0x040fe40000001854 */
[----:B------:R-:W-:Y:S04]  /*2830*/  LDSM.16.M88.4 R32, [R231+0xc100] ;  /* 0x00c10000e720783b */ /* 0x000fe80000000200 */
[----:B------:R-:W-:Y:S02]  /*2840*/  LDSM.16.M88.4 R88, [R229+0x1000] ;  /* 0x00100000e558783b */ /* 0x000fe40000000200 */
[C---:B-1----:R-:W-:Y:S02]  /*2850*/  HMMA.16816.F32 R4, R16.reuse, R52, R104 ;  /* 0x000000341004723c */ /* 0x042fe40000001868 */
[----:B------:R-:W0:Y:S06]  /*2860*/  LDGDEPBAR ;  /* 0x00000000000079af */ /* 0x000e2c0000000000 */
[C---:B------:R-:W-:Y:S08]  /*2870*/  HMMA.16816.F32 R104, R16.reuse, R50, R116 ;  /* 0x000000321068723c */ /* 0x040ff00000001874 */
[C---:B------:R-:W-:Y:S01]  /*2880*/  HMMA.16816.F32 R92, R16.reuse, R54, R120 ;  /* 0x00000036105c723c */ /* 0x040fe20000001878 */
[----:B------:R-:W-:Y:S07]  /*2890*/  LDSM.16.M88.4 R52, [R229+0x800] ;  /* 0x00080000e534783b */ /* 0x000fee0000000200 */
[C---:B------:R-:W-:Y:S01]  /*28a0*/  HMMA.16816.F32 R100, R16.reuse, R46, R108 ;  /* 0x0000002e1064723c */ /* 0x040fe2000000186c */
[----:B------:R-:W-:Y:S07]  /*28b0*/  LDSM.16.M88.4 R108, [R229+0x1800] ;  /* 0x00180000e56c783b */ /* 0x000fee0000000200 */
[----:B------:R-:W-:Y:S01]  /*28c0*/  HMMA.16816.F32 R48, R16, R38, R68 ;  /* 0x000000261030723c */ /* 0x000fe20000001844 */
[----:B------:R-:W-:Y:S04]  /*28d0*/  LDSM.16.M88.4 R16, [R229] ;  /* 0x00000000e510783b */ /* 0x000fe80000000200 */
[----:B------:R-:W1:Y:S03]  /*28e0*/  LDSM.16.M88.4 R36, [R234+0x8100] ;  /* 0x00810000ea24783b */ /* 0x000e660000000200 */
[-C--:B----4-:R-:W-:Y:S01]  /*28f0*/  HMMA.16816.F32 R44, R12, R40.reuse, R4 ;  /* 0x000000280c2c723c */ /* 0x090fe20000001804 */
[----:B------:R-:W4:Y:S07]  /*2900*/  LDSM.16.M88.4 R4, [R234+0xa100] ;  /* 0x00a10000ea04783b */ /* 0x000f2e0000000200 */
[C---:B--2---:R-:W-:Y:S08]  /*2910*/  HMMA.16816.F32 R56, R8.reuse, R40, R76 ;  /* 0x000000280838723c */ /* 0x044ff0000000184c */
[C---:B---3--:R-:W-:Y:S01]  /*2920*/  HMMA.16816.F32 R76, R8.reuse, R24, R60 ;  /* 0x00000018084c723c */ /* 0x048fe2000000183c */
[----:B------:R-:W2:Y:S07]  /*2930*/  LDSM.16.M88.4 R60, [R224+0x6100] ;  /* 0x00610000e03c783b */ /* 0x000eae0000000200 */
[C---:B-----5:R-:W-:Y:S08]  /*2940*/  HMMA.16816.F32 R68, R8.reuse, R20, R64 ;  /* 0x000000140844723c */ /* 0x060ff00000001840 */
        /* <DEDUP_REMOVED lines=8> */
[C---:B------:R-:W-:Y:S08]  /*29d0*/  HMMA.16816.F32 R92, R12.reuse, R28, R124 ;  /* 0x0000001c0c5c723c */ /* 0x040ff0000000187c */
[C---:B------:R-:W-:Y:S01]  /*29e0*/  HMMA.16816.F32 R104, R12.reuse, R30, R104 ;  /* 0x0000001e0c68723c */ /* 0x040fe20000001868 */
[----:B------:R-:W1:Y:S07]  /*29f0*/  LDSM.16.M88.4 R28, [R231+0xe100] ;  /* 0x00e10000e71c783b */ /* 0x000e6e0000000200 */
[C---:B------:R-:W-:Y:S08]  /*2a00*/  HMMA.16816.F32 R128, R12.reuse, R24, R128 ;  /* 0x000000180c80723c */ /* 0x040ff00000001880 */
[C---:B------:R-:W-:Y:S01]  /*2a10*/  HMMA.16816.F32 R100, R12.reuse, R26, R100 ;  /* 0x0000001a0c64723c */ /* 0x040fe20000001864 */
[----:B------:R-:W-:Y:S07]  /*2a20*/  LDSM.16.M88.4 R24, [R233+0xc100] ;  /* 0x00c10000e918783b */ /* 0x000fee0000000200 */
[----:B------:R-:W-:Y:S01]  /*2a30*/  HMMA.16816.F32 R112, R12, R22, R48 ;  /* 0x000000160c70723c */ /* 0x000fe20000001830 */
[----:B------:R-:W-:Y:S04]  /*2a40*/  LDSM.16.M88.4 R20, [R233+0xe100] ;  /* 0x00e10000e914783b */ /* 0x000fe80000000200 */
[----:B------:R-:W-:Y:S03]  /*2a50*/  LDSM.16.M88.4 R48, [R230+0x6100] ;  /* 0x00610000e630783b */ /* 0x000fe60000000200 */
[----:B----4-:R-:W-:Y:S01]  /*2a60*/  HMMA.16816.F32 R12, R4, R16, R56 ;  /* 0x00000010040c723c */ /* 0x010fe20000001838 */
[----:B------:R-:W3:Y:S07]  /*2a70*/  LDSM.16.M88.4 R56, [R235+0x2000] ;  /* 0x00200000eb38783b */ /* 0x000eee0000000200 */
[----:B--2---:R-:W-:Y:S08]  /*2a80*/  HMMA.16816.F32 R8, R32, R60, R8 ;  /* 0x0000003c2008723c */ /* 0x004ff00000001808 */
[C---:B------:R-:W-:Y:S08]  /*2a90*/  HMMA.16816.F32 R148, R4.reuse, R110, R64 ;  /* 0x0000006e0494723c */ /* 0x040ff00000001840 */
[-C--:B------:R-:W-:Y:S08]  /*2aa0*/  HMMA.16816.F32 R96, R4, R18.reuse, R96 ;  /* 0x000000120460723c */ /* 0x080ff00000001860 */
[----:B------:R-:W-:Y:S01]  /*2ab0*/  HMMA.16816.F32 R64, R36, R18, R40 ;  /* 0x000000122440723c */ /* 0x000fe20000001828 */
[----:B------:R-:W2:Y:S04]  /*2ac0*/  LDSM.16.M88.4 R16, [R232+0xc100] ;  /* 0x00c10000e810783b */ /* 0x000ea80000000200 */
        /* <DEDUP_REMOVED lines=8> */
[----:B---3--:R-:W-:Y:S01]  /*2b50*/  HMMA.16816.F32 R44, R24, R56, R8 ;  /* 0x00000038182c723c */ /* 0x008fe20000001808 */
[----:B------:R-:W3:Y:S07]  /*2b60*/  LDSM.16.M88.4 R8, [R234+0xc100] ;  /* 0x00c10000ea08783b */ /* 0x000eee0000000200 */
[C---:B------:R-:W-:Y:S08]  /*2b70*/  HMMA.16816.F32 R92, R36.reuse, R52, R92 ;  /* 0x00000034245c723c */ /* 0x040ff0000000185c */
[----:B------:R-:W-:Y:S08]  /*2b80*/  HMMA.16816.F32 R104, R36, R54, R104 ;  /* 0x000000362468723c */ /* 0x000ff00000001868 */
[----:B------:R-:W-:Y:S01]  /*2b90*/  HMMA.16816.F32 R52, R20, R56, R4 ;  /* 0x000000381434723c */ /* 0x000fe20000001804 */
[----:B------:R-:W-:Y:S07]  /*2ba0*/  LDSM.16.M88.4 R4, [R236+0xe100] ;  /* 0x00e10000ec04783b */ /* 0x000fee0000000200 */
[----:B--2---:R-:W-:Y:S01]  /*2bb0*/  HMMA.16816.F32 R68, R16, R48, R44 ;  /* 0x000000301044723c */ /* 0x004fe2000000182c */
[----:B------:R-:W2:Y:S07]  /*2bc0*/  LDSM.16.M88.4 R44, [R224+0x6900] ;  /* 0x00690000e02c783b */ /* 0x000eae0000000200 */
[-C--:B------:R-:W-:Y:S08]  /*2bd0*/  HMMA.16816.F32 R64, R32, R62.reuse, R64 ;  /* 0x0000003e2040723c */ /* 0x080ff00000001840 */
[----:B------:R-:W-:Y:S08]  /*2be0*/  HMMA.16816.F32 R72, R28, R62, R96 ;  /* 0x0000003e1c48723c */ /* 0x000ff00000001860 */
[----:B-1----:R-:W-:Y:S01]  /*2bf0*/  HMMA.16816.F32 R60, R12, R48, R52 ;  /* 0x000000300c3c723c */ /* 0x002fe20000001834 */
[----:B------:R-:W1:Y:S07]  /*2c00*/  LDSM.16.M88.4 R52, [R235+0x2800] ;  /* 0x00280000eb34783b */ /* 0x000e6e0000000200 */
[----:B------:R-:W-:Y:S08]  /*2c10*/  HMMA.16816.F32 R64, R24, R58, R64 ;  /* 0x0000003a1840723c */ /* 0x000ff00000001840 */
[----:B---3--:R-:W-:Y:S08]  /*2c20*/  HMMA.16816.F32 R76, R8, R40, R68 ;  /* 0x00000028084c723c */ /* 0x008ff00000001844 */
[----:B------:R-:W-:Y:S08]  /*2c30*/  HMMA.16816.F32 R72, R20, R58, R72 ;  /* 0x0000003a1448723c */ /* 0x000ff00000001848 */
[----:B--2---:R-:W-:Y:S08]  /*2c40*/  HMMA.16816.F32 R68, R32, R44, R92 ;  /* 0x0000002c2044723c */ /* 0x004ff0000000185c */
        /* <DEDUP_REMOVED lines=196> */
[----:B------:R5:W1:Y:S08]  /*3890*/  MUFU.TANH R22, R4 ;  /* 0x0000000400167308 */ /* 0x000a700000002400 */
[----:B------:R1:W1:Y:S01]  /*38a0*/  MUFU.TANH R44, R2 ;  /* 0x00000002002c7308 */ /* 0x0002620000002400 */
[----:B-----5:R-:W-:Y:S01]  /*38b0*/  LOP3.LUT R4, R152, R147, RZ, 0xfc, !PT ;  /* 0x0000009398047212 */ /* 0x020fe200078efcff */
[----:B-1----:R-:W-:-:S06]  /*38c0*/  FMUL.FTZ R2, R71, c[0x0][0x320] ;  /* 0x0000c80047027a20 */ /* 0x002fcc0000410000 */
[----:B------:R1:W1:Y:S02]  /*38d0*/  MUFU.TANH R40, R2 ;  /* 0x0000000200287308 */ /* 0x0002640000002400 */
[----:B-1----:R-:W-:-:S06]  /*38e0*/  FMUL.FTZ R2, R55, c[0x0][0x320] ;  /* 0x0000c80037027a20 */ /* 0x002fcc0000410000 */
[----:B------:R1:W1:Y:S01]  /*38f0*/  MUFU.TANH R50, R2 ;  /* 0x0000000200327308 */ /* 0x0002620000002400 */
[----:B------:R-:W-:Y:S06]  /*3900*/  BAR.SYNC.DEFER_BLOCKING 0x0 ;  /* 0x0000000000007b1d */ /* 0x000fec0000010000 */
[----:B------:R-:W-:Y:S05]  /*3910*/  @!P1 BRA `(.L_x_688) ;  /* 0x0000024000009947 */ /* 0x000fea0003800000 */
[----:B--234-:R-:W-:-:S04]  /*3920*/  ULEA.HI.SX32 UR5, UR18, 0xfffffffe, 0x1a ;  /* 0xfffffffe12057891 */ /* 0x01cfc8000f8fd23f */
        /* <DEDUP_REMOVED lines=9> */
[----:B-1----:R-:W-:-:S03]  /*39c0*/  IADD3 R2, R9, UR4, RZ ;  /* 0x0000000409027c10 */ /* 0x002fc6000fffe0ff */
[----:B------:R-:W-:Y:S01]  /*39d0*/  UIADD3.X UR4, URZ, UR8, URZ, UP0, !UPT ;  /* 0x000000083f047290 */ /* 0x000fe200087fe43f */
        /* <DEDUP_REMOVED lines=24> */
.L_x_688:
[----:B-1234-:R-:W-:Y:S01]  /*3b60*/  LOP3.LUT R2, R154, 0xffffffe0, RZ, 0xc0, !PT ;  /* 0xffffffe09a027812 */ /* 0x01efe200078ec0ff */
[----:B------:R-:W-:Y:S01]  /*3b70*/  IMAD.U32 R5, RZ, RZ, UR15 ;  /* 0x0000000fff057e24 */ /* 0x000fe2000f8e00ff */
[----:B------:R-:W-:Y:S01]  /*3b80*/  STL [R1+0x88], R244 ;  /* 0x000088f401007387 */ /* 0x000fe20000100800 */
[----:B------:R-:W-:-:S02]  /*3b90*/  IMAD.SHL.U32 R225, R4, 0x2, RZ ;  /* 0x0000000204e17824 */ /* 0x000fc400078e00ff */
[----:B------:R-:W-:Y:S01]  /*3ba0*/  IMAD.IADD R2, R155, 0x1, -R2 ;  /* 0x000000019b027824 */ /* 0x000fe200078e0a02 */
[----:B------:R-:W-:Y:S01]  /*3bb0*/  STL [R1+0x84], R243 ;  /* 0x000084f301007387 */ /* 0x000fe20000100800 */
[----:B------:R-:W-:Y:S01]  /*3bc0*/  IMAD R226, R3, 0x2, R225 ;  /* 0x0000000203e27824 */ /* 0x000fe200078e02e1 */
[C---:B------:R-:W-:Y:S02]  /*3bd0*/  LEA R228, R0.reuse, R225, 0x1 ;  /* 0x000000e100e47211 */ /* 0x040fe400078e08ff */
[----:B------:R-:W-:Y:S01]  /*3be0*/  SHF.R.S32.HI R8, RZ, 0x1f, R2 ;  /* 0x0000001fff087819 */ /* 0x000fe20000011402 */
[----:B------:R-:W-:Y:S01]  /*3bf0*/  STL [R1+0x80], R242 ;  /* 0x000080f201007387 */ /* 0x000fe20000100800 */
[----:B------:R-:W-:Y:S02]  /*3c00*/  IMAD R227, R0, 0x2, R226 ;  /* 0x0000000200e37824 */ /* 0x000fe400078e02e2 */
[----:B------:R-:W-:Y:S01]  /*3c10*/  LEA.HI R8, R8, R2, RZ, 0x2 ;  /* 0x0000000208087211 */ /* 0x000fe200078f10ff */
[----:B------:R-:W-:Y:S03]  /*3c20*/  STL [R1+0x7c], R241 ;  /* 0x00007cf101007387 */ /* 0x000fe60000100800 */
[----:B------:R-:W-:Y:S01]  /*3c30*/  LOP3.LUT R8, R8, 0x7ffffffc, RZ, 0xc0, !PT ;  /* 0x7ffffffc08087812 */ /* 0x000fe200078ec0ff */
[----:B------:R-:W-:Y:S03]  /*3c40*/  STL [R1+0x78], R240 ;  /* 0x000078f001007387 */ /* 0x000fe60000100800 */
[----:B------:R-:W-:Y:S01]  /*3c50*/  IADD3 R8, R2, -R8, RZ ;  /* 0x8000000802087210 */ /* 0x000fe20007ffe0ff */
[----:B------:R-:W-:Y:S04]  /*3c60*/  STL [R1+0x74], R239 ;  /* 0x000074ef01007387 */ /* 0x000fe80000100800 */
[----:B------:R-:W-:Y:S01]  /*3c70*/  IMAD R8, R8, -0x2, R5 ;  /* 0xfffffffe08087824 */ /* 0x000fe200078e0205 */
[----:B------:R-:W-:Y:S04]  /*3c80*/  STL [R1+0x70], R238 ;  /* 0x000070ee01007387 */ /* 0x000fe80000100800 */
[C---:B------:R-:W-:Y:S01]  /*3c90*/  ISETP.GT.AND P6, PT, R8.reuse, RZ, PT ;  /* 0x000000ff0800720c */ /* 0x040fe20003fc4270 */
[----:B------:R-:W-:Y:S01]  /*3ca0*/  STL [R1+0x6c], R237 ;  /* 0x00006ced01007387 */ /* 0x000fe20000100800 */
[----:B------:R-:W-:-:S02]  /*3cb0*/  ISETP.GT.AND P5, PT, R8, 0x1, PT ;  /* 0x000000010800780c */ /* 0x000fc40003fa4270 */
[----:B------:R-:W-:Y:S01]  /*3cc0*/  ISETP.GT.AND P4, PT, R8, 0x8, PT ;  /* 0x000000080800780c */ /* 0x000fe20003f84270 */
[----:B------:R-:W-:Y:S01]  /*3cd0*/  STL [R1+0x68], R236 ;  /* 0x000068ec01007387 */ /* 0x000fe20000100800 */
[----:B------:R-:W-:Y:S02]  /*3ce0*/  FSEL R6, R142, -INF , P6 ;  /* 0xff8000008e067808 */ /* 0x000fe40003000000 */
[----:B------:R-:W-:Y:S01]  /*3cf0*/  FSEL R7, R141, -INF , P5 ;  /* 0xff8000008d077808 */ /* 0x000fe20002800000 */
[----:B------:R-:W-:Y:S01]  /*3d00*/  STL [R1+0x64], R235 ;  /* 0x000064eb01007387 */ /* 0x000fe20000100800 */
[----:B------:R-:W-:Y:S02]  /*3d10*/  ISETP.GT.AND P2, PT, R8, 0x9, PT ;  /* 0x000000090800780c */ /* 0x000fe40003f44270 */
[----:B------:R-:W-:Y:S01]  /*3d20*/  FSEL R9, R106, -INF , P4 ;  /* 0xff8000006a097808 */ /* 0x000fe20002000000 */
[----:B------:R-:W-:Y:S01]  /*3d30*/  STL [R1+0x60], R234 ;  /* 0x000060ea01007387 */ /* 0x000fe20000100800 */
[----:B------:R-:W-:-:S02]  /*3d40*/  FMNMX.FTZ R135, R6, R7, !PT ;  /* 0x0000000706877209 */ /* 0x000fc40007810000 */
[----:B------:R-:W-:Y:S01]  /*3d50*/  FSEL R11, R108, -INF , P6 ;  /* 0xff8000006c0b7808 */ /* 0x000fe20003000000 */
        /* <DEDUP_REMOVED lines=15> */
[----:B------:R1:W-:Y:S01]  /*3e50*/  STL [R1+0x48], R224 ;  /* 0x000048e001007387 */ /* 0x0003e20000100800 */
[----:B------:R-:W-:-:S02]  /*3e60*/  FMNMX.FTZ R135, R10, R135, !PT ;  /* 0x000000870a877209 */ /* 0x000fc40007810000 */
[----:B------:R-:W-:Y:S01]  /*3e70*/  FSEL R126, R110, -INF , P4 ;  /* 0xff8000006e7e7808 */ /* 0x000fe20002000000 */
[----:B------:R-:W-:Y:S01]  /*3e80*/  LDSM.16.MT88.4 R60, [R225+0x900] ;  /* 0x00090000e13c783b */ /* 0x000fe20000004200 */
[----:B------:R-:W-:Y:S02]  /*3e90*/  FSEL R15, R104, -INF , P4 ;  /* 0xff800000680f7808 */ /* 0x000fe40002000000 */
[----:B------:R-:W-:Y:S01]  /*3ea0*/  FSEL R110, R140, -INF , P4 ;  /* 0xff8000008c6e7808 */ /* 0x000fe20002000000 */
[----:B------:R-:W-:Y:S01]  /*3eb0*/  LDSM.16.MT88.4 R100, [R228+0x2100] ;  /* 0x00210000e464783b */ /* 0x000fe20000004200 */
[----:B------:R-:W-:Y:S02]  /*3ec0*/  ISETP.GT.AND P4, PT, R8, 0x18, PT ;  /* 0x000000180800780c */ /* 0x000fe40003f84270 */
[----:B------:R-:W-:Y:S01]  /*3ed0*/  FSEL R18, R93, -INF , P5 ;  /* 0xff8000005d127808 */ /* 0x000fe20002800000 */
[----:B------:R-:W-:Y:S01]  /*3ee0*/  LDSM.16.MT88.4 R56, [R227+0x900] ;  /* 0x00090000e338783b */ /* 0x000fe20000004200 */
        /* <DEDUP_REMOVED lines=8> */
[----:B------:R-:W0:Y:S01]  /*3f70*/  LDGDEPBAR ;  /* 0x00000000000079af */ /* 0x000e220000000000 */
[----:B------:R-:W-:-:S02]  /*3f80*/  FMNMX.FTZ R135, R18, R135, !PT ;  /* 0x0000008712877209 */ /* 0x000fc40007810000 */
[----:B------:R-:W-:Y:S02]  /*3f90*/  FSEL R23, R90, -INF , P6 ;  /* 0xff8000005a177808 */ /* 0x000fe40003000000 */
[----:B------:R-:W-:Y:S02]  /*3fa0*/  FSEL R132, R96, -INF , P6 ;  /* 0xff80000060847808 */ /* 0x000fe40003000000 */
[----:B------:R-:W-:Y:S02]  /*3fb0*/  FSEL R116, R99, -INF , P6 ;  /* 0xff80000063747808 */ /* 0x000fe40003000000 */
[----:B------:R-:W-:Y:S02]  /*3fc0*/  ISETP.GT.AND P6, PT, R8, 0x20, PT ;  /* 0x000000200800780c */ /* 0x000fe40003fc4270 */
[----:B------:R-:W-:Y:S02]  /*3fd0*/  FSEL R20, R85, -INF , P2 ;  /* 0xff80000055147808 */ /* 0x000fe40001000000 */
[----:B------:R-:W-:-:S02]  /*3fe0*/  FMNMX.FTZ R135, R19, R135, !PT ;  /* 0x0000008713877209 */ /* 0x000fc40007810000 */
[----:B------:R-:W-:Y:S02]  /*3ff0*/  FSEL R24, R89, -INF , P5 ;  /* 0xff80000059187808 */ /* 0x000fe40002800000 */
[----:B------:R-:W-:Y:S02]  /*4000*/  FSEL R133, R95, -INF , P5 ;  /* 0xff8000005f857808 */ /* 0x000fe40002800000 */
[----:B------:R-:W-:Y:S02]  /*4010*/  FSEL R118, R97, -INF , P5 ;  /* 0xff80000061767808 */ /* 0x000fe40002800000 */
[----:B------:R-:W-:Y:S01]  /*4020*/  ISETP.GT.AND P5, PT, R8, 0x21, PT ;  /* 0x000000210800780c */ /* 0x000fe20003fa4270 */
[----:B------:R-:W-:Y:S01]  /*4030*/  LDSM.16.MT88.4 R96, [R226+0x2100] ;  /* 0x00210000e260783b */ /* 0x000fe20000004200 */
        /* <DEDUP_REMOVED lines=19> */
[----:B------:R-:W-:Y:S02]  /*4170*/  FSEL R177, R69, -INF , P2 ;  /* 0xff80000045b17808 */ /* 0x000fe40001000000 */
[----:B------:R-:W-:Y:S01]  /*4180*/  FMNMX.FTZ R135, R176, R135, !PT ;  /* 0x00000087b0877209 */ /* 0x000fe20007810000 */
[----:B------:R-:W-:Y:S01]  /*4190*/  LDSM.16.MT88.4 R68, [R226+0x2900] ;  /* 0x00290000e244783b */ /* 0x000fe20000004200 */
[----:B------:R-:W-:-:S02]  /*41a0*/  ISETP.GT.AND P4, PT, R8, 0x30, PT ;  /* 0x000000300800780c */ /* 0x000fc40003f84270 */
[----:B------:R-:W-:Y:S02]  /*41b0*/  FSEL R182, R72, -INF , P6 ;  /* 0xff80000048b67808 */ /* 0x000fe40003000000 */
[----:B------:R-:W-:Y:S02]  /*41c0*/  FSEL R170, R80, -INF , P6 ;  /* 0xff80000050aa7808 */ /* 0x000fe40003000000 */
[----:B------:R-:W-:Y:S02]  /*41d0*/  FSEL R168, R84, -INF , P6 ;  /* 0xff80000054a87808 */ /* 0x000fe40003000000 */
[----:B------:R-:W-:Y:S01]  /*41e0*/  ISETP.GT.AND P6, PT, R8, 0x31, PT ;  /* 0x000000310800780c */ /* 0x000fe20003fc4270 */
[----:B------:R-:W-:Y:S01]  /*41f0*/  LDSM.16.MT88.4 R84, [R228+0x100] ;  /* 0x00010000e454783b */ /* 0x000fe20000004200 */
[----:B------:R-:W-:Y:S02]  /*4200*/  FSEL R13, R30, -INF , P4 ;  /* 0xff8000001e0d7808 */ /* 0x000fe40002000000 */
[----:B------:R-:W-:-:S02]  /*4210*/  FMNMX.FTZ R135, R177, R135, !PT ;  /* 0x00000087b1877209 */ /* 0x000fc40007810000 */
[----:B------:R-:W-:Y:S01]  /*4220*/  FSEL R181, R45, -INF , P5 ;  /* 0xff8000002db57808 */ /* 0x000fe20002800000 */
[----:B------:R-:W-:Y:S01]  /*4230*/  STL [R1+0x4], R13 ;  /* 0x0000040d01007387 */ /* 0x000fe20000100800 */
[----:B------:R-:W-:Y:S02]  /*4240*/  FSEL R169, R75, -INF , P5 ;  /* 0xff8000004ba97808 */ /* 0x000fe40002800000 */
[----:B------:R-:W-:Y:S01]  /*4250*/  FSEL R166, R82, -INF , P5 ;  /* 0xff80000052a67808 */ /* 0x000fe20002800000 */
[----:B------:R-:W-:Y:S01]  /*4260*/  LDSM.16.MT88.4 R44, [R225+0x100] ;  /* 0x00010000e12c783b */ /* 0x000fe20000004200 */
[----:B------:R-:W-:Y:S02]  /*4270*/  ISETP.GT.AND P5, PT, R8, 0x38, PT ;  /* 0x000000380800780c */ /* 0x000fe40003fa4270 */
[----:B------:R-:W-:Y:S01]  /*4280*/  FSEL R12, R29, -INF , P6 ;  /* 0xff8000001d0c7808 */ /* 0x000fe20003000000 */
[----:B------:R-:W-:Y:S01]  /*4290*/  LDSM.16.MT88.4 R80, [R226+0x100] ;  /* 0x00010000e250783b */ /* 0x000fe20000004200 */
[----:B------:R-:W-:-:S02]  /*42a0*/  FMNMX.FTZ R135, R13, R135, !PT ;  /* 0x000000870d877209 */ /* 0x000fc40007810000 */
[----:B------:R-:W-:Y:S01]  /*42b0*/  ISETP.GT.AND P4, PT, R8, 0x39, PT ;  /* 0x000000390800780c */ /* 0x000fe20003f84270 */
[----:B------:R-:W-:Y:S01]  /*42c0*/  STL [R1], R12 ;  /* 0x0000000c01007387 */ /* 0x000fe20000100800 */
[----:B-1----:R-:W-:Y:S02]  /*42d0*/  FSEL R224, R22, -INF , P5 ;  /* 0xff80000016e07808 */ /* 0x002fe40002800000 */
[----:B------:R-:W-:Y:S01]  /*42e0*/  FMNMX.FTZ R135, R12, R135, !PT ;  /* 0x000000870c877209 */ /* 0x000fe20007810000 */
[----:B------:R-:W-:Y:S01]  /*42f0*/  LDSM.16.MT88.4 R72, [R225+0x2900] ;  /* 0x00290000e148783b */ /* 0x000fe20000004200 */
[----:B------:R-:W-:Y:S02]  /*4300*/  FSEL R243, R21, -INF , P4 ;  /* 0xff80000015f37808 */ /* 0x000fe40002000000 */
[----:B------:R-:W-:Y:S01]  /*4310*/  FMNMX.FTZ R135, R224, R135, !PT ;  /* 0x00000087e0877209 */ /* 0x000fe20007810000 */
[----:B------:R-:W-:Y:S01]  /*4320*/  STL [R1+0x8c], R224 ;  /* 0x00008ce001007387 */ /* 0x000fe20000100800 */
[----:B------:R-:W-:-:S02]  /*4330*/  FSEL R179, R40, -INF , P2 ;  /* 0xff80000028b37808 */ /* 0x000fc40001000000 */
[----:B------:R-:W-:Y:S01]  /*4340*/  FMNMX.FTZ R135, R243, R135, !PT ;  /* 0x00000087f3877209 */ /* 0x000fe20007810000 */
[----:B------:R-:W-:Y:S01]  /*4350*/  STL [R1+0x90], R243 ;  /* 0x000090f301007387 */ /* 0x000fe20000100800 */
[----:B------:R-:W-:Y:S02]  /*4360*/  FSEL R165, R67, -INF , P2 ;  /* 0xff80000043a57808 */ /* 0x000fe40001000000 */
[----:B------:R-:W-:Y:S01]  /*4370*/  FSEL R139, R65, -INF , P2 ;  /* 0xff800000418b7808 */ /* 0x000fe20001000000 */
[----:B------:R-:W1:Y:S01]  /*4380*/  SHFL.BFLY PT, R2, R135, 0x2, 0x1f ;  /* 0x0c401f0087027f89 */ /* 0x000e6200000e0000 */
[----:B------:R-:W-:Y:S02]  /*4390*/  FSEL R207, R31, -INF , P6 ;  /* 0xff8000001fcf7808 */ /* 0x000fe40003000000 */
[----:B------:R-:W-:Y:S02]  /*43a0*/  FSEL R206, R28, -INF , P5 ;  /* 0xff8000001cce7808 */ /* 0x000fe40002800000 */
[----:B------:R-:W-:-:S02]  /*43b0*/  FSEL R203, R27, -INF , P4 ;  /* 0xff8000001bcb7808 */ /* 0x000fc40002000000 */
[----:B------:R-:W-:Y:S02]  /*43c0*/  FMNMX.FTZ R0, R108, R109, !PT ;  /* 0x0000006d6c007209 */ /* 0x000fe40007810000 */
[----:B------:R-:W-:Y:S02]  /*43d0*/  FSEL R204, R53, -INF , P6 ;  /* 0xff80000035cc7808 */ /* 0x000fe40003000000 */
[----:B------:R-:W-:Y:S02]  /*43e0*/  FMNMX.FTZ R0, R110, R0, !PT ;  /* 0x000000006e007209 */ /* 0x000fe40007810000 */
[----:B------:R-:W-:Y:S02]  /*43f0*/  FSEL R191, R34, -INF , P5 ;  /* 0xff80000022bf7808 */ /* 0x000fe40002800000 */
[----:B------:R-:W-:Y:S02]  /*4400*/  FMNMX.FTZ R0, R111, R0, !PT ;  /* 0x000000006f007209 */ /* 0x000fe40007810000 */
[----:B------:R-:W-:-:S02]  /*4410*/  FSEL R190, R33, -INF , P4 ;  /* 0xff80000021be7808 */ /* 0x000fc40002000000 */
[----:B------:R-:W-:Y:S02]  /*4420*/  FMNMX.FTZ R0, R116, R0, !PT ;  /* 0x0000000074007209 */ /* 0x000fe40007810000 */
[----:B------:R-:W-:Y:S02]  /*4430*/  FSEL R186, R50, -INF , P6 ;  /* 0xff80000032ba7808 */ /* 0x000fe40003000000 */
[----:B------:R-:W-:Y:S02]  /*4440*/  FMNMX.FTZ R0, R118, R0, !PT ;  /* 0x0000000076007209 */ /* 0x000fe40007810000 */
[----:B-1----:R-:W-:Y:S02]  /*4450*/  FMNMX.FTZ R135, R135, R2, !PT ;  /* 0x0000000287877209 */ /* 0x002fe40007810000 */
[----:B------:R-:W-:Y:S02]  /*4460*/  FMNMX.FTZ R0, R117, R0, !PT ;  /* 0x0000000075007209 */ /* 0x000fe40007810000 */
[----:B------:R-:W-:Y:S01]  /*4470*/  FSEL R185, R48, -INF , P5 ;  /* 0xff80000030b97808 */ /* 0x000fe20002800000 */
[----:B------:R-:W1:Y:S01]  /*4480*/  SHFL.BFLY PT, R2, R135, 0x1, 0x1f ;  /* 0x0c201f0087027f89 */ /* 0x000e6200000e0000 */
[----:B------:R-:W-:-:S02]  /*4490*/  FMNMX.FTZ R0, R119, R0, !PT ;  /* 0x0000000077007209 */ /* 0x000fc40007810000 */
        /* <DEDUP_REMOVED lines=10> */
[----:B------:R-:W-:Y:S01]  /*4540*/  FMNMX.FTZ R2, R15, R2, !PT ;  /* 0x000000020f027209 */ /* 0x000fe20007810000 */
[----:B------:R-:W-:Y:S03]  /*4550*/  STL [R1+0x94], R135 ;  /* 0x0000948701007387 */ /* 0x000fe60000100800 */
[----:B------:R-:W-:-:S02]  /*4560*/  FMNMX.FTZ R2, R16, R2, !PT ;  /* 0x0000000210027209 */ /* 0x000fc40007810000 */
[----:B------:R-:W-:Y:S02]  /*4570*/  FSEL R13, R13, RZ, P2 ;  /* 0x000000ff0d0d7208 */ /* 0x000fe40001000000 */
[----:B------:R-:W-:Y:S02]  /*4580*/  FMNMX.FTZ R2, R23, R2, !PT ;  /* 0x0000000217027209 */ /* 0x000fe40007810000 */
[----:B------:R-:W-:Y:S02]  /*4590*/  ISETP.GT.AND P2, PT, R8, 0x30, PT ;  /* 0x000000300800780c */ /* 0x000fe40003f44270 */
[----:B------:R-:W-:Y:S02]  /*45a0*/  FMNMX.FTZ R2, R24, R2, !PT ;  /* 0x0000000218027209 */ /* 0x000fe40007810000 */
[----:B------:R-:W-:Y:S02]  /*45b0*/  FSEL R233, R32, -INF , P2 ;  /* 0xff80000020e97808 */ /* 0x000fe40001000000 */
[----:B------:R-:W-:-:S04]  /*45c0*/  FMNMX.FTZ R2, R25, R2, !PT ;  /* 0x0000000219027209 */ /* 0x000fc80007810000 */
        /* <DEDUP_REMOVED lines=8> */
[----:B------:R-:W-:-:S05]  /*4650*/  FMNMX.FTZ R2, R203, R2, !PT ;  /* 0x00000002cb027209 */ /* 0x000fca0007810000 */
[----:B------:R-:W1:Y:S02]  /*4660*/  SHFL.BFLY PT, R5, R2, 0x2, 0x1f ;  /* 0x0c401f0002057f89 */ /* 0x000e6400000e0000 */
[----:B-1----:R-:W-:-:S05]  /*4670*/  FMNMX.FTZ R2, R2, R5, !PT ;  /* 0x0000000502027209 */ /* 0x002fca0007810000 */
[----:B------:R-:W1:Y:S02]  /*4680*/  SHFL.BFLY PT, R5, R2, 0x1, 0x1f ;  /* 0x0c201f0002057f89 */ /* 0x000e6400000e0000 */
[----:B-1----:R-:W-:Y:S01]  /*4690*/  FMNMX.FTZ R2, R2, R5, !PT ;  /* 0x0000000502027209 */ /* 0x002fe20007810000 */
[----:B------:R-:W-:-:S03]  /*46a0*/  FFMA.FTZ R5, R6, c[0x0][0x2d0], -R13 ;  /* 0x0000b40006057a23 */ /* 0x000fc6000001080d */
[C---:B------:R-:W-:Y:S01]  /*46b0*/  FSETP.NEU.FTZ.AND P2, PT, R2.reuse, -INF , PT ;  /* 0xff8000000200780b */ /* 0x040fe20003f5d000 */
[----:B------:R-:W-:Y:S01]  /*46c0*/  FMUL.FTZ R12, R2, c[0x0][0x2d0] ;  /* 0x0000b400020c7a20 */ /* 0x000fe20000410000 */
[----:B------:R1:W-:Y:S04]  /*46d0*/  MUFU.EX2 R235, R5 ;  /* 0x0000000500eb7308 */ /* 0x0003e80000000800 */
[----:B------:R-:W-:Y:S02]  /*46e0*/  FSEL R12, R12, RZ, P2 ;  /* 0x000000ff0c0c7208 */ /* 0x000fe40001000000 */
[----:B------:R-:W-:Y:S02]  /*46f0*/  ISETP.GT.AND P2, PT, R8, 0x30, PT ;  /* 0x000000300800780c */ /* 0x000fe40003f44270 */
[----:B------:R-:W-:Y:S01]  /*4700*/  FMNMX.FTZ R8, R124, R125, !PT ;  /* 0x0000007d7c087209 */ /* 0x000fe20007810000 */
[--C-:B------:R-:W-:Y:S01]  /*4710*/  FFMA.FTZ R3, R15, c[0x0][0x2d0], -R12.reuse ;  /* 0x0000b4000f037a23 */ /* 0x100fe2000001080c */
[----:B------:R-:W-:Y:S01]  /*4720*/  FSEL R205, R52, -INF , P2 ;  /* 0xff80000034cd7808 */ /* 0x000fe20001000000 */
[----:B------:R-:W-:Y:S01]  /*4730*/  FFMA.FTZ R4, R14, c[0x0][0x2d0], -R12 ;  /* 0x0000b4000e047a23 */ /* 0x000fe2000001080c */
[----:B------:R-:W-:Y:S01]  /*4740*/  FMNMX.FTZ R8, R126, R8, !PT ;  /* 0x000000087e087209 */ /* 0x000fe20007810000 */
[----:B------:R2:W-:Y:S01]  /*4750*/  MUFU.EX2 R234, R3 ;  /* 0x0000000300ea7308 */ /* 0x0005e20000000800 */
[----:B------:R-:W-:Y:S01]  /*4760*/  FMNMX.FTZ R0, R205, R0, !PT ;  /* 0x00000000cd007209 */ /* 0x000fe20007810000 */
[----:B------:R-:W-:Y:S01]  /*4770*/  LDSM.16.MT88.4 R52, [R226+0x900] ;  /* 0x00090000e234783b */ /* 0x000fe20000004200 */
[----:B-1----:R-:W-:Y:S01]  /*4780*/  FFMA.FTZ R5, R7, c[0x0][0x2d0], -R13 ;  /* 0x0000b40007057a23 */ /* 0x002fe2000001080d */
[----:B------:R-:W-:-:S02]  /*4790*/  FSEL R187, R187, -INF , P2 ;  /* 0xff800000bbbb7808 */ /* 0x000fc40001000000 */
[----:B------:R-:W-:Y:S02]  /*47a0*/  FMNMX.FTZ R0, R204, R0, !PT ;  /* 0x00000000cc007209 */ /* 0x000fe40007810000 */
[----:B------:R1:W3:Y:S02]  /*47b0*/  MUFU.EX2 R236, R5 ;  /* 0x0000000500ec7308 */ /* 0x0002e40000000800 */
[----:B------:R-:W-:-:S04]  /*47c0*/  FMNMX.FTZ R0, R191, R0, !PT ;  /* 0x00000000bf007209 */ /* 0x000fc80007810000 */
[----:B------:R-:W-:Y:S01]  /*47d0*/  FMNMX.FTZ R0, R190, R0, !PT ;  /* 0x00000000be007209 */ /* 0x000fe20007810000 */
[----:B--2---:R-:W-:Y:S01]  /*47e0*/  FFMA.FTZ R3, R16, c[0x0][0x2d0], -R12 ;  /* 0x0000b40010037a23 */ /* 0x004fe2000001080c */
[----:B------:R3:W-:Y:S01]  /*47f0*/  MUFU.EX2 R200, R4 ;  /* 0x0000000400c87308 */ /* 0x0007e20000000800 */
[----:B-1----:R-:W-:-:S07]  /*4800*/  FFMA.FTZ R5, R9, c[0x0][0x2d0], -R13 ;  /* 0x0000b40009057a23 */ /* 0x002fce000001080d */
[----:B------:R1:W2:Y:S01]  /*4810*/  MUFU.EX2 R201, R3 ;  /* 0x0000000300c97308 */ /* 0x0002a20000000800 */
[----:B------:R-:W4:Y:S07]  /*4820*/  SHFL.BFLY PT, R9, R0, 0x2, 0x1f ;  /* 0x0c401f0000097f89 */ /* 0x000f2e00000e0000 */
[----:B------:R4:W-:Y:S01]  /*4830*/  MUFU.EX2 R135, R5 ;  /* 0x0000000500877308 */ /* 0x0009e20000000800 */
[----:B---3--:R-:W-:Y:S01]  /*4840*/  F2FP.PACK_AB R4, R236, R235 ;  /* 0x000000ebec04723e */ /* 0x008fe200000000ff */
[----:B-1----:R-:W-:Y:S01]  /*4850*/  FFMA.FTZ R3, R17, c[0x0][0x2d0], -R13 ;  /* 0x0000b40011037a23 */ /* 0x002fe2000001080d */
[----:B--2---:R-:W-:-:S05]  /*4860*/  F2FP.PACK_AB R7, R201, R234 ;  /* 0x000000eac907723e */ /* 0x004fca00000000ff */
[----:B------:R1:W-:Y:S01]  /*4870*/  MUFU.EX2 R241, R3 ;  /* 0x0000000300f17308 */ /* 0x0003e20000000800 */
[----:B----4-:R-:W-:Y:S01]  /*4880*/  FFMA.FTZ R5, R10, c[0x0][0x2d0], -R13 ;  /* 0x0000b4000a057a23 */ /* 0x010fe2000001080d */
[----:B------:R-:W-:-:S06]  /*4890*/  FMNMX.FTZ R0, R0, R9, !PT ;  /* 0x0000000900007209 */ /* 0x000fcc0007810000 */
[----:B------:R2:W3:Y:S01]  /*48a0*/  MUFU.EX2 R224, R5 ;  /* 0x0000000500e07308 */ /* 0x0004e20000000800 */
[----:B------:R-:W4:Y:S01]  /*48b0*/  SHFL.BFLY PT, R16, R0, 0x1, 0x1f ;  /* 0x0c201f0000107f89 */ /* 0x000f2200000e0000 */
[----:B-1----:R-:W-:-:S06]  /*48c0*/  FFMA.FTZ R3, R18, c[0x0][0x2d0], -R13 ;  /* 0x0000b40012037a23 */ /* 0x002fcc000001080d */
[----:B------:R1:W-:Y:S01]  /*48d0*/  MUFU.EX2 R231, R3 ;  /* 0x0000000300e77308 */ /* 0x0003e20000000800 */
[----:B--2---:R-:W-:Y:S01]  /*48e0*/  FFMA.FTZ R5, R11, c[0x0][0x2d0], -R12 ;  /* 0x0000b4000b057a23 */ /* 0x004fe2000001080c */
[----:B---3--:R-:W-:-:S06]  /*48f0*/  F2FP.PACK_AB R6, R224, R135 ;  /* 0x00000087e006723e */ /* 0x008fcc00000000ff */
[----:B------:R-:W2:Y:S01]  /*4900*/  MUFU.EX2 R188, R5 ;  /* 0x0000000500bc7308 */ /* 0x000ea20000000800 */
[----:B----4-:R-:W-:Y:S02]  /*4910*/  FMNMX.FTZ R137, R0, R16, !PT ;  /* 0x0000001000897209 */ /* 0x010fe40007810000 */
[----:B-1----:R-:W-:Y:S01]  /*4920*/  FMNMX.FTZ R3, R127, R8, !PT ;  /* 0x000000087f037209 */ /* 0x002fe20007810000 */
[----:B------:R-:W-:Y:S01]  /*4930*/  FFMA.FTZ R8, R19, c[0x0][0x2d0], -R13 ;  /* 0x0000b40013087a23 */ /* 0x000fe2000001080d */
[----:B------:R-:W-:Y:S02]  /*4940*/  FSETP.NEU.FTZ.AND P2, PT, R137, -INF , PT ;  /* 0xff8000008900780b */ /* 0x000fe40003f5d000 */
[----:B------:R-:W-:Y:S01]  /*4950*/  FMNMX.FTZ R3, R132, R3, !PT ;  /* 0x0000000384037209 */ /* 0x000fe20007810000 */
[----:B------:R1:W-:Y:S03]  /*4960*/  MUFU.EX2 R237, R8 ;  /* 0x0000000800ed7308 */ /* 0x0003e60000000800 */
[----:B------:R-:W-:-:S02]  /*4970*/  FMNMX.FTZ R3, R133, R3, !PT ;  /* 0x0000000385037209 */ /* 0x000fc40007810000 */
[----:B--2---:R-:W-:Y:S02]  /*4980*/  F2FP.PACK_AB R5, R200, R188 ;  /* 0x000000bcc805723e */ /* 0x004fe400000000ff */
[----:B------:R-:W-:-:S05]  /*4990*/  FMNMX.FTZ R3, R134, R3, !PT ;  /* 0x0000000386037209 */ /* 0x000fca0007810000 */
[----:B------:R-:W-:Y:S01]  /*49a0*/  HMMA.16816.F32 R64, R4, R44, RZ ;  /* 0x0000002c0440723c */ /* 0x000fe200000018ff */
[----:B-1----:R-:W-:-:S04]  /*49b0*/  FFMA.FTZ R8, R20, c[0x0][0x2d0], -R13 ;  /* 0x0000b40014087a23 */ /* 0x002fc8000001080d */
[----:B------:R1:W2:Y:S03]  /*49c0*/  MUFU.EX2 R238, R8 ;  /* 0x0000000800ee7308 */ /* 0x0002a60000000800 */
[C---:B------:R-:W-:Y:S08]  /*49d0*/  HMMA.16816.F32 R156, R4.reuse, R88, RZ ;  /* 0x00000058049c723c */ /* 0x040ff000000018ff */
[----:B------:R-:W-:Y:S01]  /*49e0*/  HMMA.16816.F32 R140, R4, R100, RZ ;  /* 0x00000064048c723c */ /* 0x000fe200000018ff */
[----:B-1----:R-:W-:Y:S01]  /*49f0*/  FMNMX.FTZ R8, R138, R3, !PT ;  /* 0x000000038a087209 */ /* 0x002fe20007810000 */
[----:B------:R-:W-:Y:S01]  /*4a00*/  FFMA.FTZ R3, R23, c[0x0][0x2d0], -R12 ;  /* 0x0000b40017037a23 */ /* 0x000fe2000001080c */
[----:B--2---:R-:W-:-:S05]  /*4a10*/  F2FP.PACK_AB R10, R238, R237 ;  /* 0x000000edee0a723e */ /* 0x004fca00000000ff */
[C---:B------:R-:W-:Y:S01]  /*4a20*/  HMMA.16816.F32 R128, R4.reuse, R104, RZ ;  /* 0x000000680480723c */ /* 0x040fe200000018ff */
[----:B------:R-:W-:Y:S01]  /*4a30*/  FMNMX.FTZ R8, R170, R8, !PT ;  /* 0x00000008aa087209 */ /* 0x000fe20007810000 */
[----:B------:R1:W-:Y:S06]  /*4a40*/  MUFU.EX2 R240, R3 ;  /* 0x0000000300f07308 */ /* 0x0003ec0000000800 */
[C---:B------:R-:W-:Y:S08]  /*4a50*/  HMMA.16816.F32 R152, R4.reuse, R80, RZ ;  /* 0x000000500498723c */ /* 0x040ff000000018ff */
[----:B------:R-:W-:Y:S01]  /*4a60*/  HMMA.16816.F32 R160, R4, R84, RZ ;  /* 0x0000005404a0723c */ /* 0x000fe200000018ff */
[----:B-1----:R-:W-:Y:S01]  /*4a70*/  FMNMX.FTZ R3, R169, R8, !PT ;  /* 0x00000008a9037209 */ /* 0x002fe20007810000 */
[----:B------:R-:W-:-:S03]  /*4a80*/  FFMA.FTZ R8, R24, c[0x0][0x2d0], -R12 ;  /* 0x0000b40018087a23 */ /* 0x000fc6000001080c */
[----:B------:R-:W-:Y:S01]  /*4a90*/  FMNMX.FTZ R3, R167, R3, !PT ;  /* 0x00000003a7037209 */ /* 0x000fe20007810000 */
[----:B------:R1:W2:Y:S02]  /*4aa0*/  MUFU.EX2 R242, R8 ;  /* 0x0000000800f27308 */ /* 0x0002a40000000800 */
[----:B------:R-:W-:Y:S01]  /*4ab0*/  HMMA.16816.F32 R148, R4, R92, RZ ;  /* 0x0000005c0494723c */ /* 0x000fe200000018ff */
[----:B------:R-:W-:-:S04]  /*4ac0*/  FMNMX.FTZ R3, R165, R3, !PT ;  /* 0x00000003a5037209 */ /* 0x000fc80007810000 */
[----:B------:R-:W-:-:S03]  /*4ad0*/  FMNMX.FTZ R3, R187, R3, !PT ;  /* 0x00000003bb037209 */ /* 0x000fc60007810000 */
[----:B------:R-:W-:Y:S01]  /*4ae0*/  HMMA.16816.F32 R144, R4, R96, RZ ;  /* 0x000000600490723c */ /* 0x000fe200000018ff */
[----:B------:R-:W-:-:S04]  /*4af0*/  FMNMX.FTZ R3, R186, R3, !PT ;  /* 0x00000003ba037209 */ /* 0x000fc80007810000 */
[----:B------:R-:W-:Y:S01]  /*4b00*/  FMNMX.FTZ R3, R185, R3, !PT ;  /* 0x00000003b9037209 */ /* 0x000fe20007810000 */
[----:B-1----:R-:W-:Y:S01]  /*4b10*/  FFMA.FTZ R8, R25, c[0x0][0x2d0], -R12 ;  /* 0x0000b40019087a23 */ /* 0x002fe2000001080c */
[----:B--2---:R-:W-:Y:S01]  /*4b20*/  F2FP.PACK_AB R9, R242, R240 ;  /* 0x000000f0f209723e */ /* 0x004fe200000000ff */
[----:B------:R-:W-:Y:S01]  /*4b30*/  HMMA.16816.F32 R120, R4, R46, RZ ;  /* 0x0000002e0478723c */ /* 0x000fe200000018ff */
[----:B------:R-:W-:Y:S01]  /*4b40*/  FMNMX.FTZ R14, R184, R3, !PT ;  /* 0x00000003b80e7209 */ /* 0x000fe20007810000 */
[----:B------:R1:W-:Y:S01]  /*4b50*/  MUFU.EX2 R202, R8 ;  /* 0x0000000800ca7308 */ /* 0x0003e20000000800 */
[----:B------:R-:W-:-:S03]  /*4b60*/  FMUL.FTZ R3, R137, c[0x0][0x2d0] ;  /* 0x0000b40089037a20 */ /* 0x000fc60000410000 */
[----:B------:R-:W2:Y:S02]  /*4b70*/  SHFL.BFLY PT, R15, R14, 0x2, 0x1f ;  /* 0x0c401f000e0f7f89 */ /* 0x000ea400000e0000 */
[----:B------:R-:W-:Y:S01]  /*4b80*/  FSEL R3, R3, RZ, P2 ;  /* 0x000000ff03037208 */ /* 0x000fe20001000000 */
[C---:B------:R-:W-:Y:S08]  /*4b90*/  HMMA.16816.F32 R112, R4.reuse, R82, RZ ;  /* 0x000000520470723c */ /* 0x040ff000000018ff */
[----:B------:R-:W-:Y:S01]  /*4ba0*/  HMMA.16816.F32 R40, R4, R86, RZ ;  /* 0x000000560428723c */ /* 0x000fe200000018ff */
[----:B-1----:R-:W-:-:S04]  /*4bb0*/  FFMA.FTZ R8, R26, c[0x0][0x2d0], -R12 ;  /* 0x0000b4001a087a23 */ /* 0x002fc8000001080c */
[----:B------:R1:W3:Y:S03]  /*4bc0*/  MUFU.EX2 R232, R8 ;  /* 0x0000000800e87308 */ /* 0x0002e60000000800 */
[----:B------:R-:W-:Y:S01]  /*4bd0*/  HMMA.16816.F32 R36, R4, R90, RZ ;  /* 0x0000005a0424723c */ /* 0x000fe200000018ff */
[----:B--2---:R-:W-:-:S07]  /*4be0*/  FMNMX.FTZ R0, R14, R15, !PT ;  /* 0x0000000f0e007209 */ /* 0x004fce0007810000 */
[----:B------:R-:W-:Y:S01]  /*4bf0*/  HMMA.16816.F32 R32, R4, R94, RZ ;  /* 0x0000005e0420723c */ /* 0x000fe200000018ff */
[----:B-1----:R-:W-:Y:S02]  /*4c00*/  F2FP.PACK_AB R8, R231, R241 ;  /* 0x000000f1e708723e */ /* 0x002fe400000000ff */
[----:B---3--:R-:W-:-:S05]  /*4c10*/  F2FP.PACK_AB R11, R232, R202 ;  /* 0x000000cae80b723e */ /* 0x008fca00000000ff */
[----:B------:R-:W-:Y:S08]  /*4c20*/  HMMA.16816.F32 R28, R4, R98, RZ ;  /* 0x00000062041c723c */ /* 0x000ff000000018ff */
[----:B------:R-:W-:Y:S01]  /*4c30*/  HMMA.16816.F32 R192, R8, R60, R64 ;  /* 0x0000003c08c0723c */ /* 0x000fe20000001840 */
[----:B------:R-:W-:Y:S07]  /*4c40*/  LDSM.16.MT88.4 R64, [R227+0x2900] ;  /* 0x00290000e340783b */ /* 0x000fee0000004200 */
[C---:B------:R-:W-:Y:S08]  /*4c50*/  HMMA.16816.F32 R24, R4.reuse, R102, RZ ;  /* 0x000000660418723c */ /* 0x040ff000000018ff */
[----:B------:R-:W-:Y:S01]  /*4c60*/  HMMA.16816.F32 R20, R4, R106, RZ ;  /* 0x0000006a0414723c */ /* 0x000fe200000018ff */
[----:B------:R-:W1:Y:S06]  /*4c70*/  SHFL.BFLY PT, R5, R0, 0x1, 0x1f ;  /* 0x0c201f0000057f89 */ /* 0x000e6c00000e0000 */
[--C-:B------:R-:W-:Y:S01]  /*4c80*/  FFMA.FTZ R4, R108, c[0x0][0x2d0], -R3.reuse ;  /* 0x0000b4006c047a23 */ /* 0x100fe20000010803 */
[C---:B------:R-:W-:Y:S03]  /*4c90*/  HMMA.16816.F32 R172, R8.reuse, R56, R156 ;  /* 0x0000003808ac723c */ /* 0x040fe6000000189c */
[----:B------:R2:W-:Y:S05]  /*4ca0*/  MUFU.EX2 R189, R4 ;  /* 0x0000000400bd7308 */ /* 0x0005ea0000000800 */
[C---:B------:R-:W-:Y:S08]  /*4cb0*/  HMMA.16816.F32 R140, R8.reuse, R48, R140 ;  /* 0x00000030088c723c */ /* 0x040ff0000000188c */
[----:B------:R-:W-:Y:S01]  /*4cc0*/  HMMA.16816.F32 R248, R8, R76, R160 ;  /* 0x0000004c08f8723c */ /* 0x000fe200000018a0 */
[----:B-1----:R-:W-:Y:S01]  /*4cd0*/  FMNMX.FTZ R136, R0, R5, !PT ;  /* 0x0000000500887209 */ /* 0x002fe20007810000 */
[----:B------:R-:W-:-:S02]  /*4ce0*/  FFMA.FTZ R0, R118, c[0x0][0x2d0], -R3 ;  /* 0x0000b40076007a23 */ /* 0x000fc40000010803 */
[----:B--2---:R-:W-:Y:S01]  /*4cf0*/  FFMA.FTZ R4, R109, c[0x0][0x2d0], -R3 ;  /* 0x0000b4006d047a23 */ /* 0x004fe20000010803 */
[----:B------:R-:W-:-:S03]  /*4d00*/  FSETP.NEU.FTZ.AND P2, PT, R136, -INF , PT ;  /* 0xff8000008800780b */ /* 0x000fc60003f5d000 */
[----:B------:R1:W-:Y:S01]  /*4d10*/  MUFU.EX2 R14, R4 ;  /* 0x00000004000e7308 */ /* 0x0003e20000000800 */
[C---:B------:R-:W-:Y:S01]  /*4d20*/  HMMA.16816.F32 R128, R8.reuse, R64, R128 ;  /* 0x000000400880723c */ /* 0x040fe20000001880 */
[----:B------:R-:W-:Y:S01]  /*4d30*/  MOV R162, R173 ;  /* 0x000000ad00a27202 */ /* 0x000fe20000000f00 */
[----:B------:R-:W-:Y:S02]  /*4d40*/  IMAD.MOV.U32 R160, RZ, RZ, R172 ;  /* 0x000000ffffa07224 */ /* 0x000fe400078e00ac */
[----:B------:R-:W-:Y:S02]  /*4d50*/  IMAD.MOV.U32 R163, RZ, RZ, R175 ;  /* 0x000000ffffa37224 */ /* 0x000fe400078e00af */
[----:B------:R-:W-:Y:S01]  /*4d60*/  IMAD.MOV.U32 R161, RZ, RZ, R174 ;  /* 0x000000ffffa17224 */ /* 0x000fe200078e00ae */
[----:B------:R-:W-:Y:S01]  /*4d70*/  MOV R173, R143 ;  /* 0x0000008f00ad7202 */ /* 0x000fe20000000f00 */
[----:B------:R-:W-:Y:S01]  /*4d80*/  HMMA.16816.F32 R148, R8, R72, R148 ;  /* 0x000000480894723c */ /* 0x000fe20000001894 */
[----:B------:R-:W-:-:S02]  /*4d90*/  IMAD.MOV.U32 R172, RZ, RZ, R142 ;  /* 0x000000ffffac7224 */ /* 0x000fc400078e008e */
[----:B------:R-:W-:Y:S02]  /*4da0*/  IMAD.MOV.U32 R142, RZ, RZ, R188 ;  /* 0x000000ffff8e7224 */ /* 0x000fe400078e00bc */
[----:B------:R-:W-:Y:S01]  /*4db0*/  IMAD.MOV.U32 R174, RZ, RZ, R141 ;  /* 0x000000ffffae7224 */ /* 0x000fe200078e008d */
[----:B------:R-:W-:Y:S01]  /*4dc0*/  MOV R141, R200 ;  /* 0x000000c8008d7202 */ /* 0x000fe20000000f00 */
[----:B-1----:R-:W-:Y:S01]  /*4dd0*/  FFMA.FTZ R4, R110, c[0x0][0x2d0], -R3 ;  /* 0x0000b4006e047a23 */ /* 0x002fe20000010803 */
[C---:B------:R-:W-:Y:S03]  /*4de0*/  HMMA.16816.F32 R196, R8.reuse, R52, R152 ;  /* 0x0000003408c4723c */ /* 0x040fe60000001898 */
[----:B------:R1:W2:Y:S05]  /*4df0*/  MUFU.EX2 R6, R4 ;  /* 0x0000000400067308 */ /* 0x0002aa0000000800 */
[----:B------:R-:W-:Y:S01]  /*4e00*/  IMAD.MOV.U32 R16, RZ, RZ, R130 ;  /* 0x000000ffff107224 */ /* 0x000fe200078e0082 */
[----:B------:R-:W-:Y:S01]  /*4e10*/  MOV R5, R129 ;  /* 0x0000008100057202 */ /* 0x000fe20000000f00 */
[----:B------:R-:W-:Y:S01]  /*4e20*/  IMAD.MOV.U32 R7, RZ, RZ, R131 ;  /* 0x000000ffff077224 */ /* 0x000fe200078e0083 */
[----:B------:R-:W-:Y:S01]  /*4e30*/  HMMA.16816.F32 R144, R8, R68, R144 ;  /* 0x000000440890723c */ /* 0x000fe20000001890 */
[----:B------:R-:W-:-:S04]  /*4e40*/  IMAD.MOV.U32 R118, RZ, RZ, R128 ;  /* 0x000000ffff767224 */ /* 0x000fc800078e0080 */
[----:B------:R-:W-:Y:S01]  /*4e50*/  MOV R17, R151 ;  /* 0x0000009700117202 */ /* 0x000fe20000000f00 */
[----:B------:R-:W-:Y:S01]  /*4e60*/  IMAD.MOV.U32 R230, RZ, RZ, R150 ;  /* 0x000000ffffe67224 */ /* 0x000fe200078e0096 */
[----:B------:R-:W-:Y:S01]  /*4e70*/  MOV R175, R149 ;  /* 0x0000009500af7202 */ /* 0x000fe20000000f00 */
[----:B-1----:R-:W-:Y:S01]  /*4e80*/  FFMA.FTZ R4, R111, c[0x0][0x2d0], -R3 ;  /* 0x0000b4006f047a23 */ /* 0x002fe20000010803 */
[----:B--2---:R-:W-:Y:S01]  /*4e90*/  MOV R143, R6 ;  /* 0x00000006008f7202 */ /* 0x004fe20000000f00 */
[----:B------:R-:W-:Y:S01]  /*4ea0*/  HMMA.16816.F32 R128, R8, R54, R112 ;  /* 0x000000360880723c */ /* 0x000fe20000001870 */
[----:B------:R1:W2:Y:S01]  /*4eb0*/  MUFU.EX2 R6, R0 ;  /* 0x0000000000067308 */ /* 0x0002a20000000800 */
[----:B------:R-:W-:-:S05]  /*4ec0*/  IMAD.MOV.U32 R229, RZ, RZ, R148 ;  /* 0x000000ffffe57224 */ /* 0x000fca00078e0094 */
[----:B------:R-:W-:Y:S01]  /*4ed0*/  IMAD.MOV.U32 R114, RZ, RZ, R230 ;  /* 0x000000ffff727224 */ /* 0x000fe200078e00e6 */
[C---:B------:R-:W-:Y:S01]  /*4ee0*/  HMMA.16816.F32 R148, R8.reuse, R62, R120 ;  /* 0x0000003e0894723c */ /* 0x040fe20000001878 */
[----:B------:R3:W4:Y:S05]  /*4ef0*/  MUFU.EX2 R15, R4 ;  /* 0x00000004000f7308 */ /* 0x00072a0000000800 */
[----:B------:R-:W-:Y:S01]  /*4f00*/  IMAD.MOV.U32 R111, RZ, RZ, R145 ;  /* 0x000000ffff6f7224 */ /* 0x000fe200078e0091 */
[----:B------:R-:W-:Y:S01]  /*4f10*/  MOV R120, R203 ;  /* 0x000000cb00787202 */ /* 0x000fe20000000f00 */
[C---:B------:R-:W-:Y:S01]  /*4f20*/  HMMA.16816.F32 R152, R8.reuse, R78, R40 ;  /* 0x0000004e0898723c */ /* 0x040fe20000001828 */
[----:B-1----:R-:W-:Y:S01]  /*4f30*/  FMUL.FTZ R0, R136, c[0x0][0x2d0] ;  /* 0x0000b40088007a20 */ /* 0x002fe20000410000 */
[----:B------:R-:W-:Y:S01]  /*4f40*/  MOV R122, R16 ;  /* 0x00000010007a7202 */ /* 0x000fe20000000f00 */
[----:B--2---:R-:W-:Y:S01]  /*4f50*/  IMAD.MOV.U32 R115, RZ, RZ, R6 ;  /* 0x000000ffff737224 */ /* 0x004fe200078e0006 */
[----:B------:R-:W-:Y:S01]  /*4f60*/  MOV R109, R146 ;  /* 0x00000092006d7202 */ /* 0x000fe20000000f00 */
[----:B------:R-:W-:Y:S01]  /*4f70*/  IMAD.MOV.U32 R123, RZ, RZ, R7 ;  /* 0x000000ffff7b7224 */ /* 0x000fe200078e0007 */
[----:B------:R-:W-:Y:S01]  /*4f80*/  FSEL R0, R0, RZ, P2 ;  /* 0x000000ff00007208 */ /* 0x000fe20001000000 */
[----:B------:R-:W-:Y:S01]  /*4f90*/  IMAD.MOV.U32 R121, RZ, RZ, R5 ;  /* 0x000000ffff797224 */ /* 0x000fe200078e0005 */
[----:B------:R-:W-:Y:S01]  /*4fa0*/  HMMA.16816.F32 R220, R8, R74, R32 ;  /* 0x0000004a08dc723c */ /* 0x000fe20000001820 */
[----:B---3--:R-:W-:-:S02]  /*4fb0*/  FFMA.FTZ R4, R116, c[0x0][0x2d0], -R3 ;  /* 0x0000b40074047a23 */ /* 0x008fc40000010803 */
[----:B------:R-:W-:Y:S01]  /*4fc0*/  IMAD.MOV.U32 R116, RZ, RZ, R140 ;  /* 0x000000ffff747224 */ /* 0x000fe200078e008c */
[----:B------:R-:W-:Y:S01]  /*4fd0*/  MOV R41, R121 ;  /* 0x0000007900297202 */ /* 0x000fe20000000f00 */
[----:B------:R1:W-:Y:S01]  /*4fe0*/  MUFU.EX2 R183, R4 ;  /* 0x0000000400b77308 */ /* 0x0003e20000000800 */
[----:B------:R-:W-:Y:S02]  /*4ff0*/  IMAD.MOV.U32 R140, RZ, RZ, R201 ;  /* 0x000000ffff8c7224 */ /* 0x000fe400078e00c9 */
[----:B------:R-:W-:Y:S01]  /*5000*/  HMMA.16816.F32 R216, R8, R70, R28 ;  /* 0x0000004608d8723c */ /* 0x000fe2000000181c */
[----:B------:R-:W-:Y:S02]  /*5010*/  IMAD.MOV.U32 R110, RZ, RZ, R147 ;  /* 0x000000ffff6e7224 */ /* 0x000fe400078e0093 */
[----:B------:R-:W-:Y:S02]  /*5020*/  IMAD.MOV.U32 R108, RZ, RZ, R144 ;  /* 0x000000ffff6c7224 */ /* 0x000fe400078e0090 */
[----:B------:R-:W-:-:S02]  /*5030*/  IMAD.MOV.U32 R43, RZ, RZ, R123 ;  /* 0x000000ffff2b7224 */ /* 0x000fc400078e007b */
[----:B------:R-:W-:Y:S01]  /*5040*/  IMAD.MOV.U32 R42, RZ, RZ, R122 ;  /* 0x000000ffff2a7224 */ /* 0x000fe200078e007a */
[----:B------:R-:W-:Y:S01]  /*5050*/  HMMA.16816.F32 R212, R8, R50, R24 ;  /* 0x0000003208d4723c */ /* 0x000fe20000001818 */
[----:B-1----:R-:W-:Y:S02]  /*5060*/  FFMA.FTZ R4, R117, c[0x0][0x2d0], -R3 ;  /* 0x0000b40075047a23 */ /* 0x002fe40000010803 */
[----:B------:R-:W-:-:S05]  /*5070*/  IMAD.MOV.U32 R117, RZ, RZ, R17 ;  /* 0x000000ffff757224 */ /* 0x000fca00078e0011 */
[----:B------:R-:W-:Y:S01]  /*5080*/  HMMA.16816.F32 R208, R8, R66, R20 ;  /* 0x0000004208d0723c */ /* 0x000fe20000001814 */
[----:B------:R1:W-:Y:S02]  /*5090*/  MUFU.EX2 R239, R4 ;  /* 0x0000000400ef7308 */ /* 0x0003e40000000800 */
[----:B-1----:R-:W-:Y:S02]  /*50a0*/  FFMA.FTZ R4, R119, c[0x0][0x2d0], -R3 ;  /* 0x0000b40077047a23 */ /* 0x002fe40000010803 */
[----:B------:R-:W-:-:S04]  /*50b0*/  IMAD.MOV.U32 R119, RZ, RZ, R202 ;  /* 0x000000ffff777224 */ /* 0x000fc800078e00ca */
[----:B------:R1:W2:Y:S01]  /*50c0*/  MUFU.EX2 R243, R4 ;  /* 0x0000000400f37308 */ /* 0x0002a20000000800 */
[----:B------:R-:W-:Y:S01]  /*50d0*/  HMMA.16816.F32 R200, R8, R58, R36 ;  /* 0x0000003a08c8723c */ /* 0x000fe20000001824 */
[----:B------:R-:W-:-:S06]  /*50e0*/  IMAD.MOV.U32 R40, RZ, RZ, R119 ;  /* 0x000000ffff287224 */ /* 0x000fcc00078e0077 */
[----:B------:R-:W-:Y:S02]  /*50f0*/  F2FP.PACK_AB R8, R14, R189 ;  /* 0x000000bd0e08723e */ /* 0x000fe400000000ff */
[----:B----4-:R-:W-:Y:S01]  /*5100*/  F2FP.PACK_AB R10, R15, R143 ;  /* 0x0000008f0f0a723e */ /* 0x010fe200000000ff */
[----:B-1----:R-:W-:Y:S01]  /*5110*/  FFMA.FTZ R4, R124, c[0x0][0x2d0], -R0 ;  /* 0x0000b4007c047a23 */ /* 0x002fe20000010800 */
[----:B--2---:R-:W-:-:S03]  /*5120*/  F2FP.PACK_AB R6, R243, R239 ;  /* 0x000000eff306723e */ /* 0x004fc600000000ff */
[----:B------:R1:W-:Y:S02]  /*5130*/  MUFU.EX2 R113, R4 ;  /* 0x0000000400717308 */ /* 0x0003e40000000800 */
[----:B-1----:R-:W-:-:S06]  /*5140*/  FFMA.FTZ R4, R125, c[0x0][0x2d0], -R0 ;  /* 0x0000b4007d047a23 */ /* 0x002fcc0000010800 */
[----:B------:R1:W2:Y:S02]  /*5150*/  MUFU.EX2 R112, R4 ;  /* 0x0000000400707308 */ /* 0x0002a40000000800 */
[----:B-1----:R-:W-:Y:S01]  /*5160*/  FFMA.FTZ R4, R126, c[0x0][0x2d0], -R0 ;  /* 0x0000b4007e047a23 */ /* 0x002fe20000010800 */
[----:B--2---:R-:W-:-:S05]  /*5170*/  F2FP.PACK_AB R9, R112, R113 ;  /* 0x000000717009723e */ /* 0x004fca00000000ff */
[----:B------:R1:W-:Y:S02]  /*5180*/  MUFU.EX2 R188, R4 ;  /* 0x0000000400bc7308 */ /* 0x0003e40000000800 */
[----:B-1----:R-:W-:-:S06]  /*5190*/  FFMA.FTZ R4, R127, c[0x0][0x2d0], -R0 ;  /* 0x0000b4007f047a23 */ /* 0x002fcc0000010800 */
[----:B------:R1:W2:Y:S02]  /*51a0*/  MUFU.EX2 R244, R4 ;  /* 0x0000000400f47308 */ /* 0x0002a40000000800 */
[----:B-1----:R-:W-:Y:S01]  /*51b0*/  FFMA.FTZ R4, R132, c[0x0][0x2d0], -R0 ;  /* 0x0000b40084047a23 */ /* 0x002fe20000010800 */
[----:B--2---:R-:W-:Y:S02]  /*51c0*/  F2FP.PACK_AB R11, R244, R188 ;  /* 0x000000bcf40b723e */ /* 0x004fe400000000ff */
[----:B------:R-:W-:-:S03]  /*51d0*/  MOV R132, R117 ;  /* 0x0000007500847202 */ /* 0x000fc60000000f00 */
[----:B------:R1:W-:Y:S02]  /*51e0*/  MUFU.EX2 R252, R4 ;  /* 0x0000000400fc7308 */ /* 0x0003e40000000800 */
[C---:B------:R-:W-:Y:S07]  /*51f0*/  HMMA.16816.F32 R16, R8.reuse, R80, RZ ;  /* 0x000000500810723c */ /* 0x040fee00000018ff */
[----:B------:R-:W-:Y:S01]  /*5200*/  IMAD.MOV.U32 R80, RZ, RZ, R172 ;  /* 0x000000ffff507224 */ /* 0x000fe200078e00ac */
[----:B------:R-:W-:Y:S01]  /*5210*/  HMMA.16816.F32 R20, R8, R44, RZ ;  /* 0x0000002c0814723c */ /* 0x000fe200000018ff */
[----:B------:R-:W-:-:S02]  /*5220*/  IMAD.MOV.U32 R81, RZ, RZ, R116 ;  /* 0x000000ffff517224 */ /* 0x000fc400078e0074 */
[----:B-1----:R-:W-:Y:S01]  /*5230*/  FFMA.FTZ R4, R133, c[0x0][0x2d0], -R0 ;  /* 0x0000b40085047a23 */ /* 0x002fe20000010800 */
[----:B------:R-:W-:-:S03]  /*5240*/  MOV R133, R175 ;  /* 0x000000af00857202 */ /* 0x000fc60000000f00 */
[----:B------:R-:W-:Y:S01]  /*5250*/  IMAD.MOV.U32 R44, RZ, RZ, R110 ;  /* 0x000000ffff2c7224 */ /* 0x000fe200078e006e */
[----:B------:R1:W2:Y:S01]  /*5260*/  MUFU.EX2 R245, R4 ;  /* 0x0000000400f57308 */ /* 0x0002a20000000800 */
[----:B------:R-:W-:Y:S01]  /*5270*/  HMMA.16816.F32 R36, R8, R84, RZ ;  /* 0x000000540824723c */ /* 0x000fe200000018ff */
[----:B------:R-:W-:-:S06]  /*5280*/  IMAD.MOV.U32 R45, RZ, RZ, R109 ;  /* 0x000000ffff2d7224 */ /* 0x000fcc00078e006d */
[----:B------:R-:W-:Y:S01]  /*5290*/  MOV R85, R115 ;  /* 0x0000007300557202 */ /* 0x000fe20000000f00 */
[----:B------:R-:W-:Y:S01]  /*52a0*/  HMMA.16816.F32 R32, R8, R88, RZ ;  /* 0x000000580820723c */ /* 0x000fe200000018ff */
[----:B-1----:R-:W-:Y:S01]  /*52b0*/  FFMA.FTZ R4, R134, c[0x0][0x2d0], -R0 ;  /* 0x0000b40086047a23 */ /* 0x002fe20000010800 */
[----:B--2---:R-:W-:-:S06]  /*52c0*/  F2FP.PACK_AB R5, R245, R252 ;  /* 0x000000fcf505723e */ /* 0x004fcc00000000ff */
[C---:B------:R-:W-:Y:S01]  /*52d0*/  HMMA.16816.F32 R28, R8.reuse, R92, RZ ;  /* 0x0000005c081c723c */ /* 0x040fe200000018ff */
[----:B------:R-:W-:Y:S01]  /*52e0*/  MOV R134, R108 ;  /* 0x0000006c00867202 */ /* 0x000fe20000000f00 */
[----:B------:R1:W-:Y:S03]  /*52f0*/  MUFU.EX2 R247, R4 ;  /* 0x0000000400f77308 */ /* 0x0003e60000000800 */
[----:B------:R-:W-:Y:S02]  /*5300*/  MOV R88, R134 ;  /* 0x0000008600587202 */ /* 0x000fe40000000f00 */
[----:B------:R-:W-:Y:S01]  /*5310*/  IMAD.MOV.U32 R93, RZ, RZ, R183 ;  /* 0x000000ffff5d7224 */ /* 0x000fe200078e00b7 */
[----:B------:R-:W-:Y:S07]  /*5320*/  HMMA.16816.F32 R24, R8, R96, RZ ;  /* 0x000000600818723c */ /* 0x000fee00000018ff */
[----:B------:R-:W-:Y:S01]  /*5330*/  MOV R96, R40 ;  /* 0x0000002800607202 */ /* 0x000fe20000000f00 */
[----:B------:R-:W-:-:S02]  /*5340*/  IMAD.MOV.U32 R97, RZ, RZ, R140 ;  /* 0x000000ffff617224 */ /* 0x000fc400078e008c */
[----:B-1----:R-:W-:Y:S01]  /*5350*/  FFMA.FTZ R4, R138, c[0x0][0x2d0], -R0 ;  /* 0x0000b4008a047a23 */ /* 0x002fe20000010800 */
[----:B------:R-:W-:-:S03]  /*5360*/  MOV R138, R111 ;  /* 0x0000006f008a7202 */ /* 0x000fc60000000f00 */
[----:B------:R1:W2:Y:S01]  /*5370*/  MUFU.EX2 R246, R4 ;  /* 0x0000000400f67308 */ /* 0x0002a20000000800 */
[----:B------:R-:W-:Y:S02]  /*5380*/  MOV R89, R138 ;  /* 0x0000008a00597202 */ /* 0x000fe40000000f00 */
[----:B-1----:R-:W-:Y:S01]  /*5390*/  F2FP.PACK_AB R4, R115, R183 ;  /* 0x000000b77304723e */ /* 0x002fe200000000ff */
[----:B------:R-:W-:Y:S01]  /*53a0*/  IMAD.MOV.U32 R115, RZ, RZ, R229 ;  /* 0x000000ffff737224 */ /* 0x000fe200078e00e5 */
[----:B--2---:R-:W-:-:S07]  /*53b0*/  F2FP.PACK_AB R7, R246, R247 ;  /* 0x000000f7f607723e */ /* 0x004fce00000000ff */
[----:B------:R-:W-:Y:S07]  /*53c0*/  HMMA.16816.F32 R156, R4, R52, R16 ;  /* 0x00000034049c723c */ /* 0x000fee0000001810 */
[----:B------:R-:W-:Y:S01]  /*53d0*/  IMAD.MOV.U32 R52, RZ, RZ, R120 ;  /* 0x000000ffff347224 */ /* 0x000fe200078e0078 */
[----:B------:R-:W-:Y:S01]  /*53e0*/  HMMA.16816.F32 R16, R8, R104, RZ ;  /* 0x000000680810723c */ /* 0x000fe200000018ff */
[----:B------:R-:W-:Y:S02]  /*53f0*/  IMAD.MOV.U32 R53, RZ, RZ, R118 ;  /* 0x000000ffff357224 */ /* 0x000fe400078e0076 */
[----:B------:R-:W-:-:S02]  /*5400*/  IMAD.MOV.U32 R84, RZ, RZ, R52 ;  /* 0x000000ffff547224 */ /* 0x000fc400078e0034 */
[----:B------:R-:W-:Y:S01]  /*5410*/  IMAD.MOV.U32 R52, RZ, RZ, R115 ;  /* 0x000000ffff347224 */ /* 0x000fe200078e0073 */
[----:B------:R-:W-:Y:S01]  /*5420*/  MOV R115, R141 ;  /* 0x0000008d00737202 */ /* 0x000fe20000000f00 */
[----:B------:R-:W-:Y:S01]  /*5430*/  IMAD.MOV.U32 R104, RZ, RZ, R81 ;  /* 0x000000ffff687224 */ /* 0x000fe200078e0051 */
[----:B------:R-:W-:Y:S01]  /*5440*/  HMMA.16816.F32 R144, R4, R60, R20 ;  /* 0x0000003c0490723c */ /* 0x000fe20000001814 */
[----:B------:R-:W-:-:S06]  /*5450*/  IMAD.MOV.U32 R81, RZ, RZ, R143 ;  /* 0x000000ffff517224 */ /* 0x000fcc00078e008f */
[----:B------:R-:W-:Y:S01]  /*5460*/  IMAD.MOV.U32 R60, RZ, RZ, R174 ;  /* 0x000000ffff3c7224 */ /* 0x000fe200078e00ae */
[----:B------:R-:W-:Y:S01]  /*5470*/  HMMA.16816.F32 R20, R8, R100, RZ ;  /* 0x000000640814723c */ /* 0x000fe200000018ff */
[----:B------:R-:W-:Y:S02]  /*5480*/  MOV R61, R173 ;  /* 0x000000ad003d7202 */ /* 0x000fe40000000f00 */
[----:B------:R-:W-:-:S04]  /*5490*/  IMAD.MOV.U32 R105, RZ, RZ, R60 ;  /* 0x000000ffff697224 */ /* 0x000fc800078e003c */
[----:B------:R-:W-:Y:S01]  /*54a0*/  IMAD.MOV.U32 R100, RZ, RZ, R42 ;  /* 0x000000ffff647224 */ /* 0x000fe200078e002a */
[----:B------:R-:W-:Y:S01]  /*54b0*/  HMMA.16816.F32 R16, R4, R64, R16 ;  /* 0x000000400410723c */ /* 0x000fe20000001810 */
[----:B------:R-:W-:-:S07]  /*54c0*/  MOV R101, R43 ;  /* 0x0000002b00657202 */ /* 0x000fce0000000f00 */
[C---:B------:R-:W-:Y:S07]  /*54d0*/  HMMA.16816.F32 R172, R4.reuse, R76, R36 ;  /* 0x0000004c04ac723c */ /* 0x040fee0000001824 */
[----:B------:R-:W-:Y:S01]  /*54e0*/  IMAD.MOV.U32 R77, RZ, RZ, R41 ;  /* 0x000000ffff4d7224 */ /* 0x000fe200078e0029 */
[C---:B------:R-:W-:Y:S08]  /*54f0*/  HMMA.16816.F32 R108, R4.reuse, R56, R32 ;  /* 0x00000038046c723c */ /* 0x040ff00000001820 */
[----:B------:R-:W-:Y:S01]  /*5500*/  HMMA.16816.F32 R124, R4, R72, R28 ;  /* 0x00000048047c723c */ /* 0x000fe2000000181c */
[----:B------:R-:W-:Y:S01]  /*5510*/  IMAD.MOV.U32 R76, RZ, RZ, R17 ;  /* 0x000000ffff4c7224 */ /* 0x000fe200078e0011 */
[----:B------:R-:W-:Y:S01]  /*5520*/  MOV R230, R18 ;  /* 0x0000001200e67202 */ /* 0x000fe20000000f00 */
[----:B------:R-:W-:-:S02]  /*5530*/  IMAD.MOV.U32 R92, RZ, RZ, R16 ;  /* 0x000000ffff5c7224 */ /* 0x000fc400078e0010 */
[----:B------:R-:W-:-:S03]  /*5540*/  IMAD.MOV.U32 R229, RZ, RZ, R19 ;  /* 0x000000ffffe57224 */ /* 0x000fc600078e0013 */
[C---:B------:R-:W-:Y:S07]  /*5550*/  HMMA.16816.F32 R32, R8.reuse, R86, RZ ;  /* 0x000000560820723c */ /* 0x040fee00000018ff */
[----:B------:R-:W-:Y:S01]  /*5560*/  IMAD.MOV.U32 R86, RZ, RZ, R44 ;  /* 0x000000ffff567224 */ /* 0x000fe200078e002c */
[----:B------:R-:W-:Y:S01]  /*5570*/  HMMA.16816.F32 R28, R8, R90, RZ ;  /* 0x0000005a081c723c */ /* 0x000fe200000018ff */
[----:B------:R-:W-:Y:S01]  /*5580*/  IMAD.MOV.U32 R87, RZ, RZ, R80 ;  /* 0x000000ffff577224 */ /* 0x000fe200078e0050 */
[----:B------:R-:W-:-:S05]  /*5590*/  MOV R80, R188 ;  /* 0x000000bc00507202 */ /* 0x000fca0000000f00 */
[----:B------:R-:W-:Y:S01]  /*55a0*/  IMAD.MOV.U32 R91, RZ, RZ, R45 ;  /* 0x000000ffff5b7224 */ /* 0x000fe200078e002d */
[----:B------:R-:W-:Y:S01]  /*55b0*/  HMMA.16816.F32 R116, R4, R68, R24 ;  /* 0x000000440474723c */ /* 0x000fe20000001818 */
[----:B------:R-:W-:-:S07]  /*55c0*/  IMAD.MOV.U32 R90, RZ, RZ, R132 ;  /* 0x000000ffff5a7224 */ /* 0x000fce00078e0084 */
[----:B------:R-:W-:Y:S08]  /*55d0*/  HMMA.16816.F32 R120, R4, R48, R20 ;  /* 0x000000300478723c */ /* 0x000ff00000001814 */
[C---:B------:R-:W-:Y:S08]  /*55e0*/  HMMA.16816.F32 R40, R8.reuse, R46, RZ ;  /* 0x0000002e0828723c */ /* 0x040ff000000018ff */
[C---:B------:R-:W-:Y:S07]  /*55f0*/  HMMA.16816.F32 R36, R8.reuse, R82, RZ ;  /* 0x000000520824723c */ /* 0x040fee00000018ff */
[----:B------:R-:W-:Y:S01]  /*5600*/  IMAD.MOV.U32 R83, RZ, RZ, R53 ;  /* 0x000000ffff537224 */ /* 0x000fe200078e0035 */
[----:B------:R-:W-:Y:S01]  /*5610*/  HMMA.16816.F32 R24, R8, R94, RZ ;  /* 0x0000005e0818723c */ /* 0x000fe200000018ff */
[----:B------:R-:W-:Y:S01]  /*5620*/  IMAD.MOV.U32 R53, RZ, RZ, R133 ;  /* 0x000000ffff357224 */ /* 0x000fe200078e0085 */
[----:B------:R-:W-:-:S05]  /*5630*/  MOV R82, R61 ;  /* 0x0000003d00527202 */ /* 0x000fca0000000f00 */
[----:B------:R-:W-:Y:S01]  /*5640*/  IMAD.MOV.U32 R94, RZ, RZ, R163 ;  /* 0x000000ffff5e7224 */ /* 0x000fe200078e00a3 */
[----:B------:R-:W-:Y:S01]  /*5650*/  HMMA.16816.F32 R20, R8, R98, RZ ;  /* 0x000000620814723c */ /* 0x000fe200000018ff */
[----:B------:R-:W-:Y:S01]  /*5660*/  MOV R95, R114 ;  /* 0x00000072005f7202 */ /* 0x000fe20000000f00 */
[----:B------:R-:W-:-:S05]  /*5670*/  IMAD.MOV.U32 R114, RZ, RZ, R142 ;  /* 0x000000ffff727224 */ /* 0x000fca00078e008e */
[----:B------:R-:W-:Y:S01]  /*5680*/  MOV R98, R162 ;  /* 0x000000a200627202 */ /* 0x000fe20000000f00 */
[----:B------:R-:W-:Y:S01]  /*5690*/  HMMA.16816.F32 R16, R8, R102, RZ ;  /* 0x000000660810723c */ /* 0x000fe200000018ff */
[----:B------:R-:W-:-:S06]  /*56a0*/  IMAD.MOV.U32 R99, RZ, RZ, R161 ;  /* 0x000000ffff637224 */ /* 0x000fcc00078e00a1 */
[----:B------:R-:W-:Y:S01]  /*56b0*/  IMAD.MOV.U32 R103, RZ, RZ, R160 ;  /* 0x000000ffff677224 */ /* 0x000fe200078e00a0 */
[----:B------:R-:W-:Y:S07]  /*56c0*/  HMMA.16816.F32 R44, R8, R106, RZ ;  /* 0x0000006a082c723c */ /* 0x000fee00000018ff */
[----:B------:R-:W-:Y:S01]  /*56d0*/  FFMA.FTZ R8, R168, c[0x0][0x2d0], -R3 ;  /* 0x0000b400a8087a23 */ /* 0x000fe20000010803 */
[----:B------:R-:W-:Y:S01]  /*56e0*/  HMMA.16816.F32 R40, R4, R62, R40 ;  /* 0x0000003e0428723c */ /* 0x000fe20000001828 */
[----:B------:R-:W-:-:S02]  /*56f0*/  IMAD.MOV.U32 R168, RZ, RZ, R103 ;  /* 0x000000ffffa87224 */ /* 0x000fc400078e0067 */
[----:B------:R1:W-:Y:S01]  /*5700*/  MUFU.EX2 R134, R8 ;  /* 0x0000000800867308 */ /* 0x0003e20000000800 */
[----:B------:R-:W-:Y:S02]  /*5710*/  IMAD.MOV.U32 R103, RZ, RZ, R95 ;  /* 0x000000ffff677224 */ /* 0x000fe400078e005f */
[----:B------:R-:W-:Y:S02]  /*5720*/  IMAD.MOV.U32 R95, RZ, RZ, R83 ;  /* 0x000000ffff5f7224 */ /* 0x000fe400078e0053 */
[----:B------:R-:W-:Y:S01]  /*5730*/  IMAD.MOV.U32 R83, RZ, RZ, R76 ;  /* 0x000000ffff537224 */ /* 0x000fe200078e004c */
[----:B------:R-:W-:Y:S01]  /*5740*/  MOV R76, R85 ;  /* 0x00000055004c7202 */ /* 0x000fe20000000f00 */
[C---:B------:R-:W-:Y:S08]  /*5750*/  HMMA.16816.F32 R36, R4.reuse, R54, R36 ;  /* 0x000000360424723c */ /* 0x040ff00000001824 */
[----:B------:R-:W-:Y:S01]  /*5760*/  HMMA.16816.F32 R32, R4, R78, R32 ;  /* 0x0000004e0420723c */ /* 0x000fe20000001820 */
[----:B-1----:R-:W-:-:S04]  /*5770*/  FFMA.FTZ R8, R166, c[0x0][0x2d0], -R3 ;  /* 0x0000b400a6087a23 */ /* 0x002fc80000010803 */
[----:B------:R1:W-:Y:S03]  /*5780*/  MUFU.EX2 R138, R8 ;  /* 0x00000008008a7308 */ /* 0x0003e60000000800 */
[C---:B------:R-:W-:Y:S08]  /*5790*/  HMMA.16816.F32 R28, R4.reuse, R58, R28 ;  /* 0x0000003a041c723c */ /* 0x040ff0000000181c */
[C---:B------:R-:W-:Y:S01]  /*57a0*/  HMMA.16816.F32 R72, R4.reuse, R74, R24 ;  /* 0x0000004a0448723c */ /* 0x040fe20000001818 */
[----:B------:R-:W-:Y:S01]  /*57b0*/  MOV R54, R103 ;  /* 0x0000006700367202 */ /* 0x000fe20000000f00 */
[----:B-1----:R-:W-:Y:S01]  /*57c0*/  FFMA.FTZ R8, R164, c[0x0][0x2d0], -R3 ;  /* 0x0000b400a4087a23 */ /* 0x002fe20000010803 */
[----:B------:R-:W-:Y:S05]  /*57d0*/  LDSM.16.MT88.4 R24, [R226+0x1100] ;  /* 0x00110000e218783b */ /* 0x000fea0000004200 */
[C---:B------:R-:W-:Y:S01]  /*57e0*/  HMMA.16816.F32 R68, R4.reuse, R70, R20 ;  /* 0x000000460444723c */ /* 0x040fe20000001814 */
[----:B------:R1:W-:Y:S01]  /*57f0*/  MUFU.EX2 R188, R8 ;  /* 0x0000000800bc7308 */ /* 0x0003e20000000800 */
[----:B------:R-:W-:Y:S01]  /*5800*/  IMAD.MOV.U32 R103, RZ, RZ, R95 ;  /* 0x000000ffff677224 */ /* 0x000fe200078e005f */
[----:B------:R-:W-:Y:S05]  /*5810*/  LDSM.16.MT88.4 R20, [R228+0x1100] ;  /* 0x00110000e414783b */ /* 0x000fea0000004200 */
[C---:B------:R-:W-:Y:S08]  /*5820*/  HMMA.16816.F32 R48, R4.reuse, R50, R16 ;  /* 0x000000320430723c */ /* 0x040ff00000001810 */
[----:B------:R-:W-:Y:S01]  /*5830*/  HMMA.16816.F32 R44, R4, R66, R44 ;  /* 0x00000042042c723c */ /* 0x000fe2000000182c */
[----:B-1----:R-:W-:Y:S01]  /*5840*/  FFMA.FTZ R8, R139, c[0x0][0x2d0], -R3 ;  /* 0x0000b4008b087a23 */ /* 0x002fe20000010803 */
[----:B------:R-:W1:Y:S03]  /*5850*/  LDSM.16.MT88.4 R16, [R225+0x1100] ;  /* 0x00110000e110783b */ /* 0x000e660000004200 */
[----:B------:R2:W3:Y:S01]  /*5860*/  MUFU.EX2 R139, R8 ;  /* 0x00000008008b7308 */ /* 0x0004e20000000800 */
[----:B------:R-:W-:-:S02]  /*5870*/  IMAD.MOV.U32 R95, RZ, RZ, R83 ;  /* 0x000000ffff5f7224 */ /* 0x000fc400078e0053 */
[----:B------:R-:W-:Y:S02]  /*5880*/  FFMA.FTZ R4, R176, c[0x0][0x2d0], -R13 ;  /* 0x0000b400b0047a23 */ /* 0x000fe4000001080d */
[----:B--2---:R-:W-:Y:S01]  /*5890*/  FFMA.FTZ R8, R170, c[0x0][0x2d0], -R0 ;  /* 0x0000b400aa087a23 */ /* 0x004fe20000010800 */
[----:B------:R-:W-:Y:S02]  /*58a0*/  MOV R170, R99 ;  /* 0x0000006300aa7202 */ /* 0x000fe40000000f00 */
[----:B------:R2:W-:Y:S01]  /*58b0*/  MUFU.EX2 R60, R4 ;  /* 0x00000004003c7308 */ /* 0x0005e20000000800 */
[----:B------:R-:W-:Y:S01]  /*58c0*/  MOV R99, R87 ;  /* 0x0000005700637202 */ /* 0x000fe20000000f00 */
[----:B------:R-:W-:Y:S01]  /*58d0*/  IMAD.MOV.U32 R87, RZ, RZ, R100 ;  /* 0x000000ffff577224 */ /* 0x000fe200078e0064 */
[----:B---3--:R-:W-:Y:S01]  /*58e0*/  F2FP.PACK_AB R10, R139, R188 ;  /* 0x000000bc8b0a723e */ /* 0x008fe200000000ff */
[----:B------:R-:W-:-:S04]  /*58f0*/  IMAD.MOV.U32 R100, RZ, RZ, R84 ;  /* 0x000000ffff647224 */ /* 0x000fc800078e0054 */
[----:B------:R3:W-:Y:S01]  /*5900*/  MUFU.EX2 R64, R8 ;  /* 0x0000000800407308 */ /* 0x0007e20000000800 */
[----:B------:R-:W-:Y:S01]  /*5910*/  MOV R83, R224 ;  /* 0x000000e000537202 */ /* 0x000fe20000000f00 */
[----:B--2---:R-:W-:-:S06]  /*5920*/  FFMA.FTZ R4, R177, c[0x0][0x2d0], -R13 ;  /* 0x0000b400b1047a23 */ /* 0x004fcc000001080d */
[----:B------:R2:W4:Y:S01]  /*5930*/  MUFU.EX2 R61, R4 ;  /* 0x00000004003d7308 */ /* 0x0005220000000800 */
[----:B---3--:R-:W-:Y:S02]  /*5940*/  FFMA.FTZ R8, R169, c[0x0][0x2d0], -R0 ;  /* 0x0000b400a9087a23 */ /* 0x008fe40000010800 */
[----:B------:R-:W-:Y:S01]  /*5950*/  IMAD.MOV.U32 R169, RZ, RZ, R98 ;  /* 0x000000ffffa97224 */ /* 0x000fe200078e0062 */
[----:B------:R-:W-:-:S04]  /*5960*/  MOV R98, R90 ;  /* 0x0000005a00627202 */ /* 0x000fc80000000f00 */
[----:B------:R3:W1:Y:S01]  /*5970*/  MUFU.EX2 R65, R8 ;  /* 0x0000000800417308 */ /* 0x0006620000000800 */
[----:B------:R-:W-:Y:S02]  /*5980*/  IMAD.MOV.U32 R90, RZ, RZ, R91 ;  /* 0x000000ffff5a7224 */ /* 0x000fe400078e005b */
[----:B------:R-:W-:Y:S01]  /*5990*/  IMAD.MOV.U32 R91, RZ, RZ, R86 ;  /* 0x000000ffff5b7224 */ /* 0x000fe200078e0056 */
[----:B------:R-:W-:Y:S01]  /*59a0*/  MOV R86, R77 ;  /* 0x0000004d00567202 */ /* 0x000fe20000000f00 */
[----:B------:R-:W-:Y:S02]  /*59b0*/  IMAD.MOV.U32 R77, RZ, RZ, R135 ;  /* 0x000000ffff4d7224 */ /* 0x000fe400078e0087 */
[----:B------:R1:W5:Y:S01]  /*59c0*/  LDL.LU R135, [R1+0x94] ;  /* 0x0000940001877983 */ /* 0x0003620000300800 */
[----:B--2---:R-:W-:Y:S01]  /*59d0*/  FFMA.FTZ R4, R182, c[0x0][0x2d0], -R12 ;  /* 0x0000b400b6047a23 */ /* 0x004fe2000001080c */
[----:B----4-:R-:W-:-:S03]  /*59e0*/  F2FP.PACK_AB R6, R61, R60 ;  /* 0x0000003c3d06723e */ /* 0x010fc600000000ff */
[----:B------:R2:W-:Y:S01]  /*59f0*/  MUFU.EX2 R56, R4 ;  /* 0x0000000400387308 */ /* 0x0005e20000000800 */
[----:B---3--:R-:W-:Y:S01]  /*5a00*/  FFMA.FTZ R8, R167, c[0x0][0x2d0], -R0 ;  /* 0x0000b400a7087a23 */ /* 0x008fe20000010800 */
[----:B-1----:R-:W-:-:S06]  /*5a10*/  F2FP.PACK_AB R9, R65, R64 ;  /* 0x000000404109723e */ /* 0x002fcc00000000ff */
[----:B------:R1:W-:Y:S01]  /*5a20*/  MUFU.EX2 R132, R8 ;  /* 0x0000000800847308 */ /* 0x0003e20000000800 */
[----:B--2---:R-:W-:-:S07]  /*5a30*/  FFMA.FTZ R4, R181, c[0x0][0x2d0], -R12 ;  /* 0x0000b400b5047a23 */ /* 0x004fce000001080c */
[----:B------:R2:W3:Y:S01]  /*5a40*/  MUFU.EX2 R57, R4 ;  /* 0x0000000400397308 */ /* 0x0004e20000000800 */
[----:B-1----:R-:W-:-:S07]  /*5a50*/  FFMA.FTZ R8, R165, c[0x0][0x2d0], -R0 ;  /* 0x0000b400a5087a23 */ /* 0x002fce0000010800 */
[----:B------:R1:W4:Y:S01]  /*5a60*/  MUFU.EX2 R133, R8 ;  /* 0x0000000800857308 */ /* 0x0003220000000800 */
[----:B--2---:R-:W-:Y:S01]  /*5a70*/  FFMA.FTZ R4, R180, c[0x0][0x2d0], -R12 ;  /* 0x0000b400b4047a23 */ /* 0x004fe2000001080c */
[----:B---3--:R-:W-:-:S06]  /*5a80*/  F2FP.PACK_AB R5, R57, R56 ;  /* 0x000000383905723e */ /* 0x008fcc00000000ff */
[----:B------:R2:W-:Y:S01]  /*5a90*/  MUFU.EX2 R58, R4 ;  /* 0x00000004003a7308 */ /* 0x0005e20000000800 */
[----:B-1----:R-:W-:Y:S01]  /*5aa0*/  FFMA.FTZ R8, R178, c[0x0][0x2d0], -R13 ;  /* 0x0000b400b2087a23 */ /* 0x002fe2000001080d */
[----:B----4-:R-:W-:-:S06]  /*5ab0*/  F2FP.PACK_AB R11, R133, R132 ;  /* 0x00000084850b723e */ /* 0x010fcc00000000ff */
[----:B------:R1:W-:Y:S01]  /*5ac0*/  MUFU.EX2 R62, R8 ;  /* 0x00000008003e7308 */ /* 0x0003e20000000800 */
[----:B--2---:R-:W-:-:S07]  /*5ad0*/  FFMA.FTZ R4, R179, c[0x0][0x2d0], -R12 ;  /* 0x0000b400b3047a23 */ /* 0x004fce000001080c */
[----:B------:R-:W2:Y:S01]  /*5ae0*/  MUFU.EX2 R59, R4 ;  /* 0x00000004003b7308 */ /* 0x000ea20000000800 */
[----:B-1----:R-:W-:Y:S02]  /*5af0*/  FFMA.FTZ R8, R171, c[0x0][0x2d0], -R13 ;  /* 0x0000b400ab087a23 */ /* 0x002fe4000001080d */
[----:B------:R-:W-:Y:S02]  /*5b00*/  IMAD.MOV.U32 R171, RZ, RZ, R94 ;  /* 0x000000ffffab7224 */ /* 0x000fe400078e005e */
[----:B------:R-:W-:-:S03]  /*5b10*/  IMAD.MOV.U32 R94, RZ, RZ, R82 ;  /* 0x000000ffff5e7224 */ /* 0x000fc600078e0052 */
[----:B------:R1:W3:Y:S01]  /*5b20*/  MUFU.EX2 R63, R8 ;  /* 0x00000008003f7308 */ /* 0x0002e20000000800 */
[----:B------:R-:W-:Y:S01]  /*5b30*/  IMAD.MOV.U32 R82, RZ, RZ, R101 ;  /* 0x000000ffff527224 */ /* 0x000fe200078e0065 */
[----:B------:R-:W-:Y:S01]  /*5b40*/  MOV R101, R96 ;  /* 0x0000006000657202 */ /* 0x000fe20000000f00 */
[----:B------:R-:W-:Y:S02]  /*5b50*/  IMAD.MOV.U32 R96, RZ, RZ, R243 ;  /* 0x000000ffff607224 */ /* 0x000fe400078e00f3 */
[----:B------:R-:W4:Y:S01]  /*5b60*/  LDL.LU R243, [R1+0x90] ;  /* 0x0000900001f37983 */ /* 0x000f220000300800 */
[----:B--2---:R-:W-:-:S03]  /*5b70*/  F2FP.PACK_AB R7, R59, R58 ;  /* 0x0000003a3b07723e */ /* 0x004fc600000000ff */
[----:B------:R-:W2:Y:S04]  /*5b80*/  LDL.LU R84, [R1+0x4] ;  /* 0x0000040001547983 */ /* 0x000ea80000300800 */
[----:B------:R-:W2:Y:S01]  /*5b90*/  LDL.LU R85, [R1] ;  /* 0x0000000001557983 */ /* 0x000ea20000300800 */
[----:B-1----:R-:W-:-:S03]  /*5ba0*/  F2FP.PACK_AB R8, R138, R134 ;  /* 0x000000868a08723e */ /* 0x002fc600000000ff */
[----:B------:R-:W2:Y:S01]  /*5bb0*/  LDL.LU R224, [R1+0x8c] ;  /* 0x00008c0001e07983 */ /* 0x000ea20000300800 */
[----:B---3--:R-:W-:-:S03]  /*5bc0*/  F2FP.PACK_AB R4, R63, R62 ;  /* 0x0000003e3f04723e */ /* 0x008fc600000000ff */
[-C--:B------:R-:W-:Y:S08]  /*5bd0*/  HMMA.16816.F32 R144, R8, R16.reuse, R144 ;  /* 0x000000100890723c */ /* 0x080ff00000001890 */
        /* <DEDUP_REMOVED lines=13> */
[----:B------:R-:W3:Y:S07]  /*5cb0*/  LDSM.16.MT88.4 R20, [R226+0x3100] ;  /* 0x00310000e214783b */ /* 0x000eee0000004200 */
[-C--:B-1----:R-:W-:Y:S08]  /*5cc0*/  HMMA.16816.F32 R108, R8, R16.reuse, R108 ;  /* 0x00000010086c723c */ /* 0x082ff0000000186c */
[C---:B------:R-:W-:Y:S08]  /*5cd0*/  HMMA.16816.F32 R196, R4.reuse, R16, R168 ;  /* 0x0000001004c4723c */ /* 0x040ff000000018a8 */
[-C--:B------:R-:W-:Y:S08]  /*5ce0*/  HMMA.16816.F32 R200, R4, R18.reuse, R200 ;  /* 0x0000001204c8723c */ /* 0x080ff000000018c8 */
[----:B------:R-:W-:Y:S01]  /*5cf0*/  HMMA.16816.F32 R248, R8, R18, R28 ;  /* 0x0000001208f8723c */ /* 0x000fe2000000181c */
[----:B------:R-:W1:Y:S01]  /*5d00*/  LDSM.16.MT88.4 R16, [R228+0x3100] ;  /* 0x00310000e410783b */ /* 0x000e620000004200 */
[----:B------:R-:W-:Y:S01]  /*5d10*/  IMAD.MOV.U32 R55, RZ, RZ, R98 ;  /* 0x000000ffff377224 */ /* 0x000fe200078e0062 */
[----:B------:R-:W-:Y:S01]  /*5d20*/  MOV R102, R94 ;  /* 0x0000005e00667202 */ /* 0x000fe20000000f00 */
[----:B------:R-:W-:Y:S01]  /*5d30*/  IMAD.MOV.U32 R107, RZ, RZ, R99 ;  /* 0x000000ffff6b7224 */ /* 0x000fe200078e0063 */
[----:B------:R-:W1:Y:S01]  /*5d40*/  LDSM.16.MT88.4 R28, [R227+0x3100] ;  /* 0x00310000e31c783b */ /* 0x000e620000004200 */
[----:B------:R-:W-:Y:S01]  /*5d50*/  IMAD.MOV.U32 R98, RZ, RZ, R86 ;  /* 0x000000ffff627224 */ /* 0x000fe200078e0056 */
[----:B------:R-:W-:Y:S01]  /*5d60*/  MOV R86, R76 ;  /* 0x0000004c00567202 */ /* 0x000fe20000000f00 */
        /* <DEDUP_REMOVED lines=10> */
[----:B------:R-:W-:-:S02]  /*5e10*/  IMAD.MOV.U32 R169, RZ, RZ, R98 ;  /* 0x000000ffffa97224 */ /* 0x000fc400078e0062 */
[----:B------:R-:W-:Y:S02]  /*5e20*/  IMAD.MOV.U32 R78, RZ, RZ, R95 ;  /* 0x000000ffff4e7224 */ /* 0x000fe400078e005f */
[----:B------:R-:W-:Y:S02]  /*5e30*/  IMAD.MOV.U32 R130, RZ, RZ, R109 ;  /* 0x000000ffff827224 */ /* 0x000fe400078e006d */
[----:B------:R-:W-:Y:S01]  /*5e40*/  IMAD.MOV.U32 R129, RZ, RZ, R110 ;  /* 0x000000ffff817224 */ /* 0x000fe200078e006e */
[C---:B---3--:R-:W-:Y:S01]  /*5e50*/  HMMA.16816.F32 R52, R4.reuse, R24, R52 ;  /* 0x000000180434723c */ /* 0x048fe20000001834 */
[----:B------:R-:W-:Y:S01]  /*5e60*/  IMAD.MOV.U32 R102, RZ, RZ, R83 ;  /* 0x000000ffff667224 */ /* 0x000fe200078e0053 */
[----:B------:R-:W-:Y:S01]  /*5e70*/  MOV R83, R240 ;  /* 0x000000f000537202 */ /* 0x000fe20000000f00 */
[----:B------:R-:W-:Y:S01]  /*5e80*/  IMAD.MOV.U32 R170, RZ, RZ, R99 ;  /* 0x000000ffffaa7224 */ /* 0x000fe200078e0063 */
[----:B------:R-:W-:Y:S01]  /*5e90*/  MOV R99, R97 ;  /* 0x0000006100637202 */ /* 0x000fe20000000f00 */
[----:B------:R-:W-:Y:S01]  /*5ea0*/  IMAD.MOV.U32 R95, RZ, RZ, R241 ;  /* 0x000000ffff5f7224 */ /* 0x000fe200078e00f1 */
[----:B------:R-:W-:Y:S01]  /*5eb0*/  MOV R168, R94 ;  /* 0x0000005e00a87202 */ /* 0x000fe20000000f00 */
[----:B------:R-:W-:Y:S01]  /*5ec0*/  IMAD.MOV.U32 R76, RZ, RZ, R239 ;  /* 0x000000ffff4c7224 */ /* 0x000fe200078e00ef */
[----:B------:R-:W-:Y:S01]  /*5ed0*/  HMMA.16816.F32 R88, R4, R20, R88 ;  /* 0x000000140458723c */ /* 0x000fe20000001858 */
[----:B------:R-:W-:Y:S01]  /*5ee0*/  IMAD.MOV.U32 R94, RZ, RZ, R93 ;  /* 0x000000ffff5e7224 */ /* 0x000fe200078e005d */
[----:B------:R3:W5:Y:S01]  /*5ef0*/  LDL.LU R244, [R1+0x88] ;  /* 0x0000880001f47983 */ /* 0x0007620000300800 */
        /* <DEDUP_REMOVED lines=24> */
[----:B------:R-:W-:Y:S02]  /*6080*/  IMAD.MOV.U32 R87, RZ, RZ, R82 ;  /* 0x000000ffff577224 */ /* 0x000fe400078e0052 */
[----:B------:R-:W-:Y:S01]  /*6090*/  IMAD.MOV.U32 R154, RZ, RZ, R94 ;  /* 0x000000ffff9a7224 */ /* 0x000fe200078e005e */
[C---:B-1----:R-:W-:Y:S08]  /*60a0*/  HMMA.16816.F32 R104, R4.reuse, R16, R104 ;  /* 0x000000100468723c */ /* 0x042ff00000001868 */
[----:B------:R-:W-:Y:S08]  /*60b0*/  HMMA.16816.F32 R192, R4, R28, R192 ;  /* 0x0000001c04c0723c */ /* 0x000ff000000018c0 */
[----:B------:R-:W-:Y:S01]  /*60c0*/  HMMA.16816.F32 R48, R8, R18, R48 ;  /* 0x000000120830723c */ /* 0x000fe20000001830 */
[----:B------:R-:W-:-:S02]  /*60d0*/  IMAD.MOV.U32 R15, RZ, RZ, R232 ;  /* 0x000000ffff0f7224 */ /* 0x000fc400078e00e8 */
[----:B----4-:R-:W-:-:S05]  /*60e0*/  IMAD.MOV.U32 R77, RZ, RZ, R243 ;  /* 0x000000ffff4d7224 */ /* 0x010fca00078e00f3 */
[----:B------:R-:W-:Y:S01]  /*60f0*/  HMMA.16816.F32 R44, R8, R30, R44 ;  /* 0x0000001e082c723c */ /* 0x000fe2000000182c */
[----:B------:R-:W-:Y:S01]  /*6100*/  MOV R96, R242 ;  /* 0x000000f200607202 */ /* 0x000fe20000000f00 */
[----:B------:R3:W5:Y:S01]  /*6110*/  LDL.LU R243, [R1+0x84] ;  /* 0x0000840001f37983 */ /* 0x0007620000300800 */
[----:B------:R-:W-:Y:S02]  /*6120*/  IMAD.MOV.U32 R98, RZ, RZ, R77 ;  /* 0x000000ffff627224 */ /* 0x000fe400078e004d */
        /* <DEDUP_REMOVED lines=9> */
[----:B------:R3:W5:Y:S01]  /*61c0*/  LDL.LU R242, [R1+0x80] ;  /* 0x0000800001f27983 */ /* 0x0007620000300800 */
[----:B------:R-:W-:-:S02]  /*61d0*/  IMAD.MOV.U32 R168, RZ, RZ, R77 ;  /* 0x000000ffffa87224 */ /* 0x000fc400078e004d */
[----:B------:R-:W-:Y:S01]  /*61e0*/  IMAD.MOV.U32 R155, RZ, RZ, R99 ;  /* 0x000000ffff9b7224 */ /* 0x000fe200078e0063 */
[C---:B------:R-:W-:Y:S01]  /*61f0*/  HMMA.16816.F32 R76, R4.reuse, R26, R220 ;  /* 0x0000001a044c723c */ /* 0x040fe200000018dc */
[----:B------:R-:W-:Y:S01]  /*6200*/  MOV R99, R93 ;  /* 0x0000005d00637202 */ /* 0x000fe20000000f00 */
[----:B------:R-:W-:Y:S01]  /*6210*/  IMAD.MOV.U32 R96, RZ, RZ, R238 ;  /* 0x000000ffff607224 */ /* 0x000fe200078e00ee */
[----:B------:R3:W5:Y:S04]  /*6220*/  LDL.LU R241, [R1+0x7c] ;  /* 0x00007c0001f17983 */ /* 0x0007680000300800 */
[----:B------:R-:W-:Y:S01]  /*6230*/  IMAD.MOV.U32 R223, RZ, RZ, R92 ;  /* 0x000000ffffdf7224 */ /* 0x000fe200078e005c */
[----:B------:R3:W5:Y:S01]  /*6240*/  LDL.LU R240, [R1+0x78] ;  /* 0x0000780001f07983 */ /* 0x0007620000300800 */
[C---:B------:R-:W-:Y:S03]  /*6250*/  HMMA.16816.F32 R92, R4.reuse, R22, R216 ;  /* 0x00000016045c723c */ /* 0x040fe600000018d8 */
[----:B------:R3:W5:Y:S04]  /*6260*/  LDL.LU R239, [R1+0x74] ;  /* 0x0000740001ef7983 */ /* 0x0007680000300800 */
[----:B------:R-:W-:Y:S01]  /*6270*/  IMAD.MOV.U32 R219, RZ, RZ, R111 ;  /* 0x000000ffffdb7224 */ /* 0x000fe200078e006f */
[----:B------:R3:W5:Y:S01]  /*6280*/  LDL.LU R238, [R1+0x70] ;  /* 0x0000700001ee7983 */ /* 0x0007620000300800 */
[C---:B------:R-:W-:Y:S03]  /*6290*/  HMMA.16816.F32 R108, R4.reuse, R18, R212 ;  /* 0x00000012046c723c */ /* 0x040fe600000018d4 */
[----:B------:R3:W5:Y:S04]  /*62a0*/  LDL.LU R237, [R1+0x6c] ;  /* 0x00006c0001ed7983 */ /* 0x0007680000300800 */
[----:B------:R-:W-:Y:S01]  /*62b0*/  MOV R212, R86 ;  /* 0x0000005600d47202 */ /* 0x000fe20000000f00 */
[----:B------:R-:W-:Y:S01]  /*62c0*/  IMAD.MOV.U32 R213, RZ, RZ, R87 ;  /* 0x000000ffffd57224 */ /* 0x000fe200078e0057 */
[----:B--2---:R-:W-:Y:S01]  /*62d0*/  MOV R214, R84 ;  /* 0x0000005400d67202 */ /* 0x004fe20000000f00 */
[----:B------:R-:W-:Y:S01]  /*62e0*/  IMAD.MOV.U32 R215, RZ, RZ, R85 ;  /* 0x000000ffffd77224 */ /* 0x000fe200078e0055 */
[----:B------:R3:W5:Y:S01]  /*62f0*/  LDL.LU R236, [R1+0x68] ;  /* 0x0000680001ec7983 */ /* 0x0007620000300800 */
[----:B------:R-:W-:Y:S03]  /*6300*/  HMMA.16816.F32 R84, R4, R30, R208 ;  /* 0x0000001e0454723c */ /* 0x000fe600000018d0 */
[----:B------:R3:W5:Y:S04]  /*6310*/  LDL.LU R235, [R1+0x64] ;  /* 0x0000640001eb7983 */ /* 0x0007680000300800 */
[----:B------:R-:W-:Y:S01]  /*6320*/  MOV R211, R223 ;  /* 0x000000df00d37202 */ /* 0x000fe20000000f00 */
[----:B------:R-:W-:Y:S01]  /*6330*/  FFMA.FTZ R4, R205, c[0x0][0x2d0], -R3 ;  /* 0x0000b400cd047a23 */ /* 0x000fe20000010803 */
[C---:B------:R-:W-:Y:S01]  /*6340*/  HMMA.16816.F32 R220, R8.reuse, R24, R124 ;  /* 0x0000001808dc723c */ /* 0x040fe2000000187c */
[----:B------:R-:W-:Y:S01]  /*6350*/  IMAD.MOV.U32 R6, RZ, RZ, R212 ;  /* 0x000000ffff067224 */ /* 0x000fe200078e00d4 */
[----:B------:R-:W-:Y:S01]  /*6360*/  MOV R7, R213 ;  /* 0x000000d500077202 */ /* 0x000fe20000000f00 */
[----:B------:R-:W-:Y:S01]  /*6370*/  IMAD.MOV.U32 R5, RZ, RZ, R100 ;  /* 0x000000ffff057224 */ /* 0x000fe200078e0064 */
[----:B------:R3:W5:Y:S03]  /*6380*/  LDL.LU R234, [R1+0x60] ;  /* 0x0000600001ea7983 */ /* 0x0007660000300800 */
[----:B------:R-:W-:Y:S01]  /*6390*/  IMAD.MOV.U32 R124, RZ, RZ, R219 ;  /* 0x000000ffff7c7224 */ /* 0x000fe200078e00db */
[----:B------:R-:W-:Y:S01]  /*63a0*/  MOV R127, R67 ;  /* 0x00000043007f7202 */ /* 0x000fe20000000f00 */
[C---:B------:R-:W-:Y:S01]  /*63b0*/  HMMA.16816.F32 R216, R8.reuse, R26, R72 ;  /* 0x0000001a08d8723c */ /* 0x040fe20000001848 */
[----:B------:R-:W-:Y:S01]  /*63c0*/  IMAD.MOV.U32 R125, RZ, RZ, R66 ;  /* 0x000000ffff7d7224 */ /* 0x000fe200078e0042 */
[----:B------:R3:W5:Y:S05]  /*63d0*/  LDL.LU R233, [R1+0x5c] ;  /* 0x00005c0001e97983 */ /* 0x00076a0000300800 */
[----:B------:R-:W-:Y:S01]  /*63e0*/  MOV R75, R211 ;  /* 0x000000d3004b7202 */ /* 0x000fe20000000f00 */
[----:B------:R-:W-:Y:S01]  /*63f0*/  IMAD.MOV.U32 R73, RZ, RZ, R214 ;  /* 0x000000ffff497224 */ /* 0x000fe200078e00d6 */
[----:B------:R-:W-:Y:S01]  /*6400*/  HMMA.16816.F32 R208, R8, R22, R68 ;  /* 0x0000001608d0723c */ /* 0x000fe20000001844 */
[----:B------:R1:W-:Y:S01]  /*6410*/  MUFU.EX2 R23, R4 ;  /* 0x0000000400177308 */ /* 0x0003e20000000800 */
[----:B------:R-:W-:Y:S01]  /*6420*/  MOV R74, R215 ;  /* 0x000000d7004a7202 */ /* 0x000fe20000000f00 */
[----:B------:R-:W-:Y:S01]  /*6430*/  IMAD.MOV.U32 R126, RZ, RZ, R102 ;  /* 0x000000ffff7e7224 */ /* 0x000fe200078e0066 */
[----:B------:R-:W-:Y:S01]  /*6440*/  MOV R67, R103 ;  /* 0x0000006700437202 */ /* 0x000fe20000000f00 */
[----:B------:R3:W5:Y:S01]  /*6450*/  LDL.LU R232, [R1+0x58] ;  /* 0x0000580001e87983 */ /* 0x0007620000300800 */
[----:B-1----:R-:W-:-:S02]  /*6460*/  FFMA.FTZ R4, R204, c[0x0][0x2d0], -R3 ;  /* 0x0000b400cc047a23 */ /* 0x002fc40000010803 */
[----:B------:R-:W-:Y:S01]  /*6470*/  HMMA.16816.F32 R212, R8, R20, R116 ;  /* 0x0000001408d4723c */ /* 0x000fe20000001874 */
[----:B------:R-:W-:Y:S01]  /*6480*/  IMAD.MOV.U32 R27, RZ, RZ, R74 ;  /* 0x000000ffff1b7224 */ /* 0x000fe200078e004a */
[----:B------:R-:W-:Y:S01]  /*6490*/  MOV R66, R101 ;  /* 0x0000006500427202 */ /* 0x000fe20000000f00 */
[----:B------:R1:W2:Y:S01]  /*64a0*/  MUFU.EX2 R24, R4 ;  /* 0x0000000400187308 */ /* 0x0002a20000000800 */
[----:B------:R-:W-:Y:S01]  /*64b0*/  MOV R72, R75 ;  /* 0x0000004b00487202 */ /* 0x000fe20000000f00 */
[----:B------:R-:W-:Y:S01]  /*64c0*/  IMAD.MOV.U32 R70, RZ, RZ, R5 ;  /* 0x000000ffff467224 */ /* 0x000fe200078e0005 */
[----:B------:R-:W-:Y:S01]  /*64d0*/  MOV R71, R154 ;  /* 0x0000009a00477202 */ /* 0x000fe20000000f00 */
[----:B------:R3:W5:Y:S01]  /*64e0*/  LDL.LU R231, [R1+0x54] ;  /* 0x0000540001e77983 */ /* 0x0007620000300800 */
[--C-:B-1----:R-:W-:Y:S02]  /*64f0*/  FFMA.FTZ R4, R191, c[0x0][0x2d0], -R3.reuse ;  /* 0x0000b400bf047a23 */ /* 0x102fe40000010803 */
[----:B------:R-:W-:-:S04]  /*6500*/  FFMA.FTZ R3, R190, c[0x0][0x2d0], -R3 ;  /* 0x0000b400be037a23 */ /* 0x000fc80000010803 */
[----:B------:R1:W-:Y:S02]  /*6510*/  MUFU.EX2 R25, R3 ;  /* 0x0000000300197308 */ /* 0x0003e40000000800 */
[----:B-1----:R-:W-:-:S06]  /*6520*/  FFMA.FTZ R3, R187, c[0x0][0x2d0], -R0 ;  /* 0x0000b400bb037a23 */ /* 0x002fcc0000010800 */
[----:B------:R1:W-:Y:S01]  /*6530*/  MUFU.EX2 R20, R3 ;  /* 0x0000000300147308 */ /* 0x0003e20000000800 */
[----:B------:R-:W-:Y:S01]  /*6540*/  HMMA.16816.F32 R100, R8, R16, R120 ;  /* 0x000000100864723c */ /* 0x000fe20000001878 */
[----:B-1----:R-:W-:-:S06]  /*6550*/  FFMA.FTZ R3, R186, c[0x0][0x2d0], -R0 ;  /* 0x0000b400ba037a23 */ /* 0x002fcc0000010800 */
[----:B------:R1:W4:Y:S02]  /*6560*/  MUFU.EX2 R21, R3 ;  /* 0x0000000300157308 */ /* 0x0003240000000800 */
[--C-:B-1----:R-:W-:Y:S02]  /*6570*/  FFMA.FTZ R3, R185, c[0x0][0x2d0], -R0.reuse ;  /* 0x0000b400b9037a23 */ /* 0x102fe40000010800 */
[----:B------:R-:W-:Y:S01]  /*6580*/  FFMA.FTZ R0, R184, c[0x0][0x2d0], -R0 ;  /* 0x0000b400b8007a23 */ /* 0x000fe20000010800 */
[----:B------:R-:W-:Y:S01]  /*6590*/  MOV R74, R230 ;  /* 0x000000e6004a7202 */ /* 0x000fe20000000f00 */
[----:B------:R-:W-:Y:S01]  /*65a0*/  IMAD.MOV.U32 R75, RZ, RZ, R229 ;  /* 0x000000ffff4b7224 */ /* 0x000fe200078e00e5 */
[----:B------:R-:W-:Y:S01]  /*65b0*/  MOV R5, R152 ;  /* 0x0000009800057202 */ /* 0x000fe20000000f00 */
[----:B------:R1:W-:Y:S01]  /*65c0*/  MUFU.EX2 R19, R0 ;  /* 0x0000000000137308 */ /* 0x0003e20000000800 */
[----:B------:R-:W-:Y:S07]  /*65d0*/  LDSM.16.MT88.4 R184, [R228+0x1900] ;  /* 0x00190000e4b8783b */ /* 0x000fee0000004200 */
[----:B------:R-:W2:Y:S01]  /*65e0*/  MUFU.EX2 R26, R4 ;  /* 0x00000004001a7308 */ /* 0x000ea20000000800 */
[----:B------:R-:W-:Y:S01]  /*65f0*/  IMAD.MOV.U32 R68, RZ, RZ, R71 ;  /* 0x000000ffff447224 */ /* 0x000fe200078e0047 */
[----:B------:R3:W5:Y:S01]  /*6600*/  LDL.LU R230, [R1+0x50] ;  /* 0x0000500001e67983 */ /* 0x0007620000300800 */
[----:B------:R-:W-:-:S03]  /*6610*/  IMAD.MOV.U32 R190, RZ, RZ, R99 ;  /* 0x000000ffffbe7224 */ /* 0x000fc600078e0063 */
[----:B------:R3:W5:Y:S01]  /*6620*/  LDL.LU R229, [R1+0x4c] ;  /* 0x00004c0001e57983 */ /* 0x0007620000300800 */
[--C-:B-1----:R-:W-:Y:S02]  /*6630*/  FFMA.FTZ R0, R73, c[0x0][0x2d0], -R13.reuse ;  /* 0x0000b40049007a23 */ /* 0x102fe4000001080d */
[----:B------:R-:W-:Y:S01]  /*6640*/  IMAD.MOV.U32 R73, RZ, RZ, R124 ;  /* 0x000000ffff497224 */ /* 0x000fe200078e007c */
[----:B------:R-:W-:Y:S01]  /*6650*/  MOV R124, R224 ;  /* 0x000000e0007c7202 */ /* 0x000fe20000000f00 */
[----:B------:R1:W-:Y:S08]  /*6660*/  MUFU.EX2 R16, R0 ;  /* 0x0000000000107308 */ /* 0x0003f00000000800 */
[----:B------:R-:W2:Y:S01]  /*6670*/  MUFU.EX2 R22, R3 ;  /* 0x0000000300167308 */ /* 0x000ea20000000800 */
[----:B------:R-:W-:Y:S01]  /*6680*/  HMMA.16816.F32 R116, R8, R28, R72 ;  /* 0x0000001c0874723c */ /* 0x000fe20000001848 */
[----:B------:R-:W-:Y:S01]  /*6690*/  IMAD.MOV.U32 R30, RZ, RZ, R190 ;  /* 0x000000ffff1e7224 */ /* 0x000fe200078e00be */
[----:B------:R3:W5:Y:S01]  /*66a0*/  LDL.LU R224, [R1+0x48] ;  /* 0x0000480001e07983 */ /* 0x0007620000300800 */
[----:B-1----:R-:W-:-:S04]  /*66b0*/  FFMA.FTZ R0, R27, c[0x0][0x2d0], -R13 ;  /* 0x0000b4001b007a23 */ /* 0x002fc8000001080d */
[----:B------:R1:W1:Y:S01]  /*66c0*/  MUFU.EX2 R17, R0 ;  /* 0x0000000000117308 */ /* 0x0002620000000800 */
[----:B------:R-:W-:Y:S02]  /*66d0*/  IMAD.MOV.U32 R75, RZ, RZ, R153 ;  /* 0x000000ffff4b7224 */ /* 0x000fe400078e0099 */
[----:B------:R-:W-:Y:S01]  /*66e0*/  IMAD.MOV.U32 R72, RZ, RZ, R155 ;  /* 0x000000ffff487224 */ /* 0x000fe200078e009b */
[----:B------:R-:W-:Y:S01]  /*66f0*/  MOV R73, R171 ;  /* 0x000000ab00497202 */ /* 0x000fe20000000f00 */
[----:B------:R-:W2:Y:S01]  /*6700*/  LDSM.16.MT88.4 R152, [R225+0x1900] ;  /* 0x00190000e198783b */ /* 0x000ea20000004200 */
[----:B------:R-:W-:Y:S02]  /*6710*/  IMAD.MOV.U32 R74, RZ, RZ, R169 ;  /* 0x000000ffff4a7224 */ /* 0x000fe400078e00a9 */
[----:B-1----:R-:W-:-:S04]  /*6720*/  FFMA.FTZ R0, R124, c[0x0][0x2d0], -R13 ;  /* 0x0000b4007c007a23 */ /* 0x002fc8000001080d */
[----:B------:R1:W-:Y:S01]  /*6730*/  MUFU.EX2 R18, R0 ;  /* 0x0000000000127308 */ /* 0x0003e20000000800 */
[----:B------:R-:W-:Y:S01]  /*6740*/  MOV R124, R170 ;  /* 0x000000aa007c7202 */ /* 0x000fe20000000f00 */
[----:B-1----:R-:W-:Y:S02]  /*6750*/  FFMA.FTZ R0, R125, c[0x0][0x2d0], -R13 ;  /* 0x0000b4007d007a23 */ /* 0x002fe4000001080d */
[----:B------:R-:W-:Y:S01]  /*6760*/  IMAD.MOV.U32 R125, RZ, RZ, R98 ;  /* 0x000000ffff7d7224 */ /* 0x000fe200078e0062 */
[----:B------:R-:W-:-:S03]  /*6770*/  MOV R98, R15 ;  /* 0x0000000f00627202 */ /* 0x000fc60000000f00 */
[----:B------:R1:W-:Y:S01]  /*6780*/  MUFU.EX2 R15, R0 ;  /* 0x00000000000f7308 */ /* 0x0003e20000000800 */
[--C-:B------:R-:W-:Y:S02]  /*6790*/  FFMA.FTZ R3, R206, c[0x0][0x2d0], -R12.reuse ;  /* 0x0000b400ce037a23 */ /* 0x100fe4000001080c */
[----:B-1----:R-:W-:Y:S02]  /*67a0*/  FFMA.FTZ R0, R168, c[0x0][0x2d0], -R12 ;  /* 0x0000b400a8007a23 */ /* 0x002fe4000001080c */
[----:B------:R-:W1:Y:S03]  /*67b0*/  LDSM.16.MT88.4 R168, [R226+0x1900] ;  /* 0x00190000e2a8783b */ /* 0x000e660000004200 */
[----:B------:R2:W-:Y:S01]  /*67c0*/  MUFU.EX2 R27, R0 ;  /* 0x00000000001b7308 */ /* 0x0005e20000000800 */
[----:B------:R-:W-:Y:S02]  /*67d0*/  FADD.FTZ R9, R189, R14 ;  /* 0x0000000ebd097221 */ /* 0x000fe40000010000 */
[----:B--2---:R-:W-:-:S05]  /*67e0*/  FFMA.FTZ R0, R207, c[0x0][0x2d0], -R12 ;  /* 0x0000b400cf007a23 */ /* 0x004fca000001080c */
[----:B------:R2:W1:Y:S01]  /*67f0*/  MUFU.EX2 R13, R0 ;  /* 0x00000000000d7308 */ /* 0x0004620000000800 */
[----:B------:R-:W-:Y:S01]  /*6800*/  MOV R205, R72 ;  /* 0x0000004800cd7202 */ /* 0x000fe20000000f00 */
[----:B------:R-:W-:Y:S01]  /*6810*/  IMAD.MOV.U32 R69, RZ, RZ, R73 ;  /* 0x000000ffff457224 */ /* 0x000fe200078e0049 */
[----:B------:R-:W-:Y:S01]  /*6820*/  MOV R72, R125 ;  /* 0x0000007d00487202 */ /* 0x000fe20000000f00 */
[----:B--2---:R-:W-:-:S04]  /*6830*/  FFMA.FTZ R0, R70, c[0x0][0x2d0], -R12 ;  /* 0x0000b40046007a23 */ /* 0x004fc8000001080c */
[----:B------:R-:W-:Y:S08]  /*6840*/  MUFU.EX2 R12, R3 ;  /* 0x00000003000c7308 */ /* 0x000ff00000000800 */
[----:B------:R-:W2:Y:S01]  /*6850*/  MUFU.EX2 R14, R0 ;  /* 0x00000000000e7308 */ /* 0x000ea20000000800 */
        /* <DEDUP_REMOVED lines=9> */
[----:B------:R-:W-:Y:S01]  /*68f0*/  FADD.FTZ R11, R68, R205 ;  /* 0x000000cd440b7221 */ /* 0x000fe20000010000 */
        /* <DEDUP_REMOVED lines=8> */
[----:B------:R-:W-:Y:S01]  /*6980*/  F2FP.PACK_AB R128, R24, R23 ;  /* 0x000000171880723e */ /* 0x000fe200000000ff */
[----:B------:R-:W-:Y:S01]  /*6990*/  IMAD.MOV.U32 R73, RZ, RZ, R125 ;  /* 0x000000ffff497224 */ /* 0x000fe200078e007d */
[----:B----4-:R-:W-:Y:S01]  /*69a0*/  F2FP.PACK_AB R129, R21, R20 ;  /* 0x000000141581723e */ /* 0x010fe200000000ff */
[----:B------:R-:W-:Y:S01]  /*69b0*/  IMAD.MOV.U32 R75, RZ, RZ, R127 ;  /* 0x000000ffff4b7224 */ /* 0x000fe200078e007f */
[----:B------:R-:W-:-:S02]  /*69c0*/  F2FP.PACK_AB R130, R25, R26 ;  /* 0x0000001a1982723e */ /* 0x000fc400000000ff */
[----:B------:R-:W-:Y:S02]  /*69d0*/  F2FP.PACK_AB R131, R19, R22 ;  /* 0x000000161383723e */ /* 0x000fe400000000ff */
[----:B------:R-:W-:Y:S02]  /*69e0*/  F2FP.PACK_AB R124, R17, R16 ;  /* 0x00000010117c723e */ /* 0x000fe400000000ff */
[----:B-1----:R-:W-:Y:S02]  /*69f0*/  F2FP.PACK_AB R125, R13, R27 ;  /* 0x0000001b0d7d723e */ /* 0x002fe400000000ff */
[----:B------:R-:W-:Y:S02]  /*6a00*/  F2FP.PACK_AB R126, R15, R18 ;  /* 0x000000120f7e723e */ /* 0x000fe400000000ff */
[----:B--2---:R-:W-:Y:S01]  /*6a10*/  F2FP.PACK_AB R127, R14, R12 ;  /* 0x0000000c0e7f723e */ /* 0x004fe200000000ff */
[----:B------:R-:W-:Y:S01]  /*6a20*/  HMMA.16816.F32 R144, R128, R152, R144 ;  /* 0x000000988090723c */ /* 0x000fe20000001890 */
[----:B------:R-:W-:-:S02]  /*6a30*/  IMAD.MOV.U32 R0, RZ, RZ, R81 ;  /* 0x000000ffff007224 */ /* 0x000fc400078e0051 */
[----:B------:R-:W-:-:S05]  /*6a40*/  IMAD.MOV.U32 R10, RZ, RZ, R5 ;  /* 0x000000ffff0a7224 */ /* 0x000fca00078e0005 */
[C---:B------:R-:W-:Y:S08]  /*6a50*/  HMMA.16816.F32 R140, R124.reuse, R152, R140 ;  /* 0x000000987c8c723c */ /* 0x040ff0000000188c */
[-C--:B------:R-:W-:Y:S08]  /*6a60*/  HMMA.16816.F32 R148, R124, R154.reuse, R148 ;  /* 0x0000009a7c94723c */ /* 0x080ff00000001894 */
[C---:B------:R-:W-:Y:S07]  /*6a70*/  HMMA.16816.F32 R152, R128.reuse, R154, R40 ;  /* 0x0000009a8098723c */ /* 0x040fee0000001828 */
[----:B------:R-:W-:Y:S01]  /*6a80*/  MOV R43, R191 ;  /* 0x000000bf002b7202 */ /* 0x000fe20000000f00 */
[----:B------:R-:W-:Y:S01]  /*6a90*/  HMMA.16816.F32 R172, R128, R184, R172 ;  /* 0x000000b880ac723c */ /* 0x000fe200000018ac */
[----:B------:R-:W-:Y:S01]  /*6aa0*/  IMAD.MOV.U32 R40, RZ, RZ, R68 ;  /* 0x000000ffff287224 */ /* 0x000fe200078e0044 */
[----:B------:R-:W-:Y:S01]  /*6ab0*/  MOV R191, R82 ;  /* 0x0000005200bf7202 */ /* 0x000fe20000000f00 */
[----:B------:R-:W-:-:S05]  /*6ac0*/  IMAD.MOV.U32 R68, RZ, RZ, R83 ;  /* 0x000000ffff447224 */ /* 0x000fca00078e0053 */
[C---:B------:R-:W-:Y:S08]  /*6ad0*/  HMMA.16816.F32 R176, R124.reuse, R184, R176 ;  /* 0x000000b87cb0723c */ /* 0x040ff000000018b0 */
[----:B------:R-:W-:Y:S08]  /*6ae0*/  HMMA.16816.F32 R180, R124, R186, R180 ;  /* 0x000000ba7cb4723c */ /* 0x000ff000000018b4 */
[-C--:B------:R-:W-:Y:S08]  /*6af0*/  HMMA.16816.F32 R156, R128, R168.reuse, R156 ;  /* 0x000000a8809c723c */ /* 0x080ff0000000189c */
[C---:B------:R-:W-:Y:S08]  /*6b00*/  HMMA.16816.F32 R160, R124.reuse, R168, R160 ;  /* 0x000000a87ca0723c */ /* 0x040ff000000018a0 */
[----:B------:R-:W-:Y:S08]  /*6b10*/  HMMA.16816.F32 R164, R124, R170, R164 ;  /* 0x000000aa7ca4723c */ /* 0x000ff000000018a4 */
[C---:B------:R-:W-:Y:S07]  /*6b20*/  HMMA.16816.F32 R184, R128.reuse, R186, R32 ;  /* 0x000000ba80b8723c */ /* 0x040fee0000001820 */
[----:B------:R-:W-:Y:S01]  /*6b30*/  MOV R35, R80 ;  /* 0x0000005000237202 */ /* 0x000fe20000000f00 */
[----:B------:R-:W-:Y:S01]  /*6b40*/  HMMA.16816.F32 R168, R128, R170, R36 ;  /* 0x000000aa80a8723c */ /* 0x000fe20000001824 */
[----:B------:R-:W1:Y:S06]  /*6b50*/  LDSM.16.MT88.4 R80, [R225+0x3900] ;  /* 0x00390000e150783b */ /* 0x000e6c0000004200 */
[----:B------:R-:W-:Y:S01]  /*6b60*/  MOV R37, R71 ;  /* 0x0000004700257202 */ /* 0x000fe20000000f00 */
[----:B------:R-:W-:Y:S01]  /*6b70*/  IMAD.MOV.U32 R71, RZ, RZ, R7 ;  /* 0x000000ffff477224 */ /* 0x000fe200078e0007 */
[----:B------:R-:W-:-:S02]  /*6b80*/  MOV R36, R6 ;  /* 0x0000000600247202 */ /* 0x000fc40000000f00 */
[----:B------:R-:W2:Y:S01]  /*6b90*/  LDSM.16.MT88.4 R4, [R227+0x3900] ;  /* 0x00390000e304783b */ /* 0x000ea20000004200 */
[----:B------:R-:W-:Y:S01]  /*6ba0*/  MOV R3, R114 ;  /* 0x0000007200037202 */ /* 0x000fe20000000f00 */
[----:B------:R-:W-:Y:S02]  /*6bb0*/  IMAD.MOV.U32 R34, RZ, RZ, R115 ;  /* 0x000000ffff227224 */ /* 0x000fe400078e0073 */
[----:B------:R-:W-:Y:S02]  /*6bc0*/  FADD.FTZ R0, R0, R9 ;  /* 0x0000000900007221 */ /* 0x000fe40000010000 */
[----:B------:R-:W-:Y:S01]  /*6bd0*/  FADD.FTZ R3, R3, R34 ;  /* 0x0000002203037221 */ /* 0x000fe20000010000 */
[----:B------:R-:W-:Y:S01]  /*6be0*/  MOV R121, R73 ;  /* 0x0000004900797202 */ /* 0x000fe20000000f00 */
[----:B------:R-:W-:Y:S01]  /*6bf0*/  FADD.FTZ R8, R113, R112 ;  /* 0x0000007071087221 */ /* 0x000fe20000010000 */
[----:B------:R-:W-:Y:S01]  /*6c00*/  MOV R123, R75 ;  /* 0x0000004b007b7202 */ /* 0x000fe20000000f00 */
[----:B------:R-:W-:Y:S01]  /*6c10*/  IMAD.MOV.U32 R120, RZ, RZ, R72 ;  /* 0x000000ffff787224 */ /* 0x000fe200078e0048 */
[----:B------:R-:W-:Y:S01]  /*6c20*/  MOV R41, R205 ;  /* 0x000000cd00297202 */ /* 0x000fe20000000f00 */
[----:B------:R-:W-:-:S02]  /*6c30*/  IMAD.MOV.U32 R122, RZ, RZ, R74 ;  /* 0x000000ffff7a7224 */ /* 0x000fc400078e004a */
[----:B------:R-:W-:Y:S01]  /*6c40*/  IMAD.MOV.U32 R29, RZ, RZ, R67 ;  /* 0x000000ffff1d7224 */ /* 0x000fe200078e0043 */
[----:B------:R-:W-:Y:S01]  /*6c50*/  MOV R39, R69 ;  /* 0x0000004500277202 */ /* 0x000fe20000000f00 */
[----:B------:R-:W-:Y:S01]  /*6c60*/  FADD.FTZ R10, R10, R3 ;  /* 0x000000030a0a7221 */ /* 0x000fe20000010000 */
[----:B------:R-:W-:Y:S01]  /*6c70*/  LDSM.16.MT88.4 R112, [R228+0x3900] ;  /* 0x00390000e470783b */ /* 0x000fe20000004200 */
[----:B------:R-:W-:Y:S02]  /*6c80*/  FADD.FTZ R9, R37, R0 ;  /* 0x0000000025097221 */ /* 0x000fe40000010000 */
[----:B------:R-:W-:Y:S02]  /*6c90*/  IMAD.MOV.U32 R38, RZ, RZ, R70 ;  /* 0x000000ffff267224 */ /* 0x000fe400078e0046 */
[----:B------:R-:W-:Y:S01]  /*6ca0*/  FADD.FTZ R8, R35, R8 ;  /* 0x0000000823087221 */ /* 0x000fe20000010000 */
[----:B------:R-:W-:Y:S01]  /*6cb0*/  MOV R189, R29 ;  /* 0x0000001d00bd7202 */ /* 0x000fe20000000f00 */
[----:B------:R-:W-:-:S02]  /*6cc0*/  FADD.FTZ R11, R36, R11 ;  /* 0x0000000b240b7221 */ /* 0x000fc40000010000 */
[----:B------:R-:W-:Y:S02]  /*6cd0*/  FADD.FTZ R0, R40, R10 ;  /* 0x0000000a28007221 */ /* 0x000fe40000010000 */
[----:B------:R-:W-:Y:S01]  /*6ce0*/  FADD.FTZ R9, R41, R9 ;  /* 0x0000000929097221 */ /* 0x000fe20000010000 */
[----:B-1----:R-:W-:Y:S01]  /*6cf0*/  HMMA.16816.F32 R72, R124, R80, R52 ;  /* 0x000000507c48723c */ /* 0x002fe20000001834 */
[----:B------:R-:W-:Y:S01]  /*6d00*/  MOV R70, R66 ;  /* 0x0000004200467202 */ /* 0x000fe20000000f00 */
[----:B------:R-:W-:Y:S01]  /*6d10*/  IMAD.MOV.U32 R42, RZ, RZ, R204 ;  /* 0x000000ffff2a7224 */ /* 0x000fe200078e00cc */
[----:B------:R-:W-:Y:S01]  /*6d20*/  MOV R67, R98 ;  /* 0x0000006200437202 */ /* 0x000fe20000000f00 */
[----:B------:R-:W-:-:S03]  /*6d30*/  IMAD.MOV.U32 R69, RZ, RZ, R97 ;  /* 0x000000ffff457224 */ /* 0x000fc600078e0061 */
[----:B------:R-:W-:Y:S01]  /*6d40*/  MOV R52, R120 ;  /* 0x0000007800347202 */ /* 0x000fe20000000f00 */
[----:B------:R-:W-:Y:S01]  /*6d50*/  IMAD.MOV.U32 R53, RZ, RZ, R121 ;  /* 0x000000ffff357224 */ /* 0x000fe200078e0079 */
[----:B------:R-:W-:Y:S01]  /*6d60*/  MOV R54, R122 ;  /* 0x0000007a00367202 */ /* 0x000fe20000000f00 */
[----:B------:R-:W-:Y:S01]  /*6d70*/  IMAD.MOV.U32 R55, RZ, RZ, R123 ;  /* 0x000000ffff377224 */ /* 0x000fe200078e007b */
[-C--:B--2---:R-:W-:Y:S01]  /*6d80*/  HMMA.16816.F32 R116, R128, R4.reuse, R116 ;  /* 0x000000048074723c */ /* 0x084fe20000001874 */
[----:B------:R-:W-:Y:S01]  /*6d90*/  MOV R66, R96 ;  /* 0x0000006000427202 */ /* 0x000fe20000000f00 */
[----:B------:R-:W-:Y:S01]  /*6da0*/  FADD.FTZ R3, R39, R11 ;  /* 0x0000000b27037221 */ /* 0x000fe20000010000 */
[----:B------:R-:W1:Y:S01]  /*6db0*/  LDSM.16.MT88.4 R204, [R227+0x1900] ;  /* 0x00190000e3cc783b */ /* 0x000e620000004200 */
[----:B------:R-:W-:Y:S01]  /*6dc0*/  IMAD.MOV.U32 R28, RZ, RZ, R68 ;  /* 0x000000ffff1c7224 */ /* 0x000fe200078e0044 */
[----:B------:R-:W-:Y:S02]  /*6dd0*/  MOV R31, R191 ;  /* 0x000000bf001f7202 */ /* 0x000fe40000000f00 */
[----:B------:R-:W2:Y:S01]  /*6de0*/  LDSM.16.MT88.4 R96, [R226+0x3900] ;  /* 0x00390000e260783b */ /* 0x000ea20000004200 */
[----:B------:R-:W-:Y:S01]  /*6df0*/  HMMA.16816.F32 R120, R124, R4, R192 ;  /* 0x000000047c78723c */ /* 0x000fe200000018c0 */
[----:B------:R-:W-:-:S06]  /*6e00*/  MOV R191, R71 ;  /* 0x0000004700bf7202 */ /* 0x000fcc0000000f00 */
[----:B------:R-:W-:Y:S02]  /*6e10*/  FADD.FTZ R4, R38, R8 ;  /* 0x0000000826047221 */ /* 0x000fe40000010000 */
[----:B------:R-:W-:Y:S02]  /*6e20*/  FADD.FTZ R5, R43, R0 ;  /* 0x000000002b057221 */ /* 0x000fe40000010000 */
[----:B------:R-:W-:Y:S02]  /*6e30*/  FADD.FTZ R0, R189, R9 ;  /* 0x00000009bd007221 */ /* 0x000fe40000010000 */
[----:B------:R-:W-:Y:S02]  /*6e40*/  FADD.FTZ R8, R252, R4 ;  /* 0x00000004fc087221 */ /* 0x000fe40000010000 */
[----:B------:R-:W-:Y:S02]  /*6e50*/  FADD.FTZ R4, R42, R3 ;  /* 0x000000032a047221 */ /* 0x000fe40000010000 */
[----:B------:R-:W-:Y:S01]  /*6e60*/  FADD.FTZ R0, R28, R0 ;  /* 0x000000001c007221 */ /* 0x000fe20000010000 */
[----:B------:R-:W-:Y:S01]  /*6e70*/  MOV R29, R69 ;  /* 0x00000045001d7202 */ /* 0x000fe20000000f00 */
[----:B------:R-:W-:-:S02]  /*6e80*/  FADD.FTZ R3, R245, R8 ;  /* 0x00000008f5037221 */ /* 0x000fc40000010000 */
[----:B------:R-:W-:Y:S02]  /*6e90*/  IMAD.MOV.U32 R190, RZ, RZ, R70 ;  /* 0x000000ffffbe7224 */ /* 0x000fe400078e0046 */
[----:B------:R-:W-:Y:S02]  /*6ea0*/  FADD.FTZ R5, R31, R5 ;  /* 0x000000051f057221 */ /* 0x000fe40000010000 */
[----:B------:R-:W-:Y:S02]  /*6eb0*/  FADD.FTZ R4, R30, R4 ;  /* 0x000000041e047221 */ /* 0x000fe40000010000 */
[----:B------:R-:W-:Y:S02]  /*6ec0*/  FADD.FTZ R0, R191, R0 ;  /* 0x00000000bf007221 */ /* 0x000fe40000010000 */
[----:B------:R-:W-:Y:S02]  /*6ed0*/  FADD.FTZ R3, R247, R3 ;  /* 0x00000003f7037221 */ /* 0x000fe40000010000 */
[----:B------:R-:W-:-:S02]  /*6ee0*/  FADD.FTZ R5, R190, R5 ;  /* 0x00000005be057221 */ /* 0x000fc40000010000 */
[----:B------:R-:W-:Y:S02]  /*6ef0*/  FADD.FTZ R4, R29, R4 ;  /* 0x000000041d047221 */ /* 0x000fe40000010000 */
        /* <DEDUP_REMOVED lines=26> */
[----:B------:R-:W-:Y:S01]  /*70a0*/  FADD.FTZ R5, R13, R5 ;  /* 0x000000050d057221 */ /* 0x000fe20000010000 */
[----:B-1----:R-:W-:Y:S01]  /*70b0*/  HMMA.16816.F32 R196, R124, R204, R196 ;  /* 0x000000cc7cc4723c */ /* 0x002fe200000018c4 */
[----:B------:R-:W-:Y:S02]  /*70c0*/  FADD.FTZ R4, R17, R4 ;  /* 0x0000000411047221 */ /* 0x000fe40000010000 */
[----:B------:R-:W-:-:S02]  /*70d0*/  FADD.FTZ R0, R25, R0 ;  /* 0x0000000019007221 */ /* 0x000fc40000010000 */
[----:B------:R-:W-:-:S03]  /*70e0*/  FADD.FTZ R3, R22, R3 ;  /* 0x0000000316037221 */ /* 0x000fc60000010000 */
[----:B------:R-:W-:Y:S01]  /*70f0*/  HMMA.16816.F32 R200, R124, R206, R200 ;  /* 0x000000ce7cc8723c */ /* 0x000fe200000018c8 */
[----:B------:R-:W-:Y:S02]  /*7100*/  FADD.FTZ R5, R12, R5 ;  /* 0x000000050c057221 */ /* 0x000fe40000010000 */
[----:B------:R-:W-:-:S05]  /*7110*/  FADD.FTZ R4, R18, R4 ;  /* 0x0000000412047221 */ /* 0x000fca0000010000 */
[C---:B------:R-:W-:Y:S01]  /*7120*/  HMMA.16816.F32 R76, R124.reuse, R82, R76 ;  /* 0x000000527c4c723c */ /* 0x040fe2000000184c */
[----:B------:R1:W-:Y:S07]  /*7130*/  STL [R1+0x8], R0 ;  /* 0x0000080001007387 */ /* 0x0003ee0000100800 */
[C---:B--2---:R-:W-:Y:S08]  /*7140*/  HMMA.16816.F32 R88, R124.reuse, R96, R88 ;  /* 0x000000607c58723c */ /* 0x044ff00000001858 */
[C---:B------:R-:W-:Y:S08]  /*7150*/  HMMA.16816.F32 R92, R124.reuse, R98, R92 ;  /* 0x000000627c5c723c */ /* 0x040ff0000000185c */
[----:B------:R-:W-:Y:S01]  /*7160*/  HMMA.16816.F32 R104, R124, R112, R104 ;  /* 0x000000707c68723c */ /* 0x000fe20000001868 */
[----:B-1----:R-:W-:-:S07]  /*7170*/  FADD.FTZ R0, R14, R5 ;  /* 0x000000050e007221 */ /* 0x002fce0000010000 */
        /* <DEDUP_REMOVED lines=10> */
[----:B------:R-:W-:Y:S07]  /*7220*/  HMMA.16816.F32 R128, R128, R6, R44 ;  /* 0x000000068080723c */ /* 0x000fee000000182c */
[----:B------:R-:W-:-:S02]  /*7230*/  FADD.FTZ R6, R19, R3 ;  /* 0x0000000313067221 */ /* 0x000fc40000010000 */
[----:B------:R-:W-:-:S03]  /*7240*/  FADD.FTZ R3, R15, R4 ;  /* 0x000000040f037221 */ /* 0x000fc60000010000 */
[----:B------:R3:W-:Y:S04]  /*7250*/  STL [R1+0xc], R6 ;  /* 0x00000c0601007387 */ /* 0x0007e80000100800 */
[----:B------:R3:W-:Y:S04]  /*7260*/  STL [R1+0x10], R0 ;  /* 0x0000100001007387 */ /* 0x0007e80000100800 */
[----:B------:R3:W-:Y:S01]  /*7270*/  STL [R1+0x14], R3 ;  /* 0x0000140301007387 */ /* 0x0007e20000100800 */
[----:B------:R-:W-:Y:S05]  /*7280*/  @!P1 BRA `(.L_x_689) ;  /* 0x00004cf000009947 */ /* 0x000fea0003800000 */
[----:B------:R-:W2:Y:S04]  /*7290*/  LDL.64 R30, [R1+0x30] ;  /* 0x00003000011e7983 */ /* 0x000ea80000100a00 */
[----:B------:R-:W4:Y:S04]  /*72a0*/  LDL.64 R28, [R1+0x38] ;  /* 0x00003800011c7983 */ /* 0x000f280000100a00 */
[----:B---3--:R-:W3:Y:S04]  /*72b0*/  LDL R191, [R1+0x40] ;  /* 0x0000400001bf7983 */ /* 0x008ee80000100800 */
[----:B------:R-:W3:Y:S01]  /*72c0*/  LDL.64 R66, [R1+0x28] ;  /* 0x0000280001427983 */ /* 0x000ee20000100a00 */
[----:B------:R-:W-:Y:S01]  /*72d0*/  MOV R138, R2 ;  /* 0x00000002008a7202 */ /* 0x000fe20000000f00 */
[----:B------:R-:W-:Y:S01]  /*72e0*/  IMAD.MOV.U32 R132, RZ, RZ, R136 ;  /* 0x000000ffff847224 */ /* 0x000fe200078e0088 */
[----:B------:R-:W-:Y:S01]  /*72f0*/  ULEA.HI.SX32 UR21, UR18, 0xfffffffe, 0x1a ;  /* 0xfffffffe12157891 */ /* 0x000fe2000f8fd23f */
[----:B------:R-:W-:Y:S01]  /*7300*/  IMAD.MOV.U32 R3, RZ, RZ, R137 ;  /* 0x000000ffff037224 */ /* 0x000fe200078e0089 */
[----:B------:R-:W-:Y:S01]  /*7310*/  ULDC.64 UR6, c[0x0][0x208] ;  /* 0x0000820000067ab9 */ /* 0x000fe20000000a00 */
[----:B-----5:R-:W-:Y:S01]  /*7320*/  IMAD.MOV.U32 R133, RZ, RZ, R135 ;  /* 0x000000ffff857224 */ /* 0x020fe200078e0087 */
[----:B------:R-:W-:Y:S01]  /*7330*/  ULDC.64 UR4, c[0x0][0x1e0] ;  /* 0x0000780000047ab9 */ /* 0x000fe20000000a00 */
[----:B--2---:R-:W-:-:S02]  /*7340*/  IADD3 R4, P2, R30, 0x40, RZ ;  /* 0x000000401e047810 */ /* 0x004fc40007f5e0ff */
[----:B----4-:R-:W-:-:S03]  /*7350*/  IADD3 R0, P1, R28, 0x40, RZ ;  /* 0x000000401c007810 */ /* 0x010fc60007f3e0ff */
[----:B------:R-:W-:Y:S01]  /*7360*/  STL [R1+0x24], R4 ;  /* 0x0000240401007387 */ /* 0x000fe20000100800 */
[----:B---3--:R-:W-:-:S03]  /*7370*/  IADD3.X R2, RZ, R191, RZ, P2, !PT ;  /* 0x000000bfff027210 */ /* 0x008fc600017fe4ff */
[----:B------:R1:W-:Y:S04]  /*7380*/  STL [R1+0x1c], R0 ;  /* 0x00001c0001007387 */ /* 0x0003e80000100800 */
[----:B------:R2:W-:Y:S01]  /*7390*/  STL [R1+0x20], R2 ;  /* 0x0000200201007387 */ /* 0x0005e20000100800 */
[----:B-1----:R-:W-:-:S05]  /*73a0*/  IMAD.X R0, RZ, RZ, R67, P1 ;  /* 0x000000ffff007224 */ /* 0x002fca00008e0643 */
[----:B------:R2:W-:Y:S02]  /*73b0*/  STL [R1+0x18], R0 ;  /* 0x0000180001007387 */ /* 0x0005e40000100800 */
.L_x_690:
[----:B------:R-:W3:Y:S01]  /*73c0*/  LDL.64 R134, [R1+0x30] ;  /* 0x0000300001867983 */ /* 0x000ee20000100a00 */
[----:B------:R-:W-:Y:S04]  /*73d0*/  DEPBAR.LE SB0, 0x0 ;  /* 0x000080000000791a */ /* 0x000fe80000000000 */
[----:B------:R-:W-:Y:S01]  /*73e0*/  USHF.R.S32.HI UR15, URZ, 0x1f, UR21 ;  /* 0x0000001f3f0f7899 */ /* 0x000fe20008011415 */
[----:B--2---:R-:W2:Y:S01]  /*73f0*/  LDL R2, [R1+0x40] ;  /* 0x0000400001027983 */ /* 0x004ea20000100800 */
[----:B------:R-:W-:Y:S02]  /*7400*/  UIMAD.WIDE.U32 UR22, UR21, UR6, URZ ;  /* 0x00000006151672a5 */ /* 0x000fe4000f8e003f */
[----:B------:R-:W-:Y:S01]  /*7410*/  UIMAD UR15, UR15, UR6, URZ ;  /* 0x000000060f0f72a4 */ /* 0x000fe2000f8e023f */
[----:B------:R-:W4:Y:S01]  /*7420*/  LDL R136, [R1+0x24] ;  /* 0x0000240001887983 */ /* 0x000f220000100800 */
[----:B------:R-:W-:Y:S02]  /*7430*/  USHF.L.U32 UR18, UR22, 0x6, URZ ;  /* 0x0000000616127899 */ /* 0x000fe4000800063f */
[----:B------:R-:W-:Y:S01]  /*7440*/  UIMAD UR15, UR21, UR7, UR15 ;  /* 0x00000007150f72a4 */ /* 0x000fe2000f8e020f */
[----:B------:R-:W4:Y:S01]  /*7450*/  LDL R139, [R1+0x20] ;  /* 0x00002000018b7983 */ /* 0x000f220000100800 */
[----:B------:R-:W-:Y:S02]  /*7460*/  UISETP.GT.AND UP1, UPT, UR21, URZ, UPT ;  /* 0x0000003f1500728c */ /* 0x000fe4000bf24270 */
[----:B------:R-:W-:Y:S01]  /*7470*/  UIADD3 UR15, UR23, UR15, URZ ;  /* 0x0000000f170f7290 */ /* 0x000fe2000fffe03f */
[----:B------:R-:W-:Y:S01]  /*7480*/  BAR.SYNC.DEFER_BLOCKING 0x0 ;  /* 0x0000000000007b1d */ /* 0x000fe20000010000 */
[----:B------:R-:W-:Y:S02]  /*7490*/  UIADD3 UR21, UR21, -0x1, URZ ;  /* 0xffffffff15157890 */ /* 0x000fe4000fffe03f */
[----:B------:R-:W-:Y:S05]  /*74a0*/  USHF.L.U64.HI UR15, UR22, 0x6, UR15 ;  /* 0x00000006160f7899 */ /* 0x000fea000801020f */
[----:B------:R-:W-:Y:S01]  /*74b0*/  STL [R1+0x70], R129 ;  /* 0x0000708101007387 */ /* 0x000fe20000100800 */
[----:B------:R-:W-:Y:S02]  /*74c0*/  @UP1 UIMAD.WIDE.U32 UR22, UR21, UR4, URZ ;  /* 0x00000004151612a5 */ /* 0x000fe4000f8e003f */
[----:B------:R-:W-:Y:S01]  /*74d0*/  @UP1 USHF.L.U32 UR19, UR4, 0x5, URZ ;  /* 0x0000000504131899 */ /* 0x000fe2000800063f */
[----:B------:R-:W-:Y:S01]  /*74e0*/  STL [R1+0x6c], R130 ;  /* 0x00006c8201007387 */ /* 0x000fe20000100800 */
[----:B------:R-:W-:Y:S03]  /*74f0*/  @UP1 USHF.L.U64.HI UR20, UR4, 0x5, UR5 ;  /* 0x0000000504141899 */ /* 0x000fe60008010205 */
[----:B------:R-:W-:Y:S04]  /*7500*/  STL [R1+0x68], R131 ;  /* 0x0000688301007387 */ /* 0x000fe80000100800 */
[----:B-----5:R-:W-:Y:S04]  /*7510*/  STL [R1+0x48], R235 ;  /* 0x000048eb01007387 */ /* 0x020fe80000100800 */
[----:B------:R-:W-:Y:S08]  /*7520*/  LDSM.16.M88.4 R64, [R231+0x8100] ;  /* 0x00810000e740783b */ /* 0x000ff00000000200 */
[----:B------:R-:W1:Y:S08]  /*7530*/  LDSM.16.M88.4 R16, [R224+0x4100] ;  /* 0x00410000e010783b */ /* 0x000e700000000200 */
[----:B------:R-:W1:Y:S08]  /*7540*/  LDSM.16.M88.4 R60, [R231+0xa100] ;  /* 0x00a10000e73c783b */ /* 0x000e700000000200 */
[----:B------:R-:W1:Y:S08]  /*7550*/  LDSM.16.M88.4 R32, [R224+0x4900] ;  /* 0x00490000e020783b */ /* 0x000e700000000200 */
[----:B------:R-:W1:Y:S08]  /*7560*/  LDSM.16.M88.4 R48, [R224+0x5100] ;  /* 0x00510000e030783b */ /* 0x000e700000000200 */
[----:B------:R-:W1:Y:S02]  /*7570*/  LDSM.16.M88.4 R188, [R224+0x5900] ;  /* 0x00590000e0bc783b */ /* 0x000e640000000200 */
[-C--:B-1----:R-:W-:Y:S06]  /*7580*/  HMMA.16816.F32 R4, R64, R16.reuse, RZ ;  /* 0x000000104004723c */ /* 0x082fec00000018ff */
[----:B------:R-:W-:Y:S02]  /*7590*/  LDSM.16.M88.4 R208, [R233+0x8100] ;  /* 0x00810000e9d0783b */ /* 0x000fe40000000200 */
[C---:B------:R-:W-:Y:S06]  /*75a0*/  HMMA.16816.F32 R8, R60.reuse, R16, RZ ;  /* 0x000000103c08723c */ /* 0x040fec00000018ff */
[----:B------:R-:W1:Y:S02]  /*75b0*/  LDSM.16.M88.4 R212, [R235] ;  /* 0x00000000ebd4783b */ /* 0x000e640000000200 */
[-C--:B------:R-:W-:Y:S06]  /*75c0*/  HMMA.16816.F32 R12, R60, R18.reuse, RZ ;  /* 0x000000123c0c723c */ /* 0x080fec00000018ff */
[----:B------:R-:W1:Y:S02]  /*75d0*/  LDSM.16.M88.4 R216, [R233+0xa100] ;  /* 0x00a10000e9d8783b */ /* 0x000e640000000200 */
[C---:B------:R-:W-:Y:S06]  /*75e0*/  HMMA.16816.F32 R16, R64.reuse, R18, RZ ;  /* 0x000000124010723c */ /* 0x040fec00000018ff */
        /* <DEDUP_REMOVED lines=8> */
[-C--:B------:R-:W-:Y:S03]  /*7670*/  HMMA.16816.F32 R28, R60, R34.reuse, RZ ;  /* 0x000000223c1c723c */ /* 0x080fe600000018ff */
[----:B------:R-:W-:Y:S05]  /*7680*/  STL [R1+0x64], R233 ;  /* 0x000064e901007387 */ /* 0x000fea0000100800 */
[C---:B------:R-:W-:Y:S08]  /*7690*/  HMMA.16816.F32 R32, R64.reuse, R34, RZ ;  /* 0x000000224020723c */ /* 0x040ff000000018ff */
[-C--:B------:R-:W-:Y:S08]  /*76a0*/  HMMA.16816.F32 R36, R64, R48.reuse, RZ ;  /* 0x000000304024723c */ /* 0x080ff000000018ff */
[C---:B------:R-:W-:Y:S08]  /*76b0*/  HMMA.16816.F32 R40, R60.reuse, R48, RZ ;  /* 0x000000303c28723c */ /* 0x040ff000000018ff */
[-C--:B------:R-:W-:Y:S08]  /*76c0*/  HMMA.16816.F32 R44, R60, R50.reuse, RZ ;  /* 0x000000323c2c723c */ /* 0x080ff000000018ff */
[C---:B------:R-:W-:Y:S08]  /*76d0*/  HMMA.16816.F32 R48, R64.reuse, R50, RZ ;  /* 0x000000324030723c */ /* 0x040ff000000018ff */
[-C--:B------:R-:W-:Y:S08]  /*76e0*/  HMMA.16816.F32 R52, R64, R188.reuse, RZ ;  /* 0x000000bc4034723c */ /* 0x080ff000000018ff */
[C---:B------:R-:W-:Y:S08]  /*76f0*/  HMMA.16816.F32 R56, R60.reuse, R188, RZ ;  /* 0x000000bc3c38723c */ /* 0x040ff000000018ff */
[-C--:B------:R-:W-:Y:S08]  /*7700*/  HMMA.16816.F32 R60, R60, R190.reuse, RZ ;  /* 0x000000be3c3c723c */ /* 0x080ff000000018ff */
[----:B------:R-:W-:Y:S01]  /*7710*/  HMMA.16816.F32 R64, R64, R190, RZ ;  /* 0x000000be4040723c */ /* 0x000fe200000018ff */
[----:B------:R-:W1:Y:S07]  /*7720*/  LDSM.16.M88.4 R188, [R243] ;  /* 0x00000000f3bc783b */ /* 0x000e6e0000000200 */
[-C--:B-1----:R-:W-:Y:S08]  /*7730*/  HMMA.16816.F32 R4, R208, R212.reuse, R4 ;  /* 0x000000d4d004723c */ /* 0x082ff00000001804 */
[C---:B------:R-:W-:Y:S08]  /*7740*/  HMMA.16816.F32 R8, R216.reuse, R212, R8 ;  /* 0x000000d4d808723c */ /* 0x040ff00000001808 */
[-C--:B------:R-:W-:Y:S08]  /*7750*/  HMMA.16816.F32 R12, R216, R214.reuse, R12 ;  /* 0x000000d6d80c723c */ /* 0x080ff0000000180c */
[C---:B------:R-:W-:Y:S01]  /*7760*/  HMMA.16816.F32 R16, R208.reuse, R214, R16 ;  /* 0x000000d6d010723c */ /* 0x040fe20000001810 */
[----:B------:R-:W1:Y:S07]  /*7770*/  LDSM.16.M88.4 R212, [R242] ;  /* 0x00000000f2d4783b */ /* 0x000e6e0000000200 */
[-C--:B------:R-:W-:Y:S08]  /*7780*/  HMMA.16816.F32 R20, R208, R188.reuse, R20 ;  /* 0x000000bcd014723c */ /* 0x080ff00000001814 */
[C---:B------:R-:W-:Y:S08]  /*7790*/  HMMA.16816.F32 R24, R216.reuse, R188, R24 ;  /* 0x000000bcd818723c */ /* 0x040ff00000001818 */
[-C--:B------:R-:W-:Y:S08]  /*77a0*/  HMMA.16816.F32 R28, R216, R190.reuse, R28 ;  /* 0x000000bed81c723c */ /* 0x080ff0000000181c */
[C---:B------:R-:W-:Y:S01]  /*77b0*/  HMMA.16816.F32 R32, R208.reuse, R190, R32 ;  /* 0x000000bed020723c */ /* 0x040fe20000001820 */
[----:B------:R-:W4:Y:S07]  /*77c0*/  LDSM.16.M88.4 R188, [R241] ;  /* 0x00000000f1bc783b */ /* 0x000f2e0000000200 */
[-C--:B-1----:R-:W-:Y:S08]  /*77d0*/  HMMA.16816.F32 R36, R208, R212.reuse, R36 ;  /* 0x000000d4d024723c */ /* 0x082ff00000001824 */
[C---:B------:R-:W-:Y:S08]  /*77e0*/  HMMA.16816.F32 R40, R216.reuse, R212, R40 ;  /* 0x000000d4d828723c */ /* 0x040ff00000001828 */
[-C--:B------:R-:W-:Y:S04]  /*77f0*/  HMMA.16816.F32 R44, R216, R214.reuse, R44 ;  /* 0x000000d6d82c723c */ /* 0x080fe8000000182c */
[----:B---3--:R-:W-:Y:S04]  /*7800*/  IADD3 R0, P2, R134, UR18, RZ ;  /* 0x0000001286007c10 */ /* 0x008fe8000ff5e0ff */
[C---:B------:R-:W-:Y:S04]  /*7810*/  HMMA.16816.F32 R48, R208.reuse, R214, R48 ;  /* 0x000000d6d030723c */ /* 0x040fe80000001830 */
[----:B------:R-:W-:Y:S02]  /*7820*/  LEA R134, P1, R0, c[0x0][0x1f8], 0x1 ;  /* 0x00007e0000867a11 */ /* 0x000fe400078208ff */
[----:B--2---:R-:W-:Y:S02]  /*7830*/  IADD3.X R2, R2, UR15, RZ, P2, !PT ;  /* 0x0000000f02027c10 */ /* 0x004fe400097fe4ff */
[-C--:B----4-:R-:W-:Y:S04]  /*7840*/  HMMA.16816.F32 R52, R208, R188.reuse, R52 ;  /* 0x000000bcd034723c */ /* 0x090fe80000001834 */
[----:B------:R-:W-:Y:S02]  /*7850*/  LEA.HI.X R135, R0, c[0x0][0x1fc], R2, 0x1, P1 ;  /* 0x00007f0000877a11 */ /* 0x000fe400008f0c02 */
[----:B------:R-:W-:Y:S01]  /*7860*/  IADD3 R0, P2, R136, UR18, RZ ;  /* 0x0000001288007c10 */ /* 0x000fe2000ff5e0ff */
[----:B------:R-:W-:Y:S01]  /*7870*/  @UP1 USHF.L.U32 UR18, UR22, 0x6, URZ ;  /* 0x0000000616121899 */ /* 0x000fe2000800063f */
[C---:B------:R-:W-:Y:S01]  /*7880*/  HMMA.16816.F32 R56, R216.reuse, R188, R56 ;  /* 0x000000bcd838723c */ /* 0x040fe20000001838 */
[----:B------:R-:W-:Y:S01]  /*7890*/  @!PT LDS RZ, [RZ] ;  /* 0x00000000fffff984 */ /* 0x000fe20000000800 */
[----:B------:R-:W-:Y:S01]  /*78a0*/  @!PT LDS RZ, [RZ] ;  /* 0x00000000fffff984 */ /* 0x000fe20000000800 */
[----:B------:R-:W-:Y:S01]  /*78b0*/  @!PT LDS RZ, [RZ] ;  /* 0x00000000fffff984 */ /* 0x000fe20000000800 */
[----:B------:R1:W-:Y:S03]  /*78c0*/  LDGSTS.E.BYPASS.LTC128B.128 [R244+0x100], [R134.64], !P3 ;  /* 0x0010000086f47fae */ /* 0x0003e6000d901d50 */
[C---:B------:R-:W-:Y:S02]  /*78d0*/  LEA R136, P1, R0.reuse, c[0x0][0x1f8], 0x1 ;  /* 0x00007e0000887a11 */ /* 0x040fe400078208ff */
[----:B------:R-:W-:Y:S01]  /*78e0*/  IADD3.X R2, R139, UR15, RZ, P2, !PT ;  /* 0x0000000f8b027c10 */ /* 0x000fe200097fe4ff */
[----:B------:R-:W-:Y:S01]  /*78f0*/  @UP1 USHF.R.S32.HI UR15, URZ, 0x1f, UR21 ;  /* 0x0000001f3f0f1899 */ /* 0x000fe20008011415 */
[-C--:B------:R-:W-:Y:S03]  /*7900*/  HMMA.16816.F32 R60, R216, R190.reuse, R60 ;  /* 0x000000bed83c723c */ /* 0x080fe6000000183c */
[----:B------:R-:W-:Y:S01]  /*7910*/  @UP1 UIMAD UR15, UR15, UR4, URZ ;  /* 0x000000040f0f12a4 */ /* 0x000fe2000f8e023f */
[----:B------:R-:W-:Y:S03]  /*7920*/  LEA.HI.X R137, R0, c[0x0][0x1fc], R2, 0x1, P1 ;  /* 0x00007f0000897a11 */ /* 0x000fe600008f0c02 */
[----:B------:R-:W-:Y:S01]  /*7930*/  @UP1 UIMAD UR15, UR21, UR5, UR15 ;  /* 0x00000005150f12a4 */ /* 0x000fe2000f8e020f */
[----:B------:R-:W-:Y:S01]  /*7940*/  HMMA.16816.F32 R64, R208, R190, R64 ;  /* 0x000000bed040723c */ /* 0x000fe20000001840 */
[----:B------:R2:W-:Y:S02]  /*7950*/  LDGSTS.E.BYPASS.LTC128B.128 [R244+0x2100], [R136.64], !P0 ;  /* 0x0210000088f47fae */ /* 0x0005e4000c101d50 */
[----:B------:R-:W-:Y:S04]  /*7960*/  @UP1 UIADD3 UR15, UR23, UR15, URZ ;  /* 0x0000000f170f1290 */ /* 0x000fe8000fffe03f */
[----:B------:R-:W-:Y:S01]  /*7970*/  @UP1 USHF.L.U64.HI UR15, UR22, 0x6, UR15 ;  /* 0x00000006160f1899 */ /* 0x000fe2000801020f */
[----:B-1----:R-:W-:Y:S04]  /*7980*/  IADD3 R134, P1, R134, UR9, RZ ;  /* 0x0000000986867c10 */ /* 0x002fe8000ff3e0ff */
[----:B------:R-:W-:Y:S02]  /*7990*/  IADD3.X R135, R135, UR12, RZ, P1, !PT ;  /* 0x0000000c87877c10 */ /* 0x000fe40008ffe4ff */
[C---:B------:R-:W-:Y:S03]  /*79a0*/  IADD3 R212, P4, R134.reuse, UR14, RZ ;  /* 0x0000000e86d47c10 */ /* 0x040fe6000ff9e0ff */
[----:B------:R1:W-:Y:S01]  /*79b0*/  LDGSTS.E.BYPASS.LTC128B.128 [R244+0x900], [R134.64], !P3 ;  /* 0x0090000086f47fae */ /* 0x0003e2000d901d50 */
[C---:B------:R-:W-:Y:S02]  /*79c0*/  IADD3.X R213, R135.reuse, UR13, RZ, P4, !PT ;  /* 0x0000000d87d57c10 */ /* 0x040fe4000a7fe4ff */
[----:B--2---:R-:W-:Y:S05]  /*79d0*/  IADD3 R136, P1, R134, UR9, RZ ;  /* 0x0000000986887c10 */ /* 0x004fea000ff3e0ff */
[----:B------:R1:W-:Y:S01]  /*79e0*/  LDGSTS.E.BYPASS.LTC128B.128 [R244+0x2900], [R134.64+0x80], !P0 ;  /* 0x0290008086f47fae */ /* 0x0003e2000c101d50 */
[----:B------:R-:W-:Y:S02]  /*79f0*/  IADD3.X R137, R135, UR12, RZ, P1, !PT ;  /* 0x0000000c87897c10 */ /* 0x000fe40008ffe4ff */
[C---:B------:R-:W-:Y:S05]  /*7a00*/  IADD3 R188, P2, R136.reuse, UR9, RZ ;  /* 0x0000000988bc7c10 */ /* 0x040fea000ff5e0ff */
[----:B------:R2:W-:Y:S01]  /*7a10*/  LDGSTS.E.BYPASS.LTC128B.128 [R244+0x1100], [R136.64], !P3 ;  /* 0x0110000088f47fae */ /* 0x0005e2000d901d50 */
[C---:B------:R-:W-:Y:S07]  /*7a20*/  IADD3.X R189, R137.reuse, UR12, RZ, P2, !PT ;  /* 0x0000000c89bd7c10 */ /* 0x040fee00097fe4ff */
[----:B------:R3:W-:Y:S08]  /*7a30*/  LDGSTS.E.BYPASS.LTC128B.128 [R244+0x3100], [R212.64], !P0 ;  /* 0x03100000d4f47fae */ /* 0x0007f0000c101d50 */
[----:B------:R4:W-:Y:S01]  /*7a40*/  LDGSTS.E.BYPASS.LTC128B.128 [R244+0x1900], [R188.64], !P3 ;  /* 0x01900000bcf47fae */ /* 0x0009e2000d901d50 */
[----:B-1----:R-:W-:Y:S04]  /*7a50*/  IADD3 R134, P1, R136, UR14, RZ ;  /* 0x0000000e88867c10 */ /* 0x002fe8000ff3e0ff */
[----:B------:R-:W-:Y:S02]  /*7a60*/  IADD3.X R135, R137, UR13, RZ, P1, !PT ;  /* 0x0000000d89877c10 */ /* 0x000fe40008ffe4ff */
[----:B------:R-:W-:Y:S03]  /*7a70*/  PLOP3.LUT P1, PT, PT, PT, UP1, 0x80, 0x0 ;  /* 0x000000000000781c */ /* 0x000fe60003f2f018 */
[----:B------:R1:W-:Y:S08]  /*7a80*/  LDGSTS.E.BYPASS.LTC128B.128 [R244+0x3900], [R134.64], !P0 ;  /* 0x0390000086f47fae */ /* 0x0003f0000c101d50 */
[----:B---3--:R-:W-:Y:S08]  /*7a90*/  LDSM.16.M88.4 R212, [R232+0x8100] ;  /* 0x00810000e8d4783b */ /* 0x008ff00000000200 */
[----:B------:R-:W3:Y:S08]  /*7aa0*/  LDSM.16.M88.4 R216, [R230+0x4100] ;  /* 0x00410000e6d8783b */ /* 0x000ef00000000200 */
[----:B----4-:R-:W4:Y:S08]  /*7ab0*/  LDSM.16.M88.4 R188, [R232+0xa100] ;  /* 0x00a10000e8bc783b */ /* 0x010f300000000200 */
[----:B------:R-:W1:Y:S08]  /*7ac0*/  LDSM.16.M88.4 R208, [R230+0x4900] ;  /* 0x00490000e6d0783b */ /* 0x000e700000000200 */
[----:B------:R-:W0:Y:S01]  /*7ad0*/  LDGDEPBAR ;  /* 0x00000000000079af */ /* 0x000e220000000000 */
[-C--:B---3--:R-:W-:Y:S08]  /*7ae0*/  HMMA.16816.F32 R4, R212, R216.reuse, R4 ;  /* 0x000000d8d404723c */ /* 0x088ff00000001804 */
[C---:B----4-:R-:W-:Y:S08]  /*7af0*/  HMMA.16816.F32 R8, R188.reuse, R216, R8 ;  /* 0x000000d8bc08723c */ /* 0x050ff00000001808 */
[-C--:B------:R-:W-:Y:S08]  /*7b00*/  HMMA.16816.F32 R12, R188, R218.reuse, R12 ;  /* 0x000000dabc0c723c */ /* 0x080ff0000000180c */
[C---:B------:R-:W-:Y:S01]  /*7b10*/  HMMA.16816.F32 R16, R212.reuse, R218, R16 ;  /* 0x000000dad410723c */ /* 0x040fe20000001810 */
[----:B------:R-:W3:Y:S07]  /*7b20*/  LDSM.16.M88.4 R216, [R230+0x5100] ;  /* 0x00510000e6d8783b */ /* 0x000eee0000000200 */
[-C--:B-1----:R-:W-:Y:S08]  /*7b30*/  HMMA.16816.F32 R20, R212, R208.reuse, R20 ;  /* 0x000000d0d414723c */ /* 0x082ff00000001814 */
[C---:B------:R-:W-:Y:S08]  /*7b40*/  HMMA.16816.F32 R24, R188.reuse, R208, R24 ;  /* 0x000000d0bc18723c */ /* 0x040ff00000001818 */
[-C--:B------:R-:W-:Y:S08]  /*7b50*/  HMMA.16816.F32 R28, R188, R210.reuse, R28 ;  /* 0x000000d2bc1c723c */ /* 0x080ff0000000181c */
[C---:B------:R-:W-:Y:S01]  /*7b60*/  HMMA.16816.F32 R32, R212.reuse, R210, R32 ;  /* 0x000000d2d420723c */ /* 0x040fe20000001820 */
[----:B------:R-:W1:Y:S07]  /*7b70*/  LDSM.16.M88.4 R208, [R230+0x5900] ;  /* 0x00590000e6d0783b */ /* 0x000e6e0000000200 */
[-C--:B---3--:R-:W-:Y:S08]  /*7b80*/  HMMA.16816.F32 R36, R212, R216.reuse, R36 ;  /* 0x000000d8d424723c */ /* 0x088ff00000001824 */
[C---:B------:R-:W-:Y:S08]  /*7b90*/  HMMA.16816.F32 R40, R188.reuse, R216, R40 ;  /* 0x000000d8bc28723c */ /* 0x040ff00000001828 */
[-C--:B------:R-:W-:Y:S08]  /*7ba0*/  HMMA.16816.F32 R44, R188, R218.reuse, R44 ;  /* 0x000000dabc2c723c */ /* 0x080ff0000000182c */
[C---:B------:R-:W-:Y:S01]  /*7bb0*/  HMMA.16816.F32 R48, R212.reuse, R218, R48 ;  /* 0x000000dad430723c */ /* 0x040fe20000001830 */
[----:B------:R-:W-:Y:S07]  /*7bc0*/  LDSM.16.M88.4 R216, [R229] ;  /* 0x00000000e5d8783b */ /* 0x000fee0000000200 */
[-C--:B-1----:R-:W-:Y:S08]  /*7bd0*/  HMMA.16816.F32 R52, R212, R208.reuse, R52 ;  /* 0x000000d0d434723c */ /* 0x082ff00000001834 */
[C---:B------:R-:W-:Y:S08]  /*7be0*/  HMMA.16816.F32 R56, R188.reuse, R208, R56 ;  /* 0x000000d0bc38723c */ /* 0x040ff00000001838 */
[-C--:B------:R-:W-:Y:S01]  /*7bf0*/  HMMA.16816.F32 R60, R188, R210.reuse, R60 ;  /* 0x000000d2bc3c723c */ /* 0x080fe2000000183c */
[----:B------:R-:W1:Y:S07]  /*7c00*/  LDSM.16.M88.4 R188, [R234+0x8100] ;  /* 0x00810000eabc783b */ /* 0x000e6e0000000200 */
[----:B------:R-:W-:Y:S01]  /*7c10*/  HMMA.16816.F32 R64, R212, R210, R64 ;  /* 0x000000d2d440723c */ /* 0x000fe20000001840 */
[----:B------:R-:W3:Y:S08]  /*7c20*/  LDSM.16.M88.4 R208, [R234+0xa100] ;  /* 0x00a10000ead0783b */ /* 0x000ef00000000200 */
[----:B------:R-:W4:Y:S01]  /*7c30*/  LDSM.16.M88.4 R212, [R229+0x800] ;  /* 0x00080000e5d4783b */ /* 0x000f220000000200 */
[-C--:B-1----:R-:W-:Y:S08]  /*7c40*/  HMMA.16816.F32 R4, R188, R216.reuse, R4 ;  /* 0x000000d8bc04723c */ /* 0x082ff00000001804 */
[C---:B---3--:R-:W-:Y:S08]  /*7c50*/  HMMA.16816.F32 R8, R208.reuse, R216, R8 ;  /* 0x000000d8d008723c */ /* 0x048ff00000001808 */
[-C--:B------:R-:W-:Y:S08]  /*7c60*/  HMMA.16816.F32 R12, R208, R218.reuse, R12 ;  /* 0x000000dad00c723c */ /* 0x080ff0000000180c */
[C---:B------:R-:W-:Y:S01]  /*7c70*/  HMMA.16816.F32 R16, R188.reuse, R218, R16 ;  /* 0x000000dabc10723c */ /* 0x040fe20000001810 */
[----:B------:R-:W1:Y:S07]  /*7c80*/  LDSM.16.M88.4 R216, [R229+0x1000] ;  /* 0x00100000e5d8783b */ /* 0x000e6e0000000200 */
[-C--:B----4-:R-:W-:Y:S08]  /*7c90*/  HMMA.16816.F32 R20, R188, R212.reuse, R20 ;  /* 0x000000d4bc14723c */ /* 0x090ff00000001814 */
[C---:B------:R-:W-:Y:S08]  /*7ca0*/  HMMA.16816.F32 R24, R208.reuse, R212, R24 ;  /* 0x000000d4d018723c */ /* 0x040ff00000001818 */
[-C--:B------:R-:W-:Y:S08]  /*7cb0*/  HMMA.16816.F32 R28, R208, R214.reuse, R28 ;  /* 0x000000d6d01c723c */ /* 0x080ff0000000181c */
[C---:B------:R-:W-:Y:S01]  /*7cc0*/  HMMA.16816.F32 R32, R188.reuse, R214, R32 ;  /* 0x000000d6bc20723c */ /* 0x040fe20000001820 */
[----:B------:R-:W3:Y:S07]  /*7cd0*/  LDSM.16.M88.4 R212, [R229+0x1800] ;  /* 0x00180000e5d4783b */ /* 0x000eee0000000200 */
[-C--:B-1----:R-:W-:Y:S08]  /*7ce0*/  HMMA.16816.F32 R36, R188, R216.reuse, R36 ;  /* 0x000000d8bc24723c */ /* 0x082ff00000001824 */
[C---:B------:R-:W-:Y:S08]  /*7cf0*/  HMMA.16816.F32 R40, R208.reuse, R216, R40 ;  /* 0x000000d8d028723c */ /* 0x040ff00000001828 */
[-C--:B------:R-:W-:Y:S08]  /*7d00*/  HMMA.16816.F32 R44, R208, R218.reuse, R44 ;  /* 0x000000dad02c723c */ /* 0x080ff0000000182c */
[C---:B------:R-:W-:Y:S01]  /*7d10*/  HMMA.16816.F32 R48, R188.reuse, R218, R48 ;  /* 0x000000dabc30723c */ /* 0x040fe20000001830 */
[----:B------:R-:W-:Y:S07]  /*7d20*/  LDSM.16.M88.4 R216, [R224+0x6100] ;  /* 0x00610000e0d8783b */ /* 0x000fee0000000200 */
[-C--:B---3--:R-:W-:Y:S08]  /*7d30*/  HMMA.16816.F32 R52, R188, R212.reuse, R52 ;  /* 0x000000d4bc34723c */ /* 0x088ff00000001834 */
        /* <DEDUP_REMOVED lines=20> */
[----:B------:R-:W-:Y:S07]  /*7e80*/  LDSM.16.M88.4 R216, [R240] ;  /* 0x00000000f0d8783b */ /* 0x000fee0000000200 */
[-C--:B---3--:R-:W-:Y:S08]  /*7e90*/  HMMA.16816.F32 R52, R208, R212.reuse, R52 ;  /* 0x000000d4d034723c */ /* 0x088ff00000001834 */
[C---:B------:R-:W-:Y:S08]  /*7ea0*/  HMMA.16816.F32 R56, R188.reuse, R212, R56 ;  /* 0x000000d4bc38723c */ /* 0x040ff00000001838 */
[-C--:B------:R-:W-:Y:S01]  /*7eb0*/  HMMA.16816.F32 R60, R188, R214.reuse, R60 ;  /* 0x000000d6bc3c723c */ /* 0x080fe2000000183c */
[----:B------:R-:W1:Y:S07]  /*7ec0*/  LDSM.16.M88.4 R188, [R233+0xc100] ;  /* 0x00c10000e9bc783b */ /* 0x000e6e0000000200 */
[----:B------:R-:W-:Y:S01]  /*7ed0*/  HMMA.16816.F32 R64, R208, R214, R64 ;  /* 0x000000d6d040723c */ /* 0x000fe20000001840 */
[----:B------:R-:W3:Y:S08]  /*7ee0*/  LDSM.16.M88.4 R208, [R233+0xe100] ;  /* 0x00e10000e9d0783b */ /* 0x000ef00000000200 */
[----:B------:R-:W4:Y:S01]  /*7ef0*/  LDSM.16.M88.4 R212, [R239] ;  /* 0x00000000efd4783b */ /* 0x000f220000000200 */
[-C--:B-1----:R-:W-:Y:S08]  /*7f00*/  HMMA.16816.F32 R4, R188, R216.reuse, R4 ;  /* 0x000000d8bc04723c */ /* 0x082ff00000001804 */
[C---:B---3--:R-:W-:Y:S08]  /*7f10*/  HMMA.16816.F32 R8, R208.reuse, R216, R8 ;  /* 0x000000d8d008723c */ /* 0x048ff00000001808 */
[-C--:B------:R-:W-:Y:S08]  /*7f20*/  HMMA.16816.F32 R12, R208, R218.reuse, R12 ;  /* 0x000000dad00c723c */ /* 0x080ff0000000180c */
[C---:B------:R-:W-:Y:S01]  /*7f30*/  HMMA.16816.F32 R16, R188.reuse, R218, R16 ;  /* 0x000000dabc10723c */ /* 0x040fe20000001810 */
[----:B------:R-:W1:Y:S07]  /*7f40*/  LDSM.16.M88.4 R216, [R238] ;  /* 0x00000000eed8783b */ /* 0x000e6e0000000200 */
[-C--:B----4-:R-:W-:Y:S08]  /*7f50*/  HMMA.16816.F32 R20, R188, R212.reuse, R20 ;  /* 0x000000d4bc14723c */ /* 0x090ff00000001814 */
[C---:B------:R-:W-:Y:S08]  /*7f60*/  HMMA.16816.F32 R24, R208.reuse, R212, R24 ;  /* 0x000000d4d018723c */ /* 0x040ff00000001818 */
[-C--:B------:R-:W-:Y:S08]  /*7f70*/  HMMA.16816.F32 R28, R208, R214.reuse, R28 ;  /* 0x000000d6d01c723c */ /* 0x080ff0000000181c */
[C---:B------:R-:W-:Y:S01]  /*7f80*/  HMMA.16816.F32 R32, R188.reuse, R214, R32 ;  /* 0x000000d6bc20723c */ /* 0x040fe20000001820 */
[----:B------:R-:W3:Y:S07]  /*7f90*/  LDSM.16.M88.4 R212, [R237] ;  /* 0x00000000edd4783b */ /* 0x000eee0000000200 */
        /* <DEDUP_REMOVED lines=32> */
[----:B------:R-:W3:Y:S07]  /*81a0*/  LDSM.16.M88.4 R208, [R236+0xe100] ;  /* 0x00e10000ecd0783b */ /* 0x000eee0000000200 */
[-C--:B-1----:R-:W-:Y:S08]  /*81b0*/  HMMA.16816.F32 R4, R216, R188.reuse, R4 ;  /* 0x000000bcd804723c */ /* 0x082ff00000001804 */
[C---:B---3--:R-:W-:Y:S08]  /*81c0*/  HMMA.16816.F32 R8, R208.reuse, R188, R8 ;  /* 0x000000bcd008723c */ /* 0x048ff00000001808 */
[-C--:B------:R-:W-:Y:S08]  /*81d0*/  HMMA.16816.F32 R12, R208, R190.reuse, R12 ;  /* 0x000000bed00c723c */ /* 0x080ff0000000180c */
[----:B------:R-:W-:Y:S01]  /*81e0*/  FMUL.FTZ R4, R4, c[0x0][0x320] ;  /* 0x0000c80004047a20 */ /* 0x000fe20000410000 */
[C---:B------:R-:W-:Y:S03]  /*81f0*/  HMMA.16816.F32 R16, R216.reuse, R190, R16 ;  /* 0x000000bed810723c */ /* 0x040fe60000001810 */
[----:B------:R-:W1:Y:S01]  /*8200*/  MUFU.TANH R213, R4 ;  /* 0x0000000400d57308 */ /* 0x000e620000002400 */
[----:B------:R-:W-:Y:S02]  /*8210*/  FMUL.FTZ R5, R5, c[0x0][0x320] ;  /* 0x0000c80005057a20 */ /* 0x000fe40000410000 */
[----:B------:R-:W-:Y:S02]  /*8220*/  FMUL.FTZ R6, R6, c[0x0][0x320] ;  /* 0x0000c80006067a20 */ /* 0x000fe40000410000 */
[----:B------:R-:W-:Y:S04]  /*8230*/  FMUL.FTZ R7, R7, c[0x0][0x320] ;  /* 0x0000c80007077a20 */ /* 0x000fe80000410000 */
        /* <DEDUP_REMOVED lines=17> */
[----:B----4-:R-:W4:Y:S09]  /*8350*/  LDSM.16.M88.4 R4, [R229+0x2800] ;  /* 0x00280000e504783b */ /* 0x010f320000000200 */
[----:B------:R-:W-:Y:S10]  /*8360*/  MUFU.TANH R222, R10 ;  /* 0x0000000a00de7308 */ /* 0x000ff40000002400 */
[----:B------:R1:W-:Y:S10]  /*8370*/  MUFU.TANH R223, R11 ;  /* 0x0000000b00df7308 */ /* 0x0003f40000002400 */
[----:B------:R-:W-:Y:S10]  /*8380*/  MUFU.TANH R18, R18 ;  /* 0x0000001200127308 */ /* 0x000ff40000002400 */
[----:B------:R-:W2:Y:S01]  /*8390*/  MUFU.TANH R16, R16 ;  /* 0x0000001000107308 */ /* 0x000ea20000002400 */
[----:B-1----:R-:W1:Y:S01]  /*83a0*/  LDSM.16.M88.4 R8, [R229+0x3000] ;  /* 0x00300000e508783b */ /* 0x002e620000000200 */
[-C--:B----4-:R-:W-:Y:S08]  /*83b0*/  HMMA.16816.F32 R20, R216, R4.reuse, R20 ;  /* 0x00000004d814723c */ /* 0x090ff00000001814 */
[----:B------:R-:W-:Y:S01]  /*83c0*/  MUFU.TANH R12, R12 ;  /* 0x0000000c000c7308 */ /* 0x000fe20000002400 */
[C---:B------:R-:W-:Y:S09]  /*83d0*/  HMMA.16816.F32 R24, R208.reuse, R4, R24 ;  /* 0x00000004d018723c */ /* 0x040ff20000001818 */
[----:B------:R-:W-:Y:S01]  /*83e0*/  MUFU.TANH R19, R19 ;  /* 0x0000001300137308 */ /* 0x000fe20000002400 */
[-C--:B------:R-:W-:Y:S08]  /*83f0*/  HMMA.16816.F32 R28, R208, R6.reuse, R28 ;  /* 0x00000006d01c723c */ /* 0x080ff0000000181c */
[C---:B------:R-:W-:Y:S01]  /*8400*/  HMMA.16816.F32 R32, R216.reuse, R6, R32 ;  /* 0x00000006d820723c */ /* 0x040fe20000001820 */
[----:B------:R-:W4:Y:S01]  /*8410*/  MUFU.TANH R17, R17 ;  /* 0x0000001100117308 */ /* 0x000f220000002400 */
[----:B------:R-:W3:Y:S01]  /*8420*/  LDSM.16.M88.4 R4, [R229+0x3800] ;  /* 0x00380000e504783b */ /* 0x000ee20000000200 */
[----:B------:R-:W-:Y:S04]  /*8430*/  DEPBAR.LE SB0, 0x0 ;  /* 0x000080000000791a */ /* 0x000fe80000000000 */
[----:B------:R-:W-:Y:S02]  /*8440*/  FMUL.FTZ R22, R22, c[0x0][0x320] ;  /* 0x0000c80016167a20 */ /* 0x000fe40000410000 */
[----:B------:R-:W-:Y:S02]  /*8450*/  FMUL.FTZ R23, R23, c[0x0][0x320] ;  /* 0x0000c80017177a20 */ /* 0x000fe40000410000 */
[----:B--2---:R-:W-:Y:S01]  /*8460*/  MUFU.TANH R136, R22 ;  /* 0x0000001600887308 */ /* 0x004fe20000002400 */
[----:B------:R-:W-:Y:S01]  /*8470*/  BAR.SYNC.DEFER_BLOCKING 0x0 ;  /* 0x0000000000007b1d */ /* 0x000fe20000010000 */
[----:B------:R-:W-:Y:S01]  /*8480*/  FMUL.FTZ R27, R27, c[0x0][0x320] ;  /* 0x0000c8001b1b7a20 */ /* 0x000fe20000410000 */
[-C--:B-1----:R-:W-:Y:S05]  /*8490*/  HMMA.16816.F32 R36, R216, R8.reuse, R36 ;  /* 0x00000008d824723c */ /* 0x082fea0000001824 */
[----:B------:R-:W-:Y:S02]  /*84a0*/  FMUL.FTZ R31, R31, c[0x0][0x320] ;  /* 0x0000c8001f1f7a20 */ /* 0x000fe40000410000 */
[----:B------:R-:W-:Y:S01]  /*84b0*/  MUFU.TANH R252, R23 ;  /* 0x0000001700fc7308 */ /* 0x000fe20000002400 */
[----:B------:R-:W-:Y:S01]  /*84c0*/  FMUL.FTZ R26, R26, c[0x0][0x320] ;  /* 0x0000c8001a1a7a20 */ /* 0x000fe20000410000 */
[C---:B------:R-:W-:Y:S04]  /*84d0*/  HMMA.16816.F32 R40, R208.reuse, R8, R40 ;  /* 0x00000008d028723c */ /* 0x040fe80000001828 */
[----:B------:R-:W-:Y:S02]  /*84e0*/  FMUL.FTZ R21, R21, c[0x0][0x320] ;  /* 0x0000c80015157a20 */ /* 0x000fe40000410000 */
[----:B------:R-:W-:Y:S02]  /*84f0*/  FMUL.FTZ R28, R28, c[0x0][0x320] ;  /* 0x0000c8001c1c7a20 */ /* 0x000fe40000410000 */
[----:B------:R1:W-:Y:S01]  /*8500*/  MUFU.TANH R139, R31 ;  /* 0x0000001f008b7308 */ /* 0x0003e20000002400 */
[-C--:B------:R-:W-:Y:S03]  /*8510*/  HMMA.16816.F32 R44, R208, R10.reuse, R44 ;  /* 0x0000000ad02c723c */ /* 0x080fe6000000182c */
[----:B------:R-:W-:Y:S02]  /*8520*/  FMUL.FTZ R20, R20, c[0x0][0x320] ;  /* 0x0000c80014147a20 */ /* 0x000fe40000410000 */
[----:B------:R-:W-:Y:S02]  /*8530*/  FMUL.FTZ R24, R24, c[0x0][0x320] ;  /* 0x0000c80018187a20 */ /* 0x000fe40000410000 */
[----:B------:R-:W-:Y:S01]  /*8540*/  FMUL.FTZ R36, R36, c[0x0][0x320] ;  /* 0x0000c80024247a20 */ /* 0x000fe20000410000 */
[C---:B------:R-:W-:Y:S01]  /*8550*/  HMMA.16816.F32 R48, R216.reuse, R10, R48 ;  /* 0x0000000ad830723c */ /* 0x040fe20000001830 */
[----:B------:R-:W2:Y:S03]  /*8560*/  MUFU.TANH R137, R26 ;  /* 0x0000001a00897308 */ /* 0x000ea60000002400 */
[----:B------:R-:W-:Y:S02]  /*8570*/  FMUL.FTZ R37, R37, c[0x0][0x320] ;  /* 0x0000c80025257a20 */ /* 0x000fe40000410000 */
[----:B------:R-:W-:Y:S02]  /*8580*/  FMUL.FTZ R38, R38, c[0x0][0x320] ;  /* 0x0000c80026267a20 */ /* 0x000fe40000410000 */
[-C--:B---3--:R-:W-:Y:S03]  /*8590*/  HMMA.16816.F32 R52, R216, R4.reuse, R52 ;  /* 0x00000004d834723c */ /* 0x088fe60000001834 */
[----:B------:R-:W-:Y:S01]  /*85a0*/  MUFU.TANH R246, R36 ;  /* 0x0000002400f67308 */ /* 0x000fe20000002400 */
[----:B------:R-:W-:Y:S02]  /*85b0*/  FMUL.FTZ R41, R41, c[0x0][0x320] ;  /* 0x0000c80029297a20 */ /* 0x000fe40000410000 */
[----:B------:R-:W-:Y:S01]  /*85c0*/  FMUL.FTZ R39, R39, c[0x0][0x320] ;  /* 0x0000c80027277a20 */ /* 0x000fe20000410000 */
[----:B-1----:R-:W3:Y:S01]  /*85d0*/  LDL R31, [R1+0x18] ;  /* 0x00001800011f7983 */ /* 0x002ee20000100800 */
[C---:B------:R-:W-:Y:S04]  /*85e0*/  HMMA.16816.F32 R56, R208.reuse, R4, R56 ;  /* 0x00000004d038723c */ /* 0x040fe80000001838 */
[----:B------:R-:W-:Y:S01]  /*85f0*/  FMUL.FTZ R45, R45, c[0x0][0x320] ;  /* 0x0000c8002d2d7a20 */ /* 0x000fe20000410000 */
[----:B------:R-:W-:Y:S01]  /*8600*/  MUFU.TANH R22, R41 ;  /* 0x0000002900167308 */ /* 0x000fe20000002400 */
[----:B------:R-:W-:Y:S01]  /*8610*/  FMUL.FTZ R46, R46, c[0x0][0x320] ;  /* 0x0000c8002e2e7a20 */ /* 0x000fe20000410000 */
[----:B------:R-:W-:Y:S01]  /*8620*/  FMNMX.FTZ R4, R213, R3, !PT ;  /* 0x00000003d5047209 */ /* 0x000fe20007810000 */
[-C--:B------:R-:W-:Y:S04]  /*8630*/  HMMA.16816.F32 R60, R208, R6.reuse, R60 ;  /* 0x00000006d03c723c */ /* 0x080fe8000000183c */
[----:B------:R-:W-:Y:S01]  /*8640*/  FMUL.FTZ R49, R49, c[0x0][0x320] ;  /* 0x0000c80031317a20 */ /* 0x000fe20000410000 */
[----:B------:R-:W-:Y:S01]  /*8650*/  FMNMX.FTZ R4, R212, R4, !PT ;  /* 0x00000004d4047209 */ /* 0x000fe20007810000 */
[----:B------:R-:W-:Y:S01]  /*8660*/  FMUL.FTZ R51, R51, c[0x0][0x320] ;  /* 0x0000c80033337a20 */ /* 0x000fe20000410000 */
[----:B------:R1:W-:Y:S01]  /*8670*/  MUFU.TANH R2, R37 ;  /* 0x0000002500027308 */ /* 0x0003e20000002400 */
[----:B------:R-:W-:Y:S01]  /*8680*/  FMUL.FTZ R55, R55, c[0x0][0x320] ;  /* 0x0000c80037377a20 */ /* 0x000fe20000410000 */
[----:B------:R-:W-:Y:S04]  /*8690*/  HMMA.16816.F32 R64, R216, R6, R64 ;  /* 0x00000006d840723c */ /* 0x000fe80000001840 */
[----:B------:R-:W-:Y:S01]  /*86a0*/  FMUL.FTZ R54, R54, c[0x0][0x320] ;  /* 0x0000c80036367a20 */ /* 0x000fe20000410000 */
[----:B------:R-:W-:Y:S01]  /*86b0*/  FMNMX.FTZ R4, R16, R4, !PT ;  /* 0x0000000410047209 */ /* 0x000fe20007810000 */
[----:B------:R-:W-:Y:S02]  /*86c0*/  FMUL.FTZ R52, R52, c[0x0][0x320] ;  /* 0x0000c80034347a20 */ /* 0x000fe40000410000 */
[----:B------:R2:W2:Y:S01]  /*86d0*/  MUFU.TANH R8, R49 ;  /* 0x0000003100087308 */ /* 0x0004a20000002400 */
[----:B------:R-:W-:Y:S03]  /*86e0*/  FMUL.FTZ R53, R53, c[0x0][0x320] ;  /* 0x0000c80035357a20 */ /* 0x000fe60000410000 */
[----:B------:R-:W-:Y:S01]  /*86f0*/  FMUL.FTZ R43, R43, c[0x0][0x320] ;  /* 0x0000c8002b2b7a20 */ /* 0x000fe20000410000 */
[----:B----4-:R-:W-:Y:S01]  /*8700*/  FMNMX.FTZ R4, R17, R4, !PT ;  /* 0x0000000411047209 */ /* 0x010fe20007810000 */
[----:B------:R-:W-:Y:S02]  /*8710*/  FMUL.FTZ R50, R50, c[0x0][0x320] ;  /* 0x0000c80032327a20 */ /* 0x000fe40000410000 */
[----:B------:R-:W-:Y:S02]  /*8720*/  FMUL.FTZ R60, R60, c[0x0][0x320] ;  /* 0x0000c8003c3c7a20 */ /* 0x000fe40000410000 */
[----:B------:R4:W-:Y:S01]  /*8730*/  MUFU.TANH R10, R50 ;  /* 0x00000032000a7308 */ /* 0x0009e20000002400 */
[----:B------:R-:W-:Y:S02]  /*8740*/  FMUL.FTZ R61, R61, c[0x0][0x320] ;  /* 0x0000c8003d3d7a20 */ /* 0x000fe40000410000 */
[----:B------:R-:W-:Y:S01]  /*8750*/  FMUL.FTZ R62, R62, c[0x0][0x320] ;  /* 0x0000c8003e3e7a20 */ /* 0x000fe20000410000 */
[----:B-1----:R-:W3:Y:S01]  /*8760*/  LDL.64 R36, [R1+0x28] ;  /* 0x0000280001247983 */ /* 0x002ee20000100a00 */
[----:B------:R-:W-:Y:S02]  /*8770*/  FMUL.FTZ R25, R25, c[0x0][0x320] ;  /* 0x0000c80019197a20 */ /* 0x000fe40000410000 */
[----:B------:R-:W-:Y:S02]  /*8780*/  FMUL.FTZ R65, R65, c[0x0][0x320] ;  /* 0x0000c80041417a20 */ /* 0x000fe40000410000 */
[----:B------:R-:W-:Y:S01]  /*8790*/  FMUL.FTZ R64, R64, c[0x0][0x320] ;  /* 0x0000c80040407a20 */ /* 0x000fe20000410000 */
[----:B------:R1:W-:Y:S01]  /*87a0*/  MUFU.TANH R41, R51 ;  /* 0x0000003300297308 */ /* 0x0003e20000002400 */
[----:B------:R-:W-:Y:S02]  /*87b0*/  FMUL.FTZ R35, R35, c[0x0][0x320] ;  /* 0x0000c80023237a20 */ /* 0x000fe40000410000 */
[----:B------:R-:W-:Y:S01]  /*87c0*/  FMUL.FTZ R29, R29, c[0x0][0x320] ;  /* 0x0000c8001d1d7a20 */ /* 0x000fe20000410000 */
[----:B--2---:R-:W-:Y:S01]  /*87d0*/  MOV R49, R137 ;  /* 0x0000008900317202 */ /* 0x004fe20000000f00 */
[----:B------:R-:W-:Y:S02]  /*87e0*/  FMUL.FTZ R40, R40, c[0x0][0x320] ;  /* 0x0000c80028287a20 */ /* 0x000fe40000410000 */
[----:B------:R-:W-:Y:S02]  /*87f0*/  FMUL.FTZ R67, R67, c[0x0][0x320] ;  /* 0x0000c80043437a20 */ /* 0x000fe40000410000 */
[----:B------:R-:W-:Y:S01]  /*8800*/  FMUL.FTZ R66, R66, c[0x0][0x320] ;  /* 0x0000c80042427a20 */ /* 0x000fe20000410000 */
[----:B------:R-:W-:Y:S01]  /*8810*/  MUFU.TANH R11, R43 ;  /* 0x0000002b000b7308 */ /* 0x000fe20000002400 */
[----:B------:R-:W-:Y:S02]  /*8820*/  FMUL.FTZ R47, R47, c[0x0][0x320] ;  /* 0x0000c8002f2f7a20 */ /* 0x000fe40000410000 */
[----:B------:R-:W-:Y:S01]  /*8830*/  FMUL.FTZ R58, R58, c[0x0][0x320] ;  /* 0x0000c8003a3a7a20 */ /* 0x000fe20000410000 */
[----:B----4-:R-:W-:Y:S01]  /*8840*/  MOV R50, R252 ;  /* 0x000000fc00327202 */ /* 0x010fe20000000f00 */
[----:B------:R-:W-:Y:S02]  /*8850*/  FMUL.FTZ R59, R59, c[0x0][0x320] ;  /* 0x0000c8003b3b7a20 */ /* 0x000fe40000410000 */
[----:B------:R-:W-:Y:S02]  /*8860*/  FMUL.FTZ R42, R42, c[0x0][0x320] ;  /* 0x0000c8002a2a7a20 */ /* 0x000fe40000410000 */
[----:B------:R-:W-:Y:S01]  /*8870*/  FMUL.FTZ R57, R57, c[0x0][0x320] ;  /* 0x0000c80039397a20 */ /* 0x000fe20000410000 */
[----:B------:R2:W-:Y:S01]  /*8880*/  MUFU.TANH R23, R60 ;  /* 0x0000003c00177308 */ /* 0x0005e20000002400 */
[----:B------:R-:W-:Y:S02]  /*8890*/  FMUL.FTZ R48, R48, c[0x0][0x320] ;  /* 0x0000c80030307a20 */ /* 0x000fe40000410000 */
[----:B------:R-:W-:Y:S01]  /*88a0*/  FMUL.FTZ R56, R56, c[0x0][0x320] ;  /* 0x0000c80038387a20 */ /* 0x000fe20000410000 */
[----:B-1----:R-:W-:Y:S01]  /*88b0*/  MOV R51, R8 ;  /* 0x0000000800337202 */ /* 0x002fe20000000f00 */
[----:B------:R-:W-:Y:S02]  /*88c0*/  FMUL.FTZ R34, R34, c[0x0][0x320] ;  /* 0x0000c80022227a20 */ /* 0x000fe40000410000 */
[----:B------:R-:W-:Y:S02]  /*88d0*/  FMUL.FTZ R32, R32, c[0x0][0x320] ;  /* 0x0000c80020207a20 */ /* 0x000fe40000410000 */
[----:B------:R-:W-:Y:S01]  /*88e0*/  FMUL.FTZ R33, R33, c[0x0][0x320] ;  /* 0x0000c80021217a20 */ /* 0x000fe20000410000 */
[----:B------:R1:W4:Y:S01]  /*88f0*/  MUFU.TANH R0, R48 ;  /* 0x0000003000007308 */ /* 0x0003220000002400 */
[----:B------:R-:W-:Y:S02]  /*8900*/  FMUL.FTZ R44, R44, c[0x0][0x320] ;  /* 0x0000c8002c2c7a20 */ /* 0x000fe40000410000 */
[----:B------:R-:W-:Y:S07]  /*8910*/  FMUL.FTZ R30, R30, c[0x0][0x320] ;  /* 0x0000c8001e1e7a20 */ /* 0x000fee0000410000 */
[----:B------:R4:W-:Y:S01]  /*8920*/  MUFU.TANH R26, R57 ;  /* 0x00000039001a7308 */ /* 0x0009e20000002400 */
[----:B--2---:R-:W-:Y:S09]  /*8930*/  MOV R60, R246 ;  /* 0x000000f6003c7202 */ /* 0x004ff20000000f00 */
[----:B------:R-:W-:Y:S01]  /*8940*/  MUFU.TANH R130, R27 ;  /* 0x0000001b00827308 */ /* 0x000fe20000002400 */
[----:B-1----:R-:W-:Y:S09]  /*8950*/  MOV R48, R136 ;  /* 0x0000008800307202 */ /* 0x002ff20000000f00 */
[----:B------:R1:W-:Y:S01]  /*8960*/  MUFU.TANH R27, R56 ;  /* 0x00000038001b7308 */ /* 0x0003e20000002400 */
[----:B----4-:R-:W-:Y:S02]  /*8970*/  MOV R57, R2 ;  /* 0x0000000200397202 */ /* 0x010fe40000000f00 */
[----:B------:R-:W-:Y:S07]  /*8980*/  FMNMX.FTZ R2, R215, R132, !PT ;  /* 0x00000084d7027209 */ /* 0x000fee0007810000 */
[----:B------:R-:W-:Y:S01]  /*8990*/  MUFU.TANH R243, R38 ;  /* 0x0000002600f37308 */ /* 0x000fe20000002400 */
[----:B------:R-:W-:Y:S09]  /*89a0*/  FMNMX.FTZ R5, R214, R2, !PT ;  /* 0x00000002d6057209 */ /* 0x000ff20007810000 */
[----:B------:R2:W-:Y:S01]  /*89b0*/  MUFU.TANH R129, R39 ;  /* 0x0000002700817308 */ /* 0x0005e20000002400 */
[----:B-1----:R-:W-:Y:S02]  /*89c0*/  MOV R56, R0 ;  /* 0x0000000000387202 */ /* 0x002fe40000000f00 */
[----:B------:R-:W-:Y:S07]  /*89d0*/  FMNMX.FTZ R0, R221, R133, !PT ;  /* 0x00000085dd007209 */ /* 0x000fee0007810000 */
[----:B------:R-:W1:Y:S01]  /*89e0*/  MUFU.TANH R8, R55 ;  /* 0x0000003700087308 */ /* 0x000e620000002400 */
[----:B------:R-:W-:Y:S02]  /*89f0*/  FMNMX.FTZ R2, R220, R0, !PT ;  /* 0x00000000dc027209 */ /* 0x000fe40007810000 */
[----:B------:R-:W-:Y:S02]  /*8a00*/  FMNMX.FTZ R0, R18, R5, !PT ;  /* 0x0000000512007209 */ /* 0x000fe40007810000 */
[----:B------:R-:W-:Y:S02]  /*8a10*/  FMNMX.FTZ R2, R12, R2, !PT ;  /* 0x000000020c027209 */ /* 0x000fe40007810000 */
[----:B------:R-:W-:Y:S03]  /*8a20*/  FMNMX.FTZ R0, R19, R0, !PT ;  /* 0x0000000013007209 */ /* 0x000fe60007810000 */
[----:B------:R-:W-:Y:S01]  /*8a30*/  MUFU.TANH R251, R21 ;  /* 0x0000001500fb7308 */ /* 0x000fe20000002400 */
[----:B------:R-:W-:Y:S01]  /*8a40*/  FMNMX.FTZ R0, R48, R0, !PT ;  /* 0x0000000030007209 */ /* 0x000fe20007810000 */
[----:B--2---:R-:W2:Y:S03]  /*8a50*/  LDL.64 R38, [R1+0x38] ;  /* 0x0000380001267983 */ /* 0x004ea60000100a00 */
[----:B------:R-:W-:Y:S05]  /*8a60*/  FMNMX.FTZ R0, R50, R0, !PT ;  /* 0x0000000032007209 */ /* 0x000fea0007810000 */
[----:B------:R-:W-:Y:S10]  /*8a70*/  MUFU.TANH R21, R28 ;  /* 0x0000001c00157308 */ /* 0x000ff40000002400 */
[----:B------:R1:W-:Y:S10]  /*8a80*/  MUFU.TANH R28, R61 ;  /* 0x0000003d001c7308 */ /* 0x0003f40000002400 */
[----:B------:R-:W4:Y:S10]  /*8a90*/  MUFU.TANH R13, R13 ;  /* 0x0000000d000d7308 */ /* 0x000f340000002400 */
[----:B------:R-:W-:Y:S01]  /*8aa0*/  MUFU.TANH R246, R64 ;  /* 0x0000004000f67308 */ /* 0x000fe20000002400 */
[----:B-1----:R-:W-:Y:S02]  /*8ab0*/  MOV R61, R8 ;  /* 0x00000008003d7202 */ /* 0x002fe40000000f00 */
[----:B------:R-:W2:Y:S07]  /*8ac0*/  LDL R8, [R1+0x1c] ;  /* 0x00001c0001087983 */ /* 0x000eae0000100800 */
[----:B------:R-:W1:Y:S01]  /*8ad0*/  MUFU.TANH R242, R24 ;  /* 0x0000001800f27308 */ /* 0x000e620000002400 */
[----:B----4-:R-:W-:Y:S09]  /*8ae0*/  FMNMX.FTZ R5, R13, R2, !PT ;  /* 0x000000020d057209 */ /* 0x010ff20007810000 */
[----:B------:R-:W4:Y:S10]  /*8af0*/  MUFU.TANH R248, R20 ;  /* 0x0000001400f87308 */ /* 0x000f340000002400 */
[----:B------:R-:W-:Y:S01]  /*8b00*/  MUFU.TANH R218, R65 ;  /* 0x0000004100da7308 */ /* 0x000fe20000002400 */
[----:B-1----:R-:W-:Y:S04]  /*8b10*/  MOV R64, R242 ;  /* 0x000000f200407202 */ /* 0x002fe80000000f00 */
[----:B------:R-:W-:Y:S05]  /*8b20*/  FMNMX.FTZ R5, R64, R5, !PT ;  /* 0x0000000540057209 */ /* 0x000fea0007810000 */
[----:B------:R-:W1:Y:S01]  /*8b30*/  MUFU.TANH R241, R25 ;  /* 0x0000001900f17308 */ /* 0x000e620000002400 */
[----:B----4-:R-:W-:Y:S04]  /*8b40*/  FMNMX.FTZ R4, R248, R4, !PT ;  /* 0x00000004f8047209 */ /* 0x010fe80007810000 */
[----:B------:R-:W-:Y:S05]  /*8b50*/  FMNMX.FTZ R4, R251, R4, !PT ;  /* 0x00000004fb047209 */ /* 0x000fea0007810000 */
[----:B------:R-:W4:Y:S10]  /*8b60*/  MUFU.TANH R250, R34 ;  /* 0x0000002200fa7308 */ /* 0x000f340000002400 */
[----:B------:R-:W4:Y:S01]  /*8b70*/  MUFU.TANH R245, R32 ;  /* 0x0000002000f57308 */ /* 0x000f220000002400 */
[----:B-1----:R-:W-:Y:S04]  /*8b80*/  MOV R65, R241 ;  /* 0x000000f100417202 */ /* 0x002fe80000000f00 */
[----:B------:R-:W-:Y:S05]  /*8b90*/  FMNMX.FTZ R5, R65, R5, !PT ;  /* 0x0000000541057209 */ /* 0x000fea0007810000 */
[----:B------:R-:W1:Y:S01]  /*8ba0*/  MUFU.TANH R249, R35 ;  /* 0x0000002300f97308 */ /* 0x000e620000002400 */
[----:B------:R-:W-:Y:S02]  /*8bb0*/  FMNMX.FTZ R5, R21, R5, !PT ;  /* 0x0000000515057209 */ /* 0x000fe40007810000 */
[----:B----4-:R-:W-:Y:S07]  /*8bc0*/  FMNMX.FTZ R0, R250, R0, !PT ;  /* 0x00000000fa007209 */ /* 0x010fee0007810000 */
[----:B------:R-:W4:Y:S01]  /*8bd0*/  MUFU.TANH R247, R33 ;  /* 0x0000002100f77308 */ /* 0x000f220000002400 */
[----:B------:R-:W-:Y:S09]  /*8be0*/  FMNMX.FTZ R4, R245, R4, !PT ;  /* 0x00000004f5047209 */ /* 0x000ff20007810000 */
[----:B------:R-:W4:Y:S01]  /*8bf0*/  MUFU.TANH R24, R29 ;  /* 0x0000001d00187308 */ /* 0x000f220000002400 */
[----:B-1----:R-:W-:Y:S04]  /*8c00*/  FMNMX.FTZ R0, R249, R0, !PT ;  /* 0x00000000f9007209 */ /* 0x002fe80007810000 */
[----:B------:R-:W-:Y:S05]  /*8c10*/  FMNMX.FTZ R0, R243, R0, !PT ;  /* 0x00000000f3007209 */ /* 0x000fea0007810000 */
[----:B------:R-:W1:Y:S01]  /*8c20*/  MUFU.TANH R25, R40 ;  /* 0x0000002800197308 */ /* 0x000e620000002400 */
[----:B------:R-:W-:Y:S02]  /*8c30*/  FMNMX.FTZ R0, R129, R0, !PT ;  /* 0x0000000081007209 */ /* 0x000fe40007810000 */
[----:B----4-:R-:W-:Y:S02]  /*8c40*/  FMNMX.FTZ R4, R247, R4, !PT ;  /* 0x00000004f7047209 */ /* 0x010fe40007810000 */
[----:B------:R-:W-:Y:S02]  /*8c50*/  FMNMX.FTZ R0, R10, R0, !PT ;  /* 0x000000000a007209 */ /* 0x000fe40007810000 */
[----:B------:R-:W-:Y:S03]  /*8c60*/  FMNMX.FTZ R4, R60, R4, !PT ;  /* 0x000000043c047209 */ /* 0x000fe60007810000 */
[----:B------:R-:W-:Y:S01]  /*8c70*/  MUFU.TANH R9, R54 ;  /* 0x0000003600097308 */ /* 0x000fe20000002400 */
[----:B------:R-:W-:Y:S02]  /*8c80*/  FMNMX.FTZ R0, R41, R0, !PT ;  /* 0x0000000029007209 */ /* 0x000fe40007810000 */
[----:B------:R-:W-:Y:S02]  /*8c90*/  FMNMX.FTZ R4, R57, R4, !PT ;  /* 0x0000000439047209 */ /* 0x000fe40007810000 */
[----:B------:R-:W-:Y:S02]  /*8ca0*/  FMNMX.FTZ R5, R24, R5, !PT ;  /* 0x0000000518057209 */ /* 0x000fe40007810000 */
[----:B------:R-:W-:Y:S02]  /*8cb0*/  FMNMX.FTZ R4, R56, R4, !PT ;  /* 0x0000000438047209 */ /* 0x000fe40007810000 */
[----:B------:R-:W-:Y:S01]  /*8cc0*/  MOV R33, R139 ;  /* 0x0000008b00217202 */ /* 0x000fe20000000f00 */
[----:B------:R-:W4:Y:S01]  /*8cd0*/  MUFU.TANH R44, R44 ;  /* 0x0000002c002c7308 */ /* 0x000f220000002400 */
[----:B------:R-:W-:Y:S02]  /*8ce0*/  FMNMX.FTZ R4, R51, R4, !PT ;  /* 0x0000000433047209 */ /* 0x000fe40007810000 */
[----:B-1----:R-:W-:Y:S04]  /*8cf0*/  FMNMX.FTZ R5, R25, R5, !PT ;  /* 0x0000000519057209 */ /* 0x002fe80007810000 */
[----:B------:R-:W-:Y:S03]  /*8d00*/  FMNMX.FTZ R5, R22, R5, !PT ;  /* 0x0000000516057209 */ /* 0x000fe60007810000 */
[----:B------:R1:W-:Y:S10]  /*8d10*/  MUFU.TANH R29, R67 ;  /* 0x00000043001d7308 */ /* 0x0003f40000002400 */
[----:B------:R-:W3:Y:S01]  /*8d20*/  MUFU.TANH R131, R45 ;  /* 0x0000002d00837308 */ /* 0x000ee20000002400 */
[----:B----4-:R-:W-:Y:S09]  /*8d30*/  FMNMX.FTZ R5, R44, R5, !PT ;  /* 0x000000052c057209 */ /* 0x010ff20007810000 */
[----:B------:R-:W4:Y:S01]  /*8d40*/  MUFU.TANH R45, R52 ;  /* 0x00000034002d7308 */ /* 0x000f220000002400 */
[----:B-1----:R-:W-:Y:S04]  /*8d50*/  MOV R67, R9 ;  /* 0x0000000900437202 */ /* 0x002fe80000000f00 */
[----:B------:R-:W-:Y:S05]  /*8d60*/  FMNMX.FTZ R0, R67, R0, !PT ;  /* 0x0000000043007209 */ /* 0x000fea0007810000 */
[----:B------:R-:W1:Y:S01]  /*8d70*/  MUFU.TANH R252, R53 ;  /* 0x0000003500fc7308 */ /* 0x000e620000002400 */
[----:B------:R-:W-:Y:S02]  /*8d80*/  FMNMX.FTZ R2, R61, R0, !PT ;  /* 0x000000003d027209 */ /* 0x000fe40007810000 */
[----:B---3--:R-:W-:Y:S04]  /*8d90*/  FMNMX.FTZ R5, R131, R5, !PT ;  /* 0x0000000583057209 */ /* 0x008fe80007810000 */
[----:B------:R-:W-:Y:S03]  /*8da0*/  FMNMX.FTZ R0, R27, R5, !PT ;  /* 0x000000051b007209 */ /* 0x000fe60007810000 */
[----:B------:R-:W3:Y:S01]  /*8db0*/  MUFU.TANH R14, R14 ;  /* 0x0000000e000e7308 */ /* 0x000ee20000002400 */
[----:B------:R-:W-:Y:S02]  /*8dc0*/  FMNMX.FTZ R5, R222, R138, !PT ;  /* 0x0000008ade057209 */ /* 0x000fe40007810000 */
[----:B------:R-:W-:Y:S02]  /*8dd0*/  FMNMX.FTZ R0, R26, R0, !PT ;  /* 0x000000001a007209 */ /* 0x000fe40007810000 */
[----:B----4-:R-:W-:Y:S02]  /*8de0*/  FMNMX.FTZ R4, R45, R4, !PT ;  /* 0x000000042d047209 */ /* 0x010fe40007810000 */
[----:B------:R-:W-:Y:S02]  /*8df0*/  FMNMX.FTZ R0, R23, R0, !PT ;  /* 0x0000000017007209 */ /* 0x000fe40007810000 */
[----:B------:R-:W-:Y:S01]  /*8e00*/  FMNMX.FTZ R5, R223, R5, !PT ;  /* 0x00000005df057209 */ /* 0x000fe20007810000 */
[----:B------:R-:W4:Y:S01]  /*8e10*/  MUFU.TANH R15, R15 ;  /* 0x0000000f000f7308 */ /* 0x000f220000002400 */
[----:B------:R-:W-:Y:S02]  /*8e20*/  FMNMX.FTZ R0, R28, R0, !PT ;  /* 0x000000001c007209 */ /* 0x000fe40007810000 */
[----:B-1----:R-:W-:Y:S03]  /*8e30*/  FMNMX.FTZ R4, R252, R4, !PT ;  /* 0x00000004fc047209 */ /* 0x002fe60007810000 */
[----:B------:R-:W1:Y:S01]  /*8e40*/  SHFL.BFLY PT, R135, R0, 0x2, 0x1f ;  /* 0x0c401f0000877f89 */ /* 0x000e6200000e0000 */
[----:B------:R-:W-:Y:S03]  /*8e50*/  FMNMX.FTZ R4, R246, R4, !PT ;  /* 0x00000004f6047209 */ /* 0x000fe60007810000 */
[----:B------:R-:W1:Y:S01]  /*8e60*/  MUFU.TANH R235, R30 ;  /* 0x0000001e00eb7308 */ /* 0x000e620000002400 */
[----:B------:R-:W-:Y:S02]  /*8e70*/  FMNMX.FTZ R4, R218, R4, !PT ;  /* 0x00000004da047209 */ /* 0x000fe40007810000 */
[----:B---3--:R-:W-:Y:S03]  /*8e80*/  FMNMX.FTZ R5, R14, R5, !PT ;  /* 0x000000050e057209 */ /* 0x008fe60007810000 */
[----:B------:R-:W3:Y:S04]  /*8e90*/  SHFL.BFLY PT, R7, R4, 0x2, 0x1f ;  /* 0x0c401f0004077f89 */ /* 0x000ee800000e0000 */
[----:B------:R-:W3:Y:S01]  /*8ea0*/  MUFU.TANH R30, R66 ;  /* 0x00000042001e7308 */ /* 0x000ee20000002400 */
[----:B----4-:R-:W-:Y:S04]  /*8eb0*/  FMNMX.FTZ R5, R15, R5, !PT ;  /* 0x000000050f057209 */ /* 0x010fe80007810000 */
[----:B------:R-:W-:Y:S05]  /*8ec0*/  FMNMX.FTZ R5, R49, R5, !PT ;  /* 0x0000000531057209 */ /* 0x000fea0007810000 */
[----:B------:R-:W4:Y:S01]  /*8ed0*/  MUFU.TANH R34, R42 ;  /* 0x0000002a00227308 */ /* 0x000f220000002400 */
[----:B-1----:R-:W-:Y:S02]  /*8ee0*/  FMNMX.FTZ R135, R0, R135, !PT ;  /* 0x0000008700877209 */ /* 0x002fe40007810000 */
[----:B------:R-:W-:Y:S02]  /*8ef0*/  FMNMX.FTZ R5, R130, R5, !PT ;  /* 0x0000000582057209 */ /* 0x000fe40007810000 */
[----:B------:R-:W-:Y:S04]  /*8f00*/  MOV R32, R235 ;  /* 0x000000eb00207202 */ /* 0x000fe80000000f00 */
[----:B------:R-:W-:Y:S01]  /*8f10*/  FMNMX.FTZ R5, R32, R5, !PT ;  /* 0x0000000520057209 */ /* 0x000fe20007810000 */
[----:B------:R1:W1:Y:S01]  /*8f20*/  MUFU.TANH R20, R46 ;  /* 0x0000002e00147308 */ /* 0x0002620000002400 */
[----:B---3--:R-:W-:Y:S02]  /*8f30*/  FMNMX.FTZ R4, R4, R7, !PT ;  /* 0x0000000704047209 */ /* 0x008fe40007810000 */
[----:B------:R-:W-:Y:S02]  /*8f40*/  FMNMX.FTZ R0, R33, R5, !PT ;  /* 0x0000000521007209 */ /* 0x000fe40007810000 */
[----:B------:R-:W-:Y:S01]  /*8f50*/  FMNMX.FTZ R2, R30, R2, !PT ;  /* 0x000000021e027209 */ /* 0x000fe20007810000 */
[----:B------:R-:W3:Y:S01]  /*8f60*/  SHFL.BFLY PT, R137, R4, 0x1, 0x1f ;  /* 0x0c201f0004897f89 */ /* 0x000ee200000e0000 */
[----:B------:R-:W-:Y:S02]  /*8f70*/  MOV R43, R30 ;  /* 0x0000001e002b7202 */ /* 0x000fe40000000f00 */
[----:B------:R-:W-:Y:S01]  /*8f80*/  FMNMX.FTZ R2, R29, R2, !PT ;  /* 0x000000021d027209 */ /* 0x000fe20007810000 */
[----:B------:R3:W3:Y:S01]  /*8f90*/  MUFU.TANH R66, R47 ;  /* 0x0000002f00427308 */ /* 0x0006e20000002400 */
[----:B----4-:R-:W-:Y:S01]  /*8fa0*/  FMNMX.FTZ R5, R34, R0, !PT ;  /* 0x0000000022057209 */ /* 0x010fe20007810000 */
[----:B------:R-:W-:Y:S02]  /*8fb0*/  FMUL.FTZ R0, R63, c[0x0][0x320] ;  /* 0x0000c8003f007a20 */ /* 0x000fe40000410000 */
[----:B------:R-:W4:Y:S01]  /*8fc0*/  SHFL.BFLY PT, R6, R2, 0x2, 0x1f ;  /* 0x0c401f0002067f89 */ /* 0x000f2200000e0000 */
[----:B------:R-:W-:Y:S02]  /*8fd0*/  MOV R42, R10 ;  /* 0x0000000a002a7202 */ /* 0x000fe40000000f00 */
[----:B------:R-:W-:Y:S03]  /*8fe0*/  FMNMX.FTZ R5, R11, R5, !PT ;  /* 0x000000050b057209 */ /* 0x000fe60007810000 */
[----:B------:R4:W-:Y:S01]  /*8ff0*/  MUFU.TANH R139, R0 ;  /* 0x00000000008b7308 */ /* 0x0009e20000002400 */
[----:B------:R-:W-:Y:S02]  /*9000*/  MOV R63, R22 ;  /* 0x00000016003f7202 */ /* 0x000fe40000000f00 */
[----:B-1----:R-:W-:Y:S02]  /*9010*/  MOV R46, R29 ;  /* 0x0000001d002e7202 */ /* 0x002fe40000000f00 */
[----:B---3--:R-:W-:Y:S05]  /*9020*/  FMNMX.FTZ R137, R4, R137, !PT ;  /* 0x0000008904897209 */ /* 0x008fea0007810000 */
[----:B------:R1:W3:Y:S01]  /*9030*/  MUFU.TANH R242, R58 ;  /* 0x0000003a00f27308 */ /* 0x0002e20000002400 */
[----:B------:R-:W-:Y:S02]  /*9040*/  FMNMX.FTZ R4, R20, R5, !PT ;  /* 0x0000000514047209 */ /* 0x000fe40007810000 */
[----:B------:R-:W-:Y:S01]  /*9050*/  MOV R47, R28 ;  /* 0x0000001c002f7202 */ /* 0x000fe20000000f00 */
[C---:B------:R-:W-:Y:S01]  /*9060*/  FMUL.FTZ R189, R137.reuse, c[0x0][0x2d0] ;  /* 0x0000b40089bd7a20 */ /* 0x040fe20000410000 */
[----:B------:R-:W-:Y:S02]  /*9070*/  FMNMX.FTZ R4, R66, R4, !PT ;  /* 0x0000000442047209 */ /* 0x000fe40007810000 */
[----:B----4-:R-:W-:Y:S03]  /*9080*/  FMNMX.FTZ R2, R2, R6, !PT ;  /* 0x0000000602027209 */ /* 0x010fe60007810000 */
[----:B------:R4:W3:Y:S01]  /*9090*/  MUFU.TANH R235, R59 ;  /* 0x0000003b00eb7308 */ /* 0x0008e20000002400 */
[----:B------:R-:W3:Y:S01]  /*90a0*/  SHFL.BFLY PT, R6, R135, 0x1, 0x1f ;  /* 0x0c201f0087067f89 */ /* 0x000ee200000e0000 */
[----:B------:R-:W-:Y:S04]  /*90b0*/  FADD.FTZ R0, -R137, R3 ;  /* 0x0000000389007221 */ /* 0x000fe80000010100 */
[----:B------:R-:W-:Y:S03]  /*90c0*/  FMUL.FTZ R0, R0, c[0x0][0x2d0] ;  /* 0x0000b40000007a20 */ /* 0x000fe60000410000 */
[----:B------:R-:W3:Y:S01]  /*90d0*/  SHFL.BFLY PT, R136, R2, 0x1, 0x1f ;  /* 0x0c201f0002887f89 */ /* 0x000ee200000e0000 */
[----:B------:R3:W-:Y:S01]  /*90e0*/  MUFU.TANH R188, R62 ;  /* 0x0000003e00bc7308 */ /* 0x0007e20000002400 */
[----:B-1----:R-:W-:Y:S09]  /*90f0*/  MOV R58, R27 ;  /* 0x0000001b003a7202 */ /* 0x002ff20000000f00 */
[----:B------:R1:W1:Y:S01]  /*9100*/  MUFU.EX2 R134, R0 ;  /* 0x0000000000867308 */ /* 0x0002620000000800 */
[----:B----4-:R-:W-:Y:S02]  /*9110*/  MOV R59, R26 ;  /* 0x0000001a003b7202 */ /* 0x010fe40000000f00 */
[----:B---3--:R-:W-:Y:S05]  /*9120*/  FMNMX.FTZ R135, R135, R6, !PT ;  /* 0x0000000687877209 */ /* 0x008fea0007810000 */
[----:B------:R-:W-:Y:S01]  /*9130*/  FMUL.FTZ R190, R135, c[0x0][0x2d0] ;  /* 0x0000b40087be7a20 */ /* 0x000fe20000410000 */
[----:B------:R-:W-:Y:S02]  /*9140*/  FMNMX.FTZ R136, R2, R136, !PT ;  /* 0x0000008802887209 */ /* 0x000fe40007810000 */
[----:B------:R-:W-:Y:S01]  /*9150*/  FMNMX.FTZ R2, R242, R4, !PT ;  /* 0x00000004f2027209 */ /* 0x000fe20007810000 */
[----:B------:R-:W-:Y:S01]  /*9160*/  FFMA.FTZ R4, R213, c[0x0][0x2d0], -R189 ;  /* 0x0000b400d5047a23 */ /* 0x000fe200000108bd */
[----:B------:R-:W-:Y:S01]  /*9170*/  MOV R62, R23 ;  /* 0x00000017003e7202 */ /* 0x000fe20000000f00 */
[C---:B------:R-:W-:Y:S02]  /*9180*/  FMUL.FTZ R191, R136.reuse, c[0x0][0x2d0] ;  /* 0x0000b40088bf7a20 */ /* 0x040fe40000410000 */
[----:B------:R2:W-:Y:S01]  /*9190*/  MUFU.EX2 R216, R4 ;  /* 0x0000000400d87308 */ /* 0x0005e20000000800 */
[----:B------:R-:W-:Y:S01]  /*91a0*/  FFMA.FTZ R10, R221, c[0x0][0x2d0], -R190 ;  /* 0x0000b400dd0a7a23 */ /* 0x000fe200000108be */
[----:B------:R-:W-:Y:S02]  /*91b0*/  MOV R221, R11 ;  /* 0x0000000b00dd7202 */ /* 0x000fe40000000f00 */
[----:B-1----:R-:W-:Y:S01]  /*91c0*/  FMNMX.FTZ R0, R235, R2, !PT ;  /* 0x00000002eb007209 */ /* 0x002fe20007810000 */
[----:B------:R-:W-:Y:S02]  /*91d0*/  FADD.FTZ R2, -R136, R132 ;  /* 0x0000008488027221 */ /* 0x000fe40000010100 */
[----:B------:R-:W-:Y:S01]  /*91e0*/  FMUL.FTZ R68, R134, R68 ;  /* 0x0000004486447220 */ /* 0x000fe20000410000 */
[----:B------:R-:W-:Y:S01]  /*91f0*/  FMNMX.FTZ R0, R188, R0, !PT ;  /* 0x00000000bc007209 */ /* 0x000fe20007810000 */
[----:B------:R-:W-:Y:S02]  /*9200*/  FMUL.FTZ R2, R2, c[0x0][0x2d0] ;  /* 0x0000b40002027a20 */ /* 0x000fe40000410000 */
[C---:B------:R-:W-:Y:S01]  /*9210*/  FMUL.FTZ R69, R134.reuse, R69 ;  /* 0x0000004586457220 */ /* 0x040fe20000410000 */
[----:B------:R-:W-:Y:S01]  /*9220*/  FMNMX.FTZ R0, R139, R0, !PT ;  /* 0x000000008b007209 */ /* 0x000fe20007810000 */
[----:B------:R1:W3:Y:S01]  /*9230*/  MUFU.EX2 R132, R2 ;  /* 0x0000000200847308 */ /* 0x0002e20000000800 */
[C---:B------:R-:W-:Y:S02]  /*9240*/  FMUL.FTZ R80, R134.reuse, R80 ;  /* 0x0000005086507220 */ /* 0x040fe40000410000 */
[C---:B------:R-:W-:Y:S01]  /*9250*/  FMUL.FTZ R81, R134.reuse, R81 ;  /* 0x0000005186517220 */ /* 0x040fe20000410000 */
[----:B------:R-:W4:Y:S01]  /*9260*/  SHFL.BFLY PT, R3, R0, 0x2, 0x1f ;  /* 0x0c401f0000037f89 */ /* 0x000f2200000e0000 */
[C---:B------:R-:W-:Y:S02]  /*9270*/  FMUL.FTZ R84, R134.reuse, R84 ;  /* 0x0000005486547220 */ /* 0x040fe40000410000 */
[C---:B------:R-:W-:Y:S02]  /*9280*/  FMUL.FTZ R85, R134.reuse, R85 ;  /* 0x0000005586557220 */ /* 0x040fe40000410000 */
[----:B------:R-:W-:Y:S01]  /*9290*/  FMUL.FTZ R96, R134, R96 ;  /* 0x0000006086607220 */ /* 0x000fe20000410000 */
[----:B--2---:R-:W-:Y:S01]  /*92a0*/  @P1 IADD3 R4, P4, R8, UR18, RZ ;  /* 0x0000001208041c10 */ /* 0x004fe2000ff9e0ff */
[C---:B------:R-:W-:Y:S02]  /*92b0*/  FMUL.FTZ R97, R134.reuse, R97 ;  /* 0x0000006186617220 */ /* 0x040fe40000410000 */
[----:B------:R-:W-:Y:S01]  /*92c0*/  FMUL.FTZ R100, R134, R100 ;  /* 0x0000006486647220 */ /* 0x000fe20000410000 */
[----:B------:R-:W-:Y:S01]  /*92d0*/  @P1 LEA R8, P2, R4, c[0x0][0x1c8], 0x1 ;  /* 0x0000720004081a11 */ /* 0x000fe200078408ff */
[C---:B------:R-:W-:Y:S01]  /*92e0*/  FMUL.FTZ R101, R134.reuse, R101 ;  /* 0x0000006586657220 */ /* 0x040fe20000410000 */
[----:B------:R-:W-:Y:S01]  /*92f0*/  @P1 IADD3.X R9, R31, UR15, RZ, P4, !PT ;  /* 0x0000000f1f091c10 */ /* 0x000fe2000a7fe4ff */
[C---:B------:R-:W-:Y:S02]  /*9300*/  FMUL.FTZ R112, R134.reuse, R112 ;  /* 0x0000007086707220 */ /* 0x040fe40000410000 */
[----:B------:R-:W-:Y:S01]  /*9310*/  FMUL.FTZ R113, R134, R113 ;  /* 0x0000007186717220 */ /* 0x000fe20000410000 */
[----:B------:R-:W-:Y:S01]  /*9320*/  @P1 LEA.HI.X R9, R4, c[0x0][0x1cc], R9, 0x1, P2 ;  /* 0x0000730004091a11 */ /* 0x000fe200010f0c09 */
[----:B------:R-:W-:Y:S02]  /*9330*/  FMUL.FTZ R116, R134, R116 ;  /* 0x0000007486747220 */ /* 0x000fe40000410000 */
[----:B-1----:R-:W-:Y:S02]  /*9340*/  FADD.FTZ R2, -R135, R133 ;  /* 0x0000008587027221 */ /* 0x002fe40000010100 */
[----:B---3--:R-:W-:Y:S01]  /*9350*/  FMUL.FTZ R35, R132, R171 ;  /* 0x000000ab84237220 */ /* 0x008fe20000410000 */
[----:B------:R-:W-:Y:S01]  /*9360*/  MOV R171, R41 ;  /* 0x0000002900ab7202 */ /* 0x000fe20000000f00 */
[----:B------:R-:W-:Y:S01]  /*9370*/  FMUL.FTZ R2, R2, c[0x0][0x2d0] ;  /* 0x0000b40002027a20 */ /* 0x000fe20000410000 */
[----:B----4-:R-:W-:Y:S01]  /*9380*/  FMNMX.FTZ R0, R0, R3, !PT ;  /* 0x0000000300007209 */ /* 0x010fe20007810000 */
[--C-:B------:R-:W-:Y:S02]  /*9390*/  FFMA.FTZ R3, R17, c[0x0][0x2d0], -R189.reuse ;  /* 0x0000b40011037a23 */ /* 0x100fe400000108bd */
[----:B------:R1:W2:Y:S01]  /*93a0*/  MUFU.EX2 R133, R2 ;  /* 0x0000000200857308 */ /* 0x0002a20000000800 */
[----:B------:R-:W-:Y:S01]  /*93b0*/  FMUL.FTZ R17, R134, R153 ;  /* 0x0000009986117220 */ /* 0x000fe20000410000 */
[----:B------:R-:W-:Y:S01]  /*93c0*/  MOV R153, R56 ;  /* 0x0000003800997202 */ /* 0x000fe20000000f00 */
[C---:B------:R-:W-:Y:S02]  /*93d0*/  FMUL.FTZ R70, R132.reuse, R70 ;  /* 0x0000004684467220 */ /* 0x040fe40000410000 */
        /* <DEDUP_REMOVED lines=8> */
[C---:B------:R-:W-:Y:S02]  /*9460*/  FMUL.FTZ R102, R132.reuse, R102 ;  /* 0x0000006684667220 */ /* 0x040fe40000410000 */
[C---:B------:R-:W-:Y:S02]  /*9470*/  FMUL.FTZ R103, R132.reuse, R103 ;  /* 0x0000006784677220 */ /* 0x040fe40000410000 */
[----:B------:R-:W-:Y:S02]  /*9480*/  FMUL.FTZ R114, R132, R114 ;  /* 0x0000007284727220 */ /* 0x000fe40000410000 */
[----:B-1----:R-:W-:Y:S02]  /*9490*/  FFMA.FTZ R2, R212, c[0x0][0x2d0], -R189 ;  /* 0x0000b400d4027a23 */ /* 0x002fe400000108bd */
[----:B------:R-:W-:Y:S01]  /*94a0*/  MUFU.EX2 R212, R10 ;  /* 0x0000000a00d47308 */ /* 0x000fe20000000800 */
[C---:B--2---:R-:W-:Y:S01]  /*94b0*/  FMUL.FTZ R41, R133.reuse, R177 ;  /* 0x000000b185297220 */ /* 0x044fe20000410000 */
[----:B------:R-:W-:Y:S01]  /*94c0*/  MOV R177, R42 ;  /* 0x0000002a00b17202 */ /* 0x000fe20000000f00 */
[C---:B------:R-:W-:Y:S01]  /*94d0*/  FMUL.FTZ R28, R133.reuse, R164 ;  /* 0x000000a4851c7220 */ /* 0x040fe20000410000 */
[----:B------:R-:W-:Y:S01]  /*94e0*/  MOV R164, R33 ;  /* 0x0000002100a47202 */ /* 0x000fe20000000f00 */
[----:B------:R-:W-:Y:S02]  /*94f0*/  FMUL.FTZ R29, R133, R165 ;  /* 0x000000a5851d7220 */ /* 0x000fe40000410000 */
[----:B---3--:R-:W-:Y:S02]  /*9500*/  FFMA.FTZ R3, R215, c[0x0][0x2d0], -R191 ;  /* 0x0000b400d7037a23 */ /* 0x008fe400000108bf */
[----:B------:R-:W-:Y:S01]  /*9510*/  FMUL.FTZ R33, R134, R169 ;  /* 0x000000a986217220 */ /* 0x000fe20000410000 */
[----:B------:R1:W-:Y:S01]  /*9520*/  MUFU.EX2 R217, R2 ;  /* 0x0000000200d97308 */ /* 0x0003e20000000800 */
[C---:B------:R-:W-:Y:S01]  /*9530*/  FMUL.FTZ R40, R133.reuse, R176 ;  /* 0x000000b085287220 */ /* 0x040fe20000410000 */
        /* <DEDUP_REMOVED lines=12> */
[C---:B------:R-:W-:Y:S02]  /*9600*/  FMUL.FTZ R105, R133.reuse, R105 ;  /* 0x0000006985697220 */ /* 0x040fe40000410000 */
[----:B-1----:R-:W-:Y:S02]  /*9610*/  FFMA.FTZ R2, R16, c[0x0][0x2d0], -R189 ;  /* 0x0000b40010027a23 */ /* 0x002fe400000108bd */
[C---:B------:R-:W-:Y:S01]  /*9620*/  FMUL.FTZ R16, R134.reuse, R152 ;  /* 0x0000009886107220 */ /* 0x040fe20000410000 */
[----:B------:R-:W-:Y:S01]  /*9630*/  MOV R152, R48 ;  /* 0x0000003000987202 */ /* 0x000fe20000000f00 */
[----:B------:R1:W-:Y:S01]  /*9640*/  MUFU.EX2 R240, R2 ;  /* 0x0000000200f07308 */ /* 0x0003e20000000800 */
[----:B------:R-:W-:Y:S02]  /*9650*/  FMUL.FTZ R48, R134, R184 ;  /* 0x000000b886307220 */ /* 0x000fe40000410000 */
[C---:B------:R-:W-:Y:S02]  /*9660*/  FMUL.FTZ R108, R133.reuse, R108 ;  /* 0x0000006c856c7220 */ /* 0x040fe40000410000 */
[--C-:B--2---:R-:W-:Y:S02]  /*9670*/  FFMA.FTZ R3, R214, c[0x0][0x2d0], -R191.reuse ;  /* 0x0000b400d6037a23 */ /* 0x104fe400000108bf */
[C---:B------:R-:W-:Y:S02]  /*9680*/  FMUL.FTZ R109, R133.reuse, R109 ;  /* 0x0000006d856d7220 */ /* 0x040fe40000410000 */
[----:B------:R-:W-:Y:S01]  /*9690*/  FMUL.FTZ R115, R132, R115 ;  /* 0x0000007384737220 */ /* 0x000fe20000410000 */
[----:B------:R2:W-:Y:S01]  /*96a0*/  MUFU.EX2 R233, R3 ;  /* 0x0000000300e97308 */ /* 0x0005e20000000800 */
[----:B------:R-:W-:Y:S02]  /*96b0*/  FMUL.FTZ R117, R134, R117 ;  /* 0x0000007586757220 */ /* 0x000fe40000410000 */
[C---:B------:R-:W-:Y:S02]  /*96c0*/  FMUL.FTZ R118, R132.reuse, R118 ;  /* 0x0000007684767220 */ /* 0x040fe40000410000 */
[----:B------:R-:W-:Y:S02]  /*96d0*/  FMUL.FTZ R119, R132, R119 ;  /* 0x0000007784777220 */ /* 0x000fe40000410000 */
[C---:B------:R-:W-:Y:S02]  /*96e0*/  FMUL.FTZ R120, R133.reuse, R120 ;  /* 0x0000007885787220 */ /* 0x040fe40000410000 */
[C---:B------:R-:W-:Y:S02]  /*96f0*/  FMUL.FTZ R121, R133.reuse, R121 ;  /* 0x0000007985797220 */ /* 0x040fe40000410000 */
[C---:B------:R-:W-:Y:S02]  /*9700*/  FMUL.FTZ R124, R133.reuse, R124 ;  /* 0x0000007c857c7220 */ /* 0x040fe40000410000 */
[----:B------:R-:W-:Y:S01]  /*9710*/  FMUL.FTZ R125, R133, R125 ;  /* 0x0000007d857d7220 */ /* 0x000fe20000410000 */
[----:B-1----:R-:W1:Y:S01]  /*9720*/  SHFL.BFLY PT, R2, R0, 0x1, 0x1f ;  /* 0x0c201f0000027f89 */ /* 0x002e6200000e0000 */
[----:B------:R-:W-:Y:S02]  /*9730*/  FMUL.FTZ R128, R134, R128 ;  /* 0x0000008086807220 */ /* 0x000fe40000410000 */
[----:B------:R-:W-:Y:S02]  /*9740*/  FFMA.FTZ R152, R152, c[0x0][0x2d0], -R191 ;  /* 0x0000b40098987a23 */ /* 0x000fe400000108bf */
[----:B------:R-:W-:Y:S02]  /*9750*/  FFMA.FTZ R153, R153, c[0x0][0x2d0], -R189 ;  /* 0x0000b40099997a23 */ /* 0x000fe400000108bd */
[----:B--2---:R-:W-:Y:S02]  /*9760*/  FFMA.FTZ R3, R18, c[0x0][0x2d0], -R191 ;  /* 0x0000b40012037a23 */ /* 0x004fe400000108bf */
[C---:B------:R-:W-:Y:S01]  /*9770*/  FMUL.FTZ R18, R132.reuse, R154 ;  /* 0x0000009a84127220 */ /* 0x040fe20000410000 */
[----:B------:R-:W-:Y:S01]  /*9780*/  MOV R154, R51 ;  /* 0x00000033009a7202 */ /* 0x000fe20000000f00 */
[----:B------:R2:W-:Y:S01]  /*9790*/  MUFU.EX2 R224, R3 ;  /* 0x0000000300e07308 */ /* 0x0005e20000000800 */
[----:B------:R-:W-:Y:S03]  /*97a0*/  FMUL.FTZ R51, R132, R187 ;  /* 0x000000bb84337220 */ /* 0x000fe60000410000 */
[----:B------:R-:W-:Y:S01]  /*97b0*/  FFMA.FTZ R154, R154, c[0x0][0x2d0], -R189 ;  /* 0x0000b4009a9a7a23 */ /* 0x000fe200000108bd */
[----:B-1----:R-:W-:Y:S01]  /*97c0*/  FMNMX.FTZ R2, R0, R2, !PT ;  /* 0x0000000200027209 */ /* 0x002fe20007810000 */
[----:B------:R-:W-:Y:S02]  /*97d0*/  FFMA.FTZ R0, R19, c[0x0][0x2d0], -R191 ;  /* 0x0000b40013007a23 */ /* 0x000fe400000108bf */
[----:B------:R-:W-:Y:S01]  /*97e0*/  FMUL.FTZ R19, R132, R155 ;  /* 0x0000009b84137220 */ /* 0x000fe20000410000 */
[----:B------:R-:W-:Y:S01]  /*97f0*/  MOV R155, R62 ;  /* 0x0000003e009b7202 */ /* 0x000fe20000000f00 */
[----:B------:R1:W-:Y:S01]  /*9800*/  MUFU.EX2 R241, R0 ;  /* 0x0000000000f17308 */ /* 0x0003e20000000800 */
[----:B--2---:R-:W-:Y:S01]  /*9810*/  @P1 IADD3 R3, P6, R38, UR18, RZ ;  /* 0x0000001226031c10 */ /* 0x004fe2000ffde0ff */
[----:B------:R-:W-:Y:S03]  /*9820*/  @UP1 UIADD3 UR18, UP0, UR10, 0x80, URZ ;  /* 0x000000800a121890 */ /* 0x000fe6000ff1e03f */
[----:B------:R-:W-:Y:S02]  /*9830*/  @P1 LEA R6, P5, R3, c[0x0][0x1c8], 0x1 ;  /* 0x0000720003061a11 */ /* 0x000fe400078a08ff */
[----:B------:R-:W-:Y:S01]  /*9840*/  @P1 IADD3.X R5, R37, UR15, RZ, P6, !PT ;  /* 0x0000000f25051c10 */ /* 0x000fe2000b7fe4ff */
[----:B------:R-:W-:Y:S01]  /*9850*/  @UP1 UIADD3.X UR15, URZ, UR8, URZ, UP0, !UPT ;  /* 0x000000083f0f1290 */ /* 0x000fe200087fe43f */
[----:B------:R-:W-:Y:S02]  /*9860*/  @P1 IADD3 R4, P4, R6, UR19, RZ ;  /* 0x0000001306041c10 */ /* 0x000fe4000ff9e0ff */
[----:B------:R-:W-:Y:S01]  /*9870*/  @P1 LEA.HI.X R7, R3, c[0x0][0x1cc], R5, 0x1, P5 ;  /* 0x0000730003071a11 */ /* 0x000fe200028f0c05 */
[----:B------:R-:W-:Y:S01]  /*9880*/  FFMA.FTZ R3, R220, c[0x0][0x2d0], -R190 ;  /* 0x0000b400dc037a23 */ /* 0x000fe200000108be */
[----:B------:R-:W-:Y:S01]  /*9890*/  MOV R220, R32 ;  /* 0x0000002000dc7202 */ /* 0x000fe20000000f00 */
[----:B------:R-:W-:Y:S01]  /*98a0*/  FMUL.FTZ R32, R134, R168 ;  /* 0x000000a886207220 */ /* 0x000fe20000410000 */
[----:B------:R-:W-:Y:S01]  /*98b0*/  @P1 IADD3.X R5, R7, UR20, RZ, P4, !PT ;  /* 0x0000001407051c10 */ /* 0x000fe2000a7fe4ff */
[----:B------:R2:W-:Y:S01]  /*98c0*/  @P1 LDGSTS.E.BYPASS.LTC128B.128 [R244+0x4100], [R6.64], !P3 ;  /* 0x0410000006f41fae */ /* 0x0005e2000d901d50 */
[----:B------:R3:W-:Y:S01]  /*98d0*/  MUFU.EX2 R214, R3 ;  /* 0x0000000300d67308 */ /* 0x0007e20000000800 */
[----:B-1----:R-:W-:Y:S01]  /*98e0*/  FADD.FTZ R0, -R2, R138 ;  /* 0x0000008a02007221 */ /* 0x002fe20000010100 */
[----:B------:R-:W-:Y:S02]  /*98f0*/  MOV R138, R21 ;  /* 0x00000015008a7202 */ /* 0x000fe40000000f00 */
[----:B------:R-:W-:Y:S01]  /*9900*/  MOV R168, R57 ;  /* 0x0000003900a87202 */ /* 0x000fe20000000f00 */
[----:B------:R-:W-:Y:S02]  /*9910*/  FMUL.FTZ R0, R0, c[0x0][0x2d0] ;  /* 0x0000b40000007a20 */ /* 0x000fe40000410000 */
[----:B------:R1:W-:Y:S01]  /*9920*/  @P1 LDGSTS.E.BYPASS.LTC128B.128 [R244+0x6100], [R8.64], !P0 ;  /* 0x0610000008f41fae */ /* 0x0003e2000c101d50 */
[C---:B------:R-:W-:Y:S03]  /*9930*/  FMUL.FTZ R57, R133.reuse, R197 ;  /* 0x000000c585397220 */ /* 0x040fe60000410000 */
[----:B------:R-:W4:Y:S04]  /*9940*/  MUFU.EX2 R0, R0 ;  /* 0x0000000000007308 */ /* 0x000f280000000800 */
[----:B------:R4:W-:Y:S08]  /*9950*/  @P1 LDGSTS.E.BYPASS.LTC128B.128 [R244+0x4900], [R4.64], !P3 ;  /* 0x0490000004f41fae */ /* 0x0009f0000d901d50 */
[----:B------:R4:W-:Y:S01]  /*9960*/  @P1 LDGSTS.E.BYPASS.LTC128B.128 [R244+0x6900], [R4.64+0x80], !P0 ;  /* 0x0690008004f41fae */ /* 0x0009e2000c101d50 */
[--C-:B---3--:R-:W-:Y:S01]  /*9970*/  FFMA.FTZ R3, R12, c[0x0][0x2d0], -R190.reuse ;  /* 0x0000b4000c037a23 */ /* 0x108fe200000108be */
[C---:B--2---:R-:W-:Y:S01]  /*9980*/  @P1 IADD3 R6, P2, R4.reuse, UR19, RZ ;  /* 0x0000001304061c10 */ /* 0x044fe2000ff5e0ff */
[C---:B------:R-:W-:Y:S02]  /*9990*/  FMUL.FTZ R12, R133.reuse, R148 ;  /* 0x00000094850c7220 */ /* 0x040fe40000410000 */
[----:B------:R2:W-:Y:S01]  /*99a0*/  MUFU.EX2 R215, R3 ;  /* 0x0000000300d77308 */ /* 0x0005e20000000800 */
[----:B------:R-:W-:Y:S01]  /*99b0*/  MOV R148, R24 ;  /* 0x0000001800947202 */ /* 0x000fe20000000f00 */
[----:B------:R-:W-:Y:S01]  /*99c0*/  FMUL.FTZ R24, R133, R160 ;  /* 0x000000a085187220 */ /* 0x000fe20000410000 */
[C---:B------:R-:W-:Y:S02]  /*99d0*/  @P1 IADD3.X R7, R5.reuse, UR20, RZ, P2, !PT ;  /* 0x0000001405071c10 */ /* 0x040fe400097fe4ff */
[----:B------:R-:W-:Y:S02]  /*99e0*/  @P1 IADD3 R10, P2, R4, UR18, RZ ;  /* 0x00000012040a1c10 */ /* 0x000fe4000ff5e0ff */
[----:B-1----:R-:W-:Y:S01]  /*99f0*/  @P1 IADD3 R8, P4, R6, UR19, RZ ;  /* 0x0000001306081c10 */ /* 0x002fe2000ff9e0ff */
[----:B------:R1:W-:Y:S01]  /*9a00*/  @P1 LDGSTS.E.BYPASS.LTC128B.128 [R244+0x5100], [R6.64], !P3 ;  /* 0x0510000006f41fae */ /* 0x0003e2000d901d50 */
[----:B------:R-:W-:Y:S01]  /*9a10*/  @P1 IADD3.X R11, R5, UR15, RZ, P2, !PT ;  /* 0x0000000f050b1c10 */ /* 0x000fe200097fe4ff */
[C---:B----4-:R-:W-:Y:S01]  /*9a20*/  FMUL.FTZ R26, R0.reuse, R162 ;  /* 0x000000a2001a7220 */ /* 0x050fe20000410000 */
[----:B------:R-:W-:Y:S01]  /*9a30*/  @P1 IADD3.X R9, R7, UR20, RZ, P4, !PT ;  /* 0x0000001407091c10 */ /* 0x000fe2000a7fe4ff */
[C---:B------:R-:W-:Y:S01]  /*9a40*/  FMUL.FTZ R27, R0.reuse, R163 ;  /* 0x000000a3001b7220 */ /* 0x040fe20000410000 */
[----:B------:R-:W-:Y:S01]  /*9a50*/  MOV R160, R43 ;  /* 0x0000002b00a07202 */ /* 0x000fe20000000f00 */
[----:B------:R-:W-:Y:S01]  /*9a60*/  FMUL.FTZ R42, R0, R178 ;  /* 0x000000b2002a7220 */ /* 0x000fe20000410000 */
[----:B------:R-:W-:Y:S01]  /*9a70*/  MOV R178, R138 ;  /* 0x0000008a00b27202 */ /* 0x000fe20000000f00 */
[----:B------:R3:W-:Y:S01]  /*9a80*/  @P1 LDGSTS.E.BYPASS.LTC128B.128 [R244+0x7100], [R10.64], !P0 ;  /* 0x071000000af41fae */ /* 0x0007e2000c101d50 */
[----:B------:R-:W-:Y:S01]  /*9a90*/  FFMA.FTZ R138, R248, c[0x0][0x2d0], -R189 ;  /* 0x0000b400f88a7a23 */ /* 0x000fe200000108bd */
[----:B------:R-:W-:Y:S01]  /*9aa0*/  MOV R176, R148 ;  /* 0x0000009400b07202 */ /* 0x000fe20000000f00 */
[C---:B------:R-:W-:Y:S01]  /*9ab0*/  FMUL.FTZ R30, R0.reuse, R166 ;  /* 0x000000a6001e7220 */ /* 0x040fe20000410000 */
[----:B------:R-:W-:Y:S01]  /*9ac0*/  MOV R166, R221 ;  /* 0x000000dd00a67202 */ /* 0x000fe20000000f00 */
[----:B------:R-:W-:Y:S01]  /*9ad0*/  FMUL.FTZ R31, R0, R167 ;  /* 0x000000a7001f7220 */ /* 0x000fe20000410000 */
[----:B------:R-:W-:Y:S01]  /*9ae0*/  @P1 IADD3 R4, P2, R6, UR18, RZ ;  /* 0x0000001206041c10 */ /* 0x000fe2000ff5e0ff */
[----:B------:R-:W-:Y:S01]  /*9af0*/  FMUL.FTZ R43, R0, R179 ;  /* 0x000000b3002b7220 */ /* 0x000fe20000410000 */
[----:B------:R4:W-:Y:S01]  /*9b00*/  @P1 LDGSTS.E.BYPASS.LTC128B.128 [R244+0x5900], [R8.64], !P3 ;  /* 0x0590000008f41fae */ /* 0x0009e2000d901d50 */
[--C-:B--2---:R-:W-:Y:S01]  /*9b10*/  FFMA.FTZ R3, R13, c[0x0][0x2d0], -R190.reuse ;  /* 0x0000b4000d037a23 */ /* 0x104fe200000108be */
[----:B------:R-:W-:Y:S01]  /*9b20*/  @P1 IADD3.X R5, R7, UR15, RZ, P2, !PT ;  /* 0x0000000f07051c10 */ /* 0x000fe200097fe4ff */
[----:B------:R-:W-:Y:S01]  /*9b30*/  FMUL.FTZ R13, R133, R149 ;  /* 0x00000095850d7220 */ /* 0x000fe20000410000 */
[----:B------:R-:W-:Y:S01]  /*9b40*/  MOV R167, R34 ;  /* 0x0000002200a77202 */ /* 0x000fe20000000f00 */
[----:B------:R2:W2:Y:S01]  /*9b50*/  MUFU.EX2 R219, R3 ;  /* 0x0000000300db7308 */ /* 0x0004a20000000800 */
[----:B------:R-:W-:Y:S01]  /*9b60*/  FMUL.FTZ R34, R132, R170 ;  /* 0x000000aa84227220 */ /* 0x000fe20000410000 */
[----:B------:R-:W-:Y:S01]  /*9b70*/  MOV R179, R65 ;  /* 0x0000004100b37202 */ /* 0x000fe20000000f00 */
[----:B------:R2:W-:Y:S01]  /*9b80*/  @P1 LDGSTS.E.BYPASS.LTC128B.128 [R244+0x7900], [R4.64], !P0 ;  /* 0x0790000004f41fae */ /* 0x0005e2000c101d50 */
[----:B------:R-:W-:Y:S01]  /*9b90*/  FMUL.FTZ R62, R0, R202 ;  /* 0x000000ca003e7220 */ /* 0x000fe20000410000 */
[----:B------:R-:W-:Y:S01]  /*9ba0*/  MOV R162, R67 ;  /* 0x0000004300a27202 */ /* 0x000fe20000000f00 */
[----:B-1----:R-:W-:Y:S01]  /*9bb0*/  FMUL.FTZ R7, R132, R147 ;  /* 0x0000009384077220 */ /* 0x002fe20000410000 */
[----:B------:R-:W-:Y:S01]  /*9bc0*/  F2FP.PACK_AB R147, R241, R224 ;  /* 0x000000e0f193723e */ /* 0x000fe200000000ff */
[----:B------:R-:W-:Y:S01]  /*9bd0*/  FMUL.FTZ R63, R0, R203 ;  /* 0x000000cb003f7220 */ /* 0x000fe20000410000 */
[----:B------:R-:W-:Y:S01]  /*9be0*/  MOV R163, R66 ;  /* 0x0000004200a37202 */ /* 0x000fe20000000f00 */
[----:B------:R-:W-:Y:S01]  /*9bf0*/  FMUL.FTZ R65, R134, R205 ;  /* 0x000000cd86417220 */ /* 0x000fe20000410000 */
[----:B------:R-:W-:Y:S01]  /*9c00*/  LDSM.16.MT88.4 R36, [R226+0x100] ;  /* 0x00010000e224783b */ /* 0x000fe20000004200 */
[----:B------:R-:W-:Y:S02]  /*9c10*/  FMUL.FTZ R66, R132, R206 ;  /* 0x000000ce84427220 */ /* 0x000fe40000410000 */
[C---:B---3--:R-:W-:Y:S02]  /*9c20*/  FMUL.FTZ R10, R0.reuse, R142 ;  /* 0x0000008e000a7220 */ /* 0x048fe40000410000 */
[----:B------:R-:W-:Y:S02]  /*9c30*/  FMUL.FTZ R11, R0, R143 ;  /* 0x0000008f000b7220 */ /* 0x000fe40000410000 */
[----:B------:R-:W-:Y:S01]  /*9c40*/  FMUL.FTZ R67, R132, R207 ;  /* 0x000000cf84437220 */ /* 0x000fe20000410000 */
[----:B------:R-:W-:Y:S01]  /*9c50*/  LDSM.16.MT88.4 R52, [R228+0x100] ;  /* 0x00010000e434783b */ /* 0x000fe20000004200 */
[----:B------:R-:W-:Y:S01]  /*9c60*/  FMUL.FTZ R74, R0, R74 ;  /* 0x0000004a004a7220 */ /* 0x000fe20000410000 */
[----:B------:R-:W-:Y:S01]  /*9c70*/  MUFU.EX2 R207, R153 ;  /* 0x0000009900cf7308 */ /* 0x000fe20000000800 */
[----:B----4-:R-:W-:Y:S01]  /*9c80*/  FMUL.FTZ R8, R133, R140 ;  /* 0x0000008c85087220 */ /* 0x010fe20000410000 */
[----:B------:R-:W-:Y:S01]  /*9c90*/  F2FP.PACK_AB R140, R214, R212 ;  /* 0x000000d4d68c723e */ /* 0x000fe200000000ff */
[----:B--2---:R-:W-:Y:S01]  /*9ca0*/  FMUL.FTZ R3, R2, c[0x0][0x2d0] ;  /* 0x0000b40002037a20 */ /* 0x004fe20000410000 */
[----:B------:R-:W-:Y:S01]  /*9cb0*/  F2FP.PACK_AB R142, R219, R215 ;  /* 0x000000d7db8e723e */ /* 0x000fe200000000ff */
[----:B------:R-:W-:Y:S01]  /*9cc0*/  FMUL.FTZ R9, R133, R141 ;  /* 0x0000008d85097220 */ /* 0x000fe20000410000 */
[----:B------:R-:W0:Y:S01]  /*9cd0*/  LDGDEPBAR ;  /* 0x00000000000079af */ /* 0x000e220000000000 */
[--C-:B------:R-:W-:Y:S01]  /*9ce0*/  FFMA.FTZ R6, R222, c[0x0][0x2d0], -R3.reuse ;  /* 0x0000b400de067a23 */ /* 0x100fe20000010803 */
[----:B------:R-:W-:Y:S01]  /*9cf0*/  MOV R222, R20 ;  /* 0x0000001400de7202 */ /* 0x000fe20000000f00 */
[--C-:B------:R-:W-:Y:S01]  /*9d00*/  FFMA.FTZ R4, R223, c[0x0][0x2d0], -R3.reuse ;  /* 0x0000b400df047a23 */ /* 0x100fe20000010803 */
[----:B------:R-:W-:Y:S01]  /*9d10*/  MOV R223, R25 ;  /* 0x0000001900df7202 */ /* 0x000fe20000000f00 */
[----:B------:R1:W-:Y:S01]  /*9d20*/  MUFU.EX2 R208, R6 ;  /* 0x0000000600d07308 */ /* 0x0003e20000000800 */
[----:B------:R-:W-:Y:S01]  /*9d30*/  FMUL.FTZ R5, R134, R145 ;  /* 0x0000009186057220 */ /* 0x000fe20000410000 */
[----:B------:R-:W-:Y:S01]  /*9d40*/  F2FP.PACK_AB R145, R233, R213 ;  /* 0x000000d5e991723e */ /* 0x000fe200000000ff */
[----:B------:R-:W2:Y:S01]  /*9d50*/  LDSM.16.MT88.4 R20, [R225+0x100] ;  /* 0x00010000e114783b */ /* 0x000ea20000004200 */
[C---:B------:R-:W-:Y:S01]  /*9d60*/  FMUL.FTZ R25, R133.reuse, R161 ;  /* 0x000000a185197220 */ /* 0x040fe20000410000 */
[----:B------:R-:W-:Y:S01]  /*9d70*/  MOV R165, R222 ;  /* 0x000000de00a57202 */ /* 0x000fe20000000f00 */
[----:B------:R-:W-:Y:S01]  /*9d80*/  FMUL.FTZ R75, R0, R75 ;  /* 0x0000004b004b7220 */ /* 0x000fe20000410000 */
[----:B------:R-:W-:Y:S01]  /*9d90*/  MOV R222, R44 ;  /* 0x0000002c00de7202 */ /* 0x000fe20000000f00 */
[C---:B------:R-:W-:Y:S01]  /*9da0*/  FMUL.FTZ R44, R133.reuse, R180 ;  /* 0x000000b4852c7220 */ /* 0x040fe20000410000 */
[----:B------:R-:W-:Y:S01]  /*9db0*/  MOV R180, R64 ;  /* 0x0000004000b47202 */ /* 0x000fe20000000f00 */
[----:B------:R3:W4:Y:S01]  /*9dc0*/  MUFU.EX2 R209, R4 ;  /* 0x0000000400d17308 */ /* 0x0007220000000800 */
[----:B------:R-:W-:Y:S01]  /*9dd0*/  MOV R170, R223 ;  /* 0x000000df00aa7202 */ /* 0x000fe20000000f00 */
[----:B------:R-:W-:Y:S01]  /*9de0*/  FMUL.FTZ R64, R134, R204 ;  /* 0x000000cc86407220 */ /* 0x000fe20000410000 */
[----:B------:R-:W-:Y:S01]  /*9df0*/  MOV R223, R47 ;  /* 0x0000002f00df7202 */ /* 0x000fe20000000f00 */
[C---:B------:R-:W-:Y:S01]  /*9e00*/  FMUL.FTZ R47, R0.reuse, R183 ;  /* 0x000000b7002f7220 */ /* 0x040fe20000410000 */
[----:B------:R-:W-:Y:S01]  /*9e10*/  MOV R161, R61 ;  /* 0x0000003d00a17202 */ /* 0x000fe20000000f00 */
[----:B------:R-:W-:Y:S02]  /*9e20*/  FMUL.FTZ R61, R133, R201 ;  /* 0x000000c9853d7220 */ /* 0x000fe40000410000 */
[C---:B------:R-:W-:Y:S02]  /*9e30*/  FMUL.FTZ R78, R0.reuse, R78 ;  /* 0x0000004e004e7220 */ /* 0x040fe40000410000 */
[C---:B------:R-:W-:Y:S02]  /*9e40*/  FMUL.FTZ R79, R0.reuse, R79 ;  /* 0x0000004f004f7220 */ /* 0x040fe40000410000 */
[----:B------:R-:W-:Y:S02]  /*9e50*/  FMUL.FTZ R90, R0, R90 ;  /* 0x0000005a005a7220 */ /* 0x000fe40000410000 */
[----:B-1----:R-:W-:Y:S01]  /*9e60*/  FMUL.FTZ R6, R132, R146 ;  /* 0x0000009284067220 */ /* 0x002fe20000410000 */
[----:B------:R-:W-:Y:S01]  /*9e70*/  F2FP.PACK_AB R146, R231, R240 ;  /* 0x000000f0e792723e */ /* 0x000fe200000000ff */
[C---:B------:R-:W-:Y:S02]  /*9e80*/  FMUL.FTZ R91, R0.reuse, R91 ;  /* 0x0000005b005b7220 */ /* 0x040fe40000410000 */
[C---:B------:R-:W-:Y:S02]  /*9e90*/  FMUL.FTZ R94, R0.reuse, R94 ;  /* 0x0000005e005e7220 */ /* 0x040fe40000410000 */
[C---:B------:R-:W-:Y:S02]  /*9ea0*/  FMUL.FTZ R95, R0.reuse, R95 ;  /* 0x0000005f005f7220 */ /* 0x040fe40000410000 */
[----:B------:R-:W-:Y:S02]  /*9eb0*/  FMUL.FTZ R106, R0, R106 ;  /* 0x0000006a006a7220 */ /* 0x000fe40000410000 */
[--C-:B---3--:R-:W-:Y:S01]  /*9ec0*/  FFMA.FTZ R4, R14, c[0x0][0x2d0], -R3.reuse ;  /* 0x0000b4000e047a23 */ /* 0x108fe20000010803 */
[----:B----4-:R-:W-:Y:S01]  /*9ed0*/  F2FP.PACK_AB R141, R209, R208 ;  /* 0x000000d0d18d723e */ /* 0x010fe200000000ff */
[C---:B------:R-:W-:Y:S02]  /*9ee0*/  FMUL.FTZ R14, R0.reuse, R150 ;  /* 0x00000096000e7220 */ /* 0x040fe40000410000 */
        /* <DEDUP_REMOVED lines=8> */
[--C-:B------:R-:W-:Y:S02]  /*9f70*/  FFMA.FTZ R188, R188, c[0x0][0x2d0], -R3.reuse ;  /* 0x0000b400bcbc7a23 */ /* 0x100fe40000010803 */
[----:B-1----:R-:W-:Y:S02]  /*9f80*/  FFMA.FTZ R4, R15, c[0x0][0x2d0], -R3 ;  /* 0x0000b4000f047a23 */ /* 0x002fe40000010803 */
[----:B------:R-:W-:Y:S02]  /*9f90*/  FMUL.FTZ R15, R0, R151 ;  /* 0x00000097000f7220 */ /* 0x000fe40000410000 */
[----:B------:R1:W3:Y:S01]  /*9fa0*/  MUFU.EX2 R211, R4 ;  /* 0x0000000400d37308 */ /* 0x0002e20000000800 */
[----:B------:R-:W4:Y:S01]  /*9fb0*/  LDSM.16.MT88.4 R148, [R227+0x100] ;  /* 0x00010000e394783b */ /* 0x000f220000004200 */
[C---:B-1----:R-:W-:Y:S01]  /*9fc0*/  FMUL.FTZ R4, R134.reuse, R144 ;  /* 0x0000009086047220 */ /* 0x042fe20000410000 */
[----:B------:R-:W-:Y:S02]  /*9fd0*/  F2FP.PACK_AB R144, R217, R216 ;  /* 0x000000d8d990723e */ /* 0x000fe400000000ff */
[----:B---3--:R-:W-:Y:S05]  /*9fe0*/  F2FP.PACK_AB R143, R211, R210 ;  /* 0x000000d2d38f723e */ /* 0x008fea00000000ff */
[-C--:B--2---:R-:W-:Y:S08]  /*9ff0*/  HMMA.16816.F32 R4, R144, R20.reuse, R4 ;  /* 0x000000149004723c */ /* 0x084ff00000001804 */
[C---:B------:R-:W-:Y:S07]  /*a000*/  HMMA.16816.F32 R8, R140.reuse, R20, R8 ;  /* 0x000000148c08723c */ /* 0x040fee0000001808 */
[C---:B------:R-:W-:Y:S01]  /*a010*/  FMUL.FTZ R20, R134.reuse, R156 ;  /* 0x0000009c86147220 */ /* 0x040fe20000410000 */
[-C--:B------:R-:W-:Y:S04]  /*a020*/  HMMA.16816.F32 R12, R140, R22.reuse, R12 ;  /* 0x000000168c0c723c */ /* 0x080fe8000000180c */
[----:B------:R-:W-:Y:S01]  /*a030*/  FMUL.FTZ R21, R134, R157 ;  /* 0x0000009d86157220 */ /* 0x000fe20000410000 */
[----:B------:R-:W-:Y:S01]  /*a040*/  MOV R157, R59 ;  /* 0x0000003b009d7202 */ /* 0x000fe20000000f00 */
[----:B------:R-:W-:Y:S01]  /*a050*/  FMUL.FTZ R59, R0, R199 ;  /* 0x000000c7003b7220 */ /* 0x000fe20000410000 */
[----:B------:R-:W-:Y:S01]  /*a060*/  MOV R156, R45 ;  /* 0x0000002d009c7202 */ /* 0x000fe20000000f00 */
[C---:B------:R-:W-:Y:S04]  /*a070*/  HMMA.16816.F32 R16, R144.reuse, R22, R16 ;  /* 0x000000169010723c */ /* 0x040fe80000001810 */
[C---:B------:R-:W-:Y:S01]  /*a080*/  FMUL.FTZ R45, R133.reuse, R181 ;  /* 0x000000b5852d7220 */ /* 0x040fe20000410000 */
[----:B------:R-:W-:Y:S01]  /*a090*/  MOV R181, R50 ;  /* 0x0000003200b57202 */ /* 0x000fe20000000f00 */
[C---:B------:R-:W-:Y:S02]  /*a0a0*/  FMUL.FTZ R50, R132.reuse, R186 ;  /* 0x000000ba84327220 */ /* 0x040fe40000410000 */
[C---:B------:R-:W-:Y:S01]  /*a0b0*/  FMUL.FTZ R22, R132.reuse, R158 ;  /* 0x0000009e84167220 */ /* 0x040fe20000410000 */
[----:B------:R-:W-:Y:S03]  /*a0c0*/  MOV R158, R58 ;  /* 0x0000003a009e7202 */ /* 0x000fe60000000f00 */
[----:B------:R-:W-:Y:S01]  /*a0d0*/  FMUL.FTZ R23, R132, R159 ;  /* 0x0000009f84177220 */ /* 0x000fe20000410000 */
[----:B------:R-:W-:Y:S01]  /*a0e0*/  MOV R159, R46 ;  /* 0x0000002e009f7202 */ /* 0x000fe20000000f00 */
[C---:B------:R-:W-:Y:S01]  /*a0f0*/  FMUL.FTZ R46, R0.reuse, R182 ;  /* 0x000000b6002e7220 */ /* 0x040fe20000410000 */
[----:B------:R-:W-:Y:S01]  /*a100*/  MOV R182, R181 ;  /* 0x000000b500b67202 */ /* 0x000fe20000000f00 */
[----:B------:R-:W-:Y:S01]  /*a110*/  FMUL.FTZ R58, R0, R198 ;  /* 0x000000c6003a7220 */ /* 0x000fe20000410000 */
[----:B------:R-:W-:Y:S02]  /*a120*/  MOV R181, R180 ;  /* 0x000000b400b57202 */ /* 0x000fe40000000f00 */
[-C--:B------:R-:W-:Y:S03]  /*a130*/  HMMA.16816.F32 R20, R144, R36.reuse, R20 ;  /* 0x000000249014723c */ /* 0x080fe60000001814 */
[----:B------:R-:W-:Y:S02]  /*a140*/  MOV R180, R179 ;  /* 0x000000b300b47202 */ /* 0x000fe40000000f00 */
[----:B------:R-:W-:Y:S02]  /*a150*/  MOV R179, R178 ;  /* 0x000000b200b37202 */ /* 0x000fe40000000f00 */
[----:B------:R-:W-:Y:S01]  /*a160*/  MOV R178, R176 ;  /* 0x000000b000b27202 */ /* 0x000fe20000000f00 */
[C---:B------:R-:W-:Y:S04]  /*a170*/  HMMA.16816.F32 R24, R140.reuse, R36, R24 ;  /* 0x000000248c18723c */ /* 0x040fe80000001818 */
[----:B------:R-:W-:Y:S02]  /*a180*/  MOV R176, R129 ;  /* 0x0000008100b07202 */ /* 0x000fe40000000f00 */
[----:B------:R-:W2:Y:S01]  /*a190*/  LDL.LU R129, [R1+0x70] ;  /* 0x0000700001817983 */ /* 0x000ea20000300800 */
[C---:B------:R-:W-:Y:S01]  /*a1a0*/  FMUL.FTZ R37, R134.reuse, R173 ;  /* 0x000000ad86257220 */ /* 0x040fe20000410000 */
[-C--:B------:R-:W-:Y:S01]  /*a1b0*/  HMMA.16816.F32 R28, R140, R38.reuse, R28 ;  /* 0x000000268c1c723c */ /* 0x080fe2000000181c */
[----:B------:R1:W-:Y:S03]  /*a1c0*/  MUFU.EX2 R173, R138 ;  /* 0x0000008a00ad7308 */ /* 0x0003e60000000800 */
[----:B------:R-:W-:Y:S01]  /*a1d0*/  FMUL.FTZ R36, R134, R172 ;  /* 0x000000ac86247220 */ /* 0x000fe20000410000 */
[----:B------:R-:W-:Y:S01]  /*a1e0*/  MOV R172, R60 ;  /* 0x0000003c00ac7202 */ /* 0x000fe20000000f00 */
[----:B------:R-:W-:Y:S02]  /*a1f0*/  FMUL.FTZ R60, R133, R200 ;  /* 0x000000c8853c7220 */ /* 0x000fe40000410000 */
[C---:B------:R-:W-:Y:S07]  /*a200*/  HMMA.16816.F32 R32, R144.reuse, R38, R32 ;  /* 0x000000269020723c */ /* 0x040fee0000001820 */
[C---:B------:R-:W-:Y:S02]  /*a210*/  FMUL.FTZ R39, R132.reuse, R175 ;  /* 0x000000af84277220 */ /* 0x040fe40000410000 */
[----:B------:R-:W-:Y:S03]  /*a220*/  FMUL.FTZ R38, R132, R174 ;  /* 0x000000ae84267220 */ /* 0x000fe60000410000 */
[----:B------:R-:W-:Y:S01]  /*a230*/  MOV R174, R49 ;  /* 0x0000003100ae7202 */ /* 0x000fe20000000f00 */
[C---:B------:R-:W-:Y:S02]  /*a240*/  FMUL.FTZ R49, R134.reuse, R185 ;  /* 0x000000b986317220 */ /* 0x040fe40000410000 */
[----:B------:R-:W-:Y:S01]  /*a250*/  MUFU.EX2 R185, R154 ;  /* 0x0000009a00b97308 */ /* 0x000fe20000000800 */
[-C--:B------:R-:W-:Y:S03]  /*a260*/  HMMA.16816.F32 R36, R144, R52.reuse, R36 ;  /* 0x000000349024723c */ /* 0x080fe60000001824 */
[--C-:B-1----:R-:W-:Y:S05]  /*a270*/  FFMA.FTZ R138, R251, c[0x0][0x2d0], -R189.reuse ;  /* 0x0000b400fb8a7a23 */ /* 0x102fea00000108bd */
[C---:B------:R-:W-:Y:S01]  /*a280*/  HMMA.16816.F32 R40, R140.reuse, R52, R40 ;  /* 0x000000348c28723c */ /* 0x040fe20000001828 */
[----:B------:R1:W-:Y:S06]  /*a290*/  MUFU.EX2 R175, R138 ;  /* 0x0000008a00af7308 */ /* 0x0003ec0000000800 */
[C---:B------:R-:W-:Y:S01]  /*a2a0*/  FMUL.FTZ R53, R134.reuse, R193 ;  /* 0x000000c186357220 */ /* 0x040fe20000410000 */
[-C--:B------:R-:W-:Y:S04]  /*a2b0*/  HMMA.16816.F32 R44, R140, R54.reuse, R44 ;  /* 0x000000368c2c723c */ /* 0x080fe8000000182c */
[----:B------:R-:W-:Y:S04]  /*a2c0*/  FMUL.FTZ R52, R134, R192 ;  /* 0x000000c086347220 */ /* 0x000fe80000410000 */
[C---:B------:R-:W-:Y:S07]  /*a2d0*/  HMMA.16816.F32 R48, R144.reuse, R54, R48 ;  /* 0x000000369030723c */ /* 0x040fee0000001830 */
[C---:B------:R-:W-:Y:S02]  /*a2e0*/  FMUL.FTZ R54, R132.reuse, R194 ;  /* 0x000000c284367220 */ /* 0x040fe40000410000 */
[----:B-1----:R-:W-:Y:S03]  /*a2f0*/  FFMA.FTZ R138, R245, c[0x0][0x2d0], -R189 ;  /* 0x0000b400f58a7a23 */ /* 0x002fe600000108bd */
[----:B------:R-:W-:Y:S01]  /*a300*/  FMUL.FTZ R55, R132, R195 ;  /* 0x000000c384377220 */ /* 0x000fe20000410000 */
[----:B------:R1:W-:Y:S01]  /*a310*/  MUFU.EX2 R193, R138 ;  /* 0x0000008a00c17308 */ /* 0x0003e20000000800 */
[----:B------:R-:W-:Y:S05]  /*a320*/  FFMA.FTZ R245, R235, c[0x0][0x2d0], -R3 ;  /* 0x0000b400ebf57a23 */ /* 0x000fea0000010803 */
[-C--:B----4-:R-:W-:Y:S04]  /*a330*/  HMMA.16816.F32 R52, R144, R148.reuse, R52 ;  /* 0x000000949034723c */ /* 0x090fe80000001834 */
[----:B------:R-:W-:Y:S04]  /*a340*/  MUFU.EX2 R245, R245 ;  /* 0x000000f500f57308 */ /* 0x000fe80000000800 */
[C---:B------:R-:W-:Y:S08]  /*a350*/  HMMA.16816.F32 R56, R140.reuse, R148, R56 ;  /* 0x000000948c38723c */ /* 0x040ff00000001838 */
[-C--:B------:R-:W-:Y:S04]  /*a360*/  HMMA.16816.F32 R60, R140, R150.reuse, R60 ;  /* 0x000000968c3c723c */ /* 0x080fe8000000183c */
[----:B-1----:R-:W-:Y:S02]  /*a370*/  FFMA.FTZ R138, R247, c[0x0][0x2d0], -R189 ;  /* 0x0000b400f78a7a23 */ /* 0x002fe400000108bd */
[----:B------:R-:W-:Y:S02]  /*a380*/  MUFU.EX2 R247, R152 ;  /* 0x0000009800f77308 */ /* 0x000fe40000000800 */
[C---:B------:R-:W-:Y:S01]  /*a390*/  HMMA.16816.F32 R64, R144.reuse, R150, R64 ;  /* 0x000000969040723c */ /* 0x040fe20000001840 */
[----:B------:R-:W1:Y:S07]  /*a3a0*/  LDSM.16.MT88.4 R148, [R225+0x2100] ;  /* 0x00210000e194783b */ /* 0x000e6e0000004200 */
[----:B------:R3:W-:Y:S04]  /*a3b0*/  MUFU.EX2 R221, R138 ;  /* 0x0000008a00dd7308 */ /* 0x0007e80000000800 */
[--C-:B---3--:R-:W-:Y:S01]  /*a3c0*/  FFMA.FTZ R138, R182, c[0x0][0x2d0], -R191.reuse ;  /* 0x0000b400b68a7a23 */ /* 0x108fe200000108bf */
[----:B------:R-:W-:Y:S02]  /*a3d0*/  MOV R182, R181 ;  /* 0x000000b500b67202 */ /* 0x000fe40000000f00 */
[----:B------:R-:W-:Y:S03]  /*a3e0*/  MOV R181, R180 ;  /* 0x000000b400b57202 */ /* 0x000fe60000000f00 */
[----:B------:R3:W-:Y:S01]  /*a3f0*/  MUFU.EX2 R195, R138 ;  /* 0x0000008a00c37308 */ /* 0x0007e20000000800 */
[----:B------:R-:W-:Y:S02]  /*a400*/  MOV R180, R179 ;  /* 0x000000b300b47202 */ /* 0x000fe40000000f00 */
[----:B------:R-:W-:Y:S01]  /*a410*/  MOV R179, R178 ;  /* 0x000000b200b37202 */ /* 0x000fe20000000f00 */
[-C--:B-1----:R-:W-:Y:S03]  /*a420*/  HMMA.16816.F32 R68, R144, R148.reuse, R68 ;  /* 0x000000949044723c */ /* 0x082fe60000001844 */
[----:B------:R-:W-:Y:S02]  /*a430*/  MOV R178, R174 ;  /* 0x000000ae00b27202 */ /* 0x000fe40000000f00 */
[----:B------:R-:W-:Y:S02]  /*a440*/  MOV R174, R130 ;  /* 0x0000008200ae7202 */ /* 0x000fe40000000f00 */
[----:B------:R-:W3:Y:S01]  /*a450*/  LDL.LU R130, [R1+0x6c] ;  /* 0x00006c0001827983 */ /* 0x000ee20000300800 */
[C---:B------:R-:W-:Y:S04]  /*a460*/  HMMA.16816.F32 R72, R140.reuse, R148, R72 ;  /* 0x000000948c48723c */ /* 0x040fe80000001848 */
[----:B------:R-:W-:Y:S02]  /*a470*/  MOV R183, R181 ;  /* 0x000000b500b77202 */ /* 0x000fe40000000f00 */
[----:B------:R-:W-:Y:S02]  /*a480*/  MOV R181, R179 ;  /* 0x000000b300b57202 */ /* 0x000fe40000000f00 */
[-C--:B------:R-:W-:Y:S04]  /*a490*/  HMMA.16816.F32 R76, R140, R150.reuse, R76 ;  /* 0x000000968c4c723c */ /* 0x080fe8000000184c */
[----:B------:R-:W-:Y:S01]  /*a4a0*/  MOV R179, R174 ;  /* 0x000000ae00b37202 */ /* 0x000fe20000000f00 */
[--C-:B---3--:R-:W-:Y:S01]  /*a4b0*/  FFMA.FTZ R138, R250, c[0x0][0x2d0], -R191.reuse ;  /* 0x0000b400fa8a7a23 */ /* 0x108fe200000108bf */
[----:B------:R-:W-:Y:S02]  /*a4c0*/  MOV R174, R168 ;  /* 0x000000a800ae7202 */ /* 0x000fe40000000f00 */
[C---:B------:R-:W-:Y:S01]  /*a4d0*/  HMMA.16816.F32 R80, R144.reuse, R150, R80 ;  /* 0x000000969050723c */ /* 0x040fe20000001850 */
[----:B------:R1:W-:Y:S01]  /*a4e0*/  MUFU.EX2 R199, R138 ;  /* 0x0000008a00c77308 */ /* 0x0003e20000000800 */
[----:B------:R-:W3:Y:S02]  /*a4f0*/  LDSM.16.MT88.4 R148, [R226+0x2100] ;  /* 0x00210000e294783b */ /* 0x000ee40000004200 */
[----:B------:R-:W-:Y:S02]  /*a500*/  MOV R168, R156 ;  /* 0x0000009c00a87202 */ /* 0x000fe40000000f00 */
[----:B------:R-:W-:Y:S04]  /*a510*/  MOV R156, R131 ;  /* 0x00000083009c7202 */ /* 0x000fe80000000f00 */
[----:B------:R-:W3:Y:S02]  /*a520*/  LDL.LU R131, [R1+0x68] ;  /* 0x0000680001837983 */ /* 0x000ee40000300800 */
[----:B-1----:R-:W-:Y:S04]  /*a530*/  FFMA.FTZ R138, R249, c[0x0][0x2d0], -R191 ;  /* 0x0000b400f98a7a23 */ /* 0x002fe800000108bf */
[----:B------:R1:W-:Y:S01]  /*a540*/  MUFU.EX2 R184, R138 ;  /* 0x0000008a00b87308 */ /* 0x0003e20000000800 */
[-C--:B---3--:R-:W-:Y:S08]  /*a550*/  HMMA.16816.F32 R84, R144, R148.reuse, R84 ;  /* 0x000000949054723c */ /* 0x088ff00000001854 */
[C---:B------:R-:W-:Y:S04]  /*a560*/  HMMA.16816.F32 R88, R140.reuse, R148, R88 ;  /* 0x000000948c58723c */ /* 0x040fe80000001858 */
[--C-:B-1----:R-:W-:Y:S01]  /*a570*/  FFMA.FTZ R138, R182, c[0x0][0x2d0], -R190.reuse ;  /* 0x0000b400b68a7a23 */ /* 0x102fe200000108be */
[----:B------:R-:W-:Y:S02]  /*a580*/  MOV R182, R180 ;  /* 0x000000b400b67202 */ /* 0x000fe40000000f00 */
[----:B------:R-:W-:Y:S01]  /*a590*/  MOV R180, R178 ;  /* 0x000000b200b47202 */ /* 0x000fe20000000f00 */
[-C--:B------:R-:W-:Y:S04]  /*a5a0*/  HMMA.16816.F32 R92, R140, R150.reuse, R92 ;  /* 0x000000968c5c723c */ /* 0x080fe8000000185c */
[----:B------:R-:W-:Y:S02]  /*a5b0*/  MOV R178, R172 ;  /* 0x000000ac00b27202 */ /* 0x000fe40000000f00 */
[----:B------:R1:W-:Y:S02]  /*a5c0*/  MUFU.EX2 R172, R138 ;  /* 0x0000008a00ac7308 */ /* 0x0003e40000000800 */
[C---:B------:R-:W-:Y:S01]  /*a5d0*/  HMMA.16816.F32 R96, R144.reuse, R150, R96 ;  /* 0x000000969060723c */ /* 0x040fe20000001860 */
[----:B------:R-:W3:Y:S03]  /*a5e0*/  LDSM.16.MT88.4 R148, [R228+0x2100] ;  /* 0x00210000e494783b */ /* 0x000ee60000004200 */
[--C-:B-1----:R-:W-:Y:S01]  /*a5f0*/  FFMA.FTZ R138, R183, c[0x0][0x2d0], -R190.reuse ;  /* 0x0000b400b78a7a23 */ /* 0x102fe200000108be */
[----:B------:R-:W-:Y:S02]  /*a600*/  MOV R183, R182 ;  /* 0x000000b600b77202 */ /* 0x000fe40000000f00 */
[----:B------:R-:W-:Y:S02]  /*a610*/  MOV R182, R181 ;  /* 0x000000b500b67202 */ /* 0x000fe40000000f00 */
[----:B------:R-:W-:Y:S03]  /*a620*/  MOV R181, R180 ;  /* 0x000000b400b57202 */ /* 0x000fe60000000f00 */
[----:B------:R-:W-:Y:S02]  /*a630*/  MOV R180, R179 ;  /* 0x000000b300b47202 */ /* 0x000fe40000000f00 */
[----:B------:R-:W-:Y:S02]  /*a640*/  MOV R179, R178 ;  /* 0x000000b200b37202 */ /* 0x000fe40000000f00 */
[----:B------:R-:W-:Y:S02]  /*a650*/  MOV R178, R174 ;  /* 0x000000ae00b27202 */ /* 0x000fe40000000f00 */
[----:B------:R-:W-:Y:S02]  /*a660*/  MOV R174, R168 ;  /* 0x000000a800ae7202 */ /* 0x000fe40000000f00 */
[----:B------:R-:W-:Y:S02]  /*a670*/  MOV R168, R156 ;  /* 0x0000009c00a87202 */ /* 0x000fe40000000f00 */
[----:B------:R-:W-:Y:S01]  /*a680*/  MOV R156, R222 ;  /* 0x000000de009c7202 */ /* 0x000fe20000000f00 */
[----:B------:R-:W-:Y:S01]  /*a690*/  FFMA.FTZ R174, R174, c[0x0][0x2d0], -R189 ;  /* 0x0000b400aeae7a23 */ /* 0x000fe200000108bd */
[-C--:B---3--:R-:W-:Y:S03]  /*a6a0*/  HMMA.16816.F32 R100, R144, R148.reuse, R100 ;  /* 0x000000949064723c */ /* 0x088fe60000001864 */
[----:B------:R-:W-:Y:S02]  /*a6b0*/  MOV R222, R242 ;  /* 0x000000f200de7202 */ /* 0x000fe40000000f00 */
[----:B------:R1:W3:Y:S03]  /*a6c0*/  MUFU.EX2 R242, R138 ;  /* 0x0000008a00f27308 */ /* 0x0002e60000000800 */
[C---:B------:R-:W-:Y:S08]  /*a6d0*/  HMMA.16816.F32 R104, R140.reuse, R148, R104 ;  /* 0x000000948c68723c */ /* 0x040ff00000001868 */
[-C--:B------:R-:W-:Y:S08]  /*a6e0*/  HMMA.16816.F32 R108, R140, R150.reuse, R108 ;  /* 0x000000968c6c723c */ /* 0x080ff0000000186c */
[C---:B------:R-:W-:Y:S01]  /*a6f0*/  HMMA.16816.F32 R112, R144.reuse, R150, R112 ;  /* 0x000000969070723c */ /* 0x040fe20000001870 */
[----:B------:R-:W3:Y:S03]  /*a700*/  LDSM.16.MT88.4 R148, [R227+0x2100] ;  /* 0x00210000e394783b */ /* 0x000ee60000004200 */
[--C-:B-1----:R-:W-:Y:S04]  /*a710*/  FFMA.FTZ R138, R183, c[0x0][0x2d0], -R190.reuse ;  /* 0x0000b400b78a7a23 */ /* 0x102fe800000108be */
[----:B------:R1:W-:Y:S01]  /*a720*/  MUFU.EX2 R202, R138 ;  /* 0x0000008a00ca7308 */ /* 0x0003e20000000800 */
[----:B--2---:R-:W-:Y:S03]  /*a730*/  FMUL.FTZ R129, R134, R129 ;  /* 0x0000008186817220 */ /* 0x004fe60000410000 */
[--C-:B-1----:R-:W-:Y:S06]  /*a740*/  FFMA.FTZ R138, R182, c[0x0][0x2d0], -R190.reuse ;  /* 0x0000b400b68a7a23 */ /* 0x102fec00000108be */
[----:B------:R1:W-:Y:S01]  /*a750*/  MUFU.EX2 R187, R138 ;  /* 0x0000008a00bb7308 */ /* 0x0003e20000000800 */
[-C--:B---3--:R-:W-:Y:S08]  /*a760*/  HMMA.16816.F32 R116, R144, R148.reuse, R116 ;  /* 0x000000949074723c */ /* 0x088ff00000001874 */
[C---:B------:R-:W-:Y:S07]  /*a770*/  HMMA.16816.F32 R120, R140.reuse, R148, R120 ;  /* 0x000000948c78723c */ /* 0x040fee0000001878 */
[----:B------:R-:W-:Y:S01]  /*a780*/  F2FP.PACK_AB R148, R242, R172 ;  /* 0x000000acf294723e */ /* 0x000fe200000000ff */
[-C--:B------:R-:W-:Y:S04]  /*a790*/  HMMA.16816.F32 R124, R140, R150.reuse, R124 ;  /* 0x000000968c7c723c */ /* 0x080fe8000000187c */
[--C-:B-1----:R-:W-:Y:S01]  /*a7a0*/  FFMA.FTZ R138, R181, c[0x0][0x2d0], -R3.reuse ;  /* 0x0000b400b58a7a23 */ /* 0x102fe20000010803 */
[----:B------:R-:W-:Y:S02]  /*a7b0*/  MOV R181, R180 ;  /* 0x000000b400b57202 */ /* 0x000fe40000000f00 */
[----:B------:R-:W-:Y:S02]  /*a7c0*/  MOV R180, R179 ;  /* 0x000000b300b47202 */ /* 0x000fe40000000f00 */
[----:B------:R-:W-:Y:S03]  /*a7d0*/  MOV R179, R178 ;  /* 0x000000b200b37202 */ /* 0x000fe60000000f00 */
[----:B------:R-:W-:Y:S02]  /*a7e0*/  MOV R178, R164 ;  /* 0x000000a400b27202 */ /* 0x000fe40000000f00 */
[----:B------:R1:W-:Y:S01]  /*a7f0*/  MUFU.EX2 R164, R138 ;  /* 0x0000008a00a47308 */ /* 0x0003e20000000800 */
[----:B------:R-:W-:Y:S02]  /*a800*/  F2FP.PACK_AB R142, R221, R193 ;  /* 0x000000c1dd8e723e */ /* 0x000fe400000000ff */
[----:B------:R-:W-:Y:S02]  /*a810*/  F2FP.PACK_AB R143, R184, R199 ;  /* 0x000000c7b88f723e */ /* 0x000fe400000000ff */
[----:B------:R-:W-:Y:S02]  /*a820*/  F2FP.PACK_AB R140, R175, R173 ;  /* 0x000000adaf8c723e */ /* 0x000fe400000000ff */
[----:B------:R-:W-:Y:S01]  /*a830*/  F2FP.PACK_AB R141, R195, R247 ;  /* 0x000000f7c38d723e */ /* 0x000fe200000000ff */
[----:B-1----:R-:W-:Y:S01]  /*a840*/  FFMA.FTZ R138, R181, c[0x0][0x2d0], -R3 ;  /* 0x0000b400b58a7a23 */ /* 0x002fe20000010803 */
[----:B------:R-:W-:Y:S02]  /*a850*/  MOV R181, R180 ;  /* 0x000000b400b57202 */ /* 0x000fe40000000f00 */
[----:B------:R-:W-:Y:S02]  /*a860*/  MOV R180, R179 ;  /* 0x000000b300b47202 */ /* 0x000fe40000000f00 */
[----:B------:R-:W-:Y:S01]  /*a870*/  MOV R179, R177 ;  /* 0x000000b100b37202 */ /* 0x000fe20000000f00 */
[--C-:B------:R-:W-:Y:S01]  /*a880*/  FFMA.FTZ R152, R181, c[0x0][0x2d0], -R189.reuse ;  /* 0x0000b400b5987a23 */ /* 0x100fe200000108bd */
[----:B------:R-:W-:Y:S02]  /*a890*/  MOV R177, R176 ;  /* 0x000000b000b17202 */ /* 0x000fe40000000f00 */
[----:B------:R-:W-:Y:S01]  /*a8a0*/  MOV R176, R243 ;  /* 0x000000f300b07202 */ /* 0x000fe20000000f00 */
[----:B------:R1:W-:Y:S03]  /*a8b0*/  MUFU.EX2 R192, R152 ;  /* 0x0000009800c07308 */ /* 0x0003e60000000800 */
[----:B------:R-:W-:Y:S01]  /*a8c0*/  MOV R181, R176 ;  /* 0x000000b000b57202 */ /* 0x000fe20000000f00 */
[----:B------:R-:W-:Y:S06]  /*a8d0*/  FFMA.FTZ R176, R252, c[0x0][0x2d0], -R189 ;  /* 0x0000b400fcb07a23 */ /* 0x000fec00000108bd */
[----:B------:R2:W3:Y:S10]  /*a8e0*/  MUFU.EX2 R243, R138 ;  /* 0x0000008a00f37308 */ /* 0x0004f40000000800 */
[----:B------:R-:W-:Y:S01]  /*a8f0*/  MUFU.EX2 R176, R176 ;  /* 0x000000b000b07308 */ /* 0x000fe20000000800 */
[----:B-1----:R-:W4:Y:S01]  /*a900*/  LDL.LU R152, [R1+0x8] ;  /* 0x0000080001987983 */ /* 0x002f220000300800 */
[--C-:B--2---:R-:W-:Y:S01]  /*a910*/  FFMA.FTZ R138, R220, c[0x0][0x2d0], -R3.reuse ;  /* 0x0000b400dc8a7a23 */ /* 0x104fe20000010803 */
[----:B---3--:R-:W-:Y:S07]  /*a920*/  F2FP.PACK_AB R149, R243, R164 ;  /* 0x000000a4f395723e */ /* 0x008fee00000000ff */
[----:B------:R1:W-:Y:S01]  /*a930*/  MUFU.EX2 R220, R138 ;  /* 0x0000008a00dc7308 */ /* 0x0003e20000000800 */
[----:B------:R-:W-:Y:S02]  /*a940*/  FMUL.FTZ R130, R132, R130 ;  /* 0x0000008284827220 */ /* 0x000fe40000410000 */
[----:B-1----:R-:W-:Y:S07]  /*a950*/  FFMA.FTZ R138, R178, c[0x0][0x2d0], -R3 ;  /* 0x0000b400b28a7a23 */ /* 0x002fee0000010803 */
[----:B------:R-:W1:Y:S01]  /*a960*/  MUFU.EX2 R178, R138 ;  /* 0x0000008a00b27308 */ /* 0x000e620000000800 */
[----:B------:R-:W-:Y:S07]  /*a970*/  FMUL.FTZ R131, R132, R131 ;  /* 0x0000008384837220 */ /* 0x000fee0000410000 */
[----:B------:R-:W-:Y:S01]  /*a980*/  HMMA.16816.F32 R128, R144, R150, R128 ;  /* 0x000000969080723c */ /* 0x000fe20000001880 */
[----:B------:R-:W2:Y:S06]  /*a990*/  LDSM.16.MT88.4 R144, [R225+0x900] ;  /* 0x00090000e190783b */ /* 0x000eac0000004200 */
[----:B------:R-:W-:Y:S02]  /*a9a0*/  F2FP.PACK_AB R150, R187, R202 ;  /* 0x000000cabb96723e */ /* 0x000fe400000000ff */
[----:B-1----:R-:W-:Y:S03]  /*a9b0*/  F2FP.PACK_AB R151, R178, R220 ;  /* 0x000000dcb297723e */ /* 0x002fe600000000ff */
[--C-:B------:R-:W-:Y:S01]  /*a9c0*/  FFMA.FTZ R138, R180, c[0x0][0x2d0], -R189.reuse ;  /* 0x0000b400b48a7a23 */ /* 0x100fe200000108bd */
[----:B------:R-:W-:Y:S01]  /*a9d0*/  MOV R180, R177 ;  /* 0x000000b100b47202 */ /* 0x000fe20000000f00 */
[----:B------:R-:W-:Y:S02]  /*a9e0*/  FFMA.FTZ R177, R246, c[0x0][0x2d0], -R189 ;  /* 0x0000b400f6b17a23 */ /* 0x000fe400000108bd */
[----:B------:R-:W-:Y:S01]  /*a9f0*/  FFMA.FTZ R246, R222, c[0x0][0x2d0], -R3 ;  /* 0x0000b400def67a23 */ /* 0x000fe20000010803 */
[----:B------:R1:W-:Y:S01]  /*aa00*/  MUFU.EX2 R200, R138 ;  /* 0x0000008a00c87308 */ /* 0x0003e20000000800 */
[----:B------:R-:W-:Y:S09]  /*aa10*/  FFMA.FTZ R189, R218, c[0x0][0x2d0], -R189 ;  /* 0x0000b400dabd7a23 */ /* 0x000ff200000108bd */
[----:B------:R-:W-:Y:S10]  /*aa20*/  MUFU.EX2 R197, R189 ;  /* 0x000000bd00c57308 */ /* 0x000ff40000000800 */
[----:B------:R-:W-:Y:S01]  /*aa30*/  MUFU.EX2 R177, R177 ;  /* 0x000000b100b17308 */ /* 0x000fe20000000800 */
[-C--:B--2---:R-:W-:Y:S05]  /*aa40*/  HMMA.16816.F32 R4, R140, R144.reuse, R4 ;  /* 0x000000908c04723c */ /* 0x084fea0000001804 */
[--C-:B-1----:R-:W-:Y:S04]  /*aa50*/  FFMA.FTZ R138, R181, c[0x0][0x2d0], -R191.reuse ;  /* 0x0000b400b58a7a23 */ /* 0x102fe800000108bf */
[----:B------:R-:W-:Y:S01]  /*aa60*/  MUFU.EX2 R246, R246 ;  /* 0x000000f600f67308 */ /* 0x000fe20000000800 */
[C---:B------:R-:W-:Y:S08]  /*aa70*/  HMMA.16816.F32 R8, R148.reuse, R144, R8 ;  /* 0x000000909408723c */ /* 0x040ff00000001808 */
[-C--:B------:R-:W-:Y:S01]  /*aa80*/  HMMA.16816.F32 R12, R148, R146.reuse, R12 ;  /* 0x00000092940c723c */ /* 0x080fe2000000180c */
[----:B------:R1:W-:Y:S07]  /*aa90*/  MUFU.EX2 R181, R138 ;  /* 0x0000008a00b57308 */ /* 0x0003ee0000000800 */
[C---:B------:R-:W-:Y:S01]  /*aaa0*/  HMMA.16816.F32 R16, R140.reuse, R146, R16 ;  /* 0x000000928c10723c */ /* 0x040fe20000001810 */
[----:B------:R-:W2:Y:S03]  /*aab0*/  LDSM.16.MT88.4 R144, [R226+0x900] ;  /* 0x00090000e290783b */ /* 0x000ea60000004200 */
[--C-:B-1----:R-:W-:Y:S04]  /*aac0*/  FFMA.FTZ R138, R180, c[0x0][0x2d0], -R191.reuse ;  /* 0x0000b400b48a7a23 */ /* 0x102fe800000108bf */
[----:B------:R1:W-:Y:S01]  /*aad0*/  MUFU.EX2 R201, R138 ;  /* 0x0000008a00c97308 */ /* 0x0003e20000000800 */
[-C--:B--2---:R-:W-:Y:S03]  /*aae0*/  HMMA.16816.F32 R20, R140, R144.reuse, R20 ;  /* 0x000000908c14723c */ /* 0x084fe60000001814 */
[--C-:B-1----:R-:W-:Y:S05]  /*aaf0*/  FFMA.FTZ R138, R179, c[0x0][0x2d0], -R191.reuse ;  /* 0x0000b400b38a7a23 */ /* 0x102fea00000108bf */
[C---:B------:R-:W-:Y:S01]  /*ab00*/  HMMA.16816.F32 R24, R148.reuse, R144, R24 ;  /* 0x000000909418723c */ /* 0x040fe20000001818 */
[----:B------:R1:W-:Y:S07]  /*ab10*/  MUFU.EX2 R206, R138 ;  /* 0x0000008a00ce7308 */ /* 0x0003ee0000000800 */
[-C--:B------:R-:W-:Y:S08]  /*ab20*/  HMMA.16816.F32 R28, R148, R146.reuse, R28 ;  /* 0x00000092941c723c */ /* 0x080ff0000000181c */
[C---:B------:R-:W-:Y:S01]  /*ab30*/  HMMA.16816.F32 R32, R140.reuse, R146, R32 ;  /* 0x000000928c20723c */ /* 0x040fe20000001820 */
[----:B------:R-:W2:Y:S03]  /*ab40*/  LDSM.16.MT88.4 R144, [R228+0x900] ;  /* 0x00090000e490783b */ /* 0x000ea60000004200 */
[--C-:B-1----:R-:W-:Y:S02]  /*ab50*/  FFMA.FTZ R138, R171, c[0x0][0x2d0], -R191.reuse ;  /* 0x0000b400ab8a7a23 */ /* 0x102fe400000108bf */
[--C-:B------:R-:W-:Y:S02]  /*ab60*/  FFMA.FTZ R171, R155, c[0x0][0x2d0], -R190.reuse ;  /* 0x0000b4009bab7a23 */ /* 0x100fe400000108be */
[----:B------:R1:W-:Y:S10]  /*ab70*/  MUFU.EX2 R204, R138 ;  /* 0x0000008a00cc7308 */ /* 0x0003f40000000800 */
[----:B------:R-:W-:Y:S01]  /*ab80*/  MUFU.EX2 R179, R171 ;  /* 0x000000ab00b37308 */ /* 0x000fe20000000800 */
[--C-:B-1----:R-:W-:Y:S02]  /*ab90*/  FFMA.FTZ R138, R170, c[0x0][0x2d0], -R190.reuse ;  /* 0x0000b400aa8a7a23 */ /* 0x102fe400000108be */
[--C-:B------:R-:W-:Y:S01]  /*aba0*/  FFMA.FTZ R170, R157, c[0x0][0x2d0], -R190.reuse ;  /* 0x0000b4009daa7a23 */ /* 0x100fe200000108be */
[-C--:B--2---:R-:W-:Y:S06]  /*abb0*/  HMMA.16816.F32 R36, R140, R144.reuse, R36 ;  /* 0x000000908c24723c */ /* 0x084fec0000001824 */
[----:B------:R1:W-:Y:S02]  /*abc0*/  MUFU.EX2 R196, R138 ;  /* 0x0000008a00c47308 */ /* 0x0003e40000000800 */
[C---:B------:R-:W-:Y:S08]  /*abd0*/  HMMA.16816.F32 R40, R148.reuse, R144, R40 ;  /* 0x000000909428723c */ /* 0x040ff00000001828 */
[----:B------:R-:W-:Y:S01]  /*abe0*/  MUFU.EX2 R182, R170 ;  /* 0x000000aa00b67308 */ /* 0x000fe20000000800 */
[-C--:B------:R-:W-:Y:S08]  /*abf0*/  HMMA.16816.F32 R44, R148, R146.reuse, R44 ;  /* 0x00000092942c723c */ /* 0x080ff0000000182c */
[C---:B------:R-:W-:Y:S01]  /*ac00*/  HMMA.16816.F32 R48, R140.reuse, R146, R48 ;  /* 0x000000928c30723c */ /* 0x040fe20000001830 */
[----:B------:R-:W2:Y:S03]  /*ac10*/  LDSM.16.MT88.4 R144, [R227+0x900] ;  /* 0x00090000e390783b */ /* 0x000ea60000004200 */
[--C-:B-1----:R-:W-:Y:S02]  /*ac20*/  FFMA.FTZ R138, R169, c[0x0][0x2d0], -R190.reuse ;  /* 0x0000b400a98a7a23 */ /* 0x102fe400000108be */
[--C-:B------:R-:W-:Y:S02]  /*ac30*/  FFMA.FTZ R169, R162, c[0x0][0x2d0], -R191.reuse ;  /* 0x0000b400a2a97a23 */ /* 0x100fe400000108bf */
[----:B------:R1:W-:Y:S10]  /*ac40*/  MUFU.EX2 R203, R138 ;  /* 0x0000008a00cb7308 */ /* 0x0003f40000000800 */
[----:B------:R-:W-:Y:S01]  /*ac50*/  MUFU.EX2 R235, R169 ;  /* 0x000000a900eb7308 */ /* 0x000fe20000000800 */
[----:B-1----:R-:W-:Y:S02]  /*ac60*/  FFMA.FTZ R138, R156, c[0x0][0x2d0], -R190 ;  /* 0x0000b4009c8a7a23 */ /* 0x002fe400000108be */
[----:B------:R-:W3:Y:S07]  /*ac70*/  LDL.LU R156, [R1+0xc] ;  /* 0x00000c00019c7983 */ /* 0x000eee0000300800 */
[----:B------:R1:W-:Y:S01]  /*ac80*/  MUFU.EX2 R205, R138 ;  /* 0x0000008a00cd7308 */ /* 0x0003e20000000800 */
[-C--:B--2---:R-:W-:Y:S03]  /*ac90*/  HMMA.16816.F32 R52, R140, R144.reuse, R52 ;  /* 0x000000908c34723c */ /* 0x084fe60000001834 */
[----:B----4-:R-:W-:Y:S05]  /*aca0*/  FFMA.FTZ R134, R134, R152, R216 ;  /* 0x0000009886867223 */ /* 0x010fea00000100d8 */
[C---:B------:R-:W-:Y:S01]  /*acb0*/  HMMA.16816.F32 R56, R148.reuse, R144, R56 ;  /* 0x000000909438723c */ /* 0x040fe20000001838 */
[----:B------:R-:W-:Y:S03]  /*acc0*/  LDSM.16.MT88.4 R152, [R226+0x1100] ;  /* 0x00110000e298783b */ /* 0x000fe60000004200 */
[----:B------:R-:W-:Y:S04]  /*acd0*/  FADD.FTZ R134, R217, R134 ;  /* 0x00000086d9867221 */ /* 0x000fe80000010000 */
[-C--:B------:R-:W-:Y:S04]  /*ace0*/  HMMA.16816.F32 R60, R148, R146.reuse, R60 ;  /* 0x00000092943c723c */ /* 0x080fe8000000183c */
[----:B------:R-:W-:Y:S02]  /*acf0*/  FADD.FTZ R134, R240, R134 ;  /* 0x00000086f0867221 */ /* 0x000fe40000010000 */
[----:B-1----:R-:W-:Y:S02]  /*ad00*/  FFMA.FTZ R138, R168, c[0x0][0x2d0], -R190 ;  /* 0x0000b400a88a7a23 */ /* 0x002fe400000108be */
[C---:B------:R-:W-:Y:S01]  /*ad10*/  HMMA.16816.F32 R64, R140.reuse, R146, R64 ;  /* 0x000000928c40723c */ /* 0x040fe20000001840 */
[----:B------:R-:W1:Y:S01]  /*ad20*/  LDSM.16.MT88.4 R144, [R225+0x2900] ;  /* 0x00290000e190783b */ /* 0x000e620000004200 */
[----:B------:R2:W-:Y:S02]  /*ad30*/  MUFU.EX2 R186, R138 ;  /* 0x0000008a00ba7308 */ /* 0x0005e40000000800 */
[----:B------:R-:W-:Y:S02]  /*ad40*/  FFMA.FTZ R168, R161, c[0x0][0x2d0], -R191 ;  /* 0x0000b400a1a87a23 */ /* 0x000fe400000108bf */
[----:B------:R-:W-:Y:S06]  /*ad50*/  FADD.FTZ R134, R231, R134 ;  /* 0x00000086e7867221 */ /* 0x000fec0000010000 */
[----:B------:R4:W4:Y:S01]  /*ad60*/  MUFU.EX2 R183, R168 ;  /* 0x000000a800b77308 */ /* 0x0009220000000800 */
[----:B------:R-:W-:Y:S01]  /*ad70*/  FADD.FTZ R134, R173, R134 ;  /* 0x00000086ad867221 */ /* 0x000fe20000010000 */
[----:B------:R-:W-:Y:S03]  /*ad80*/  MOV R173, R184 ;  /* 0x000000b800ad7202 */ /* 0x000fe60000000f00 */
[----:B------:R-:W-:Y:S02]  /*ad90*/  FADD.FTZ R134, R175, R134 ;  /* 0x00000086af867221 */ /* 0x000fe40000010000 */
[----:B--2---:R-:W-:Y:S02]  /*ada0*/  FFMA.FTZ R138, R167, c[0x0][0x2d0], -R3 ;  /* 0x0000b400a78a7a23 */ /* 0x004fe40000010803 */
[----:B------:R-:W-:Y:S02]  /*adb0*/  FFMA.FTZ R167, R160, c[0x0][0x2d0], -R191 ;  /* 0x0000b400a0a77a23 */ /* 0x000fe400000108bf */
[----:B------:R2:W-:Y:S01]  /*adc0*/  MUFU.EX2 R249, R138 ;  /* 0x0000008a00f97308 */ /* 0x0005e20000000800 */
[----:B----4-:R-:W-:Y:S01]  /*add0*/  LDSM.16.MT88.4 R168, [R226+0x1900] ;  /* 0x00190000e2a8783b */ /* 0x010fe20000004200 */
[----:B------:R-:W-:Y:S08]  /*ade0*/  F2FP.PACK_AB R189, R183, R235 ;  /* 0x000000ebb7bd723e */ /* 0x000ff000000000ff */
[----:B------:R4:W-:Y:S01]  /*adf0*/  MUFU.EX2 R180, R167 ;  /* 0x000000a700b47308 */ /* 0x0009e20000000800 */
[-C--:B-1----:R-:W-:Y:S08]  /*ae00*/  HMMA.16816.F32 R68, R140, R144.reuse, R68 ;  /* 0x000000908c44723c */ /* 0x082ff00000001844 */
[C---:B------:R-:W-:Y:S04]  /*ae10*/  HMMA.16816.F32 R72, R148.reuse, R144, R72 ;  /* 0x000000909448723c */ /* 0x040fe80000001848 */
[----:B--2---:R-:W-:Y:S02]  /*ae20*/  FFMA.FTZ R138, R166, c[0x0][0x2d0], -R3 ;  /* 0x0000b400a68a7a23 */ /* 0x004fe40000010803 */
[----:B------:R-:W-:Y:S02]  /*ae30*/  FFMA.FTZ R166, R159, c[0x0][0x2d0], -R191 ;  /* 0x0000b4009fa67a23 */ /* 0x000fe400000108bf */
[-C--:B------:R-:W-:Y:S01]  /*ae40*/  HMMA.16816.F32 R76, R148, R146.reuse, R76 ;  /* 0x00000092944c723c */ /* 0x080fe2000000184c */
[----:B------:R1:W-:Y:S03]  /*ae50*/  MUFU.EX2 R191, R174 ;  /* 0x000000ae00bf7308 */ /* 0x0003e60000000800 */
[----:B----4-:R-:W-:Y:S04]  /*ae60*/  MOV R167, R207 ;  /* 0x000000cf00a77202 */ /* 0x010fe80000000f00 */
[C---:B------:R-:W-:Y:S01]  /*ae70*/  HMMA.16816.F32 R80, R140.reuse, R146, R80 ;  /* 0x000000928c50723c */ /* 0x040fe20000001850 */
[----:B------:R-:W2:Y:S02]  /*ae80*/  LDSM.16.MT88.4 R144, [R226+0x2900] ;  /* 0x00290000e290783b */ /* 0x000ea40000004200 */
[----:B------:R4:W-:Y:S10]  /*ae90*/  MUFU.EX2 R198, R166 ;  /* 0x000000a600c67308 */ /* 0x0009f40000000800 */
[----:B------:R2:W-:Y:S01]  /*aea0*/  MUFU.EX2 R248, R138 ;  /* 0x0000008a00f87308 */ /* 0x0005e20000000800 */
[----:B-1----:R-:W-:Y:S02]  /*aeb0*/  MOV R174, R220 ;  /* 0x000000dc00ae7202 */ /* 0x002fe40000000f00 */
[-C--:B----4-:R-:W-:Y:S01]  /*aec0*/  MOV R166, R206.reuse ;  /* 0x000000ce00a67202 */ /* 0x090fe20000000f00 */
[--C-:B--2---:R-:W-:Y:S02]  /*aed0*/  FFMA.FTZ R138, R165, c[0x0][0x2d0], -R3.reuse ;  /* 0x0000b400a58a7a23 */ /* 0x104fe40000010803 */
[--C-:B------:R-:W-:Y:S01]  /*aee0*/  FFMA.FTZ R165, R158, c[0x0][0x2d0], -R190.reuse ;  /* 0x0000b4009ea57a23 */ /* 0x100fe200000108be */
[-C--:B------:R-:W-:Y:S03]  /*aef0*/  HMMA.16816.F32 R84, R140, R144.reuse, R84 ;  /* 0x000000908c54723c */ /* 0x080fe60000001854 */
[----:B------:R1:W-:Y:S01]  /*af00*/  MUFU.EX2 R250, R138 ;  /* 0x0000008a00fa7308 */ /* 0x0003e20000000800 */
[----:B------:R-:W-:Y:S04]  /*af10*/  FFMA.FTZ R190, R223, c[0x0][0x2d0], -R190 ;  /* 0x0000b400dfbe7a23 */ /* 0x000fe800000108be */
[C---:B------:R-:W-:Y:S05]  /*af20*/  HMMA.16816.F32 R88, R148.reuse, R144, R88 ;  /* 0x000000909458723c */ /* 0x040fea0000001858 */
[----:B------:R2:W-:Y:S03]  /*af30*/  MUFU.EX2 R252, R190 ;  /* 0x000000be00fc7308 */ /* 0x0005e60000000800 */
[-C--:B------:R-:W-:Y:S07]  /*af40*/  HMMA.16816.F32 R92, R148, R146.reuse, R92 ;  /* 0x00000092945c723c */ /* 0x080fee000000185c */
[----:B------:R4:W-:Y:S01]  /*af50*/  MUFU.EX2 R194, R165 ;  /* 0x000000a500c27308 */ /* 0x0009e20000000800 */
[C---:B------:R-:W-:Y:S01]  /*af60*/  HMMA.16816.F32 R96, R140.reuse, R146, R96 ;  /* 0x000000928c60723c */ /* 0x040fe20000001860 */
[----:B------:R-:W4:Y:S03]  /*af70*/  LDSM.16.MT88.4 R144, [R228+0x2900] ;  /* 0x00290000e490783b */ /* 0x000f260000004200 */
[--C-:B-1----:R-:W-:Y:S02]  /*af80*/  FFMA.FTZ R138, R163, c[0x0][0x2d0], -R3.reuse ;  /* 0x0000b400a38a7a23 */ /* 0x102fe40000010803 */
[----:B------:R-:W-:Y:S03]  /*af90*/  FFMA.FTZ R3, R139, c[0x0][0x2d0], -R3 ;  /* 0x0000b4008b037a23 */ /* 0x000fe60000010803 */
[----:B------:R-:W1:Y:S01]  /*afa0*/  MUFU.EX2 R251, R138 ;  /* 0x0000008a00fb7308 */ /* 0x000e620000000800 */
[----:B------:R-:W-:Y:S02]  /*afb0*/  LDSM.16.MT88.4 R160, [R227+0x1100] ;  /* 0x00110000e3a0783b */ /* 0x000fe40000004200 */
[----:B--2---:R-:W-:Y:S07]  /*afc0*/  F2FP.PACK_AB R190, R197, R177 ;  /* 0x000000b1c5be723e */ /* 0x004fee00000000ff */
[----:B------:R-:W-:Y:S01]  /*afd0*/  MUFU.EX2 R139, R188 ;  /* 0x000000bc008b7308 */ /* 0x000fe20000000800 */
[----:B----4-:R-:W-:Y:S01]  /*afe0*/  MOV R165, R205 ;  /* 0x000000cd00a57202 */ /* 0x010fe20000000f00 */
[-C--:B------:R-:W-:Y:S08]  /*aff0*/  HMMA.16816.F32 R100, R140, R144.reuse, R100 ;  /* 0x000000908c64723c */ /* 0x080ff00000001864 */
[C---:B------:R-:W-:Y:S08]  /*b000*/  HMMA.16816.F32 R104, R148.reuse, R144, R104 ;  /* 0x000000909468723c */ /* 0x040ff00000001868 */
[-C--:B------:R-:W-:Y:S08]  /*b010*/  HMMA.16816.F32 R108, R148, R146.reuse, R108 ;  /* 0x00000092946c723c */ /* 0x080ff0000000186c */
[C---:B------:R-:W-:Y:S01]  /*b020*/  HMMA.16816.F32 R112, R140.reuse, R146, R112 ;  /* 0x000000928c70723c */ /* 0x040fe20000001870 */
[----:B------:R-:W2:Y:S07]  /*b030*/  LDSM.16.MT88.4 R144, [R227+0x2900] ;  /* 0x00290000e390783b */ /* 0x000eae0000004200 */
[-C--:B--2---:R-:W-:Y:S08]  /*b040*/  HMMA.16816.F32 R116, R140, R144.reuse, R116 ;  /* 0x000000908c74723c */ /* 0x084ff00000001874 */
[C---:B------:R-:W-:Y:S01]  /*b050*/  HMMA.16816.F32 R120, R148.reuse, R144, R120 ;  /* 0x000000909478723c */ /* 0x040fe20000001878 */
[----:B------:R-:W2:Y:S04]  /*b060*/  LDL.LU R145, [R1+0x14] ;  /* 0x0000140001917983 */ /* 0x000ea80000300800 */
[----:B------:R-:W4:Y:S03]  /*b070*/  LDL.LU R144, [R1+0x10] ;  /* 0x0000100001907983 */ /* 0x000f260000300800 */
[-C--:B------:R-:W-:Y:S01]  /*b080*/  HMMA.16816.F32 R124, R148, R146.reuse, R124 ;  /* 0x00000092947c723c */ /* 0x080fe2000000187c */
[----:B------:R-:W1:Y:S07]  /*b090*/  LDSM.16.MT88.4 R148, [R225+0x1100] ;  /* 0x00110000e194783b */ /* 0x000e6e0000004200 */
[----:B------:R-:W-:Y:S07]  /*b0a0*/  HMMA.16816.F32 R128, R140, R146, R128 ;  /* 0x000000928c80723c */ /* 0x000fee0000001880 */
[----:B------:R-:W-:Y:S02]  /*b0b0*/  F2FP.PACK_AB R142, R185, R207 ;  /* 0x000000cfb98e723e */ /* 0x000fe400000000ff */
[----:B------:R-:W-:Y:S03]  /*b0c0*/  F2FP.PACK_AB R143, R204, R206 ;  /* 0x000000cecc8f723e */ /* 0x000fe600000000ff */
[----:B------:R-:W-:Y:S01]  /*b0d0*/  F2FP.PACK_AB R140, R200, R192 ;  /* 0x000000c0c88c723e */ /* 0x000fe200000000ff */
[----:B---3--:R-:W-:Y:S01]  /*b0e0*/  FFMA.FTZ R132, R132, R156, R213 ;  /* 0x0000009c84847223 */ /* 0x008fe200000100d5 */
[----:B------:R-:W-:Y:S01]  /*b0f0*/  F2FP.PACK_AB R141, R201, R181 ;  /* 0x000000b5c98d723e */ /* 0x000fe200000000ff */
[----:B------:R-:W3:Y:S01]  /*b100*/  LDSM.16.MT88.4 R156, [R228+0x1100] ;  /* 0x00110000e49c783b */ /* 0x000ee20000004200 */
[----:B------:R-:W-:Y:S01]  /*b110*/  F2FP.PACK_AB R146, R186, R205 ;  /* 0x000000cdba92723e */ /* 0x000fe200000000ff */
[----:B------:R-:W-:Y:S01]  /*b120*/  FADD.FTZ R132, R233, R132 ;  /* 0x00000084e9847221 */ /* 0x000fe20000010000 */
[----:B-1----:R-:W-:Y:S03]  /*b130*/  F2FP.PACK_AB R147, R251, R250 ;  /* 0x000000fafb93723e */ /* 0x002fe600000000ff */
[----:B------:R-:W-:Y:S02]  /*b140*/  FADD.FTZ R132, R224, R132 ;  /* 0x00000084e0847221 */ /* 0x000fe40000010000 */
[----:B------:R1:W5:Y:S02]  /*b150*/  LDL.LU R233, [R1+0x64] ;  /* 0x0000640001e97983 */ /* 0x0003640000300800 */
[----:B------:R-:W-:Y:S02]  /*b160*/  FADD.FTZ R132, R241, R132 ;  /* 0x00000084f1847221 */ /* 0x000fe40000010000 */
[----:B------:R1:W5:Y:S02]  /*b170*/  LDL.LU R240, [R1+0x60] ;  /* 0x0000600001f07983 */ /* 0x0003640000300800 */
[----:B------:R-:W-:Y:S02]  /*b180*/  FADD.FTZ R247, R247, R132 ;  /* 0x00000084f7f77221 */ /* 0x000fe40000010000 */
[----:B------:R1:W5:Y:S01]  /*b190*/  LDL.LU R224, [R1+0x5c] ;  /* 0x00005c0001e07983 */ /* 0x0003620000300800 */
[-C--:B------:R-:W-:Y:S03]  /*b1a0*/  HMMA.16816.F32 R4, R140, R148.reuse, R4 ;  /* 0x000000948c04723c */ /* 0x080fe60000001804 */
[----:B------:R1:W5:Y:S04]  /*b1b0*/  LDL.LU R231, [R1+0x58] ;  /* 0x0000580001e77983 */ /* 0x0003680000300800 */
[----:B------:R1:W5:Y:S01]  /*b1c0*/  LDL.LU R241, [R1+0x54] ;  /* 0x0000540001f17983 */ /* 0x0003620000300800 */
[----:B--2---:R-:W-:Y:S01]  /*b1d0*/  FFMA.FTZ R138, R133, R145, R212 ;  /* 0x00000091858a7223 */ /* 0x004fe200000100d4 */
[----:B------:R-:W-:Y:S03]  /*b1e0*/  F2FP.PACK_AB R145, R248, R249 ;  /* 0x000000f9f891723e */ /* 0x000fe600000000ff */
[----:B----4-:R-:W-:Y:S01]  /*b1f0*/  FFMA.FTZ R133, R0, R144, R208 ;  /* 0x0000009000857223 */ /* 0x010fe200000100d0 */
[----:B------:R-:W-:Y:S01]  /*b200*/  F2FP.PACK_AB R144, R203, R196 ;  /* 0x000000c4cb90723e */ /* 0x000fe200000000ff */
[----:B------:R-:W-:Y:S01]  /*b210*/  FADD.FTZ R0, R214, R138 ;  /* 0x0000008ad6007221 */ /* 0x000fe20000010000 */
[----:B------:R-:W-:Y:S01]  /*b220*/  F2FP.PACK_AB R208, R182, R194 ;  /* 0x000000c2b6d0723e */ /* 0x000fe200000000ff */
[----:B------:R2:W4:Y:S01]  /*b230*/  MUFU.EX2 R138, R3 ;  /* 0x00000003008a7308 */ /* 0x0005220000000800 */
[----:B------:R-:W-:Y:S01]  /*b240*/  FADD.FTZ R133, R209, R133 ;  /* 0x00000085d1857221 */ /* 0x000fe20000010000 */
[----:B------:R-:W-:Y:S01]  /*b250*/  F2FP.PACK_AB R209, R245, R246 ;  /* 0x000000f6f5d1723e */ /* 0x000fe200000000ff */
[----:B------:R-:W-:Y:S01]  /*b260*/  FADD.FTZ R0, R215, R0 ;  /* 0x00000000d7007221 */ /* 0x000fe20000010000 */
[C---:B------:R-:W-:Y:S01]  /*b270*/  HMMA.16816.F32 R8, R144.reuse, R148, R8 ;  /* 0x000000949008723c */ /* 0x040fe20000001808 */
[----:B------:R-:W-:Y:S03]  /*b280*/  LDSM.16.MT88.4 R212, [R225+0x3900] ;  /* 0x00390000e1d4783b */ /* 0x000fe60000004200 */
[----:B------:R-:W-:Y:S01]  /*b290*/  FADD.FTZ R133, R210, R133 ;  /* 0x00000085d2857221 */ /* 0x000fe20000010000 */
[----:B------:R-:W-:Y:S03]  /*b2a0*/  F2FP.PACK_AB R210, R252, R179 ;  /* 0x000000b3fcd2723e */ /* 0x000fe600000000ff */
[-C--:B------:R-:W-:Y:S08]  /*b2b0*/  HMMA.16816.F32 R12, R144, R150.reuse, R12 ;  /* 0x00000096900c723c */ /* 0x080ff0000000180c */
[C---:B------:R-:W-:Y:S01]  /*b2c0*/  HMMA.16816.F32 R16, R140.reuse, R150, R16 ;  /* 0x000000968c10723c */ /* 0x040fe20000001810 */
[----:B------:R-:W1:Y:S03]  /*b2d0*/  LDSM.16.MT88.4 R148, [R225+0x3100] ;  /* 0x00310000e194783b */ /* 0x000e660000004200 */
[----:B--2---:R-:W-:Y:S02]  /*b2e0*/  FADD.FTZ R3, R219, R0 ;  /* 0x00000000db037221 */ /* 0x004fe40000010000 */
[----:B------:R-:W-:Y:S01]  /*b2f0*/  FADD.FTZ R0, R211, R133 ;  /* 0x00000085d3007221 */ /* 0x000fe20000010000 */
[----:B----4-:R-:W-:Y:S01]  /*b300*/  F2FP.PACK_AB R211, R138, R139 ;  /* 0x0000008b8ad3723e */ /* 0x010fe200000000ff */
[-C--:B------:R-:W-:Y:S01]  /*b310*/  HMMA.16816.F32 R20, R140, R152.reuse, R20 ;  /* 0x000000988c14723c */ /* 0x080fe20000001814 */
[----:B------:R-:W-:Y:S03]  /*b320*/  LDSM.16.MT88.4 R216, [R226+0x3900] ;  /* 0x00390000e2d8783b */ /* 0x000fe60000004200 */
[----:B------:R-:W-:Y:S01]  /*b330*/  FADD.FTZ R132, R164, R0 ;  /* 0x00000000a4847221 */ /* 0x000fe20000010000 */
[----:B------:R-:W-:Y:S01]  /*b340*/  MOV R0, R191 ;  /* 0x000000bf00007202 */ /* 0x000fe20000000f00 */
[----:B------:R-:W-:Y:S01]  /*b350*/  FADD.FTZ R133, R172, R3 ;  /* 0x00000003ac857221 */ /* 0x000fe20000010000 */
[----:B------:R-:W-:Y:S01]  /*b360*/  MOV R3, R204 ;  /* 0x000000cc00037202 */ /* 0x000fe20000000f00 */
[C---:B------:R-:W-:Y:S01]  /*b370*/  HMMA.16816.F32 R24, R144.reuse, R152, R24 ;  /* 0x000000989018723c */ /* 0x040fe20000001818 */
[----:B------:R-:W-:Y:S03]  /*b380*/  LDSM.16.MT88.4 R204, [R227+0x1900] ;  /* 0x00190000e3cc783b */ /* 0x000fe60000004200 */
[----:B------:R-:W-:Y:S02]  /*b390*/  F2FP.PACK_AB R188, R176, R0 ;  /* 0x00000000b0bc723e */ /* 0x000fe400000000ff */
[----:B------:R-:W-:Y:S02]  /*b3a0*/  F2FP.PACK_AB R191, R198, R180 ;  /* 0x000000b4c6bf723e */ /* 0x000fe400000000ff */
[-C--:B------:R-:W-:Y:S08]  /*b3b0*/  HMMA.16816.F32 R28, R144, R154.reuse, R28 ;  /* 0x0000009a901c723c */ /* 0x080ff0000000181c */
[C---:B------:R-:W-:Y:S01]  /*b3c0*/  HMMA.16816.F32 R32, R140.reuse, R154, R32 ;  /* 0x0000009a8c20723c */ /* 0x040fe20000001820 */
[----:B------:R-:W2:Y:S07]  /*b3d0*/  LDSM.16.MT88.4 R152, [R226+0x3100] ;  /* 0x00310000e298783b */ /* 0x000eae0000004200 */
[-C--:B---3--:R-:W-:Y:S08]  /*b3e0*/  HMMA.16816.F32 R36, R140, R156.reuse, R36 ;  /* 0x0000009c8c24723c */ /* 0x088ff00000001824 */
        /* <DEDUP_REMOVED lines=10> */
[C---:B------:R-:W-:Y:S07]  /*b490*/  HMMA.16816.F32 R72, R144.reuse, R148, R72 ;  /* 0x000000949048723c */ /* 0x040fee0000001848 */
[----:B------:R-:W-:Y:S01]  /*b4a0*/  MOV R149, R187 ;  /* 0x000000bb00957202 */ /* 0x000fe20000000f00 */
        /* <DEDUP_REMOVED lines=10> */
[-C--:B------:R-:W-:Y:S08]  /*b550*/  HMMA.16816.F32 R108, R144, R158.reuse, R108 ;  /* 0x0000009e906c723c */ /* 0x080ff0000000186c */
[C---:B------:R-:W-:Y:S08]  /*b560*/  HMMA.16816.F32 R112, R140.reuse, R158, R112 ;  /* 0x0000009e8c70723c */ /* 0x040ff00000001870 */
[-C--:B----4-:R-:W-:Y:S08]  /*b570*/  HMMA.16816.F32 R116, R140, R160.reuse, R116 ;  /* 0x000000a08c74723c */ /* 0x090ff00000001874 */
[C---:B------:R-:W-:Y:S07]  /*b580*/  HMMA.16816.F32 R120, R144.reuse, R160, R120 ;  /* 0x000000a09078723c */ /* 0x040fee0000001878 */
[----:B------:R-:W-:Y:S01]  /*b590*/  MOV R160, R185 ;  /* 0x000000b900a07202 */ /* 0x000fe20000000f00 */
[-C--:B------:R-:W-:Y:S01]  /*b5a0*/  HMMA.16816.F32 R124, R144, R162.reuse, R124 ;  /* 0x000000a2907c723c */ /* 0x080fe2000000187c */
[----:B------:R-:W2:Y:S03]  /*b5b0*/  LDSM.16.MT88.4 R184, [R228+0x1900] ;  /* 0x00190000e4b8783b */ /* 0x000ea60000004200 */
[----:B------:R-:W-:Y:S04]  /*b5c0*/  MOV R161, R221 ;  /* 0x000000dd00a17202 */ /* 0x000fe80000000f00 */
[----:B------:R-:W-:Y:S01]  /*b5d0*/  HMMA.16816.F32 R128, R140, R162, R128 ;  /* 0x000000a28c80723c */ /* 0x000fe20000001880 */
[----:B------:R-:W3:Y:S07]  /*b5e0*/  LDSM.16.MT88.4 R220, [R228+0x3900] ;  /* 0x00390000e4dc783b */ /* 0x000eee0000004200 */
        /* <DEDUP_REMOVED lines=9> */
[----:B------:R-:W-:Y:S02]  /*b680*/  MOV R12, R157 ;  /* 0x0000009d000c7202 */ /* 0x000fe40000000f00 */
[----:B------:R-:W-:Y:S02]  /*b690*/  MOV R14, R197 ;  /* 0x000000c5000e7202 */ /* 0x000fe40000000f00 */
[-C--:B------:R-:W-:Y:S04]  /*b6a0*/  HMMA.16816.F32 R156, R188, R168.reuse, R20 ;  /* 0x000000a8bc9c723c */ /* 0x080fe80000001814 */
[----:B------:R-:W-:Y:S02]  /*b6b0*/  MOV R18, R177 ;  /* 0x000000b100127202 */ /* 0x000fe40000000f00 */
[----:B------:R-:W-:Y:S02]  /*b6c0*/  MOV R13, R179 ;  /* 0x000000b3000d7202 */ /* 0x000fe40000000f00 */
[----:B------:R-:W-:Y:S02]  /*b6d0*/  MOV R20, R160 ;  /* 0x000000a000147202 */ /* 0x000fe40000000f00 */
[C---:B------:R-:W-:Y:S04]  /*b6e0*/  HMMA.16816.F32 R160, R208.reuse, R168, R24 ;  /* 0x000000a8d0a0723c */ /* 0x040fe80000001818 */
[----:B------:R-:W-:Y:S02]  /*b6f0*/  MOV R21, R3 ;  /* 0x0000000300157202 */ /* 0x000fe40000000f00 */
[----:B------:R-:W-:Y:S02]  /*b700*/  MOV R23, R176 ;  /* 0x000000b000177202 */ /* 0x000fe40000000f00 */
[----:B------:R-:W-:Y:S04]  /*b710*/  MOV R27, R165 ;  /* 0x000000a5001b7202 */ /* 0x000fe80000000f00 */
        /* <DEDUP_REMOVED lines=9> */
[-C--:B--2---:R-:W-:Y:S04]  /*b7b0*/  HMMA.16816.F32 R172, R188, R184.reuse, R36 ;  /* 0x000000b8bcac723c */ /* 0x084fe80000001824 */
[----:B------:R-:W-:Y:S02]  /*b7c0*/  MOV R31, R203 ;  /* 0x000000cb001f7202 */ /* 0x000fe40000000f00 */
[----:B------:R-:W-:Y:S02]  /*b7d0*/  MOV R30, R202 ;  /* 0x000000ca001e7202 */ /* 0x000fe40000000f00 */
[----:B------:R-:W-:Y:S04]  /*b7e0*/  MOV R29, R201 ;  /* 0x000000c9001d7202 */ /* 0x000fe80000000f00 */
        /* <DEDUP_REMOVED lines=17> */
[----:B------:R-:W-:Y:S01]  /*b900*/  FADD.FTZ R0, R242, R133 ;  /* 0x00000085f2007221 */ /* 0x000fe20000010000 */
[----:B------:R-:W-:Y:S01]  /*b910*/  MOV R37, R38 ;  /* 0x0000002600257202 */ /* 0x000fe20000000f00 */
[----:B------:R2:W5:Y:S01]  /*b920*/  LDL.LU R242, [R1+0x50] ;  /* 0x0000500001f27983 */ /* 0x0005620000300800 */
        /* <DEDUP_REMOVED lines=15> */
[----:B------:R-:W-:Y:S01]  /*ba20*/  MOV R30, R31 ;  /* 0x0000001f001e7202 */ /* 0x000fe20000000f00 */
[----:B------:R-:W-:Y:S01]  /*ba30*/  FADD.FTZ R0, R37, R0 ;  /* 0x0000000025007221 */ /* 0x000fe20000010000 */
[----:B------:R-:W-:Y:S01]  /*ba40*/  MOV R31, R24 ;  /* 0x00000018001f7202 */ /* 0x000fe20000000f00 */
[----:B------:R-:W-:Y:S01]  /*ba50*/  FADD.FTZ R12, R38, R12 ;  /* 0x0000000c260c7221 */ /* 0x000fe20000010000 */
[----:B------:R-:W-:Y:S01]  /*ba60*/  MOV R24, R25 ;  /* 0x0000001900187202 */ /* 0x000fe20000000f00 */
[----:B------:R-:W-:Y:S01]  /*ba70*/  FADD.FTZ R9, R9, R0 ;  /* 0x0000000009097221 */ /* 0x000fe20000010000 */
[----:B------:R-:W-:Y:S02]  /*ba80*/  MOV R25, R26 ;  /* 0x0000001a00197202 */ /* 0x000fe40000000f00 */
[----:B------:R-:W-:Y:S02]  /*ba90*/  MOV R26, R27 ;  /* 0x0000001b001a7202 */ /* 0x000fe40000000f00 */
[----:B------:R-:W-:Y:S02]  /*baa0*/  MOV R27, R20 ;  /* 0x00000014001b7202 */ /* 0x000fe40000000f00 */
[----:B------:R-:W-:Y:S02]  /*bab0*/  MOV R20, R21 ;  /* 0x0000001500147202 */ /* 0x000fe40000000f00 */
[----:B------:R-:W-:Y:S02]  /*bac0*/  MOV R21, R235 ;  /* 0x000000eb00157202 */ /* 0x000fe40000000f00 */
[----:B------:R2:W5:Y:S01]  /*bad0*/  LDL.LU R235, [R1+0x48] ;  /* 0x0000480001eb7983 */ /* 0x0005620000300800 */
[----:B------:R-:W-:Y:S02]  /*bae0*/  MOV R33, R181 ;  /* 0x000000b500217202 */ /* 0x000fe40000000f00 */
[-C--:B------:R-:W-:Y:S03]  /*baf0*/  HMMA.16816.F32 R180, R208, R186.reuse, R44 ;  /* 0x000000bad0b4723c */ /* 0x080fe6000000182c */
[----:B------:R-:W-:Y:S02]  /*bb00*/  MOV R32, R192 ;  /* 0x000000c000207202 */ /* 0x000fe40000000f00 */
[----:B------:R-:W-:Y:S02]  /*bb10*/  MOV R34, R196 ;  /* 0x000000c400227202 */ /* 0x000fe40000000f00 */
[----:B------:R-:W-:Y:S01]  /*bb20*/  MOV R3, R195 ;  /* 0x000000c300037202 */ /* 0x000fe20000000f00 */
[C---:B------:R-:W-:Y:S04]  /*bb30*/  HMMA.16816.F32 R184, R188.reuse, R186, R48 ;  /* 0x000000babcb8723c */ /* 0x040fe80000001830 */
[----:B------:R-:W-:Y:S01]  /*bb40*/  MOV R8, R193 ;  /* 0x000000c100087202 */ /* 0x000fe20000000f00 */
[----:B------:R-:W-:Y:S01]  /*bb50*/  FADD.FTZ R3, R3, R247 ;  /* 0x000000f703037221 */ /* 0x000fe20000010000 */
[----:B------:R-:W-:Y:S02]  /*bb60*/  MOV R132, R136 ;  /* 0x0000008800847202 */ /* 0x000fe40000000f00 */
[-C--:B------:R-:W-:Y:S04]  /*bb70*/  HMMA.16816.F32 R192, R188, R204.reuse, R52 ;  /* 0x000000ccbcc0723c */ /* 0x080fe80000001834 */
[----:B------:R-:W-:Y:S01]  /*bb80*/  FADD.FTZ R3, R36, R3 ;  /* 0x0000000324037221 */ /* 0x000fe20000010000 */
[----:B------:R-:W-:Y:S01]  /*bb90*/  MOV R133, R135 ;  /* 0x0000008700857202 */ /* 0x000fe20000000f00 */
[----:B------:R-:W-:Y:S02]  /*bba0*/  FADD.FTZ R8, R8, R134 ;  /* 0x0000008608087221 */ /* 0x000fe40000010000 */
        /* <DEDUP_REMOVED lines=25> */
[-C--:B---3--:R-:W-:Y:S08]  /*bd40*/  HMMA.16816.F32 R100, R188, R220.reuse, R100 ;  /* 0x000000dcbc64723c */ /* 0x088ff00000001864 */
        /* <DEDUP_REMOVED lines=24> */
[----:B------:R-:W-:Y:S01]  /*bed0*/  STL [R1+0x8], R5 ;  /* 0x0000080501007387 */ /* 0x000fe20000100800 */
[----:B------:R-:W-:Y:S02]  /*bee0*/  FADD.FTZ R3, R252, R3 ;  /* 0x00000003fc037221 */ /* 0x000fe40000010000 */
[----:B------:R-:W-:Y:S02]  /*bef0*/  FADD.FTZ R4, R15, R4 ;  /* 0x000000040f047221 */ /* 0x000fe40000010000 */
[----:B------:R-:W-:Y:S03]  /*bf00*/  FADD.FTZ R0, R139, R7 ;  /* 0x000000078b007221 */ /* 0x000fe60000010000 */
[----:B------:R-:W-:Y:S01]  /*bf10*/  STL [R1+0xc], R4 ;  /* 0x00000c0401007387 */ /* 0x000fe20000100800 */
[----:B------:R-:W-:Y:S01]  /*bf20*/  FADD.FTZ R0, R138, R0 ;  /* 0x000000008a007221 */ /* 0x000fe20000010000 */
[----:B------:R-:W-:Y:S02]  /*bf30*/  MOV R138, R2 ;  /* 0x00000002008a7202 */ /* 0x000fe40000000f00 */
[----:B------:R1:W-:Y:S04]  /*bf40*/  STL [R1+0x14], R3 ;  /* 0x0000140301007387 */ /* 0x0003e80000100800 */
[----:B------:R2:W-:Y:S01]  /*bf50*/  STL [R1+0x10], R0 ;  /* 0x0000100001007387 */ /* 0x0005e20000100800 */
[----:B-1----:R-:W-:Y:S01]  /*bf60*/  MOV R3, R137 ;  /* 0x0000008900037202 */ /* 0x002fe20000000f00 */
[----:B------:R-:W-:-:S05]  /*bf70*/  @P1 BRA `(.L_x_690) ;  /* 0xffffb44000001947 */ /* 0x000fca000383ffff */
.L_x_689:
[----:B--23--:R-:W2:Y:S04]  /*bf80*/  LDL.LU R0, [R1+0x8] ;  /* 0x0000080001007983 */ /* 0x00cea80000300800 */
[----:B------:R-:W3:Y:S04]  /*bf90*/  LDL.LU R4, [R1+0xc] ;  /* 0x00000c0001047983 */ /* 0x000ee80000300800 */
[----:B------:R-:W4:Y:S04]  /*bfa0*/  LDL.LU R8, [R1+0x14] ;  /* 0x0000140001087983 */ /* 0x000f280000300800 */
[----:B------:R-:W4:Y:S01]  /*bfb0*/  LDL.LU R5, [R1+0x10] ;  /* 0x0000100001057983 */ /* 0x000f220000300800 */
[----:B------:R-:W-:-:S02]  /*bfc0*/  MOV R62, 0xff800000 ;  /* 0xff800000003e7802 */ /* 0x000fc40000000f00 */
[----:B------:R-:W-:Y:S02]  /*bfd0*/  MOV R63, 0xff800000 ;  /* 0xff800000003f7802 */ /* 0x000fe40000000f00 */
[----:B------:R-:W-:Y:S02]  /*bfe0*/  MOV R64, 0xff800000 ;  /* 0xff80000000407802 */ /* 0x000fe40000000f00 */
[----:B------:R-:W-:Y:S02]  /*bff0*/  MOV R65, 0xff800000 ;  /* 0xff80000000417802 */ /* 0x000fe40000000f00 */
[----:B------:R-:W-:Y:S01]  /*c000*/  PLOP3.LUT P0, PT, PT, PT, PT, 0x8, 0x0 ;  /* 0x000000000000781c */ /* 0x000fe20003f0e170 */
[----:B--2---:R-:W1:Y:S04]  /*c010*/  SHFL.BFLY PT, R11, R0, 0x2, 0x1f ;  /* 0x0c401f00000b7f89 */ /* 0x004e6800000e0000 */
[----:B---3--:R-:W2:Y:S04]  /*c020*/  SHFL.BFLY PT, R9, R4, 0x2, 0x1f ;  /* 0x0c401f0004097f89 */ /* 0x008ea800000e0000 */
[----:B----4-:R-:W3:Y:S04]  /*c030*/  SHFL.BFLY PT, R7, R8, 0x2, 0x1f ;  /* 0x0c401f0008077f89 */ /* 0x010ee800000e0000 */
[----:B------:R-:W4:Y:S01]  /*c040*/  SHFL.BFLY PT, R6, R5, 0x2, 0x1f ;  /* 0x0c401f0005067f89 */ /* 0x000f2200000e0000 */
[----:B-1----:R-:W-:-:S02]  /*c050*/  FADD.FTZ R11, R11, R0 ;  /* 0x000000000b0b7221 */ /* 0x002fc40000010000 */
[----:B--2---:R-:W-:-:S03]  /*c060*/  FADD.FTZ R9, R9, R4 ;  /* 0x0000000409097221 */ /* 0x004fc60000010000 */
[----:B------:R-:W1:Y:S01]  /*c070*/  SHFL.BFLY PT, R0, R11, 0x1, 0x1f ;  /* 0x0c201f000b007f89 */ /* 0x000e6200000e0000 */
[----:B---3--:R-:W-:-:S03]  /*c080*/  FADD.FTZ R7, R7, R8 ;  /* 0x0000000807077221 */ /* 0x008fc60000010000 */
[----:B------:R-:W2:Y:S01]  /*c090*/  SHFL.BFLY PT, R4, R9, 0x1, 0x1f ;  /* 0x0c201f0009047f89 */ /* 0x000ea200000e0000 */
[----:B----4-:R-:W-:-:S03]  /*c0a0*/  FADD.FTZ R6, R6, R5 ;  /* 0x0000000506067221 */ /* 0x010fc60000010000 */
[----:B------:R-:W3:Y:S04]  /*c0b0*/  SHFL.BFLY PT, R3, R7, 0x1, 0x1f ;  /* 0x0c201f0007037f89 */ /* 0x000ee800000e0000 */
[----:B------:R-:W4:Y:S01]  /*c0c0*/  SHFL.BFLY PT, R5, R6, 0x1, 0x1f ;  /* 0x0c201f0006057f89 */ /* 0x000f2200000e0000 */
[----:B-1----:R-:W-:Y:S01]  /*c0d0*/  FADD.FTZ R11, R11, R0 ;  /* 0x000000000b0b7221 */ /* 0x002fe20000010000 */
[----:B------:R-:W-:Y:S01]  /*c0e0*/  MOV R0, RZ ;  /* 0x000000ff00007202 */ /* 0x000fe20000000f00 */
[----:B--2---:R-:W-:-:S03]  /*c0f0*/  FADD.FTZ R9, R9, R4 ;  /* 0x0000000409097221 */ /* 0x004fc60000010000 */
[----:B------:R-:W-:Y:S02]  /*c100*/  FSETP.NE.FTZ.AND P4, PT, R11, RZ, PT ;  /* 0x000000ff0b00720b */ /* 0x000fe40003f95000 */
[----:B------:R-:W-:Y:S01]  /*c110*/  MOV R4, RZ ;  /* 0x000000ff00047202 */ /* 0x000fe20000000f00 */
[----:B---3--:R-:W-:Y:S01]  /*c120*/  FADD.FTZ R7, R7, R3 ;  /* 0x0000000307077221 */ /* 0x008fe20000010000 */
[----:B------:R-:W-:Y:S02]  /*c130*/  FSETP.NE.FTZ.AND P3, PT, R9, RZ, PT ;  /* 0x000000ff0900720b */ /* 0x000fe40003f75000 */
[----:B------:R-:W-:Y:S01]  /*c140*/  MOV R3, RZ ;  /* 0x000000ff00037202 */ /* 0x000fe20000000f00 */
[----:B----4-:R-:W-:Y:S01]  /*c150*/  FADD.FTZ R6, R5, R6 ;  /* 0x0000000605067221 */ /* 0x010fe20000010000 */
[----:B------:R-:W-:-:S04]  /*c160*/  FSETP.NE.FTZ.AND P2, PT, R7, RZ, PT ;  /* 0x000000ff0700720b */ /* 0x000fc80003f55000 */
[----:B------:R-:W-:Y:S01]  /*c170*/  FSETP.NE.FTZ.AND P1, PT, R6, RZ, PT ;  /* 0x000000ff0600720b */ /* 0x000fe20003f35000 */
[----:B------:R-:W1:Y:S08]  /*c180*/  @P4 MUFU.RCP R0, R11 ;  /* 0x0000000b00004308 */ /* 0x000e700000001000 */
[----:B------:R-:W2:Y:S04]  /*c190*/  @P2 MUFU.RCP R3, R7 ;  /* 0x0000000700032308 */ /* 0x000ea80000001000 */
[----:B------:R-:W-:Y:S01]  /*c1a0*/  @P1 MOV R8, 0x3f317218 ;  /* 0x3f31721800081802 */ /* 0x000fe20000000f00 */
[----:B-1----:R-:W-:-:S03]  /*c1b0*/  FMUL.FTZ R144, R0, R144 ;  /* 0x0000009000907220 */ /* 0x002fc60000410000 */
[----:B------:R-:W1:Y:S01]  /*c1c0*/  @P3 MUFU.RCP R4, R9 ;  /* 0x0000000900043308 */ /* 0x000e620000001000 */
[C---:B------:R-:W-:Y:S02]  /*c1d0*/  FMUL.FTZ R58, R0.reuse, R145 ;  /* 0x00000091003a7220 */ /* 0x040fe40000410000 */
[C---:B------:R-:W-:Y:S02]  /*c1e0*/  FMUL.FTZ R152, R0.reuse, R152 ;  /* 0x0000009800987220 */ /* 0x040fe40000410000 */
[C---:B------:R-:W-:Y:S02]  /*c1f0*/  FMUL.FTZ R153, R0.reuse, R153 ;  /* 0x0000009900997220 */ /* 0x040fe40000410000 */
[C---:B------:R-:W-:Y:S01]  /*c200*/  FMUL.FTZ R156, R0.reuse, R156 ;  /* 0x0000009c009c7220 */ /* 0x040fe20000410000 */
[----:B------:R-:W-:Y:S01]  /*c210*/  @P4 MUFU.LG2 R11, R11 ;  /* 0x0000000b000b4308 */ /* 0x000fe20000000c00 */
[C---:B------:R-:W-:Y:S02]  /*c220*/  FMUL.FTZ R52, R0.reuse, R157 ;  /* 0x0000009d00347220 */ /* 0x040fe40000410000 */
[----:B------:R-:W-:-:S02]  /*c230*/  FMUL.FTZ R168, R0, R168 ;  /* 0x000000a800a87220 */ /* 0x000fc40000410000 */
[C---:B------:R-:W-:Y:S02]  /*c240*/  FMUL.FTZ R169, R0.reuse, R169 ;  /* 0x000000a900a97220 */ /* 0x040fe40000410000 */
[C---:B------:R-:W-:Y:S01]  /*c250*/  FMUL.FTZ R172, R0.reuse, R172 ;  /* 0x000000ac00ac7220 */ /* 0x040fe20000410000 */
[----:B------:R-:W-:Y:S01]  /*c260*/  @P3 MUFU.LG2 R9, R9 ;  /* 0x0000000900093308 */ /* 0x000fe20000000c00 */
[C---:B------:R-:W-:Y:S02]  /*c270*/  FMUL.FTZ R50, R0.reuse, R173 ;  /* 0x000000ad00327220 */ /* 0x040fe40000410000 */
[C---:B------:R-:W-:Y:S02]  /*c280*/  FMUL.FTZ R184, R0.reuse, R184 ;  /* 0x000000b800b87220 */ /* 0x040fe40000410000 */
[C---:B------:R-:W-:Y:S02]  /*c290*/  FMUL.FTZ R46, R0.reuse, R185 ;  /* 0x000000b9002e7220 */ /* 0x040fe40000410000 */
[C---:B------:R-:W-:Y:S01]  /*c2a0*/  FMUL.FTZ R192, R0.reuse, R192 ;  /* 0x000000c000c07220 */ /* 0x040fe20000410000 */
[----:B------:R-:W-:Y:S01]  /*c2b0*/  @P2 MUFU.LG2 R7, R7 ;  /* 0x0000000700072308 */ /* 0x000fe20000000c00 */
        /* <DEDUP_REMOVED lines=18> */
[----:B------:R-:W-:Y:S01]  /*c3e0*/  FMUL.FTZ R129, R0, R129 ;  /* 0x0000008100817220 */ /* 0x000fe20000410000 */
[----:B------:R-:W-:Y:S01]  /*c3f0*/  MOV R0, RZ ;  /* 0x000000ff00007202 */ /* 0x000fe20000000f00 */
[----:B--2---:R-:W-:-:S02]  /*c400*/  FMUL.FTZ R140, R3, R140 ;  /* 0x0000008c038c7220 */ /* 0x004fc40000410000 */
[C---:B------:R-:W-:Y:S02]  /*c410*/  FMUL.FTZ R59, R3.reuse, R141 ;  /* 0x0000008d033b7220 */ /* 0x040fe40000410000 */
[C---:B------:R-:W-:Y:S01]  /*c420*/  FMUL.FTZ R148, R3.reuse, R148 ;  /* 0x0000009403947220 */ /* 0x040fe20000410000 */
[----:B------:R-:W2:Y:S01]  /*c430*/  @P1 MUFU.RCP R0, R6 ;  /* 0x0000000600001308 */ /* 0x000ea20000001000 */
[C---:B------:R-:W-:Y:S02]  /*c440*/  FMUL.FTZ R56, R3.reuse, R149 ;  /* 0x0000009503387220 */ /* 0x040fe40000410000 */
[C---:B------:R-:W-:Y:S02]  /*c450*/  FMUL.FTZ R160, R3.reuse, R160 ;  /* 0x000000a003a07220 */ /* 0x040fe40000410000 */
[C---:B------:R-:W-:Y:S02]  /*c460*/  FMUL.FTZ R55, R3.reuse, R161 ;  /* 0x000000a103377220 */ /* 0x040fe40000410000 */
[C---:B------:R-:W-:Y:S01]  /*c470*/  FMUL.FTZ R164, R3.reuse, R164 ;  /* 0x000000a403a47220 */ /* 0x040fe20000410000 */
[----:B------:R-:W3:Y:S01]  /*c480*/  @P1 MUFU.LG2 R6, R6 ;  /* 0x0000000600061308 */ /* 0x000ee20000000c00 */
        /* <DEDUP_REMOVED lines=25> */
[----:B------:R-:W-:Y:S01]  /*c620*/  @P3 MOV R3, 0x3f317218 ;  /* 0x3f31721800033802 */ /* 0x000fe20000000f00 */
[----:B-1----:R-:W-:-:S02]  /*c630*/  FMUL.FTZ R146, R4, R146 ;  /* 0x0000009204927220 */ /* 0x002fc40000410000 */
        /* <DEDUP_REMOVED lines=32> */
[C---:B--2---:R-:W-:Y:S02]  /*c840*/  FMUL.FTZ R142, R0.reuse, R142 ;  /* 0x0000008e008e7220 */ /* 0x044fe40000410000 */
        /* <DEDUP_REMOVED lines=31> */
[----:B------:R-:W-:Y:S01]  /*ca40*/  @P2 MOV R0, 0x3f317218 ;  /* 0x3f31721800002802 */ /* 0x000fe20000000f00 */
[----:B------:R-:W-:Y:S02]  /*ca50*/  @P3 FMUL.FTZ R5, R3, c[0x0][0x2d0] ;  /* 0x0000b40003053a20 */ /* 0x000fe40000410000 */
[----:B------:R-:W-:Y:S02]  /*ca60*/  @P4 FMUL.FTZ R10, R4, c[0x0][0x2d0] ;  /* 0x0000b400040a4a20 */ /* 0x000fe40000410000 */
[----:B------:R-:W-:-:S02]  /*ca70*/  @P2 FMUL.FTZ R3, R0, c[0x0][0x2d0] ;  /* 0x0000b40000032a20 */ /* 0x000fc40000410000 */
[----:B------:R-:W-:Y:S02]  /*ca80*/  @P4 FMUL.FTZ R11, R11, 0.69314718246459960938 ;  /* 0x3f3172180b0b4820 */ /* 0x000fe40000410000 */
[----:B------:R-:W-:Y:S02]  /*ca90*/  @P3 FMUL.FTZ R9, R9, 0.69314718246459960938 ;  /* 0x3f31721809093820 */ /* 0x000fe40000410000 */
[----:B------:R-:W-:Y:S02]  /*caa0*/  @P2 FMUL.FTZ R7, R7, 0.69314718246459960938 ;  /* 0x3f31721807072820 */ /* 0x000fe40000410000 */
[----:B---3--:R-:W-:Y:S02]  /*cab0*/  @P1 FMUL.FTZ R4, R6, 0.69314718246459960938 ;  /* 0x3f31721806041820 */ /* 0x008fe40000410000 */
[----:B------:R-:W-:Y:S02]  /*cac0*/  @P1 FMUL.FTZ R0, R8, c[0x0][0x2d0] ;  /* 0x0000b40008001a20 */ /* 0x000fe40000410000 */
[----:B------:R-:W-:-:S02]  /*cad0*/  @P4 FFMA.FTZ R62, R10, R137, R11 ;  /* 0x000000890a3e4223 */ /* 0x000fc4000001000b */
[----:B------:R-:W-:Y:S02]  /*cae0*/  @P3 FFMA.FTZ R63, R5, R136, R9 ;  /* 0x00000088053f3223 */ /* 0x000fe40000010009 */
[----:B-----5:R-:W-:Y:S02]  /*caf0*/  @P2 FFMA.FTZ R64, R3, R135, R7 ;  /* 0x0000008703402223 */ /* 0x020fe40000010007 */
[----:B------:R-:W-:Y:S02]  /*cb00*/  @P1 FFMA.FTZ R65, R0, R2, R4 ;  /* 0x0000000200411223 */ /* 0x000fe40000010004 */
.L_x_673:
        /* <DEDUP_REMOVED lines=62> */
[----:B------:R-:W-:Y:S01]  /*cef0*/  STS [R0+0x80], R58 ;  /* 0x0000803a00007388 */ /* 0x000fe20000000800 */
[----:B------:R-:W-:-:S02]  /*cf00*/  F2FP.PACK_AB R202, R203, R202 ;  /* 0x000000cacbca723e */ /* 0x000fc400000000ff */
[----:B------:R-:W-:Y:S01]  /*cf10*/  F2FP.PACK_AB R39, R39, R68 ;  /* 0x000000442727723e */ /* 0x000fe200000000ff */
[----:B------:R-:W-:Y:S01]  /*cf20*/  STS [R0+0x480], R57 ;  /* 0x0004803900007388 */ /* 0x000fe20000000800 */
[----:B------:R-:W-:Y:S02]  /*cf30*/  F2FP.PACK_AB R38, R38, R70 ;  /* 0x000000462626723e */ /* 0x000fe400000000ff */
[----:B------:R-:W-:Y:S01]  /*cf40*/  F2FP.PACK_AB R36, R36, R80 ;  /* 0x000000502424723e */ /* 0x000fe200000000ff */
[----:B------:R1:W-:Y:S01]  /*cf50*/  STS [R2], R7 ;  /* 0x0000000702007388 */ /* 0x0003e20000000800 */
        /* <DEDUP_REMOVED lines=18> */
[----:B-1----:R-:W-:Y:S01]  /*d080*/  IMAD.MOV.U32 R7, RZ, RZ, 0x40 ;  /* 0x00000040ff077424 */ /* 0x002fe200078e00ff */
[----:B------:R-:W-:Y:S02]  /*d090*/  F2FP.PACK_AB R25, R25, R94 ;  /* 0x0000005e1919723e */ /* 0x000fe400000000ff */
[----:B------:R-:W-:Y:S01]  /*d0a0*/  STS [R3+0x480], R51 ;  /* 0x0004803303007388 */ /* 0x000fe20000000800 */
[----:B------:R-:W-:-:S02]  /*d0b0*/  F2FP.PACK_AB R24, R24, R100 ;  /* 0x000000641818723e */ /* 0x000fc400000000ff */
[----:B------:R-:W-:Y:S01]  /*d0c0*/  SEL R7, R7, 0xffffffc0, !P2 ;  /* 0xffffffc007077807 */ /* 0x000fe20005000000 */
[----:B------:R1:W-:Y:S01]  /*d0d0*/  STS [R4+0x400], R6 ;  /* 0x0004000604007388 */ /* 0x0003e20000000800 */
        /* <DEDUP_REMOVED lines=17> */
[----:B-1----:R-:W-:Y:S01]  /*d1f0*/  IMAD.IADD R6, R0, 0x1, R7 ;  /* 0x0000000100067824 */ /* 0x002fe200078e0207 */
[----:B------:R-:W-:Y:S02]  /*d200*/  F2FP.PACK_AB R16, R16, R122 ;  /* 0x0000007a1010723e */ /* 0x000fe400000000ff */
[----:B------:R-:W-:Y:S01]  /*d210*/  F2FP.PACK_AB R15, R15, R124 ;  /* 0x0000007c0f0f723e */ /* 0x000fe200000000ff */
[----:B---3--:R-:W-:Y:S01]  /*d220*/  IMAD.IADD R8, R7, 0x1, R2 ;  /* 0x0000000107087824 */ /* 0x008fe200078e0202 */
[----:B------:R-:W-:Y:S01]  /*d230*/  STS [R6+0x80], R50 ;  /* 0x0000803206007388 */ /* 0x000fe20000000800 */
[----:B------:R-:W-:Y:S02]  /*d240*/  F2FP.PACK_AB R14, R14, R126 ;  /* 0x0000007e0e0e723e */ /* 0x000fe400000000ff */
[----:B------:R-:W-:Y:S01]  /*d250*/  ISETP.NE.U32.AND P1, PT, RZ, c[0x0][0x500], PT ;  /* 0x00014000ff007a0c */ /* 0x000fe20003f25070 */
[----:B------:R-:W-:Y:S01]  /*d260*/  STS [R6+0x480], R49 ;  /* 0x0004803106007388 */ /* 0x000fe20000000800 */
[----:B------:R-:W-:-:S02]  /*d270*/  ISETP.NE.U32.AND P0, PT, RZ, c[0x0][0x508], PT ;  /* 0x00014200ff007a0c */ /* 0x000fc40003f05070 */
[----:B------:R-:W-:Y:S01]  /*d280*/  ISETP.NE.AND.EX P1, PT, RZ, c[0x0][0x504], PT, P1 ;  /* 0x00014100ff007a0c */ /* 0x000fe20003f25310 */
[----:B------:R1:W-:Y:S01]  /*d290*/  STS [R8+0x400], R5 ;  /* 0x0004000508007388 */ /* 0x0003e20000000800 */
[----:B------:R-:W-:-:S03]  /*d2a0*/  ISETP.NE.AND.EX P0, PT, RZ, c[0x0][0x50c], PT, P0 ;  /* 0x00014300ff007a0c */ /* 0x000fc60003f05300 */
[----:B------:R-:W-:Y:S04]  /*d2b0*/  STS [R8], R46 ;  /* 0x0000002e08007388 */ /* 0x000fe80000000800 */
[----:B------:R-:W-:Y:S04]  /*d2c0*/  STS [R6+0x2080], R48 ;  /* 0x0020803006007388 */ /* 0x000fe80000000800 */
[----:B------:R-:W-:Y:S04]  /*d2d0*/  STS [R6+0x2480], R178 ;  /* 0x002480b206007388 */ /* 0x000fe80000000800 */
[----:B------:R-:W-:Y:S04]  /*d2e0*/  STS [R8+0x2000], R47 ;  /* 0x0020002f08007388 */ /* 0x000fe80000000800 */
[----:B------:R-:W-:Y:S01]  /*d2f0*/  STS [R8+0x2400], R182 ;  /* 0x002400b608007388 */ /* 0x000fe20000000800 */
[----:B-1----:R-:W-:-:S02]  /*d300*/  IMAD.IADD R5, R7, 0x1, R3 ;  /* 0x0000000107057824 */ /* 0x002fc400078e0203 */
        /* <DEDUP_REMOVED lines=22> */
[----:B------:R-:W-:Y:S01]  /*d470*/  STS [R3+0x6480], R29 ;  /* 0x0064801d03007388 */ /* 0x000fe20000000800 */
[----:B-1----:R-:W-:-:S03]  /*d480*/  IMAD.MOV.U32 R2, RZ, RZ, 0x4 ;  /* 0x00000004ff027424 */ /* 0x002fc600078e00ff */
        /* <DEDUP_REMOVED lines=14> */
[----:B------:R1:W-:Y:S04]  /*d570*/  STS [R5+0x6080], R11 ;  /* 0x0060800b05007388 */ /* 0x0003e80000000800 */
[----:B------:R1:W-:Y:S04]  /*d580*/  STS [R5+0x6480], R16 ;  /* 0x0064801005007388 */ /* 0x0003e80000000800 */
[----:B------:R1:W-:Y:S04]  /*d590*/  STS [R7+0x6000], R15 ;  /* 0x0060000f07007388 */ /* 0x0003e80000000800 */
[----:B------:R1:W-:Y:S01]  /*d5a0*/  STS [R7+0x6400], R14 ;  /* 0x0064000e07007388 */ /* 0x0003e20000000800 */
[----:B--2---:R-:W-:-:S03]  /*d5b0*/  IMAD.WIDE R8, R69, R2, c[0x0][0x500] ;  /* 0x0001400045087625 */ /* 0x004fc600078e0202 */
[----:B------:R-:W-:Y:S06]  /*d5c0*/  BAR.SYNC.DEFER_BLOCKING 0x1, 0x80 ;  /* 0x0042000000007b1d */ /* 0x000fec0000010000 */
[----:B------:R-:W2:Y:S01]  /*d5d0*/  @P1 LDG.E R0, [R8.64] ;  /* 0x0000001008001981 */ /* 0x000ea2000c1e1900 */
[----:B------:R-:W-:Y:S02]  /*d5e0*/  IMAD.MOV.U32 R20, RZ, RZ, c[0x0][0x388] ;  /* 0x0000e200ff147624 */ /* 0x000fe400078e00ff */
[----:B------:R-:W-:-:S05]  /*d5f0*/  @P0 IMAD.WIDE R2, R69, R2, c[0x0][0x508] ;  /* 0x0001420045020625 */ /* 0x000fca00078e0202 */
[----:B------:R3:W5:Y:S02]  /*d600*/  @P0 LDG.E R20, [R2.64] ;  /* 0x0000001002140981 */ /* 0x000764000c1e1900 */
[----:B---3--:R-:W-:Y:S02]  /*d610*/  CS2R R2, SRZ ;  /* 0x0000000000027805 */ /* 0x008fe4000001ff00 */
[--C-:B--2---:R-:W-:Y:S01]  /*d620*/  @P1 SHF.R.S32.HI R3, RZ, 0x1f, R0.reuse ;  /* 0x0000001fff031819 */ /* 0x104fe20000011400 */
[----:B------:R-:W-:Y:S01]  /*d630*/  @P1 IMAD.MOV.U32 R2, RZ, RZ, R0 ;  /* 0x000000ffff021224 */ /* 0x000fe200078e0000 */
[----:B------:R-:W-:Y:S05]  /*d640*/  @P0 BRA `(.L_x_692) ;  /* 0x0000004000000947 */ /* 0x000fea0003800000 */
[----:B-1----:R-:W-:Y:S05]  /*d650*/  @!P1 BRA `(.L_x_692) ;  /* 0x0000003000009947 */ /* 0x002fea0003800000 */
[----:B------:R-:W2:Y:S04]  /*d660*/  LDG.E R4, [R8.64] ;  /* 0x0000001008047981 */ /* 0x000ea8000c1e1900 */
[----:B------:R-:W2:Y:S02]  /*d670*/  LDG.E R0, [R8.64+0x4] ;  /* 0x0000041008007981 */ /* 0x000ea4000c1e1900 */
[----:B--2--5:R-:W-:-:S02]  /*d680*/  IADD3 R20, -R4, R0, RZ ;  /* 0x0000000004147210 */ /* 0x024fc40007ffe1ff */
.L_x_692:
[----:B-1----:R-:W-:Y:S01]  /*d690*/  LOP3.LUT R0, R61, 0xffffffe0, RZ, 0xc0, !PT ;  /* 0xffffffe03d007812 */ /* 0x002fe200078ec0ff */
[----:B------:R-:W-:Y:S01]  /*d6a0*/  IMAD.MOV.U32 R6, RZ, RZ, c[0x0][0x4e8] ;  /* 0x00013a00ff067624 */ /* 0x000fe200078e00ff */
[----:B------:R-:W-:Y:S01]  /*d6b0*/  SHF.R.S32.HI R5, RZ, 0x1f, R60 ;  /* 0x0000001fff057819 */ /* 0x000fe2000001143c */
[----:B------:R-:W1:Y:S01]  /*d6c0*/  S2R R23, SR_CTAID.X ;  /* 0x0000000000177919 */ /* 0x000e620000002500 */
[----:B------:R-:W-:Y:S01]  /*d6d0*/  LEA.HI R4, R32, R32, RZ, 0x1 ;  /* 0x0000002020047211 */ /* 0x000fe200078f08ff */
[----:B------:R-:W-:Y:S01]  /*d6e0*/  IMAD.IADD R0, R67, 0x1, -R0 ;  /* 0x0000000143007824 */ /* 0x000fe200078e0a00 */
[----:B------:R-:W-:Y:S01]  /*d6f0*/  LEA.HI R5, R5, R60, RZ, 0x2 ;  /* 0x0000003c05057211 */ /* 0x000fe200078f10ff */
[----:B------:R-:W2:Y:S01]  /*d700*/  S2R R13, SR_CTAID.Y ;  /* 0x00000000000d7919 */ /* 0x000ea20000002600 */
[----:B------:R-:W-:Y:S01]  /*d710*/  ISETP.NE.AND P2, PT, R6, 0x1, PT ;  /* 0x000000010600780c */ /* 0x000fe20003f45270 */
[----:B-----5:R-:W-:Y:S01]  /*d720*/  IMAD R20, R20, c[0x0][0x4e8], RZ ;  /* 0x00013a0014147a24 */ /* 0x020fe200078e02ff */
[----:B------:R-:W-:Y:S01]  /*d730*/  SHF.R.S32.HI R8, RZ, 0x1f, R0 ;  /* 0x0000001fff087819 */ /* 0x000fe20000011400 */
[----:B------:R-:W-:Y:S01]  /*d740*/  BSSY B0, `(.L_x_693) ;  /* 0x000008c000007945 */ /* 0x000fe20003800000 */
[C---:B------:R-:W-:Y:S01]  /*d750*/  LOP3.LUT R6, R4.reuse, 0x1ffffffe, RZ, 0xc0, !PT ;  /* 0x1ffffffe04067812 */ /* 0x040fe200078ec0ff */
[----:B------:R-:W-:Y:S01]  /*d760*/  IMAD.SHL.U32 R4, R4, 0x20, RZ ;  /* 0x0000002004047824 */ /* 0x000fe200078e00ff */
[----:B------:R-:W-:-:S02]  /*d770*/  LOP3.LUT R7, R5, 0xffffffc, RZ, 0xc0, !PT ;  /* 0x0ffffffc05077812 */ /* 0x000fc400078ec0ff */
[----:B------:R-:W-:Y:S02]  /*d780*/  LEA.HI R5, R8, R0, RZ, 0x2 ;  /* 0x0000000008057211 */ /* 0x000fe400078f10ff */
[----:B------:R-:W-:Y:S01]  /*d790*/  IADD3 R6, R32, -R6, RZ ;  /* 0x8000000620067210 */ /* 0x000fe20007ffe0ff */
[----:B------:R-:W-:Y:S01]  /*d7a0*/  IMAD.IADD R7, R60, 0x1, -R7 ;  /* 0x000000013c077824 */ /* 0x000fe200078e0a07 */
[----:B------:R-:W-:Y:S02]  /*d7b0*/  LOP3.LUT R4, R4, 0xffffffc0, RZ, 0xc0, !PT ;  /* 0xffffffc004047812 */ /* 0x000fe400078ec0ff */
[----:B------:R-:W-:Y:S02]  /*d7c0*/  SHF.R.S32.HI R5, RZ, 0x2, R5 ;  /* 0x00000002ff057819 */ /* 0x000fe40000011405 */
[----:B------:R-:W-:Y:S01]  /*d7d0*/  LOP3.LUT P0, RZ, R0, 0x3, RZ, 0xc0, !PT ;  /* 0x0000000300ff7812 */ /* 0x000fe2000780c0ff */
[----:B------:R-:W-:Y:S01]  /*d7e0*/  IMAD R0, R6, 0x8, R4 ;  /* 0x0000000806007824 */ /* 0x000fe200078e0204 */
[-C--:B------:R-:W-:Y:S01]  /*d7f0*/  LEA.HI R19, R66, R67.reuse, RZ, 0x3 ;  /* 0x0000004342137211 */ /* 0x080fe200078f18ff */
[----:B------:R-:W-:Y:S01]  /*d800*/  IMAD R17, R7, 0x10, R5 ;  /* 0x0000001007117824 */ /* 0x000fe200078e0205 */
[----:B------:R-:W-:Y:S01]  /*d810*/  SEL R18, R69, RZ, !P1 ;  /* 0x000000ff45127207 */ /* 0x000fe20004800000 */
[----:B------:R-:W-:Y:S01]  /*d820*/  IMAD R6, R3, c[0x0][0x3a0], RZ ;  /* 0x0000e80003067a24 */ /* 0x000fe200078e02ff */
[----:B------:R-:W-:Y:S01]  /*d830*/  LOP3.LUT R4, R19, 0xfffffff8, RZ, 0xc0, !PT ;  /* 0xfffffff813047812 */ /* 0x000fe200078ec0ff */
[----:B------:R-:W-:Y:S01]  /*d840*/  IMAD.IADD R0, R17, 0x1, R0 ;  /* 0x0000000111007824 */ /* 0x000fe200078e0200 */
[----:B--2---:R-:W-:Y:S01]  /*d850*/  SHF.R.S32.HI R7, RZ, 0x1f, R13 ;  /* 0x0000001fff077819 */ /* 0x004fe2000001140d */
[----:B------:R-:W-:Y:S01]  /*d860*/  IMAD R6, R2, c[0x0][0x3a4], R6 ;  /* 0x0000e90002067a24 */ /* 0x000fe200078e0206 */
[-C--:B------:R-:W-:Y:S01]  /*d870*/  IADD3 R12, -R4, R67.reuse, RZ ;  /* 0x00000043040c7210 */ /* 0x080fe20007ffe1ff */
[----:B-1----:R-:W-:Y:S01]  /*d880*/  IMAD R8, R23, 0x80, R0 ;  /* 0x0000008017087824 */ /* 0x002fe200078e0200 */
[----:B------:R-:W-:Y:S01]  /*d890*/  SHF.R.S32.HI R19, RZ, 0x3, R19 ;  /* 0x00000003ff137819 */ /* 0x000fe20000011413 */
[----:B------:R-:W-:Y:S01]  /*d8a0*/  IMAD.WIDE.U32 R4, R2, c[0x0][0x3a0], RZ ;  /* 0x0000e80002047a25 */ /* 0x000fe200078e00ff */
[----:B------:R-:W-:-:S03]  /*d8b0*/  LEA.HI R22, R66, R67, RZ, 0x6 ;  /* 0x0000004342167211 */ /* 0x000fc600078f30ff */
[----:B------:R-:W-:-:S04]  /*d8c0*/  @P2 IMAD.HI.U32 R0, R8, c[0x0][0x4ec], RZ ;  /* 0x00013b0008002a27 */ /* 0x000fc800078e00ff */
[----:B------:R-:W-:Y:S01]  /*d8d0*/  IMAD.WIDE.U32 R10, R13, c[0x0][0x490], R2 ;  /* 0x000124000d0a7a25 */ /* 0x000fe200078e0002 */
[----:B------:R-:W-:-:S03]  /*d8e0*/  IADD3 R3, R5, R6, RZ ;  /* 0x0000000605037210 */ /* 0x000fc60007ffe0ff */
[----:B------:R-:W-:Y:S02]  /*d8f0*/  IMAD R5, R7, c[0x0][0x490], RZ ;  /* 0x0001240007057a24 */ /* 0x000fe400078e02ff */
[----:B------:R-:W-:Y:S01]  /*d900*/  IMAD.MOV.U32 R9, RZ, RZ, R8 ;  /* 0x000000ffff097224 */ /* 0x000fe200078e0008 */
[----:B------:R-:W-:Y:S01]  /*d910*/  @P2 SHF.R.U32.HI R9, RZ, c[0x0][0x4f0], R0 ;  /* 0x00013c00ff092a19 */ /* 0x000fe20000011600 */
[----:B------:R-:W-:Y:S01]  /*d920*/  IMAD R5, R13, c[0x0][0x494], R5 ;  /* 0x000125000d057a24 */ /* 0x000fe200078e0205 */
[----:B------:R-:W-:Y:S01]  /*d930*/  SHF.R.S32.HI R0, RZ, 0x1f, R69 ;  /* 0x0000001fff007819 */ /* 0x000fe20000011445 */
[----:B------:R-:W-:Y:S02]  /*d940*/  IMAD.MOV.U32 R2, RZ, RZ, R4 ;  /* 0x000000ffff027224 */ /* 0x000fe400078e0004 */
[----:B------:R-:W-:Y:S01]  /*d950*/  IMAD R16, R7, c[0x0][0x3e8], RZ ;  /* 0x0000fa0007107a24 */ /* 0x000fe200078e02ff */
[----:B------:R-:W-:Y:S01]  /*d960*/  SEL R14, R0, RZ, !P1 ;  /* 0x000000ff000e7207 */ /* 0x000fe20004800000 */
[----:B------:R-:W-:Y:S01]  /*d970*/  IMAD.WIDE.U32 R6, R13, c[0x0][0x3e8], R2 ;  /* 0x0000fa000d067a25 */ /* 0x000fe200078e0002 */
[----:B------:R-:W-:-:S02]  /*d980*/  IADD3 R5, R11, R5, RZ ;  /* 0x000000050b057210 */ /* 0x000fc40007ffe0ff */
[----:B------:R-:W-:Y:S01]  /*d990*/  SHF.L.U32 R11, R19, 0x6, RZ ;  /* 0x00000006130b7819 */ /* 0x000fe200000006ff */
[----:B------:R-:W-:Y:S02]  /*d9a0*/  IMAD.MOV R0, RZ, RZ, -R9 ;  /* 0x000000ffff007224 */ /* 0x000fe400078e0a09 */
[----:B------:R-:W-:Y:S02]  /*d9b0*/  IMAD R2, R12, 0x10, R19 ;  /* 0x000000100c027824 */ /* 0x000fe400078e0213 */
[----:B------:R-:W-:Y:S02]  /*d9c0*/  IMAD R3, R14, c[0x0][0x498], RZ ;  /* 0x000126000e037a24 */ /* 0x000fe400078e02ff */
[----:B------:R-:W-:Y:S02]  /*d9d0*/  IMAD.MOV.U32 R4, RZ, RZ, R10 ;  /* 0x000000ffff047224 */ /* 0x000fe400078e000a */
[----:B------:R-:W-:Y:S01]  /*d9e0*/  IMAD R10, R0, c[0x0][0x4e8], R8 ;  /* 0x00013a00000a7a24 */ /* 0x000fe200078e0208 */
[----:B------:R-:W-:Y:S01]  /*d9f0*/  LOP3.LUT R0, R11, 0x1c0, RZ, 0xc0, !PT ;  /* 0x000001c00b007812 */ /* 0x000fe200078ec0ff */
[C---:B------:R-:W-:Y:S01]  /*da00*/  IMAD R15, R18.reuse, c[0x0][0x49c], R3 ;  /* 0x00012700120f7a24 */ /* 0x040fe200078e0203 */
[----:B------:R-:W-:Y:S01]  /*da10*/  LEA R11, R23, R2, 0x7 ;  /* 0x00000002170b7211 */ /* 0x000fe200078e38ff */
[----:B------:R-:W-:Y:S01]  /*da20*/  IMAD R16, R13, c[0x0][0x3ec], R16 ;  /* 0x0000fb000d107a24 */ /* 0x000fe200078e0210 */
[----:B------:R-:W-:Y:S01]  /*da30*/  SHF.R.U32.HI R13, RZ, 0x3, R0 ;  /* 0x00000003ff0d7819 */ /* 0x000fe20000011600 */
[----:B------:R-:W-:-:S04]  /*da40*/  IMAD.WIDE.U32 R2, R18, c[0x0][0x498], R4 ;  /* 0x0001260012027a25 */ /* 0x000fc800078e0004 */
[----:B------:R-:W-:Y:S01]  /*da50*/  IMAD.SHL.U32 R8, R12, 0x8, RZ ;  /* 0x000000080c087824 */ /* 0x000fe200078e00ff */
[----:B------:R-:W-:Y:S01]  /*da60*/  SHF.R.S32.HI R12, RZ, 0x1f, R9 ;  /* 0x0000001fff0c7819 */ /* 0x000fe20000011409 */
[----:B------:R-:W-:Y:S01]  /*da70*/  IMAD.IADD R5, R7, 0x1, R16 ;  /* 0x0000000107057824 */ /* 0x000fe200078e0210 */
[----:B------:R-:W-:Y:S01]  /*da80*/  IADD3 R2, P1, R9, R2, RZ ;  /* 0x0000000209027210 */ /* 0x000fe20007f3e0ff */
[----:B------:R-:W-:Y:S01]  /*da90*/  IMAD.MOV.U32 R16, RZ, RZ, R11 ;  /* 0x000000ffff107224 */ /* 0x000fe200078e000b */
[----:B------:R-:W-:Y:S01]  /*daa0*/  SHF.R.S32.HI R7, RZ, 0x1f, R10 ;  /* 0x0000001fff077819 */ /* 0x000fe2000001140a */
[----:B------:R-:W-:Y:S01]  /*dab0*/  IMAD R17, R23, 0x80, R17 ;  /* 0x0000008017117824 */ /* 0x000fe200078e0211 */
[----:B------:R-:W-:Y:S02]  /*dac0*/  IADD3.X R3, R12, R3, R15, P1, !PT ;  /* 0x000000030c037210 */ /* 0x000fe40000ffe40f */
[----:B------:R-:W-:Y:S01]  /*dad0*/  LOP3.LUT R4, R0, 0x38, R8, 0xf8, !PT ;  /* 0x0000003800047812 */ /* 0x000fe200078ef808 */
[----:B------:R-:W-:Y:S01]  /*dae0*/  IMAD R7, R7, c[0x0][0x488], RZ ;  /* 0x0001220007077a24 */ /* 0x000fe200078e02ff */
[----:B------:R-:W-:Y:S01]  /*daf0*/  IADD3 R9, R17, 0x8, RZ ;  /* 0x0000000811097810 */ /* 0x000fe20007ffe0ff */
[----:B------:R-:W-:Y:S01]  /*db00*/  @P2 IMAD.HI.U32 R0, R11, c[0x0][0x4ec], RZ ;  /* 0x00013b000b002a27 */ /* 0x000fe200078e00ff */
[----:B------:R-:W-:-:S02]  /*db10*/  LOP3.LUT R21, R4, R13, RZ, 0x3c, !PT ;  /* 0x0000000d04157212 */ /* 0x000fc400078e3cff */
[----:B------:R-:W-:Y:S01]  /*db20*/  MOV R4, R6 ;  /* 0x0000000600047202 */ /* 0x000fe20000000f00 */
[C---:B------:R-:W-:Y:S01]  /*db30*/  IMAD.WIDE.U32 R2, R10.reuse, c[0x0][0x488], R2 ;  /* 0x000122000a027a25 */ /* 0x040fe200078e0002 */
[----:B------:R-:W-:Y:S02]  /*db40*/  @P2 SHF.R.U32.HI R16, RZ, c[0x0][0x4f0], R0 ;  /* 0x00013c00ff102a19 */ /* 0x000fe40000011600 */
[-C--:B------:R-:W-:Y:S01]  /*db50*/  ISETP.GE.OR P2, PT, R9, R20.reuse, P0 ;  /* 0x000000140900720c */ /* 0x080fe20000746670 */
[----:B------:R-:W-:Y:S01]  /*db60*/  IMAD R7, R10, c[0x0][0x48c], R7 ;  /* 0x000123000a077a24 */ /* 0x000fe200078e0207 */
[----:B------:R-:W-:Y:S01]  /*db70*/  LEA R0, P1, R2, c[0x0][0x450], 0x2 ;  /* 0x0001140002007a11 */ /* 0x000fe200078210ff */
[----:B------:R-:W-:Y:S01]  /*db80*/  IMAD R6, R14, c[0x0][0x3f0], RZ ;  /* 0x0000fc000e067a24 */ /* 0x000fe200078e02ff */
[----:B------:R-:W-:Y:S01]  /*db90*/  ISETP.GE.OR P3, PT, R17, R20, P0 ;  /* 0x000000141100720c */ /* 0x000fe20000766670 */
[----:B------:R-:W-:Y:S01]  /*dba0*/  IMAD.MOV R10, RZ, RZ, -R16 ;  /* 0x000000ffff0a7224 */ /* 0x000fe200078e0a10 */
[----:B------:R-:W-:Y:S01]  /*dbb0*/  IADD3 R7, R3, R7, RZ ;  /* 0x0000000703077210 */ /* 0x000fe20007ffe0ff */
[C---:B------:R-:W-:Y:S01]  /*dbc0*/  IMAD R3, R18.reuse, c[0x0][0x3f4], R6 ;  /* 0x0000fd0012037a24 */ /* 0x040fe200078e0206 */
[----:B------:R-:W-:Y:S01]  /*dbd0*/  SHF.R.S32.HI R6, RZ, 0x1f, R16 ;  /* 0x0000001fff067819 */ /* 0x000fe20000011410 */
[----:B------:R-:W-:Y:S01]  /*dbe0*/  IMAD.WIDE.U32 R4, R18, c[0x0][0x3f0], R4 ;  /* 0x0000fc0012047a25 */ /* 0x000fe200078e0004 */
[----:B------:R-:W-:Y:S01]  /*dbf0*/  LEA.HI.X R2, R2, c[0x0][0x454], R7, 0x2, P1 ;  /* 0x0001150002027a11 */ /* 0x000fe200008f1407 */
[----:B------:R-:W-:Y:S02]  /*dc00*/  SHFL.IDX PT, R12, R0, RZ, 0x1c1f ;  /* 0x001c1fff000c7589 */ /* 0x000fe400000e0000 */
[----:B------:R-:W-:-:S02]  /*dc10*/  IMAD R9, R10, c[0x0][0x4e8], R11 ;  /* 0x00013a000a097a24 */ /* 0x000fc400078e020b */
[----:B------:R-:W1:Y:S01]  /*dc20*/  SHFL.IDX PT, R13, R2, RZ, 0x1c1f ;  /* 0x001c1fff020d7589 */ /* 0x000e6200000e0000 */
[----:B------:R-:W-:Y:S02]  /*dc30*/  IMAD.IADD R3, R5, 0x1, R3 ;  /* 0x0000000105037824 */ /* 0x000fe400078e0203 */
[----:B------:R-:W-:Y:S01]  /*dc40*/  IMAD R5, R6, c[0x0][0x3e0], RZ ;  /* 0x0000f80006057a24 */ /* 0x000fe200078e02ff */
[----:B------:R-:W-:Y:S03]  /*dc50*/  SHFL.IDX PT, R10, R0, 0x1, 0x1c1f ;  /* 0x003c1f00000a7f89 */ /* 0x000fe600000e0000 */
[----:B------:R-:W-:Y:S01]  /*dc60*/  IMAD R18, R16, c[0x0][0x3e4], R5 ;  /* 0x0000f90010127a24 */ /* 0x000fe200078e0205 */
[----:B------:R-:W2:Y:S01]  /*dc70*/  SHFL.IDX PT, R11, R2, 0x1, 0x1c1f ;  /* 0x003c1f00020b7f89 */ /* 0x000ea200000e0000 */
[----:B------:R-:W-:-:S03]  /*dc80*/  SHF.L.U32 R5, R22, 0x3, RZ ;  /* 0x0000000316057819 */ /* 0x000fc600000006ff */
[----:B------:R-:W-:Y:S01]  /*dc90*/  SHFL.IDX PT, R14, R0, 0x2, 0x1c1f ;  /* 0x005c1f00000e7f89 */ /* 0x000fe200000e0000 */
[----:B------:R-:W-:-:S03]  /*dca0*/  LOP3.LUT R5, R21, 0x7ffffe00, R5, 0xf8, !PT ;  /* 0x7ffffe0015057812 */ /* 0x000fc600078ef805 */
[----:B------:R-:W3:Y:S04]  /*dcb0*/  SHFL.IDX PT, R15, R2, 0x2, 0x1c1f ;  /* 0x005c1f00020f7f89 */ /* 0x000ee800000e0000 */
[----:B------:R4:W-:Y:S04]  /*dcc0*/  SHFL.IDX PT, R6, R0, 0x3, 0x1c1f ;  /* 0x007c1f0000067f89 */ /* 0x0009e800000e0000 */
[----:B------:R3:W3:Y:S04]  /*dcd0*/  SHFL.IDX PT, R7, R2, 0x3, 0x1c1f ;  /* 0x007c1f0002077f89 */ /* 0x0006e800000e0000 */
[----:B-1----:R-:W-:Y:S04]  /*dce0*/  @!P3 ST.E [R12.64], R62 ;  /* 0x0000003e0c00b985 */ /* 0x002fe8000c101910 */
[----:B--2---:R-:W-:Y:S01]  /*dcf0*/  @!P2 ST.E [R10.64], R63 ;  /* 0x0000003f0a00a985 */ /* 0x004fe2000c101910 */
[----:B----4-:R-:W-:Y:S01]  /*dd00*/  SHF.R.S32.HI R0, RZ, 0x1f, R9 ;  /* 0x0000001fff007819 */ /* 0x010fe20000011409 */
[----:B---3--:R-:W-:Y:S01]  /*dd10*/  IMAD.MOV.U32 R2, RZ, RZ, R4 ;  /* 0x000000ffff027224 */ /* 0x008fe200078e0004 */
[----:B------:R-:W-:-:S03]  /*dd20*/  IADD3 R4, R17, 0x40, RZ ;  /* 0x0000004011047810 */ /* 0x000fc60007ffe0ff */
[----:B------:R-:W-:Y:S01]  /*dd30*/  IMAD R0, R0, c[0x0][0x3d8], RZ ;  /* 0x0000f60000007a24 */ /* 0x000fe200078e02ff */
[----:B------:R-:W-:Y:S01]  /*dd40*/  IADD3 R17, R17, 0x48, RZ ;  /* 0x0000004811117810 */ /* 0x000fe20007ffe0ff */
[----:B------:R-:W-:Y:S01]  /*dd50*/  IMAD.WIDE.U32 R2, R16, c[0x0][0x3e0], R2 ;  /* 0x0000f80010027a25 */ /* 0x000fe200078e0002 */
[-C--:B------:R-:W-:Y:S02]  /*dd60*/  ISETP.GE.OR P1, PT, R4, R20.reuse, P0 ;  /* 0x000000140400720c */ /* 0x080fe40000726670 */
[----:B------:R-:W-:Y:S01]  /*dd70*/  ISETP.GE.OR P0, PT, R17, R20, P0 ;  /* 0x000000141100720c */ /* 0x000fe20000706670 */
[----:B------:R-:W-:Y:S02]  /*dd80*/  IMAD R4, R9, c[0x0][0x3dc], R0 ;  /* 0x0000f70009047a24 */ /* 0x000fe400078e0200 */
[----:B------:R-:W-:Y:S02]  /*dd90*/  IMAD.SHL.U32 R0, R5, 0x2, RZ ;  /* 0x0000000205007824 */ /* 0x000fe400078e00ff */
[----:B------:R-:W-:-:S04]  /*dda0*/  IMAD.IADD R3, R3, 0x1, R18 ;  /* 0x0000000103037824 */ /* 0x000fc800078e0212 */
[----:B------:R-:W-:Y:S02]  /*ddb0*/  IMAD.WIDE.U32 R2, R9, c[0x0][0x3d8], R2 ;  /* 0x0000f60009027a25 */ /* 0x000fe400078e0002 */
[----:B------:R-:W-:Y:S03]  /*ddc0*/  @!P1 ST.E [R14.64], R64 ;  /* 0x000000400e009985 */ /* 0x000fe6000c101910 */
[----:B------:R-:W-:Y:S01]  /*ddd0*/  IADD3 R3, R3, R4, RZ ;  /* 0x0000000403037210 */ /* 0x000fe20007ffe0ff */
[----:B------:R1:W-:Y:S01]  /*dde0*/  @!P0 ST.E [R6.64], R65 ;  /* 0x0000004106008985 */ /* 0x0003e2000c101910 */
[----:B------:R-:W-:-:S03]  /*ddf0*/  LEA R9, P0, R2, c[0x0][0x380], 0x1 ;  /* 0x0000e00002097a11 */ /* 0x000fc600078008ff */
[----:B------:R2:W3:Y:S04]  /*de00*/  LDS.128 R28, [R0+0x880] ;  /* 0x00088000001c7984 */ /* 0x0004e80000000c00 */
[----:B------:R2:W4:Y:S04]  /*de10*/  LDS.128 R36, [R0+0x1080] ;  /* 0x0010800000247984 */ /* 0x0005280000000c00 */
[----:B------:R2:W2:Y:S04]  /*de20*/  LDS.128 R44, [R0+0x1880] ;  /* 0x00188000002c7984 */ /* 0x0004a80000000c00 */
[----:B------:R2:W2:Y:S04]  /*de30*/  LDS.128 R52, [R0+0x2080] ;  /* 0x0020800000347984 */ /* 0x0004a80000000c00 */
[----:B------:R2:W2:Y:S04]  /*de40*/  LDS.128 R60, [R0+0x2880] ;  /* 0x00288000003c7984 */ /* 0x0004a80000000c00 */
[----:B------:R2:W2:Y:S01]  /*de50*/  LDS.128 R68, [R0+0x3080] ;  /* 0x0030800000447984 */ /* 0x0004a20000000c00 */
[----:B-1----:R-:W-:-:S03]  /*de60*/  IMAD R6, R23, 0x80, R19 ;  /* 0x0000008017067824 */ /* 0x002fc600078e0213 */
[----:B------:R1:W1:Y:S01]  /*de70*/  LDS.128 R72, [R0+0x3880] ;  /* 0x0038800000487984 */ /* 0x0002620000000c00 */
[----:B------:R-:W-:-:S03]  /*de80*/  LEA.HI.X R7, R2, c[0x0][0x384], R3, 0x1, P0 ;  /* 0x0000e10002077a11 */ /* 0x000fc600000f0c03 */
[----:B------:R1:W1:Y:S01]  /*de90*/  LDS.128 R24, [R0+0x4880] ;  /* 0x0048800000187984 */ /* 0x0002620000000c00 */
[----:B------:R-:W-:-:S03]  /*dea0*/  ISETP.GE.AND P0, PT, R6, R20, PT ;  /* 0x000000140600720c */ /* 0x000fc60003f06270 */
[----:B------:R1:W1:Y:S04]  /*deb0*/  LDS.128 R32, [R0+0x5080] ;  /* 0x0050800000207984 */ /* 0x0002680000000c00 */
[----:B------:R1:W1:Y:S04]  /*dec0*/  LDS.128 R40, [R0+0x5880] ;  /* 0x0058800000287984 */ /* 0x0002680000000c00 */
[----:B------:R1:W1:Y:S04]  /*ded0*/  LDS.128 R48, [R0+0x6080] ;  /* 0x0060800000307984 */ /* 0x0002680000000c00 */
[----:B------:R1:W1:Y:S04]  /*dee0*/  LDS.128 R56, [R0+0x6880] ;  /* 0x0068800000387984 */ /* 0x0002680000000c00 */
[----:B------:R1:W1:Y:S04]  /*def0*/  LDS.128 R64, [R0+0x7080] ;  /* 0x0070800000407984 */ /* 0x0002680000000c00 */
[----:B------:R1:W1:Y:S04]  /*df00*/  LDS.128 R76, [R0+0x7880] ;  /* 0x00788000004c7984 */ /* 0x0002680000000c00 */
[----:B------:R1:W1:Y:S04]  /*df10*/  SHFL.IDX PT, R2, R9, RZ, 0x181f ;  /* 0x00181fff09027589 */ /* 0x00026800000e0000 */
[----:B------:R1:W1:Y:S01]  /*df20*/  SHFL.IDX PT, R3, R7, RZ, 0x181f ;  /* 0x00181fff07037589 */ /* 0x00026200000e0000 */
[----:B------:R-:W-:Y:S05]  /*df30*/  @P0 BRA `(.L_x_694) ;  /* 0x000000c000000947 */ /* 0x000fea0003800000 */
[----:B--234-:R-:W2:Y:S01]  /*df40*/  LDS.128 R16, [R0+0x80] ;  /* 0x0000800000107984 */ /* 0x01cea20000000c00 */
[----:B------:R-:W-:-:S02]  /*df50*/  IADD3 R4, R8, 0x40, RZ ;  /* 0x0000004008047810 */ /* 0x000fc40007ffe0ff */
[----:B------:R-:W-:Y:S01]  /*df60*/  ISETP.GE.AND P1, PT, R8, c[0x0][0x3c8], PT ;  /* 0x0000f20008007a0c */ /* 0x000fe20003f26270 */
[----:B------:R3:W4:Y:S01]  /*df70*/  LDS.128 R12, [R0+0x4080] ;  /* 0x00408000000c7984 */ /* 0x0007220000000c00 */
[----:B------:R-:W-:-:S13]  /*df80*/  ISETP.GE.AND P0, PT, R4, c[0x0][0x3c8], PT ;  /* 0x0000f20004007a0c */ /* 0x000fda0003f06270 */
[----:B-1-3--:R-:W-:-:S04]  /*df90*/  @!P0 SHF.R.S32.HI R0, RZ, 0x1f, R4 ;  /* 0x0000001fff008819 */ /* 0x00afc80000011404 */
[----:B------:R-:W-:Y:S01]  /*dfa0*/  @!P0 LEA.HI R0, R0, R4, RZ, 0x3 ;  /* 0x0000000400008211 */ /* 0x000fe200078f18ff */
[----:B------:R-:W-:-:S03]  /*dfb0*/  @!P1 IMAD.WIDE R4, R8, 0x2, R2 ;  /* 0x0000000208049825 */ /* 0x000fc600078e0202 */
[----:B------:R-:W-:-:S05]  /*dfc0*/  @!P0 LOP3.LUT R0, R0, 0xfffffff8, RZ, 0xc0, !PT ;  /* 0xfffffff800008812 */ /* 0x000fca00078ec0ff */
[----:B------:R-:W-:Y:S01]  /*dfd0*/  @!P0 IMAD.WIDE R2, R0, 0x2, R2 ;  /* 0x0000000200028825 */ /* 0x000fe200078e0202 */
[----:B--2---:R1:W-:Y:S04]  /*dfe0*/  @!P1 ST.E.128 [R4.64], R16 ;  /* 0x0000001004009985 */ /* 0x0043e8000c101d10 */
[----:B----4-:R1:W-:Y:S02]  /*dff0*/  @!P0 ST.E.128 [R2.64], R12 ;  /* 0x0000000c02008985 */ /* 0x0103e4000c101d10 */
.L_x_694:
[----:B--234-:R-:W-:Y:S05]  /*e000*/  BSYNC B0 ;  /* 0x0000000000007941 */ /* 0x01cfea0003800000 */
.L_x_693:
[----:B-1----:R-:W-:Y:S01]  /*e010*/  IADD3 R0, R6, 0x10, RZ ;  /* 0x0000001006007810 */ /* 0x002fe20007ffe0ff */
[----:B------:R1:W2:Y:S01]  /*e020*/  SHFL.IDX PT, R3, R7, 0x1, 0x181f ;  /* 0x00381f0007037f89 */ /* 0x0002a200000e0000 */
[----:B------:R-:W-:Y:S02]  /*e030*/  BSSY B0, `(.L_x_695) ;  /* 0x000000e000007945 */ /* 0x000fe40003800000 */
[----:B------:R-:W-:Y:S01]  /*e040*/  ISETP.GE.AND P0, PT, R0, R20, PT ;  /* 0x000000140000720c */ /* 0x000fe20003f06270 */
[----:B------:R1:W3:-:S12]  /*e050*/  SHFL.IDX PT, R2, R9, 0x1, 0x181f ;  /* 0x00381f0009027f89 */ /* 0x0002d800000e0000 */
[----:B------:R-:W-:Y:S05]  /*e060*/  @P0 BRA `(.L_x_696) ;  /* 0x000000a000000947 */ /* 0x000fea0003800000 */
[C---:B------:R-:W-:Y:S02]  /*e070*/  IADD3 R4, R8.reuse, 0x40, RZ ;  /* 0x0000004008047810 */ /* 0x040fe40007ffe0ff */
[----:B------:R-:W-:Y:S02]  /*e080*/  ISETP.GE.AND P1, PT, R8, c[0x0][0x3c8], PT ;  /* 0x0000f20008007a0c */ /* 0x000fe40003f26270 */
[----:B------:R-:W-:-:S13]  /*e090*/  ISETP.GE.AND P0, PT, R4, c[0x0][0x3c8], PT ;  /* 0x0000f20004007a0c */ /* 0x000fda0003f06270 */
[----:B------:R-:W-:-:S04]  /*e0a0*/  @!P0 SHF.R.S32.HI R0, RZ, 0x1f, R4 ;  /* 0x0000001fff008819 */ /* 0x000fc80000011404 */
[----:B------:R-:W-:Y:S01]  /*e0b0*/  @!P0 LEA.HI R0, R0, R4, RZ, 0x3 ;  /* 0x0000000400008211 */ /* 0x000fe200078f18ff */
[----:B--23--:R-:W-:-:S03]  /*e0c0*/  @!P1 IMAD.WIDE R4, R8, 0x2, R2 ;  /* 0x0000000208049825 */ /* 0x00cfc600078e0202 */
[----:B------:R-:W-:Y:S02]  /*e0d0*/  @!P0 LOP3.LUT R0, R0, 0xfffffff8, RZ, 0xc0, !PT ;  /* 0xfffffff800008812 */ /* 0x000fe400078ec0ff */
[----:B------:R2:W-:Y:S03]  /*e0e0*/  @!P1 ST.E.128 [R4.64], R28 ;  /* 0x0000001c04009985 */ /* 0x0005e6000c101d10 */
[----:B------:R-:W-:-:S05]  /*e0f0*/  @!P0 IMAD.WIDE R2, R0, 0x2, R2 ;  /* 0x0000000200028825 */ /* 0x000fca00078e0202 */
[----:B------:R2:W-:Y:S02]  /*e100*/  @!P0 ST.E.128 [R2.64], R24 ;  /* 0x0000001802008985 */ /* 0x0005e4000c101d10 */
.L_x_696:
[----:B------:R-:W-:Y:S05]  /*e110*/  BSYNC B0 ;  /* 0x0000000000007941 */ /* 0x000fea0003800000 */
.L_x_695:
[----:B------:R-:W-:Y:S01]  /*e120*/  IADD3 R0, R6, 0x20, RZ ;  /* 0x0000002006007810 */ /* 0x000fe20007ffe0ff */
[----:B--2---:R2:W4:Y:S01]  /*e130*/  SHFL.IDX PT, R3, R7, 0x2, 0x181f ;  /* 0x00581f0007037f89 */ /* 0x00452200000e0000 */
[----:B------:R-:W-:Y:S02]  /*e140*/  BSSY B0, `(.L_x_697) ;  /* 0x000000e000007945 */ /* 0x000fe40003800000 */
[----:B------:R-:W-:Y:S01]  /*e150*/  ISETP.GE.AND P0, PT, R0, R20, PT ;  /* 0x000000140000720c */ /* 0x000fe20003f06270 */
[----:B---3--:R2:W3:-:S12]  /*e160*/  SHFL.IDX PT, R2, R9, 0x2, 0x181f ;  /* 0x00581f0009027f89 */ /* 0x0084d800000e0000 */
[----:B------:R-:W-:Y:S05]  /*e170*/  @P0 BRA `(.L_x_698) ;  /* 0x000000a000000947 */ /* 0x000fea0003800000 */
[C---:B------:R-:W-:Y:S02]  /*e180*/  IADD3 R4, R8.reuse, 0x40, RZ ;  /* 0x0000004008047810 */ /* 0x040fe40007ffe0ff */
[----:B------:R-:W-:Y:S02]  /*e190*/  ISETP.GE.AND P1, PT, R8, c[0x0][0x3c8], PT ;  /* 0x0000f20008007a0c */ /* 0x000fe40003f26270 */
[----:B------:R-:W-:-:S13]  /*e1a0*/  ISETP.GE.AND P0, PT, R4, c[0x0][0x3c8], PT ;  /* 0x0000f20004007a0c */ /* 0x000fda0003f06270 */
[----:B------:R-:W-:-:S04]  /*e1b0*/  @!P0 SHF.R.S32.HI R0, RZ, 0x1f, R4 ;  /* 0x0000001fff008819 */ /* 0x000fc80000011404 */
[----:B------:R-:W-:Y:S01]  /*e1c0*/  @!P0 LEA.HI R0, R0, R4, RZ, 0x3 ;  /* 0x0000000400008211 */ /* 0x000fe200078f18ff */
[----:B---34-:R-:W-:-:S03]  /*e1d0*/  @!P1 IMAD.WIDE R4, R8, 0x2, R2 ;  /* 0x0000000208049825 */ /* 0x018fc600078e0202 */
[----:B------:R-:W-:Y:S02]  /*e1e0*/  @!P0 LOP3.LUT R0, R0, 0xfffffff8, RZ, 0xc0, !PT ;  /* 0xfffffff800008812 */ /* 0x000fe400078ec0ff */
[----:B------:R3:W-:Y:S03]  /*e1f0*/  @!P1 ST.E.128 [R4.64], R36 ;  /* 0x0000002404009985 */ /* 0x0007e6000c101d10 */
[----:B------:R-:W-:-:S05]  /*e200*/  @!P0 IMAD.WIDE R2, R0, 0x2, R2 ;  /* 0x0000000200028825 */ /* 0x000fca00078e0202 */
[----:B------:R3:W-:Y:S02]  /*e210*/  @!P0 ST.E.128 [R2.64], R32 ;  /* 0x0000002002008985 */ /* 0x0007e4000c101d10 */
.L_x_698:
[----:B------:R-:W-:Y:S05]  /*e220*/  BSYNC B0 ;  /* 0x0000000000007941 */ /* 0x000fea0003800000 */
.L_x_697:
[----:B------:R-:W-:Y:S01]  /*e230*/  IADD3 R0, R6, 0x30, RZ ;  /* 0x0000003006007810 */ /* 0x000fe20007ffe0ff */
[----:B---34-:R3:W4:Y:S01]  /*e240*/  SHFL.IDX PT, R3, R7, 0x3, 0x181f ;  /* 0x00781f0007037f89 */ /* 0x01872200000e0000 */
[----:B------:R-:W-:Y:S02]  /*e250*/  BSSY B0, `(.L_x_699) ;  /* 0x000000e000007945 */ /* 0x000fe40003800000 */
[----:B------:R-:W-:Y:S01]  /*e260*/  ISETP.GE.AND P0, PT, R0, R20, PT ;  /* 0x000000140000720c */ /* 0x000fe20003f06270 */
[----:B------:R3:W1:-:S12]  /*e270*/  SHFL.IDX PT, R2, R9, 0x3, 0x181f ;  /* 0x00781f0009027f89 */ /* 0x00065800000e0000 */
[----:B------:R-:W-:Y:S05]  /*e280*/  @P0 BRA `(.L_x_700) ;  /* 0x000000a000000947 */ /* 0x000fea0003800000 */
[C---:B------:R-:W-:Y:S02]  /*e290*/  IADD3 R4, R8.reuse, 0x40, RZ ;  /* 0x0000004008047810 */ /* 0x040fe40007ffe0ff */
[----:B------:R-:W-:Y:S02]  /*e2a0*/  ISETP.GE.AND P1, PT, R8, c[0x0][0x3c8], PT ;  /* 0x0000f20008007a0c */ /* 0x000fe40003f26270 */
[----:B------:R-:W-:-:S13]  /*e2b0*/  ISETP.GE.AND P0, PT, R4, c[0x0][0x3c8], PT ;  /* 0x0000f20004007a0c */ /* 0x000fda0003f06270 */
[----:B------:R-:W-:-:S04]  /*e2c0*/  @!P0 SHF.R.S32.HI R0, RZ, 0x1f, R4 ;  /* 0x0000001fff008819 */ /* 0x000fc80000011404 */
[----:B------:R-:W-:Y:S01]  /*e2d0*/  @!P0 LEA.HI R0, R0, R4, RZ, 0x3 ;  /* 0x0000000400008211 */ /* 0x000fe200078f18ff */
[----:B-1--4-:R-:W-:-:S03]  /*e2e0*/  @!P1 IMAD.WIDE R4, R8, 0x2, R2 ;  /* 0x0000000208049825 */ /* 0x012fc600078e0202 */
[----:B------:R-:W-:Y:S02]  /*e2f0*/  @!P0 LOP3.LUT R0, R0, 0xfffffff8, RZ, 0xc0, !PT ;  /* 0xfffffff800008812 */ /* 0x000fe400078ec0ff */
[----:B------:R1:W-:Y:S03]  /*e300*/  @!P1 ST.E.128 [R4.64], R44 ;  /* 0x0000002c04009985 */ /* 0x0003e6000c101d10 */
[----:B------:R-:W-:-:S05]  /*e310*/  @!P0 IMAD.WIDE R2, R0, 0x2, R2 ;  /* 0x0000000200028825 */ /* 0x000fca00078e0202 */
[----:B------:R1:W-:Y:S02]  /*e320*/  @!P0 ST.E.128 [R2.64], R40 ;  /* 0x0000002802008985 */ /* 0x0003e4000c101d10 */
.L_x_700:
[----:B------:R-:W-:Y:S05]  /*e330*/  BSYNC B0 ;  /* 0x0000000000007941 */ /* 0x000fea0003800000 */
.L_x_699:
[----:B------:R-:W-:Y:S01]  /*e340*/  IADD3 R0, R6, 0x40, RZ ;  /* 0x0000004006007810 */ /* 0x000fe20007ffe0ff */
[----:B-1--4-:R1:W4:Y:S01]  /*e350*/  SHFL.IDX PT, R3, R7, 0x4, 0x181f ;  /* 0x00981f0007037f89 */ /* 0x01232200000e0000 */
[----:B------:R-:W-:Y:S02]  /*e360*/  BSSY B0, `(.L_x_701) ;  /* 0x000000e000007945 */ /* 0x000fe40003800000 */
[----:B------:R-:W-:Y:S01]  /*e370*/  ISETP.GE.AND P0, PT, R0, R20, PT ;  /* 0x000000140000720c */ /* 0x000fe20003f06270 */
[----:B------:R1:W2:-:S12]  /*e380*/  SHFL.IDX PT, R2, R9, 0x4, 0x181f ;  /* 0x00981f0009027f89 */ /* 0x00029800000e0000 */
[----:B------:R-:W-:Y:S05]  /*e390*/  @P0 BRA `(.L_x_702) ;  /* 0x000000a000000947 */ /* 0x000fea0003800000 */
[C---:B------:R-:W-:Y:S02]  /*e3a0*/  IADD3 R4, R8.reuse, 0x40, RZ ;  /* 0x0000004008047810 */ /* 0x040fe40007ffe0ff */
[----:B------:R-:W-:Y:S02]  /*e3b0*/  ISETP.GE.AND P1, PT, R8, c[0x0][0x3c8], PT ;  /* 0x0000f20008007a0c */ /* 0x000fe40003f26270 */
[----:B------:R-:W-:-:S13]  /*e3c0*/  ISETP.GE.AND P0, PT, R4, c[0x0][0x3c8], PT ;  /* 0x0000f20004007a0c */ /* 0x000fda0003f06270 */
[----:B------:R-:W-:-:S04]  /*e3d0*/  @!P0 SHF.R.S32.HI R0, RZ, 0x1f, R4 ;  /* 0x0000001fff008819 */ /* 0x000fc80000011404 */
[----:B------:R-:W-:Y:S01]  /*e3e0*/  @!P0 LEA.HI R0, R0, R4, RZ, 0x3 ;  /* 0x0000000400008211 */ /* 0x000fe200078f18ff */
[----:B--2-4-:R-:W-:-:S03]  /*e3f0*/  @!P1 IMAD.WIDE R4, R8, 0x2, R2 ;  /* 0x0000000208049825 */ /* 0x014fc600078e0202 */
[----:B------:R-:W-:Y:S02]  /*e400*/  @!P0 LOP3.LUT R0, R0, 0xfffffff8, RZ, 0xc0, !PT ;  /* 0xfffffff800008812 */ /* 0x000fe400078ec0ff */
[----:B------:R2:W-:Y:S03]  /*e410*/  @!P1 ST.E.128 [R4.64], R52 ;  /* 0x0000003404009985 */ /* 0x0005e6000c101d10 */
[----:B------:R-:W-:-:S05]  /*e420*/  @!P0 IMAD.WIDE R2, R0, 0x2, R2 ;  /* 0x0000000200028825 */ /* 0x000fca00078e0202 */
[----:B------:R2:W-:Y:S02]  /*e430*/  @!P0 ST.E.128 [R2.64], R48 ;  /* 0x0000003002008985 */ /* 0x0005e4000c101d10 */
.L_x_702:
[----:B------:R-:W-:Y:S05]  /*e440*/  BSYNC B0 ;  /* 0x0000000000007941 */ /* 0x000fea0003800000 */
.L_x_701:
[----:B------:R-:W-:Y:S01]  /*e450*/  IADD3 R0, R6, 0x50, RZ ;  /* 0x0000005006007810 */ /* 0x000fe20007ffe0ff */
[----:B--2-4-:R2:W4:Y:S01]  /*e460*/  SHFL.IDX PT, R3, R7, 0x5, 0x181f ;  /* 0x00b81f0007037f89 */ /* 0x01452200000e0000 */
        /* <DEDUP_REMOVED lines=14> */
.L_x_704:
[----:B------:R-:W-:Y:S05]  /*e550*/  BSYNC B0 ;  /* 0x0000000000007941 */ /* 0x000fea0003800000 */
.L_x_703:
        /* <DEDUP_REMOVED lines=16> */
.L_x_706:
[----:B------:R-:W-:Y:S05]  /*e660*/  BSYNC B0 ;  /* 0x0000000000007941 */ /* 0x000fea0003800000 */
.L_x_705:
[----:B------:R-:W-:Y:S01]  /*e670*/  IADD3 R0, R6, 0x70, RZ ;  /* 0x0000007006007810 */ /* 0x000fe20007ffe0ff */
[----:B--2-4-:R2:W4:Y:S03]  /*e680*/  SHFL.IDX PT, R3, R7, 0x7, 0x181f ;  /* 0x00f81f0007037f89 */ /* 0x01452600000e0000 */
[----:B------:R-:W-:Y:S01]  /*e690*/  ISETP.GE.AND P0, PT, R0, R20, PT ;  /* 0x000000140000720c */ /* 0x000fe20003f06270 */
[----:B------:R2:W1:-:S12]  /*e6a0*/  SHFL.IDX PT, R2, R9, 0x7, 0x181f ;  /* 0x00f81f0009027f89 */ /* 0x00045800000e0000 */
[----:B------:R-:W-:Y:S05]  /*e6b0*/  @P0 EXIT ;  /* 0x000000000000094d */ /* 0x000fea0003800000 */
[C---:B------:R-:W-:Y:S02]  /*e6c0*/  ISETP.GE.AND P0, PT, R8.reuse, c[0x0][0x3c8], PT ;  /* 0x0000f20008007a0c */ /* 0x040fe40003f06270 */
[----:B------:R-:W-:-:S11]  /*e6d0*/  IADD3 R0, R8, 0x40, RZ ;  /* 0x0000004008007810 */ /* 0x000fd60007ffe0ff */
        /* <DEDUP_REMOVED lines=10> */
.L_x_691:
        /* <DEDUP_REMOVED lines=19> */
.L_x_707:
        /* <DEDUP_REMOVED lines=42> */
.L_x_709:
[----:B------:R-:W-:Y:S05]  /*eb50*/  BSYNC B0 ;  /* 0x0000000000007941 */ /* 0x000fea0003800000 */
.L_x_708:
        /* <DEDUP_REMOVED lines=35> */
[----:B------:R-:W-:Y:S01]  /*ed90*/  IMAD R0, R0, c[0x0][0x3e4], R6 ;  /* 0x0000f90000007a24 */ /* 0x000fe200078e0206 */
[----:B------:R-:W-:Y:S01]  /*eda0*/  SHF.L.U32 R6, R12, 0x3, RZ ;  /* 0x000000030c067819 */ /* 0x000fe200000006ff */
[----:B-----5:R-:W-:-:S03]  /*edb0*/  IMAD R10, R13, c[0x0][0x4e8], RZ ;  /* 0x00013a000d0a7a24 */ /* 0x020fc600078e02ff */
[----:B------:R-:W-:Y:S01]  /*edc0*/  IADD3 R3, R3, R0, RZ ;  /* 0x0000000003037210 */ /* 0x000fe20007ffe0ff */
[----:B------:R-:W-:Y:S01]  /*edd0*/  IMAD R0, R4, c[0x0][0x3d8], RZ ;  /* 0x0000f60004007a24 */ /* 0x000fe200078e02ff */
[----:B------:R-:W-:-:S03]  /*ede0*/  IADD3 R7, R6, 0x40, RZ ;  /* 0x0000004006077810 */ /* 0x000fc60007ffe0ff */
[C---:B------:R-:W-:Y:S02]  /*edf0*/  IMAD R0, R5.reuse, c[0x0][0x3dc], R0 ;  /* 0x0000f70005007a24 */ /* 0x040fe400078e0200 */
[----:B------:R-:W-:-:S04]  /*ee00*/  IMAD.WIDE.U32 R2, R5, c[0x0][0x3d8], R2 ;  /* 0x0000f60005027a25 */ /* 0x000fc800078e0002 */
[----:B------:R-:W-:Y:S01]  /*ee10*/  IMAD.IADD R0, R3, 0x1, R0 ;  /* 0x0000000103007824 */ /* 0x000fe200078e0200 */
[----:B------:R-:W-:-:S04]  /*ee20*/  LEA R11, P0, R2, c[0x0][0x380], 0x1 ;  /* 0x0000e000020b7a11 */ /* 0x000fc800078008ff */
[----:B------:R-:W-:Y:S02]  /*ee30*/  LEA.HI.X R9, R2, c[0x0][0x384], R0, 0x1, P0 ;  /* 0x0000e10002097a11 */ /* 0x000fe400000f0c00 */
[----:B------:R-:W-:Y:S01]  /*ee40*/  ISETP.GE.AND P0, PT, R8, R10, PT ;  /* 0x0000000a0800720c */ /* 0x000fe20003f06270 */
[----:B------:R1:W2:Y:S04]  /*ee50*/  SHFL.IDX PT, R2, R11, RZ, 0x181f ;  /* 0x00181fff0b027589 */ /* 0x0002a800000e0000 */
[----:B------:R1:W3:Y:S08]  /*ee60*/  SHFL.IDX PT, R3, R9, RZ, 0x181f ;  /* 0x00181fff09037589 */ /* 0x0002f000000e0000 */
        /* <DEDUP_REMOVED lines=10> */
.L_x_711:
[----:B------:R-:W-:Y:S05]  /*ef10*/  BSYNC B0 ;  /* 0x0000000000007941 */ /* 0x000fea0003800000 */
.L_x_710:
[----:B------:R-:W-:Y:S01]  /*ef20*/  IADD3 R0, R8, 0x10, RZ ;  /* 0x0000001008007810 */ /* 0x000fe20007ffe0ff */
[----:B--23--:R2:W3:Y:S01]  /*ef30*/  SHFL.IDX PT, R3, R9, 0x1, 0x181f ;  /* 0x00381f0009037f89 */ /* 0x00c4e200000e0000 */
        /* <DEDUP_REMOVED lines=13> */
.L_x_713:
[----:B------:R-:W-:Y:S05]  /*f010*/  BSYNC B0 ;  /* 0x0000000000007941 */ /* 0x000fea0003800000 */
.L_x_712:
[----:B------:R-:W-:Y:S01]  /*f020*/  IADD3 R0, R8, 0x20, RZ ;  /* 0x0000002008007810 */ /* 0x000fe20007ffe0ff */
[----:B---3--:R3:W1:Y:S01]  /*f030*/  SHFL.IDX PT, R3, R9, 0x2, 0x181f ;  /* 0x00581f0009037f89 */ /* 0x00866200000e0000 */
        /* <DEDUP_REMOVED lines=13> */
.L_x_715:
[----:B------:R-:W-:Y:S05]  /*f110*/  BSYNC B0 ;  /* 0x0000000000007941 */ /* 0x000fea0003800000 */
.L_x_714:
[----:B------:R-:W-:Y:S01]  /*f120*/  IADD3 R0, R8, 0x30, RZ ;  /* 0x0000003008007810 */ /* 0x000fe20007ffe0ff */
[----:B-1----:R1:W2:Y:S01]  /*f130*/  SHFL.IDX PT, R3, R9, 0x3, 0x181f ;  /* 0x00781f0009037f89 */ /* 0x0022a200000e0000 */
[----:B------:R-:W-:Y:S02]  /*f140*/  BSSY B0, `(.L_x_716) ;  /* 0x000000d000007945 */ /* 0x000fe40003800000 */
[----:B------:R-:W-:Y:S01]  /*f150*/  ISETP.GE.AND P0, PT, R0, R10, PT ;  /* 0x0000000a0000720c */ /* 0x000fe20003f06270 */
[----:B----4-:R1:W4:-:S12]  /*f160*/  SHFL.IDX PT, R2, R11, 0x3, 0x181f ;  /* 0x00781f000b027f89 */ /* 0x01031800000e0000 */
        /* <DEDUP_REMOVED lines=10> */
.L_x_717:
[----:B------:R-:W-:Y:S05]  /*f210*/  BSYNC B0 ;  /* 0x0000000000007941 */ /* 0x000fea0003800000 */
.L_x_716:
[----:B------:R-:W-:Y:S01]  /*f220*/  IADD3 R0, R8, 0x40, RZ ;  /* 0x0000004008007810 */ /* 0x000fe20007ffe0ff */
[----:B--2---:R2:W1:Y:S01]  /*f230*/  SHFL.IDX PT, R3, R9, 0x4, 0x181f ;  /* 0x00981f0009037f89 */ /* 0x00446200000e0000 */
        /* <DEDUP_REMOVED lines=13> */
.L_x_719:
[----:B------:R-:W-:Y:S05]  /*f310*/  BSYNC B0 ;  /* 0x0000000000007941 */ /* 0x000fea0003800000 */
.L_x_718:
        /* <DEDUP_REMOVED lines=15> */
.L_x_721:
[----:B------:R-:W-:Y:S05]  /*f410*/  BSYNC B0 ;  /* 0x0000000000007941 */ /* 0x000fea0003800000 */
.L_x_720:
        /* <DEDUP_REMOVED lines=15> */
.L_x_723:
[----:B------:R-:W-:Y:S05]  /*f510*/  BSYNC B0 ;  /* 0x0000000000007941 */ /* 0x000fea0003800000 */
.L_x_722:
[----:B------:R-:W-:Y:S01]  /*f520*/  IADD3 R0, R8, 0x70, RZ ;  /* 0x0000007008007810 */ /* 0x000fe20007ffe0ff */
[----:B-1----:R1:W2:Y:S03]  /*f530*/  SHFL.IDX PT, R3, R9, 0x7, 0x181f ;  /* 0x00f81f0009037f89 */ /* 0x0022a600000e0000 */
        /* <DEDUP_REMOVED lines=14> */
.L_x_724:
        /* <DEDUP_REMOVED lines=14> */
.L_x_3548:


//--------------------- .text._ZN7cutlass13device_kernelIN5flash19enable_sm80_to_sm89INS1_16FlashAttnFwdSm80INS1_25CollectiveMainloopFwdSm80ILi4ELi1ELb0EN4cute5tupleIJNS5_1CILi128EEENS7_ILi64EEES8_EEELi128ENS_6half_tEfNS_4arch4Sm80ELb0ELb0ELb1ELb1ELb0ELb1ELb1ELb0EEENS1_21CollectiveEpilogueFwdINS6_IJS8_S8_S9_EEENS6_IJNS7_ILi1EEESH_SH_EEESB_SD_Li128ELb1ELb1ELb0ELb0EEENS1_19SingleTileSchedulerILb1ELb0ELb1ELi128EEEEEEEEEvNT_6ParamsE --------------------------
	.section	.text._ZN7cutlass13device_kernelIN5flash19enable_sm80_to_sm89INS1_16FlashAttnFwdSm80INS1_25CollectiveMainloopFwdSm80ILi4ELi1ELb0EN4cute5tupleIJNS5_1CILi128EEENS7_ILi64EEES8_EEELi128ENS_6half_tEfNS_4arch4Sm80ELb0ELb0ELb1ELb1ELb0ELb1ELb1ELb0EEENS1_21CollectiveEpilogueFwdINS6_IJS8_S8_S9_EEENS6_IJNS7_ILi1EEESH_SH_EEESB_SD_Li128ELb1ELb1ELb0ELb0EEENS1_19SingleTileSchedulerILb1ELb0ELb1ELi128EEEEEEEEEvNT_6ParamsE,"ax",@progbits
	.sectioninfo	@"SHI_REGISTERS=255"
	.align	128
.text._ZN7cutlass13device_kernelIN5flash19enable_sm80_to_sm89INS1_16FlashAttnFwdSm80INS1_25CollectiveMainloopFwdSm80ILi4ELi1ELb0EN4cute5tupleIJNS5_1CILi128EEENS7_ILi64EEES8_EEELi128ENS_6half_tEfNS_4arch4Sm80ELb0ELb0ELb1ELb1ELb0ELb1ELb1ELb0EEENS1_21CollectiveEpilogueFwdINS6_IJS8_S8_S9_EEENS6_IJNS7_ILi1EEESH_SH_EEESB_SD_Li128ELb1ELb1ELb0ELb0EEENS1_19SingleTileSchedulerILb1ELb0ELb1ELi128EEEEEEEEEvNT_6ParamsE:
        .type           _ZN7cutlass13device_kernelIN5flash19enable_sm80_to_sm89INS1_16FlashAttnFwdSm80INS1_25CollectiveMainloopFwdSm80ILi4ELi1ELb0EN4cute5tupleIJNS5_1CILi128EEENS7_ILi64EEES8_EEELi128ENS_6half_tEfNS_4arch4Sm80ELb0ELb0ELb1ELb1ELb0ELb1ELb1ELb0EEENS1_21CollectiveEpilogueFwdINS6_IJS8_S8_S9_EEENS6_IJNS7_ILi1EEESH_SH_EEESB_SD_Li128ELb1ELb1ELb0ELb0EEENS1_19SingleTileSchedulerILb1ELb0ELb1ELi128EEEEEEEEEvNT_6ParamsE,@function
        .size           _ZN7cutlass13device_kernelIN5flash19enable_sm80_to_sm89INS1_16FlashAttnFwdSm80INS1_25CollectiveMainloopFwdSm80ILi4ELi1ELb0EN4cute5tupleIJNS5_1CILi128EEENS7_ILi64EEES8_EEELi128ENS_6half_tEfNS_4arch4Sm80ELb0ELb0ELb1ELb1ELb0ELb1ELb1ELb0EEENS1_21CollectiveEpilogueFwdINS6_IJS8_S8_S9_EEENS6_IJNS7_ILi1EEESH_SH_EEESB_SD_Li128ELb1ELb1ELb0ELb0EEENS1_19SingleTileSchedulerILb1ELb0ELb1ELi128EEEEEEEEEvNT_6ParamsE,(.L_x_3549 - _ZN7cutlass13device_kernelIN5flash19enable_sm80_to_sm89INS1_16FlashAttnFwdSm80INS1_25CollectiveMainloopFwdSm80ILi4ELi1ELb0EN4cute5tupleIJNS5_1CILi128EEENS7_ILi64EEES8_EEELi128ENS_6half_tEfNS_4arch4Sm80ELb0ELb0ELb1ELb1ELb0ELb1ELb1ELb0EEENS1_21CollectiveEpilogueFwdINS6_IJS8_S8_S9_EEENS6_IJNS7_ILi1EEESH_SH_EEESB_SD_Li128ELb1ELb1ELb0ELb0EEENS1_19SingleTileSchedulerILb1ELb0ELb1ELi128EEEEEEEEEvNT_6ParamsE)
        .other          _ZN7cutlass13device_kernelIN5flash19enable_sm80_to_sm89INS1_16FlashAttnFwdSm80INS1_25CollectiveMainloopFwdSm80ILi4ELi1ELb0EN4cute5tupleIJNS5_1CILi128EEENS7_ILi64EEES8_EEELi128ENS_6half_tEfNS_4arch4Sm80ELb0ELb0ELb1ELb1ELb0ELb1ELb1ELb0EEENS1_21CollectiveEpilogueFwdINS6_IJS8_S8_S9_EEENS6_IJNS7_ILi1EEESH_SH_EEESB_SD_Li128ELb1ELb1ELb0ELb0EEENS1_19SingleTileSchedulerILb1ELb0ELb1ELi128EEEEEEEEEvNT_6ParamsE,@"STO_CUDA_ENTRY STV_DEFAULT"
_ZN7cutlass13device_kernelIN5flash19enable_sm80_to_sm89INS1_16FlashAttnFwdSm80INS1_25CollectiveMainloopFwdSm80ILi4ELi1ELb0EN4cute5tupleIJNS5_1CILi128EEENS7_ILi64EEES8_EEELi128ENS_6half_tEfNS_4arch4Sm80ELb0ELb0ELb1ELb1ELb0ELb1ELb1ELb0EEENS1_21CollectiveEpilogueFwdINS6_IJS8_S8_S9_EEENS6_IJNS7_ILi1EEESH_SH_EEESB_SD_Li128ELb1ELb1ELb0ELb0EEENS1_19SingleTileSchedulerILb1ELb0ELb1ELi128EEEEEEEEEvNT_6ParamsE:
        /* <DEDUP_REMOVED lines=17> */
.L_x_726:
        /* <DEDUP_REMOVED lines=8> */
.L_x_728:
[----:B------:R-:W-:-:S05]  /*0190*/  MOV R0, c[0x0][0x54c] ;  /* 0x0001530000007a02 */ /* 0x000fca0000000f00 */
.L_x_727:
[----:B-----5:R-:W-:Y:S01]  /*01a0*/  IMAD R0, R0, c[0x0][0x548], RZ ;  /* 0x0001520000007a24 */ /* 0x020fe200078e02ff */
[----:B-1----:R-:W-:-:S04]  /*01b0*/  SHF.L.U32 R2, R210, 0x7, RZ ;  /* 0x00000007d2027819 */ /* 0x002fc800000006ff */
[----:B------:R-:W-:-:S04]  /*01c0*/  ISETP.GE.AND P0, PT, R2, R0, PT ;  /* 0x000000000200720c */ /* 0x000fc80003f06270 */
[----:B------:R-:W-:-:S05]  /*01d0*/  SEL R0, R5, 0xffffffff, !P0 ;  /* 0xffffffff05007807 */ /* 0x000fca0004000000 */
[----:B------:R1:W-:Y:S01]  /*01e0*/  STL [R1+0x48], R0 ;  /* 0x0000480001007387 */ /* 0x0003e20000100800 */
[----:B------:R-:W-:Y:S05]  /*01f0*/  BRA `(.L_x_729) ;  /* 0x0000013000007947 */ /* 0x000fea0003800000 */
.L_x_725:
[----:B---3--:R-:W-:-:S04]  /*0200*/  ISETP.NE.U32.AND P0, PT, RZ, c[0x0][0x568], PT ;  /* 0x00015a00ff007a0c */ /* 0x008fc80003f05070 */
[----:B------:R-:W-:-:S13]  /*0210*/  ISETP.NE.AND.EX P0, PT, RZ, c[0x0][0x56c], PT, P0 ;  /* 0x00015b00ff007a0c */ /* 0x000fda0003f05300 */
[----:B------:R-:W-:Y:S05]  /*0220*/  @!P0 BRA `(.L_x_730) ;  /* 0x0000002000008947 */ /* 0x000fea0003800000 */
[----:B------:R1:W5:Y:S01]  /*0230*/  LDG.E R0, [R2.64] ;  /* 0x0000000802007981 */ /* 0x000362000c1e1900 */
[----:B------:R-:W-:Y:S05]  /*0240*/  BRA `(.L_x_731) ;  /* 0x0000009000007947 */ /* 0x000fea0003800000 */
.L_x_730:
        /* <DEDUP_REMOVED lines=8> */
.L_x_732:
[----:B------:R-:W-:-:S05]  /*02d0*/  MOV R0, c[0x0][0x54c] ;  /* 0x0001530000007a02 */ /* 0x000fca0000000f00 */
.L_x_731:
[----:B-----5:R-:W-:Y:S01]  /*02e0*/  IMAD R0, R0, c[0x0][0x548], RZ ;  /* 0x0001520000007a24 */ /* 0x020fe200078e02ff */
[----:B-1----:R-:W-:-:S04]  /*02f0*/  SHF.L.U32 R2, R210, 0x7, RZ ;  /* 0x00000007d2027819 */ /* 0x002fc800000006ff */
[----:B------:R-:W-:-:S04]  /*0300*/  ISETP.GE.AND P0, PT, R2, R0, PT ;  /* 0x000000000200720c */ /* 0x000fc80003f06270 */
[----:B------:R-:W-:-:S05]  /*0310*/  SEL R0, R5, 0xffffffff, !P0 ;  /* 0xffffffff05007807 */ /* 0x000fca0004000000 */
[----:B------:R1:W-:Y:S04]  /*0320*/  STL [R1+0x48], R0 ;  /* 0x0000480001007387 */ /* 0x0003e80000100800 */
.L_x_729:
[----:B------:R-:W2:Y:S02]  /*0330*/  LDL R13, [R1+0x48] ;  /* 0x00004800010d7983 */ /* 0x000ea40000100800 */
[----:B--2---:R-:W-:-:S13]  /*0340*/  ISETP.GE.AND P0, PT, R13, RZ, PT ;  /* 0x000000ff0d00720c */ /* 0x004fda0003f06270 */
[----:B------:R-:W-:Y:S05]  /*0350*/  @!P0 EXIT ;  /* 0x000000000000894d */ /* 0x000fea0003800000 */
[----:B------:R-:W-:Y:S01]  /*0360*/  ISETP.NE.U32.AND P0, PT, RZ, c[0x0][0x370], PT ;  /* 0x0000dc00ff007a0c */ /* 0x000fe20003f05070 */
[----:B------:R-:W-:Y:S01]  /*0370*/  CS2R R180, SRZ ;  /* 0x0000000000b47805 */ /* 0x000fe2000001ff00 */
        /* <DEDUP_REMOVED lines=15> */
[----:B------:R-:W2:Y:S03]  /*0470*/  S2R R26, SR_CTAID.Y ;  /* 0x00000000001a7919 */ /* 0x000ea60000002600 */
[----:B------:R-:W-:Y:S01]  /*0480*/  IMAD.MOV.U32 R185, RZ, RZ, c[0x0][0x168] ;  /* 0x00005a00ffb97624 */ /* 0x000fe200078e00ff */
[----:B------:R3:W5:Y:S01]  /*0490*/  @P2 LDG.E R180, [R10.64] ;  /* 0x000000080ab42981 */ /* 0x000762000c1e1900 */
[----:B------:R-:W-:-:S03]  /*04a0*/  @P0 IMAD.WIDE R8, R13, R40, c[0x0][0x360] ;  /* 0x0000d8000d080625 */ /* 0x000fc600078e0228 */
[----:B------:R3:W5:Y:S04]  /*04b0*/  @P1 LDG.E R181, [R6.64] ;  /* 0x0000000806b51981 */ /* 0x000768000c1e1900 */
[----:B------:R3:W5:Y:S04]  /*04c0*/  @P5 LDG.E R182, [R4.64] ;  /* 0x0000000804b65981 */ /* 0x000768000c1e1900 */
[----:B------:R3:W5:Y:S01]  /*04d0*/  @P3 LDG.E R12, [R2.64] ;  /* 0x00000008020c3981 */ /* 0x000762000c1e1900 */
[----:B------:R-:W-:-:S03]  /*04e0*/  IMAD.MOV.U32 R127, RZ, RZ, c[0x0][0x228] ;  /* 0x00008a00ff7f7624 */ /* 0x000fc600078e00ff */
        /* <DEDUP_REMOVED lines=8> */
.L_x_733:
[----:B---3--:R-:W-:-:S04]  /*0570*/  ISETP.NE.U32.AND P0, PT, RZ, c[0x0][0x368], PT ;  /* 0x0000da00ff007a0c */ /* 0x008fc80003f05070 */
[----:B------:R-:W-:-:S13]  /*0580*/  ISETP.NE.AND.EX P0, PT, RZ, c[0x0][0x36c], PT, P0 ;  /* 0x0000db00ff007a0c */ /* 0x000fda0003f05300 */
[----:B------:R-:W-:Y:S05]  /*0590*/  @!P0 BRA `(.L_x_734) ;  /* 0x0000003000008947 */ /* 0x000fea0003800000 */
[----:B------:R-:W-:-:S05]  /*05a0*/  IMAD.WIDE R4, R13, R40, c[0x0][0x368] ;  /* 0x0000da000d047625 */ /* 0x000fca00078e0228 */
[----:B------:R2:W5:Y:S01]  /*05b0*/  LDG.E R8, [R4.64] ;  /* 0x0000000804087981 */ /* 0x000562000c1e1900 */
[----:B------:R-:W-:Y:S05]  /*05c0*/  BRA `(.L_x_735) ;  /* 0x0000004000007947 */ /* 0x000fea0003800000 */
.L_x_734:
[----:B------:R-:W-:Y:S05]  /*05d0*/  @!P5 BRA `(.L_x_735) ;  /* 0x000000300000d947 */ /* 0x000fea0003800000 */
[----:B-1----:R1:W2:Y:S04]  /*05e0*/  LDG.E R0, [R4.64] ;  /* 0x0000000804007981 */ /* 0x0022a8000c1e1900 */
[----:B-1----:R-:W2:Y:S02]  /*05f0*/  LDG.E R4, [R4.64+0x4] ;  /* 0x0000040804047981 */ /* 0x002ea4000c1e1900 */
[----:B--2---:R-:W-:Y:S02]  /*0600*/  IADD3 R8, -R0, R4, RZ ;  /* 0x0000000400087210 */ /* 0x004fe40007ffe1ff */
.L_x_735:
        /* <DEDUP_REMOVED lines=15> */
[----:B------:R1:W-:Y:S04]  /*0700*/  STL [R1+0x4], R6 ;  /* 0x0000040601007387 */ /* 0x0003e80000100800 */
        /* <DEDUP_REMOVED lines=38> */
[C---:B------:R-:W-:Y:S01]  /*0970*/  SHF.L.U64.HI R200, R169.reuse, R194, c[0x0][0x23c] ;  /* 0x00008f00a9c87619 */ /* 0x040fe200000102c2 */
[----:B------:R-:W-:Y:S01]  /*0980*/  IMAD R0, R164, c[0x0][0x238], RZ ;  /* 0x00008e00a4007a24 */ /* 0x000fe200078e02ff */
[----:B------:R-:W-:Y:S01]  /*0990*/  SHF.R.S32.HI R33, RZ, 0x1f, R32 ;  /* 0x0000001fff217819 */ /* 0x000fe20000011420 */
[----:B------:R-:W-:Y:S01]  /*09a0*/  IMAD.MOV.U32 R214, RZ, RZ, c[0x0][0x27c] ;  /* 0x00009f00ffd67624 */ /* 0x000fe200078e00ff */
[----:B------:R-:W-:Y:S01]  /*09b0*/  ISETP.GE.AND P0, PT, R8, 0x1, PT ;  /* 0x000000010800780c */ /* 0x000fe20003f06270 */
[C---:B------:R-:W-:Y:S01]  /*09c0*/  IMAD R0, R154.reuse, c[0x0][0x23c], R0 ;  /* 0x00008f009a007a24 */ /* 0x040fe200078e0200 */
        /* <DEDUP_REMOVED lines=61> */
[----:B------:R-:W-:Y:S02]  /*0da0*/  IMAD.MOV.U32 R176, RZ, RZ, 0x5 ;  /* 0x00000005ffb07424 */ /* 0x000fe400078e00ff */
[----:B------:R1:W-:Y:S01]  /*0db0*/  @P0 LDGSTS.E.BYPASS.LTC128B.128 [R75+0x6100], [R2.64+0x80], !P6 ;  /* 0x06100080024b0fae */ /* 0x0003e2000f101d48 */
[----:B------:R-:W-:Y:S02]  /*0dc0*/  IMAD.SHL.U32 R172, R169, 0x20, RZ ;  /* 0x00000020a9ac7824 */ /* 0x000fe400078e00ff */
[----:B------:R-:W-:-:S04]  /*0dd0*/  IMAD.WIDE.U32 R178, R97, c[0x0][0x1e0], RZ ;  /* 0x0000780061b27a25 */ /* 0x000fc800078e00ff */
[----:B------:R-:W-:Y:S02]  /*0de0*/  IMAD.MOV.U32 R184, RZ, RZ, c[0x0][0x1e4] ;  /* 0x00007900ffb87624 */ /* 0x000fe400078e00ff */
[----:B------:R-:W-:-:S04]  /*0df0*/  IMAD.WIDE.U32 R190, R168, c[0x0][0x1e0], RZ ;  /* 0x00007800a8be7a25 */ /* 0x000fc800078e00ff */
[----:B------:R-:W-:Y:S02]  /*0e00*/  IMAD R184, R184, 0x30, RZ ;  /* 0x00000030b8b87824 */ /* 0x000fe400078e02ff */
[----:B------:R-:W-:-:S04]  /*0e10*/  IMAD.WIDE.U32 R188, R167, c[0x0][0x1e0], RZ ;  /* 0x00007800a7bc7a25 */ /* 0x000fc800078e00ff */
[----:B------:R-:W-:-:S04]  /*0e20*/  IMAD.WIDE.U32 R186, R166, c[0x0][0x1e0], RZ ;  /* 0x00007800a6ba7a25 */ /* 0x000fc800078e00ff */
[----:B-1----:R-:W-:Y:S01]  /*0e30*/  IMAD.IADD R3, R7, 0x1, R4 ;  /* 0x0000000107037824 */ /* 0x002fe200078e0204 */
[C---:B------:R-:W-:Y:S02]  /*0e40*/  @P2 LEA R4, P0, R0.reuse, c[0x0][0x220], 0x1 ;  /* 0x0000880000042a11 */ /* 0x040fe400078008ff */
[----:B------:R-:W-:Y:S02]  /*0e50*/  MOV R2, R6 ;  /* 0x0000000600027202 */ /* 0x000fe40000000f00 */
[----:B------:R-:W-:Y:S01]  /*0e60*/  @P2 LEA.HI.X R5, R0, c[0x0][0x224], R5, 0x1, P0 ;  /* 0x0000890000052a11 */ /* 0x000fe200000f0c05 */
[----:B------:R-:W-:Y:S01]  /*0e70*/  IMAD.SHL.U32 R0, R214, 0x2, RZ ;  /* 0x00000002d6007824 */ /* 0x000fe200078e00ff */
[----:B------:R-:W-:Y:S01]  /*0e80*/  ISETP.GE.AND P0, PT, R32, c[0x0][0x27c], PT ;  /* 0x00009f0020007a0c */ /* 0x000fe20003f06270 */
[----:B------:R-:W-:Y:S01]  /*0e90*/  IMAD.WIDE.U32 R2, R26, c[0x0][0x1e8], R2 ;  /* 0x00007a001a027a25 */ /* 0x000fe200078e0002 */
[----:B------:R-:W-:-:S03]  /*0ea0*/  @P1 IADD3 R6, P3, R20, R10, RZ ;  /* 0x0000000a14061210 */ /* 0x000fc60007f7e0ff */
[----:B------:R-:W-:-:S08]  /*0eb0*/  IMAD.MOV.U32 R94, RZ, RZ, R2 ;  /* 0x000000ffff5e7224 */ /* 0x000fd000078e0002 */
[----:B------:R-:W-:Y:S02]  /*0ec0*/  @P0 IADD3 R0, -R0, c[0x0][0x1d4], RZ ;  /* 0x0000750000000a10 */ /* 0x000fe40007ffe1ff */
[----:B--2---:R-:W-:Y:S01]  /*0ed0*/  @P4 SHF.R.S32.HI R17, RZ, 0x1f, R16 ;  /* 0x0000001fff114819 */ /* 0x004fe20000011410 */
[----:B------:R-:W-:Y:S02]  /*0ee0*/  @!P4 IMAD.MOV.U32 R16, RZ, RZ, R13 ;  /* 0x000000ffff10c224 */ /* 0x000fe400078e000d */
[----:B------:R-:W-:Y:S01]  /*0ef0*/  @!P4 IMAD.MOV.U32 R17, RZ, RZ, R9 ;  /* 0x000000ffff11c224 */ /* 0x000fe200078e0009 */
[----:B------:R-:W-:Y:S01]  /*0f00*/  ISETP.NE.AND P4, PT, R148, RZ, PT ;  /* 0x000000ff9400720c */ /* 0x000fe20003f85270 */
[----:B------:R-:W-:-:S04]  /*0f10*/  IMAD.WIDE.U32 R12, R97, c[0x0][0x280], R28 ;  /* 0x0000a000610c7a25 */ /* 0x000fc800078e001c */
[----:B------:R-:W-:Y:S02]  /*0f20*/  IMAD.MOV.U32 R110, RZ, RZ, R12 ;  /* 0x000000ffff6e7224 */ /* 0x000fe400078e000c */
[----:B------:R-:W-:-:S04]  /*0f30*/  IMAD.IADD R111, R13, 0x1, R14 ;  /* 0x000000010d6f7824 */ /* 0x000fc800078e020e */
[----:B-----5:R-:W-:Y:S02]  /*0f40*/  IMAD.WIDE.U32 R110, R173, c[0x0][0x280], R110 ;  /* 0x0000a000ad6e7a25 */ /* 0x020fe400078e006e */
        /* <DEDUP_REMOVED lines=65> */
[----:B------:R-:W-:Y:S01]  /*1360*/  IMAD.WIDE.U32 R108, R173, c[0x0][0x290], R108 ;  /* 0x0000a400ad6c7a25 */ /* 0x000fe200078e006c */
        /* <DEDUP_REMOVED lines=70> */
[----:B------:R-:W-:Y:S01]  /*17d0*/  IMAD.MOV.U32 R4, RZ, RZ, c[0x0][0x280] ;  /* 0x0000a000ff047624 */ /* 0x000fe200078e00ff */
[----:B------:R-:W-:Y:S01]  /*17e0*/  SHF.L.U64.HI R174, R3, R40, c[0x0][0x294] ;  /* 0x0000a50003ae7619 */ /* 0x000fe20000010228 */
[----:B------:R-:W-:Y:S01]  /*17f0*/  IMAD R0, R0, c[0x0][0x290], RZ ;  /* 0x0000a40000007a24 */ /* 0x000fe200078e02ff */
[-C--:B------:R-:W-:Y:S01]  /*1800*/  SHF.L.U64.HI R195, R5, R176.reuse, c[0x0][0x1e4] ;  /* 0x0000790005c37619 */ /* 0x080fe200000102b0 */
[C---:B------:R-:W-:Y:S01]  /*1810*/  IMAD.SHL.U32 R203, R4.reuse, 0x20, RZ ;  /* 0x0000002004cb7824 */ /* 0x040fe200078e00ff */
[C---:B------:R-:W-:Y:S01]  /*1820*/  SHF.L.U64.HI R175, R4.reuse, R176, c[0x0][0x284] ;  /* 0x0000a10004af7619 */ /* 0x040fe200000102b0 */
[C---:B------:R-:W-:Y:S01]  /*1830*/  IMAD.SHL.U32 R206, R4.reuse, 0x10, RZ ;  /* 0x0000001004ce7824 */ /* 0x040fe200078e00ff */
[C---:B------:R-:W-:Y:S01]  /*1840*/  SHF.L.U64.HI R193, R4.reuse, R194, c[0x0][0x284] ;  /* 0x0000a10004c17619 */ /* 0x040fe200000102c2 */
[C---:B------:R-:W-:Y:S01]  /*1850*/  IMAD.WIDE.U32 R198, R4.reuse, 0x30, RZ ;  /* 0x0000003004c67825 */ /* 0x040fe200078e00ff */
[----:B------:R-:W-:-:S02]  /*1860*/  SHF.L.U64.HI R177, R4, R40, c[0x0][0x284] ;  /* 0x0000a10004b17619 */ /* 0x000fc40000010228 */
[----:B------:R-:W-:Y:S01]  /*1870*/  SHF.L.U32 R205, R4, 0x6, RZ ;  /* 0x0000000604cd7819 */ /* 0x000fe200000006ff */
[----:B------:R-:W-:Y:S01]  /*1880*/  IMAD R4, R173, c[0x0][0x294], R0 ;  /* 0x0000a500ad047a24 */ /* 0x000fe200078e0200 */
[----:B------:R-:W-:Y:S01]  /*1890*/  IADD3 R0, P0, R97, 0x10, RZ ;  /* 0x0000001061007810 */ /* 0x000fe20007f1e0ff */
[C---:B------:R-:W-:Y:S01]  /*18a0*/  IMAD.SHL.U32 R212, R5.reuse, 0x20, RZ ;  /* 0x0000002005d47824 */ /* 0x040fe200078e00ff */
[C---:B------:R-:W-:Y:S01]  /*18b0*/  SHF.L.U64.HI R192, R5.reuse, R194, c[0x0][0x1e4] ;  /* 0x0000790005c07619 */ /* 0x040fe200000102c2 */
[C---:B------:R-:W-:Y:S01]  /*18c0*/  IMAD.SHL.U32 R207, R5.reuse, 0x40, RZ ;  /* 0x0000004005cf7824 */ /* 0x040fe200078e00ff */
[C---:B------:R-:W-:Y:S01]  /*18d0*/  SHF.L.U64.HI R183, R5.reuse, R40, c[0x0][0x1e4] ;  /* 0x0000790005b77619 */ /* 0x040fe20000010228 */
[C---:B------:R-:W-:Y:S01]  /*18e0*/  IMAD.WIDE.U32 R170, R5.reuse, 0x30, RZ ;  /* 0x0000003005aa7825 */ /* 0x040fe200078e00ff */
[----:B------:R-:W-:Y:S02]  /*18f0*/  SHF.L.U32 R211, R5, 0x4, RZ ;  /* 0x0000000405d37819 */ /* 0x000fe400000006ff */
[----:B------:R-:W-:Y:S01]  /*1900*/  SHF.L.U64.HI R176, R3, R176, c[0x0][0x294] ;  /* 0x0000a50003b07619 */ /* 0x000fe200000102b0 */
[----:B------:R-:W-:Y:S01]  /*1910*/  IMAD R5, R173, c[0x0][0x284], R2 ;  /* 0x0000a100ad057a24 */ /* 0x000fe200078e0202 */
[----:B------:R-:W-:Y:S01]  /*1920*/  IADD3.X R2, RZ, R39, RZ, P0, !PT ;  /* 0x00000027ff027210 */ /* 0x000fe200007fe4ff */
[C---:B------:R-:W-:Y:S01]  /*1930*/  IMAD.SHL.U32 R204, R3.reuse, 0x20, RZ ;  /* 0x0000002003cc7824 */ /* 0x040fe200078e00ff */
[C---:B------:R-:W-:Y:S01]  /*1940*/  SHF.L.U64.HI R194, R3.reuse, R194, c[0x0][0x294] ;  /* 0x0000a50003c27619 */ /* 0x040fe200000102c2 */
[C---:B------:R-:W-:Y:S01]  /*1950*/  IMAD.SHL.U32 R201, R3.reuse, 0x40, RZ ;  /* 0x0000004003c97824 */ /* 0x040fe200078e00ff */
[----:B------:R-:W-:Y:S01]  /*1960*/  IADD3 R143, P0, R32, R178, RZ ;  /* 0x000000b2208f7210 */ /* 0x000fe20007f1e0ff */
[----:B------:R-:W-:Y:S01]  /*1970*/  IMAD.SHL.U32 R202, R3, 0x10, RZ ;  /* 0x0000001003ca7824 */ /* 0x000fe200078e00ff */
[----:B------:R-:W-:Y:S01]  /*1980*/  IADD3 R129, R199, UR5, RZ ;  /* 0x00000005c7817c10 */ /* 0x000fe2000fffe0ff */
[----:B------:R-:W-:Y:S01]  /*1990*/  IMAD.WIDE.U32 R196, R3, 0x30, RZ ;  /* 0x0000003003c47825 */ /* 0x000fe200078e00ff */
[----:B------:R-:W-:-:S02]  /*19a0*/  IADD3 R31, R28, 0x20, RZ ;  /* 0x000000201c1f7810 */ /* 0x000fc40007ffe0ff */
        /* <DEDUP_REMOVED lines=41> */
.L_x_783:
        /* <DEDUP_REMOVED lines=50> */
.L_x_741:
[----:B------:R-:W-:Y:S05]  /*1f60*/  BSYNC B0 ;  /* 0x0000000000007941 */ /* 0x000fea0003800000 */
.L_x_740:
        /* <DEDUP_REMOVED lines=40> */
.L_x_743:
[----:B------:R-:W-:Y:S05]  /*21f0*/  BSYNC B0 ;  /* 0x0000000000007941 */ /* 0x000fea0003800000 */
.L_x_742:
        /* <DEDUP_REMOVED lines=40> */
.L_x_745:
[----:B------:R-:W-:Y:S05]  /*2480*/  BSYNC B0 ;  /* 0x0000000000007941 */ /* 0x000fea0003800000 */
.L_x_744:
        /* <DEDUP_REMOVED lines=38> */
.L_x_747:
[----:B------:R-:W-:Y:S05]  /*26f0*/  BSYNC B0 ;  /* 0x0000000000007941 */ /* 0x000fea0003800000 */
.L_x_746:
        /* <DEDUP_REMOVED lines=74> */
.L_x_751:
[----:B------:R-:W-:Y:S05]  /*2ba0*/  BSYNC B0 ;  /* 0x0000000000007941 */ /* 0x000fea0003800000 */
.L_x_750:
        /* <DEDUP_REMOVED lines=59> */
.L_x_749:
[----:B------:R-:W-:Y:S05]  /*2f60*/  BSYNC B1 ;  /* 0x0000000000017941 */ /* 0x000fea0003800000 */
.L_x_748:
        /* <DEDUP_REMOVED lines=62> */
.L_x_755:
[----:B------:R-:W-:Y:S05]  /*3350*/  BSYNC B0 ;  /* 0x0000000000007941 */ /* 0x000fea0003800000 */
.L_x_754:
        /* <DEDUP_REMOVED lines=59> */
.L_x_753:
[----:B------:R-:W-:Y:S05]  /*3710*/  BSYNC B1 ;  /* 0x0000000000017941 */ /* 0x000fea0003800000 */
.L_x_752:
        /* <DEDUP_REMOVED lines=62> */
.L_x_759:
[----:B------:R-:W-:Y:S05]  /*3b00*/  BSYNC B0 ;  /* 0x0000000000007941 */ /* 0x000fea0003800000 */
.L_x_758:
        /* <DEDUP_REMOVED lines=59> */
.L_x_757:
[----:B------:R-:W-:Y:S05]  /*3ec0*/  BSYNC B1 ;  /* 0x0000000000017941 */ /* 0x000fea0003800000 */
.L_x_756:
        /* <DEDUP_REMOVED lines=60> */
.L_x_762:
[----:B------:R-:W-:Y:S05]  /*4290*/  BSYNC B0 ;  /* 0x0000000000007941 */ /* 0x000fea0003800000 */
.L_x_761:
        /* <DEDUP_REMOVED lines=59> */
.L_x_739:
        /* <DEDUP_REMOVED lines=224> */
.L_x_764:
[----:B-1----:R-:W-:Y:S05]  /*5450*/  BSYNC B0 ;  /* 0x0000000000007941 */ /* 0x002fea0003800000 */
.L_x_763:
        /* <DEDUP_REMOVED lines=115> */
.L_x_766:
[----:B------:R-:W-:Y:S05]  /*5b90*/  BSYNC B0 ;  /* 0x0000000000007941 */ /* 0x000fea0003800000 */
.L_x_765:
        /* <DEDUP_REMOVED lines=115> */
.L_x_768:
[----:B------:R-:W-:Y:S05]  /*62d0*/  BSYNC B0 ;  /* 0x0000000000007941 */ /* 0x000fea0003800000 */
.L_x_767:
        /* <DEDUP_REMOVED lines=116> */
.L_x_738:
        /* <DEDUP_REMOVED lines=19> */
.L_x_770:
[----:B------:R-:W-:Y:S05]  /*6b50*/  BSYNC B0 ;  /* 0x0000000000007941 */ /* 0x000fea0003800000 */
.L_x_769:
        /* <DEDUP_REMOVED lines=19> */
.L_x_772:
[----:B------:R-:W-:Y:S05]  /*6c90*/  BSYNC B0 ;  /* 0x0000000000007941 */ /* 0x000fea0003800000 */
.L_x_771:
        /* <DEDUP_REMOVED lines=19> */
.L_x_774:
[----:B------:R-:W-:Y:S05]  /*6dd0*/  BSYNC B0 ;  /* 0x0000000000007941 */ /* 0x000fea0003800000 */
.L_x_773:
        /* <DEDUP_REMOVED lines=18> */
.L_x_760:
[----:B------:R-:W-:Y:S05]  /*6f00*/  BSYNC B2 ;  /* 0x0000000000027941 */ /* 0x000fea0003800000 */
.L_x_737:
        /* <DEDUP_REMOVED lines=83> */
.L_x_776:
[----:B-1----:R-:W-:Y:S05]  /*7440*/  BSYNC B0 ;  /* 0x0000000000007941 */ /* 0x002fea0003800000 */
.L_x_775:
        /* <DEDUP_REMOVED lines=19> */
.L_x_778:
[----:B------:R-:W-:Y:S05]  /*7580*/  BSYNC B0 ;  /* 0x0000000000007941 */ /* 0x000fea0003800000 */
.L_x_777:
        /* <DEDUP_REMOVED lines=19> */
.L_x_780:
[----:B------:R-:W-:Y:S05]  /*76c0*/  BSYNC B0 ;  /* 0x0000000000007941 */ /* 0x000fea0003800000 */
.L_x_779:
        /* <DEDUP_REMOVED lines=19> */
.L_x_782:
[----:B------:R-:W-:Y:S05]  /*7800*/  BSYNC B0 ;  /* 0x0000000000007941 */ /* 0x000fea0003800000 */
.L_x_781:
        /* <DEDUP_REMOVED lines=22> */
[C-C-:B------:R-:W-:Y:S01]  /*7970*/  @P0 IMAD.X R5, R7.reuse, 0x1, R169.reuse, P1 ;  /* 0x0000000107050824 */ /* 0x140fe200008e06a9 */
[-C--:B------:R-:W-:Y:S02]  /*7980*/  @P0 IADD3 R10, P1, R6, R131.reuse, RZ ;  /* 0x00000083060a0210 */ /* 0x080fe40007f3e0ff */
[----:B------:R2:W-:Y:S03]  /*7990*/  @P0 LDGSTS.E.BYPASS.LTC128B.128 [R75+0x6900], [R12.64], !P6 ;  /* 0x069000000c4b0fae */ /* 0x0005e6000f101d48 */
[--C-:B------:R-:W-:Y:S01]  /*79a0*/  @P0 IMAD.X R11, R7, 0x1, R128.reuse, P1 ;  /* 0x00000001070b0824 */ /* 0x100fe200008e0680 */
        /* <DEDUP_REMOVED lines=11> */
.L_x_736:
[----:B-1----:R-:W-:Y:S01]  /*7a60*/  ISETP.GE.AND P0, PT, R208, 0x1, PT ;  /* 0x00000001d000780c */ /* 0x002fe20003f06270 */
[----:B------:R-:W-:Y:S01]  /*7a70*/  IMAD.IADD R18, R182, 0x1, R180 ;  /* 0x00000001b6127824 */ /* 0x000fe200078e02b4 */
[----:B------:R-:W-:Y:S01]  /*7a80*/  PLOP3.LUT P4, PT, PT, PT, PT, 0x80, 0x0 ;  /* 0x000000000000781c */ /* 0x000fe20003f8f070 */
[----:B------:R-:W-:Y:S01]  /*7a90*/  CS2R R14, SRZ ;  /* 0x00000000000e7805 */ /* 0x000fe2000001ff00 */
[----:B------:R-:W-:Y:S01]  /*7aa0*/  MOV R126, RZ ;  /* 0x000000ff007e7202 */ /* 0x000fe20000000f00 */
[----:B------:R-:W-:Y:S01]  /*7ab0*/  IMAD.MOV.U32 R124, RZ, RZ, RZ ;  /* 0x000000ffff7c7224 */ /* 0x000fe200078e00ff */
[----:B------:R-:W-:Y:S01]  /*7ac0*/  CS2R R130, SRZ ;  /* 0x0000000000827805 */ /* 0x000fe2000001ff00 */
[----:B------:R-:W-:Y:S01]  /*7ad0*/  CS2R R128, SRZ ;  /* 0x0000000000807805 */ /* 0x000fe2000001ff00 */
[----:B------:R-:W-:Y:S01]  /*7ae0*/  CS2R R16, SRZ ;  /* 0x0000000000107805 */ /* 0x000fe2000001ff00 */
[----:B------:R-:W-:Y:S01]  /*7af0*/  MOV R122, RZ ;  /* 0x000000ff007a7202 */ /* 0x000fe20000000f00 */
[----:B------:R-:W-:Y:S01]  /*7b00*/  CS2R R120, SRZ ;  /* 0x0000000000787805 */ /* 0x000fe2000001ff00 */
[----:B--2---:R-:W-:Y:S01]  /*7b10*/  CS2R R12, SRZ ;  /* 0x00000000000c7805 */ /* 0x004fe2000001ff00 */
        /* <DEDUP_REMOVED lines=62> */
[----:B------:R-:W-:Y:S01]  /*7f00*/  CS2R R168, SRZ ;  /* 0x0000000000a87805 */ /* 0x000fe2000001ff00 */
[----:B------:R-:W-:Y:S01]  /*7f10*/  CS2R R162, SRZ ;  /* 0x0000000000a27805 */ /* 0x000fe2000001ff00 */
[----:B------:R-:W-:Y:S01]  /*7f20*/  CS2R R54, SRZ ;  /* 0x0000000000367805 */ /* 0x000fe2000001ff00 */
        /* <DEDUP_REMOVED lines=13> */
[----:B------:R-:W-:Y:S01]  /*8000*/  IMAD.MOV.U32 R144, RZ, RZ, RZ ;  /* 0x000000ffff907224 */ /* 0x000fe200078e00ff */
[----:B------:R-:W-:Y:S01]  /*8010*/  MOV R64, RZ ;  /* 0x000000ff00407202 */ /* 0x000fe20000000f00 */
[----:B------:R-:W-:Y:S01]  /*8020*/  CS2R R62, SRZ ;  /* 0x00000000003e7805 */ /* 0x000fe2000001ff00 */
[----:B------:R-:W-:Y:S01]  /*8030*/  IMAD.MOV.U32 R61, RZ, RZ, RZ ;  /* 0x000000ffff3d7224 */ /* 0x000fe200078e00ff */
[----:B------:R-:W-:Y:S05]  /*8040*/  @!P0 BRA `(.L_x_784) ;  /* 0x00011de000008947 */ /* 0x000fea0003800000 */
[----:B------:R-:W2:Y:S01]  /*8050*/  LDL R60, [R1+0x48] ;  /* 0x00004800013c7983 */ /* 0x000ea20000100800 */
[----:B------:R-:W-:-:S03]  /*8060*/  ISETP.NE.U32.AND P0, PT, RZ, c[0x0][0x340], PT ;  /* 0x0000d000ff007a0c */ /* 0x000fc60003f05070 */
[----:B------:R-:W3:Y:S01]  /*8070*/  LDL R165, [R1+0x4] ;  /* 0x0000040001a57983 */ /* 0x000ee20000100800 */
        /* <DEDUP_REMOVED lines=13> */
[----:B------:R-:W-:Y:S02]  /*8150*/  IMAD R17, R210, 0x80, R72 ;  /* 0x00000080d2117824 */ /* 0x000fe400078e0248 */
[----:B------:R-:W-:-:S05]  /*8160*/  IMAD R25, R185, c[0x0][0x2c4], RZ ;  /* 0x0000b100b9197a24 */ /* 0x000fca00078e02ff */
[C---:B------:R-:W-:Y:S02]  /*8170*/  ISETP.GE.AND P6, PT, R17.reuse, R25, PT ;  /* 0x000000191100720c */ /* 0x040fe40003fc6270 */
[----:B------:R-:W-:Y:S01]  /*8180*/  IADD3 R16, R17, 0x30, RZ ;  /* 0x0000003011107810 */ /* 0x000fe20007ffe0ff */
[----:B--2---:R-:W-:-:S05]  /*8190*/  @P5 IMAD.WIDE R2, R60, R2, c[0x0][0x340] ;  /* 0x0000d0003c025625 */ /* 0x004fca00078e0202 */
[----:B------:R2:W4:Y:S01]  /*81a0*/  @P5 LDG.E R22, [R2.64] ;  /* 0x0000000802165981 */ /* 0x000522000c1e1900 */
[----:B------:R-:W-:Y:S01]  /*81b0*/  SHF.R.S32.HI R19, RZ, 0x1f, R60 ;  /* 0x0000001fff137819 */ /* 0x000fe2000001143c */
[----:B------:R-:W-:Y:S01]  /*81c0*/  IMAD.MOV.U32 R160, RZ, RZ, c[0x0][0x1e0] ;  /* 0x00007800ffa07624 */ /* 0x000fe200078e00ff */
[----:B---3--:R-:W-:Y:S02]  /*81d0*/  LEA.HI.SX32 R73, R165, 0xffffffff, 0x1a ;  /* 0xffffffffa5497811 */ /* 0x008fe400078fd2ff */
[----:B------:R-:W-:Y:S01]  /*81e0*/  SEL R6, R19, RZ, !P0 ;  /* 0x000000ff13067207 */ /* 0x000fe20004000000 */
[C---:B------:R-:W-:Y:S01]  /*81f0*/  IMAD.SHL.U32 R161, R160.reuse, 0x40, RZ ;  /* 0x00000040a0a17824 */ /* 0x040fe200078e00ff */
[----:B------:R-:W-:Y:S01]  /*8200*/  SHF.R.S32.HI R74, RZ, 0x1f, R73 ;  /* 0x0000001fff4a7819 */ /* 0x000fe20000011449 */
[----:B------:R-:W-:Y:S01]  /*8210*/  IMAD.WIDE.U32 R162, R160, 0x20, RZ ;  /* 0x00000020a0a27825 */ /* 0x000fe200078e00ff */
[----:B------:R-:W-:-:S03]  /*8220*/  LEA.HI R55, R157, R213, RZ, 0x4 ;  /* 0x000000d59d377211 */ /* 0x000fc600078f20ff */
        /* <DEDUP_REMOVED lines=26> */
[----:B------:R-:W-:Y:S01]  /*83d0*/  IMAD.IADD R3, R3, 0x1, R6 ;  /* 0x0000000103037824 */ /* 0x000fe200078e0206 */
[----:B------:R-:W-:Y:S01]  /*83e0*/  IADD3 R6, R17, 0x20, RZ ;  /* 0x0000002011067810 */ /* 0x000fe20007ffe0ff */
[----:B------:R-:W-:Y:S01]  /*83f0*/  IMAD R0, R5, c[0x0][0x1a8], RZ ;  /* 0x00006a0005007a24 */ /* 0x000fe200078e02ff */
[----:B------:R-:W-:Y:S01]  /*8400*/  IADD3 R21, R20, 0x40, RZ ;  /* 0x0000004014157810 */ /* 0x000fe20007ffe0ff */
[----:B------:R-:W-:Y:S01]  /*8410*/  IMAD.WIDE.U32 R2, R4, c[0x0][0x1a8], R2 ;  /* 0x00006a0004027a25 */ /* 0x000fe200078e0002 */
[----:B------:R-:W-:Y:S02]  /*8420*/  ISETP.GE.AND P4, PT, R20, c[0x0][0x198], PT ;  /* 0x0000660014007a0c */ /* 0x000fe40003f86270 */
[----:B------:R-:W-:Y:S01]  /*8430*/  ISETP.GE.AND P1, PT, R6, R25, PT ;  /* 0x000000190600720c */ /* 0x000fe20003f26270 */
[----:B------:R-:W-:Y:S01]  /*8440*/  IMAD R0, R4, c[0x0][0x1ac], R0 ;  /* 0x00006b0004007a24 */ /* 0x000fe200078e0200 */
[----:B------:R-:W-:Y:S01]  /*8450*/  LEA R14, P0, R2, c[0x0][0x160], 0x1 ;  /* 0x00005800020e7a11 */ /* 0x000fe200078008ff */
[----:B------:R-:W-:Y:S01]  /*8460*/  IMAD.SHL.U32 R7, R72, 0x40, RZ ;  /* 0x0000004048077824 */ /* 0x000fe200078e00ff */
[----:B------:R-:W-:Y:S01]  /*8470*/  ISETP.GE.AND P3, PT, R21, c[0x0][0x198], PT ;  /* 0x0000660015007a0c */ /* 0x000fe20003f66270 */
[----:B------:R-:W-:Y:S01]  /*8480*/  IMAD.IADD R0, R3, 0x1, R0 ;  /* 0x0000000103007824 */ /* 0x000fe200078e0200 */
[----:B------:R-:W-:Y:S01]  /*8490*/  LEA.HI R3, R157, R213, RZ, 0x6 ;  /* 0x000000d59d037211 */ /* 0x000fe200078f30ff */
[----:B------:R-:W1:Y:S01]  /*84a0*/  SHFL.IDX PT, R4, R14, RZ, 0x181f ;  /* 0x00181fff0e047589 */ /* 0x000e6200000e0000 */
[----:B------:R-:W-:Y:S01]  /*84b0*/  IMAD.SHL.U32 R42, R80, 0x8, RZ ;  /* 0x00000008502a7824 */ /* 0x000fe200078e00ff */
[----:B------:R-:W-:-:S02]  /*84c0*/  LOP3.LUT R26, R7, 0x1c0, RZ, 0xc0, !PT ;  /* 0x000001c0071a7812 */ /* 0x000fc400078ec0ff */
[----:B------:R-:W-:Y:S01]  /*84d0*/  LEA.HI.X R15, R2, c[0x0][0x164], R0, 0x1, P0 ;  /* 0x00005900020f7a11 */ /* 0x000fe200000f0c00 */
[----:B------:R-:W-:Y:S01]  /*84e0*/  SHFL.IDX PT, R8, R14, 0x2, 0x181f ;  /* 0x00581f000e087f89 */ /* 0x000fe200000e0000 */
[----:B------:R-:W-:Y:S02]  /*84f0*/  IADD3 R0, R17, 0x10, RZ ;  /* 0x0000001011007810 */ /* 0x000fe40007ffe0ff */
[----:B------:R-:W-:Y:S01]  /*8500*/  LOP3.LUT R13, R26, 0x38, R42, 0xf8, !PT ;  /* 0x000000381a0d7812 */ /* 0x000fe200078ef82a */
[----:B------:R-:W2:Y:S01]  /*8510*/  SHFL.IDX PT, R5, R15, RZ, 0x181f ;  /* 0x00181fff0f057589 */ /* 0x000ea200000e0000 */
[----:B------:R-:W-:Y:S01]  /*8520*/  ISETP.GE.AND P2, PT, R0, R25, PT ;  /* 0x000000190000720c */ /* 0x000fe20003f46270 */
[----:B------:R-:W-:Y:S01]  /*8530*/  IMAD.SHL.U32 R0, R3, 0x8, RZ ;  /* 0x0000000803007824 */ /* 0x000fe200078e00ff */
[----:B------:R-:W-:Y:S01]  /*8540*/  SHF.R.U32.HI R28, RZ, 0x3, R26 ;  /* 0x00000003ff1c7819 */ /* 0x000fe2000001161a */
[----:B------:R-:W3:Y:S01]  /*8550*/  SHFL.IDX PT, R2, R14, 0x1, 0x181f ;  /* 0x00381f000e027f89 */ /* 0x000ee200000e0000 */
[----:B------:R-:W-:-:S02]  /*8560*/  SHF.R.S32.HI R43, RZ, 0x1f, R42 ;  /* 0x0000001fff2b7819 */ /* 0x000fc4000001142a */
[----:B------:R-:W-:Y:S01]  /*8570*/  LOP3.LUT R27, R0, 0xfffffe00, RZ, 0xc0, !PT ;  /* 0xfffffe00001b7812 */ /* 0x000fe200078ec0ff */
[----:B------:R-:W3:Y:S01]  /*8580*/  SHFL.IDX PT, R3, R15, 0x1, 0x181f ;  /* 0x00381f000f037f89 */ /* 0x000ee200000e0000 */
[--C-:B------:R-:W-:Y:S02]  /*8590*/  @!P6 SHF.R.S32.HI R0, RZ, 0x1f, R21.reuse ;  /* 0x0000001fff00e819 */ /* 0x100fe40000011415 */
[----:B------:R-:W-:Y:S02]  /*85a0*/  LOP3.LUT R252, R27, R13, R28, 0xf6, !PT ;  /* 0x0000000d1bfc7212 */ /* 0x000fe400078ef61c */
[----:B------:R-:W-:Y:S02]  /*85b0*/  @!P6 LEA.HI R12, R0, R21, RZ, 0x3 ;  /* 0x00000015000ce211 */ /* 0x000fe400078f18ff */
[----:B------:R-:W-:Y:S02]  /*85c0*/  @!P2 SHF.R.S32.HI R9, RZ, 0x1f, R21 ;  /* 0x0000001fff09a819 */ /* 0x000fe40000011415 */
[----:B-1----:R-:W-:-:S02]  /*85d0*/  @!P6 LEA R6, P0, R20, R4, 0x1 ;  /* 0x000000041406e211 */ /* 0x002fc400078008ff */
[----:B------:R-:W-:Y:S02]  /*85e0*/  @!P2 LEA.HI R0, R9, R21, RZ, 0x3 ;  /* 0x000000150900a211 */ /* 0x000fe400078f18ff */
[----:B------:R-:W1:Y:S01]  /*85f0*/  SHFL.IDX PT, R9, R15, 0x2, 0x181f ;  /* 0x00581f000f097f89 */ /* 0x000e6200000e0000 */
[----:B------:R-:W-:Y:S02]  /*8600*/  @!P6 LOP3.LUT R12, R12, 0xfffffff8, RZ, 0xc0, !PT ;  /* 0xfffffff80c0ce812 */ /* 0x000fe400078ec0ff */
[----:B--2---:R-:W-:Y:S02]  /*8610*/  @!P6 LEA.HI.X R7, R20, R5, R43, 0x1, P0 ;  /* 0x000000051407e211 */ /* 0x004fe400000f0c2b */
[----:B------:R-:W-:Y:S01]  /*8620*/  @!P2 LOP3.LUT R0, R0, 0xfffffff8, RZ, 0xc0, !PT ;  /* 0xfffffff80000a812 */ /* 0x000fe200078ec0ff */
[----:B------:R-:W-:Y:S01]  /*8630*/  @!P6 IMAD.WIDE R12, R12, 0x2, R4 ;  /* 0x000000020c0ce825 */ /* 0x000fe200078e0204 */
[----:B---3--:R-:W-:Y:S01]  /*8640*/  @!P2 LEA R10, P0, R20, R2, 0x1 ;  /* 0x00000002140aa211 */ /* 0x008fe200078008ff */
[----:B------:R-:W2:Y:S02]  /*8650*/  SHFL.IDX PT, R4, R14, 0x3, 0x181f ;  /* 0x00781f000e047f89 */ /* 0x000ea400000e0000 */
[----:B------:R-:W-:Y:S01]  /*8660*/  @!P6 IMAD.SHL.U32 R5, R252, 0x2, RZ ;  /* 0x00000002fc05e824 */ /* 0x000fe200078e00ff */
[----:B------:R-:W-:Y:S01]  /*8670*/  @!P2 LEA.HI.X R11, R20, R3, R43, 0x1, P0 ;  /* 0x00000003140ba211 */ /* 0x000fe200000f0c2b */
[----:B------:R-:W-:Y:S01]  /*8680*/  @!P2 IMAD.WIDE R2, R0, 0x2, R2 ;  /* 0x000000020002a825 */ /* 0x000fe200078e0202 */
[----:B------:R-:W-:-:S02]  /*8690*/  ISETP.GE.AND P0, PT, R16, R25, PT ;  /* 0x000000191000720c */ /* 0x000fc40003f06270 */
[----:B------:R3:W-:Y:S01]  /*86a0*/  @!P6 LDGSTS.E.BYPASS.LTC128B.128 [R5+0x8100], [R6.64], !P4 ;  /* 0x081000000605efae */ /* 0x0007e2000e101d48 */
[----:B------:R-:W-:-:S03]  /*86b0*/  @!P2 IMAD.SHL.U32 R0, R252, 0x2, RZ ;  /* 0x00000002fc00a824 */ /* 0x000fc600078e00ff */
[----:B------:R1:W-:Y:S04]  /*86c0*/  @!P6 LDGSTS.E.BYPASS.LTC128B.128 [R5+0xc100], [R12.64], !P3 ;  /* 0x0c1000000c05efae */ /* 0x0003e8000d901d48 */
[----:B------:R2:W-:Y:S04]  /*86d0*/  @!P2 LDGSTS.E.BYPASS.LTC128B.128 [R0+0x8900], [R10.64], !P4 ;  /* 0x089000000a00afae */ /* 0x0005e8000e101d48 */
[----:B------:R2:W-:Y:S01]  /*86e0*/  @!P2 LDGSTS.E.BYPASS.LTC128B.128 [R0+0xc900], [R2.64], !P3 ;  /* 0x0c9000000200afae */ /* 0x0005e2000d901d48 */
[--C-:B---3--:R-:W-:Y:S02]  /*86f0*/  @!P1 SHF.R.S32.HI R7, RZ, 0x1f, R21.reuse ;  /* 0x0000001fff079819 */ /* 0x108fe40000011415 */
[----:B------:R-:W-:Y:S01]  /*8700*/  @!P1 LEA R6, P2, R20, R8, 0x1 ;  /* 0x0000000814069211 */ /* 0x000fe200078408ff */
[----:B-1----:R-:W1:Y:S01]  /*8710*/  SHFL.IDX PT, R5, R15, 0x3, 0x181f ;  /* 0x00781f000f057f89 */ /* 0x002e6200000e0000 */
[----:B------:R-:W-:Y:S01]  /*8720*/  IMAD R12, R215, c[0x0][0x1e8], RZ ;  /* 0x00007a00d70c7a24 */ /* 0x000fe200078e02ff */
[----:B--2---:R-:W-:-:S03]  /*8730*/  @!P0 SHF.R.S32.HI R10, RZ, 0x1f, R21 ;  /* 0x0000001fff0a8819 */ /* 0x004fc60000011415 */
[----:B------:R-:W-:Y:S01]  /*8740*/  IMAD R12, R59, c[0x0][0x1ec], R12 ;  /* 0x00007b003b0c7a24 */ /* 0x000fe200078e020c */
[----:B------:R-:W-:Y:S02]  /*8750*/  @!P1 LEA.HI R0, R7, R21, RZ, 0x3 ;  /* 0x0000001507009211 */ /* 0x000fe400078f18ff */
[----:B------:R-:W-:Y:S02]  /*8760*/  IADD3 R2, R17, 0x40, RZ ;  /* 0x0000004011027810 */ /* 0x000fe40007ffe0ff */
[----:B------:R-:W-:Y:S01]  /*8770*/  @!P1 LOP3.LUT R3, R0, 0xfffffff8, RZ, 0xc0, !PT ;  /* 0xfffffff800039812 */ /* 0x000fe200078ec0ff */
[----:B------:R-:W-:Y:S01]  /*8780*/  @!P1 IMAD.SHL.U32 R0, R252, 0x2, RZ ;  /* 0x00000002fc009824 */ /* 0x000fe200078e00ff */
[----:B------:R-:W-:Y:S02]  /*8790*/  @!P1 LEA.HI.X R7, R20, R9, R43, 0x1, P2 ;  /* 0x0000000914079211 */ /* 0x000fe400010f0c2b */
[----:B------:R-:W-:Y:S01]  /*87a0*/  ISETP.GE.AND P2, PT, R2, R25, PT ;  /* 0x000000190200720c */ /* 0x000fe20003f46270 */
[----:B------:R-:W-:Y:S01]  /*87b0*/  @!P1 IMAD.WIDE R8, R3, 0x2, R8 ;  /* 0x0000000203089825 */ /* 0x000fe200078e0208 */
[----:B------:R-:W2:Y:S01]  /*87c0*/  SHFL.IDX PT, R2, R14, 0x4, 0x181f ;  /* 0x00981f000e027f89 */ /* 0x000ea200000e0000 */
[----:B------:R-:W-:-:S03]  /*87d0*/  @!P0 LEA.HI R10, R10, R21, RZ, 0x3 ;  /* 0x000000150a0a8211 */ /* 0x000fc600078f18ff */
[----:B------:R-:W3:Y:S04]  /*87e0*/  SHFL.IDX PT, R3, R15, 0x4, 0x181f ;  /* 0x00981f000f037f89 */ /* 0x000ee800000e0000 */
[----:B------:R1:W-:Y:S04]  /*87f0*/  @!P1 LDGSTS.E.BYPASS.LTC128B.128 [R0+0x9100], [R6.64], !P4 ;  /* 0x0910000006009fae */ /* 0x0003e8000e101d48 */
[----:B------:R2:W-:Y:S01]  /*8800*/  @!P1 LDGSTS.E.BYPASS.LTC128B.128 [R0+0xd100], [R8.64], !P3 ;  /* 0x0d10000008009fae */ /* 0x0005e2000d901d48 */
[----:B-1----:R-:W-:Y:S02]  /*8810*/  @!P0 LEA R6, P1, R20, R4, 0x1 ;  /* 0x0000000414068211 */ /* 0x002fe400078208ff */
[----:B--2---:R-:W-:Y:S01]  /*8820*/  @!P0 LOP3.LUT R0, R10, 0xfffffff8, RZ, 0xc0, !PT ;  /* 0xfffffff80a008812 */ /* 0x004fe200078ec0ff */
[----:B------:R-:W-:Y:S01]  /*8830*/  @!P0 IMAD.SHL.U32 R9, R252, 0x2, RZ ;  /* 0x00000002fc098824 */ /* 0x000fe200078e00ff */
[----:B------:R-:W-:Y:S01]  /*8840*/  @!P0 LEA.HI.X R7, R20, R5, R43, 0x1, P1 ;  /* 0x0000000514078211 */ /* 0x000fe200008f0c2b */
[----:B------:R-:W1:Y:S02]  /*8850*/  SHFL.IDX PT, R8, R14, 0x5, 0x181f ;  /* 0x00b81f000e087f89 */ /* 0x000e6400000e0000 */
[----:B------:R-:W-:Y:S01]  /*8860*/  @!P0 IMAD.WIDE R4, R0, 0x2, R4 ;  /* 0x0000000200048825 */ /* 0x000fe200078e0204 */
[----:B------:R-:W-:Y:S01]  /*8870*/  @!P2 SHF.R.S32.HI R0, RZ, 0x1f, R21 ;  /* 0x0000001fff00a819 */ /* 0x000fe20000011415 */
[----:B------:R2:W-:Y:S03]  /*8880*/  @!P0 LDGSTS.E.BYPASS.LTC128B.128 [R9+0x9900], [R6.64], !P4 ;  /* 0x0990000006098fae */ /* 0x0005e6000e101d48 */
[----:B------:R-:W-:Y:S01]  /*8890*/  @!P2 LEA.HI R0, R0, R21, RZ, 0x3 ;  /* 0x000000150000a211 */ /* 0x000fe200078f18ff */
[----:B------:R1:W-:Y:S01]  /*88a0*/  @!P0 LDGSTS.E.BYPASS.LTC128B.128 [R9+0xd900], [R4.64], !P3 ;  /* 0x0d90000004098fae */ /* 0x0003e2000d901d48 */
[----:B------:R-:W-:-:S02]  /*88b0*/  IADD3 R16, P3, R72, R18, RZ ;  /* 0x0000001248107210 */ /* 0x000fc40007f7e0ff */
[----:B--2---:R-:W-:Y:S02]  /*88c0*/  SHF.R.S32.HI R7, RZ, 0x1f, R18 ;  /* 0x0000001fff077819 */ /* 0x004fe40000011412 */
[----:B------:R-:W-:Y:S01]  /*88d0*/  IADD3 R6, R17, 0x50, RZ ;  /* 0x0000005011067810 */ /* 0x000fe20007ffe0ff */
[----:B-1----:R-:W1:Y:S01]  /*88e0*/  SHFL.IDX PT, R9, R15, 0x5, 0x181f ;  /* 0x00b81f000f097f89 */ /* 0x002e6200000e0000 */
[----:B------:R-:W-:Y:S02]  /*88f0*/  LEA.HI.X.SX32 R18, R72, R7, 0x1, P3 ;  /* 0x0000000748127211 */ /* 0x000fe400018f0eff */
[----:B------:R-:W-:Y:S02]  /*8900*/  @!P2 LEA R4, P0, R20, R2, 0x1 ;  /* 0x000000021404a211 */ /* 0x000fe400078008ff */
[----:B------:R-:W-:Y:S02]  /*8910*/  ISETP.GE.AND P3, PT, R21, c[0x0][0x198], PT ;  /* 0x0000660015007a0c */ /* 0x000fe40003f66270 */
[----:B------:R-:W-:-:S02]  /*8920*/  ISETP.GE.AND P1, PT, R6, R25, PT ;  /* 0x000000190600720c */ /* 0x000fc40003f26270 */
[----:B------:R-:W-:Y:S01]  /*8930*/  @!P2 LOP3.LUT R6, R0, 0xfffffff8, RZ, 0xc0, !PT ;  /* 0xfffffff80006a812 */ /* 0x000fe200078ec0ff */
[----:B------:R-:W-:Y:S01]  /*8940*/  @!P2 IMAD.SHL.U32 R0, R252, 0x2, RZ ;  /* 0x00000002fc00a824 */ /* 0x000fe200078e00ff */
[----:B---3--:R-:W-:Y:S02]  /*8950*/  @!P2 LEA.HI.X R5, R20, R3, R43, 0x1, P0 ;  /* 0x000000031405a211 */ /* 0x008fe400000f0c2b */
[----:B------:R-:W-:Y:S01]  /*8960*/  IADD3 R7, R17, 0x60, RZ ;  /* 0x0000006011077810 */ /* 0x000fe20007ffe0ff */
[----:B------:R-:W-:Y:S02]  /*8970*/  @!P2 IMAD.WIDE R2, R6, 0x2, R2 ;  /* 0x000000020602a825 */ /* 0x000fe400078e0202 */
[----:B------:R2:W-:Y:S01]  /*8980*/  @!P2 LDGSTS.E.BYPASS.LTC128B.128 [R0+0xa100], [R4.64], !P4 ;  /* 0x0a1000000400afae */ /* 0x0005e2000e101d48 */
[----:B------:R-:W-:-:S03]  /*8990*/  ISETP.GE.AND P0, PT, R7, R25, PT ;  /* 0x000000190700720c */ /* 0x000fc60003f06270 */
[----:B------:R3:W-:Y:S01]  /*89a0*/  @!P2 LDGSTS.E.BYPASS.LTC128B.128 [R0+0xe100], [R2.64], !P3 ;  /* 0x0e1000000200afae */ /* 0x0007e2000d901d48 */
[----:B------:R-:W-:-:S03]  /*89b0*/  @!P1 LEA R10, P2, R20, R8, 0x1 ;  /* 0x00000008140a9211 */ /* 0x000fc600078408ff */
[----:B------:R-:W-:Y:S01]  /*89c0*/  SHFL.IDX PT, R6, R14, 0x6, 0x181f ;  /* 0x00d81f000e067f89 */ /* 0x000fe200000e0000 */
[----:B-1----:R-:W-:-:S03]  /*89d0*/  @!P1 LEA.HI.X R11, R20, R9, R43, 0x1, P2 ;  /* 0x00000009140b9211 */ /* 0x002fc600010f0c2b */
[----:B------:R-:W1:Y:S01]  /*89e0*/  SHFL.IDX PT, R7, R15, 0x6, 0x181f ;  /* 0x00d81f000f077f89 */ /* 0x000e6200000e0000 */
[----:B--2---:R-:W-:-:S04]  /*89f0*/  IMAD R4, R18, c[0x0][0x1e0], RZ ;  /* 0x0000780012047a24 */ /* 0x004fc800078e02ff */
[C---:B------:R-:W-:Y:S01]  /*8a00*/  IMAD R4, R16.reuse, c[0x0][0x1e4], R4 ;  /* 0x0000790010047a24 */ /* 0x040fe200078e0204 */
[----:B---3--:R-:W-:Y:S01]  /*8a10*/  IADD3 R0, R17, 0x70, RZ ;  /* 0x0000007011007810 */ /* 0x008fe20007ffe0ff */
[----:B------:R-:W-:-:S03]  /*8a20*/  IMAD.WIDE.U32 R2, R16, c[0x0][0x1e0], R42 ;  /* 0x0000780010027a25 */ /* 0x000fc600078e002a */
[----:B------:R-:W-:Y:S01]  /*8a30*/  ISETP.GE.AND P2, PT, R0, R25, PT ;  /* 0x000000190000720c */ /* 0x000fe20003f46270 */
[----:B------:R-:W-:Y:S01]  /*8a40*/  IMAD.IADD R3, R3, 0x1, R4 ;  /* 0x0000000103037824 */ /* 0x000fe200078e0204 */
[--C-:B------:R-:W-:Y:S02]  /*8a50*/  @!P1 SHF.R.S32.HI R4, RZ, 0x1f, R21.reuse ;  /* 0x0000001fff049819 */ /* 0x100fe40000011415 */
[----:B------:R-:W-:Y:S01]  /*8a60*/  @!P0 SHF.R.S32.HI R0, RZ, 0x1f, R21 ;  /* 0x0000001fff008819 */ /* 0x000fe20000011415 */
[----:B------:R-:W-:Y:S01]  /*8a70*/  IMAD.WIDE.U32 R2, R59, c[0x0][0x1e8], R2 ;  /* 0x00007a003b027a25 */ /* 0x000fe200078e0002 */
[-C--:B------:R-:W-:Y:S02]  /*8a80*/  @!P1 LEA.HI R4, R4, R21.reuse, RZ, 0x3 ;  /* 0x0000001504049211 */ /* 0x080fe400078f18ff */
[----:B------:R-:W-:Y:S01]  /*8a90*/  @!P0 LEA.HI R13, R0, R21, RZ, 0x3 ;  /* 0x00000015000d8211 */ /* 0x000fe200078f18ff */
[----:B------:R-:W-:Y:S01]  /*8aa0*/  @!P1 IMAD.SHL.U32 R0, R252, 0x2, RZ ;  /* 0x00000002fc009824 */ /* 0x000fe200078e00ff */
[----:B------:R-:W-:-:S03]  /*8ab0*/  @!P1 LOP3.LUT R4, R4, 0xfffffff8, RZ, 0xc0, !PT ;  /* 0xfffffff804049812 */ /* 0x000fc600078ec0ff */
[----:B------:R-:W-:Y:S01]  /*8ac0*/  @!P2 SHF.R.S32.HI R5, RZ, 0x1f, R21 ;  /* 0x0000001fff05a819 */ /* 0x000fe20000011415 */
[----:B------:R2:W-:Y:S01]  /*8ad0*/  @!P1 LDGSTS.E.BYPASS.LTC128B.128 [R0+0xa900], [R10.64], !P4 ;  /* 0x0a9000000a009fae */ /* 0x0005e2000e101d48 */
[----:B------:R-:W-:Y:S02]  /*8ae0*/  @!P1 IMAD.WIDE R8, R4, 0x2, R8 ;  /* 0x0000000204089825 */ /* 0x000fe400078e0208 */
[----:B------:R-:W-:Y:S02]  /*8af0*/  @!P2 LEA.HI R17, R5, R21, RZ, 0x3 ;  /* 0x000000150511a211 */ /* 0x000fe400078f18ff */
[----:B------:R-:W-:Y:S01]  /*8b00*/  IMAD.IADD R5, R12, 0x1, R3 ;  /* 0x000000010c057824 */ /* 0x000fe200078e0203 */
[----:B------:R3:W-:Y:S01]  /*8b10*/  @!P1 LDGSTS.E.BYPASS.LTC128B.128 [R0+0xe900], [R8.64], !P3 ;  /* 0x0e90000008009fae */ /* 0x0007e2000d901d48 */
[----:B----4-:R-:W-:Y:S01]  /*8b20*/  @P5 SHF.R.S32.HI R3, RZ, 0x1f, R22 ;  /* 0x0000001fff035819 */ /* 0x010fe20000011416 */
[----:B------:R-:W-:Y:S02]  /*8b30*/  @!P5 IMAD.MOV.U32 R3, RZ, RZ, R19 ;  /* 0x000000ffff03d224 */ /* 0x000fe400078e0013 */
[----:B------:R-:W-:-:S02]  /*8b40*/  IMAD.MOV.U32 R4, RZ, RZ, R2 ;  /* 0x000000ffff047224 */ /* 0x000fc400078e0002 */
[----:B------:R-:W-:Y:S02]  /*8b50*/  @P5 IMAD.MOV.U32 R2, RZ, RZ, R22 ;  /* 0x000000ffff025224 */ /* 0x000fe400078e0016 */
[----:B------:R-:W-:Y:S02]  /*8b60*/  @!P5 IMAD.MOV.U32 R2, RZ, RZ, R60 ;  /* 0x000000ffff02d224 */ /* 0x000fe400078e003c */
[----:B------:R-:W-:Y:S01]  /*8b70*/  IMAD.MOV.U32 R12, RZ, RZ, c[0x0][0x1e4] ;  /* 0x00007900ff0c7624 */ /* 0x000fe200078e00ff */
[----:B--2---:R-:W-:-:S05]  /*8b80*/  @!P0 LOP3.LUT R10, R13, 0xfffffff8, RZ, 0xc0, !PT ;  /* 0xfffffff80d0a8812 */ /* 0x004fca00078ec0ff */
[----:B-1----:R-:W-:Y:S01]  /*8b90*/  @!P0 IMAD.WIDE R10, R10, 0x2, R6 ;  /* 0x000000020a0a8825 */ /* 0x002fe200078e0206 */
[----:B---3--:R-:W-:Y:S02]  /*8ba0*/  @!P0 LEA R8, P1, R20, R6, 0x1 ;  /* 0x0000000614088211 */ /* 0x008fe400078208ff */
[----:B------:R1:W2:Y:S01]  /*8bb0*/  SHFL.IDX PT, R6, R14, 0x7, 0x181f ;  /* 0x00f81f000e067f89 */ /* 0x0002a200000e0000 */
[----:B------:R-:W-:Y:S01]  /*8bc0*/  @!P0 IMAD.SHL.U32 R0, R252, 0x2, RZ ;  /* 0x00000002fc008824 */ /* 0x000fe200078e00ff */
[----:B------:R-:W-:Y:S02]  /*8bd0*/  @!P0 LEA.HI.X R9, R20, R7, R43, 0x1, P1 ;  /* 0x0000000714098211 */ /* 0x000fe400008f0c2b */
[----:B------:R-:W-:Y:S01]  /*8be0*/  ISETP.NE.U32.AND P1, PT, RZ, c[0x0][0x350], PT ;  /* 0x0000d400ff007a0c */ /* 0x000fe20003f25070 */
[----:B------:R-:W3:Y:S04]  /*8bf0*/  SHFL.IDX PT, R7, R15, 0x7, 0x181f ;  /* 0x00f81f000f077f89 */ /* 0x000ee800000e0000 */
[----:B------:R4:W-:Y:S04]  /*8c00*/  @!P0 LDGSTS.E.BYPASS.LTC128B.128 [R0+0xb100], [R8.64], !P4 ;  /* 0x0b10000008008fae */ /* 0x0009e8000e101d48 */
[----:B------:R4:W-:Y:S01]  /*8c10*/  @!P0 LDGSTS.E.BYPASS.LTC128B.128 [R0+0xf100], [R10.64], !P3 ;  /* 0x0f1000000a008fae */ /* 0x0009e2000d901d48 */
[----:B------:R-:W-:-:S04]  /*8c20*/  ISETP.NE.AND.EX P0, PT, RZ, c[0x0][0x354], PT, P1 ;  /* 0x0000d500ff007a0c */ /* 0x000fc80003f05310 */
[----:B------:R-:W-:Y:S02]  /*8c30*/  SEL R13, R2, RZ, !P0 ;  /* 0x000000ff020d7207 */ /* 0x000fe40004000000 */
[----:B-1----:R-:W-:Y:S01]  /*8c40*/  SEL R14, R3, RZ, !P0 ;  /* 0x000000ff030e7207 */ /* 0x002fe20004000000 */
[----:B------:R-:W-:Y:S02]  /*8c50*/  IMAD.MOV.U32 R3, RZ, RZ, 0x6 ;  /* 0x00000006ff037424 */ /* 0x000fe400078e00ff */
[----:B------:R-:W-:Y:S01]  /*8c60*/  IMAD.WIDE.U32 R22, R13, c[0x0][0x1f0], R4 ;  /* 0x00007c000d167a25 */ /* 0x000fe200078e0004 */
[----:B--2---:R-:W-:Y:S02]  /*8c70*/  @!P2 LEA R4, P1, R20, R6, 0x1 ;  /* 0x000000061404a211 */ /* 0x004fe400078208ff */
[----:B------:R-:W-:Y:S01]  /*8c80*/  SHF.L.U64.HI R159, R160, R3, c[0x0][0x1e4] ;  /* 0x00007900a09f7619 */ /* 0x000fe20000010203 */
[----:B------:R-:W-:Y:S01]  /*8c90*/  IMAD.MOV.U32 R166, RZ, RZ, R22 ;  /* 0x000000ffffa67224 */ /* 0x000fe200078e0016 */
[----:B---3--:R-:W-:Y:S01]  /*8ca0*/  @!P2 LEA.HI.X R5, R20, R7, R43, 0x1, P1 ;  /* 0x000000071405a211 */ /* 0x008fe200008f0c2b */
[----:B------:R1:W-:Y:S01]  /*8cb0*/  STL.64 [R1+0x40], R22 ;  /* 0x0000401601007387 */ /* 0x0003e20000100a00 */
[----:B----4-:R-:W-:-:S04]  /*8cc0*/  IMAD.IADD R8, R208, 0x1, -R72 ;  /* 0x00000001d0087824 */ /* 0x010fc800078e0a48 */
[----:B------:R-:W-:Y:S02]  /*8cd0*/  IMAD R8, R73, -0x40, R8 ;  /* 0xffffffc049087824 */ /* 0x000fe400078e0208 */
[----:B------:R-:W-:Y:S02]  /*8ce0*/  IMAD R0, R14, c[0x0][0x1f0], RZ ;  /* 0x00007c000e007a24 */ /* 0x000fe400078e02ff */
[----:B------:R-:W-:Y:S01]  /*8cf0*/  @!P2 IMAD.SHL.U32 R10, R252, 0x2, RZ ;  /* 0x00000002fc0aa824 */ /* 0x000fe200078e00ff */
[C---:B------:R-:W-:Y:S01]  /*8d00*/  ISETP.GE.AND P0, PT, R8.reuse, 0x1, PT ;  /* 0x000000010800780c */ /* 0x040fe20003f06270 */
[----:B------:R-:W-:Y:S01]  /*8d10*/  IMAD R2, R13, c[0x0][0x1f4], R0 ;  /* 0x00007d000d027a24 */ /* 0x000fe200078e0200 */
[----:B------:R-:W-:Y:S01]  /*8d20*/  ISETP.GE.AND P5, PT, R8, 0x11, PT ;  /* 0x000000110800780c */ /* 0x000fe20003fa6270 */
[----:B------:R-:W-:Y:S01]  /*8d30*/  IMAD R0, R159, R73, RZ ;  /* 0x000000499f007224 */ /* 0x000fe200078e02ff */
[----:B------:R2:W-:Y:S01]  /*8d40*/  @!P2 LDGSTS.E.BYPASS.LTC128B.128 [R10+0xb900], [R4.64], !P4 ;  /* 0x0b900000040aafae */ /* 0x0005e2000e101d48 */
[----:B------:R-:W-:Y:S01]  /*8d50*/  IMAD.IADD R167, R23, 0x1, R2 ;  /* 0x0000000117a77824 */ /* 0x000fe200078e0202 */
[----:B------:R-:W-:Y:S01]  /*8d60*/  ISETP.GE.AND P4, PT, R42, c[0x0][0x1d4], PT ;  /* 0x000075002a007a0c */ /* 0x000fe20003f86270 */
[-C--:B------:R-:W-:Y:S01]  /*8d70*/  IMAD R9, R74, R161.reuse, R0 ;  /* 0x000000a14a097224 */ /* 0x080fe200078e0200 */
[----:B------:R-:W-:Y:S01]  /*8d80*/  IADD3 R0, R42, 0x40, RZ ;  /* 0x000000402a007810 */ /* 0x000fe20007ffe0ff */
[----:B------:R-:W-:Y:S01]  /*8d90*/  IMAD.WIDE.U32 R2, R73, R161, R166 ;  /* 0x000000a149027225 */ /* 0x000fe200078e00a6 */
[----:B------:R1:W-:Y:S02]  /*8da0*/  STL.64 [R1+0x30], R166 ;  /* 0x000030a601007387 */ /* 0x0003e40000100a00 */
[----:B------:R-:W-:Y:S01]  /*8db0*/  ISETP.GE.AND P3, PT, R0, c[0x0][0x1d4], PT ;  /* 0x0000750000007a0c */ /* 0x000fe20003f66270 */
[----:B------:R-:W-:Y:S01]  /*8dc0*/  IMAD.IADD R3, R3, 0x1, R9 ;  /* 0x0000000103037824 */ /* 0x000fe200078e0209 */
[----:B------:R-:W-:-:S05]  /*8dd0*/  @!P2 LOP3.LUT R0, R17, 0xfffffff8, RZ, 0xc0, !PT ;  /* 0xfffffff81100a812 */ /* 0x000fca00078ec0ff */
[----:B------:R-:W-:-:S04]  /*8de0*/  @!P2 IMAD.WIDE R6, R0, 0x2, R6 ;  /* 0x000000020006a825 */ /* 0x000fc800078e0206 */
[----:B------:R-:W-:Y:S01]  /*8df0*/  @P0 IMAD.SHL.U32 R0, R252, 0x2, RZ ;  /* 0x00000002fc000824 */ /* 0x000fe200078e00ff */
[----:B--2---:R-:W-:-:S04]  /*8e00*/  @P0 LEA R4, P1, R2, c[0x0][0x1c8], 0x1 ;  /* 0x0000720002040a11 */ /* 0x004fc800078208ff */
[----:B------:R-:W-:Y:S02]  /*8e10*/  @P0 LEA.HI.X R5, R2, c[0x0][0x1cc], R3, 0x1, P1 ;  /* 0x0000730002050a11 */ /* 0x000fe400008f0c03 */
[----:B------:R-:W-:-:S13]  /*8e20*/  ISETP.GE.AND P1, PT, R21, c[0x0][0x198], PT ;  /* 0x0000660015007a0c */ /* 0x000fda0003f26270 */
[----:B------:R2:W-:Y:S01]  /*8e30*/  @!P2 LDGSTS.E.BYPASS.LTC128B.128 [R10+0xf900], [R6.64], !P1 ;  /* 0x0f900000060aafae */ /* 0x0005e2000c901d48 */
[----:B------:R-:W-:-:S03]  /*8e40*/  ISETP.GE.AND P1, PT, R8, 0x21, PT ;  /* 0x000000210800780c */ /* 0x000fc60003f26270 */
[----:B------:R-:W0:Y:S04]  /*8e50*/  LDGDEPBAR ;  /* 0x00000000000079af */ /* 0x000e280000000000 */
[----:B------:R-:W-:Y:S01]  /*8e60*/  BAR.SYNC.DEFER_BLOCKING 0x0 ;  /* 0x0000000000007b1d */ /* 0x000fe20000010000 */
[----:B--2---:R-:W-:-:S04]  /*8e70*/  IMAD.SHL.U32 R6, R12, 0x20, RZ ;  /* 0x000000200c067824 */ /* 0x004fc800078e00ff */
[----:B------:R-:W-:Y:S01]  /*8e80*/  IMAD.IADD R164, R163, 0x1, R6 ;  /* 0x00000001a3a47824 */ /* 0x000fe200078e0206 */
[----:B------:R-:W-:Y:S01]  /*8e90*/  @!PT LDS RZ, [RZ] ;  /* 0x00000000fffff984 */ /* 0x000fe20000000800 */
[----:B------:R-:W-:Y:S01]  /*8ea0*/  @!PT LDS RZ, [RZ] ;  /* 0x00000000fffff984 */ /* 0x000fe20000000800 */
[----:B------:R-:W-:Y:S01]  /*8eb0*/  @!PT LDS RZ, [RZ] ;  /* 0x00000000fffff984 */ /* 0x000fe20000000800 */
[----:B------:R2:W-:Y:S04]  /*8ec0*/  @P0 LDGSTS.E.BYPASS.LTC128B.128 [R0+0x4100], [R4.64], !P4 ;  /* 0x0410000004000fae */ /* 0x0005e8000e101d48 */
[----:B------:R2:W-:Y:S01]  /*8ed0*/  @P0 LDGSTS.E.BYPASS.LTC128B.128 [R0+0x6100], [R4.64+0x80], !P3 ;  /* 0x0610008004000fae */ /* 0x0005e2000d901d48 */
[----:B------:R-:W-:-:S03]  /*8ee0*/  ISETP.GE.AND P0, PT, R8, 0x31, PT ;  /* 0x000000310800780c */ /* 0x000fc60003f06270 */
[----:B------:R1:W-:Y:S01]  /*8ef0*/  STL [R1+0x50], R164 ;  /* 0x000050a401007387 */ /* 0x0003e20000100800 */
[----:B--2---:R-:W-:Y:S01]  /*8f00*/  @P5 LEA R0, P2, R160, R2, 0x4 ;  /* 0x00000002a0005211 */ /* 0x004fe200078420ff */
[----:B------:R-:W-:-:S03]  /*8f10*/  IMAD R4, R18, c[0x0][0x208], RZ ;  /* 0x0000820012047a24 */ /* 0x000fc600078e02ff */
[----:B------:R-:W-:Y:S01]  /*8f20*/  @P5 LEA.HI.X R5, R160, R3, R12, 0x4, P2 ;  /* 0x00000003a0055211 */ /* 0x000fe200010f240c */
[----:B------:R-:W-:Y:S01]  /*8f30*/  IMAD R6, R16, c[0x0][0x20c], R4 ;  /* 0x0000830010067a24 */ /* 0x000fe200078e0204 */
[----:B------:R-:W-:-:S03]  /*8f40*/  @P5 LEA R10, P2, R0, c[0x0][0x1c8], 0x1 ;  /* 0x00007200000a5a11 */ /* 0x000fc600078408ff */
[----:B------:R-:W-:Y:S01]  /*8f50*/  @P0 IMAD R12, R12, 0x30, RZ ;  /* 0x000000300c0c0824 */ /* 0x000fe200078e02ff */
[----:B------:R-:W-:Y:S01]  /*8f60*/  @P5 LEA.HI.X R11, R0, c[0x0][0x1cc], R5, 0x1, P2 ;  /* 0x00007300000b5a11 */ /* 0x000fe200010f0c05 */
[----:B------:R-:W-:Y:S01]  /*8f70*/  IMAD.WIDE.U32 R4, R16, c[0x0][0x208], R42 ;  /* 0x0000820010047a25 */ /* 0x000fe200078e002a */
[----:B------:R-:W-:-:S03]  /*8f80*/  @P1 IADD3 R0, P2, R2, R162, RZ ;  /* 0x000000a202001210 */ /* 0x000fc60007f5e0ff */
[----:B------:R-:W-:Y:S02]  /*8f90*/  IMAD.IADD R5, R5, 0x1, R6 ;  /* 0x0000000105057824 */ /* 0x000fe400078e0206 */
[--C-:B------:R-:W-:Y:S01]  /*8fa0*/  @P1 IMAD.X R7, R164, 0x1, R3.reuse, P2 ;  /* 0x00000001a4071824 */ /* 0x100fe200010e0603 */
[----:B------:R-:W-:Y:S01]  /*8fb0*/  @P1 LEA R8, P2, R0, c[0x0][0x1c8], 0x1 ;  /* 0x0000720000081a11 */ /* 0x000fe200078408ff */
[----:B------:R-:W-:-:S03]  /*8fc0*/  @P0 IMAD.WIDE.U32 R2, R160, 0x30, R2 ;  /* 0x00000030a0020825 */ /* 0x000fc600078e0002 */
[----:B------:R-:W-:Y:S01]  /*8fd0*/  @P1 LEA.HI.X R9, R0, c[0x0][0x1cc], R7, 0x1, P2 ;  /* 0x0000730000091a11 */ /* 0x000fe200010f0c07 */
[----:B------:R-:W-:Y:S01]  /*8fe0*/  @P0 IMAD.IADD R0, R12, 0x1, R3 ;  /* 0x000000010c000824 */ /* 0x000fe200078e0203 */
[----:B------:R-:W-:Y:S01]  /*8ff0*/  @P0 LEA R6, P2, R2, c[0x0][0x1c8], 0x1 ;  /* 0x0000720002060a11 */ /* 0x000fe200078408ff */
[----:B------:R-:W-:Y:S01]  /*9000*/  @P5 IMAD.SHL.U32 R3, R252, 0x2, RZ ;  /* 0x00000002fc035824 */ /* 0x000fe200078e00ff */
[----:B------:R-:W-:Y:S02]  /*9010*/  LOP3.LUT R12, R55, 0xfffffff0, RZ, 0xc0, !PT ;  /* 0xfffffff0370c7812 */ /* 0x000fe400078ec0ff */
[----:B------:R-:W-:Y:S01]  /*9020*/  @P0 LEA.HI.X R7, R2, c[0x0][0x1cc], R0, 0x1, P2 ;  /* 0x0000730002070a11 */ /* 0x000fe200010f0c00 */
[----:B------:R-:W-:Y:S01]  /*9030*/  @P1 IMAD.SHL.U32 R0, R252, 0x2, RZ ;  /* 0x00000002fc001824 */ /* 0x000fe200078e00ff */
[----:B------:R2:W-:Y:S01]  /*9040*/  @P5 LDGSTS.E.BYPASS.LTC128B.128 [R3+0x4900], [R10.64], !P4 ;  /* 0x049000000a035fae */ /* 0x0005e2000e101d48 */
[----:B------:R-:W-:-:S03]  /*9050*/  IMAD.IADD R12, R213, 0x1, -R12 ;  /* 0x00000001d50c7824 */ /* 0x000fc600078e0a0c */
[----:B------:R2:W-:Y:S02]  /*9060*/  @P5 LDGSTS.E.BYPASS.LTC128B.128 [R3+0x6900], [R10.64+0x80], !P3 ;  /* 0x069000800a035fae */ /* 0x0005e4000d901d48 */
[----:B------:R-:W-:Y:S02]  /*9070*/  SHF.R.S32.HI R2, RZ, 0x1f, R12 ;  /* 0x0000001fff027819 */ /* 0x000fe4000001140c */
[----:B------:R3:W-:Y:S02]  /*9080*/  @P1 LDGSTS.E.BYPASS.LTC128B.128 [R0+0x5100], [R8.64], !P4 ;  /* 0x0510000008001fae */ /* 0x0007e4000e101d48 */
[----:B------:R-:W-:Y:S02]  /*9090*/  LEA.HI R54, R2, R12, RZ, 0x3 ;  /* 0x0000000c02367211 */ /* 0x000fe400078f18ff */
[----:B------:R3:W-:Y:S01]  /*90a0*/  @P1 LDGSTS.E.BYPASS.LTC128B.128 [R0+0x7100], [R8.64+0x80], !P3 ;  /* 0x0710008008001fae */ /* 0x0007e2000d901d48 */
[----:B--2---:R-:W-:Y:S02]  /*90b0*/  IMAD R3, R215, c[0x0][0x210], RZ ;  /* 0x00008400d7037a24 */ /* 0x004fe400078e02ff */
[----:B---3--:R-:W-:-:S02]  /*90c0*/  @P0 IMAD.SHL.U32 R0, R252, 0x2, RZ ;  /* 0x00000002fc000824 */ /* 0x008fc400078e00ff */
[C---:B------:R-:W-:Y:S02]  /*90d0*/  IMAD R8, R59.reuse, c[0x0][0x214], R3 ;  /* 0x000085003b087a24 */ /* 0x040fe400078e0203 */
[----:B------:R-:W-:Y:S01]  /*90e0*/  IMAD.WIDE.U32 R2, R59, c[0x0][0x210], R4 ;  /* 0x000084003b027a25 */ /* 0x000fe200078e0004 */
[----:B------:R2:W-:Y:S01]  /*90f0*/  @P0 LDGSTS.E.BYPASS.LTC128B.128 [R0+0x5900], [R6.64], !P4 ;  /* 0x0590000006000fae */ /* 0x0005e2000e101d48 */
[----:B------:R-:W-:Y:S02]  /*9100*/  LOP3.LUT R4, R54, 0xfffffff8, RZ, 0xc0, !PT ;  /* 0xfffffff836047812 */ /* 0x000fe400078ec0ff */
[----:B------:R-:W-:Y:S01]  /*9110*/  IMAD.IADD R3, R8, 0x1, R3 ;  /* 0x0000000108037824 */ /* 0x000fe200078e0203 */
[----:B------:R2:W-:Y:S01]  /*9120*/  @P0 LDGSTS.E.BYPASS.LTC128B.128 [R0+0x7900], [R6.64+0x80], !P3 ;  /* 0x0790008006000fae */ /* 0x0005e2000d901d48 */
[----:B------:R-:W-:Y:S01]  /*9130*/  ISETP.LT.AND P0, PT, RZ, c[0x0][0x27c], PT ;  /* 0x00009f00ff007a0c */ /* 0x000fe20003f01270 */
[----:B------:R-:W-:Y:S02]  /*9140*/  IMAD.IADD R53, R12, 0x1, -R4 ;  /* 0x000000010c357824 */ /* 0x000fe400078e0a04 */
[----:B------:R-:W-:Y:S01]  /*9150*/  IMAD.WIDE.U32 R82, R13, c[0x0][0x218], R2 ;  /* 0x000086000d527a25 */ /* 0x000fe200078e0002 */
[----:B------:R-:W0:Y:S02]  /*9160*/  LDGDEPBAR ;  /* 0x00000000000079af */ /* 0x000e240000000000 */
[----:B------:R-:W-:Y:S01]  /*9170*/  R2P PR, R53, 0x6 ;  /* 0x0000000635007804 */ /* 0x000fe20000000000 */
[----:B------:R-:W-:Y:S01]  /*9180*/  IMAD.MOV.U32 R4, RZ, RZ, 0x10 ;  /* 0x00000010ff047424 */ /* 0x000fe200078e00ff */
[----:B------:R1:W-:Y:S01]  /*9190*/  STL.64 [R1+0x38], R82 ;  /* 0x0000385201007387 */ /* 0x0003e20000100a00 */
[----:B------:R-:W-:-:S03]  /*91a0*/  IMAD.MOV.U32 R3, RZ, RZ, 0x20 ;  /* 0x00000020ff037424 */ /* 0x000fc600078e00ff */
[----:B------:R-:W-:Y:S02]  /*91b0*/  SEL R4, R4, 0xfffffff0, !P1 ;  /* 0xfffffff004047807 */ /* 0x000fe40004800000 */
[----:B------:R-:W-:Y:S01]  /*91c0*/  SEL R3, R3, 0xffffffe0, !P2 ;  /* 0xffffffe003037807 */ /* 0x000fe20005000000 */
[----:B--2---:R-:W-:-:S04]  /*91d0*/  IMAD R0, R14, c[0x0][0x218], RZ ;  /* 0x000086000e007a24 */ /* 0x004fc800078e02ff */
[----:B------:R-:W-:-:S04]  /*91e0*/  IMAD R0, R13, c[0x0][0x21c], R0 ;  /* 0x000087000d007a24 */ /* 0x000fc800078e0200 */
[----:B------:R-:W-:-:S05]  /*91f0*/  IMAD.IADD R75, R83, 0x1, R0 ;  /* 0x00000001534b7824 */ /* 0x000fca00078e0200 */
[----:B------:R1:W-:Y:S01]  /*9200*/  STL [R1+0x4c], R75 ;  /* 0x00004c4b01007387 */ /* 0x0003e20000100800 */
[----:B------:R-:W-:Y:S05]  /*9210*/  @P0 BRA `(.L_x_785) ;  /* 0x0000002000000947 */ /* 0x000fea0003800000 */
[----:B------:R-:W-:-:S04]  /*9220*/  DEPBAR.LE SB0, 0x1 ;  /* 0x000080400000791a */ /* 0x000fc80000000000 */
[----:B------:R-:W-:Y:S05]  /*9230*/  BRA `(.L_x_786) ;  /* 0x0000657000007947 */ /* 0x000fea0003800000 */
.L_x_785:
[----:B-----5:R-:W-:Y:S01]  /*9240*/  SHF.R.S32.HI R0, RZ, 0x1f, R173 ;  /* 0x0000001fff007819 */ /* 0x020fe200000114ad */
[----:B------:R-:W-:Y:S01]  /*9250*/  ULDC.U8 UR4, c[0x0][0x298] ;  /* 0x0000a60000047ab9 */ /* 0x000fe20000000000 */
[C---:B------:R-:W-:Y:S01]  /*9260*/  IMAD.WIDE.U32 R8, R173.reuse, c[0x0][0x280], RZ ;  /* 0x0000a000ad087a25 */ /* 0x040fe200078e00ff */
[----:B------:R-:W-:Y:S01]  /*9270*/  ISETP.NE.AND P2, PT, RZ, UR4, PT ;  /* 0x00000004ff007c0c */ /* 0x000fe2000bf45270 */
[----:B------:R-:W-:Y:S01]  /*9280*/  BSSY B2, `(.L_x_786) ;  /* 0x0000652000027945 */ /* 0x000fe20003800000 */
[----:B------:R-:W-:Y:S01]  /*9290*/  SHF.L.U32 R32, R252, 0x1, RZ ;  /* 0x00000001fc207819 */ /* 0x000fe200000006ff */
[----:B------:R-:W-:Y:S01]  /*92a0*/  IMAD R2, R0, c[0x0][0x280], RZ ;  /* 0x0000a00000027a24 */ /* 0x000fe200078e02ff */
[----:B------:R-:W-:Y:S01]  /*92b0*/  LEA R18, P1, R8, c[0x0][0x270], 0x1 ;  /* 0x00009c0008127a11 */ /* 0x000fe200078208ff */
[----:B------:R-:W-:Y:S02]  /*92c0*/  IMAD R0, R0, c[0x0][0x290], RZ ;  /* 0x0000a40000007a24 */ /* 0x000fe400078e02ff */
[----:B------:R-:W-:-:S04]  /*92d0*/  IMAD.WIDE.U32 R6, R173, c[0x0][0x290], RZ ;  /* 0x0000a400ad067a25 */ /* 0x000fc800078e00ff */
[C---:B------:R-:W-:Y:S01]  /*92e0*/  IMAD R2, R173.reuse, c[0x0][0x284], R2 ;  /* 0x0000a100ad027a24 */ /* 0x040fe200078e0202 */
        /* <DEDUP_REMOVED lines=30> */
.L_x_789:
[----:B------:R-:W-:Y:S05]  /*94d0*/  BSYNC B0 ;  /* 0x0000000000007941 */ /* 0x000fea0003800000 */
.L_x_788:
[----:B------:R-:W-:Y:S01]  /*94e0*/  IMAD R2, R210, -0x80, R25 ;  /* 0xffffff80d2027824 */ /* 0x000fe200078e0219 */
[--C-:B--2--5:R-:W-:Y:S01]  /*94f0*/  SHF.R.U64 R20, R12, 0x10, R13.reuse ;  /* 0x000000100c147819 */ /* 0x124fe2000000120d */
[----:B-1----:R-:W-:Y:S01]  /*9500*/  IMAD.MOV.U32 R22, RZ, RZ, R12 ;  /* 0x000000ffff167224 */ /* 0x002fe200078e000c */
[--C-:B------:R-:W-:Y:S01]  /*9510*/  SHF.R.U32.HI R17, RZ, 0x10, R13.reuse ;  /* 0x00000010ff117819 */ /* 0x100fe2000001160d */
[----:B------:R-:W-:Y:S01]  /*9520*/  IMAD.MOV.U32 R21, RZ, RZ, R13 ;  /* 0x000000ffff157224 */ /* 0x000fe200078e000d */
[----:B------:R-:W-:Y:S01]  /*9530*/  IMNMX R23, R2, 0x80, PT ;  /* 0x0000008002177817 */ /* 0x000fe20003800200 */
[----:B------:R-:W-:Y:S01]  /*9540*/  IMAD.MOV.U32 R19, RZ, RZ, R8 ;  /* 0x000000ffff137224 */ /* 0x000fe200078e0008 */
[--C-:B------:R-:W-:Y:S01]  /*9550*/  SHF.R.U64 R16, R8, 0x10, R9.reuse ;  /* 0x0000001008107819 */ /* 0x100fe20000001209 */
[--C-:B------:R-:W-:Y:S01]  /*9560*/  IMAD.MOV.U32 R18, RZ, RZ, R9.reuse ;  /* 0x000000ffff127224 */ /* 0x100fe200078e0009 */
[----:B------:R-:W-:Y:S01]  /*9570*/  ISETP.GE.AND P0, PT, R72, R23, PT ;  /* 0x000000174800720c */ /* 0x000fe20003f06270 */
[----:B------:R-:W-:Y:S01]  /*9580*/  IMAD.MOV.U32 R15, RZ, RZ, R10 ;  /* 0x000000ffff0f7224 */ /* 0x000fe200078e000a */
[----:B------:R-:W-:Y:S01]  /*9590*/  SHF.R.U32.HI R13, RZ, 0x10, R9 ;  /* 0x00000010ff0d7819 */ /* 0x000fe20000011609 */
[--C-:B------:R-:W-:Y:S01]  /*95a0*/  IMAD.MOV.U32 R14, RZ, RZ, R11.reuse ;  /* 0x000000ffff0e7224 */ /* 0x100fe200078e000b */
[--C-:B------:R-:W-:Y:S01]  /*95b0*/  SHF.R.U64 R12, R10, 0x10, R11.reuse ;  /* 0x000000100a0c7819 */ /* 0x100fe2000000120b */
[----:B------:R-:W-:Y:S01]  /*95c0*/  IMAD.MOV.U32 R10, RZ, RZ, R6 ;  /* 0x000000ffff0a7224 */ /* 0x000fe200078e0006 */
[----:B------:R-:W-:Y:S01]  /*95d0*/  SHF.R.U32.HI R8, RZ, 0x10, R11 ;  /* 0x00000010ff087819 */ /* 0x000fe2000001160b */
[--C-:B------:R-:W-:Y:S01]  /*95e0*/  IMAD.MOV.U32 R9, RZ, RZ, R7.reuse ;  /* 0x000000ffff097224 */ /* 0x100fe200078e0007 */
[----:B------:R-:W-:Y:S01]  /*95f0*/  SHF.R.U64 R5, R6, 0x10, R7 ;  /* 0x0000001006057819 */ /* 0x000fe20000001207 */
[----:B------:R-:W-:-:S04]  /*9600*/  DEPBAR.LE SB0, 0x1 ;  /* 0x000080400000791a */ /* 0x000fc80000000000 */
[----:B------:R-:W-:Y:S01]  /*9610*/  SHF.R.U32.HI R0, RZ, 0x10, R7 ;  /* 0x00000010ff007819 */ /* 0x000fe20000011607 */
[----:B------:R-:W-:Y:S01]  /*9620*/  BSSY B1, `(.L_x_790) ;  /* 0x000005e000017945 */ /* 0x000fe20003800000 */
[----:B------:R-:W-:Y:S02]  /*9630*/  PRMT R25, R16, 0x5410, R19 ;  /* 0x0000541010197816 */ /* 0x000fe40000000013 */
        /* <DEDUP_REMOVED lines=15> */
[----:B------:R-:W-:Y:S02]  /*9730*/  HADD2.F32 R5, -RZ, R22.H0_H0 ;  /* 0x20000016ff057230 */ /* 0x000fe40000004100 */
        /* <DEDUP_REMOVED lines=8> */
[--C-:B------:R-:W-:Y:S02]  /*97c0*/  HADD2.F32 R16, -RZ, R11.reuse.H0_H0 ;  /* 0x2000000bff107230 */ /* 0x100fe40000004100 */
[----:B------:R-:W-:Y:S01]  /*97d0*/  HADD2.F32 R15, -RZ, R11.H1_H1 ;  /* 0x3000000bff0f7230 */ /* 0x000fe20000004100 */
[----:B------:R-:W-:-:S02]  /*97e0*/  FMUL.FTZ R11, R8, R7 ;  /* 0x00000007080b7220 */ /* 0x000fc40000410000 */
[CC--:B------:R-:W-:Y:S02]  /*97f0*/  FMUL.FTZ R7, R9.reuse, R0.reuse ;  /* 0x0000000009077220 */ /* 0x0c0fe40000410000 */
[----:B------:R-:W-:Y:S02]  /*9800*/  FMUL.FTZ R0, R6, R0 ;  /* 0x0000000006007220 */ /* 0x000fe40000410000 */
[-C--:B------:R-:W-:Y:S02]  /*9810*/  FFMA.FTZ R17, R12, R5.reuse, -R11 ;  /* 0x000000050c117223 */ /* 0x080fe4000001080b */
[-C--:B------:R-:W-:Y:S01]  /*9820*/  FFMA.FTZ R11, R6, R2.reuse, -R7 ;  /* 0x00000002060b7223 */ /* 0x080fe20000010807 */
[--C-:B------:R-:W-:Y:S01]  /*9830*/  HADD2.F32 R6, -RZ, R19.reuse.H1_H1 ;  /* 0x30000013ff067230 */ /* 0x100fe20000004100 */
[----:B------:R-:W-:Y:S01]  /*9840*/  FFMA.FTZ R9, R9, R2, R0 ;  /* 0x0000000209097223 */ /* 0x000fe20000010000 */
[----:B------:R-:W-:Y:S01]  /*9850*/  HADD2.F32 R0, -RZ, R19.H0_H0 ;  /* 0x20000013ff007230 */ /* 0x000fe20000004100 */
[----:B------:R-:W-:Y:S01]  /*9860*/  FFMA.FTZ R12, R8, R5, R10 ;  /* 0x00000005080c7223 */ /* 0x000fe2000001000a */
[----:B------:R-:W-:Y:S01]  /*9870*/  HADD2.F32 R5, -RZ, R21.H0_H0 ;  /* 0x20000015ff057230 */ /* 0x000fe20000004100 */
[-C--:B------:R-:W-:Y:S01]  /*9880*/  FMUL.FTZ R8, R13, R6.reuse ;  /* 0x000000060d087220 */ /* 0x080fe20000410000 */
[----:B------:R-:W-:Y:S01]  /*9890*/  HADD2.F32 R2, -RZ, R20.H1_H1 ;  /* 0x30000014ff027230 */ /* 0x000fe20000004100 */
[----:B------:R-:W-:Y:S01]  /*98a0*/  FMUL.FTZ R7, R14, R6 ;  /* 0x000000060e077220 */ /* 0x000fe20000410000 */
[----:B------:R-:W-:Y:S01]  /*98b0*/  F2FP.PACK_AB R9, R9, R11 ;  /* 0x0000000b0909723e */ /* 0x000fe200000000ff */
[----:B------:R-:W-:-:S02]  /*98c0*/  FMUL.FTZ R6, R15, R0 ;  /* 0x000000000f067220 */ /* 0x000fc40000410000 */
[----:B------:R-:W-:Y:S02]  /*98d0*/  FMUL.FTZ R0, R16, R0 ;  /* 0x0000000010007220 */ /* 0x000fe40000410000 */
[----:B------:R-:W-:Y:S01]  /*98e0*/  FFMA.FTZ R10, R14, R5, -R8 ;  /* 0x000000050e0a7223 */ /* 0x000fe20000010808 */
[----:B------:R-:W-:Y:S01]  /*98f0*/  F2FP.PACK_AB R8, R12, R17 ;  /* 0x000000110c08723e */ /* 0x000fe200000000ff */
[----:B------:R-:W-:Y:S02]  /*9900*/  FFMA.FTZ R7, R13, R5, R7 ;  /* 0x000000050d077223 */ /* 0x000fe40000010007 */
[-C--:B------:R-:W-:Y:S02]  /*9910*/  FFMA.FTZ R6, R16, R2.reuse, -R6 ;  /* 0x0000000210067223 */ /* 0x080fe40000010806 */
[----:B------:R-:W-:Y:S01]  /*9920*/  FFMA.FTZ R0, R15, R2, R0 ;  /* 0x000000020f007223 */ /* 0x000fe20000010000 */
[----:B------:R-:W-:-:S04]  /*9930*/  F2FP.PACK_AB R10, R7, R10 ;  /* 0x0000000a070a723e */ /* 0x000fc800000000ff */
[----:B------:R-:W-:-:S05]  /*9940*/  F2FP.PACK_AB R11, R0, R6 ;  /* 0x00000006000b723e */ /* 0x000fca00000000ff */
[----:B------:R1:W-:Y:S02]  /*9950*/  STS.128 [R32+0x8100], R8 ;  /* 0x0081000820007388 */ /* 0x0003e40000000c00 */
.L_x_793:
[----:B------:R-:W-:Y:S05]  /*9960*/  BSYNC B0 ;  /* 0x0000000000007941 */ /* 0x000fea0003800000 */
.L_x_792:
[----:B------:R-:W-:-:S04]  /*9970*/  IADD3 R0, R27, 0x20, RZ ;  /* 0x000000201b007810 */ /* 0x000fc80007ffe0ff */
[----:B------:R-:W-:-:S13]  /*9980*/  ISETP.GE.AND P0, PT, R0, c[0x0][0x27c], PT ;  /* 0x00009f0000007a0c */ /* 0x000fda0003f06270 */
[----:B------:R-:W-:Y:S05]  /*9990*/  @P0 BRA `(.L_x_791) ;  /* 0x0000026000000947 */ /* 0x000fea0003800000 */
[----:B-1----:R-:W1:Y:S01]  /*99a0*/  LDS.128 R8, [R32+0xc100] ;  /* 0x00c1000020087984 */ /* 0x002e620000000c00 */
[----:B------:R-:W-:Y:S02]  /*99b0*/  HADD2.F32 R7, -RZ, R21.H1_H1 ;  /* 0x30000015ff077230 */ /* 0x000fe40000004100 */
        /* <DEDUP_REMOVED lines=21> */
[--C-:B------:R-:W-:Y:S01]  /*9b10*/  HADD2.F32 R5, -RZ, R26.reuse.H1_H1 ;  /* 0x3000001aff057230 */ /* 0x100fe20000004100 */
[-C--:B------:R-:W-:Y:S01]  /*9b20*/  FMUL.FTZ R8, R13, R6.reuse ;  /* 0x000000060d087220 */ /* 0x080fe20000410000 */
[----:B------:R-:W-:Y:S01]  /*9b30*/  HADD2.F32 R2, -RZ, R26.H0_H0 ;  /* 0x2000001aff027230 */ /* 0x000fe20000004100 */
        /* <DEDUP_REMOVED lines=12> */
.L_x_791:
[----:B------:R-:W-:Y:S05]  /*9c00*/  BSYNC B1 ;  /* 0x0000000000017941 */ /* 0x000fea0003800000 */
.L_x_790:
        /* <DEDUP_REMOVED lines=19> */
[--C-:B------:R-:W-:Y:S02]  /*9d40*/  HADD2.F32 R16, -RZ, R11.reuse.H0_H0 ;  /* 0x2000000bff107230 */ /* 0x100fe40000004100 */
[----:B------:R-:W-:Y:S01]  /*9d50*/  HADD2.F32 R15, -RZ, R11.H1_H1 ;  /* 0x3000000bff0f7230 */ /* 0x000fe20000004100 */
[----:B------:R-:W-:-:S02]  /*9d60*/  FMUL.FTZ R11, R7, R8 ;  /* 0x00000008070b7220 */ /* 0x000fc40000410000 */
[CC--:B------:R-:W-:Y:S02]  /*9d70*/  FMUL.FTZ R7, R0.reuse, R9.reuse ;  /* 0x0000000900077220 */ /* 0x0c0fe40000410000 */
[----:B------:R-:W-:Y:S02]  /*9d80*/  FMUL.FTZ R0, R0, R6 ;  /* 0x0000000600007220 */ /* 0x000fe40000410000 */
[C---:B------:R-:W-:Y:S02]  /*9d90*/  FFMA.FTZ R17, R5.reuse, R12, -R11 ;  /* 0x0000000c05117223 */ /* 0x040fe4000001080b */
[C---:B------:R-:W-:Y:S01]  /*9da0*/  FFMA.FTZ R11, R2.reuse, R6, -R7 ;  /* 0x00000006020b7223 */ /* 0x040fe20000010807 */
[--C-:B------:R-:W-:Y:S01]  /*9db0*/  HADD2.F32 R6, -RZ, R19.reuse.H1_H1 ;  /* 0x30000013ff067230 */ /* 0x100fe20000004100 */
[----:B------:R-:W-:Y:S01]  /*9dc0*/  FFMA.FTZ R9, R2, R9, R0 ;  /* 0x0000000902097223 */ /* 0x000fe20000010000 */
[----:B------:R-:W-:Y:S01]  /*9dd0*/  HADD2.F32 R0, -RZ, R19.H0_H0 ;  /* 0x20000013ff007230 */ /* 0x000fe20000004100 */
[----:B------:R-:W-:Y:S01]  /*9de0*/  FFMA.FTZ R12, R5, R8, R10 ;  /* 0x00000008050c7223 */ /* 0x000fe2000001000a */
[----:B------:R-:W-:Y:S01]  /*9df0*/  HADD2.F32 R5, -RZ, R21.H0_H0 ;  /* 0x20000015ff057230 */ /* 0x000fe20000004100 */
[C---:B------:R-:W-:Y:S01]  /*9e00*/  FMUL.FTZ R8, R6.reuse, R13 ;  /* 0x0000000d06087220 */ /* 0x040fe20000410000 */
[----:B------:R-:W-:Y:S01]  /*9e10*/  HADD2.F32 R2, -RZ, R20.H1_H1 ;  /* 0x30000014ff027230 */ /* 0x000fe20000004100 */
[----:B------:R-:W-:Y:S01]  /*9e20*/  FMUL.FTZ R7, R6, R14 ;  /* 0x0000000e06077220 */ /* 0x000fe20000410000 */
[----:B------:R-:W-:Y:S01]  /*9e30*/  F2FP.PACK_AB R9, R9, R11 ;  /* 0x0000000b0909723e */ /* 0x000fe200000000ff */
[----:B------:R-:W-:-:S02]  /*9e40*/  FMUL.FTZ R6, R0, R15 ;  /* 0x0000000f00067220 */ /* 0x000fc40000410000 */
[----:B------:R-:W-:Y:S02]  /*9e50*/  FMUL.FTZ R0, R0, R16 ;  /* 0x0000001000007220 */ /* 0x000fe40000410000 */
[C---:B------:R-:W-:Y:S01]  /*9e60*/  FFMA.FTZ R10, R5.reuse, R14, -R8 ;  /* 0x0000000e050a7223 */ /* 0x040fe20000010808 */
[----:B------:R-:W-:Y:S01]  /*9e70*/  F2FP.PACK_AB R8, R12, R17 ;  /* 0x000000110c08723e */ /* 0x000fe200000000ff */
[----:B------:R-:W-:Y:S02]  /*9e80*/  FFMA.FTZ R7, R5, R13, R7 ;  /* 0x0000000d05077223 */ /* 0x000fe40000010007 */
[C---:B------:R-:W-:Y:S02]  /*9e90*/  FFMA.FTZ R6, R2.reuse, R16, -R6 ;  /* 0x0000001002067223 */ /* 0x040fe40000010806 */
[----:B------:R-:W-:Y:S01]  /*9ea0*/  FFMA.FTZ R0, R2, R15, R0 ;  /* 0x0000000f02007223 */ /* 0x000fe20000010000 */
[----:B------:R-:W-:-:S04]  /*9eb0*/  F2FP.PACK_AB R10, R7, R10 ;  /* 0x0000000a070a723e */ /* 0x000fc800000000ff */
[----:B------:R-:W-:-:S05]  /*9ec0*/  F2FP.PACK_AB R11, R0, R6 ;  /* 0x00000006000b723e */ /* 0x000fca00000000ff */
[----:B------:R1:W-:Y:S02]  /*9ed0*/  STS.128 [R32+0x8900], R8 ;  /* 0x0089000820007388 */ /* 0x0003e40000000c00 */
.L_x_797:
[----:B------:R-:W-:Y:S05]  /*9ee0*/  BSYNC B0 ;  /* 0x0000000000007941 */ /* 0x000fea0003800000 */
.L_x_796:
        /* <DEDUP_REMOVED lines=26> */
[--C-:B------:R-:W-:Y:S01]  /*a090*/  HADD2.F32 R5, -RZ, R26.reuse.H1_H1 ;  /* 0x3000001aff057230 */ /* 0x100fe20000004100 */
[C---:B------:R-:W-:Y:S01]  /*a0a0*/  FMUL.FTZ R8, R6.reuse, R13 ;  /* 0x0000000d06087220 */ /* 0x040fe20000410000 */
[----:B------:R-:W-:Y:S01]  /*a0b0*/  HADD2.F32 R2, -RZ, R26.H0_H0 ;  /* 0x2000001aff027230 */ /* 0x000fe20000004100 */
        /* <DEDUP_REMOVED lines=12> */
.L_x_795:
[----:B------:R-:W-:Y:S05]  /*a180*/  BSYNC B1 ;  /* 0x0000000000017941 */ /* 0x000fea0003800000 */
.L_x_794:
        /* <DEDUP_REMOVED lines=45> */
.L_x_801:
[----:B------:R-:W-:Y:S05]  /*a460*/  BSYNC B0 ;  /* 0x0000000000007941 */ /* 0x000fea0003800000 */
.L_x_800:
        /* <DEDUP_REMOVED lines=41> */
.L_x_799:
[----:B------:R-:W-:Y:S05]  /*a700*/  BSYNC B1 ;  /* 0x0000000000017941 */ /* 0x000fea0003800000 */
.L_x_798:
        /* <DEDUP_REMOVED lines=45> */
.L_x_805:
[----:B------:R-:W-:Y:S05]  /*a9e0*/  BSYNC B0 ;  /* 0x0000000000007941 */ /* 0x000fea0003800000 */
.L_x_804:
        /* <DEDUP_REMOVED lines=41> */
.L_x_803:
[----:B------:R-:W-:Y:S05]  /*ac80*/  BSYNC B1 ;  /* 0x0000000000017941 */ /* 0x000fea0003800000 */
.L_x_802:
        /* <DEDUP_REMOVED lines=45> */
.L_x_809:
[----:B------:R-:W-:Y:S05]  /*af60*/  BSYNC B0 ;  /* 0x0000000000007941 */ /* 0x000fea0003800000 */
.L_x_808:
        /* <DEDUP_REMOVED lines=41> */
.L_x_807:
[----:B------:R-:W-:Y:S05]  /*b200*/  BSYNC B1 ;  /* 0x0000000000017941 */ /* 0x000fea0003800000 */
.L_x_806:
        /* <DEDUP_REMOVED lines=45> */
.L_x_813:
[----:B------:R-:W-:Y:S05]  /*b4e0*/  BSYNC B0 ;  /* 0x0000000000007941 */ /* 0x000fea0003800000 */
.L_x_812:
        /* <DEDUP_REMOVED lines=41> */
.L_x_811:
[----:B------:R-:W-:Y:S05]  /*b780*/  BSYNC B1 ;  /* 0x0000000000017941 */ /* 0x000fea0003800000 */
.L_x_810:
        /* <DEDUP_REMOVED lines=45> */
.L_x_817:
[----:B------:R-:W-:Y:S05]  /*ba60*/  BSYNC B0 ;  /* 0x0000000000007941 */ /* 0x000fea0003800000 */
.L_x_816:
        /* <DEDUP_REMOVED lines=41> */
.L_x_815:
[----:B------:R-:W-:Y:S05]  /*bd00*/  BSYNC B1 ;  /* 0x0000000000017941 */ /* 0x000fea0003800000 */
.L_x_814:
        /* <DEDUP_REMOVED lines=44> */
.L_x_820:
[----:B------:R-:W-:Y:S05]  /*bfd0*/  BSYNC B0 ;  /* 0x0000000000007941 */ /* 0x000fea0003800000 */
.L_x_819:
        /* <DEDUP_REMOVED lines=40> */
[----:B------:R1:W-:Y:S01]  /*c260*/  STS.128 [R32+0xf900], R8 ;  /* 0x00f9000820007388 */ /* 0x0003e20000000c00 */
[----:B------:R-:W-:Y:S05]  /*c270*/  BRA `(.L_x_818) ;  /* 0x0000352000007947 */ /* 0x000fea0003800000 */
.L_x_787:
        /* <DEDUP_REMOVED lines=17> */
.L_x_822:
[----:B------:R-:W-:Y:S05]  /*c390*/  BSYNC B0 ;  /* 0x0000000000007941 */ /* 0x000fea0003800000 */
.L_x_821:
[----:B------:R-:W-:Y:S01]  /*c3a0*/  IMAD R2, R210, -0x80, R25 ;  /* 0xffffff80d2027824 */ /* 0x000fe200078e0219 */
[----:B------:R-:W-:Y:S01]  /*c3b0*/  ISETP.GE.AND P0, PT, R20, c[0x0][0x27c], PT ;  /* 0x00009f0014007a0c */ /* 0x000fe20003f06270 */
[----:B-----5:R-:W-:Y:S01]  /*c3c0*/  IMAD.MOV.U32 R21, RZ, RZ, R10 ;  /* 0x000000ffff157224 */ /* 0x020fe200078e000a */
[--C-:B------:R-:W-:Y:S01]  /*c3d0*/  SHF.R.U64 R17, R10, 0x10, R11.reuse ;  /* 0x000000100a117819 */ /* 0x100fe2000000120b */
[----:B------:R-:W-:Y:S01]  /*c3e0*/  IMAD.MOV.U32 R24, RZ, RZ, R8 ;  /* 0x000000ffff187224 */ /* 0x000fe200078e0008 */
[----:B------:R-:W-:Y:S01]  /*c3f0*/  IMNMX R44, R2, 0x80, PT ;  /* 0x00000080022c7817 */ /* 0x000fe20003800200 */
[----:B--2---:R-:W-:Y:S01]  /*c400*/  IMAD.MOV.U32 R19, RZ, RZ, R11 ;  /* 0x000000ffff137224 */ /* 0x004fe200078e000b */
[--C-:B-1----:R-:W-:Y:S01]  /*c410*/  SHF.R.U64 R22, R8, 0x10, R9.reuse ;  /* 0x0000001008167819 */ /* 0x102fe20000001209 */
[----:B------:R-:W-:Y:S01]  /*c420*/  IMAD.MOV.U32 R23, RZ, RZ, R9 ;  /* 0x000000ffff177224 */ /* 0x000fe200078e0009 */
[----:B------:R-:W-:Y:S01]  /*c430*/  ISETP.GE.OR P1, PT, R72, R44, P0 ;  /* 0x0000002c4800720c */ /* 0x000fe20000726670 */
[----:B------:R-:W-:Y:S01]  /*c440*/  IMAD.MOV.U32 R16, RZ, RZ, R12 ;  /* 0x000000ffff107224 */ /* 0x000fe200078e000c */
[----:B------:R-:W-:Y:S01]  /*c450*/  SHF.R.U32.HI R10, RZ, 0x10, R11 ;  /* 0x00000010ff0a7819 */ /* 0x000fe2000001160b */
        /* <DEDUP_REMOVED lines=38> */
[----:B------:R-:W2:Y:S01]  /*c6c0*/  LDS.128 R8, [R37+0x8100] ;  /* 0x0081000025087984 */ /* 0x000ea20000000c00 */
[--C-:B-1----:R-:W-:Y:S02]  /*c6d0*/  HADD2.F32 R23, -RZ, R12.reuse.H0_H0 ;  /* 0x2000000cff177230 */ /* 0x102fe40000004100 */
[----:B------:R-:W-:Y:S02]  /*c6e0*/  HADD2.F32 R22, -RZ, R12.H1_H1 ;  /* 0x3000000cff167230 */ /* 0x000fe40000004100 */
[--C-:B------:R-:W-:Y:S01]  /*c6f0*/  HADD2.F32 R25, -RZ, R13.reuse.H0_H0 ;  /* 0x2000000dff197230 */ /* 0x100fe20000004100 */
[----:B------:R-:W-:Y:S01]  /*c700*/  FMUL.FTZ R2, R23, R6 ;  /* 0x0000000617027220 */ /* 0x000fe20000410000 */
[--C-:B------:R-:W-:Y:S02]  /*c710*/  HADD2.F32 R27, -RZ, R14.reuse.H0_H0 ;  /* 0x2000000eff1b7230 */ /* 0x100fe40000004100 */
[----:B------:R-:W-:Y:S02]  /*c720*/  HADD2.F32 R26, -RZ, R14.H1_H1 ;  /* 0x3000000eff1a7230 */ /* 0x000fe40000004100 */
[----:B------:R-:W-:-:S02]  /*c730*/  HADD2.F32 R24, -RZ, R13.H1_H1 ;  /* 0x3000000dff187230 */ /* 0x000fc40000004100 */
[--C-:B------:R-:W-:Y:S02]  /*c740*/  HADD2.F32 R29, -RZ, R15.reuse.H0_H0 ;  /* 0x2000000fff1d7230 */ /* 0x100fe40000004100 */
[----:B------:R-:W-:Y:S02]  /*c750*/  HADD2.F32 R28, -RZ, R15.H1_H1 ;  /* 0x3000000fff1c7230 */ /* 0x000fe40000004100 */
[--C-:B--2---:R-:W-:Y:S02]  /*c760*/  HADD2.F32 R7, -RZ, R8.reuse.H0_H0 ;  /* 0x20000008ff077230 */ /* 0x104fe40000004100 */
[----:B------:R-:W-:Y:S02]  /*c770*/  HADD2.F32 R8, -RZ, R8.H1_H1 ;  /* 0x30000008ff087230 */ /* 0x000fe40000004100 */
[--C-:B------:R-:W-:Y:S01]  /*c780*/  HADD2.F32 R12, -RZ, R9.reuse.H0_H0 ;  /* 0x20000009ff0c7230 */ /* 0x100fe20000004100 */
[C---:B------:R-:W-:Y:S01]  /*c790*/  FFMA.FTZ R41, R7.reuse, R18, R2 ;  /* 0x0000001207297223 */ /* 0x040fe20000010002 */
[----:B------:R-:W-:Y:S01]  /*c7a0*/  HADD2.F32 R14, -RZ, R9.H1_H1 ;  /* 0x30000009ff0e7230 */ /* 0x000fe20000004100 */
[-C--:B------:R-:W-:Y:S01]  /*c7b0*/  FMUL.FTZ R2, R22, R0.reuse ;  /* 0x0000000016027220 */ /* 0x080fe20000410000 */
[--C-:B------:R-:W-:Y:S01]  /*c7c0*/  HADD2.F32 R13, -RZ, R10.reuse.H0_H0 ;  /* 0x2000000aff0d7230 */ /* 0x100fe20000004100 */
[C---:B------:R-:W-:Y:S01]  /*c7d0*/  FMUL.FTZ R36, R8.reuse, R0 ;  /* 0x0000000008247220 */ /* 0x040fe20000410000 */
[----:B------:R-:W-:Y:S01]  /*c7e0*/  HADD2.F32 R0, -RZ, R47.H1_H1 ;  /* 0x3000002fff007230 */ /* 0x000fe20000004100 */
[----:B------:R-:W-:Y:S01]  /*c7f0*/  FMUL.FTZ R38, R7, R6 ;  /* 0x0000000607267220 */ /* 0x000fe20000410000 */
[--C-:B------:R-:W-:Y:S01]  /*c800*/  HADD2.F32 R9, -RZ, R51.reuse.H0_H0 ;  /* 0x20000033ff097230 */ /* 0x100fe20000004100 */
[-C--:B------:R-:W-:Y:S01]  /*c810*/  FMUL.FTZ R6, R25, R5.reuse ;  /* 0x0000000519067220 */ /* 0x080fe20000410000 */
[----:B------:R-:W-:Y:S01]  /*c820*/  HADD2.F32 R15, -RZ, R10.H1_H1 ;  /* 0x3000000aff0f7230 */ /* 0x000fe20000004100 */
[----:B------:R-:W-:Y:S01]  /*c830*/  FFMA.FTZ R40, R8, R16, R2 ;  /* 0x0000001008287223 */ /* 0x000fe20000010002 */
[----:B------:R-:W-:Y:S01]  /*c840*/  HADD2.F32 R2, -RZ, R46.H1_H1 ;  /* 0x3000002eff027230 */ /* 0x000fe20000004100 */
[C---:B------:R-:W-:Y:S01]  /*c850*/  FMUL.FTZ R34, R12.reuse, R5 ;  /* 0x000000050c227220 */ /* 0x040fe20000410000 */
[----:B------:R-:W-:Y:S01]  /*c860*/  HADD2.F32 R8, -RZ, R48.H0_H0 ;  /* 0x20000030ff087230 */ /* 0x000fe20000004100 */
[----:B------:R-:W-:Y:S01]  /*c870*/  FMUL.FTZ R5, R27, R0 ;  /* 0x000000001b057220 */ /* 0x000fe20000410000 */
[--C-:B------:R-:W-:Y:S01]  /*c880*/  HADD2.F32 R10, -RZ, R50.reuse.H0_H0 ;  /* 0x20000032ff0a7230 */ /* 0x100fe20000004100 */
[----:B------:R-:W-:Y:S01]  /*c890*/  FFMA.FTZ R39, R12, R17, R6 ;  /* 0x000000110c277223 */ /* 0x000fe20000010006 */
[----:B------:R-:W-:Y:S01]  /*c8a0*/  HADD2.F32 R7, -RZ, R51.H1_H1 ;  /* 0x30000033ff077230 */ /* 0x000fe20000004100 */
[C---:B------:R-:W-:Y:S01]  /*c8b0*/  FFMA.FTZ R33, R13.reuse, R9, R5 ;  /* 0x000000090d217223 */ /* 0x040fe20000010005 */
[--C-:B------:R-:W-:Y:S01]  /*c8c0*/  HADD2.F32 R20, -RZ, R11.reuse.H0_H0 ;  /* 0x2000000bff147230 */ /* 0x100fe20000004100 */
[-C--:B------:R-:W-:Y:S01]  /*c8d0*/  FMUL.FTZ R6, R24, R2.reuse ;  /* 0x0000000218067220 */ /* 0x080fe20000410000 */
[----:B------:R-:W-:Y:S01]  /*c8e0*/  HADD2.F32 R19, -RZ, R11.H1_H1 ;  /* 0x3000000bff137230 */ /* 0x000fe20000004100 */
[----:B------:R-:W-:Y:S01]  /*c8f0*/  FMUL.FTZ R31, R14, R2 ;  /* 0x000000020e1f7220 */ /* 0x000fe20000410000 */
[----:B------:R-:W-:Y:S01]  /*c900*/  HADD2.F32 R2, -RZ, R50.H1_H1 ;  /* 0x30000032ff027230 */ /* 0x000fe20000004100 */
[----:B------:R-:W-:Y:S01]  /*c910*/  FMUL.FTZ R21, R13, R0 ;  /* 0x000000000d157220 */ /* 0x000fe20000410000 */
[----:B------:R-:W-:Y:S01]  /*c920*/  HADD2.F32 R0, -RZ, R49.H1_H1 ;  /* 0x30000031ff007230 */ /* 0x000fe20000004100 */
[----:B------:R-:W-:-:S02]  /*c930*/  FMUL.FTZ R5, R26, R8 ;  /* 0x000000081a057220 */ /* 0x000fc40000410000 */
[----:B------:R-:W-:Y:S01]  /*c940*/  FFMA.FTZ R35, R14, R10, R6 ;  /* 0x0000000a0e237223 */ /* 0x000fe20000010006 */
[--C-:B------:R-:W-:Y:S01]  /*c950*/  HADD2.F32 R6, -RZ, R52.reuse.H1_H1 ;  /* 0x30000034ff067230 */ /* 0x100fe20000004100 */
[C---:B------:R-:W-:Y:S01]  /*c960*/  FFMA.FTZ R30, R15.reuse, R7, R5 ;  /* 0x000000070f1e7223 */ /* 0x040fe20000010005 */
[----:B------:R-:W-:Y:S01]  /*c970*/  HADD2.F32 R5, -RZ, R52.H0_H0 ;  /* 0x20000034ff057230 */ /* 0x000fe20000004100 */
[----:B------:R-:W-:Y:S02]  /*c980*/  FMUL.FTZ R14, R15, R8 ;  /* 0x000000080f0e7220 */ /* 0x000fe40000410000 */
[----:B------:R-:W-:Y:S02]  /*c990*/  FMUL.FTZ R8, R29, R2 ;  /* 0x000000021d087220 */ /* 0x000fe40000410000 */
[----:B------:R-:W-:Y:S02]  /*c9a0*/  FMUL.FTZ R11, R28, R0 ;  /* 0x000000001c0b7220 */ /* 0x000fe40000410000 */
[----:B------:R-:W-:-:S02]  /*c9b0*/  FMUL.FTZ R2, R20, R2 ;  /* 0x0000000214027220 */ /* 0x000fc40000410000 */
[C---:B------:R-:W-:Y:S02]  /*c9c0*/  FMUL.FTZ R0, R19.reuse, R0 ;  /* 0x0000000013007220 */ /* 0x040fe40000410000 */
[----:B------:R-:W-:Y:S02]  /*c9d0*/  FFMA.FTZ R19, R19, R5, R11 ;  /* 0x0000000513137223 */ /* 0x000fe4000001000b */
[----:B------:R-:W-:Y:S02]  /*c9e0*/  FFMA.FTZ R15, R25, R17, -R34 ;  /* 0x00000011190f7223 */ /* 0x000fe40000010822 */
[----:B------:R-:W-:Y:S01]  /*c9f0*/  FFMA.FTZ R13, R24, R10, -R31 ;  /* 0x0000000a180d7223 */ /* 0x000fe2000001081f */
[----:B------:R-:W-:Y:S01]  /*ca00*/  F2FP.PACK_AB R10, R30, R33 ;  /* 0x000000211e0a723e */ /* 0x000fe200000000ff */
        /* <DEDUP_REMOVED lines=9> */
[----:B------:R-:W-:Y:S01]  /*caa0*/  F2FP.PACK_AB R14, R14, R11 ;  /* 0x0000000b0e0e723e */ /* 0x000fe200000000ff */
[----:B------:R-:W-:Y:S01]  /*cab0*/  FFMA.FTZ R20, R20, R6, R8 ;  /* 0x0000000614147223 */ /* 0x000fe20000010008 */
[----:B------:R-:W-:Y:S02]  /*cac0*/  F2FP.PACK_AB R8, R40, R41 ;  /* 0x000000292808723e */ /* 0x000fe400000000ff */
[----:B------:R-:W-:Y:S02]  /*cad0*/  F2FP.PACK_AB R15, R0, R2 ;  /* 0x00000002000f723e */ /* 0x000fe400000000ff */
[----:B------:R-:W-:-:S03]  /*cae0*/  F2FP.PACK_AB R11, R19, R20 ;  /* 0x00000014130b723e */ /* 0x000fc600000000ff */
[----:B------:R1:W-:Y:S04]  /*caf0*/  STS.128 [R32+0x8100], R12 ;  /* 0x0081000c20007388 */ /* 0x0003e80000000c00 */
[----:B------:R1:W-:Y:S02]  /*cb00*/  STS.128 [R37+0x8100], R8 ;  /* 0x0081000825007388 */ /* 0x0003e40000000c00 */
.L_x_824:
[----:B------:R-:W-:Y:S05]  /*cb10*/  BSYNC B0 ;  /* 0x0000000000007941 */ /* 0x000fea0003800000 */
.L_x_823:
        /* <DEDUP_REMOVED lines=31> */
[----:B------:R-:W2:Y:S01]  /*cd10*/  LDS.128 R12, [R36+0x8100] ;  /* 0x00810000240c7984 */ /* 0x000ea20000000c00 */
[--C-:B-1----:R-:W-:Y:S02]  /*cd20*/  HADD2.F32 R23, -RZ, R8.reuse.H0_H0 ;  /* 0x20000008ff177230 */ /* 0x102fe40000004100 */
[----:B------:R-:W-:Y:S02]  /*cd30*/  HADD2.F32 R22, -RZ, R8.H1_H1 ;  /* 0x30000008ff167230 */ /* 0x000fe40000004100 */
[----:B------:R-:W-:Y:S01]  /*cd40*/  HADD2.F32 R25, -RZ, R9.H0_H0 ;  /* 0x20000009ff197230 */ /* 0x000fe20000004100 */
[C---:B------:R-:W-:Y:S01]  /*cd50*/  FMUL.FTZ R7, R2.reuse, R23 ;  /* 0x0000001702077220 */ /* 0x040fe20000410000 */
[--C-:B--2---:R-:W-:Y:S02]  /*cd60*/  HADD2.F32 R5, -RZ, R12.reuse.H0_H0 ;  /* 0x2000000cff057230 */ /* 0x104fe40000004100 */
[----:B------:R-:W-:Y:S02]  /*cd70*/  HADD2.F32 R12, -RZ, R12.H1_H1 ;  /* 0x3000000cff0c7230 */ /* 0x000fe40000004100 */
[--C-:B------:R-:W-:Y:S01]  /*cd80*/  HADD2.F32 R19, -RZ, R15.reuse.H0_H0 ;  /* 0x2000000fff137230 */ /* 0x100fe20000004100 */
[-C--:B------:R-:W-:Y:S01]  /*cd90*/  FMUL.FTZ R37, R2, R5.reuse ;  /* 0x0000000502257220 */ /* 0x080fe20000410000 */
[----:B------:R-:W-:Y:S01]  /*cda0*/  HADD2.F32 R18, -RZ, R15.H1_H1 ;  /* 0x3000000fff127230 */ /* 0x000fe20000004100 */
[----:B------:R-:W-:Y:S01]  /*cdb0*/  FFMA.FTZ R41, R17, R5, R7 ;  /* 0x0000000511297223 */ /* 0x000fe20000010007 */
[----:B------:R-:W-:Y:S01]  /*cdc0*/  HADD2.F32 R8, -RZ, R13.H0_H0 ;  /* 0x2000000dff087230 */ /* 0x000fe20000004100 */
[C---:B------:R-:W-:Y:S01]  /*cdd0*/  FMUL.FTZ R2, R0.reuse, R22 ;  /* 0x0000001600027220 */ /* 0x040fe20000410000 */
[----:B------:R-:W-:Y:S01]  /*cde0*/  HADD2.F32 R15, -RZ, R48.H1_H1 ;  /* 0x30000030ff0f7230 */ /* 0x000fe20000004100 */
[-C--:B------:R-:W-:Y:S01]  /*cdf0*/  FMUL.FTZ R35, R0, R12.reuse ;  /* 0x0000000c00237220 */ /* 0x080fe20000410000 */
[----:B------:R-:W-:Y:S01]  /*ce00*/  HADD2.F32 R27, -RZ, R10.H0_H0 ;  /* 0x2000000aff1b7230 */ /* 0x000fe20000004100 */
[C---:B------:R-:W-:Y:S01]  /*ce10*/  FMUL.FTZ R5, R6.reuse, R25 ;  /* 0x0000001906057220 */ /* 0x040fe20000410000 */
[----:B------:R-:W-:Y:S01]  /*ce20*/  HADD2.F32 R0, -RZ, R47.H1_H1 ;  /* 0x3000002fff007230 */ /* 0x000fe20000004100 */
[C---:B------:R-:W-:Y:S01]  /*ce30*/  FFMA.FTZ R40, R15.reuse, R12, R2 ;  /* 0x0000000c0f287223 */ /* 0x040fe20000010002 */
[----:B------:R-:W-:Y:S01]  /*ce40*/  HADD2.F32 R24, -RZ, R9.H1_H1 ;  /* 0x30000009ff187230 */ /* 0x000fe20000004100 */
[-C--:B------:R-:W-:Y:S01]  /*ce50*/  FMUL.FTZ R33, R6, R8.reuse ;  /* 0x0000000806217220 */ /* 0x080fe20000410000 */
[--C-:B------:R-:W-:Y:S01]  /*ce60*/  HADD2.F32 R29, -RZ, R11.reuse.H0_H0 ;  /* 0x2000000bff1d7230 */ /* 0x100fe20000004100 */
[----:B------:R-:W-:Y:S01]  /*ce70*/  FFMA.FTZ R39, R16, R8, R5 ;  /* 0x0000000810277223 */ /* 0x000fe20000010005 */
[----:B------:R-:W-:Y:S01]  /*ce80*/  HADD2.F32 R28, -RZ, R11.H1_H1 ;  /* 0x3000000bff1c7230 */ /* 0x000fe20000004100 */
[----:B------:R-:W-:Y:S01]  /*ce90*/  FMUL.FTZ R5, R0, R27 ;  /* 0x0000001b00057220 */ /* 0x000fe20000410000 */
[----:B------:R-:W-:Y:S01]  /*cea0*/  HADD2.F32 R11, -RZ, R14.H0_H0 ;  /* 0x2000000eff0b7230 */ /* 0x000fe20000004100 */
[----:B------:R-:W-:Y:S01]  /*ceb0*/  FFMA.FTZ R12, R15, R22, -R35 ;  /* 0x000000160f0c7223 */ /* 0x000fe20000010823 */
[----:B------:R-:W-:Y:S01]  /*cec0*/  HADD2.F32 R9, -RZ, R51.H0_H0 ;  /* 0x20000033ff097230 */ /* 0x000fe20000004100 */
[----:B------:R-:W-:Y:S01]  /*ced0*/  FFMA.FTZ R15, R16, R25, -R33 ;  /* 0x00000019100f7223 */ /* 0x000fe20000010821 */
[----:B------:R-:W-:Y:S01]  /*cee0*/  HADD2.F32 R26, -RZ, R10.H1_H1 ;  /* 0x3000000aff1a7230 */ /* 0x000fe20000004100 */
[-C--:B------:R-:W-:Y:S01]  /*cef0*/  FMUL.FTZ R21, R0, R11.reuse ;  /* 0x0000000b00157220 */ /* 0x080fe20000410000 */
[----:B------:R-:W-:Y:S01]  /*cf00*/  HADD2.F32 R13, -RZ, R13.H1_H1 ;  /* 0x3000000dff0d7230 */ /* 0x000fe20000004100 */
[----:B------:R-:W-:Y:S01]  /*cf10*/  FFMA.FTZ R32, R9, R11, R5 ;  /* 0x0000000b09207223 */ /* 0x000fe20000010005 */
[----:B------:R-:W-:Y:S01]  /*cf20*/  HADD2.F32 R2, -RZ, R46.H1_H1 ;  /* 0x3000002eff027230 */ /* 0x000fe20000004100 */
[----:B------:R-:W-:Y:S01]  /*cf30*/  FFMA.FTZ R17, R17, R23, -R37 ;  /* 0x0000001711117223 */ /* 0x000fe20000010825 */
[----:B------:R-:W-:-:S02]  /*cf40*/  HADD2.F32 R8, -RZ, R48.H0_H0 ;  /* 0x20000030ff087230 */ /* 0x000fc40000004100 */
[----:B------:R-:W-:Y:S01]  /*cf50*/  HADD2.F32 R14, -RZ, R14.H1_H1 ;  /* 0x3000000eff0e7230 */ /* 0x000fe20000004100 */
[C---:B------:R-:W-:Y:S01]  /*cf60*/  FMUL.FTZ R6, R2.reuse, R24 ;  /* 0x0000001802067220 */ /* 0x040fe20000410000 */
[----:B------:R-:W-:Y:S01]  /*cf70*/  HADD2.F32 R7, -RZ, R51.H1_H1 ;  /* 0x30000033ff077230 */ /* 0x000fe20000004100 */
[-C--:B------:R-:W-:Y:S01]  /*cf80*/  FMUL.FTZ R31, R2, R13.reuse ;  /* 0x0000000d021f7220 */ /* 0x080fe20000410000 */
[--C-:B------:R-:W-:Y:S01]  /*cf90*/  HADD2.F32 R10, -RZ, R50.reuse.H0_H0 ;  /* 0x20000032ff0a7230 */ /* 0x100fe20000004100 */
[C---:B------:R-:W-:Y:S01]  /*cfa0*/  FMUL.FTZ R5, R8.reuse, R26 ;  /* 0x0000001a08057220 */ /* 0x040fe20000410000 */
[----:B------:R-:W-:Y:S01]  /*cfb0*/  HADD2.F32 R2, -RZ, R50.H1_H1 ;  /* 0x30000032ff027230 */ /* 0x000fe20000004100 */
[-C--:B------:R-:W-:Y:S01]  /*cfc0*/  FMUL.FTZ R20, R8, R14.reuse ;  /* 0x0000000e08147220 */ /* 0x080fe20000410000 */
[----:B------:R-:W-:Y:S01]  /*cfd0*/  HADD2.F32 R0, -RZ, R49.H1_H1 ;  /* 0x30000031ff007230 */ /* 0x000fe20000004100 */
[----:B------:R-:W-:Y:S01]  /*cfe0*/  FFMA.FTZ R30, R7, R14, R5 ;  /* 0x0000000e071e7223 */ /* 0x000fe20000010005 */
[--C-:B------:R-:W-:Y:S01]  /*cff0*/  HADD2.F32 R5, -RZ, R52.reuse.H0_H0 ;  /* 0x20000034ff057230 */ /* 0x100fe20000004100 */
[----:B------:R-:W-:Y:S01]  /*d000*/  FFMA.FTZ R34, R10, R13, R6 ;  /* 0x0000000d0a227223 */ /* 0x000fe20000010006 */
[----:B------:R-:W-:Y:S01]  /*d010*/  HADD2.F32 R6, -RZ, R52.H1_H1 ;  /* 0x30000034ff067230 */ /* 0x000fe20000004100 */
[----:B------:R-:W-:Y:S01]  /*d020*/  FMUL.FTZ R8, R2, R29 ;  /* 0x0000001d02087220 */ /* 0x000fe20000410000 */
[----:B------:R-:W-:Y:S01]  /*d030*/  F2FP.PACK_AB R12, R12, R17 ;  /* 0x000000110c0c723e */ /* 0x000fe200000000ff */
[----:B------:R-:W-:-:S02]  /*d040*/  FMUL.FTZ R11, R0, R28 ;  /* 0x0000001c000b7220 */ /* 0x000fc40000410000 */
[----:B------:R-:W-:Y:S02]  /*d050*/  FMUL.FTZ R2, R2, R19 ;  /* 0x0000001302027220 */ /* 0x000fe40000410000 */
[-C--:B------:R-:W-:Y:S02]  /*d060*/  FMUL.FTZ R0, R0, R18.reuse ;  /* 0x0000001200007220 */ /* 0x080fe40000410000 */
[----:B------:R-:W-:Y:S02]  /*d070*/  FFMA.FTZ R18, R5, R18, R11 ;  /* 0x0000001205127223 */ /* 0x000fe4000001000b */
        /* <DEDUP_REMOVED lines=15> */
.L_x_826:
[----:B------:R-:W-:Y:S05]  /*d170*/  BSYNC B0 ;  /* 0x0000000000007941 */ /* 0x000fea0003800000 */
.L_x_825:
        /* <DEDUP_REMOVED lines=101> */
.L_x_828:
[----:B------:R-:W-:Y:S05]  /*d7d0*/  BSYNC B0 ;  /* 0x0000000000007941 */ /* 0x000fea0003800000 */
.L_x_827:
        /* <DEDUP_REMOVED lines=101> */
.L_x_830:
[----:B------:R-:W-:Y:S05]  /*de30*/  BSYNC B0 ;  /* 0x0000000000007941 */ /* 0x000fea0003800000 */
.L_x_829:
[----:B------:R-:W-:Y:S01]  /*de40*/  IADD3 R0, R72, 0x40, RZ ;  /* 0x0000004048007810 */ /* 0x000fe20007ffe0ff */
[----:B------:R-:W-:Y:S03]  /*de50*/  BSSY B0, `(.L_x_831) ;  /* 0x0000064000007945 */ /* 0x000fe60003800000 */
[----:B------:R-:W-:-:S13]  /*de60*/  ISETP.GE.OR P1, PT, R0, R44, P0 ;  /* 0x0000002c0000720c */ /* 0x000fda0000726670 */
[----:B------:R-:W-:Y:S05]  /*de70*/  @P1 BRA `(.L_x_832) ;  /* 0x0000061000001947 */ /* 0x000fea0003800000 */
[----:B------:R-:W-:Y:S01]  /*de80*/  SHF.R.S32.HI R2, RZ, 0x1f, R0 ;  /* 0x0000001fff027819 */ /* 0x000fe20000011400 */
[----:B------:R-:W-:Y:S01]  /*de90*/  HADD2.F32 R17, -RZ, R47.H0_H0 ;  /* 0x2000002fff117230 */ /* 0x000fe20000004100 */
[----:B-1----:R-:W-:Y:S01]  /*dea0*/  MOV R9, c[0x0][0x27c] ;  /* 0x00009f0000097a02 */ /* 0x002fe20000000f00 */
[----:B------:R-:W-:Y:S01]  /*deb0*/  HADD2.F32 R16, -RZ, R49.H0_H0 ;  /* 0x20000031ff107230 */ /* 0x000fe20000004100 */
[----:B------:R-:W-:Y:S02]  /*dec0*/  SHF.L.U32 R5, R0, 0x6, RZ ;  /* 0x0000000600057819 */ /* 0x000fe400000006ff */
[----:B------:R-:W-:Y:S02]  /*ded0*/  LEA.HI R2, R2, R0, RZ, 0x3 ;  /* 0x0000000002027211 */ /* 0x000fe400078f18ff */
[----:B------:R-:W-:Y:S02]  /*dee0*/  LEA.HI R9, R9, R80, RZ, 0x1d ;  /* 0x0000005009097211 */ /* 0x000fe400078fe8ff */
[----:B------:R-:W-:-:S02]  /*def0*/  LOP3.LUT R0, R5, 0x1c0, RZ, 0xc0, !PT ;  /* 0x000001c005007812 */ /* 0x000fc400078ec0ff */
[----:B------:R-:W-:Y:S02]  /*df00*/  SHF.L.U32 R5, R2, 0x6, RZ ;  /* 0x0000000602057819 */ /* 0x000fe400000006ff */
[----:B------:R-:W-:Y:S02]  /*df10*/  SHF.R.S32.HI R10, RZ, 0x1f, R9 ;  /* 0x0000001fff0a7819 */ /* 0x000fe40000011409 */
[----:B------:R-:W-:Y:S02]  /*df20*/  SHF.L.U32 R7, R9, 0x3, RZ ;  /* 0x0000000309077819 */ /* 0x000fe400000006ff */
[----:B------:R-:W-:Y:S02]  /*df30*/  LOP3.LUT R6, R5, 0xfffffe00, RZ, 0xc0, !PT ;  /* 0xfffffe0005067812 */ /* 0x000fe400078ec0ff */
[----:B------:R-:W-:Y:S02]  /*df40*/  LEA.HI R5, R10, R9, RZ, 0x3 ;  /* 0x000000090a057211 */ /* 0x000fe400078f18ff */
[----:B------:R-:W-:-:S02]  /*df50*/  LOP3.LUT R8, R0, 0x38, R42, 0xf8, !PT ;  /* 0x0000003800087812 */ /* 0x000fc400078ef82a */
[----:B------:R-:W-:Y:S02]  /*df60*/  SHF.R.U32.HI R2, RZ, 0x3, R0 ;  /* 0x00000003ff027819 */ /* 0x000fe40000011600 */
[----:B------:R-:W-:Y:S02]  /*df70*/  LOP3.LUT R7, R0, 0x38, R7, 0xf8, !PT ;  /* 0x0000003800077812 */ /* 0x000fe400078ef807 */
[----:B------:R-:W-:Y:S02]  /*df80*/  SHF.L.U32 R0, R5, 0xa, RZ ;  /* 0x0000000a05007819 */ /* 0x000fe400000006ff */
        /* <DEDUP_REMOVED lines=8> */
[----:B------:R-:W-:Y:S02]  /*e010*/  HADD2.F32 R0, -RZ, R45.H1_H1 ;  /* 0x3000002dff007230 */ /* 0x000fe40000004100 */
[----:B------:R-:W-:Y:S02]  /*e020*/  HADD2.F32 R6, -RZ, R46.H0_H0 ;  /* 0x2000002eff067230 */ /* 0x000fe40000004100 */
[----:B------:R-:W2:Y:S01]  /*e030*/  LDS.128 R12, [R36+0x8100] ;  /* 0x00810000240c7984 */ /* 0x000ea20000000c00 */
[----:B-1----:R-:W-:-:S02]  /*e040*/  HADD2.F32 R23, -RZ, R8.H0_H0 ;  /* 0x20000008ff177230 */ /* 0x002fc40000004100 */
        /* <DEDUP_REMOVED lines=68> */
.L_x_832:
[----:B------:R-:W-:Y:S05]  /*e490*/  BSYNC B0 ;  /* 0x0000000000007941 */ /* 0x000fea0003800000 */
.L_x_831:
        /* <DEDUP_REMOVED lines=101> */
.L_x_834:
[----:B------:R-:W-:Y:S05]  /*eaf0*/  BSYNC B0 ;  /* 0x0000000000007941 */ /* 0x000fea0003800000 */
.L_x_833:
        /* <DEDUP_REMOVED lines=101> */
.L_x_836:
[----:B------:R-:W-:Y:S05]  /*f150*/  BSYNC B0 ;  /* 0x0000000000007941 */ /* 0x000fea0003800000 */
.L_x_835:
[----:B------:R-:W-:-:S04]  /*f160*/  IADD3 R2, R72, 0x70, RZ ;  /* 0x0000007048027810 */ /* 0x000fc80007ffe0ff */
        /* <DEDUP_REMOVED lines=9> */
[----:B------:R-:W-:-:S02]  /*f200*/  SHF.L.U32 R5, R2, 0x6, RZ ;  /* 0x0000000602057819 */ /* 0x000fc400000006ff */
[----:B------:R-:W-:Y:S02]  /*f210*/  SHF.R.S32.HI R10, RZ, 0x1f, R9 ;  /* 0x0000001fff0a7819 */ /* 0x000fe40000011409 */
[----:B------:R-:W-:Y:S02]  /*f220*/  LOP3.LUT R0, R0, 0x1c0, RZ, 0xc0, !PT ;  /* 0x000001c000007812 */ /* 0x000fe400078ec0ff */
        /* <DEDUP_REMOVED lines=87> */
.L_x_818:
[----:B------:R-:W-:Y:S05]  /*f7a0*/  BSYNC B2 ;  /* 0x0000000000027941 */ /* 0x000fea0003800000 */
.L_x_786:
[----:B------:R-:W-:Y:S01]  /*f7b0*/  SHF.R.S32.HI R7, RZ, 0x4, R55 ;  /* 0x00000004ff077819 */ /* 0x000fe20000011437 */
[----:B-1----:R-:W-:Y:S01]  /*f7c0*/  IMAD.SHL.U32 R9, R72, 0x8, RZ ;  /* 0x0000000848097824 */ /* 0x002fe200078e00ff */
[----:B------:R-:W-:Y:S01]  /*f7d0*/  SHF.L.U32 R5, R80, 0x6, RZ ;  /* 0x0000000650057819 */ /* 0x000fe200000006ff */
[----:B------:R-:W-:-:S04]  /*f7e0*/  DEPBAR.LE SB0, 0x0 ;  /* 0x000080000000791a */ /* 0x000fc80000000000 */
[----:B------:R-:W-:Y:S01]  /*f7f0*/  LEA.HI R0, R55, R7, RZ, 0x1 ;  /* 0x0000000737007211 */ /* 0x000fe200078f08ff */
[----:B------:R-:W-:Y:S01]  /*f800*/  IMAD R156, R73, -0x40, R208 ;  /* 0xffffffc0499c7824 */ /* 0x000fe200078e02d0 */
[----:B------:R-:W-:Y:S02]  /*f810*/  SHF.L.U32 R2, R53, 0x6, RZ ;  /* 0x0000000635027819 */ /* 0x000fe400000006ff */
[----:B------:R-:W-:Y:S02]  /*f820*/  LOP3.LUT R0, R0, 0xfffffffe, RZ, 0xc0, !PT ;  /* 0xfffffffe00007812 */ /* 0x000fe400078ec0ff */
[----:B------:R-:W-:Y:S02]  /*f830*/  LOP3.LUT R2, R2, 0x1c0, RZ, 0xc0, !PT ;  /* 0x000001c002027812 */ /* 0x000fe400078ec0ff */
[----:B------:R-:W-:Y:S02]  /*f840*/  IADD3 R7, R7, -R0, RZ ;  /* 0x8000000007077210 */ /* 0x000fe40007ffe0ff */
[----:B------:R-:W-:-:S02]  /*f850*/  LOP3.LUT R0, R5, 0x1c0, RZ, 0xc0, !PT ;  /* 0x000001c005007812 */ /* 0x000fc400078ec0ff */
[----:B------:R-:W-:Y:S02]  /*f860*/  SHF.L.U32 R5, R7, 0x3, RZ ;  /* 0x0000000307057819 */ /* 0x000fe400000006ff */
[----:B------:R-:W-:Y:S02]  /*f870*/  LEA.HI R157, R157, R213, RZ, 0x5 ;  /* 0x000000d59d9d7211 */ /* 0x000fe400078f28ff */
[----:B------:R-:W-:Y:S02]  /*f880*/  LOP3.LUT R9, R0, 0x8, R9, 0xf8, !PT ;  /* 0x0000000800097812 */ /* 0x000fe400078ef809 */
[----:B------:R-:W-:Y:S01]  /*f890*/  SHF.R.U32.HI R6, RZ, 0x3, R0 ;  /* 0x00000003ff067819 */ /* 0x000fe20000011600 */
[----:B------:R-:W-:Y:S01]  /*f8a0*/  IMAD.SHL.U32 R0, R157, 0x20, RZ ;  /* 0x000000209d007824 */ /* 0x000fe200078e00ff */
[----:B------:R-:W-:Y:S02]  /*f8b0*/  LOP3.LUT R8, R2, 0x8, R5, 0xf8, !PT ;  /* 0x0000000802087812 */ /* 0x000fe400078ef805 */
[----:B------:R-:W-:-:S02]  /*f8c0*/  SHF.R.U32.HI R2, RZ, 0x3, R2 ;  /* 0x00000003ff027819 */ /* 0x000fc40000011602 */
[----:B------:R-:W-:Y:S02]  /*f8d0*/  SHF.L.U32 R5, R54, 0x6, RZ ;  /* 0x0000000636057819 */ /* 0x000fe400000006ff */
[----:B------:R-:W-:Y:S02]  /*f8e0*/  LOP3.LUT R155, R8, R2, RZ, 0x3c, !PT ;  /* 0x00000002089b7212 */ /* 0x000fe400078e3cff */
[----:B------:R-:W-:Y:S02]  /*f8f0*/  LOP3.LUT R154, R5, 0xfffffe00, RZ, 0xc0, !PT ;  /* 0xfffffe00059a7812 */ /* 0x000fe400078ec0ff */
[----:B------:R-:W-:Y:S02]  /*f900*/  LOP3.LUT R2, R0, 0x7ffffc00, RZ, 0xc0, !PT ;  /* 0x7ffffc0000027812 */ /* 0x000fe400078ec0ff */
[----:B------:R-:W-:Y:S02]  /*f910*/  LOP3.LUT R6, R9, R6, RZ, 0x3c, !PT ;  /* 0x0000000609067212 */ /* 0x000fe400078e3cff */
[----:B------:R-:W-:-:S02]  /*f920*/  IADD3 R2, R155, R154, R2 ;  /* 0x0000009a9b027210 */ /* 0x000fc40007ffe002 */
[----:B------:R-:W-:Y:S01]  /*f930*/  LEA R0, R7, R6, 0x9 ;  /* 0x0000000607007211 */ /* 0x000fe200078e48ff */
[----:B------:R-:W-:Y:S01]  /*f940*/  IMAD.WIDE.U32 R6, R73, c[0x0][0x208], RZ ;  /* 0x0000820049067a25 */ /* 0x000fe200078e00ff */
[----:B------:R-:W-:Y:S01]  /*f950*/  BAR.SYNC.DEFER_BLOCKING 0x0 ;  /* 0x0000000000007b1d */ /* 0x000fe20000010000 */
[----:B------:R-:W-:Y:S02]  /*f960*/  LOP3.LUT P0, RZ, R80, 0x2, RZ, 0xc0, !PT ;  /* 0x0000000250ff7812 */ /* 0x000fe4000780c0ff */
[----:B------:R-:W-:Y:S01]  /*f970*/  SHF.L.U32 R232, R0, 0x1, RZ ;  /* 0x0000000100e87819 */ /* 0x000fe200000006ff */
[----:B------:R-:W-:Y:S01]  /*f980*/  IMAD.SHL.U32 R239, R2, 0x2, RZ ;  /* 0x0000000202ef7824 */ /* 0x000fe200078e00ff */
[----:B------:R-:W-:Y:S02]  /*f990*/  SHF.L.U32 R252, R252, 0x1, RZ ;  /* 0x00000001fcfc7819 */ /* 0x000fe400000006ff */
[C---:B------:R-:W-:Y:S02]  /*f9a0*/  IADD3 R0, R232.reuse, 0x4100, RZ ;  /* 0x00004100e8007810 */ /* 0x040fe40007ffe0ff */
[----:B------:R-:W-:-:S02]  /*f9b0*/  IADD3 R243, R232, 0x4120, RZ ;  /* 0x00004120e8f37810 */ /* 0x000fc40007ffe0ff */
[-C--:B------:R-:W-:Y:S02]  /*f9c0*/  LEA R241, R4, R239.reuse, 0x1 ;  /* 0x000000ef04f17211 */ /* 0x080fe400078e08ff */
[----:B------:R-:W-:Y:S02]  /*f9d0*/  MOV R158, 0x5 ;  /* 0x00000005009e7802 */ /* 0x000fe40000000f00 */
[----:B------:R-:W-:Y:S01]  /*f9e0*/  @P0 IADD3 R243, R0, -0x20, RZ ;  /* 0xffffffe000f30810 */ /* 0x000fe20007ffe0ff */
[----:B------:R-:W-:Y:S01]  /*f9f0*/  IMAD R0, R74, c[0x0][0x208], RZ ;  /* 0x000082004a007a24 */ /* 0x000fe200078e02ff */
[----:B------:R-:W-:Y:S02]  /*fa00*/  LEA R2, P0, R6, R82, 0x6 ;  /* 0x0000005206027211 */ /* 0x000fe400078030ff */
[----:B------:R-:W-:Y:S01]  /*fa10*/  LEA R240, R3, R239, 0x1 ;  /* 0x000000ef03f07211 */ /* 0x000fe200078e08ff */
[----:B------:R-:W-:Y:S01]  /*fa20*/  IMAD R5, R73, c[0x0][0x20c], R0 ;  /* 0x0000830049057a24 */ /* 0x000fe200078e0200 */
[----:B------:R-:W-:-:S02]  /*fa30*/  IADD3 R0, -R72, R156, RZ ;  /* 0x0000009c48007210 */ /* 0x000fc40007ffe1ff */
[----:B------:R-:W-:Y:S01]  /*fa40*/  LEA R242, R3, R241, 0x1 ;  /* 0x000000f103f27211 */ /* 0x000fe200078e08ff */
[----:B------:R-:W-:Y:S01]  /*fa50*/  LDSM.16.M88.4 R16, [R232+0x4100] ;  /* 0x00410000e810783b */ /* 0x000fe20000000200 */
[----:B------:R-:W-:Y:S02]  /*fa60*/  IADD3 R5, R7, R5, RZ ;  /* 0x0000000507057210 */ /* 0x000fe40007ffe0ff */
[----:B------:R-:W-:Y:S01]  /*fa70*/  ISETP.LT.OR P2, PT, R0, 0x1, P4 ;  /* 0x000000010000780c */ /* 0x000fe20002741670 */
[----:B------:R-:W-:Y:S01]  /*fa80*/  LDSM.16.M88.4 R20, [R232+0x4900] ;  /* 0x00490000e814783b */ /* 0x000fe20000000200 */
[----:B------:R-:W-:Y:S02]  /*fa90*/  LEA.HI.X R7, R6, R75, R5, 0x6, P0 ;  /* 0x0000004b06077211 */ /* 0x000fe400000f3405 */
[----:B------:R-:W-:Y:S01]  /*faa0*/  ISETP.LT.OR P1, PT, R0, 0x1, P3 ;  /* 0x000000010000780c */ /* 0x000fe20001f21670 */
[----:B------:R-:W-:Y:S01]  /*fab0*/  LDSM.16.M88.4 R28, [R232+0x5100] ;  /* 0x00510000e81c783b */ /* 0x000fe20000000200 */
[----:B------:R-:W-:-:S02]  /*fac0*/  LEA R6, P0, R2, c[0x0][0x1f8], 0x1 ;  /* 0x00007e0002067a11 */ /* 0x000fc400078008ff */
[----:B------:R-:W-:Y:S01]  /*fad0*/  ISETP.LT.OR P6, PT, R0, 0x21, P4 ;  /* 0x000000210000780c */ /* 0x000fe200027c1670 */
[----:B------:R-:W-:Y:S01]  /*fae0*/  LDSM.16.M88.4 R32, [R232+0x5900] ;  /* 0x00590000e820783b */ /* 0x000fe20000000200 */
[----:B------:R-:W-:Y:S01]  /*faf0*/  LEA.HI.X R7, R2, c[0x0][0x1fc], R7, 0x1, P0 ;  /* 0x00007f0002077a11 */ /* 0x000fe200000f0c07 */
[----:B------:R-:W-:Y:S01]  /*fb00*/  IMAD.MOV.U32 R2, RZ, RZ, c[0x0][0x208] ;  /* 0x00008200ff027624 */ /* 0x000fe200078e00ff */
[----:B------:R-:W-:Y:S01]  /*fb10*/  LEA R244, R4, R240, 0x1 ;  /* 0x000000f004f47211 */ /* 0x000fe200078e08ff */
[----:B------:R-:W1:Y:S01]  /*fb20*/  LDSM.16.M88.4 R12, [R239+0x8100] ;  /* 0x00810000ef0c783b */ /* 0x000e620000000200 */
[----:B------:R-:W-:Y:S02]  /*fb30*/  LOP3.LUT R152, R152, 0xfffffffd, RZ, 0xc0, !PT ;  /* 0xfffffffd98987812 */ /* 0x000fe400078ec0ff */
[C---:B------:R-:W-:Y:S01]  /*fb40*/  IADD3 R251, R243.reuse, 0x800, RZ ;  /* 0x00000800f3fb7810 */ /* 0x040fe20007ffe0ff */
[----:B------:R-:W2:Y:S01]  /*fb50*/  LDSM.16.M88.4 R8, [R239+0xa100] ;  /* 0x00a10000ef08783b */ /* 0x000ea20000000200 */
[----:B------:R-:W-:-:S02]  /*fb60*/  IADD3 R250, R243, 0x1000, RZ ;  /* 0x00001000f3fa7810 */ /* 0x000fc40007ffe0ff */
[C---:B------:R-:W-:Y:S01]  /*fb70*/  IADD3 R249, R243.reuse, 0x1800, RZ ;  /* 0x00001800f3f97810 */ /* 0x040fe20007ffe0ff */
[----:B------:R-:W-:Y:S01]  /*fb80*/  LDSM.16.M88.4 R52, [R243] ;  /* 0x00000000f334783b */ /* 0x000fe20000000200 */
[C---:B------:R-:W-:Y:S02]  /*fb90*/  IADD3 R248, R243.reuse, 0x2000, RZ ;  /* 0x00002000f3f87810 */ /* 0x040fe40007ffe0ff */
[C---:B------:R-:W-:Y:S01]  /*fba0*/  IADD3 R247, R243.reuse, 0x2800, RZ ;  /* 0x00002800f3f77810 */ /* 0x040fe20007ffe0ff */
[----:B------:R-:W3:Y:S01]  /*fbb0*/  LDSM.16.M88.4 R24, [R241+0xa100] ;  /* 0x00a10000f118783b */ /* 0x000ee20000000200 */
[C---:B------:R-:W-:Y:S02]  /*fbc0*/  IADD3 R246, R243.reuse, 0x3000, RZ ;  /* 0x00003000f3f67810 */ /* 0x040fe40007ffe0ff */
[----:B------:R-:W-:Y:S01]  /*fbd0*/  IADD3 R245, R243, 0x3800, RZ ;  /* 0x00003800f3f57810 */ /* 0x000fe20007ffe0ff */
[----:B------:R-:W4:Y:S04]  /*fbe0*/  LDSM.16.M88.4 R48, [R243+0x800] ;  /* 0x00080000f330783b */ /* 0x000f280000000200 */
[----:B------:R-:W2:Y:S04]  /*fbf0*/  LDSM.16.M88.4 R40, [R243+0x1000] ;  /* 0x00100000f328783b */ /* 0x000ea80000000200 */
[----:B------:R-:W2:Y:S01]  /*fc00*/  LDSM.16.M88.4 R36, [R243+0x1800] ;  /* 0x00180000f324783b */ /* 0x000ea20000000200 */
[C---:B-1----:R-:W-:Y:S08]  /*fc10*/  HMMA.16816.F32 R108, R12.reuse, R16, RZ ;  /* 0x000000100c6c723c */ /* 0x042ff000000018ff */
[C---:B------:R-:W-:Y:S08]  /*fc20*/  HMMA.16816.F32 R128, R12.reuse, R18, RZ ;  /* 0x000000120c80723c */ /* 0x040ff000000018ff */
[C---:B------:R-:W-:Y:S08]  /*fc30*/  HMMA.16816.F32 R104, R12.reuse, R20, RZ ;  /* 0x000000140c68723c */ /* 0x040ff000000018ff */
[C---:B------:R-:W-:Y:S08]  /*fc40*/  HMMA.16816.F32 R112, R12.reuse, R22, RZ ;  /* 0x000000160c70723c */ /* 0x040ff000000018ff */
[C---:B------:R-:W-:Y:S08]  /*fc50*/  HMMA.16816.F32 R100, R12.reuse, R28, RZ ;  /* 0x0000001c0c64723c */ /* 0x040ff000000018ff */
[C---:B------:R-:W-:Y:S08]  /*fc60*/  HMMA.16816.F32 R116, R12.reuse, R30, RZ ;  /* 0x0000001e0c74723c */ /* 0x040ff000000018ff */
[C---:B------:R-:W-:Y:S08]  /*fc70*/  HMMA.16816.F32 R88, R12.reuse, R32, RZ ;  /* 0x000000200c58723c */ /* 0x040ff000000018ff */
[----:B------:R-:W-:Y:S07]  /*fc80*/  HMMA.16816.F32 R72, R12, R34, RZ ;  /* 0x000000220c48723c */ /* 0x000fee00000018ff */
[----:B------:R-:W-:Y:S01]  /*fc90*/  SHF.L.U32 R14, R2, 0x5, RZ ;  /* 0x00000005020e7819 */ /* 0x000fe200000006ff */
[C---:B--2---:R-:W-:Y:S08]  /*fca0*/  HMMA.16816.F32 R56, R8.reuse, R20, RZ ;  /* 0x000000140838723c */ /* 0x044ff000000018ff */
[----:B------:R-:W-:Y:S01]  /*fcb0*/  HMMA.16816.F32 R76, R8, R22, RZ ;  /* 0x00000016084c723c */ /* 0x000fe200000018ff */
[----:B------:R-:W1:Y:S04]  /*fcc0*/  LDSM.16.M88.4 R20, [R241+0x8100] ;  /* 0x00810000f114783b */ /* 0x000e680000000200 */
[----:B------:R-:W-:Y:S01]  /*fcd0*/  @!PT LDS RZ, [RZ] ;  /* 0x00000000fffff984 */ /* 0x000fe20000000800 */
[----:B------:R-:W-:Y:S01]  /*fce0*/  @!PT LDS RZ, [RZ] ;  /* 0x00000000fffff984 */ /* 0x000fe20000000800 */
[----:B------:R-:W-:Y:S01]  /*fcf0*/  @!PT LDS RZ, [RZ] ;  /* 0x00000000fffff984 */ /* 0x000fe20000000800 */
[----:B------:R2:W-:Y:S01]  /*fd00*/  LDGSTS.E.BYPASS.LTC128B.128 [R252+0x100], [R6.64], !P2 ;  /* 0x0010000006fc7fae */ /* 0x0005e2000d101d48 */
[----:B------:R-:W-:-:S02]  /*fd10*/  IADD3 R12, P5, P2, R14, 0x80, R6 ;  /* 0x000000800e0c7810 */ /* 0x000fc40007abe006 */
[C---:B------:R-:W-:Y:S01]  /*fd20*/  HMMA.16816.F32 R44, R8.reuse, R16, RZ ;  /* 0x00000010082c723c */ /* 0x040fe200000018ff */
[----:B------:R2:W-:Y:S07]  /*fd30*/  LDGSTS.E.BYPASS.LTC128B.128 [R252+0x2100], [R6.64+0x80], !P1 ;  /* 0x0210008006fc7fae */ /* 0x0005ee000c901d48 */
[C---:B------:R-:W-:Y:S08]  /*fd40*/  HMMA.16816.F32 R64, R8.reuse, R28, RZ ;  /* 0x0000001c0840723c */ /* 0x040ff000000018ff */
[C---:B------:R-:W-:Y:S08]  /*fd50*/  HMMA.16816.F32 R60, R8.reuse, R32, RZ ;  /* 0x00000020083c723c */ /* 0x040ff000000018ff */
[C---:B------:R-:W-:Y:S07]  /*fd60*/  HMMA.16816.F32 R68, R8.reuse, R18, RZ ;  /* 0x000000120844723c */ /* 0x040fee00000018ff */
[----:B------:R-:W-:Y:S01]  /*fd70*/  SHF.L.U64.HI R18, R2, R158, c[0x0][0x20c] ;  /* 0x0000830002127619 */ /* 0x000fe2000001029e */
[----:B------:R-:W-:Y:S01]  /*fd80*/  HMMA.16816.F32 R96, R8, R30, RZ ;  /* 0x0000001e0860723c */ /* 0x000fe200000018ff */
[----:B------:R-:W-:-:S02]  /*fd90*/  IADD3 R2, P0, R14, 0x80, RZ ;  /* 0x000000800e027810 */ /* 0x000fc40007f1e0ff */
[----:B------:R-:W-:Y:S01]  /*fda0*/  IADD3.X R13, R18, RZ, R7, P5, P2 ;  /* 0x000000ff120d7210 */ /* 0x000fe20002fe4407 */
[----:B------:R-:W-:Y:S01]  /*fdb0*/  STL [R1+0x54], R18 ;  /* 0x0000541201007387 */ /* 0x000fe20000100800 */
[----:B------:R-:W-:Y:S01]  /*fdc0*/  ISETP.LT.OR P5, PT, R0, 0x21, P3 ;  /* 0x000000210000780c */ /* 0x000fe20001fa1670 */
[----:B------:R-:W-:Y:S02]  /*fdd0*/  IMAD.X R5, RZ, RZ, R18, P0 ;  /* 0x000000ffff057224 */ /* 0x000fe400000e0612 */
[----:B------:R-:W-:Y:S07]  /*fde0*/  HMMA.16816.F32 R92, R8, R34, RZ ;  /* 0x00000022085c723c */ /* 0x000fee00000018ff */
[----:B------:R-:W-:Y:S01]  /*fdf0*/  IADD3 R8, P1, R14, R6, RZ ;  /* 0x000000060e087210 */ /* 0x000fe20007f3e0ff */
[----:B---3--:R-:W-:Y:S03]  /*fe00*/  HMMA.16816.F32 R84, R24, R52, R44 ;  /* 0x000000341854723c */ /* 0x008fe6000000182c */
[----:B------:R-:W-:-:S02]  /*fe10*/  IADD3.X R9, R18, R7, RZ, P1, !PT ;  /* 0x0000000712097210 */ /* 0x000fc40000ffe4ff */
[----:B--2---:R-:W-:Y:S02]  /*fe20*/  IADD3 R6, P1, R8, R14, RZ ;  /* 0x0000000e08067210 */ /* 0x004fe40007f3e0ff */
[C---:B------:R-:W-:Y:S01]  /*fe30*/  IADD3 R10, P0, R2.reuse, R8, RZ ;  /* 0x00000008020a7210 */ /* 0x040fe20007f1e0ff */
[C---:B----4-:R-:W-:Y:S01]  /*fe40*/  HMMA.16816.F32 R144, R24.reuse, R48, R56 ;  /* 0x000000301890723c */ /* 0x050fe20000001838 */
[----:B------:R-:W-:Y:S02]  /*fe50*/  IADD3 R16, P2, R2, R6, RZ ;  /* 0x0000000602107210 */ /* 0x000fe40007f5e0ff */
[----:B------:R-:W-:Y:S02]  /*fe60*/  IADD3.X R7, R9, R18, RZ, P1, !PT ;  /* 0x0000001209077210 */ /* 0x000fe40000ffe4ff */
[C---:B------:R-:W-:Y:S02]  /*fe70*/  ISETP.LT.OR P1, PT, R0.reuse, 0x11, P3 ;  /* 0x000000110000780c */ /* 0x040fe40001f21670 */
[C---:B------:R-:W-:Y:S01]  /*fe80*/  IADD3.X R11, R5.reuse, R9, RZ, P0, !PT ;  /* 0x00000009050b7210 */ /* 0x040fe200007fe4ff */
[----:B------:R-:W-:Y:S01]  /*fe90*/  IMAD.X R17, R5, 0x1, R7, P2 ;  /* 0x0000000105117824 */ /* 0x000fe200010e0607 */
[----:B------:R-:W-:Y:S01]  /*fea0*/  ISETP.LT.OR P2, PT, R0, 0x11, P4 ;  /* 0x000000110000780c */ /* 0x000fe20002741670 */
[----:B------:R-:W-:Y:S01]  /*feb0*/  HMMA.16816.F32 R56, R24, R54, R68 ;  /* 0x000000361838723c */ /* 0x000fe20000001844 */
[----:B------:R-:W-:-:S04]  /*fec0*/  IADD3 R14, P0, R6, R14, RZ ;  /* 0x0000000e060e7210 */ /* 0x000fc80007f1e0ff */
[----:B------:R-:W-:Y:S02]  /*fed0*/  IADD3.X R15, R7, R18, RZ, P0, !PT ;  /* 0x00000012070f7210 */ /* 0x000fe400007fe4ff */
[----:B------:R-:W-:Y:S01]  /*fee0*/  LOP3.LUT P0, RZ, R80, 0x4, RZ, 0xc0, !PT ;  /* 0x0000000450ff7812 */ /* 0x000fe2000780c0ff */
[----:B------:R-:W-:Y:S04]  /*fef0*/  HMMA.16816.F32 R132, R24, R40, R64 ;  /* 0x000000281884723c */ /* 0x000fe80000001840 */
[----:B------:R2:W-:Y:S01]  /*ff00*/  LDGSTS.E.BYPASS.LTC128B.128 [R252+0x900], [R8.64], !P2 ;  /* 0x0090000008fc7fae */ /* 0x0005e2000d101d48 */
[----:B------:R-:W-:-:S03]  /*ff10*/  ISETP.LT.OR P2, PT, R0, 0x31, P4 ;  /* 0x000000310000780c */ /* 0x000fc60002741670 */
[----:B------:R3:W-:Y:S01]  /*ff20*/  LDGSTS.E.BYPASS.LTC128B.128 [R252+0x2900], [R12.64], !P1 ;  /* 0x029000000cfc7fae */ /* 0x0007e2000c901d48 */
[----:B------:R-:W-:Y:S01]  /*ff30*/  ISETP.LT.OR P1, PT, R0, 0x31, P3 ;  /* 0x000000310000780c */ /* 0x000fe20001f21670 */
[C---:B------:R-:W-:Y:S01]  /*ff40*/  HMMA.16816.F32 R80, R24.reuse, R36, R60 ;  /* 0x000000241850723c */ /* 0x040fe2000000183c */
[----:B------:R-:W-:Y:S01]  /*ff50*/  MOV R0, 0x40 ;  /* 0x0000004000007802 */ /* 0x000fe20000000f00 */
[----:B------:R4:W-:Y:S01]  /*ff60*/  LDGSTS.E.BYPASS.LTC128B.128 [R252+0x1100], [R6.64], !P6 ;  /* 0x0110000006fc7fae */ /* 0x0009e2000f101d48 */
[----:B------:R-:W-:Y:S02]  /*ff70*/  ISETP.GE.AND P6, PT, R208, 0x41, PT ;  /* 0x00000041d000780c */ /* 0x000fe40003fc6270 */
[----:B------:R-:W-:Y:S01]  /*ff80*/  SEL R0, R0, 0xffffffc0, !P0 ;  /* 0xffffffc000007807 */ /* 0x000fe20004000000 */
[----:B------:R2:W-:Y:S02]  /*ff90*/  LDGSTS.E.BYPASS.LTC128B.128 [R252+0x3100], [R10.64], !P5 ;  /* 0x031000000afc7fae */ /* 0x0005e4000e901d48 */
[C---:B------:R-:W-:Y:S01]  /*ffa0*/  HMMA.16816.F32 R140, R24.reuse, R50, R76 ;  /* 0x00000032188c723c */ /* 0x040fe2000000184c */
[----:B------:R-:W-:Y:S01]  /*ffb0*/  IADD3 R237, R0, R243, RZ ;  /* 0x000000f300ed7210 */ /* 0x000fe20007ffe0ff */
[----:B------:R-:W-:Y:S01]  /*ffc0*/  IMAD.IADD R238, R232, 0x1, R0 ;  /* 0x00000001e8ee7824 */ /* 0x000fe200078e0200 */
[----:B------:R3:W-:Y:S04]  /*ffd0*/  LDGSTS.E.BYPASS.LTC128B.128 [R252+0x1900], [R14.64], !P2 ;  /* 0x019000000efc7fae */ /* 0x0007e8000d101d48 */
[----:B------:R4:W-:Y:S01]  /*ffe0*/  LDGSTS.E.BYPASS.LTC128B.128 [R252+0x3900], [R16.64], !P1 ;  /* 0x0390000010fc7fae */ /* 0x0009e2000c901d48 */
[----:B------:R-:W-:Y:S01]  /*fff0*/  HMMA.16816.F32 R148, R24, R42, R96 ;  /* 0x0000002a1894723c */ /* 0x000fe20000001860 */
[----:B------:R-:W-:-:S02]  /*10000*/  @P6 LOP3.LUT R152, R152, 0x2, RZ, 0xfc, !PT ;  /* 0x0000000298986812 */ /* 0x000fc400078efcff */
[----:B------:R-:W-:Y:S04]  /*10010*/  LDSM.16.M88.4 R44, [R238+0x4100] ;  /* 0x00410000ee2c783b */ /* 0x000fe80000000200 */
[----:B------:R-:W-:Y:S01]  /*10020*/  LDSM.16.M88.4 R32, [R238+0x4900] ;  /* 0x00490000ee20783b */ /* 0x000fe20000000200 */
[----:B------:R-:W-:Y:S03]  /*10030*/  HMMA.16816.F32 R68, R24, R38, R92 ;  /* 0x000000261844723c */ /* 0x000fe6000000185c */
[----:B------:R-:W-:Y:S04]  /*10040*/  LDSM.16.M88.4 R24, [R238+0x5900] ;  /* 0x00590000ee18783b */ /* 0x000fe80000000200 */
[----:B------:R-:W-:Y:S01]  /*10050*/  LDSM.16.M88.4 R28, [R238+0x5100] ;  /* 0x00510000ee1c783b */ /* 0x000fe20000000200 */
[C---:B-1----:R-:W-:Y:S03]  /*10060*/  HMMA.16816.F32 R60, R20.reuse, R54, R128 ;  /* 0x00000036143c723c */ /* 0x042fe60000001880 */
[----:B------:R-:W-:Y:S04]  /*10070*/  LDSM.16.M88.4 R76, [R232+0x6100] ;  /* 0x00610000e84c783b */ /* 0x000fe80000000200 */
[----:B---3--:R-:W-:Y:S01]  /*10080*/  LDSM.16.M88.4 R12, [R240+0xa100] ;  /* 0x00a10000f00c783b */ /* 0x008fe20000000200 */
[C---:B--2---:R-:W-:Y:S03]  /*10090*/  HMMA.16816.F32 R8, R20.reuse, R52, R108 ;  /* 0x000000341408723c */ /* 0x044fe6000000186c */
[----:B----4-:R-:W1:Y:S04]  /*100a0*/  LDSM.16.M88.4 R16, [R240+0x8100] ;  /* 0x00810000f010783b */ /* 0x010e680000000200 */
[----:B------:R-:W-:Y:S01]  /*100b0*/  LDSM.16.M88.4 R92, [R237+0x1000] ;  /* 0x00100000ed5c783b */ /* 0x000fe20000000200 */
[C---:B------:R-:W-:Y:S03]  /*100c0*/  HMMA.16816.F32 R124, R20.reuse, R48, R104 ;  /* 0x00000030147c723c */ /* 0x040fe60000001868 */
[----:B------:R-:W0:Y:S05]  /*100d0*/  LDGDEPBAR ;  /* 0x00000000000079af */ /* 0x000e2a0000000000 */
[C---:B------:R-:W-:Y:S08]  /*100e0*/  HMMA.16816.F32 R136, R20.reuse, R40, R100 ;  /* 0x000000281488723c */ /* 0x040ff00000001864 */
[C---:B------:R-:W-:Y:S08]  /*100f0*/  HMMA.16816.F32 R120, R20.reuse, R36, R88 ;  /* 0x000000241478723c */ /* 0x040ff00000001858 */
[C---:B------:R-:W-:Y:S08]  /*10100*/  HMMA.16816.F32 R112, R20.reuse, R50, R112 ;  /* 0x000000321470723c */ /* 0x040ff00000001870 */
[C---:B------:R-:W-:Y:S01]  /*10110*/  HMMA.16816.F32 R108, R20.reuse, R42, R116 ;  /* 0x0000002a146c723c */ /* 0x040fe20000001874 */
[----:B------:R-:W-:Y:S04]  /*10120*/  LDSM.16.M88.4 R40, [R242+0x8100] ;  /* 0x00810000f228783b */ /* 0x000fe80000000200 */
[----:B------:R-:W-:Y:S03]  /*10130*/  LDSM.16.M88.4 R116, [R237+0x1800] ;  /* 0x00180000ed74783b */ /* 0x000fe60000000200 */
[----:B------:R-:W-:Y:S01]  /*10140*/  HMMA.16816.F32 R52, R20, R38, R72 ;  /* 0x000000261434723c */ /* 0x000fe20000001848 */
[----:B------:R-:W2:Y:S04]  /*10150*/  LDSM.16.M88.4 R20, [R237] ;  /* 0x00000000ed14783b */ /* 0x000ea80000000200 */
[----:B------:R-:W-:Y:S03]  /*10160*/  LDSM.16.M88.4 R36, [R239+0xc100] ;  /* 0x00c10000ef24783b */ /* 0x000fe60000000200 */
[----:B-1----:R-:W-:Y:S01]  /*10170*/  HMMA.16816.F32 R48, R16, R44, R8 ;  /* 0x0000002c1030723c */ /* 0x002fe20000001808 */
[----:B------:R-:W1:Y:S07]  /*10180*/  LDSM.16.M88.4 R8, [R242+0xa100] ;  /* 0x00a10000f208783b */ /* 0x000e6e0000000200 */
[C---:B------:R-:W-:Y:S08]  /*10190*/  HMMA.16816.F32 R96, R12.reuse, R24, R80 ;  /* 0x000000180c60723c */ /* 0x040ff00000001850 */
[C---:B------:R-:W-:Y:S08]  /*101a0*/  HMMA.16816.F32 R64, R12.reuse, R44, R84 ;  /* 0x0000002c0c40723c */ /* 0x040ff00000001854 */
[C---:B------:R-:W-:Y:S08]  /*101b0*/  HMMA.16816.F32 R104, R12.reuse, R32, R144 ;  /* 0x000000200c68723c */ /* 0x040ff00000001890 */
[C---:B------:R-:W-:Y:S08]  /*101c0*/  HMMA.16816.F32 R100, R12.reuse, R28, R132 ;  /* 0x0000001c0c64723c */ /* 0x040ff00000001884 */
[C---:B------:R-:W-:Y:S01]  /*101d0*/  HMMA.16816.F32 R88, R12.reuse, R46, R56 ;  /* 0x0000002e0c58723c */ /* 0x040fe20000001838 */
[----:B------:R-:W3:Y:S07]  /*101e0*/  LDSM.16.M88.4 R56, [R237+0x800] ;  /* 0x00080000ed38783b */ /* 0x000eee0000000200 */
[C---:B------:R-:W-:Y:S08]  /*101f0*/  HMMA.16816.F32 R80, R12.reuse, R34, R140 ;  /* 0x000000220c50723c */ /* 0x040ff0000000188c */
[C---:B------:R-:W-:Y:S08]  /*10200*/  HMMA.16816.F32 R72, R12.reuse, R30, R148 ;  /* 0x0000001e0c48723c */ /* 0x040ff00000001894 */
[----:B------:R-:W-:Y:S08]  /*10210*/  HMMA.16816.F32 R68, R12, R26, R68 ;  /* 0x0000001a0c44723c */ /* 0x000ff00000001844 */
[----:B--2---:R-:W-:Y:S08]  /*10220*/  HMMA.16816.F32 R12, R40, R20, R48 ;  /* 0x00000014280c723c */ /* 0x004ff00000001830 */
[C---:B------:R-:W-:Y:S01]  /*10230*/  HMMA.16816.F32 R44, R16.reuse, R46, R60 ;  /* 0x0000002e102c723c */ /* 0x040fe2000000183c */
[----:B------:R-:W-:Y:S07]  /*10240*/  LDSM.16.M88.4 R60, [R243+0x2000] ;  /* 0x00200000f33c783b */ /* 0x000fee0000000200 */
[C---:B------:R-:W-:Y:S08]  /*10250*/  HMMA.16816.F32 R84, R16.reuse, R32, R124 ;  /* 0x000000201054723c */ /* 0x040ff0000000187c */
[C---:B------:R-:W-:Y:S01]  /*10260*/  HMMA.16816.F32 R112, R16.reuse, R34, R112 ;  /* 0x000000221070723c */ /* 0x040fe20000001870 */
[----:B------:R-:W2:Y:S07]  /*10270*/  LDSM.16.M88.4 R32, [R239+0xe100] ;  /* 0x00e10000ef20783b */ /* 0x000eae0000000200 */
[C---:B------:R-:W-:Y:S08]  /*10280*/  HMMA.16816.F32 R136, R16.reuse, R28, R136 ;  /* 0x0000001c1088723c */ /* 0x040ff00000001888 */
[C---:B------:R-:W-:Y:S01]  /*10290*/  HMMA.16816.F32 R108, R16.reuse, R30, R108 ;  /* 0x0000001e106c723c */ /* 0x040fe2000000186c */
[----:B------:R-:W4:Y:S07]  /*102a0*/  LDSM.16.M88.4 R28, [R241+0xc100] ;  /* 0x00c10000f11c783b */ /* 0x000f2e0000000200 */
[C---:B------:R-:W-:Y:S08]  /*102b0*/  HMMA.16816.F32 R124, R16.reuse, R24, R120 ;  /* 0x00000018107c723c */ /* 0x040ff00000001878 */
[----:B------:R-:W-:Y:S01]  /*102c0*/  HMMA.16816.F32 R120, R16, R26, R52 ;  /* 0x0000001a1078723c */ /* 0x000fe20000001834 */
[----:B------:R-:W2:Y:S04]  /*102d0*/  LDSM.16.M88.4 R24, [R241+0xe100] ;  /* 0x00e10000f118783b */ /* 0x000ea80000000200 */
[----:B------:R-:W-:Y:S03]  /*102e0*/  LDSM.16.M88.4 R52, [R238+0x6100] ;  /* 0x00610000ee34783b */ /* 0x000fe60000000200 */
[----:B-1----:R-:W-:Y:S08]  /*102f0*/  HMMA.16816.F32 R16, R8, R20, R64 ;  /* 0x000000140810723c */ /* 0x002ff00000001840 */
[----:B------:R-:W-:Y:S08]  /*10300*/  HMMA.16816.F32 R12, R36, R76, R12 ;  /* 0x0000004c240c723c */ /* 0x000ff0000000180c */
[C---:B------:R-:W-:Y:S08]  /*10310*/  HMMA.16816.F32 R148, R8.reuse, R118, R68 ;  /* 0x000000760894723c */ /* 0x040ff00000001844 */
[-C--:B------:R-:W-:Y:S08]  /*10320*/  HMMA.16816.F32 R64, R8, R22.reuse, R88 ;  /* 0x000000160840723c */ /* 0x080ff00000001858 */
[----:B------:R-:W-:Y:S01]  /*10330*/  HMMA.16816.F32 R68, R40, R22, R44 ;  /* 0x000000162844723c */ /* 0x000fe2000000182c */
[----:B------:R-:W1:Y:S04]  /*10340*/  LDSM.16.M88.4 R20, [R240+0xc100] ;  /* 0x00c10000f014783b */ /* 0x000e680000000200 */
[----:B------:R-:W-:Y:S03]  /*10350*/  LDSM.16.M88.4 R44, [R237+0x2000] ;  /* 0x00200000ed2c783b */ /* 0x000fe60000000200 */
[C---:B---3--:R-:W-:Y:S08]  /*10360*/  HMMA.16816.F32 R104, R8.reuse, R56, R104 ;  /* 0x000000380868723c */ /* 0x048ff00000001868 */
[C---:B------:R-:W-:Y:S08]  /*10370*/  HMMA.16816.F32 R128, R8.reuse, R58, R80 ;  /* 0x0000003a0880723c */ /* 0x040ff00000001850 */
[C---:B------:R-:W-:Y:S08]  /*10380*/  HMMA.16816.F32 R100, R8.reuse, R92, R100 ;  /* 0x0000005c0864723c */ /* 0x040ff00000001864 */
[C---:B------:R-:W-:Y:S08]  /*10390*/  HMMA.16816.F32 R132, R8.reuse, R94, R72 ;  /* 0x0000005e0884723c */ /* 0x040ff00000001848 */
[----:B------:R-:W-:Y:S08]  /*103a0*/  HMMA.16816.F32 R140, R8, R116, R96 ;  /* 0x00000074088c723c */ /* 0x000ff00000001860 */
[----:B--2---:R-:W-:Y:S01]  /*103b0*/  HMMA.16816.F32 R8, R32, R76, R16 ;  /* 0x0000004c2008723c */ /* 0x004fe20000001810 */
[----:B------:R-:W2:Y:S07]  /*103c0*/  LDSM.16.M88.4 R16, [R240+0xe100] ;  /* 0x00e10000f010783b */ /* 0x000eae0000000200 */
[----:B----4-:R-:W-:Y:S01]  /*103d0*/  HMMA.16816.F32 R48, R28, R60, R12 ;  /* 0x0000003c1c30723c */ /* 0x010fe2000000180c */
[----:B------:R-:W3:Y:S07]  /*103e0*/  LDSM.16.M88.4 R12, [R242+0xc100] ;  /* 0x00c10000f20c783b */ /* 0x000eee0000000200 */
[C---:B------:R-:W-:Y:S08]  /*103f0*/  HMMA.16816.F32 R88, R40.reuse, R56, R84 ;  /* 0x000000382858723c */ /* 0x040ff00000001854 */
[----:B------:R-:W-:Y:S08]  /*10400*/  HMMA.16816.F32 R112, R40, R58, R112 ;  /* 0x0000003a2870723c */ /* 0x000ff00000001870 */
[----:B------:R-:W-:Y:S01]  /*10410*/  HMMA.16816.F32 R56, R24, R60, R8 ;  /* 0x0000003c1838723c */ /* 0x000fe20000001808 */
[----:B------:R-:W-:Y:S07]  /*10420*/  LDSM.16.M88.4 R8, [R244+0xe100] ;  /* 0x00e10000f408783b */ /* 0x000fee0000000200 */
[----:B-1----:R-:W-:Y:S01]  /*10430*/  HMMA.16816.F32 R72, R20, R52, R48 ;  /* 0x000000341448723c */ /* 0x002fe20000001830 */
[----:B------:R-:W1:Y:S07]  /*10440*/  LDSM.16.M88.4 R48, [R232+0x6900] ;  /* 0x00690000e830783b */ /* 0x000e6e0000000200 */
[-C--:B------:R-:W-:Y:S08]  /*10450*/  HMMA.16816.F32 R68, R36, R78.reuse, R68 ;  /* 0x0000004e2444723c */ /* 0x080ff00000001844 */
[----:B------:R-:W-:Y:S08]  /*10460*/  HMMA.16816.F32 R76, R32, R78, R64 ;  /* 0x0000004e204c723c */ /* 0x000ff00000001840 */
[----:B--2---:R-:W-:Y:S01]  /*10470*/  HMMA.16816.F32 R64, R16, R52, R56 ;  /* 0x000000341040723c */ /* 0x004fe20000001838 */
[----:B------:R-:W2:Y:S07]  /*10480*/  LDSM.16.M88.4 R56, [R243+0x2800] ;  /* 0x00280000f338783b */ /* 0x000eae0000000200 */
[----:B------:R-:W-:Y:S08]  /*10490*/  HMMA.16816.F32 R68, R28, R62, R68 ;  /* 0x0000003e1c44723c */ /* 0x000ff00000001844 */
[----:B---3--:R-:W-:Y:S08]  /*104a0*/  HMMA.16816.F32 R80, R12, R44, R72 ;  /* 0x0000002c0c50723c */ /* 0x008ff00000001848 */
[----:B------:R-:W-:Y:S08]  /*104b0*/  HMMA.16816.F32 R76, R24, R62, R76 ;  /* 0x0000003e184c723c */ /* 0x000ff0000000184c */
[----:B-1----:R-:W-:Y:S08]  /*104c0*/  HMMA.16816.F32 R72, R36, R48, R88 ;  /* 0x000000302448723c */ /* 0x002ff00000001858 */
[----:B------:R-:W-:Y:S01]  /*104d0*/  HMMA.16816.F32 R136, R40, R92, R136 ;  /* 0x0000005c2888723c */ /* 0x000fe20000001888 */
[----:B------:R-:W-:-:S04]  /*104e0*/  FMUL.FTZ R0, R80, c[0x0][0x320] ;  /* 0x0000c80050007a20 */ /* 0x000fc80000410000 */
[----:B------:R1:W3:Y:S03]  /*104f0*/  MUFU.TANH R153, R0 ;  /* 0x0000000000997308 */ /* 0x0002e60000002400 */
[C---:B------:R-:W-:Y:S08]  /*10500*/  HMMA.16816.F32 R108, R40.reuse, R94, R108 ;  /* 0x0000005e286c723c */ /* 0x040ff0000000186c */
[----:B------:R-:W-:Y:S01]  /*10510*/  HMMA.16816.F32 R124, R40, R116, R124 ;  /* 0x00000074287c723c */ /* 0x000fe2000000187c */
[----:B-1----:R-:W-:-:S07]  /*10520*/  FMUL.FTZ R0, R81, c[0x0][0x320] ;  /* 0x0000c80051007a20 */ /* 0x002fce0000410000 */
[----:B------:R-:W-:Y:S01]  /*10530*/  HMMA.16816.F32 R120, R40, R118, R120 ;  /* 0x000000762878723c */ /* 0x000fe20000001878 */
[----:B------:R-:W1:Y:S01]  /*10540*/  LDSM.16.M88.4 R40, [R238+0x6900] ;  /* 0x00690000ee28783b */ /* 0x000e620000000200 */
[----:B------:R4:W1:Y:S06]  /*10550*/  MUFU.TANH R147, R0 ;  /* 0x0000000000937308 */ /* 0x00086c0000002400 */
[----:B------:R-:W-:Y:S08]  /*10560*/  HMMA.16816.F32 R84, R8, R44, R64 ;  /* 0x0000002c0854723c */ /* 0x000ff00000001840 */
[----:B------:R-:W-:Y:S01]  /*10570*/  HMMA.16816.F32 R64, R20, R54, R68 ;  /* 0x000000361440723c */ /* 0x000fe20000001844 */
[----:B----4-:R-:W-:-:S04]  /*10580*/  FMUL.FTZ R0, R82, c[0x0][0x320] ;  /* 0x0000c80052007a20 */ /* 0x010fc80000410000 */
[----:B------:R4:W1:Y:S03]  /*10590*/  MUFU.TANH R146, R0 ;  /* 0x0000000000927308 */ /* 0x0008660000002400 */
[----:B------:R-:W-:Y:S08]  /*105a0*/  HMMA.16816.F32 R60, R32, R48, R104 ;  /* 0x00000030203c723c */ /* 0x000ff00000001868 */
[----:B------:R-:W-:Y:S01]  /*105b0*/  HMMA.16816.F32 R68, R16, R54, R76 ;  /* 0x000000361044723c */ /* 0x000fe2000000184c */
[----:B------:R-:W1:Y:S01]  /*105c0*/  LDSM.16.M88.4 R52, [R237+0x2800] ;  /* 0x00280000ed34783b */ /* 0x000e620000000200 */
[----:B----4-:R-:W-:-:S06]  /*105d0*/  FMUL.FTZ R0, R83, c[0x0][0x320] ;  /* 0x0000c80053007a20 */ /* 0x010fcc0000410000 */
[----:B--2---:R-:W-:Y:S01]  /*105e0*/  HMMA.16816.F32 R72, R28, R56, R72 ;  /* 0x000000381c48723c */ /* 0x004fe20000001848 */
[----:B------:R2:W4:Y:S07]  /*105f0*/  MUFU.TANH R145, R0 ;  /* 0x0000000000917308 */ /* 0x00052e0000002400 */
[----:B------:R-:W-:Y:S08]  /*10600*/  HMMA.16816.F32 R76, R12, R46, R64 ;  /* 0x0000002e0c4c723c */ /* 0x000ff00000001840 */
[----:B------:R-:W-:Y:S01]  /*10610*/  HMMA.16816.F32 R64, R24, R56, R60 ;  /* 0x000000381840723c */ /* 0x000fe2000000183c */
[----:B------:R-:W3:Y:S01]  /*10620*/  LDSM.16.M88.4 R60, [R232+0x7100] ;  /* 0x00710000e83c783b */ /* 0x000ee20000000200 */
[----:B--2---:R-:W-:-:S04]  /*10630*/  FMUL.FTZ R0, R84, c[0x0][0x320] ;  /* 0x0000c80054007a20 */ /* 0x004fc80000410000 */
[----:B------:R2:W1:Y:S02]  /*10640*/  MUFU.TANH R144, R0 ;  /* 0x0000000000907308 */ /* 0x0004640000002400 */
[----:B------:R-:W-:Y:S08]  /*10650*/  HMMA.16816.F32 R88, R8, R46, R68 ;  /* 0x0000002e0858723c */ /* 0x000ff00000001844 */
[----:B------:R-:W-:Y:S01]  /*10660*/  HMMA.16816.F32 R44, R36, R50, R112 ;  /* 0x00000032242c723c */ /* 0x000fe20000001870 */
[----:B--2---:R-:W-:-:S07]  /*10670*/  FMUL.FTZ R0, R85, c[0x0][0x320] ;  /* 0x0000c80055007a20 */ /* 0x004fce0000410000 */
[----:B-1----:R-:W-:Y:S01]  /*10680*/  HMMA.16816.F32 R68, R20, R40, R72 ;  /* 0x000000281444723c */ /* 0x002fe20000001848 */
        /* <DEDUP_REMOVED lines=9> */
[----:B------:R-:W-:Y:S01]  /*10720*/  HMMA.16816.F32 R80, R8, R52, R48 ;  /* 0x000000340850723c */ /* 0x000fe20000001830 */
        /* <DEDUP_REMOVED lines=13> */
[----:B------:R-:W3:Y:S07]  /*10800*/  LDSM.16.M88.4 R56, [R238+0x7100] ;  /* 0x00710000ee38783b */ /* 0x000eee0000000200 */
[----:B------:R-:W-:Y:S01]  /*10810*/  HMMA.16816.F32 R72, R36, R60, R136 ;  /* 0x0000003c2448723c */ /* 0x000fe20000001888 */
[----:B-1----:R-:W-:-:S04]  /*10820*/  FMUL.FTZ R0, R88, c[0x0][0x320] ;  /* 0x0000c80058007a20 */ /* 0x002fc80000410000 */
[----:B------:R1:W1:Y:S11]  /*10830*/  MUFU.TANH R112, R0 ;  /* 0x0000000000707308 */ /* 0x0002760000002400 */
[----:B------:R-:W-:Y:S01]  /*10840*/  HMMA.16816.F32 R68, R16, R42, R68 ;  /* 0x0000002a1044723c */ /* 0x000fe20000001844 */
[----:B------:R-:W4:Y:S01]  /*10850*/  LDSM.16.M88.4 R40, [R237+0x3000] ;  /* 0x00300000ed28783b */ /* 0x000f220000000200 */
[----:B-1----:R-:W-:-:S06]  /*10860*/  FMUL.FTZ R0, R89, c[0x0][0x320] ;  /* 0x0000c80059007a20 */ /* 0x002fcc0000410000 */
[----:B--2---:R-:W-:Y:S01]  /*10870*/  HMMA.16816.F32 R72, R28, R44, R72 ;  /* 0x0000002c1c48723c */ /* 0x004fe20000001848 */
[----:B------:R1:W2:Y:S11]  /*10880*/  MUFU.TANH R107, R0 ;  /* 0x00000000006b7308 */ /* 0x0002b60000002400 */
[----:B------:R-:W-:Y:S04]  /*10890*/  @!UPT UIADD3 URZ, URZ, URZ, URZ ;  /* 0x0000003f3f3ff290 */ /* 0x000fe8000fffe03f */
[----:B------:R-:W-:Y:S01]  /*108a0*/  HMMA.16816.F32 R84, R8, R54, R68 ;  /* 0x000000360854723c */ /* 0x000fe20000001844 */
[----:B-1----:R-:W-:-:S04]  /*108b0*/  FMUL.FTZ R0, R90, c[0x0][0x320] ;  /* 0x0000c8005a007a20 */ /* 0x002fc80000410000 */
[----:B------:R1:W1:Y:S03]  /*108c0*/  MUFU.TANH R106, R0 ;  /* 0x00000000006a7308 */ /* 0x0002660000002400 */
[----:B---3--:R-:W-:Y:S08]  /*108d0*/  HMMA.16816.F32 R68, R20, R56, R72 ;  /* 0x000000381444723c */ /* 0x008ff00000001848 */
[----:B------:R-:W-:Y:S01]  /*108e0*/  HMMA.16816.F32 R72, R32, R62, R132 ;  /* 0x0000003e2048723c */ /* 0x000fe20000001884 */
[----:B-1----:R-:W-:-:S04]  /*108f0*/  FMUL.FTZ R0, R91, c[0x0][0x320] ;  /* 0x0000c8005b007a20 */ /* 0x002fc80000410000 */
[----:B------:R1:W3:Y:S11]  /*10900*/  MUFU.TANH R104, R0 ;  /* 0x0000000000687308 */ /* 0x0002f60000002400 */
        /* <DEDUP_REMOVED lines=11> */
[----:B----4-:R-:W-:Y:S01]  /*109c0*/  HMMA.16816.F32 R72, R8, R42, R72 ;  /* 0x0000002a0848723c */ /* 0x010fe20000001848 */
[----:B-1----:R-:W-:-:S07]  /*109d0*/  FMUL.FTZ R0, R79, c[0x0][0x320] ;  /* 0x0000c8004f007a20 */ /* 0x002fce0000410000 */
[----:B------:R-:W-:Y:S01]  /*109e0*/  HMMA.16816.F32 R76, R12, R54, R64 ;  /* 0x000000360c4c723c */ /* 0x000fe20000001840 */
[----:B------:R1:W4:Y:S07]  /*109f0*/  MUFU.TANH R100, R0 ;  /* 0x0000000000647308 */ /* 0x00032e0000002400 */
[----:B------:R-:W-:Y:S01]  /*10a00*/  HMMA.16816.F32 R64, R24, R44, R48 ;  /* 0x0000002c1840723c */ /* 0x000fe20000001830 */
[----:B------:R-:W2:Y:S07]  /*10a10*/  LDSM.16.M88.4 R48, [R232+0x7900] ;  /* 0x00790000e830783b */ /* 0x000eae0000000200 */
        /* <DEDUP_REMOVED lines=21> */
[----:B------:R-:W-:Y:S01]  /*10b70*/  HMMA.16816.F32 R64, R32, R48, R140 ;  /* 0x000000302040723c */ /* 0x000fe2000000188c */
        /* <DEDUP_REMOVED lines=21> */
[----:B------:R-:W2:Y:S01]  /*10cd0*/  LDSM.16.M88.4 R36, [R237+0x3800] ;  /* 0x00380000ed24783b */ /* 0x000ea20000000200 */
        /* <DEDUP_REMOVED lines=14> */
[----:B--2---:R-:W-:Y:S07]  /*10dc0*/  HMMA.16816.F32 R56, R12, R36, R56 ;  /* 0x000000240c38723c */ /* 0x004fee0000001838 */
        /* <DEDUP_REMOVED lines=34> */
[----:B------:R-:W2:Y:S01]  /*10ff0*/  MUFU.TANH R52, R26 ;  /* 0x0000001a00347308 */ /* 0x000ea20000002400 */
[----:B-1----:R-:W-:-:S07]  /*11000*/  FMUL.FTZ R0, R80, c[0x0][0x320] ;  /* 0x0000c80050007a20 */ /* 0x002fce0000410000 */
        /* <DEDUP_REMOVED lines=17> */
[----:B------:R1:W1:Y:S02]  /*11120*/  MUFU.TANH R68, R0 ;  /* 0x0000000000447308 */ /* 0x0002640000002400 */
[----:B-1----:R-:W-:-:S06]  /*11130*/  FMUL.FTZ R0, R75, c[0x0][0x320] ;  /* 0x0000c8004b007a20 */ /* 0x002fcc0000410000 */
[----:B------:R1:W1:Y:S02]  /*11140*/  MUFU.TANH R48, R0 ;  /* 0x0000000000307308 */ /* 0x0002640000002400 */
[----:B-1----:R-:W-:-:S06]  /*11150*/  FMUL.FTZ R0, R59, c[0x0][0x320] ;  /* 0x0000c8003b007a20 */ /* 0x002fcc0000410000 */
[----:B------:R1:W1:Y:S02]  /*11160*/  MUFU.TANH R42, R0 ;  /* 0x00000000002a7308 */ /* 0x0002640000002400 */
[----:B-1----:R-:W-:Y:S01]  /*11170*/  LOP3.LUT R0, R155, R154, RZ, 0xfc, !PT ;  /* 0x0000009a9b007212 */ /* 0x002fe200078efcff */
[----:B------:R-:W-:Y:S06]  /*11180*/  BAR.SYNC.DEFER_BLOCKING 0x0 ;  /* 0x0000000000007b1d */ /* 0x000fec0000010000 */
[----:B------:R-:W-:Y:S05]  /*11190*/  @!P6 BRA `(.L_x_837) ;  /* 0x000002300000e947 */ /* 0x000fea0003800000 */
[----:B--234-:R-:W-:Y:S01]  /*111a0*/  LEA.HI.SX32 R10, R165, 0xfffffffe, 0x1a ;  /* 0xfffffffea50a7811 */ /* 0x01cfe200078fd2ff */
        /* <DEDUP_REMOVED lines=34> */
.L_x_837:
[----:B--234-:R-:W-:Y:S01]  /*113d0*/  LOP3.LUT R2, R157, 0xffffffe0, RZ, 0xc0, !PT ;  /* 0xffffffe09d027812 */ /* 0x01cfe200078ec0ff */
[----:B------:R1:W-:Y:S01]  /*113e0*/  STL [R1+0x78], R244 ;  /* 0x000078f401007387 */ /* 0x0003e20000100800 */
[----:B------:R-:W-:-:S03]  /*113f0*/  SHF.L.U32 R233, R0, 0x1, RZ ;  /* 0x0000000100e97819 */ /* 0x000fc600000006ff */
[----:B------:R-:W-:Y:S01]  /*11400*/  IMAD.IADD R2, R213, 0x1, -R2 ;  /* 0x00000001d5027824 */ /* 0x000fe200078e0a02 */
[----:B------:R2:W-:Y:S01]  /*11410*/  STL [R1+0x74], R243 ;  /* 0x000074f301007387 */ /* 0x0005e20000100800 */
[--C-:B------:R-:W-:Y:S02]  /*11420*/  IMAD R234, R4, 0x2, R233.reuse ;  /* 0x0000000204ea7824 */ /* 0x100fe400078e02e9 */
[C---:B------:R-:W-:Y:S01]  /*11430*/  IMAD R236, R3.reuse, 0x2, R233 ;  /* 0x0000000203ec7824 */ /* 0x040fe200078e02e9 */
[----:B------:R-:W-:Y:S01]  /*11440*/  SHF.R.S32.HI R5, RZ, 0x1f, R2 ;  /* 0x0000001fff057819 */ /* 0x000fe20000011402 */
[----:B------:R-:W-:Y:S01]  /*11450*/  STL [R1+0x70], R242 ;  /* 0x000070f201007387 */ /* 0x000fe20000100800 */
[----:B------:R-:W-:Y:S02]  /*11460*/  LEA R235, R3, R234, 0x1 ;  /* 0x000000ea03eb7211 */ /* 0x000fe400078e08ff */
[----:B------:R-:W-:Y:S01]  /*11470*/  LEA.HI R5, R5, R2, RZ, 0x2 ;  /* 0x0000000205057211 */ /* 0x000fe200078f10ff */
[----:B------:R-:W-:Y:S03]  /*11480*/  STL [R1+0x6c], R241 ;  /* 0x00006cf101007387 */ /* 0x000fe60000100800 */
[----:B------:R-:W-:Y:S01]  /*11490*/  LOP3.LUT R5, R5, 0x7ffffffc, RZ, 0xc0, !PT ;  /* 0x7ffffffc05057812 */ /* 0x000fe200078ec0ff */
[----:B------:R3:W-:Y:S04]  /*114a0*/  STL [R1+0x68], R240 ;  /* 0x000068f001007387 */ /* 0x0007e80000100800 */
[----:B------:R-:W-:Y:S01]  /*114b0*/  IMAD.IADD R2, R2, 0x1, -R5 ;  /* 0x0000000102027824 */ /* 0x000fe200078e0a05 */
[----:B------:R-:W-:Y:S03]  /*114c0*/  STL [R1+0x64], R239 ;  /* 0x000064ef01007387 */ /* 0x000fe60000100800 */
[----:B------:R-:W-:Y:S01]  /*114d0*/  IMAD R2, R2, -0x2, R156 ;  /* 0xfffffffe02027824 */ /* 0x000fe200078e029c */
[----:B------:R-:W-:Y:S04]  /*114e0*/  STL [R1+0x60], R238 ;  /* 0x000060ee01007387 */ /* 0x000fe80000100800 */
[C---:B------:R-:W-:Y:S01]  /*114f0*/  ISETP.GT.AND P0, PT, R2.reuse, RZ, PT ;  /* 0x000000ff0200720c */ /* 0x040fe20003f04270 */
[----:B------:R-:W-:Y:S01]  /*11500*/  STL [R1+0x5c], R237 ;  /* 0x00005ced01007387 */ /* 0x000fe20000100800 */
[----:B------:R-:W-:-:S02]  /*11510*/  ISETP.GT.AND P1, PT, R2, 0x1, PT ;  /* 0x000000010200780c */ /* 0x000fc40003f24270 */
[C---:B------:R-:W-:Y:S01]  /*11520*/  ISETP.GT.AND P5, PT, R2.reuse, 0x8, PT ;  /* 0x000000080200780c */ /* 0x040fe20003fa4270 */
[----:B------:R-:W-:Y:S01]  /*11530*/  STL [R1+0x58], R232 ;  /* 0x000058e801007387 */ /* 0x000fe20000100800 */
        /* <DEDUP_REMOVED lines=17> */
[----:B------:R-:W-:Y:S02]  /*11650*/  FSEL R27, R112, -INF , P5 ;  /* 0xff800000701b7808 */ /* 0x000fe40002800000 */
[----:B------:R-:W-:-:S02]  /*11660*/  FSEL R16, R114, -INF , P5 ;  /* 0xff80000072107808 */ /* 0x000fc40002800000 */
        /* <DEDUP_REMOVED lines=28> */
[----:B-----5:R-:W-:Y:S02]  /*11830*/  FSEL R173, R78, -INF , P0 ;  /* 0xff8000004ead7808 */ /* 0x020fe40000000000 */
[----:B------:R-:W-:-:S02]  /*11840*/  FSEL R170, R84, -INF , P0 ;  /* 0xff80000054aa7808 */ /* 0x000fc40000000000 */
[----:B------:R-:W-:Y:S02]  /*11850*/  FSEL R137, R68, -INF , P6 ;  /* 0xff80000044897808 */ /* 0x000fe40003000000 */
[----:B------:R-:W-:Y:S02]  /*11860*/  ISETP.GT.AND P0, PT, R2, 0x29, PT ;  /* 0x000000290200780c */ /* 0x000fe40003f04270 */
        /* <DEDUP_REMOVED lines=15> */
[----:B------:R-:W-:Y:S01]  /*11960*/  FSEL R171, R85, -INF , P1 ;  /* 0xff80000055ab7808 */ /* 0x000fe20000800000 */
[----:B------:R-:W-:Y:S01]  /*11970*/  LDSM.16.MT88.4 R76, [R236+0x100] ;  /* 0x00010000ec4c783b */ /* 0x000fe20000004200 */
[----:B------:R-:W-:-:S02]  /*11980*/  ISETP.GT.AND P1, PT, R2, 0x38, PT ;  /* 0x000000380200780c */ /* 0x000fc40003f24270 */
[----:B-1----:R-:W-:Y:S01]  /*11990*/  FSEL R244, R57, -INF , P2 ;  /* 0xff80000039f47808 */ /* 0x002fe20001000000 */
[----:B------:R-:W-:Y:S01]  /*119a0*/  LDSM.16.MT88.4 R84, [R236+0x2900] ;  /* 0x00290000ec54783b */ /* 0x000fe20000004200 */
[----:B------:R-:W-:Y:S02]  /*119b0*/  FMNMX.FTZ R136, R205, R136, !PT ;  /* 0x00000088cd887209 */ /* 0x000fe40007810000 */
[----:B------:R-:W-:Y:S02]  /*119c0*/  FSEL R174, R48, -INF , P0 ;  /* 0xff80000030ae7808 */ /* 0x000fe40000000000 */
[----:B------:R-:W-:Y:S02]  /*119d0*/  FSEL R169, R73, -INF , P0 ;  /* 0xff80000049a97808 */ /* 0x000fe40000000000 */
[----:B------:R-:W-:Y:S02]  /*119e0*/  FSEL R132, R71, -INF , P0 ;  /* 0xff80000047847808 */ /* 0x000fe40000000000 */
[----:B------:R-:W-:-:S02]  /*119f0*/  ISETP.GT.AND P0, PT, R2, 0x39, PT ;  /* 0x000000390200780c */ /* 0x000fc40003f04270 */
[----:B--2---:R-:W-:Y:S02]  /*11a00*/  FSEL R243, R21, -INF , P1 ;  /* 0xff80000015f37808 */ /* 0x004fe40000800000 */
[----:B------:R-:W-:Y:S02]  /*11a10*/  FMNMX.FTZ R136, R244, R136, !PT ;  /* 0x00000088f4887209 */ /* 0x000fe40007810000 */
[----:B---3--:R-:W-:Y:S02]  /*11a20*/  FSEL R240, R20, -INF , P0 ;  /* 0xff80000014f07808 */ /* 0x008fe40000000000 */
[----:B------:R-:W-:Y:S02]  /*11a30*/  FMNMX.FTZ R136, R243, R136, !PT ;  /* 0x00000088f3887209 */ /* 0x000fe40007810000 */
[----:B------:R-:W-:Y:S02]  /*11a40*/  FSEL R138, R70, -INF , P6 ;  /* 0xff800000468a7808 */ /* 0x000fe40003000000 */
[----:B------:R-:W-:Y:S01]  /*11a50*/  FMNMX.FTZ R136, R240, R136, !PT ;  /* 0x00000088f0887209 */ /* 0x000fe20007810000 */
[----:B------:R-:W-:Y:S01]  /*11a60*/  LDSM.16.MT88.4 R68, [R233+0x2100] ;  /* 0x00210000e944783b */ /* 0x000fe20000004200 */
[----:B------:R-:W-:-:S02]  /*11a70*/  FSEL R242, R58, -INF , P5 ;  /* 0xff8000003af27808 */ /* 0x000fc40002800000 */
[----:B------:R-:W-:Y:S01]  /*11a80*/  FSEL R241, R42, -INF , P2 ;  /* 0xff8000002af17808 */ /* 0x000fe20001000000 */
[----:B------:R-:W1:Y:S01]  /*11a90*/  SHFL.BFLY PT, R2, R136, 0x2, 0x1f ;  /* 0x0c401f0088027f89 */ /* 0x000e6200000e0000 */
[----:B------:R-:W-:Y:S02]  /*11aa0*/  FSEL R109, R36, -INF , P1 ;  /* 0xff800000246d7808 */ /* 0x000fe40000800000 */
[----:B------:R-:W-:Y:S01]  /*11ab0*/  FSEL R214, R35, -INF , P0 ;  /* 0xff80000023d67808 */ /* 0x000fe20000000000 */
[----:B------:R-:W-:Y:S01]  /*11ac0*/  LDSM.16.MT88.4 R56, [R234+0x2100] ;  /* 0x00210000ea38783b */ /* 0x000fe20000004200 */
[----:B------:R-:W-:Y:S02]  /*11ad0*/  FMNMX.FTZ R134, R25, R26, !PT ;  /* 0x0000001a19867209 */ /* 0x000fe40007810000 */
[----:B------:R-:W-:Y:S02]  /*11ae0*/  FSEL R176, R74, -INF , P6 ;  /* 0xff8000004ab07808 */ /* 0x000fe40003000000 */
[----:B------:R-:W-:-:S02]  /*11af0*/  FMNMX.FTZ R134, R27, R134, !PT ;  /* 0x000000861b867209 */ /* 0x000fc40007810000 */
[----:B------:R-:W-:Y:S02]  /*11b00*/  FSEL R172, R72, -INF , P6 ;  /* 0xff80000048ac7808 */ /* 0x000fe40003000000 */
[----:B------:R-:W-:Y:S01]  /*11b10*/  FMNMX.FTZ R134, R28, R134, !PT ;  /* 0x000000861c867209 */ /* 0x000fe20007810000 */
[----:B------:R-:W-:Y:S01]  /*11b20*/  LDSM.16.MT88.4 R72, [R235+0x100] ;  /* 0x00010000eb48783b */ /* 0x000fe20000004200 */
[----:B------:R-:W-:Y:S02]  /*11b30*/  FMNMX.FTZ R6, R29, R30, !PT ;  /* 0x0000001e1d067209 */ /* 0x000fe40007810000 */
[----:B------:R-:W-:Y:S02]  /*11b40*/  FMNMX.FTZ R134, R33, R134, !PT ;  /* 0x0000008621867209 */ /* 0x000fe40007810000 */
[----:B------:R-:W-:Y:S02]  /*11b50*/  FSEL R231, R49, -INF , P5 ;  /* 0xff80000031e77808 */ /* 0x000fe40002800000 */
[----:B------:R-:W-:-:S02]  /*11b60*/  FMNMX.FTZ R134, R34, R134, !PT ;  /* 0x0000008622867209 */ /* 0x000fc40007810000 */
[----:B------:R-:W-:Y:S02]  /*11b70*/  FSEL R230, R50, -INF , P2 ;  /* 0xff80000032e67808 */ /* 0x000fe40001000000 */
[----:B-1----:R-:W-:Y:S02]  /*11b80*/  FMNMX.FTZ R136, R136, R2, !PT ;  /* 0x0000000288887209 */ /* 0x002fe40007810000 */
        /* <DEDUP_REMOVED lines=9> */
[----:B------:R-:W-:Y:S01]  /*11c20*/  FMNMX.FTZ R134, R172, R134, !PT ;  /* 0x00000086ac867209 */ /* 0x000fe20007810000 */
[----:B------:R-:W-:Y:S01]  /*11c30*/  LDSM.16.MT88.4 R48, [R233+0x2900] ;  /* 0x00290000e930783b */ /* 0x000fe20000004200 */
[----:B------:R-:W-:-:S02]  /*11c40*/  FSEL R220, R47, -INF , P1 ;  /* 0xff8000002fdc7808 */ /* 0x000fc40000800000 */
[----:B------:R-:W-:Y:S02]  /*11c50*/  FMNMX.FTZ R134, R169, R134, !PT ;  /* 0x00000086a9867209 */ /* 0x000fe40007810000 */
[----:B------:R-:W-:Y:S02]  /*11c60*/  FSEL R219, R43, -INF , P0 ;  /* 0xff8000002bdb7808 */ /* 0x000fe40000000000 */
[----:B------:R-:W-:Y:S01]  /*11c70*/  FMNMX.FTZ R134, R231, R134, !PT ;  /* 0x00000086e7867209 */ /* 0x000fe20007810000 */
[----:B------:R-:W-:Y:S01]  /*11c80*/  LDSM.16.MT88.4 R40, [R233+0x100] ;  /* 0x00010000e928783b */ /* 0x000fe20000004200 */
[----:B-1----:R-:W-:Y:S02]  /*11c90*/  FMNMX.FTZ R136, R136, R2, !PT ;  /* 0x0000000288887209 */ /* 0x002fe40007810000 */
[----:B------:R-:W-:Y:S02]  /*11ca0*/  FMNMX.FTZ R2, R14, R15, !PT ;  /* 0x0000000f0e027209 */ /* 0x000fe40007810000 */
[C---:B------:R-:W-:Y:S01]  /*11cb0*/  FSETP.NEU.FTZ.AND P6, PT, R136.reuse, -INF , PT ;  /* 0xff8000008800780b */ /* 0x040fe20003fdd000 */
[----:B------:R-:W-:Y:S01]  /*11cc0*/  FMUL.FTZ R22, R136, c[0x0][0x2d0] ;  /* 0x0000b40088167a20 */ /* 0x000fe20000410000 */
[----:B------:R-:W-:-:S02]  /*11cd0*/  FMNMX.FTZ R2, R16, R2, !PT ;  /* 0x0000000210027209 */ /* 0x000fc40007810000 */
[----:B------:R-:W-:Y:S02]  /*11ce0*/  FMNMX.FTZ R134, R230, R134, !PT ;  /* 0x00000086e6867209 */ /* 0x000fe40007810000 */
[----:B------:R-:W-:Y:S02]  /*11cf0*/  FMNMX.FTZ R2, R17, R2, !PT ;  /* 0x0000000211027209 */ /* 0x000fe40007810000 */
[----:B------:R-:W-:Y:S02]  /*11d00*/  FSEL R22, R22, RZ, P6 ;  /* 0x000000ff16167208 */ /* 0x000fe40003000000 */
[----:B------:R-:W-:Y:S02]  /*11d10*/  FMNMX.FTZ R2, R18, R2, !PT ;  /* 0x0000000212027209 */ /* 0x000fe40007810000 */
[----:B------:R-:W-:Y:S01]  /*11d20*/  FMNMX.FTZ R134, R229, R134, !PT ;  /* 0x00000086e5867209 */ /* 0x000fe20007810000 */
[----:B------:R-:W-:Y:S01]  /*11d30*/  FFMA.FTZ R5, R5, c[0x0][0x2d0], -R22 ;  /* 0x0000b40005057a23 */ /* 0x000fe20000010816 */
[----:B------:R-:W-:-:S02]  /*11d40*/  FMNMX.FTZ R2, R19, R2, !PT ;  /* 0x0000000213027209 */ /* 0x000fc40007810000 */
[----:B------:R-:W-:Y:S01]  /*11d50*/  FMNMX.FTZ R134, R228, R134, !PT ;  /* 0x00000086e4867209 */ /* 0x000fe20007810000 */
[----:B------:R1:W-:Y:S01]  /*11d60*/  MUFU.EX2 R212, R5 ;  /* 0x0000000500d47308 */ /* 0x0003e20000000800 */
[----:B------:R-:W-:Y:S02]  /*11d70*/  FMNMX.FTZ R2, R24, R2, !PT ;  /* 0x0000000218027209 */ /* 0x000fe40007810000 */
[----:B------:R-:W-:Y:S02]  /*11d80*/  LOP3.LUT P6, RZ, R152, 0x2, RZ, 0xc0, !PT ;  /* 0x0000000298ff7812 */ /* 0x000fe400078cc0ff */
[----:B------:R-:W-:-:S04]  /*11d90*/  FMNMX.FTZ R2, R23, R2, !PT ;  /* 0x0000000217027209 */ /* 0x000fc80007810000 */
[----:B------:R-:W-:-:S04]  /*11da0*/  FMNMX.FTZ R2, R171, R2, !PT ;  /* 0x00000002ab027209 */ /* 0x000fc80007810000 */
[----:B------:R-:W-:Y:S02]  /*11db0*/  FMNMX.FTZ R2, R170, R2, !PT ;  /* 0x00000002aa027209 */ /* 0x000fe40007810000 */
[----:B-1----:R-:W-:Y:S01]  /*11dc0*/  FMNMX.FTZ R5, R31, R6, !PT ;  /* 0x000000061f057209 */ /* 0x002fe20007810000 */
[----:B------:R-:W-:Y:S01]  /*11dd0*/  FFMA.FTZ R6, R7, c[0x0][0x2d0], -R22 ;  /* 0x0000b40007067a23 */ /* 0x000fe20000010816 */
[----:B------:R-:W-:-:S03]  /*11de0*/  FMNMX.FTZ R2, R138, R2, !PT ;  /* 0x000000028a027209 */ /* 0x000fc60007810000 */
[----:B------:R1:W-:Y:S01]  /*11df0*/  MUFU.EX2 R164, R6 ;  /* 0x0000000600a47308 */ /* 0x0003e20000000800 */
[----:B------:R-:W-:-:S04]  /*11e00*/  FMNMX.FTZ R2, R132, R2, !PT ;  /* 0x0000000284027209 */ /* 0x000fc80007810000 */
[----:B------:R-:W-:-:S04]  /*11e10*/  FMNMX.FTZ R2, R242, R2, !PT ;  /* 0x00000002f2027209 */ /* 0x000fc80007810000 */
[----:B------:R-:W-:-:S04]  /*11e20*/  FMNMX.FTZ R2, R241, R2, !PT ;  /* 0x00000002f1027209 */ /* 0x000fc80007810000 */
[----:B------:R-:W-:Y:S01]  /*11e30*/  FMNMX.FTZ R2, R109, R2, !PT ;  /* 0x000000026d027209 */ /* 0x000fe20007810000 */
[----:B-1----:R-:W1:Y:S03]  /*11e40*/  SHFL.BFLY PT, R6, R134, 0x2, 0x1f ;  /* 0x0c401f0086067f89 */ /* 0x002e6600000e0000 */
[----:B------:R-:W-:-:S05]  /*11e50*/  FMNMX.FTZ R2, R214, R2, !PT ;  /* 0x00000002d6027209 */ /* 0x000fca0007810000 */
[----:B------:R-:W2:Y:S01]  /*11e60*/  SHFL.BFLY PT, R135, R2, 0x2, 0x1f ;  /* 0x0c401f0002877f89 */ /* 0x000ea200000e0000 */
[----:B-1----:R-:W-:Y:S02]  /*11e70*/  FMNMX.FTZ R134, R134, R6, !PT ;  /* 0x0000000686867209 */ /* 0x002fe40007810000 */
[----:B--2---:R-:W-:Y:S02]  /*11e80*/  FMNMX.FTZ R135, R2, R135, !PT ;  /* 0x0000008702877209 */ /* 0x004fe40007810000 */
[----:B------:R-:W-:-:S03]  /*11e90*/  FMNMX.FTZ R2, R32, R5, !PT ;  /* 0x0000000520027209 */ /* 0x000fc60007810000 */
[----:B------:R-:W1:Y:S01]  /*11ea0*/  SHFL.BFLY PT, R7, R135, 0x1, 0x1f ;  /* 0x0c201f0087077f89 */ /* 0x000e6200000e0000 */
[----:B------:R-:W-:Y:S01]  /*11eb0*/  FMNMX.FTZ R5, R39, R2, !PT ;  /* 0x0000000227057209 */ /* 0x000fe20007810000 */
[----:B------:R-:W-:-:S03]  /*11ec0*/  FFMA.FTZ R2, R8, c[0x0][0x2d0], -R22 ;  /* 0x0000b40008027a23 */ /* 0x000fc60000010816 */
[----:B------:R-:W-:Y:S01]  /*11ed0*/  FMNMX.FTZ R5, R44, R5, !PT ;  /* 0x000000052c057209 */ /* 0x000fe20007810000 */
[----:B------:R2:W-:Y:S03]  /*11ee0*/  MUFU.EX2 R166, R2 ;  /* 0x0000000200a67308 */ /* 0x0005e60000000800 */
[----:B------:R-:W-:Y:S01]  /*11ef0*/  FMNMX.FTZ R5, R45, R5, !PT ;  /* 0x000000052d057209 */ /* 0x000fe20007810000 */
[----:B--2---:R-:W-:Y:S01]  /*11f00*/  FFMA.FTZ R2, R9, c[0x0][0x2d0], -R22 ;  /* 0x0000b40009027a23 */ /* 0x004fe20000010816 */
[----:B-1----:R-:W-:-:S03]  /*11f10*/  FMNMX.FTZ R135, R135, R7, !PT ;  /* 0x0000000787877209 */ /* 0x002fc60007810000 */
[----:B------:R1:W-:Y:S01]  /*11f20*/  MUFU.EX2 R239, R2 ;  /* 0x0000000200ef7308 */ /* 0x0003e20000000800 */
[----:B------:R-:W2:Y:S01]  /*11f30*/  SHFL.BFLY PT, R7, R134, 0x1, 0x1f ;  /* 0x0c201f0086077f89 */ /* 0x000ea200000e0000 */
        /* <DEDUP_REMOVED lines=8> */
[----:B--2---:R-:W-:Y:S02]  /*11fc0*/  FMNMX.FTZ R134, R134, R7, !PT ;  /* 0x0000000786867209 */ /* 0x004fe40007810000 */
[----:B------:R-:W-:Y:S02]  /*11fd0*/  FMNMX.FTZ R2, R176, R2, !PT ;  /* 0x00000002b0027209 */ /* 0x000fe40007810000 */
[C---:B------:R-:W-:Y:S01]  /*11fe0*/  FSETP.NEU.FTZ.AND P0, PT, R134.reuse, -INF , PT ;  /* 0xff8000008600780b */ /* 0x040fe20003f1d000 */
[----:B------:R-:W-:Y:S01]  /*11ff0*/  FMUL.FTZ R20, R134, c[0x0][0x2d0] ;  /* 0x0000b40086147a20 */ /* 0x000fe20000410000 */
[----:B------:R-:W-:-:S04]  /*12000*/  FMNMX.FTZ R2, R174, R2, !PT ;  /* 0x00000002ae027209 */ /* 0x000fc80007810000 */
[----:B------:R-:W-:Y:S01]  /*12010*/  FMNMX.FTZ R2, R222, R2, !PT ;  /* 0x00000002de027209 */ /* 0x000fe20007810000 */
[----:B-1----:R-:W-:Y:S01]  /*12020*/  FFMA.FTZ R5, R11, c[0x0][0x2d0], -R22 ;  /* 0x0000b4000b057a23 */ /* 0x002fe20000010816 */
[----:B------:R-:W-:Y:S02]  /*12030*/  FSEL R20, R20, RZ, P0 ;  /* 0x000000ff14147208 */ /* 0x000fe40000000000 */
[----:B------:R-:W-:Y:S01]  /*12040*/  FMNMX.FTZ R2, R221, R2, !PT ;  /* 0x00000002dd027209 */ /* 0x000fe20007810000 */
[----:B------:R1:W-:Y:S02]  /*12050*/  MUFU.EX2 R54, R5 ;  /* 0x0000000500367308 */ /* 0x0003e40000000800 */
[----:B------:R-:W-:Y:S01]  /*12060*/  FFMA.FTZ R3, R34, c[0x0][0x2d0], -R20 ;  /* 0x0000b40022037a23 */ /* 0x000fe20000010814 */
[----:B------:R-:W-:-:S04]  /*12070*/  FMNMX.FTZ R2, R220, R2, !PT ;  /* 0x00000002dc027209 */ /* 0x000fc80007810000 */
[----:B------:R-:W-:Y:S01]  /*12080*/  FMNMX.FTZ R2, R219, R2, !PT ;  /* 0x00000002db027209 */ /* 0x000fe20007810000 */
[----:B------:R2:W-:Y:S04]  /*12090*/  MUFU.EX2 R224, R3 ;  /* 0x0000000300e07308 */ /* 0x0005e80000000800 */
[----:B------:R-:W3:Y:S01]  /*120a0*/  SHFL.BFLY PT, R6, R2, 0x2, 0x1f ;  /* 0x0c401f0002067f89 */ /* 0x000ee200000e0000 */
[----:B-1----:R-:W-:-:S04]  /*120b0*/  FFMA.FTZ R5, R12, c[0x0][0x2d0], -R22 ;  /* 0x0000b4000c057a23 */ /* 0x002fc80000010816 */
[----:B------:R1:W-:Y:S01]  /*120c0*/  MUFU.EX2 R225, R5 ;  /* 0x0000000500e17308 */ /* 0x0003e20000000800 */
[----:B--2---:R-:W-:-:S07]  /*120d0*/  FFMA.FTZ R3, R37, c[0x0][0x2d0], -R20 ;  /* 0x0000b40025037a23 */ /* 0x004fce0000010814 */
[----:B------:R2:W-:Y:S01]  /*120e0*/  MUFU.EX2 R237, R3 ;  /* 0x0000000300ed7308 */ /* 0x0005e20000000800 */
[----:B-1----:R-:W-:Y:S01]  /*120f0*/  FFMA.FTZ R5, R13, c[0x0][0x2d0], -R22 ;  /* 0x0000b4000d057a23 */ /* 0x002fe20000010816 */
[----:B---3--:R-:W-:-:S06]  /*12100*/  FMNMX.FTZ R2, R2, R6, !PT ;  /* 0x0000000602027209 */ /* 0x008fcc0007810000 */
[----:B------:R1:W3:Y:S01]  /*12110*/  MUFU.EX2 R108, R5 ;  /* 0x00000005006c7308 */ /* 0x0002e20000000800 */
[----:B------:R-:W4:Y:S01]  /*12120*/  SHFL.BFLY PT, R6, R2, 0x1, 0x1f ;  /* 0x0c201f0002067f89 */ /* 0x000f2200000e0000 */
[----:B--2---:R-:W-:Y:S02]  /*12130*/  FFMA.FTZ R3, R38, c[0x0][0x2d0], -R20 ;  /* 0x0000b40026037a23 */ /* 0x004fe40000010814 */
[----:B-1----:R-:W-:Y:S01]  /*12140*/  FFMA.FTZ R5, R14, c[0x0][0x2d0], -R21 ;  /* 0x0000b4000e057a23 */ /* 0x002fe20000010815 */
[----:B---3--:R-:W-:-:S03]  /*12150*/  F2FP.PACK_AB R10, R108, R225 ;  /* 0x000000e16c0a723e */ /* 0x008fc600000000ff */
[----:B------:R1:W-:Y:S01]  /*12160*/  MUFU.EX2 R218, R5 ;  /* 0x0000000500da7308 */ /* 0x0003e20000000800 */
[----:B----4-:R-:W-:-:S04]  /*12170*/  FMNMX.FTZ R2, R2, R6, !PT ;  /* 0x0000000602027209 */ /* 0x010fc80007810000 */
[C---:B------:R-:W-:Y:S01]  /*12180*/  FSETP.NEU.FTZ.AND P0, PT, R2.reuse, -INF , PT ;  /* 0xff8000000200780b */ /* 0x040fe20003f1d000 */
[----:B------:R-:W-:Y:S02]  /*12190*/  FMUL.FTZ R6, R2, c[0x0][0x2d0] ;  /* 0x0000b40002067a20 */ /* 0x000fe40000410000 */
[----:B-1----:R-:W-:-:S03]  /*121a0*/  FFMA.FTZ R5, R15, c[0x0][0x2d0], -R21 ;  /* 0x0000b4000f057a23 */ /* 0x002fc60000010815 */
[----:B------:R-:W-:Y:S01]  /*121b0*/  FSEL R0, R6, RZ, P0 ;  /* 0x000000ff06007208 */ /* 0x000fe20000000000 */
[----:B------:R1:W2:Y:S04]  /*121c0*/  MUFU.EX2 R217, R5 ;  /* 0x0000000500d97308 */ /* 0x0002a80000000800 */
[----:B------:R-:W-:-:S04]  /*121d0*/  FFMA.FTZ R4, R31, c[0x0][0x2d0], -R0 ;  /* 0x0000b4001f047a23 */ /* 0x000fc80000010800 */
[----:B------:R3:W-:Y:S01]  /*121e0*/  MUFU.EX2 R238, R4 ;  /* 0x0000000400ee7308 */ /* 0x0007e20000000800 */
[----:B-1----:R-:W-:Y:S01]  /*121f0*/  FFMA.FTZ R5, R16, c[0x0][0x2d0], -R21 ;  /* 0x0000b40010057a23 */ /* 0x002fe20000010815 */
[----:B------:R-:W-:-:S06]  /*12200*/  F2FP.PACK_AB R16, R164, R212 ;  /* 0x000000d4a410723e */ /* 0x000fcc00000000ff */
[----:B------:R1:W-:Y:S01]  /*12210*/  MUFU.EX2 R223, R5 ;  /* 0x0000000500df7308 */ /* 0x0003e20000000800 */
[----:B---3--:R-:W-:-:S07]  /*12220*/  FFMA.FTZ R4, R32, c[0x0][0x2d0], -R0 ;  /* 0x0000b40020047a23 */ /* 0x008fce0000010800 */
[----:B------:R-:W3:Y:S01]  /*12230*/  MUFU.EX2 R165, R4 ;  /* 0x0000000400a57308 */ /* 0x000ee20000000800 */
[----:B-1----:R-:W-:Y:S01]  /*12240*/  FFMA.FTZ R5, R17, c[0x0][0x2d0], -R21 ;  /* 0x0000b40011057a23 */ /* 0x002fe20000010815 */
[----:B--2---:R-:W-:-:S06]  /*12250*/  F2FP.PACK_AB R17, R217, R218 ;  /* 0x000000dad911723e */ /* 0x004fcc00000000ff */
[----:B------:R1:W2:Y:S01]  /*12260*/  MUFU.EX2 R167, R5 ;  /* 0x0000000500a77308 */ /* 0x0002a20000000800 */
[----:B---3--:R-:W-:Y:S01]  /*12270*/  F2FP.PACK_AB R15, R165, R238 ;  /* 0x000000eea50f723e */ /* 0x008fe200000000ff */
[----:B------:R-:W-:Y:S02]  /*12280*/  FFMA.FTZ R4, R33, c[0x0][0x2d0], -R20 ;  /* 0x0000b40021047a23 */ /* 0x000fe40000010814 */
[----:B------:R-:W-:Y:S04]  /*12290*/  LDSM.16.MT88.4 R32, [R235+0x2100] ;  /* 0x00210000eb20783b */ /* 0x000fe80000004200 */
[----:B------:R-:W-:Y:S01]  /*122a0*/  MUFU.EX2 R60, R4 ;  /* 0x00000004003c7308 */ /* 0x000fe20000000800 */
[----:B-1----:R-:W-:Y:S01]  /*122b0*/  FFMA.FTZ R5, R18, c[0x0][0x2d0], -R21 ;  /* 0x0000b40012057a23 */ /* 0x002fe20000010815 */
[----:B------:R-:W-:-:S06]  /*122c0*/  F2FP.PACK_AB R18, R239, R166 ;  /* 0x000000a6ef12723e */ /* 0x000fcc00000000ff */
[----:B------:R1:W-:Y:S02]  /*122d0*/  MUFU.EX2 R179, R5 ;  /* 0x0000000500b37308 */ /* 0x0003e40000000800 */
[----:B-1----:R-:W-:Y:S01]  /*122e0*/  FFMA.FTZ R5, R19, c[0x0][0x2d0], -R21 ;  /* 0x0000b40013057a23 */ /* 0x002fe20000010815 */
[----:B--2---:R-:W-:-:S05]  /*122f0*/  F2FP.PACK_AB R19, R167, R223 ;  /* 0x000000dfa713723e */ /* 0x004fca00000000ff */
[----:B------:R1:W2:Y:S02]  /*12300*/  MUFU.EX2 R227, R5 ;  /* 0x0000000500e37308 */ /* 0x0002a40000000800 */
[----:B------:R-:W-:Y:S01]  /*12310*/  HMMA.16816.F32 R100, R16, R40, RZ ;  /* 0x000000281064723c */ /* 0x000fe200000018ff */
[----:B-1----:R-:W-:Y:S01]  /*12320*/  FFMA.FTZ R5, R24, c[0x0][0x2d0], -R21 ;  /* 0x0000b40018057a23 */ /* 0x002fe20000010815 */
[----:B--2---:R-:W-:-:S04]  /*12330*/  F2FP.PACK_AB R9, R227, R179 ;  /* 0x000000b3e309723e */ /* 0x004fc800000000ff */
[----:B------:R1:W-:Y:S02]  /*12340*/  MUFU.EX2 R232, R5 ;  /* 0x0000000500e87308 */ /* 0x0003e40000000800 */
[----:B-1----:R-:W-:-:S06]  /*12350*/  FFMA.FTZ R5, R23, c[0x0][0x2d0], -R21 ;  /* 0x0000b40017057a23 */ /* 0x002fcc0000010815 */
[----:B------:R1:W2:Y:S08]  /*12360*/  MUFU.EX2 R23, R3 ;  /* 0x0000000300177308 */ /* 0x0002b00000000800 */
[----:B------:R3:W4:Y:S01]  /*12370*/  MUFU.EX2 R204, R5 ;  /* 0x0000000500cc7308 */ /* 0x0007220000000800 */
[----:B-1----:R-:W-:Y:S01]  /*12380*/  FFMA.FTZ R3, R39, c[0x0][0x2d0], -R0 ;  /* 0x0000b40027037a23 */ /* 0x002fe20000010800 */
[----:B--2---:R-:W-:Y:S01]  /*12390*/  F2FP.PACK_AB R6, R23, R237 ;  /* 0x000000ed1706723e */ /* 0x004fe200000000ff */
[----:B------:R-:W-:Y:S05]  /*123a0*/  LDSM.16.MT88.4 R36, [R236+0x2100] ;  /* 0x00210000ec24783b */ /* 0x000fea0000004200 */
[----:B------:R1:W-:Y:S01]  /*123b0*/  MUFU.EX2 R104, R3 ;  /* 0x0000000300687308 */ /* 0x0003e20000000800 */
[----:B---3--:R-:W-:Y:S01]  /*123c0*/  FFMA.FTZ R5, R25, c[0x0][0x2d0], -R20 ;  /* 0x0000b40019057a23 */ /* 0x008fe20000010814 */
[----:B----4-:R-:W-:-:S06]  /*123d0*/  F2FP.PACK_AB R11, R204, R232 ;  /* 0x000000e8cc0b723e */ /* 0x010fcc00000000ff */
[----:B------:R2:W-:Y:S01]  /*123e0*/  MUFU.EX2 R203, R5 ;  /* 0x0000000500cb7308 */ /* 0x0005e20000000800 */
[----:B-1----:R-:W-:Y:S02]  /*123f0*/  FFMA.FTZ R3, R44, c[0x0][0x2d0], -R0 ;  /* 0x0000b4002c037a23 */ /* 0x002fe40000010800 */
[----:B--2---:R-:W-:-:S05]  /*12400*/  FFMA.FTZ R5, R26, c[0x0][0x2d0], -R20 ;  /* 0x0000b4001a057a23 */ /* 0x004fca0000010814 */
        /* <DEDUP_REMOVED lines=16> */
[----:B------:R2:W3:Y:S06]  /*12510*/  MUFU.EX2 R24, R3 ;  /* 0x0000000300187308 */ /* 0x0004ec0000000800 */
[----:B------:R-:W-:Y:S01]  /*12520*/  MOV R25, R60 ;  /* 0x0000003c00197202 */ /* 0x000fe20000000f00 */
[----:B------:R-:W-:Y:S01]  /*12530*/  HMMA.16816.F32 R96, R12, R40, RZ ;  /* 0x000000280c60723c */ /* 0x000fe200000018ff */
[----:B------:R-:W-:Y:S02]  /*12540*/  LDSM.16.MT88.4 R60, [R235+0x900] ;  /* 0x00090000eb3c783b */ /* 0x000fe40000004200 */
[----:B------:R-:W-:-:S04]  /*12550*/  F2FP.PACK_AB R4, R224, R25 ;  /* 0x00000019e004723e */ /* 0x000fc800000000ff */
[----:B------:R-:W-:Y:S01]  /*12560*/  IMAD.MOV.U32 R40, RZ, RZ, R54 ;  /* 0x000000ffff287224 */ /* 0x000fe200078e0036 */
[C---:B------:R-:W-:Y:S01]  /*12570*/  HMMA.16816.F32 R148, R12.reuse, R56, RZ ;  /* 0x000000380c94723c */ /* 0x040fe200000018ff */
[--C-:B--2---:R-:W-:Y:S01]  /*12580*/  FFMA.FTZ R3, R45, c[0x0][0x2d0], -R0.reuse ;  /* 0x0000b4002d037a23 */ /* 0x104fe20000010800 */
[----:B---3--:R-:W-:Y:S01]  /*12590*/  F2FP.PACK_AB R5, R24, R104 ;  /* 0x000000681805723e */ /* 0x008fe200000000ff */
[----:B------:R-:W-:Y:S02]  /*125a0*/  IMAD.MOV.U32 R41, RZ, RZ, R53 ;  /* 0x000000ffff297224 */ /* 0x000fe400078e0035 */
[----:B------:R-:W2:Y:S01]  /*125b0*/  LDSM.16.MT88.4 R52, [R233+0x900] ;  /* 0x00090000e934783b */ /* 0x000ea20000004200 */
[----:B------:R3:W-:Y:S02]  /*125c0*/  MUFU.EX2 R215, R3 ;  /* 0x0000000300d77308 */ /* 0x0007e40000000800 */
[----:B------:R-:W-:Y:S01]  /*125d0*/  F2FP.PACK_AB R8, R40, R41 ;  /* 0x000000292808723e */ /* 0x000fe200000000ff */
[----:B------:R-:W-:Y:S08]  /*125e0*/  HMMA.16816.F32 R160, R12, R76, RZ ;  /* 0x0000004c0ca0723c */ /* 0x000ff000000018ff */
[----:B-1----:R-:W-:Y:S01]  /*125f0*/  HMMA.16816.F32 R192, R8, R28, R92 ;  /* 0x0000001c08c0723c */ /* 0x002fe2000000185c */
[----:B---3--:R-:W-:-:S02]  /*12600*/  FFMA.FTZ R3, R46, c[0x0][0x2d0], -R0 ;  /* 0x0000b4002e037a23 */ /* 0x008fc40000010800 */
[----:B------:R-:W1:Y:S05]  /*12610*/  LDSM.16.MT88.4 R44, [R234+0x2900] ;  /* 0x00290000ea2c783b */ /* 0x000e6a0000004200 */
[C---:B------:R-:W-:Y:S01]  /*12620*/  HMMA.16816.F32 R156, R12.reuse, R72, RZ ;  /* 0x000000480c9c723c */ /* 0x040fe200000018ff */
[----:B------:R3:W4:Y:S07]  /*12630*/  MUFU.EX2 R226, R3 ;  /* 0x0000000300e27308 */ /* 0x00072e0000000800 */
[C---:B------:R-:W-:Y:S08]  /*12640*/  HMMA.16816.F32 R152, R12.reuse, R68, RZ ;  /* 0x000000440c98723c */ /* 0x040ff000000018ff */
[----:B------:R-:W-:Y:S01]  /*12650*/  HMMA.16816.F32 R112, R12, R36, RZ ;  /* 0x000000240c70723c */ /* 0x000fe200000018ff */
[----:B---3--:R-:W-:Y:S01]  /*12660*/  IMAD.MOV.U32 R3, RZ, RZ, R80 ;  /* 0x000000ffff037224 */ /* 0x008fe200078e0050 */
[----:B----4-:R-:W-:Y:S01]  /*12670*/  F2FP.PACK_AB R7, R226, R215 ;  /* 0x000000d7e207723e */ /* 0x010fe200000000ff */
[----:B------:R-:W3:Y:S05]  /*12680*/  LDSM.16.MT88.4 R80, [R235+0x2900] ;  /* 0x00290000eb50783b */ /* 0x000eea0000004200 */
[-C--:B--2---:R-:W-:Y:S08]  /*12690*/  HMMA.16816.F32 R180, R8, R52.reuse, R100 ;  /* 0x0000003408b4723c */ /* 0x084ff00000001864 */
[C---:B------:R-:W-:Y:S07]  /*126a0*/  HMMA.16816.F32 R184, R4.reuse, R52, R96 ;  /* 0x0000003404b8723c */ /* 0x040fee0000001860 */
[----:B------:R-:W-:Y:S01]  /*126b0*/  IMAD.MOV.U32 R53, RZ, RZ, R104 ;  /* 0x000000ffff357224 */ /* 0x000fe200078e0068 */
[----:B------:R-:W-:Y:S01]  /*126c0*/  HMMA.16816.F32 R188, R4, R28, R88 ;  /* 0x0000001c04bc723c */ /* 0x000fe20000001858 */
[----:B------:R-:W-:-:S06]  /*126d0*/  MOV R52, R109 ;  /* 0x0000006d00347202 */ /* 0x000fcc0000000f00 */
[----:B------:R-:W-:Y:S01]  /*126e0*/  IMAD.MOV.U32 R29, RZ, RZ, R108 ;  /* 0x000000ffff1d7224 */ /* 0x000fe200078e006c */
[C---:B------:R-:W-:Y:S08]  /*126f0*/  HMMA.16816.F32 R104, R12.reuse, R32, RZ ;  /* 0x000000200c68723c */ /* 0x040ff000000018ff */
[C---:B------:R-:W-:Y:S08]  /*12700*/  HMMA.16816.F32 R144, R12.reuse, R42, RZ ;  /* 0x0000002a0c90723c */ /* 0x040ff000000018ff */
[C---:B------:R-:W-:Y:S08]  /*12710*/  HMMA.16816.F32 R140, R12.reuse, R26, RZ ;  /* 0x0000001a0c8c723c */ /* 0x040ff000000018ff */
[C---:B------:R-:W-:Y:S08]  /*12720*/  HMMA.16816.F32 R128, R12.reuse, R78, RZ ;  /* 0x0000004e0c80723c */ /* 0x040ff000000018ff */
[C---:B------:R-:W-:Y:S08]  /*12730*/  HMMA.16816.F32 R124, R12.reuse, R74, RZ ;  /* 0x0000004a0c7c723c */ /* 0x040ff000000018ff */
[C---:B------:R-:W-:Y:S08]  /*12740*/  HMMA.16816.F32 R120, R12.reuse, R70, RZ ;  /* 0x000000460c78723c */ /* 0x040ff000000018ff */
[C---:B------:R-:W-:Y:S08]  /*12750*/  HMMA.16816.F32 R116, R12.reuse, R58, RZ ;  /* 0x0000003a0c74723c */ /* 0x040ff000000018ff */
[C---:B------:R-:W-:Y:S08]  /*12760*/  HMMA.16816.F32 R108, R12.reuse, R38, RZ ;  /* 0x000000260c6c723c */ /* 0x040ff000000018ff */
[----:B------:R-:W-:Y:S08]  /*12770*/  HMMA.16816.F32 R100, R12, R34, RZ ;  /* 0x000000220c64723c */ /* 0x000ff000000018ff */
[C---:B-1----:R-:W-:Y:S08]  /*12780*/  HMMA.16816.F32 R12, R4.reuse, R44, R148 ;  /* 0x0000002c040c723c */ /* 0x042ff00000001894 */
[C---:B------:R-:W-:Y:S07]  /*12790*/  HMMA.16816.F32 R196, R4.reuse, R64, R160 ;  /* 0x0000004004c4723c */ /* 0x040fee00000018a0 */
[----:B------:R-:W-:Y:S01]  /*127a0*/  IMAD.MOV.U32 R162, RZ, RZ, R205 ;  /* 0x000000ffffa27224 */ /* 0x000fe200078e00cd */
[----:B------:R-:W-:Y:S01]  /*127b0*/  MOV R163, R204 ;  /* 0x000000cc00a37202 */ /* 0x000fe20000000f00 */
[C---:B---3--:R-:W-:Y:S07]  /*127c0*/  HMMA.16816.F32 R104, R4.reuse, R80, R104 ;  /* 0x000000500468723c */ /* 0x048fee0000001868 */
[----:B------:R-:W-:Y:S01]  /*127d0*/  MOV R28, R13 ;  /* 0x0000000d001c7202 */ /* 0x000fe20000000f00 */
[C---:B------:R-:W-:Y:S07]  /*127e0*/  HMMA.16816.F32 R204, R4.reuse, R60, R156 ;  /* 0x0000003c04cc723c */ /* 0x040fee000000189c */
[----:B------:R-:W-:Y:S01]  /*127f0*/  MOV R158, R15 ;  /* 0x0000000f009e7202 */ /* 0x000fe20000000f00 */
[----:B------:R-:W-:Y:S01]  /*12800*/  IMAD.MOV.U32 R157, RZ, RZ, R14 ;  /* 0x000000ffff9d7224 */ /* 0x000fe200078e000e */
[----:B------:R-:W-:Y:S01]  /*12810*/  HMMA.16816.F32 R208, R4, R48, R152 ;  /* 0x0000003004d0723c */ /* 0x000fe20000001898 */
[----:B------:R-:W-:-:S06]  /*12820*/  IMAD.MOV.U32 R156, RZ, RZ, R12 ;  /* 0x000000ffff9c7224 */ /* 0x000fcc00078e000c */
[----:B------:R-:W-:Y:S01]  /*12830*/  IMAD.MOV.U32 R154, RZ, RZ, R212 ;  /* 0x000000ffff9a7224 */ /* 0x000fe200078e00d4 */
[C---:B------:R-:W-:Y:S01]  /*12840*/  HMMA.16816.F32 R12, R16.reuse, R56, RZ ;  /* 0x00000038100c723c */ /* 0x040fe200000018ff */
[----:B------:R-:W-:Y:S01]  /*12850*/  IMAD.MOV.U32 R213, RZ, RZ, R104 ;  /* 0x000000ffffd57224 */ /* 0x000fe200078e0068 */
[----:B------:R-:W-:Y:S01]  /*12860*/  MOV R212, R105 ;  /* 0x0000006900d47202 */ /* 0x000fe20000000f00 */
[----:B------:R-:W-:Y:S01]  /*12870*/  IMAD.MOV.U32 R104, RZ, RZ, R224 ;  /* 0x000000ffff687224 */ /* 0x000fe200078e00e0 */
[----:B------:R-:W-:Y:S01]  /*12880*/  MOV R105, R225 ;  /* 0x000000e100697202 */ /* 0x000fe20000000f00 */
[----:B------:R-:W-:Y:S02]  /*12890*/  IMAD.MOV.U32 R155, RZ, RZ, R24 ;  /* 0x000000ffff9b7224 */ /* 0x000fe400078e0018 */
[----:B------:R-:W-:Y:S01]  /*128a0*/  IMAD.MOV.U32 R57, RZ, RZ, R29 ;  /* 0x000000ffff397224 */ /* 0x000fe200078e001d */
[----:B------:R-:W-:Y:S01]  /*128b0*/  HMMA.16816.F32 R88, R16, R68, RZ ;  /* 0x000000441058723c */ /* 0x000fe200000018ff */
[----:B------:R-:W-:-:S02]  /*128c0*/  IMAD.MOV.U32 R29, RZ, RZ, R227 ;  /* 0x000000ffff1d7224 */ /* 0x000fc400078e00e3 */
[----:B------:R-:W-:Y:S01]  /*128d0*/  IMAD.MOV.U32 R56, RZ, RZ, R52 ;  /* 0x000000ffff387224 */ /* 0x000fe200078e0034 */
[----:B------:R-:W-:-:S03]  /*128e0*/  MOV R52, R25 ;  /* 0x0000001900347202 */ /* 0x000fc60000000f00 */
[----:B------:R-:W-:Y:S01]  /*128f0*/  IMAD.MOV.U32 R69, RZ, RZ, R106 ;  /* 0x000000ffff457224 */ /* 0x000fe200078e006a */
[----:B------:R-:W-:Y:S01]  /*12900*/  HMMA.16816.F32 R96, R16, R76, RZ ;  /* 0x0000004c1060723c */ /* 0x000fe200000018ff */
[----:B------:R-:W-:Y:S02]  /*12910*/  IMAD.MOV.U32 R106, RZ, RZ, R226 ;  /* 0x000000ffff6a7224 */ /* 0x000fe400078e00e2 */
[----:B------:R-:W-:-:S04]  /*12920*/  IMAD.MOV.U32 R68, RZ, RZ, R107 ;  /* 0x000000ffff447224 */ /* 0x000fc800078e006b */
[----:B------:R-:W-:Y:S01]  /*12930*/  MOV R77, R154 ;  /* 0x0000009a004d7202 */ /* 0x000fe20000000f00 */
[----:B------:R-:W-:Y:S01]  /*12940*/  HMMA.16816.F32 R224, R4, R46, R116 ;  /* 0x0000002e04e0723c */ /* 0x000fe20000001874 */
[----:B------:R-:W-:-:S07]  /*12950*/  IMAD.MOV.U32 R76, RZ, RZ, R155 ;  /* 0x000000ffff4c7224 */ /* 0x000fce00078e009b */
[----:B------:R-:W-:Y:S08]  /*12960*/  HMMA.16816.F32 R116, R8, R44, R12 ;  /* 0x0000002c0874723c */ /* 0x000ff0000000180c */
[C---:B------:R-:W-:Y:S08]  /*12970*/  HMMA.16816.F32 R12, R16.reuse, R36, RZ ;  /* 0x00000024100c723c */ /* 0x040ff000000018ff */
[----:B------:R-:W-:Y:S08]  /*12980*/  HMMA.16816.F32 R36, R16, R38, RZ ;  /* 0x000000261024723c */ /* 0x000ff000000018ff */
[----:B------:R-:W-:Y:S08]  /*12990*/  HMMA.16816.F32 R108, R4, R86, R108 ;  /* 0x00000056046c723c */ /* 0x000ff0000000186c */
[----:B------:R-:W-:Y:S07]  /*129a0*/  HMMA.16816.F32 R92, R16, R72, RZ ;  /* 0x00000048105c723c */ /* 0x000fee00000018ff */
[----:B------:R-:W-:Y:S01]  /*129b0*/  IMAD.MOV.U32 R73, RZ, RZ, R162 ;  /* 0x000000ffff497224 */ /* 0x000fe200078e00a2 */
[----:B------:R-:W-:Y:S01]  /*129c0*/  HMMA.16816.F32 R36, R8, R86, R36 ;  /* 0x000000560824723c */ /* 0x000fe20000001824 */
[----:B------:R-:W-:Y:S01]  /*129d0*/  MOV R72, R163 ;  /* 0x000000a300487202 */ /* 0x000fe20000000f00 */
[----:B------:R-:W-:Y:S01]  /*129e0*/  IMAD.MOV.U32 R162, RZ, RZ, R40 ;  /* 0x000000ffffa27224 */ /* 0x000fe200078e0028 */
[----:B------:R-:W-:-:S04]  /*129f0*/  MOV R163, R41 ;  /* 0x0000002900a37202 */ /* 0x000fc80000000f00 */
[----:B------:R-:W-:Y:S01]  /*12a00*/  MOV R86, R3 ;  /* 0x0000000300567202 */ /* 0x000fe20000000f00 */
[----:B------:R-:W-:Y:S01]  /*12a10*/  HMMA.16816.F32 R112, R4, R84, R112 ;  /* 0x000000540470723c */ /* 0x000fe20000001870 */
[----:B------:R-:W-:-:S07]  /*12a20*/  FFMA.FTZ R3, R168, c[0x0][0x2d0], -R22 ;  /* 0x0000b400a8037a23 */ /* 0x000fce0000010816 */
[----:B------:R-:W-:Y:S01]  /*12a30*/  HMMA.16816.F32 R96, R8, R64, R96 ;  /* 0x000000400860723c */ /* 0x000fe20000001860 */
[----:B------:R1:W-:Y:S07]  /*12a40*/  MUFU.EX2 R65, R3 ;  /* 0x0000000300417308 */ /* 0x0003ee0000000800 */
[C---:B------:R-:W-:Y:S07]  /*12a50*/  HMMA.16816.F32 R148, R4.reuse, R54, R144 ;  /* 0x000000360494723c */ /* 0x040fee0000001890 */
[----:B------:R-:W-:Y:S01]  /*12a60*/  IMAD.MOV.U32 R144, RZ, RZ, R167 ;  /* 0x000000ffff907224 */ /* 0x000fe200078e00a7 */
[----:B------:R-:W-:Y:S01]  /*12a70*/  MOV R145, R166 ;  /* 0x000000a600917202 */ /* 0x000fe20000000f00 */
[----:B-1----:R-:W-:Y:S01]  /*12a80*/  FFMA.FTZ R3, R139, c[0x0][0x2d0], -R22 ;  /* 0x0000b4008b037a23 */ /* 0x002fe20000010816 */
[----:B------:R-:W-:Y:S01]  /*12a90*/  HMMA.16816.F32 R128, R4, R66, R128 ;  /* 0x000000420480723c */ /* 0x000fe20000001880 */
[----:B------:R-:W-:Y:S01]  /*12aa0*/  IMAD.MOV.U32 R146, RZ, RZ, R165 ;  /* 0x000000ffff927224 */ /* 0x000fe200078e00a5 */
[----:B------:R-:W-:Y:S01]  /*12ab0*/  MOV R160, R115 ;  /* 0x0000007300a07202 */ /* 0x000fe20000000f00 */
[----:B------:R-:W-:Y:S01]  /*12ac0*/  IMAD.MOV.U32 R147, RZ, RZ, R164 ;  /* 0x000000ffff937224 */ /* 0x000fe200078e00a4 */
[----:B------:R1:W-:Y:S01]  /*12ad0*/  MUFU.EX2 R139, R3 ;  /* 0x00000003008b7308 */ /* 0x0003e20000000800 */
[----:B------:R-:W-:-:S02]  /*12ae0*/  IMAD.MOV.U32 R24, RZ, RZ, R113 ;  /* 0x000000ffff187224 */ /* 0x000fc400078e0071 */
[----:B------:R-:W-:Y:S01]  /*12af0*/  IMAD.MOV.U32 R161, RZ, RZ, R114 ;  /* 0x000000ffffa17224 */ /* 0x000fe200078e0072 */
[----:B------:R-:W-:Y:S01]  /*12b00*/  HMMA.16816.F32 R164, R4, R30, R140 ;  /* 0x0000001e04a4723c */ /* 0x000fe2000000188c */
[----:B------:R-:W-:Y:S02]  /*12b10*/  IMAD.MOV.U32 R159, RZ, RZ, R112 ;  /* 0x000000ffff9f7224 */ /* 0x000fe400078e0070 */
[----:B------:R-:W-:-:S04]  /*12b20*/  IMAD.MOV.U32 R107, RZ, RZ, R24 ;  /* 0x000000ffff6b7224 */ /* 0x000fc800078e0018 */
[----:B------:R-:W-:Y:S01]  /*12b30*/  MOV R143, R76 ;  /* 0x0000004c008f7202 */ /* 0x000fe20000000f00 */
[----:B------:R-:W-:Y:S01]  /*12b40*/  IMAD.MOV.U32 R142, RZ, RZ, R77 ;  /* 0x000000ffff8e7224 */ /* 0x000fe200078e004d */
[----:B------:R-:W-:Y:S01]  /*12b50*/  HMMA.16816.F32 R124, R4, R62, R124 ;  /* 0x0000003e047c723c */ /* 0x000fe2000000187c */
[----:B------:R-:W-:Y:S01]  /*12b60*/  MOV R141, R147 ;  /* 0x00000093008d7202 */ /* 0x000fe20000000f00 */
[----:B------:R-:W-:Y:S02]  /*12b70*/  IMAD.MOV.U32 R147, RZ, RZ, R72 ;  /* 0x000000ffff937224 */ /* 0x000fe400078e0048 */
[----:B-1----:R-:W-:Y:S02]  /*12b80*/  FFMA.FTZ R3, R137, c[0x0][0x2d0], -R22 ;  /* 0x0000b40089037a23 */ /* 0x002fe40000010816 */
[----:B------:R-:W-:Y:S01]  /*12b90*/  IMAD.MOV.U32 R140, RZ, RZ, R146 ;  /* 0x000000ffff8c7224 */ /* 0x000fe200078e0092 */
[----:B------:R-:W-:Y:S01]  /*12ba0*/  MOV R146, R57 ;  /* 0x0000003900927202 */ /* 0x000fe20000000f00 */
[----:B------:R-:W-:Y:S01]  /*12bb0*/  HMMA.16816.F32 R76, R16, R78, RZ ;  /* 0x0000004e104c723c */ /* 0x000fe200000018ff */
[----:B------:R1:W-:Y:S01]  /*12bc0*/  MUFU.EX2 R137, R3 ;  /* 0x0000000300897308 */ /* 0x0003e20000000800 */
[----:B------:R-:W-:Y:S01]  /*12bd0*/  IMAD.MOV.U32 R87, RZ, RZ, R140 ;  /* 0x000000ffff577224 */ /* 0x000fe200078e008c */
[----:B------:R-:W-:Y:S01]  /*12be0*/  MOV R44, R146 ;  /* 0x00000092002c7202 */ /* 0x000fe20000000f00 */
[----:B------:R-:W-:-:S04]  /*12bf0*/  IMAD.MOV.U32 R168, RZ, RZ, R141 ;  /* 0x000000ffffa87224 */ /* 0x000fc800078e008d */
[C---:B------:R-:W-:Y:S08]  /*12c00*/  HMMA.16816.F32 R120, R4.reuse, R50, R120 ;  /* 0x000000320478723c */ /* 0x040ff00000001878 */
[----:B------:R-:W-:Y:S01]  /*12c10*/  HMMA.16816.F32 R152, R4, R82, R100 ;  /* 0x000000520498723c */ /* 0x000fe20000001864 */
[----:B-1----:R-:W-:-:S04]  /*12c20*/  FFMA.FTZ R3, R133, c[0x0][0x2d0], -R22 ;  /* 0x0000b40085037a23 */ /* 0x002fc80000010816 */
[----:B------:R1:W-:Y:S03]  /*12c30*/  MUFU.EX2 R133, R3 ;  /* 0x0000000300857308 */ /* 0x0003e60000000800 */
[C---:B------:R-:W-:Y:S08]  /*12c40*/  HMMA.16816.F32 R40, R16.reuse, R42, RZ ;  /* 0x0000002a1028723c */ /* 0x040ff000000018ff */
[----:B------:R-:W-:Y:S01]  /*12c50*/  HMMA.16816.F32 R4, R16, R32, RZ ;  /* 0x000000201004723c */ /* 0x000fe200000018ff */
[----:B-1----:R-:W-:-:S02]  /*12c60*/  FFMA.FTZ R3, R171, c[0x0][0x2d0], -R21 ;  /* 0x0000b400ab037a23 */ /* 0x002fc40000010815 */
[----:B------:R-:W-:-:S05]  /*12c70*/  IMAD.MOV.U32 R171, RZ, RZ, R142 ;  /* 0x000000ffffab7224 */ /* 0x000fca00078e008e */
[C---:B------:R-:W-:Y:S01]  /*12c80*/  HMMA.16816.F32 R100, R8.reuse, R60, R92 ;  /* 0x0000003c0864723c */ /* 0x040fe2000000185c */
[----:B------:R1:W-:Y:S07]  /*12c90*/  MUFU.EX2 R61, R3 ;  /* 0x00000003003d7308 */ /* 0x0003ee0000000800 */
[C---:B------:R-:W-:Y:S01]  /*12ca0*/  HMMA.16816.F32 R112, R8.reuse, R84, R12 ;  /* 0x000000540870723c */ /* 0x040fe2000000180c */
[----:B------:R-:W2:Y:S06]  /*12cb0*/  LDSM.16.MT88.4 R12, [R233+0x1100] ;  /* 0x00110000e90c783b */ /* 0x000eac0000004200 */
[----:B------:R-:W-:Y:S01]  /*12cc0*/  MOV R85, R144 ;  /* 0x0000009000557202 */ /* 0x000fe20000000f00 */
[----:B------:R-:W-:Y:S01]  /*12cd0*/  IMAD.MOV.U32 R144, RZ, RZ, R104 ;  /* 0x000000ffff907224 */ /* 0x000fe200078e0068 */
[----:B------:R-:W-:Y:S01]  /*12ce0*/  HMMA.16816.F32 R76, R8, R66, R76 ;  /* 0x00000042084c723c */ /* 0x000fe2000000184c */
[----:B-1----:R-:W-:Y:S01]  /*12cf0*/  FFMA.FTZ R3, R170, c[0x0][0x2d0], -R21 ;  /* 0x0000b400aa037a23 */ /* 0x002fe20000010815 */
[----:B------:R-:W-:Y:S01]  /*12d00*/  MOV R170, R143 ;  /* 0x0000008f00aa7202 */ /* 0x000fe20000000f00 */
[----:B------:R-:W-:-:S02]  /*12d10*/  IMAD.MOV.U32 R104, RZ, RZ, R73 ;  /* 0x000000ffff687224 */ /* 0x000fc400078e0049 */
[----:B------:R1:W-:Y:S01]  /*12d20*/  MUFU.EX2 R64, R3 ;  /* 0x0000000300407308 */ /* 0x0003e20000000800 */
[----:B------:R-:W-:Y:S02]  /*12d30*/  IMAD.MOV.U32 R84, RZ, RZ, R145 ;  /* 0x000000ffff547224 */ /* 0x000fe400078e0091 */
[----:B------:R-:W-:Y:S01]  /*12d40*/  HMMA.16816.F32 R72, R16, R74, RZ ;  /* 0x0000004a1048723c */ /* 0x000fe200000018ff */
[----:B------:R-:W-:-:S04]  /*12d50*/  IMAD.MOV.U32 R145, RZ, RZ, R56 ;  /* 0x000000ffff917224 */ /* 0x000fc800078e0038 */
[----:B------:R-:W-:-:S03]  /*12d60*/  IMAD.MOV.U32 R45, RZ, RZ, R145 ;  /* 0x000000ffff2d7224 */ /* 0x000fc600078e0091 */
[----:B------:R-:W-:Y:S01]  /*12d70*/  HMMA.16816.F32 R92, R8, R48, R88 ;  /* 0x00000030085c723c */ /* 0x000fe20000001858 */
[----:B-1----:R-:W-:Y:S01]  /*12d80*/  FFMA.FTZ R3, R138, c[0x0][0x2d0], -R21 ;  /* 0x0000b4008a037a23 */ /* 0x002fe20000010815 */
[----:B------:R-:W-:-:S06]  /*12d90*/  MOV R138, R158 ;  /* 0x0000009e008a7202 */ /* 0x000fcc0000000f00 */
[C---:B------:R-:W-:Y:S01]  /*12da0*/  HMMA.16816.F32 R40, R8.reuse, R54, R40 ;  /* 0x000000360828723c */ /* 0x040fe20000001828 */
[----:B------:R1:W-:Y:S07]  /*12db0*/  MUFU.EX2 R67, R3 ;  /* 0x0000000300437308 */ /* 0x0003ee0000000800 */
[----:B------:R-:W-:Y:S08]  /*12dc0*/  HMMA.16816.F32 R88, R8, R80, R4 ;  /* 0x000000500858723c */ /* 0x000ff00000001804 */
[----:B------:R-:W-:Y:S01]  /*12dd0*/  HMMA.16816.F32 R4, R16, R70, RZ ;  /* 0x000000461004723c */ /* 0x000fe200000018ff */
[----:B-1----:R-:W-:-:S04]  /*12de0*/  FFMA.FTZ R3, R132, c[0x0][0x2d0], -R21 ;  /* 0x0000b40084037a23 */ /* 0x002fc80000010815 */
[----:B------:R1:W-:Y:S02]  /*12df0*/  MUFU.EX2 R132, R3 ;  /* 0x0000000300847308 */ /* 0x0003e40000000800 */
[----:B------:R-:W-:Y:S01]  /*12e00*/  IMAD.MOV.U32 R71, RZ, RZ, R147 ;  /* 0x000000ffff477224 */ /* 0x000fe200078e0093 */
[----:B------:R-:W-:Y:S01]  /*12e10*/  HMMA.16816.F32 R72, R8, R62, R72 ;  /* 0x0000003e0848723c */ /* 0x000fe20000001848 */
[----:B------:R-:W-:Y:S02]  /*12e20*/  IMAD.MOV.U32 R70, RZ, RZ, R104 ;  /* 0x000000ffff467224 */ /* 0x000fe400078e0068 */
[----:B------:R-:W-:-:S05]  /*12e30*/  IMAD.MOV.U32 R104, RZ, RZ, R159 ;  /* 0x000000ffff687224 */ /* 0x000fca00078e009f */
[----:B------:R-:W-:Y:S01]  /*12e40*/  HMMA.16816.F32 R24, R16, R26, RZ ;  /* 0x0000001a1018723c */ /* 0x000fe200000018ff */
[----:B-1----:R-:W-:-:S07]  /*12e50*/  FFMA.FTZ R3, R175, c[0x0][0x2d0], -R20 ;  /* 0x0000b400af037a23 */ /* 0x002fce0000010814 */
[C---:B------:R-:W-:Y:S01]  /*12e60*/  HMMA.16816.F32 R56, R16.reuse, R58, RZ ;  /* 0x0000003a1038723c */ /* 0x040fe200000018ff */
[----:B------:R1:W-:Y:S07]  /*12e70*/  MUFU.EX2 R54, R3 ;  /* 0x0000000300367308 */ /* 0x0003ee0000000800 */
[----:B------:R-:W-:Y:S08]  /*12e80*/  HMMA.16816.F32 R16, R16, R34, RZ ;  /* 0x000000221010723c */ /* 0x000ff000000018ff */
[----:B------:R-:W-:Y:S01]  /*12e90*/  HMMA.16816.F32 R48, R8, R50, R4 ;  /* 0x000000320830723c */ /* 0x000fe20000001804 */
[----:B-1----:R-:W-:-:S04]  /*12ea0*/  FFMA.FTZ R3, R173, c[0x0][0x2d0], -R20 ;  /* 0x0000b400ad037a23 */ /* 0x002fc80000010814 */
[----:B------:R1:W3:Y:S02]  /*12eb0*/  MUFU.EX2 R60, R3 ;  /* 0x00000003003c7308 */ /* 0x0002e40000000800 */
[----:B------:R-:W-:Y:S01]  /*12ec0*/  FFMA.FTZ R4, R169, c[0x0][0x2d0], -R20 ;  /* 0x0000b400a9047a23 */ /* 0x000fe20000010814 */
[----:B------:R-:W-:Y:S01]  /*12ed0*/  HMMA.16816.F32 R24, R8, R30, R24 ;  /* 0x0000001e0818723c */ /* 0x000fe20000001818 */
[----:B------:R-:W-:-:S04]  /*12ee0*/  IMAD.MOV.U32 R169, RZ, RZ, R144 ;  /* 0x000000ffffa97224 */ /* 0x000fc800078e0090 */
[----:B------:R3:W-:Y:S03]  /*12ef0*/  MUFU.EX2 R66, R4 ;  /* 0x0000000400427308 */ /* 0x0007e60000000800 */
[----:B------:R-:W-:Y:S01]  /*12f00*/  HMMA.16816.F32 R56, R8, R46, R56 ;  /* 0x0000002e0838723c */ /* 0x000fe20000001838 */
[----:B-1----:R-:W-:-:S06]  /*12f10*/  FFMA.FTZ R3, R172, c[0x0][0x2d0], -R20 ;  /* 0x0000b400ac037a23 */ /* 0x002fcc0000010814 */
[----:B------:R-:W-:Y:S01]  /*12f20*/  MOV R47, R105 ;  /* 0x00000069002f7202 */ /* 0x000fe20000000f00 */
[----:B------:R-:W-:Y:S01]  /*12f30*/  HMMA.16816.F32 R80, R8, R82, R16 ;  /* 0x000000520850723c */ /* 0x000fe20000001810 */
[----:B------:R1:W4:Y:S01]  /*12f40*/  MUFU.EX2 R63, R3 ;  /* 0x00000003003f7308 */ /* 0x0003220000000800 */
[----:B------:R-:W2:Y:S01]  /*12f50*/  LDSM.16.MT88.4 R16, [R234+0x1100] ;  /* 0x00110000ea10783b */ /* 0x000ea20000004200 */
[----:B------:R-:W-:Y:S01]  /*12f60*/  IMAD.MOV.U32 R46, RZ, RZ, R106 ;  /* 0x000000ffff2e7224 */ /* 0x000fe200078e006a */
[----:B------:R-:W-:Y:S01]  /*12f70*/  MOV R106, R161 ;  /* 0x000000a1006a7202 */ /* 0x000fe20000000f00 */
[----:B------:R-:W-:Y:S01]  /*12f80*/  IMAD.MOV.U32 R105, RZ, RZ, R107 ;  /* 0x000000ffff697224 */ /* 0x000fe200078e006b */
[----:B---3--:R-:W-:Y:S01]  /*12f90*/  F2FP.PACK_AB R4, R60, R54 ;  /* 0x000000363c04723e */ /* 0x008fe200000000ff */
[----:B------:R-:W-:Y:S01]  /*12fa0*/  IMAD.MOV.U32 R107, RZ, RZ, R160 ;  /* 0x000000ffff6b7224 */ /* 0x000fe200078e00a0 */
[----:B------:R-:W-:Y:S02]  /*12fb0*/  F2FP.PACK_AB R8, R139, R65 ;  /* 0x000000418b08723e */ /* 0x000fe400000000ff */
[----:B------:R-:W-:-:S02]  /*12fc0*/  F2FP.PACK_AB R9, R64, R61 ;  /* 0x0000003d4009723e */ /* 0x000fc400000000ff */
[----:B------:R-:W-:Y:S02]  /*12fd0*/  F2FP.PACK_AB R10, R133, R137 ;  /* 0x00000089850a723e */ /* 0x000fe400000000ff */
[----:B------:R-:W-:Y:S01]  /*12fe0*/  F2FP.PACK_AB R11, R132, R67 ;  /* 0x00000043840b723e */ /* 0x000fe200000000ff */
[----:B-1----:R-:W-:Y:S01]  /*12ff0*/  FFMA.FTZ R3, R178, c[0x0][0x2d0], -R0 ;  /* 0x0000b400b2037a23 */ /* 0x002fe20000010800 */
[----:B----4-:R-:W-:Y:S01]  /*13000*/  F2FP.PACK_AB R6, R66, R63 ;  /* 0x0000003f4206723e */ /* 0x010fe200000000ff */
[----:B------:R-:W-:Y:S02]  /*13010*/  IMAD.MOV.U32 R178, RZ, RZ, R52 ;  /* 0x000000ffffb27224 */ /* 0x000fe400078e0034 */
[----:B------:R1:W-:Y:S02]  /*13020*/  MUFU.EX2 R52, R3 ;  /* 0x0000000300347308 */ /* 0x0003e40000000800 */
[----:B--2---:R-:W-:Y:S01]  /*13030*/  HMMA.16816.F32 R144, R8, R12, R180 ;  /* 0x0000000c0890723c */ /* 0x004fe200000018b4 */
[----:B-1----:R-:W-:-:S02]  /*13040*/  FFMA.FTZ R3, R177, c[0x0][0x2d0], -R0 ;  /* 0x0000b400b1037a23 */ /* 0x002fc40000010800 */
[----:B------:R-:W-:-:S03]  /*13050*/  IMAD.MOV.U32 R177, RZ, RZ, R53 ;  /* 0x000000ffffb17224 */ /* 0x000fc600078e0035 */
[----:B------:R1:W2:Y:S02]  /*13060*/  MUFU.EX2 R53, R3 ;  /* 0x0000000300357308 */ /* 0x0002a40000000800 */
[----:B------:R-:W-:Y:S01]  /*13070*/  HMMA.16816.F32 R32, R8, R18, R24 ;  /* 0x000000120820723c */ /* 0x000fe20000001818 */
[----:B------:R-:W3:Y:S01]  /*13080*/  LDSM.16.MT88.4 R24, [R234+0x3100] ;  /* 0x00310000ea18783b */ /* 0x000ee20000004200 */
[--C-:B-1----:R-:W-:Y:S01]  /*13090*/  FFMA.FTZ R3, R176, c[0x0][0x2d0], -R0.reuse ;  /* 0x0000b400b0037a23 */ /* 0x102fe20000010800 */
[----:B--2---:R-:W-:Y:S02]  /*130a0*/  F2FP.PACK_AB R5, R53, R52 ;  /* 0x000000343505723e */ /* 0x004fe400000000ff */
[----:B------:R-:W-:Y:S01]  /*130b0*/  MOV R176, R162 ;  /* 0x000000a200b07202 */ /* 0x000fe20000000f00 */
[----:B------:R1:W-:Y:S02]  /*130c0*/  MUFU.EX2 R55, R3 ;  /* 0x0000000300377308 */ /* 0x0003e40000000800 */
[----:B-1----:R-:W-:-:S06]  /*130d0*/  FFMA.FTZ R3, R174, c[0x0][0x2d0], -R0 ;  /* 0x0000b400ae037a23 */ /* 0x002fcc0000010800 */
[----:B------:R-:W1:Y:S02]  /*130e0*/  MUFU.EX2 R62, R3 ;  /* 0x00000003003e7308 */ /* 0x000e640000000800 */
[----:B-1----:R-:W-:Y:S01]  /*130f0*/  F2FP.PACK_AB R7, R62, R55 ;  /* 0x000000373e07723e */ /* 0x002fe200000000ff */
[----:B------:R-:W-:-:S06]  /*13100*/  IMAD.MOV.U32 R3, RZ, RZ, R157 ;  /* 0x000000ffff037224 */ /* 0x000fcc00078e009d */
[C---:B------:R-:W-:Y:S07]  /*13110*/  HMMA.16816.F32 R140, R4.reuse, R12, R184 ;  /* 0x0000000c048c723c */ /* 0x040fee00000018b8 */
[----:B------:R-:W-:Y:S01]  /*13120*/  IMAD.MOV.U32 R187, RZ, RZ, R28 ;  /* 0x000000ffffbb7224 */ /* 0x000fe200078e001c */
[----:B------:R-:W-:Y:S01]  /*13130*/  HMMA.16816.F32 R148, R4, R14, R148 ;  /* 0x0000000e0494723c */ /* 0x000fe20000001894 */
[----:B------:R-:W-:Y:S01]  /*13140*/  IMAD.MOV.U32 R184, RZ, RZ, R29 ;  /* 0x000000ffffb87224 */ /* 0x000fe200078e001d */
[----:B------:R-:W-:Y:S01]  /*13150*/  MOV R186, R156 ;  /* 0x0000009c00ba7202 */ /* 0x000fe20000000f00 */
[----:B------:R-:W-:-:S05]  /*13160*/  IMAD.MOV.U32 R185, RZ, RZ, R163 ;  /* 0x000000ffffb97224 */ /* 0x000fca00078e00a3 */
[C---:B------:R-:W-:Y:S01]  /*13170*/  HMMA.16816.F32 R28, R8.reuse, R14, R40 ;  /* 0x0000000e081c723c */ /* 0x040fe20000001828 */
[----:B------:R-:W1:Y:S06]  /*13180*/  LDSM.16.MT88.4 R12, [R236+0x1100] ;  /* 0x00110000ec0c783b */ /* 0x000e6c0000004200 */
[----:B------:R-:W-:Y:S01]  /*13190*/  MOV R41, R187 ;  /* 0x000000bb00297202 */ /* 0x000fe20000000f00 */
[----:B------:R-:W-:Y:S01]  /*131a0*/  HMMA.16816.F32 R156, R8, R16, R192 ;  /* 0x00000010089c723c */ /* 0x000fe200000018c0 */
[----:B------:R-:W-:Y:S01]  /*131b0*/  MOV R187, R215 ;  /* 0x000000d700bb7202 */ /* 0x000fe20000000f00 */
[----:B------:R-:W-:-:S02]  /*131c0*/  IMAD.MOV.U32 R40, RZ, RZ, R186 ;  /* 0x000000ffff287224 */ /* 0x000fc400078e00ba */
[----:B------:R-:W-:Y:S02]  /*131d0*/  IMAD.MOV.U32 R42, RZ, RZ, R3 ;  /* 0x000000ffff2a7224 */ /* 0x000fe400078e0003 */
[----:B------:R-:W-:Y:S01]  /*131e0*/  IMAD.MOV.U32 R43, RZ, RZ, R138 ;  /* 0x000000ffff2b7224 */ /* 0x000fe200078e008a */
[----:B------:R-:W-:Y:S01]  /*131f0*/  MOV R138, R46 ;  /* 0x0000002e008a7202 */ /* 0x000fe20000000f00 */
[----:B------:R-:W-:Y:S01]  /*13200*/  HMMA.16816.F32 R160, R4, R16, R188 ;  /* 0x0000001004a0723c */ /* 0x000fe200000018bc */
[----:B------:R-:W-:Y:S02]  /*13210*/  IMAD.MOV.U32 R3, RZ, RZ, R70 ;  /* 0x000000ffff037224 */ /* 0x000fe400078e0046 */
[----:B------:R-:W-:-:S05]  /*13220*/  IMAD.MOV.U32 R186, RZ, RZ, R44 ;  /* 0x000000ffffba7224 */ /* 0x000fca00078e002c */
[C---:B------:R-:W-:Y:S01]  /*13230*/  HMMA.16816.F32 R164, R4.reuse, R18, R164 ;  /* 0x0000001204a4723c */ /* 0x040fe200000018a4 */
[----:B------:R-:W2:Y:S07]  /*13240*/  LDSM.16.MT88.4 R16, [R235+0x1100] ;  /* 0x00110000eb10783b */ /* 0x000eae0000004200 */
[----:B---3--:R-:W-:Y:S08]  /*13250*/  HMMA.16816.F32 R40, R4, R24, R40 ;  /* 0x000000180428723c */ /* 0x008ff00000001828 */
[----:B-1----:R-:W-:Y:S07]  /*13260*/  HMMA.16816.F32 R172, R8, R12, R96 ;  /* 0x0000000c08ac723c */ /* 0x002fee0000001860 */
[----:B------:R-:W-:Y:S01]  /*13270*/  MOV R99, R176 ;  /* 0x000000b000637202 */ /* 0x000fe20000000f00 */
[----:B------:R-:W-:Y:S01]  /*13280*/  IMAD.MOV.U32 R98, RZ, RZ, R177 ;  /* 0x000000ffff627224 */ /* 0x000fe200078e00b1 */
[----:B------:R-:W-:Y:S01]  /*13290*/  MOV R96, R179 ;  /* 0x000000b300607202 */ /* 0x000fe20000000f00 */
[----:B------:R-:W-:Y:S01]  /*132a0*/  IMAD.MOV.U32 R97, RZ, RZ, R178 ;  /* 0x000000ffff617224 */ /* 0x000fe200078e00b2 */
[C---:B------:R-:W-:Y:S07]  /*132b0*/  HMMA.16816.F32 R180, R4.reuse, R14, R128 ;  /* 0x0000000e04b4723c */ /* 0x040fee0000001880 */
[----:B------:R-:W-:Y:S01]  /*132c0*/  IMAD.MOV.U32 R130, RZ, RZ, R214 ;  /* 0x000000ffff827224 */ /* 0x000fe200078e00d6 */
[----:B------:R-:W-:Y:S01]  /*132d0*/  HMMA.16816.F32 R176, R4, R12, R196 ;  /* 0x0000000c04b0723c */ /* 0x000fe200000018c4 */
[----:B------:R-:W-:Y:S01]  /*132e0*/  IMAD.MOV.U32 R131, RZ, RZ, R185 ;  /* 0x000000ffff837224 */ /* 0x000fe200078e00b9 */
[----:B------:R-:W-:Y:S01]  /*132f0*/  MOV R185, R71 ;  /* 0x0000004700b97202 */ /* 0x000fe20000000f00 */
[----:B------:R-:W-:-:S02]  /*13300*/  IMAD.MOV.U32 R128, RZ, RZ, R47 ;  /* 0x000000ffff807224 */ /* 0x000fc400078e002f */
[----:B------:R-:W-:-:S03]  /*13310*/  IMAD.MOV.U32 R129, RZ, RZ, R45 ;  /* 0x000000ffff817224 */ /* 0x000fc600078e002d */
[C---:B------:R-:W-:Y:S01]  /*13320*/  HMMA.16816.F32 R76, R8.reuse, R14, R76 ;  /* 0x0000000e084c723c */ /* 0x040fe2000000184c */
[----:B------:R-:W1:Y:S07]  /*13330*/  LDSM.16.MT88.4 R12, [R233+0x3100] ;  /* 0x00310000e90c783b */ /* 0x000e6e0000004200 */
[C---:B--2---:R-:W-:Y:S07]  /*13340*/  HMMA.16816.F32 R188, R8.reuse, R16, R100 ;  /* 0x0000001008bc723c */ /* 0x044fee0000001864 */
[----:B------:R-:W-:Y:S01]  /*13350*/  IMAD.MOV.U32 R100, RZ, RZ, R213 ;  /* 0x000000ffff647224 */ /* 0x000fe200078e00d5 */
[----:B------:R-:W-:Y:S01]  /*13360*/  MOV R101, R212 ;  /* 0x000000d400657202 */ /* 0x000fe20000000f00 */
[----:B------:R-:W-:Y:S01]  /*13370*/  IMAD.MOV.U32 R102, RZ, RZ, R69 ;  /* 0x000000ffff667224 */ /* 0x000fe200078e0045 */
[----:B------:R-:W-:Y:S01]  /*13380*/  HMMA.16816.F32 R212, R8, R18, R72 ;  /* 0x0000001208d4723c */ /* 0x000fe20000001848 */
[----:B------:R-:W-:-:S07]  /*13390*/  IMAD.MOV.U32 R103, RZ, RZ, R68 ;  /* 0x000000ffff677224 */ /* 0x000fce00078e0044 */
[C---:B------:R-:W-:Y:S07]  /*133a0*/  HMMA.16816.F32 R192, R4.reuse, R16, R204 ;  /* 0x0000001004c0723c */ /* 0x040fee00000018cc */
[----:B------:R-:W-:Y:S01]  /*133b0*/  MOV R204, R100 ;  /* 0x0000006400cc7202 */ /* 0x000fe20000000f00 */
[----:B------:R-:W-:Y:S01]  /*133c0*/  HMMA.16816.F32 R196, R4, R18, R124 ;  /* 0x0000001204c4723c */ /* 0x000fe2000000187c */
[----:B------:R-:W2:Y:S01]  /*133d0*/  LDSM.16.MT88.4 R16, [R236+0x3100] ;  /* 0x00310000ec10783b */ /* 0x000ea20000004200 */
[----:B------:R-:W-:Y:S01]  /*133e0*/  IMAD.MOV.U32 R205, RZ, RZ, R101 ;  /* 0x000000ffffcd7224 */ /* 0x000fe200078e0065 */
[----:B------:R-:W-:Y:S01]  /*133f0*/  MOV R207, R103 ;  /* 0x0000006700cf7202 */ /* 0x000fe20000000f00 */
[----:B------:R-:W-:Y:S01]  /*13400*/  IMAD.MOV.U32 R100, RZ, RZ, R128 ;  /* 0x000000ffff647224 */ /* 0x000fe200078e0080 */
[----:B------:R-:W-:Y:S01]  /*13410*/  MOV R128, R98 ;  /* 0x0000006200807202 */ /* 0x000fe20000000f00 */
[----:B------:R-:W-:-:S02]  /*13420*/  IMAD.MOV.U32 R101, RZ, RZ, R129 ;  /* 0x000000ffff657224 */ /* 0x000fc400078e0081 */
[-C--:B-1----:R-:W-:Y:S01]  /*13430*/  HMMA.16816.F32 R72, R4, R12.reuse, R208 ;  /* 0x0000000c0448723c */ /* 0x082fe200000018d0 */
        /* <DEDUP_REMOVED lines=8> */
[----:B------:R-:W-:Y:S02]  /*134c0*/  IMAD.MOV.U32 R171, RZ, RZ, R86 ;  /* 0x000000ffffab7224 */ /* 0x000fe400078e0056 */
[----:B------:R-:W-:-:S02]  /*134d0*/  IMAD.MOV.U32 R130, RZ, RZ, R96 ;  /* 0x000000ffff827224 */ /* 0x000fc400078e0060 */
[----:B------:R-:W-:Y:S02]  /*134e0*/  IMAD.MOV.U32 R103, RZ, RZ, R99 ;  /* 0x000000ffff677224 */ /* 0x000fe400078e0063 */
[----:B------:R-:W-:Y:S01]  /*134f0*/  IMAD.MOV.U32 R168, RZ, RZ, R87 ;  /* 0x000000ffffa87224 */ /* 0x000fe200078e0057 */
[----:B------:R-:W-:Y:S01]  /*13500*/  HMMA.16816.F32 R44, R4, R14, R120 ;  /* 0x0000000e042c723c */ /* 0x000fe20000001878 */
[----:B------:R-:W-:-:S07]  /*13510*/  IMAD.MOV.U32 R86, RZ, RZ, R244 ;  /* 0x000000ffff567224 */ /* 0x000fce00078e00f4 */
[----:B------:R-:W-:Y:S01]  /*13520*/  HMMA.16816.F32 R208, R8, R14, R48 ;  /* 0x0000000e08d0723c */ /* 0x000fe20000001830 */
        /* <DEDUP_REMOVED lines=10> */
[C---:B--2---:R-:W-:Y:S01]  /*135d0*/  HMMA.16816.F32 R104, R4.reuse, R16, R104 ;  /* 0x000000100468723c */ /* 0x044fe20000001868 */
[----:B------:R-:W-:Y:S01]  /*135e0*/  IMAD.MOV.U32 R85, RZ, RZ, R241 ;  /* 0x000000ffff557224 */ /* 0x000fe200078e00f1 */
[----:B------:R2:W5:Y:S01]  /*135f0*/  LDL.LU R244, [R1+0x78] ;  /* 0x0000780001f47983 */ /* 0x0005620000300800 */
        /* <DEDUP_REMOVED lines=10> */
[----:B------:R-:W-:-:S02]  /*136a0*/  IMAD.MOV.U32 R102, RZ, RZ, R98 ;  /* 0x000000ffff667224 */ /* 0x000fc400078e0062 */
[----:B------:R-:W-:-:S03]  /*136b0*/  IMAD.MOV.U32 R204, RZ, RZ, R100 ;  /* 0x000000ffffcc7224 */ /* 0x000fc600078e0064 */
[----:B------:R-:W-:Y:S01]  /*136c0*/  HMMA.16816.F32 R108, R4, R18, R108 ;  /* 0x00000012046c723c */ /* 0x000fe2000000186c */
[----:B------:R-:W-:Y:S01]  /*136d0*/  IMAD.MOV.U32 R224, RZ, RZ, R205 ;  /* 0x000000ffffe07224 */ /* 0x000fe200078e00cd */
[----:B------:R-:W-:Y:S01]  /*136e0*/  MOV R226, R102 ;  /* 0x0000006600e27202 */ /* 0x000fe20000000f00 */
[----:B------:R-:W-:Y:S01]  /*136f0*/  IMAD.MOV.U32 R225, RZ, RZ, R206 ;  /* 0x000000ffffe17224 */ /* 0x000fe200078e00ce */
[----:B------:R-:W-:-:S04]  /*13700*/  MOV R227, R204 ;  /* 0x000000cc00e37202 */ /* 0x000fc80000000f00 */
[C---:B-1----:R-:W-:Y:S08]  /*13710*/  HMMA.16816.F32 R120, R4.reuse, R12, R124 ;  /* 0x0000000c0478723c */ /* 0x042ff0000000187c */
[----:B------:R-:W-:Y:S01]  /*13720*/  HMMA.16816.F32 R48, R4, R14, R152 ;  /* 0x0000000e0430723c */ /* 0x000fe20000001898 */
[----:B------:R-:W-:Y:S01]  /*13730*/  FFMA.FTZ R3, R3, c[0x0][0x2d0], -R22 ;  /* 0x0000b40003037a23 */ /* 0x000fe20000010816 */
[----:B------:R-:W-:Y:S01]  /*13740*/  MOV R101, R97 ;  /* 0x0000006100657202 */ /* 0x000fe20000000f00 */
[----:B------:R2:W5:Y:S04]  /*13750*/  LDL.LU R242, [R1+0x70] ;  /* 0x0000700001f27983 */ /* 0x0005680000300800 */
[----:B------:R-:W-:-:S02]  /*13760*/  IMAD.MOV.U32 R7, RZ, RZ, R103 ;  /* 0x000000ffff077224 */ /* 0x000fc400078e0067 */
[----:B------:R-:W-:Y:S02]  /*13770*/  IMAD.MOV.U32 R152, RZ, RZ, R86 ;  /* 0x000000ffff987224 */ /* 0x000fe400078e0056 */
[----:B------:R-:W-:Y:S02]  /*13780*/  IMAD.MOV.U32 R100, RZ, RZ, R96 ;  /* 0x000000ffff647224 */ /* 0x000fe400078e0060 */
[----:B------:R-:W-:Y:S01]  /*13790*/  IMAD.MOV.U32 R155, RZ, RZ, R85 ;  /* 0x000000ffff9b7224 */ /* 0x000fe200078e0055 */
[----:B------:R-:W-:Y:S01]  /*137a0*/  MOV R6, R7 ;  /* 0x0000000700067202 */ /* 0x000fe20000000f00 */
        /* <DEDUP_REMOVED lines=10> */
[----:B------:R-:W-:Y:S01]  /*13850*/  MOV R226, R227 ;  /* 0x000000e300e27202 */ /* 0x000fe20000000f00 */
[----:B------:R-:W-:Y:S01]  /*13860*/  IMAD.MOV.U32 R227, RZ, RZ, R127 ;  /* 0x000000ffffe37224 */ /* 0x000fe200078e007f */
[----:B------:R2:W5:Y:S01]  /*13870*/  LDL.LU R241, [R1+0x6c] ;  /* 0x00006c0001f17983 */ /* 0x0005620000300800 */
[----:B------:R-:W-:Y:S01]  /*13880*/  IMAD.MOV.U32 R127, RZ, RZ, R96 ;  /* 0x000000ffff7f7224 */ /* 0x000fe200078e0060 */
[----:B------:R-:W-:Y:S01]  /*13890*/  MOV R96, R184 ;  /* 0x000000b800607202 */ /* 0x000fe20000000f00 */
[----:B------:R-:W-:-:S02]  /*138a0*/  IMAD.MOV.U32 R184, RZ, RZ, R23 ;  /* 0x000000ffffb87224 */ /* 0x000fc400078e0017 */
[----:B------:R-:W-:Y:S01]  /*138b0*/  IMAD.MOV.U32 R154, RZ, RZ, R84 ;  /* 0x000000ffff9a7224 */ /* 0x000fe200078e0054 */
[----:B------:R1:W-:Y:S01]  /*138c0*/  MUFU.EX2 R23, R3 ;  /* 0x0000000300177308 */ /* 0x0003e20000000800 */
[----:B------:R-:W-:Y:S01]  /*138d0*/  HMMA.16816.F32 R84, R8, R24, R116 ;  /* 0x000000180854723c */ /* 0x000fe20000001874 */
[----:B------:R-:W-:Y:S01]  /*138e0*/  IMAD.MOV.U32 R125, RZ, RZ, R100 ;  /* 0x000000ffff7d7224 */ /* 0x000fe200078e0064 */
[----:B------:R2:W5:Y:S01]  /*138f0*/  LDL.LU R240, [R1+0x68] ;  /* 0x0000680001f07983 */ /* 0x0005620000300800 */
[----:B------:R-:W-:Y:S02]  /*13900*/  FFMA.FTZ R4, R220, c[0x0][0x2d0], -R0 ;  /* 0x0000b400dc047a23 */ /* 0x000fe40000010800 */
[----:B------:R-:W-:Y:S02]  /*13910*/  FADD.FTZ R5, R203, R202 ;  /* 0x000000cacb057221 */ /* 0x000fe40000010000 */
[----:B------:R-:W-:Y:S02]  /*13920*/  IMAD.MOV.U32 R97, RZ, RZ, R99 ;  /* 0x000000ffff617224 */ /* 0x000fe400078e0063 */
[----:B-1----:R-:W-:-:S04]  /*13930*/  FFMA.FTZ R3, R6, c[0x0][0x2d0], -R22 ;  /* 0x0000b40006037a23 */ /* 0x002fc80000010816 */
[----:B------:R1:W3:Y:S01]  /*13940*/  MUFU.EX2 R24, R3 ;  /* 0x0000000300187308 */ /* 0x0002e20000000800 */
[----:B------:R-:W-:Y:S01]  /*13950*/  HMMA.16816.F32 R204, R8, R26, R56 ;  /* 0x0000001a08cc723c */ /* 0x000fe20000001838 */
[----:B------:R-:W-:Y:S02]  /*13960*/  IMAD.MOV.U32 R124, RZ, RZ, R101 ;  /* 0x000000ffff7c7224 */ /* 0x000fe400078e0065 */
[----:B-1----:R-:W-:-:S04]  /*13970*/  FFMA.FTZ R3, R7, c[0x0][0x2d0], -R22 ;  /* 0x0000b40007037a23 */ /* 0x002fc80000010816 */
[----:B------:R1:W-:Y:S01]  /*13980*/  MUFU.EX2 R25, R3 ;  /* 0x0000000300197308 */ /* 0x0003e20000000800 */
[----:B------:R-:W-:Y:S01]  /*13990*/  HMMA.16816.F32 R100, R8, R16, R112 ;  /* 0x000000100864723c */ /* 0x000fe20000001870 */
[----:B-1----:R-:W-:-:S06]  /*139a0*/  FFMA.FTZ R3, R152, c[0x0][0x2d0], -R22 ;  /* 0x0000b40098037a23 */ /* 0x002fcc0000010816 */
[----:B------:R1:W4:Y:S02]  /*139b0*/  MUFU.EX2 R26, R3 ;  /* 0x00000003001a7308 */ /* 0x0003240000000800 */
[----:B-1----:R-:W-:-:S06]  /*139c0*/  FFMA.FTZ R3, R153, c[0x0][0x2d0], -R21 ;  /* 0x0000b40099037a23 */ /* 0x002fcc0000010815 */
[----:B------:R1:W-:Y:S02]  /*139d0*/  MUFU.EX2 R16, R3 ;  /* 0x0000000300107308 */ /* 0x0003e40000000800 */
[----:B-1----:R-:W-:-:S06]  /*139e0*/  FFMA.FTZ R3, R154, c[0x0][0x2d0], -R21 ;  /* 0x0000b4009a037a23 */ /* 0x002fcc0000010815 */
[----:B------:R1:W-:Y:S01]  /*139f0*/  MUFU.EX2 R18, R3 ;  /* 0x0000000300127308 */ /* 0x0003e20000000800 */
[----:B------:R-:W-:Y:S01]  /*13a00*/  HMMA.16816.F32 R116, R8, R12, R88 ;  /* 0x0000000c0874723c */ /* 0x000fe20000001858 */
[----:B-1----:R-:W-:-:S07]  /*13a10*/  FFMA.FTZ R3, R155, c[0x0][0x2d0], -R21 ;  /* 0x0000b4009b037a23 */ /* 0x002fce0000010815 */
[----:B------:R-:W-:Y:S01]  /*13a20*/  HMMA.16816.F32 R56, R8, R14, R80 ;  /* 0x0000000e0838723c */ /* 0x000fe20000001850 */
[----:B------:R-:W1:Y:S01]  /*13a30*/  LDSM.16.MT88.4 R152, [R233+0x1900] ;  /* 0x00190000e998783b */ /* 0x000e620000004200 */
[----:B------:R2:W-:Y:S01]  /*13a40*/  MUFU.EX2 R22, R3 ;  /* 0x0000000300167308 */ /* 0x0005e20000000800 */
[----:B------:R-:W-:Y:S02]  /*13a50*/  IMAD.MOV.U32 R7, RZ, RZ, R225 ;  /* 0x000000ffff077224 */ /* 0x000fe400078e00e1 */
[----:B------:R-:W-:Y:S02]  /*13a60*/  FADD.FTZ R6, R218, R217 ;  /* 0x000000d9da067221 */ /* 0x000fe40000010000 */
[----:B------:R-:W-:Y:S01]  /*13a70*/  IMAD.MOV.U32 R27, RZ, RZ, R127 ;  /* 0x000000ffff1b7224 */ /* 0x000fe200078e007f */
[----:B------:R-:W-:Y:S02]  /*13a80*/  MOV R220, R128 ;  /* 0x0000008000dc7202 */ /* 0x000fe40000000f00 */
[----:B------:R-:W-:Y:S01]  /*13a90*/  MUFU.EX2 R13, R4 ;  /* 0x00000004000d7308 */ /* 0x000fe20000000800 */
[----:B------:R-:W-:-:S02]  /*13aa0*/  MOV R113, R96 ;  /* 0x0000006000717202 */ /* 0x000fc40000000f00 */
[----:B------:R-:W-:Y:S01]  /*13ab0*/  MOV R99, R238 ;  /* 0x000000ee00637202 */ /* 0x000fe20000000f00 */
[----:B------:R-:W-:Y:S01]  /*13ac0*/  IMAD.MOV.U32 R98, RZ, RZ, R239 ;  /* 0x000000ffff627224 */ /* 0x000fe200078e00ef */
[----:B------:R-:W-:Y:S01]  /*13ad0*/  MOV R115, R226 ;  /* 0x000000e200737202 */ /* 0x000fe20000000f00 */
[----:B------:R-:W-:Y:S01]  /*13ae0*/  FADD.FTZ R9, R201, R200 ;  /* 0x000000c8c9097221 */ /* 0x000fe20000010000 */
[----:B------:R-:W-:Y:S01]  /*13af0*/  LDSM.16.MT88.4 R80, [R233+0x3900] ;  /* 0x00390000e950783b */ /* 0x000fe20000004200 */
[----:B--2---:R-:W-:Y:S01]  /*13b00*/  FFMA.FTZ R3, R224, c[0x0][0x2d0], -R21 ;  /* 0x0000b400e0037a23 */ /* 0x004fe20000010815 */
[----:B------:R-:W-:Y:S01]  /*13b10*/  MOV R127, R168 ;  /* 0x000000a8007f7202 */ /* 0x000fe20000000f00 */
[----:B------:R-:W-:Y:S01]  /*13b20*/  IMAD.MOV.U32 R218, RZ, RZ, R131 ;  /* 0x000000ffffda7224 */ /* 0x000fe200078e0083 */
[----:B------:R-:W-:Y:S01]  /*13b30*/  MOV R217, R130 ;  /* 0x0000008200d97202 */ /* 0x000fe20000000f00 */
[----:B------:R2:W1:Y:S01]  /*13b40*/  MUFU.EX2 R21, R3 ;  /* 0x0000000300157308 */ /* 0x0004620000000800 */
[----:B---3--:R-:W-:Y:S01]  /*13b50*/  F2FP.PACK_AB R128, R24, R23 ;  /* 0x000000171880723e */ /* 0x008fe200000000ff */
[----:B------:R-:W-:-:S02]  /*13b60*/  IMAD.MOV.U32 R96, RZ, RZ, R171 ;  /* 0x000000ffff607224 */ /* 0x000fc400078e00ab */
[----:B------:R-:W-:Y:S01]  /*13b70*/  IMAD.MOV.U32 R114, RZ, RZ, R227 ;  /* 0x000000ffff727224 */ /* 0x000fe200078e00e3 */
[----:B------:R-:W-:Y:S01]  /*13b80*/  MOV R225, R186 ;  /* 0x000000ba00e17202 */ /* 0x000fe20000000f00 */
[----:B------:R-:W-:Y:S01]  /*13b90*/  IMAD.MOV.U32 R226, RZ, RZ, R185 ;  /* 0x000000ffffe27224 */ /* 0x000fe200078e00b9 */
[----:B------:R-:W-:Y:S04]  /*13ba0*/  LDSM.16.MT88.4 R200, [R235+0x1900] ;  /* 0x00190000ebc8783b */ /* 0x000fe80000004200 */
[----:B------:R3:W5:Y:S01]  /*13bb0*/  LDL.LU R239, [R1+0x64] ;  /* 0x0000640001ef7983 */ /* 0x0007620000300800 */
[----:B--2---:R-:W-:Y:S01]  /*13bc0*/  FFMA.FTZ R3, R231, c[0x0][0x2d0], -R20 ;  /* 0x0000b400e7037a23 */ /* 0x004fe20000010814 */
[----:B----4-:R-:W-:Y:S02]  /*13bd0*/  F2FP.PACK_AB R130, R26, R25 ;  /* 0x000000191a82723e */ /* 0x010fe400000000ff */
[----:B-1----:R-:W-:Y:S01]  /*13be0*/  F2FP.PACK_AB R131, R21, R22 ;  /* 0x000000161583723e */ /* 0x002fe200000000ff */
[----:B------:R1:W-:Y:S01]  /*13bf0*/  MUFU.EX2 R12, R3 ;  /* 0x00000003000c7308 */ /* 0x0003e20000000800 */
[----:B------:R-:W-:Y:S01]  /*13c00*/  IMAD.MOV.U32 R227, RZ, RZ, R184 ;  /* 0x000000ffffe37224 */ /* 0x000fe200078e00b8 */
[----:B------:R3:W5:Y:S01]  /*13c10*/  LDL.LU R238, [R1+0x60] ;  /* 0x0000600001ee7983 */ /* 0x0007620000300800 */
[----:B------:R-:W-:-:S02]  /*13c20*/  IMAD.MOV.U32 R224, RZ, RZ, R187 ;  /* 0x000000ffffe07224 */ /* 0x000fc400078e00bb */
[----:B------:R-:W-:Y:S01]  /*13c30*/  IMAD.MOV.U32 R231, RZ, RZ, R114 ;  /* 0x000000ffffe77224 */ /* 0x000fe200078e0072 */
[----:B------:R-:W-:Y:S04]  /*13c40*/  LDSM.16.MT88.4 R184, [R236+0x1900] ;  /* 0x00190000ecb8783b */ /* 0x000fe80000004200 */
[----:B------:R3:W5:Y:S04]  /*13c50*/  LDL.LU R237, [R1+0x5c] ;  /* 0x00005c0001ed7983 */ /* 0x0007680000300800 */
[----:B------:R3:W5:Y:S01]  /*13c60*/  LDL.LU R232, [R1+0x58] ;  /* 0x0000580001e87983 */ /* 0x0007620000300800 */
[----:B-1----:R-:W-:-:S04]  /*13c70*/  FFMA.FTZ R3, R230, c[0x0][0x2d0], -R20 ;  /* 0x0000b400e6037a23 */ /* 0x002fc80000010814 */
[----:B------:R1:W2:Y:S02]  /*13c80*/  MUFU.EX2 R15, R3 ;  /* 0x00000003000f7308 */ /* 0x0002a40000000800 */
[----:B-1----:R-:W-:-:S06]  /*13c90*/  FFMA.FTZ R3, R229, c[0x0][0x2d0], -R20 ;  /* 0x0000b400e5037a23 */ /* 0x002fcc0000010814 */
[----:B------:R1:W-:Y:S02]  /*13ca0*/  MUFU.EX2 R17, R3 ;  /* 0x0000000300117308 */ /* 0x0003e40000000800 */
[----:B-1----:R-:W-:-:S06]  /*13cb0*/  FFMA.FTZ R3, R228, c[0x0][0x2d0], -R20 ;  /* 0x0000b400e4037a23 */ /* 0x002fcc0000010814 */
[----:B------:R1:W-:Y:S01]  /*13cc0*/  MUFU.EX2 R19, R3 ;  /* 0x0000000300137308 */ /* 0x0003e20000000800 */
[----:B------:R-:W-:Y:S01]  /*13cd0*/  MOV R229, R7 ;  /* 0x0000000700e57202 */ /* 0x000fe20000000f00 */
[----:B-1----:R-:W-:-:S06]  /*13ce0*/  FFMA.FTZ R3, R222, c[0x0][0x2d0], -R0 ;  /* 0x0000b400de037a23 */ /* 0x002fcc0000010800 */
[----:B------:R1:W-:Y:S01]  /*13cf0*/  MUFU.EX2 R10, R3 ;  /* 0x00000003000a7308 */ /* 0x0003e20000000800 */
[----:B------:R-:W-:Y:S02]  /*13d00*/  FADD.FTZ R20, R223, R6 ;  /* 0x00000006df147221 */ /* 0x000fe40000010000 */
[----:B-1----:R-:W-:-:S05]  /*13d10*/  FFMA.FTZ R3, R221, c[0x0][0x2d0], -R0 ;  /* 0x0000b400dd037a23 */ /* 0x002fca0000010800 */
[----:B------:R1:W4:Y:S02]  /*13d20*/  MUFU.EX2 R11, R3 ;  /* 0x00000003000b7308 */ /* 0x0003240000000800 */
[----:B-1----:R-:W-:-:S06]  /*13d30*/  FFMA.FTZ R3, R219, c[0x0][0x2d0], -R0 ;  /* 0x0000b400db037a23 */ /* 0x002fcc0000010800 */
[----:B------:R1:W1:Y:S02]  /*13d40*/  MUFU.EX2 R14, R3 ;  /* 0x00000003000e7308 */ /* 0x0002640000000800 */
[----:B-1----:R-:W-:Y:S02]  /*13d50*/  FADD.FTZ R3, R216, R5 ;  /* 0x00000005d8037221 */ /* 0x002fe40000010000 */
[----:B------:R-:W1:Y:S01]  /*13d60*/  LDSM.16.MT88.4 R4, [R235+0x3900] ;  /* 0x00390000eb04783b */ /* 0x000e620000004200 */
[----:B------:R-:W-:Y:S01]  /*13d70*/  IMAD.MOV.U32 R228, RZ, RZ, R124 ;  /* 0x000000ffffe47224 */ /* 0x000fe200078e007c */
[----:B------:R-:W-:Y:S01]  /*13d80*/  MOV R222, R125 ;  /* 0x0000007d00de7202 */ /* 0x000fe20000000f00 */
[----:B------:R-:W-:Y:S01]  /*13d90*/  IMAD.MOV.U32 R221, RZ, RZ, R126 ;  /* 0x000000ffffdd7224 */ /* 0x000fe200078e007e */
[----:B------:R-:W-:Y:S01]  /*13da0*/  MOV R223, R127 ;  /* 0x0000007f00df7202 */ /* 0x000fe20000000f00 */
[----:B------:R-:W-:Y:S01]  /*13db0*/  IMAD.MOV.U32 R219, RZ, RZ, R129 ;  /* 0x000000ffffdb7224 */ /* 0x000fe200078e0081 */
[----:B------:R-:W-:-:S02]  /*13dc0*/  F2FP.PACK_AB R129, R18, R16 ;  /* 0x000000101281723e */ /* 0x000fc400000000ff */
[----:B--2---:R-:W-:Y:S02]  /*13dd0*/  F2FP.PACK_AB R124, R15, R12 ;  /* 0x0000000c0f7c723e */ /* 0x004fe400000000ff */
[----:B----4-:R-:W-:Y:S02]  /*13de0*/  F2FP.PACK_AB R125, R11, R10 ;  /* 0x0000000a0b7d723e */ /* 0x010fe400000000ff */
[----:B------:R-:W-:Y:S02]  /*13df0*/  F2FP.PACK_AB R126, R19, R17 ;  /* 0x00000011137e723e */ /* 0x000fe400000000ff */
[----:B------:R-:W-:Y:S01]  /*13e00*/  F2FP.PACK_AB R127, R14, R13 ;  /* 0x0000000d0e7f723e */ /* 0x000fe200000000ff */
[----:B------:R-:W-:Y:S01]  /*13e10*/  FADD.FTZ R0, R170, R169 ;  /* 0x000000a9aa007221 */ /* 0x000fe20000010000 */
[----:B------:R-:W-:Y:S01]  /*13e20*/  HMMA.16816.F32 R144, R128, R152, R144 ;  /* 0x000000988090723c */ /* 0x000fe20000001890 */
[----:B------:R-:W-:Y:S01]  /*13e30*/  IMAD.MOV.U32 R216, RZ, RZ, R96 ;  /* 0x000000ffffd87224 */ /* 0x000fe200078e0060 */
[----:B------:R-:W2:Y:S01]  /*13e40*/  LDSM.16.MT88.4 R168, [R234+0x1900] ;  /* 0x00190000eaa8783b */ /* 0x000ea20000004200 */
[----:B------:R-:W-:Y:S01]  /*13e50*/  FADD.FTZ R8, R113, R0 ;  /* 0x0000000071087221 */ /* 0x000fe20000010000 */
[----:B------:R-:W-:-:S04]  /*13e60*/  MOV R0, R99 ;  /* 0x0000006300007202 */ /* 0x000fc80000000f00 */
[----:B------:R-:W-:Y:S01]  /*13e70*/  HMMA.16816.F32 R140, R124, R152, R140 ;  /* 0x000000987c8c723c */ /* 0x000fe2000000188c */
[----:B------:R-:W-:-:S07]  /*13e80*/  FADD.FTZ R0, R0, R9 ;  /* 0x0000000900007221 */ /* 0x000fce0000010000 */
[-C--:B------:R-:W-:Y:S08]  /*13e90*/  HMMA.16816.F32 R148, R124, R154.reuse, R148 ;  /* 0x0000009a7c94723c */ /* 0x080ff00000001894 */
[----:B------:R-:W-:Y:S07]  /*13ea0*/  HMMA.16816.F32 R152, R128, R154, R28 ;  /* 0x0000009a8098723c */ /* 0x000fee000000181c */
[----:B------:R-:W-:Y:S01]  /*13eb0*/  IMAD.MOV.U32 R30, RZ, RZ, R98 ;  /* 0x000000ffff1e7224 */ /* 0x000fe200078e0062 */
[----:B------:R-:W-:Y:S01]  /*13ec0*/  MOV R31, R97 ;  /* 0x00000061001f7202 */ /* 0x000fe20000000f00 */
[----:B------:R-:W-:Y:S01]  /*13ed0*/  FADD.FTZ R0, R223, R0 ;  /* 0x00000000df007221 */ /* 0x000fe20000010000 */
[----:B-1----:R-:W-:Y:S01]  /*13ee0*/  HMMA.16816.F32 R120, R124, R4, R120 ;  /* 0x000000047c78723c */ /* 0x002fe20000001878 */
[----:B------:R-:W-:Y:S01]  /*13ef0*/  FADD.FTZ R8, R30, R8 ;  /* 0x000000081e087221 */ /* 0x000fe20000010000 */
[----:B------:R-:W1:Y:S03]  /*13f00*/  LDSM.16.MT88.4 R96, [R234+0x3900] ;  /* 0x00390000ea60783b */ /* 0x000e660000004200 */
[----:B------:R-:W-:-:S03]  /*13f10*/  FADD.FTZ R9, R218, R8 ;  /* 0x00000008da097221 */ /* 0x000fc60000010000 */
[----:B------:R-:W-:Y:S01]  /*13f20*/  HMMA.16816.F32 R116, R128, R4, R116 ;  /* 0x000000048074723c */ /* 0x000fe20000001874 */
[----:B------:R-:W-:Y:S02]  /*13f30*/  FADD.FTZ R3, R216, R3 ;  /* 0x00000003d8037221 */ /* 0x000fe40000010000 */
[----:B------:R-:W-:Y:S02]  /*13f40*/  IMAD.MOV.U32 R230, RZ, RZ, R115 ;  /* 0x000000ffffe67224 */ /* 0x000fe400078e0073 */
[----:B------:R-:W4:Y:S02]  /*13f50*/  LDSM.16.MT88.4 R112, [R236+0x3900] ;  /* 0x00390000ec70783b */ /* 0x000f240000004200 */
        /* <DEDUP_REMOVED lines=39> */
[----:B------:R-:W-:Y:S01]  /*141d0*/  FADD.FTZ R5, R11, R5 ;  /* 0x000000050b057221 */ /* 0x000fe20000010000 */
[----:B------:R-:W-:Y:S01]  /*141e0*/  HMMA.16816.F32 R172, R128, R184, R172 ;  /* 0x000000b880ac723c */ /* 0x000fe200000018ac */
[----:B------:R-:W-:Y:S02]  /*141f0*/  FADD.FTZ R4, R15, R4 ;  /* 0x000000040f047221 */ /* 0x000fe40000010000 */
[----:B------:R-:W-:Y:S02]  /*14200*/  FADD.FTZ R0, R26, R0 ;  /* 0x000000001a007221 */ /* 0x000fe40000010000 */
[----:B------:R-:W-:-:S03]  /*14210*/  FADD.FTZ R3, R22, R3 ;  /* 0x0000000316037221 */ /* 0x000fc60000010000 */
[----:B------:R-:W-:Y:S01]  /*14220*/  HMMA.16816.F32 R176, R124, R184, R176 ;  /* 0x000000b87cb0723c */ /* 0x000fe200000018b0 */
[----:B------:R-:W-:Y:S02]  /*14230*/  FADD.FTZ R5, R13, R5 ;  /* 0x000000050d057221 */ /* 0x000fe40000010000 */
[----:B------:R-:W-:-:S05]  /*14240*/  FADD.FTZ R4, R17, R4 ;  /* 0x0000000411047221 */ /* 0x000fca0000010000 */
[-C--:B------:R-:W-:Y:S01]  /*14250*/  HMMA.16816.F32 R180, R124, R186.reuse, R180 ;  /* 0x000000ba7cb4723c */ /* 0x080fe200000018b4 */
[----:B------:R1:W-:Y:S07]  /*14260*/  STL [R1+0xc], R0 ;  /* 0x00000c0001007387 */ /* 0x0003ee0000100800 */
[C---:B------:R-:W-:Y:S08]  /*14270*/  HMMA.16816.F32 R184, R128.reuse, R186, R76 ;  /* 0x000000ba80b8723c */ /* 0x040ff0000000184c */
[-C--:B--2---:R-:W-:Y:S08]  /*14280*/  HMMA.16816.F32 R156, R128, R168.reuse, R156 ;  /* 0x000000a8809c723c */ /* 0x084ff0000000189c */
[----:B------:R-:W-:Y:S01]  /*14290*/  HMMA.16816.F32 R160, R124, R168, R160 ;  /* 0x000000a87ca0723c */ /* 0x000fe200000018a0 */
[----:B-1----:R-:W-:-:S07]  /*142a0*/  FADD.FTZ R0, R14, R5 ;  /* 0x000000050e007221 */ /* 0x002fce0000010000 */
[C---:B------:R-:W-:Y:S08]  /*142b0*/  HMMA.16816.F32 R164, R124.reuse, R170, R164 ;  /* 0x000000aa7ca4723c */ /* 0x040ff000000018a4 */
[C---:B------:R-:W-:Y:S08]  /*142c0*/  HMMA.16816.F32 R192, R124.reuse, R200, R192 ;  /* 0x000000c87cc0723c */ /* 0x040ff000000018c0 */
[C---:B------:R-:W-:Y:S08]  /*142d0*/  HMMA.16816.F32 R196, R124.reuse, R202, R196 ;  /* 0x000000ca7cc4723c */ /* 0x040ff000000018c4 */
[C---:B------:R-:W-:Y:S08]  /*142e0*/  HMMA.16816.F32 R72, R124.reuse, R80, R72 ;  /* 0x000000507c48723c */ /* 0x040ff00000001848 */
[C---:B------:R-:W-:Y:S08]  /*142f0*/  HMMA.16816.F32 R76, R124.reuse, R82, R44 ;  /* 0x000000527c4c723c */ /* 0x040ff0000000182c */
[C---:B------:R-:W-:Y:S08]  /*14300*/  HMMA.16816.F32 R88, R124.reuse, R96, R40 ;  /* 0x000000607c58723c */ /* 0x040ff00000001828 */
[C---:B------:R-:W-:Y:S08]  /*14310*/  HMMA.16816.F32 R92, R124.reuse, R98, R92 ;  /* 0x000000627c5c723c */ /* 0x040ff0000000185c */
[C---:B----4-:R-:W-:Y:S08]  /*14320*/  HMMA.16816.F32 R104, R124.reuse, R112, R104 ;  /* 0x000000707c68723c */ /* 0x050ff00000001868 */
        /* <DEDUP_REMOVED lines=21> */
[----:B------:R-:W3:Y:S04]  /*14480*/  LDL.64 R224, [R1+0x30] ;  /* 0x0000300001e07983 */ /* 0x000ee80000100a00 */
[----:B------:R-:W3:Y:S04]  /*14490*/  LDL R227, [R1+0x54] ;  /* 0x0000540001e37983 */ /* 0x000ee80000100800 */
[----:B------:R-:W3:Y:S01]  /*144a0*/  LDL.LU R138, [R1+0x4] ;  /* 0x00000400018a7983 */ /* 0x000ee20000300800 */
[----:B------:R-:W-:Y:S01]  /*144b0*/  IMAD.MOV.U32 R132, RZ, RZ, R135 ;  /* 0x000000ffff847224 */ /* 0x000fe200078e0087 */
[----:B------:R-:W-:Y:S01]  /*144c0*/  ULDC.64 UR4, c[0x0][0x118] ;  /* 0x0000460000047ab9 */ /* 0x000fe20000000a00 */
[----:B------:R-:W-:-:S02]  /*144d0*/  IMAD.MOV.U32 R3, RZ, RZ, R136 ;  /* 0x000000ffff037224 */ /* 0x000fc400078e0088 */
[----:B------:R-:W-:Y:S01]  /*144e0*/  IMAD.MOV.U32 R137, RZ, RZ, R134 ;  /* 0x000000ffff897224 */ /* 0x000fe200078e0086 */
[----:B--2---:R-:W-:Y:S02]  /*144f0*/  IADD3 R5, P1, R228, 0x40, RZ ;  /* 0x00000040e4057810 */ /* 0x004fe40007f3e0ff */
[----:B---3--:R-:W-:Y:S02]  /*14500*/  LEA.HI.SX32 R0, R138, 0xfffffffe, 0x1a ;  /* 0xfffffffe8a007811 */ /* 0x008fe400078fd2ff */
[----:B------:R-:W-:Y:S02]  /*14510*/  MOV R138, R2 ;  /* 0x00000002008a7202 */ /* 0x000fe40000000f00 */
[----:B----4-:R-:W-:Y:S01]  /*14520*/  IADD3 R2, P0, R230, 0x40, RZ ;  /* 0x00000040e6027810 */ /* 0x010fe20007f1e0ff */
[----:B------:R1:W-:Y:S04]  /*14530*/  STL [R1], R0 ;  /* 0x0000000001007387 */ /* 0x0003e80000100800 */
[----:B------:R-:W-:Y:S04]  /*14540*/  STL [R1+0x2c], R5 ;  /* 0x00002c0501007387 */ /* 0x000fe80000100800 */
[----:B------:R2:W-:Y:S01]  /*14550*/  STL [R1+0x24], R2 ;  /* 0x0000240201007387 */ /* 0x0005e20000100800 */
[----:B-1----:R-:W-:-:S05]  /*14560*/  MOV R0, c[0x0][0x208] ;  /* 0x0000820000007a02 */ /* 0x002fca0000000f00 */
[----:B------:R-:W-:Y:S02]  /*14570*/  IMAD.SHL.U32 R4, R0, 0x20, RZ ;  /* 0x0000002000047824 */ /* 0x000fe400078e00ff */
[----:B--2---:R-:W-:-:S03]  /*14580*/  IMAD.X R2, RZ, RZ, R225, P0 ;  /* 0x000000ffff027224 */ /* 0x004fc600000e06e1 */
[----:B------:R-:W-:Y:S02]  /*14590*/  IADD3 R0, P2, R4, 0x80, RZ ;  /* 0x0000008004007810 */ /* 0x000fe40007f5e0ff */
[----:B------:R-:W-:-:S03]  /*145a0*/  IADD3.X R4, RZ, R226, RZ, P1, !PT ;  /* 0x000000e2ff047210 */ /* 0x000fc60000ffe4ff */
[----:B------:R1:W-:Y:S04]  /*145b0*/  STL [R1+0x1c], R0 ;  /* 0x00001c0001007387 */ /* 0x0003e80000100800 */
[----:B------:R2:W-:Y:S01]  /*145c0*/  STL [R1+0x28], R4 ;  /* 0x0000280401007387 */ /* 0x0005e20000100800 */
[----:B-1----:R-:W-:-:S05]  /*145d0*/  IADD3.X R0, RZ, R227, RZ, P2, !PT ;  /* 0x000000e3ff007210 */ /* 0x002fca00017fe4ff */
[----:B------:R2:W-:Y:S04]  /*145e0*/  STL [R1+0x18], R0 ;  /* 0x0000180001007387 */ /* 0x0005e80000100800 */
[----:B------:R2:W-:Y:S02]  /*145f0*/  STL [R1+0x20], R2 ;  /* 0x0000200201007387 */ /* 0x0005e40000100800 */
.L_x_839:
[----:B------:R-:W3:Y:S01]  /*14600*/  LDL.64 R26, [R1+0x38] ;  /* 0x00003800011a7983 */ /* 0x000ee20000100a00 */
[----:B------:R-:W-:Y:S04]  /*14610*/  DEPBAR.LE SB0, 0x0 ;  /* 0x000080000000791a */ /* 0x000fe80000000000 */
[----:B------:R-:W-:Y:S01]  /*14620*/  MOV R58, c[0x0][0x208] ;  /* 0x00008200003a7a02 */ /* 0x000fe20000000f00 */
[----:B----4-:R-:W4:Y:S01]  /*14630*/  LDL R24, [R1+0x2c] ;  /* 0x00002c0001187983 */ /* 0x010f220000100800 */
[----:B------:R-:W-:Y:S02]  /*14640*/  MOV R57, 0x5 ;  /* 0x0000000500397802 */ /* 0x000fe40000000f00 */
[----:B------:R-:W-:Y:S01]  /*14650*/  SHF.L.U32 R58, R58, 0x5, RZ ;  /* 0x000000053a3a7819 */ /* 0x000fe200000006ff */
[----:B--2---:R-:W2:Y:S01]  /*14660*/  LDL R31, [R1+0x4c] ;  /* 0x00004c00011f7983 */ /* 0x004ea20000100800 */
[----:B------:R-:W-:Y:S03]  /*14670*/  MOV R56, c[0x0][0x208] ;  /* 0x0000820000387a02 */ /* 0x000fe60000000f00 */
[----:B------:R-:W2:Y:S01]  /*14680*/  LDL R30, [R1+0x28] ;  /* 0x00002800011e7983 */ /* 0x000ea20000100800 */
[----:B------:R-:W-:Y:S03]  /*14690*/  SHF.L.U64.HI R56, R56, R57, c[0x0][0x20c] ;  /* 0x0000830038387619 */ /* 0x000fe60000010239 */
[----:B------:R-:W2:Y:S04]  /*146a0*/  LDL R55, [R1+0x1c] ;  /* 0x00001c0001377983 */ /* 0x000ea80000100800 */
[----:B------:R1:W-:Y:S04]  /*146b0*/  STL [R1+0x94], R129 ;  /* 0x0000948101007387 */ /* 0x0003e80000100800 */
[----:B------:R-:W-:Y:S08]  /*146c0*/  BAR.SYNC.DEFER_BLOCKING 0x0 ;  /* 0x0000000000007b1d */ /* 0x000ff00000010000 */
[----:B-----5:R-:W-:Y:S08]  /*146d0*/  LDSM.16.M88.4 R64, [R239+0x8100] ;  /* 0x00810000ef40783b */ /* 0x020ff00000000200 */
[----:B-1----:R-:W2:Y:S04]  /*146e0*/  LDL.LU R129, [R1] ;  /* 0x0000000001817983 */ /* 0x002ea80000300800 */
[----:B------:R-:W-:Y:S04]  /*146f0*/  STL [R1+0x90], R130 ;  /* 0x0000908201007387 */ /* 0x000fe80000100800 */
[----:B------:R-:W-:Y:S04]  /*14700*/  STL [R1+0x8c], R131 ;  /* 0x00008c8301007387 */ /* 0x000fe80000100800 */
[----:B------:R-:W4:Y:S04]  /*14710*/  LDL R54, [R1+0x18] ;  /* 0x0000180001367983 */ /* 0x000f280000100800 */
[----:B------:R-:W1:Y:S08]  /*14720*/  LDSM.16.M88.4 R16, [R232+0x4100] ;  /* 0x00410000e810783b */ /* 0x000e700000000200 */
[----:B------:R-:W1:Y:S08]  /*14730*/  LDSM.16.M88.4 R60, [R239+0xa100] ;  /* 0x00a10000ef3c783b */ /* 0x000e700000000200 */
[----:B------:R-:W1:Y:S08]  /*14740*/  LDSM.16.M88.4 R32, [R232+0x4900] ;  /* 0x00490000e820783b */ /* 0x000e700000000200 */
[----:B------:R-:W2:Y:S08]  /*14750*/  LDSM.16.M88.4 R48, [R232+0x5100] ;  /* 0x00510000e830783b */ /* 0x000eb00000000200 */
[----:B------:R-:W2:Y:S01]  /*14760*/  LDSM.16.M88.4 R204, [R232+0x5900] ;  /* 0x00590000e8cc783b */ /* 0x000ea20000000200 */
[-C--:B-1----:R-:W-:Y:S07]  /*14770*/  HMMA.16816.F32 R4, R64, R16.reuse, RZ ;  /* 0x000000104004723c */ /* 0x082fee00000018ff */
[----:B------:R-:W-:Y:S01]  /*14780*/  LDSM.16.M88.4 R208, [R241+0x8100] ;  /* 0x00810000f1d0783b */ /* 0x000fe20000000200 */
[C---:B------:R-:W-:Y:S07]  /*14790*/  HMMA.16816.F32 R8, R60.reuse, R16, RZ ;  /* 0x000000103c08723c */ /* 0x040fee00000018ff */
[----:B------:R-:W1:Y:S01]  /*147a0*/  LDSM.16.M88.4 R212, [R243] ;  /* 0x00000000f3d4783b */ /* 0x000e620000000200 */
[-C--:B------:R-:W-:Y:S07]  /*147b0*/  HMMA.16816.F32 R12, R60, R18.reuse, RZ ;  /* 0x000000123c0c723c */ /* 0x080fee00000018ff */
[----:B------:R-:W1:Y:S01]  /*147c0*/  LDSM.16.M88.4 R216, [R241+0xa100] ;  /* 0x00a10000f1d8783b */ /* 0x000e620000000200 */
[C---:B------:R-:W-:Y:S07]  /*147d0*/  HMMA.16816.F32 R16, R64.reuse, R18, RZ ;  /* 0x000000124010723c */ /* 0x040fee00000018ff */
[----:B------:R-:W1:Y:S01]  /*147e0*/  LDSM.16.M88.4 R220, [R251] ;  /* 0x00000000fbdc783b */ /* 0x000e620000000200 */
[-C--:B------:R-:W-:Y:S07]  /*147f0*/  HMMA.16816.F32 R20, R64, R32.reuse, RZ ;  /* 0x000000204014723c */ /* 0x080fee00000018ff */
[----:B------:R-:W1:Y:S08]  /*14800*/  LDSM.16.M88.4 R224, [R250] ;  /* 0x00000000fae0783b */ /* 0x000e700000000200 */
[----:B------:R-:W1:Y:S08]  /*14810*/  LDSM.16.M88.4 R228, [R249] ;  /* 0x00000000f9e4783b */ /* 0x000e700000000200 */
[----:B------:R-:W-:Y:S04]  /*14820*/  STL [R1+0x58], R243 ;  /* 0x000058f301007387 */ /* 0x000fe80000100800 */
        /* <DEDUP_REMOVED lines=11> */
[----:B------:R-:W-:Y:S01]  /*148e0*/  STL [R1+0x88], R238 ;  /* 0x000088ee01007387 */ /* 0x000fe20000100800 */
[----:B--2---:R-:W-:Y:S01]  /*148f0*/  SHF.R.S32.HI R0, RZ, 0x1f, R129 ;  /* 0x0000001fff007819 */ /* 0x004fe20000011481 */
[C---:B------:R-:W-:Y:S04]  /*14900*/  IMAD.WIDE.U32 R28, R129.reuse, c[0x0][0x208], RZ ;  /* 0x00008200811c7a25 */ /* 0x040fe800078e00ff */
[----:B------:R-:W-:Y:S01]  /*14910*/  IMAD R0, R0, c[0x0][0x208], RZ ;  /* 0x0000820000007a24 */ /* 0x000fe200078e02ff */
[----:B------:R-:W-:Y:S03]  /*14920*/  SHF.L.U32 R38, R28, 0x6, RZ ;  /* 0x000000061c267819 */ /* 0x000fe600000006ff */
[----:B------:R-:W-:Y:S01]  /*14930*/  IMAD R0, R129, c[0x0][0x20c], R0 ;  /* 0x0000830081007a24 */ /* 0x000fe200078e0200 */
[C---:B---3--:R-:W-:Y:S02]  /*14940*/  IADD3 R2, P5, R38.reuse, R26, RZ ;  /* 0x0000001a26027210 */ /* 0x048fe40007fbe0ff */
[----:B----4-:R-:W-:Y:S02]  /*14950*/  IADD3 R38, P1, R38, R24, RZ ;  /* 0x0000001826267210 */ /* 0x010fe40007f3e0ff */
[C---:B------:R-:W-:Y:S02]  /*14960*/  HMMA.16816.F32 R24, R60.reuse, R32, RZ ;  /* 0x000000203c18723c */ /* 0x040fe400000018ff */
[----:B------:R-:W-:Y:S02]  /*14970*/  IADD3 R0, R29, R0, RZ ;  /* 0x000000001d007210 */ /* 0x000fe40007ffe0ff */
[----:B------:R-:W-:Y:S02]  /*14980*/  LEA R36, P2, R2, c[0x0][0x1f8], 0x1 ;  /* 0x00007e0002247a11 */ /* 0x000fe400078408ff */
[----:B------:R-:W-:Y:S02]  /*14990*/  SHF.L.U64.HI R0, R28, 0x6, R0 ;  /* 0x000000061c007819 */ /* 0x000fe40000010200 */
[----:B------:R-:W-:Y:S04]  /*149a0*/  LEA R40, P0, R38, c[0x0][0x1f8], 0x1 ;  /* 0x00007e0026287a11 */ /* 0x000fe800078008ff */
[C---:B------:R-:W-:Y:S02]  /*149b0*/  IADD3.X R32, R0.reuse, R31, RZ, P5, !PT ;  /* 0x0000001f00207210 */ /* 0x040fe40002ffe4ff */
[----:B------:R-:W-:Y:S02]  /*149c0*/  IADD3.X R0, R0, R30, RZ, P1, !PT ;  /* 0x0000001e00007210 */ /* 0x000fe40000ffe4ff */
[-C--:B------:R-:W-:Y:S01]  /*149d0*/  HMMA.16816.F32 R28, R60, R34.reuse, RZ ;  /* 0x000000223c1c723c */ /* 0x080fe200000018ff */
[----:B------:R-:W-:Y:S02]  /*149e0*/  LEA.HI.X R37, R2, c[0x0][0x1fc], R32, 0x1, P2 ;  /* 0x00007f0002257a11 */ /* 0x000fe400010f0c20 */
[----:B------:R-:W-:Y:S02]  /*149f0*/  LEA.HI.X R41, R38, c[0x0][0x1fc], R0, 0x1, P0 ;  /* 0x00007f0026297a11 */ /* 0x000fe400000f0c00 */
[----:B------:R-:W-:Y:S01]  /*14a00*/  IADD3 R44, P0, R36, R58, RZ ;  /* 0x0000003a242c7210 */ /* 0x000fe20007f1e0ff */
[----:B------:R-:W-:Y:S01]  /*14a10*/  @!PT LDS RZ, [RZ] ;  /* 0x00000000fffff984 */ /* 0x000fe20000000800 */
[----:B------:R-:W-:Y:S01]  /*14a20*/  @!PT LDS RZ, [RZ] ;  /* 0x00000000fffff984 */ /* 0x000fe20000000800 */
[----:B------:R-:W-:Y:S01]  /*14a30*/  @!PT LDS RZ, [RZ] ;  /* 0x00000000fffff984 */ /* 0x000fe20000000800 */
[----:B------:R2:W-:Y:S02]  /*14a40*/  LDGSTS.E.BYPASS.LTC128B.128 [R252+0x100], [R36.64], !P4 ;  /* 0x0010000024fc7fae */ /* 0x0005e4000e101d44 */
[C---:B------:R-:W-:Y:S04]  /*14a50*/  HMMA.16816.F32 R32, R64.reuse, R34, RZ ;  /* 0x000000224020723c */ /* 0x040fe800000018ff */
[----:B------:R-:W-:Y:S02]  /*14a60*/  IADD3.X R45, R37, R56, RZ, P0, !PT ;  /* 0x00000038252d7210 */ /* 0x000fe400007fe4ff */
[----:B------:R3:W-:Y:S01]  /*14a70*/  LDGSTS.E.BYPASS.LTC128B.128 [R252+0x2100], [R40.64], !P3 ;  /* 0x0210000028fc7fae */ /* 0x0007e2000d901d44 */
[C---:B------:R-:W-:Y:S02]  /*14a80*/  IADD3 R52, P1, R44.reuse, R58, RZ ;  /* 0x0000003a2c347210 */ /* 0x040fe40007f3e0ff */
[-C--:B------:R-:W-:Y:S03]  /*14a90*/  IADD3 R46, P0, R44, R55.reuse, RZ ;  /* 0x000000372c2e7210 */ /* 0x080fe60007f1e0ff */
[C---:B------:R-:W-:Y:S02]  /*14aa0*/  IADD3.X R53, R45.reuse, R56, RZ, P1, !PT ;  /* 0x000000382d357210 */ /* 0x040fe40000ffe4ff */
[----:B------:R4:W-:Y:S01]  /*14ab0*/  LDGSTS.E.BYPASS.LTC128B.128 [R252+0x900], [R44.64], !P4 ;  /* 0x009000002cfc7fae */ /* 0x0009e2000e101d44 */
[----:B------:R-:W-:Y:S07]  /*14ac0*/  IADD3.X R47, R45, R54, RZ, P0, !PT ;  /* 0x000000362d2f7210 */ /* 0x000fee00007fe4ff */
[----:B------:R4:W-:Y:S01]  /*14ad0*/  LDGSTS.E.BYPASS.LTC128B.128 [R252+0x2900], [R44.64+0x80], !P3 ;  /* 0x029000802cfc7fae */ /* 0x0009e2000d901d44 */
[-C--:B--2---:R-:W-:Y:S07]  /*14ae0*/  HMMA.16816.F32 R36, R64, R48.reuse, RZ ;  /* 0x000000304024723c */ /* 0x084fee00000018ff */
[----:B------:R2:W-:Y:S01]  /*14af0*/  LDGSTS.E.BYPASS.LTC128B.128 [R252+0x1100], [R52.64], !P4 ;  /* 0x0110000034fc7fae */ /* 0x0005e2000e101d44 */
[C---:B---3--:R-:W-:Y:S07]  /*14b00*/  HMMA.16816.F32 R40, R60.reuse, R48, RZ ;  /* 0x000000303c28723c */ /* 0x048fee00000018ff */
[----:B------:R4:W-:Y:S01]  /*14b10*/  LDGSTS.E.BYPASS.LTC128B.128 [R252+0x3100], [R46.64], !P3 ;  /* 0x031000002efc7fae */ /* 0x0009e2000d901d44 */
[C---:B------:R-:W-:Y:S04]  /*14b20*/  IADD3 R48, P0, R52.reuse, R58, RZ ;  /* 0x0000003a34307210 */ /* 0x040fe80007f1e0ff */
[C---:B------:R-:W-:Y:S05]  /*14b30*/  IADD3.X R49, R53.reuse, R56, RZ, P0, !PT ;  /* 0x0000003835317210 */ /* 0x040fea00007fe4ff */
[----:B------:R3:W-:Y:S01]  /*14b40*/  LDGSTS.E.BYPASS.LTC128B.128 [R252+0x1900], [R48.64], !P4 ;  /* 0x0190000030fc7fae */ /* 0x0007e2000e101d44 */
[----:B--2---:R-:W-:Y:S04]  /*14b50*/  IADD3 R52, P0, R52, R55, RZ ;  /* 0x0000003734347210 */ /* 0x004fe80007f1e0ff */
[----:B------:R-:W-:Y:S02]  /*14b60*/  IADD3.X R53, R53, R54, RZ, P0, !PT ;  /* 0x0000003635357210 */ /* 0x000fe400007fe4ff */
[C---:B------:R-:W-:Y:S01]  /*14b70*/  ISETP.GT.AND P0, PT, R129.reuse, RZ, PT ;  /* 0x000000ff8100720c */ /* 0x040fe20003f04270 */
[-C--:B----4-:R-:W-:Y:S02]  /*14b80*/  HMMA.16816.F32 R44, R60, R50.reuse, RZ ;  /* 0x000000323c2c723c */ /* 0x090fe400000018ff */
[----:B------:R2:W-:Y:S01]  /*14b90*/  LDGSTS.E.BYPASS.LTC128B.128 [R252+0x3900], [R52.64], !P3 ;  /* 0x0390000034fc7fae */ /* 0x0005e2000d901d44 */
[----:B------:R-:W-:Y:S07]  /*14ba0*/  IADD3 R129, R129, -0x1, RZ ;  /* 0xffffffff81817810 */ /* 0x000fee0007ffe0ff */
[----:B------:R-:W0:Y:S01]  /*14bb0*/  LDGDEPBAR ;  /* 0x00000000000079af */ /* 0x000e220000000000 */
[C---:B---3--:R-:W-:Y:S08]  /*14bc0*/  HMMA.16816.F32 R48, R64.reuse, R50, RZ ;  /* 0x000000324030723c */ /* 0x048ff000000018ff */
[-C--:B--2---:R-:W-:Y:S08]  /*14bd0*/  HMMA.16816.F32 R52, R64, R204.reuse, RZ ;  /* 0x000000cc4034723c */ /* 0x084ff000000018ff */
[C---:B------:R-:W-:Y:S08]  /*14be0*/  HMMA.16816.F32 R56, R60.reuse, R204, RZ ;  /* 0x000000cc3c38723c */ /* 0x040ff000000018ff */
[-C--:B------:R-:W-:Y:S08]  /*14bf0*/  HMMA.16816.F32 R60, R60, R206.reuse, RZ ;  /* 0x000000ce3c3c723c */ /* 0x080ff000000018ff */
[----:B------:R-:W-:Y:S01]  /*14c00*/  HMMA.16816.F32 R64, R64, R206, RZ ;  /* 0x000000ce4040723c */ /* 0x000fe200000018ff */
[----:B------:R-:W-:Y:S07]  /*14c10*/  LDSM.16.M88.4 R204, [R240+0x8100] ;  /* 0x00810000f0cc783b */ /* 0x000fee0000000200 */
[-C--:B-1----:R-:W-:Y:S08]  /*14c20*/  HMMA.16816.F32 R4, R208, R212.reuse, R4 ;  /* 0x000000d4d004723c */ /* 0x082ff00000001804 */
[C---:B------:R-:W-:Y:S08]  /*14c30*/  HMMA.16816.F32 R8, R216.reuse, R212, R8 ;  /* 0x000000d4d808723c */ /* 0x040ff00000001808 */
[-C--:B------:R-:W-:Y:S08]  /*14c40*/  HMMA.16816.F32 R12, R216, R214.reuse, R12 ;  /* 0x000000d6d80c723c */ /* 0x080ff0000000180c */
[C---:B------:R-:W-:Y:S01]  /*14c50*/  HMMA.16816.F32 R16, R208.reuse, R214, R16 ;  /* 0x000000d6d010723c */ /* 0x040fe20000001810 */
[----:B------:R-:W1:Y:S07]  /*14c60*/  LDSM.16.M88.4 R212, [R238+0x4100] ;  /* 0x00410000eed4783b */ /* 0x000e6e0000000200 */
[-C--:B------:R-:W-:Y:S08]  /*14c70*/  HMMA.16816.F32 R20, R208, R220.reuse, R20 ;  /* 0x000000dcd014723c */ /* 0x080ff00000001814 */
[C---:B------:R-:W-:Y:S08]  /*14c80*/  HMMA.16816.F32 R24, R216.reuse, R220, R24 ;  /* 0x000000dcd818723c */ /* 0x040ff00000001818 */
[-C--:B------:R-:W-:Y:S08]  /*14c90*/  HMMA.16816.F32 R28, R216, R222.reuse, R28 ;  /* 0x000000ded81c723c */ /* 0x080ff0000000181c */
[C---:B------:R-:W-:Y:S01]  /*14ca0*/  HMMA.16816.F32 R32, R208.reuse, R222, R32 ;  /* 0x000000ded020723c */ /* 0x040fe20000001820 */
[----:B------:R-:W2:Y:S07]  /*14cb0*/  LDSM.16.M88.4 R220, [R240+0xa100] ;  /* 0x00a10000f0dc783b */ /* 0x000eae0000000200 */
[-C--:B------:R-:W-:Y:S08]  /*14cc0*/  HMMA.16816.F32 R36, R208, R224.reuse, R36 ;  /* 0x000000e0d024723c */ /* 0x080ff00000001824 */
[C---:B------:R-:W-:Y:S08]  /*14cd0*/  HMMA.16816.F32 R40, R216.reuse, R224, R40 ;  /* 0x000000e0d828723c */ /* 0x040ff00000001828 */
[-C--:B------:R-:W-:Y:S08]  /*14ce0*/  HMMA.16816.F32 R44, R216, R226.reuse, R44 ;  /* 0x000000e2d82c723c */ /* 0x080ff0000000182c */
[C---:B------:R-:W-:Y:S01]  /*14cf0*/  HMMA.16816.F32 R48, R208.reuse, R226, R48 ;  /* 0x000000e2d030723c */ /* 0x040fe20000001830 */
[----:B------:R-:W-:Y:S07]  /*14d00*/  LDSM.16.M88.4 R224, [R238+0x5900] ;  /* 0x00590000eee0783b */ /* 0x000fee0000000200 */
[-C--:B------:R-:W-:Y:S08]  /*14d10*/  HMMA.16816.F32 R52, R208, R228.reuse, R52 ;  /* 0x000000e4d034723c */ /* 0x080ff00000001834 */
[C---:B------:R-:W-:Y:S08]  /*14d20*/  HMMA.16816.F32 R56, R216.reuse, R228, R56 ;  /* 0x000000e4d838723c */ /* 0x040ff00000001838 */
[-C--:B------:R-:W-:Y:S01]  /*14d30*/  HMMA.16816.F32 R60, R216, R230.reuse, R60 ;  /* 0x000000e6d83c723c */ /* 0x080fe2000000183c */
[----:B------:R-:W-:Y:S07]  /*14d40*/  LDSM.16.M88.4 R216, [R238+0x5100] ;  /* 0x00510000eed8783b */ /* 0x000fee0000000200 */
[----:B------:R-:W-:Y:S01]  /*14d50*/  HMMA.16816.F32 R64, R208, R230, R64 ;  /* 0x000000e6d040723c */ /* 0x000fe20000001840 */
[----:B------:R-:W3:Y:S07]  /*14d60*/  LDSM.16.M88.4 R208, [R238+0x4900] ;  /* 0x00490000eed0783b */ /* 0x000eee0000000200 */
[-C--:B-1----:R-:W-:Y:S08]  /*14d70*/  HMMA.16816.F32 R4, R204, R212.reuse, R4 ;  /* 0x000000d4cc04723c */ /* 0x082ff00000001804 */
[C---:B--2---:R-:W-:Y:S08]  /*14d80*/  HMMA.16816.F32 R8, R220.reuse, R212, R8 ;  /* 0x000000d4dc08723c */ /* 0x044ff00000001808 */
[-C--:B------:R-:W-:Y:S08]  /*14d90*/  HMMA.16816.F32 R12, R220, R214.reuse, R12 ;  /* 0x000000d6dc0c723c */ /* 0x080ff0000000180c */
[C---:B------:R-:W-:Y:S01]  /*14da0*/  HMMA.16816.F32 R16, R204.reuse, R214, R16 ;  /* 0x000000d6cc10723c */ /* 0x040fe20000001810 */
[----:B------:R-:W-:Y:S07]  /*14db0*/  LDSM.16.M88.4 R212, [R237] ;  /* 0x00000000edd4783b */ /* 0x000fee0000000200 */
[-C--:B---3--:R-:W-:Y:S08]  /*14dc0*/  HMMA.16816.F32 R20, R204, R208.reuse, R20 ;  /* 0x000000d0cc14723c */ /* 0x088ff00000001814 */
        /* <DEDUP_REMOVED lines=11> */
[-C--:B------:R-:W-:Y:S01]  /*14e80*/  HMMA.16816.F32 R60, R220, R226.reuse, R60 ;  /* 0x000000e2dc3c723c */ /* 0x080fe2000000183c */
[----:B------:R-:W-:Y:S07]  /*14e90*/  LDSM.16.M88.4 R220, [R237+0x1000] ;  /* 0x00100000eddc783b */ /* 0x000fee0000000200 */
[----:B------:R-:W-:Y:S01]  /*14ea0*/  HMMA.16816.F32 R64, R204, R226, R64 ;  /* 0x000000e2cc40723c */ /* 0x000fe20000001840 */
[----:B------:R-:W3:Y:S07]  /*14eb0*/  LDSM.16.M88.4 R204, [R237+0x800] ;  /* 0x00080000edcc783b */ /* 0x000eee0000000200 */
[-C--:B-1----:R-:W-:Y:S01]  /*14ec0*/  HMMA.16816.F32 R4, R208, R212.reuse, R4 ;  /* 0x000000d4d004723c */ /* 0x082fe20000001804 */
[----:B------:R-:W1:Y:S07]  /*14ed0*/  LDSM.16.M88.4 R224, [R237+0x1800] ;  /* 0x00180000ede0783b */ /* 0x000e6e0000000200 */
[C---:B--2---:R-:W-:Y:S08]  /*14ee0*/  HMMA.16816.F32 R8, R216.reuse, R212, R8 ;  /* 0x000000d4d808723c */ /* 0x044ff00000001808 */
[-C--:B------:R-:W-:Y:S08]  /*14ef0*/  HMMA.16816.F32 R12, R216, R214.reuse, R12 ;  /* 0x000000d6d80c723c */ /* 0x080ff0000000180c */
[C---:B------:R-:W-:Y:S01]  /*14f00*/  HMMA.16816.F32 R16, R208.reuse, R214, R16 ;  /* 0x000000d6d010723c */ /* 0x040fe20000001810 */
[----:B------:R-:W-:Y:S07]  /*14f10*/  LDSM.16.M88.4 R212, [R232+0x6100] ;  /* 0x00610000e8d4783b */ /* 0x000fee0000000200 */
[-C--:B---3--:R-:W-:Y:S08]  /*14f20*/  HMMA.16816.F32 R20, R208, R204.reuse, R20 ;  /* 0x000000ccd014723c */ /* 0x088ff00000001814 */
        /* <DEDUP_REMOVED lines=8> */
[----:B------:R-:W3:Y:S07]  /*14fb0*/  LDSM.16.M88.4 R220, [R239+0xe100] ;  /* 0x00e10000efdc783b */ /* 0x000eee0000000200 */
[-C--:B-1----:R-:W-:Y:S08]  /*14fc0*/  HMMA.16816.F32 R52, R208, R224.reuse, R52 ;  /* 0x000000e0d034723c */ /* 0x082ff00000001834 */
[C---:B------:R-:W-:Y:S08]  /*14fd0*/  HMMA.16816.F32 R56, R216.reuse, R224, R56 ;  /* 0x000000e0d838723c */ /* 0x040ff00000001838 */
[-C--:B------:R-:W-:Y:S01]  /*14fe0*/  HMMA.16816.F32 R60, R216, R226.reuse, R60 ;  /* 0x000000e2d83c723c */ /* 0x080fe2000000183c */
[----:B------:R-:W-:Y:S07]  /*14ff0*/  LDSM.16.M88.4 R216, [R232+0x7100] ;  /* 0x00710000e8d8783b */ /* 0x000fee0000000200 */
[----:B------:R-:W-:Y:S01]  /*15000*/  HMMA.16816.F32 R64, R208, R226, R64 ;  /* 0x000000e2d040723c */ /* 0x000fe20000001840 */
[----:B------:R-:W1:Y:S07]  /*15010*/  LDSM.16.M88.4 R208, [R232+0x6900] ;  /* 0x00690000e8d0783b */ /* 0x000e6e0000000200 */
[-C--:B--2---:R-:W-:Y:S01]  /*15020*/  HMMA.16816.F32 R4, R204, R212.reuse, R4 ;  /* 0x000000d4cc04723c */ /* 0x084fe20000001804 */
[----:B------:R-:W2:Y:S07]  /*15030*/  LDSM.16.M88.4 R224, [R232+0x7900] ;  /* 0x00790000e8e0783b */ /* 0x000eae0000000200 */
[C---:B---3--:R-:W-:Y:S08]  /*15040*/  HMMA.16816.F32 R8, R220.reuse, R212, R8 ;  /* 0x000000d4dc08723c */ /* 0x048ff00000001808 */
[-C--:B------:R-:W-:Y:S08]  /*15050*/  HMMA.16816.F32 R12, R220, R214.reuse, R12 ;  /* 0x000000d6dc0c723c */ /* 0x080ff0000000180c */
[C---:B------:R-:W-:Y:S01]  /*15060*/  HMMA.16816.F32 R16, R204.reuse, R214, R16 ;  /* 0x000000d6cc10723c */ /* 0x040fe20000001810 */
[----:B------:R-:W-:Y:S07]  /*15070*/  LDSM.16.M88.4 R212, [R248] ;  /* 0x00000000f8d4783b */ /* 0x000fee0000000200 */
        /* <DEDUP_REMOVED lines=9> */
[----:B------:R-:W3:Y:S07]  /*15110*/  LDSM.16.M88.4 R216, [R241+0xe100] ;  /* 0x00e10000f1d8783b */ /* 0x000eee0000000200 */
[-C--:B--2---:R-:W-:Y:S08]  /*15120*/  HMMA.16816.F32 R52, R204, R224.reuse, R52 ;  /* 0x000000e0cc34723c */ /* 0x084ff00000001834 */
[C---:B------:R-:W-:Y:S08]  /*15130*/  HMMA.16816.F32 R56, R220.reuse, R224, R56 ;  /* 0x000000e0dc38723c */ /* 0x040ff00000001838 */
[-C--:B------:R-:W-:Y:S01]  /*15140*/  HMMA.16816.F32 R60, R220, R226.reuse, R60 ;  /* 0x000000e2dc3c723c */ /* 0x080fe2000000183c */
[----:B------:R-:W-:Y:S07]  /*15150*/  LDSM.16.M88.4 R220, [R246] ;  /* 0x00000000f6dc783b */ /* 0x000fee0000000200 */
[----:B------:R-:W-:Y:S01]  /*15160*/  HMMA.16816.F32 R64, R204, R226, R64 ;  /* 0x000000e2cc40723c */ /* 0x000fe20000001840 */
[----:B------:R-:W2:Y:S07]  /*15170*/  LDSM.16.M88.4 R204, [R247] ;  /* 0x00000000f7cc783b */ /* 0x000eae0000000200 */
[-C--:B-1----:R-:W-:Y:S01]  /*15180*/  HMMA.16816.F32 R4, R208, R212.reuse, R4 ;  /* 0x000000d4d004723c */ /* 0x082fe20000001804 */
[----:B------:R-:W1:Y:S07]  /*15190*/  LDSM.16.M88.4 R224, [R245] ;  /* 0x00000000f5e0783b */ /* 0x000e6e0000000200 */
[C---:B---3--:R-:W-:Y:S08]  /*151a0*/  HMMA.16816.F32 R8, R216.reuse, R212, R8 ;  /* 0x000000d4d808723c */ /* 0x048ff00000001808 */
[-C--:B------:R-:W-:Y:S08]  /*151b0*/  HMMA.16816.F32 R12, R216, R214.reuse, R12 ;  /* 0x000000d6d80c723c */ /* 0x080ff0000000180c */
[C---:B------:R-:W-:Y:S01]  /*151c0*/  HMMA.16816.F32 R16, R208.reuse, R214, R16 ;  /* 0x000000d6d010723c */ /* 0x040fe20000001810 */
[----:B------:R-:W-:Y:S07]  /*151d0*/  LDSM.16.M88.4 R212, [R238+0x6100] ;  /* 0x00610000eed4783b */ /* 0x000fee0000000200 */
[-C--:B--2---:R-:W-:Y:S08]  /*151e0*/  HMMA.16816.F32 R20, R208, R204.reuse, R20 ;  /* 0x000000ccd014723c */ /* 0x084ff00000001814 */
        /* <DEDUP_REMOVED lines=12> */
[----:B------:R-:W1:Y:S07]  /*152b0*/  LDSM.16.M88.4 R216, [R238+0x6900] ;  /* 0x00690000eed8783b */ /* 0x000e6e0000000200 */
[----:B------:R-:W-:Y:S01]  /*152c0*/  HMMA.16816.F32 R64, R208, R226, R64 ;  /* 0x000000e2d040723c */ /* 0x000fe20000001840 */
[----:B------:R-:W4:Y:S07]  /*152d0*/  LDSM.16.M88.4 R208, [R238+0x7100] ;  /* 0x00710000eed0783b */ /* 0x000f2e0000000200 */
[-C--:B--2---:R-:W-:Y:S01]  /*152e0*/  HMMA.16816.F32 R4, R204, R212.reuse, R4 ;  /* 0x000000d4cc04723c */ /* 0x084fe20000001804 */
[----:B------:R-:W2:Y:S07]  /*152f0*/  LDSM.16.M88.4 R224, [R238+0x7900] ;  /* 0x00790000eee0783b */ /* 0x000eae0000000200 */
[C---:B---3--:R-:W-:Y:S08]  /*15300*/  HMMA.16816.F32 R8, R220.reuse, R212, R8 ;  /* 0x000000d4dc08723c */ /* 0x048ff00000001808 */
[-C--:B------:R-:W-:Y:S08]  /*15310*/  HMMA.16816.F32 R12, R220, R214.reuse, R12 ;  /* 0x000000d6dc0c723c */ /* 0x080ff0000000180c */
[C---:B------:R-:W-:Y:S01]  /*15320*/  HMMA.16816.F32 R16, R204.reuse, R214, R16 ;  /* 0x000000d6cc10723c */ /* 0x040fe20000001810 */
[----:B------:R-:W-:Y:S07]  /*15330*/  LDSM.16.M88.4 R212, [R242+0xc100] ;  /* 0x00c10000f2d4783b */ /* 0x000fee0000000200 */
[-C--:B-1----:R-:W-:Y:S08]  /*15340*/  HMMA.16816.F32 R20, R204, R216.reuse, R20 ;  /* 0x000000d8cc14723c */ /* 0x082ff00000001814 */
[C---:B------:R-:W-:Y:S08]  /*15350*/  HMMA.16816.F32 R24, R220.reuse, R216, R24 ;  /* 0x000000d8dc18723c */ /* 0x040ff00000001818 */
        /* <DEDUP_REMOVED lines=8> */
[-C--:B--2---:R-:W-:Y:S08]  /*153e0*/  HMMA.16816.F32 R52, R204, R224.reuse, R52 ;  /* 0x000000e0cc34723c */ /* 0x084ff00000001834 */
[C---:B------:R-:W-:Y:S08]  /*153f0*/  HMMA.16816.F32 R56, R220.reuse, R224, R56 ;  /* 0x000000e0dc38723c */ /* 0x040ff00000001838 */
[-C--:B------:R-:W-:Y:S08]  /*15400*/  HMMA.16816.F32 R60, R220, R226.reuse, R60 ;  /* 0x000000e2dc3c723c */ /* 0x080ff0000000183c */
[----:B------:R-:W-:Y:S08]  /*15410*/  HMMA.16816.F32 R64, R204, R226, R64 ;  /* 0x000000e2cc40723c */ /* 0x000ff00000001840 */
[-C--:B-1----:R-:W-:Y:S08]  /*15420*/  HMMA.16816.F32 R4, R212, R216.reuse, R4 ;  /* 0x000000d8d404723c */ /* 0x082ff00000001804 */
[C---:B---3--:R-:W-:Y:S08]  /*15430*/  HMMA.16816.F32 R8, R208.reuse, R216, R8 ;  /* 0x000000d8d008723c */ /* 0x048ff00000001808 */
        /* <DEDUP_REMOVED lines=23> */
[----:B------:R-:W2:Y:S01]  /*155b0*/  MUFU.TANH R221, R8 ;  /* 0x0000000800dd7308 */ /* 0x000ea20000002400 */
[----:B-1----:R-:W1:Y:S09]  /*155c0*/  LDSM.16.M88.4 R4, [R237+0x2800] ;  /* 0x00280000ed04783b */ /* 0x002e720000000200 */
[----:B------:R-:W2:Y:S10]  /*155d0*/  MUFU.TANH R220, R9 ;  /* 0x0000000900dc7308 */ /* 0x000eb40000002400 */
[----:B------:R-:W-:Y:S10]  /*155e0*/  MUFU.TANH R222, R10 ;  /* 0x0000000a00de7308 */ /* 0x000ff40000002400 */
[----:B------:R4:W-:Y:S10]  /*155f0*/  MUFU.TANH R223, R11 ;  /* 0x0000000b00df7308 */ /* 0x0009f40000002400 */
[----:B------:R-:W-:Y:S01]  /*15600*/  MUFU.TANH R18, R18 ;  /* 0x0000001200127308 */ /* 0x000fe20000002400 */
[-C--:B-1----:R-:W-:Y:S09]  /*15610*/  HMMA.16816.F32 R20, R212, R4.reuse, R20 ;  /* 0x00000004d414723c */ /* 0x082ff20000001814 */
[----:B------:R-:W-:Y:S01]  /*15620*/  MUFU.TANH R16, R16 ;  /* 0x0000001000107308 */ /* 0x000fe20000002400 */
[C---:B------:R-:W-:Y:S01]  /*15630*/  HMMA.16816.F32 R24, R208.reuse, R4, R24 ;  /* 0x00000004d018723c */ /* 0x040fe20000001818 */
[----:B----4-:R-:W1:Y:S08]  /*15640*/  LDSM.16.M88.4 R8, [R237+0x3000] ;  /* 0x00300000ed08783b */ /* 0x010e700000000200 */
[----:B------:R-:W-:Y:S01]  /*15650*/  MUFU.TANH R19, R19 ;  /* 0x0000001300137308 */ /* 0x000fe20000002400 */
[-C--:B------:R-:W-:Y:S04]  /*15660*/  HMMA.16816.F32 R28, R208, R6.reuse, R28 ;  /* 0x00000006d01c723c */ /* 0x080fe8000000181c */
[----:B------:R-:W-:Y:S04]  /*15670*/  FMUL.FTZ R21, R21, c[0x0][0x320] ;  /* 0x0000c80015157a20 */ /* 0x000fe80000410000 */
[C---:B------:R-:W-:Y:S01]  /*15680*/  HMMA.16816.F32 R32, R212.reuse, R6, R32 ;  /* 0x00000006d420723c */ /* 0x040fe20000001820 */
[----:B------:R-:W-:Y:S01]  /*15690*/  MUFU.TANH R17, R17 ;  /* 0x0000001100117308 */ /* 0x000fe20000002400 */
[----:B------:R-:W4:Y:S01]  /*156a0*/  LDSM.16.M88.4 R4, [R237+0x3800] ;  /* 0x00380000ed04783b */ /* 0x000f220000000200 */
[----:B------:R-:W-:Y:S04]  /*156b0*/  DEPBAR.LE SB0, 0x0 ;  /* 0x000080000000791a */ /* 0x000fe80000000000 */
[----:B------:R-:W-:Y:S02]  /*156c0*/  FMUL.FTZ R22, R22, c[0x0][0x320] ;  /* 0x0000c80016167a20 */ /* 0x000fe40000410000 */
[----:B------:R-:W-:Y:S02]  /*156d0*/  FMUL.FTZ R20, R20, c[0x0][0x320] ;  /* 0x0000c80014147a20 */ /* 0x000fe40000410000 */
[----:B------:R-:W-:Y:S01]  /*156e0*/  MUFU.TANH R227, R21 ;  /* 0x0000001500e37308 */ /* 0x000fe20000002400 */
[----:B------:R-:W-:Y:S01]  /*156f0*/  FMUL.FTZ R25, R25, c[0x0][0x320] ;  /* 0x0000c80019197a20 */ /* 0x000fe20000410000 */
[----:B------:R-:W-:Y:S01]  /*15700*/  BAR.SYNC.DEFER_BLOCKING 0x0 ;  /* 0x0000000000007b1d */ /* 0x000fe20000010000 */
[----:B------:R-:W-:Y:S02]  /*15710*/  FMUL.FTZ R23, R23, c[0x0][0x320] ;  /* 0x0000c80017177a20 */ /* 0x000fe40000410000 */
[----:B------:R-:W-:Y:S02]  /*15720*/  FMUL.FTZ R28, R28, c[0x0][0x320] ;  /* 0x0000c8001c1c7a20 */ /* 0x000fe40000410000 */
[----:B------:R-:W-:Y:S02]  /*15730*/  FMUL.FTZ R29, R29, c[0x0][0x320] ;  /* 0x0000c8001d1d7a20 */ /* 0x000fe40000410000 */
[----:B------:R-:W-:Y:S01]  /*15740*/  FMUL.FTZ R26, R26, c[0x0][0x320] ;  /* 0x0000c8001a1a7a20 */ /* 0x000fe20000410000 */
[----:B------:R-:W-:Y:S01]  /*15750*/  MUFU.TANH R130, R28 ;  /* 0x0000001c00827308 */ /* 0x000fe20000002400 */
[----:B------:R-:W-:Y:S02]  /*15760*/  FMUL.FTZ R27, R27, c[0x0][0x320] ;  /* 0x0000c8001b1b7a20 */ /* 0x000fe40000410000 */
[----:B------:R-:W-:Y:S01]  /*15770*/  FMUL.FTZ R34, R34, c[0x0][0x320] ;  /* 0x0000c80022227a20 */ /* 0x000fe20000410000 */
[-C--:B-1----:R-:W-:Y:S05]  /*15780*/  HMMA.16816.F32 R36, R212, R8.reuse, R36 ;  /* 0x00000008d424723c */ /* 0x082fea0000001824 */
[----:B------:R-:W-:Y:S01]  /*15790*/  FMUL.FTZ R35, R35, c[0x0][0x320] ;  /* 0x0000c80023237a20 */ /* 0x000fe20000410000 */
        /* <DEDUP_REMOVED lines=11> */
[----:B------:R2:W2:Y:S01]  /*15850*/  MUFU.TANH R218, R13 ;  /* 0x0000000d00da7308 */ /* 0x0004a20000002400 */
[----:B------:R-:W3:Y:S02]  /*15860*/  LDL R11, [R1+0x24] ;  /* 0x00002400010b7983 */ /* 0x000ee40000100800 */
[----:B------:R-:W-:Y:S02]  /*15870*/  FMUL.FTZ R36, R36, c[0x0][0x320] ;  /* 0x0000c80024247a20 */ /* 0x000fe40000410000 */
[----:B------:R-:W3:Y:S01]  /*15880*/  LDL R10, [R1+0x20] ;  /* 0x00002000010a7983 */ /* 0x000ee20000100800 */
[----:B------:R-:W-:Y:S01]  /*15890*/  FMUL.FTZ R39, R39, c[0x0][0x320] ;  /* 0x0000c80027277a20 */ /* 0x000fe20000410000 */
[-C--:B----4-:R-:W-:Y:S03]  /*158a0*/  HMMA.16816.F32 R52, R212, R4.reuse, R52 ;  /* 0x00000004d434723c */ /* 0x090fe60000001834 */
[----:B------:R-:W4:Y:S01]  /*158b0*/  MUFU.TANH R0, R38 ;  /* 0x0000002600007308 */ /* 0x000f220000002400 */
[----:B------:R-:W-:Y:S02]  /*158c0*/  FMUL.FTZ R42, R42, c[0x0][0x320] ;  /* 0x0000c8002a2a7a20 */ /* 0x000fe40000410000 */
[----:B------:R-:W-:Y:S01]  /*158d0*/  FMUL.FTZ R37, R37, c[0x0][0x320] ;  /* 0x0000c80025257a20 */ /* 0x000fe20000410000 */
[----:B-1----:R-:W-:Y:S01]  /*158e0*/  MOV R27, c[0x0][0x1e0] ;  /* 0x00007800001b7a02 */ /* 0x002fe20000000f00 */
[C---:B------:R-:W-:Y:S04]  /*158f0*/  HMMA.16816.F32 R56, R208.reuse, R4, R56 ;  /* 0x00000004d038723c */ /* 0x040fe80000001838 */
[----:B------:R-:W-:Y:S01]  /*15900*/  FMUL.FTZ R44, R44, c[0x0][0x320] ;  /* 0x0000c8002c2c7a20 */ /* 0x000fe20000410000 */
[----:B------:R-:W-:Y:S01]  /*15910*/  MUFU.TANH R2, R42 ;  /* 0x0000002a00027308 */ /* 0x000fe20000002400 */
[----:B------:R-:W-:Y:S01]  /*15920*/  FMUL.FTZ R45, R45, c[0x0][0x320] ;  /* 0x0000c8002d2d7a20 */ /* 0x000fe20000410000 */
[----:B--2---:R-:W-:Y:S01]  /*15930*/  FMNMX.FTZ R4, R221, R137, !PT ;  /* 0x00000089dd047209 */ /* 0x004fe20007810000 */
[----:B------:R-:W-:Y:S01]  /*15940*/  FMUL.FTZ R51, R51, c[0x0][0x320] ;  /* 0x0000c80033337a20 */ /* 0x000fe20000410000 */
[-C--:B------:R-:W-:Y:S03]  /*15950*/  HMMA.16816.F32 R60, R208, R6.reuse, R60 ;  /* 0x00000006d03c723c */ /* 0x080fe6000000183c */
[----:B------:R-:W-:Y:S01]  /*15960*/  FMUL.FTZ R48, R48, c[0x0][0x320] ;  /* 0x0000c80030307a20 */ /* 0x000fe20000410000 */
[----:B------:R-:W-:Y:S01]  /*15970*/  MOV R13, 0x5 ;  /* 0x00000005000d7802 */ /* 0x000fe20000000f00 */
[----:B------:R-:W-:Y:S01]  /*15980*/  FMUL.FTZ R47, R47, c[0x0][0x320] ;  /* 0x0000c8002f2f7a20 */ /* 0x000fe20000410000 */
[----:B------:R4:W-:Y:S01]  /*15990*/  MUFU.TANH R8, R51 ;  /* 0x0000003300087308 */ /* 0x0009e20000002400 */
[----:B------:R-:W-:Y:S01]  /*159a0*/  FMUL.FTZ R52, R52, c[0x0][0x320] ;  /* 0x0000c80034347a20 */ /* 0x000fe20000410000 */
[----:B------:R-:W-:Y:S04]  /*159b0*/  HMMA.16816.F32 R64, R212, R6, R64 ;  /* 0x00000006d440723c */ /* 0x000fe80000001840 */
[----:B------:R-:W-:Y:S01]  /*159c0*/  FMUL.FTZ R50, R50, c[0x0][0x320] ;  /* 0x0000c80032327a20 */ /* 0x000fe20000410000 */
[----:B------:R-:W-:Y:S01]  /*159d0*/  @P0 SHF.L.U64.HI R13, R27, R13, c[0x0][0x1e4] ;  /* 0x000079001b0d0619 */ /* 0x000fe2000001020d */
[----:B------:R-:W-:Y:S01]  /*159e0*/  FMUL.FTZ R54, R54, c[0x0][0x320] ;  /* 0x0000c80036367a20 */ /* 0x000fe20000410000 */
[----:B------:R-:W-:Y:S01]  /*159f0*/  FMNMX.FTZ R4, R220, R4, !PT ;  /* 0x00000004dc047209 */ /* 0x000fe20007810000 */
[----:B------:R-:W-:Y:S01]  /*15a00*/  MUFU.TANH R42, R44 ;  /* 0x0000002c002a7308 */ /* 0x000fe20000002400 */
[----:B------:R-:W-:Y:S03]  /*15a10*/  FMUL.FTZ R56, R56, c[0x0][0x320] ;  /* 0x0000c80038387a20 */ /* 0x000fe60000410000 */
[----:B------:R-:W-:Y:S01]  /*15a20*/  FMUL.FTZ R55, R55, c[0x0][0x320] ;  /* 0x0000c80037377a20 */ /* 0x000fe20000410000 */
[----:B------:R-:W-:Y:S01]  /*15a30*/  FMNMX.FTZ R4, R12, R4, !PT ;  /* 0x000000040c047209 */ /* 0x000fe20007810000 */
[----:B------:R-:W-:Y:S02]  /*15a40*/  FMUL.FTZ R53, R53, c[0x0][0x320] ;  /* 0x0000c80035357a20 */ /* 0x000fe40000410000 */
[----:B------:R-:W-:Y:S01]  /*15a50*/  FMUL.FTZ R60, R60, c[0x0][0x320] ;  /* 0x0000c8003c3c7a20 */ /* 0x000fe20000410000 */
[----:B------:R-:W-:Y:S01]  /*15a60*/  FMNMX.FTZ R4, R218, R4, !PT ;  /* 0x00000004da047209 */ /* 0x000fe20007810000 */
[----:B------:R1:W-:Y:S01]  /*15a70*/  MUFU.TANH R21, R56 ;  /* 0x0000003800157308 */ /* 0x0003e20000002400 */
[----:B------:R-:W-:Y:S02]  /*15a80*/  FMUL.FTZ R61, R61, c[0x0][0x320] ;  /* 0x0000c8003d3d7a20 */ /* 0x000fe40000410000 */
[----:B------:R-:W-:Y:S01]  /*15a90*/  FMUL.FTZ R46, R46, c[0x0][0x320] ;  /* 0x0000c8002e2e7a20 */ /* 0x000fe20000410000 */
[----:B----4-:R-:W-:Y:S01]  /*15aa0*/  MOV R51, R0 ;  /* 0x0000000000337202 */ /* 0x010fe20000000f00 */
        /* <DEDUP_REMOVED lines=12> */
[----:B-1----:R-:W-:Y:S01]  /*15b70*/  MOV R56, R130 ;  /* 0x0000008200387202 */ /* 0x002fe20000000f00 */
[----:B------:R-:W-:Y:S02]  /*15b80*/  FMUL.FTZ R64, R64, c[0x0][0x320] ;  /* 0x0000c80040407a20 */ /* 0x000fe40000410000 */
[----:B------:R-:W-:Y:S03]  /*15b90*/  FMUL.FTZ R43, R43, c[0x0][0x320] ;  /* 0x0000c8002b2b7a20 */ /* 0x000fe60000410000 */
[----:B------:R2:W-:Y:S10]  /*15ba0*/  MUFU.TANH R130, R60 ;  /* 0x0000003c00827308 */ /* 0x0005f40000002400 */
[----:B------:R1:W-:Y:S10]  /*15bb0*/  MUFU.TANH R45, R50 ;  /* 0x00000032002d7308 */ /* 0x0003f40000002400 */
[----:B------:R-:W4:Y:S01]  /*15bc0*/  MUFU.TANH R231, R22 ;  /* 0x0000001600e77308 */ /* 0x000f220000002400 */
[----:B--2---:R-:W-:Y:S02]  /*15bd0*/  MOV R60, R0 ;  /* 0x00000000003c7202 */ /* 0x004fe40000000f00 */
[----:B------:R-:W-:Y:S07]  /*15be0*/  FMNMX.FTZ R0, R217, R132, !PT ;  /* 0x00000084d9007209 */ /* 0x000fee0007810000 */
[----:B------:R-:W2:Y:S01]  /*15bf0*/  MUFU.TANH R226, R20 ;  /* 0x0000001400e27308 */ /* 0x000ea20000002400 */
[----:B------:R-:W-:Y:S02]  /*15c00*/  FMNMX.FTZ R0, R216, R0, !PT ;  /* 0x00000000d8007209 */ /* 0x000fe40007810000 */
[----:B-1----:R-:W-:Y:S02]  /*15c10*/  MOV R50, R136 ;  /* 0x0000008800327202 */ /* 0x002fe40000000f00 */
[----:B------:R-:W-:Y:S02]  /*15c20*/  FMNMX.FTZ R0, R18, R0, !PT ;  /* 0x0000000012007209 */ /* 0x000fe40007810000 */
[----:B------:R-:W-:Y:S03]  /*15c30*/  FMNMX.FTZ R136, R207, R3, !PT ;  /* 0x00000003cf887209 */ /* 0x000fe60007810000 */
[----:B------:R-:W1:Y:S01]  /*15c40*/  MUFU.TANH R230, R23 ;  /* 0x0000001700e67308 */ /* 0x000e620000002400 */
[----:B------:R-:W-:Y:S02]  /*15c50*/  FMNMX.FTZ R0, R19, R0, !PT ;  /* 0x0000000013007209 */ /* 0x000fe40007810000 */
[----:B------:R-:W-:Y:S02]  /*15c60*/  FMNMX.FTZ R136, R205, R136, !PT ;  /* 0x00000088cd887209 */ /* 0x000fe40007810000 */
[----:B----4-:R-:W-:Y:S02]  /*15c70*/  FMNMX.FTZ R0, R231, R0, !PT ;  /* 0x00000000e7007209 */ /* 0x010fe40007810000 */
[----:B------:R-:W-:Y:S03]  /*15c80*/  FMNMX.FTZ R136, R16, R136, !PT ;  /* 0x0000008810887209 */ /* 0x000fe60007810000 */
[----:B------:R-:W4:Y:S01]  /*15c90*/  MUFU.TANH R250, R24 ;  /* 0x0000001800fa7308 */ /* 0x000f220000002400 */
[----:B------:R-:W-:Y:S04]  /*15ca0*/  FMNMX.FTZ R136, R17, R136, !PT ;  /* 0x0000008811887209 */ /* 0x000fe80007810000 */
[----:B--2---:R-:W-:Y:S04]  /*15cb0*/  FMNMX.FTZ R136, R226, R136, !PT ;  /* 0x00000088e2887209 */ /* 0x004fe80007810000 */
[----:B------:R-:W-:Y:S01]  /*15cc0*/  FMNMX.FTZ R136, R227, R136, !PT ;  /* 0x00000088e3887209 */ /* 0x000fe20007810000 */
[----:B------:R-:W2:Y:S01]  /*15cd0*/  MUFU.TANH R228, R34 ;  /* 0x0000002200e47308 */ /* 0x000ea20000002400 */
[----:B-1----:R-:W-:Y:S09]  /*15ce0*/  FMNMX.FTZ R0, R230, R0, !PT ;  /* 0x00000000e6007209 */ /* 0x002ff20007810000 */
[----:B------:R-:W1:Y:S01]  /*15cf0*/  MUFU.TANH R224, R32 ;  /* 0x0000002000e07308 */ /* 0x000e620000002400 */
[----:B----4-:R-:W-:Y:S04]  /*15d00*/  FMNMX.FTZ R4, R250, R4, !PT ;  /* 0x00000004fa047209 */ /* 0x010fe80007810000 */
[----:B------:R-:W-:Y:S05]  /*15d10*/  FMNMX.FTZ R4, R50, R4, !PT ;  /* 0x0000000432047209 */ /* 0x000fea0007810000 */
[----:B------:R-:W-:Y:S01]  /*15d20*/  MUFU.TANH R139, R40 ;  /* 0x00000028008b7308 */ /* 0x000fe20000002400 */
[----:B------:R-:W-:Y:S02]  /*15d30*/  FMNMX.FTZ R4, R56, R4, !PT ;  /* 0x0000000438047209 */ /* 0x000fe40007810000 */
[----:B--2---:R-:W-:Y:S07]  /*15d40*/  FMNMX.FTZ R0, R228, R0, !PT ;  /* 0x00000000e4007209 */ /* 0x004fee0007810000 */
[----:B------:R2:W-:Y:S01]  /*15d50*/  MUFU.TANH R40, R57 ;  /* 0x0000003900287308 */ /* 0x0005e20000002400 */
[----:B-1----:R-:W-:Y:S09]  /*15d60*/  FMNMX.FTZ R136, R224, R136, !PT ;  /* 0x00000088e0887209 */ /* 0x002ff20007810000 */
[----:B------:R-:W1:Y:S10]  /*15d70*/  MUFU.TANH R229, R35 ;  /* 0x0000002300e57308 */ /* 0x000e740000002400 */
[----:B------:R-:W4:Y:S01]  /*15d80*/  MUFU.TANH R225, R33 ;  /* 0x0000002100e17308 */ /* 0x000f220000002400 */
[----:B--2---:R-:W-:Y:S09]  /*15d90*/  MOV R57, R2 ;  /* 0x0000000200397202 */ /* 0x004ff20000000f00 */
[----:B------:R-:W-:Y:S01]  /*15da0*/  MUFU.TANH R134, R26 ;  /* 0x0000001a00867308 */ /* 0x000fe20000002400 */
[----:B-1----:R-:W-:Y:S04]  /*15db0*/  FMNMX.FTZ R0, R229, R0, !PT ;  /* 0x00000000e5007209 */ /* 0x002fe80007810000 */
[----:B------:R-:W-:Y:S05]  /*15dc0*/  FMNMX.FTZ R0, R51, R0, !PT ;  /* 0x0000000033007209 */ /* 0x000fea0007810000 */
[----:B------:R-:W1:Y:S01]  /*15dd0*/  MUFU.TANH R26, R29 ;  /* 0x0000001d001a7308 */ /* 0x000e620000002400 */
[----:B----4-:R-:W-:Y:S09]  /*15de0*/  FMNMX.FTZ R136, R225, R136, !PT ;  /* 0x00000088e1887209 */ /* 0x010ff20007810000 */
[----:B------:R2:W-:Y:S10]  /*15df0*/  MUFU.TANH R135, R49 ;  /* 0x0000003100877308 */ /* 0x0005f40000002400 */
[----:B------:R-:W4:Y:S01]  /*15e00*/  MUFU.TANH R243, R36 ;  /* 0x0000002400f37308 */ /* 0x000f220000002400 */
[----:B-1----:R-:W-:Y:S01]  /*15e10*/  FMNMX.FTZ R4, R26, R4, !PT ;  /* 0x000000041a047209 */ /* 0x002fe20007810000 */
[----:B------:R-:W3:Y:S08]  /*15e20*/  LDL.64 R28, [R1+0x40] ;  /* 0x00004000011c7983 */ /* 0x000ef00000100a00 */
[----:B------:R-:W1:Y:S01]  /*15e30*/  MUFU.TANH R249, R39 ;  /* 0x0000002700f97308 */ /* 0x000e620000002400 */
[----:B--2---:R-:W-:Y:S04]  /*15e40*/  MOV R49, R139 ;  /* 0x0000008b00317202 */ /* 0x004fe80000000f00 */
[----:B------:R-:W-:Y:S05]  /*15e50*/  FMNMX.FTZ R4, R49, R4, !PT ;  /* 0x0000000431047209 */ /* 0x000fea0007810000 */
[----:B------:R-:W-:Y:S01]  /*15e60*/  MUFU.TANH R219, R14 ;  /* 0x0000000e00db7308 */ /* 0x000fe20000002400 */
[----:B----4-:R-:W-:Y:S09]  /*15e70*/  FMNMX.FTZ R136, R243, R136, !PT ;  /* 0x00000088f3887209 */ /* 0x010ff20007810000 */
[----:B------:R-:W2:Y:S01]  /*15e80*/  MUFU.TANH R14, R37 ;  /* 0x00000025000e7308 */ /* 0x000ea20000002400 */
[----:B-1----:R-:W-:Y:S04]  /*15e90*/  FMNMX.FTZ R0, R249, R0, !PT ;  /* 0x00000000f9007209 */ /* 0x002fe80007810000 */
[----:B------:R-:W-:Y:S05]  /*15ea0*/  FMNMX.FTZ R0, R45, R0, !PT ;  /* 0x000000002d007209 */ /* 0x000fea0007810000 */
[----:B------:R1:W-:Y:S10]  /*15eb0*/  MUFU.TANH R25, R66 ;  /* 0x0000004200197308 */ /* 0x0003f40000002400 */
[----:B------:R-:W4:Y:S01]  /*15ec0*/  MUFU.TANH R41, R41 ;  /* 0x0000002900297308 */ /* 0x000f220000002400 */
[----:B--2---:R-:W-:Y:S09]  /*15ed0*/  FMNMX.FTZ R136, R14, R136, !PT ;  /* 0x000000880e887209 */ /* 0x004ff20007810000 */
[----:B------:R-:W2:Y:S01]  /*15ee0*/  MUFU.TANH R131, R48 ;  /* 0x0000003000837308 */ /* 0x000ea20000002400 */
[----:B-1----:R-:W-:Y:S02]  /*15ef0*/  MOV R66, R8 ;  /* 0x0000000800427202 */ /* 0x002fe40000000f00 */
[----:B------:R-:W3:Y:S02]  /*15f00*/  LDL.64 R8, [R1+0x30] ;  /* 0x0000300001087983 */ /* 0x000ee40000100a00 */
[----:B------:R-:W-:Y:S05]  /*15f10*/  FMNMX.FTZ R0, R66, R0, !PT ;  /* 0x0000000042007209 */ /* 0x000fea0007810000 */
[----:B------:R1:W-:Y:S01]  /*15f20*/  MUFU.TANH R5, R65 ;  /* 0x0000004100057308 */ /* 0x0003e20000002400 */
[----:B------:R-:W-:Y:S01]  /*15f30*/  STL [R1], R129 ;  /* 0x0000008101007387 */ /* 0x000fe20000100800 */
[----:B----4-:R-:W-:Y:S04]  /*15f40*/  FMNMX.FTZ R4, R41, R4, !PT ;  /* 0x0000000429047209 */ /* 0x010fe80007810000 */
[----:B------:R-:W-:Y:S04]  /*15f50*/  FMNMX.FTZ R4, R42, R4, !PT ;  /* 0x000000042a047209 */ /* 0x000fe80007810000 */
[----:B------:R-:W4:Y:S01]  /*15f60*/  MUFU.TANH R35, R54 ;  /* 0x0000003600237308 */ /* 0x000f220000002400 */
[----:B------:R-:W-:Y:S02]  /*15f70*/  FMNMX.FTZ R4, R44, R4, !PT ;  /* 0x000000042c047209 */ /* 0x000fe40007810000 */
[----:B--2---:R-:W-:Y:S07]  /*15f80*/  FMNMX.FTZ R136, R131, R136, !PT ;  /* 0x0000008883887209 */ /* 0x004fee0007810000 */
[----:B------:R-:W-:Y:S01]  /*15f90*/  MUFU.TANH R34, R55 ;  /* 0x0000003700227308 */ /* 0x000fe20000002400 */
[----:B-1----:R-:W-:Y:S04]  /*15fa0*/  MOV R65, R135 ;  /* 0x0000008700417202 */ /* 0x002fe80000000f00 */
[----:B------:R-:W-:Y:S05]  /*15fb0*/  FMNMX.FTZ R136, R65, R136, !PT ;  /* 0x0000008841887209 */ /* 0x000fea0007810000 */
[----:B------:R-:W-:Y:S01]  /*15fc0*/  MUFU.TANH R23, R61 ;  /* 0x0000003d00177308 */ /* 0x000fe20000002400 */
[----:B------:R-:W-:Y:S02]  /*15fd0*/  FMNMX.FTZ R136, R60, R136, !PT ;  /* 0x000000883c887209 */ /* 0x000fe40007810000 */
[----:B----4-:R-:W-:Y:S07]  /*15fe0*/  FMNMX.FTZ R0, R35, R0, !PT ;  /* 0x0000000023007209 */ /* 0x010fee0007810000 */
[----:B------:R-:W1:Y:S10]  /*15ff0*/  MUFU.TANH R2, R64 ;  /* 0x0000004000027308 */ /* 0x000e740000002400 */
[----:B------:R-:W2:Y:S10]  /*16000*/  MUFU.TANH R20, R53 ;  /* 0x0000003500147308 */ /* 0x000eb40000002400 */
[----:B------:R4:W4:Y:S01]  /*16010*/  MUFU.TANH R24, R67 ;  /* 0x0000004300187308 */ /* 0x0009220000002400 */
[----:B-1----:R-:W-:Y:S02]  /*16020*/  MOV R61, R2 ;  /* 0x00000002003d7202 */ /* 0x002fe40000000f00 */
[----:B------:R-:W-:Y:S02]  /*16030*/  FMNMX.FTZ R2, R34, R0, !PT ;  /* 0x0000000022027209 */ /* 0x000fe40007810000 */
[----:B------:R-:W-:Y:S05]  /*16040*/  FMNMX.FTZ R0, R21, R4, !PT ;  /* 0x0000000415007209 */ /* 0x000fea0007810000 */
[----:B------:R1:W-:Y:S01]  /*16050*/  MUFU.TANH R64, R43 ;  /* 0x0000002b00407308 */ /* 0x0003e20000002400 */
[----:B------:R-:W-:Y:S02]  /*16060*/  FMNMX.FTZ R4, R222, R138, !PT ;  /* 0x0000008ade047209 */ /* 0x000fe40007810000 */
[----:B------:R-:W-:Y:S02]  /*16070*/  FMNMX.FTZ R0, R40, R0, !PT ;  /* 0x0000000028007209 */ /* 0x000fe40007810000 */
[----:B--2---:R-:W-:Y:S02]  /*16080*/  FMNMX.FTZ R136, R20, R136, !PT ;  /* 0x0000008814887209 */ /* 0x004fe40007810000 */
[----:B------:R-:W-:Y:S02]  /*16090*/  FMNMX.FTZ R0, R130, R0, !PT ;  /* 0x0000000082007209 */ /* 0x000fe40007810000 */
[----:B------:R-:W-:Y:S01]  /*160a0*/  FMNMX.FTZ R136, R61, R136, !PT ;  /* 0x000000883d887209 */ /* 0x000fe20007810000 */
[----:B------:R-:W2:Y:S01]  /*160b0*/  MUFU.TANH R15, R15 ;  /* 0x0000000f000f7308 */ /* 0x000ea20000002400 */
[----:B------:R-:W-:Y:S02]  /*160c0*/  FMNMX.FTZ R0, R23, R0, !PT ;  /* 0x0000000017007209 */ /* 0x000fe40007810000 */
[----:B------:R-:W-:Y:S02]  /*160d0*/  FMNMX.FTZ R4, R223, R4, !PT ;  /* 0x00000004df047209 */ /* 0x000fe40007810000 */
[----:B----4-:R-:W-:Y:S02]  /*160e0*/  MOV R67, R5 ;  /* 0x0000000500437202 */ /* 0x010fe40000000f00 */
[----:B------:R-:W-:Y:S02]  /*160f0*/  FMNMX.FTZ R4, R219, R4, !PT ;  /* 0x00000004db047209 */ /* 0x000fe40007810000 */
[----:B------:R-:W-:Y:S01]  /*16100*/  FMNMX.FTZ R136, R67, R136, !PT ;  /* 0x0000008843887209 */ /* 0x000fe20007810000 */
[----:B------:R-:W-:Y:S01]  /*16110*/  MUFU.TANH R22, R47 ;  /* 0x0000002f00167308 */ /* 0x000fe20000002400 */
[----:B------:R-:W-:Y:S02]  /*16120*/  FMNMX.FTZ R2, R25, R2, !PT ;  /* 0x0000000219027209 */ /* 0x000fe40007810000 */
[----:B-1----:R-:W-:Y:S01]  /*16130*/  MOV R43, R134 ;  /* 0x00000086002b7202 */ /* 0x002fe20000000f00 */
[----:B------:R-:W1:Y:S01]  /*16140*/  SHFL.BFLY PT, R6, R136, 0x2, 0x1f ;  /* 0x0c401f0088067f89 */ /* 0x000e6200000e0000 */
[----:B------:R-:W-:Y:S05]  /*16150*/  FMNMX.FTZ R2, R24, R2, !PT ;  /* 0x0000000218027209 */ /* 0x000fea0007810000 */
[----:B------:R-:W4:Y:S02]  /*16160*/  MUFU.TANH R251, R30 ;  /* 0x0000001e00fb7308 */ /* 0x000f240000002400 */
[----:B------:R-:W4:Y:S01]  /*16170*/  SHFL.BFLY PT, R134, R0, 0x2, 0x1f ;  /* 0x0c401f0000867f89 */ /* 0x000f2200000e0000 */
[----:B--2---:R-:W-:Y:S04]  /*16180*/  FMNMX.FTZ R4, R15, R4, !PT ;  /* 0x000000040f047209 */ /* 0x004fe80007810000 */
[----:B------:R-:W-:Y:S03]  /*16190*/  FMNMX.FTZ R4, R43, R4, !PT ;  /* 0x000000042b047209 */ /* 0x000fe60007810000 */
[----:B------:R-:W2:Y:S01]  /*161a0*/  MUFU.TANH R133, R31 ;  /* 0x0000001f00857308 */ /* 0x000ea20000002400 */
[----:B------:R-:W2:Y:S01]  /*161b0*/  SHFL.BFLY PT, R5, R2, 0x2, 0x1f ;  /* 0x0c401f0002057f89 */ /* 0x000ea200000e0000 */
[----:B-1----:R-:W-:Y:S08]  /*161c0*/  FMNMX.FTZ R136, R136, R6, !PT ;  /* 0x0000000688887209 */ /* 0x002ff00007810000 */
[----:B------:R1:W1:Y:S01]  /*161d0*/  MUFU.TANH R48, R46 ;  /* 0x0000002e00307308 */ /* 0x0002620000002400 */
[----:B------:R-:W1:Y:S01]  /*161e0*/  SHFL.BFLY PT, R6, R136, 0x1, 0x1f ;  /* 0x0c201f0088067f89 */ /* 0x000e6200000e0000 */
[----:B----4-:R-:W-:Y:S02]  /*161f0*/  FMNMX.FTZ R134, R0, R134, !PT ;  /* 0x0000008600867209 */ /* 0x010fe40007810000 */
[----:B------:R-:W-:Y:S06]  /*16200*/  FMNMX.FTZ R0, R239, R4, !PT ;  /* 0x00000004ef007209 */ /* 0x000fec0007810000 */
[----:B------:R4:W4:Y:S01]  /*16210*/  MUFU.TANH R238, R58 ;  /* 0x0000003a00ee7308 */ /* 0x0009220000002400 */
[----:B------:R-:W-:Y:S02]  /*16220*/  FMNMX.FTZ R0, R251, R0, !PT ;  /* 0x00000000fb007209 */ /* 0x000fe40007810000 */
[----:B--2---:R-:W-:Y:S02]  /*16230*/  MOV R47, R133 ;  /* 0x00000085002f7202 */ /* 0x004fe40000000f00 */
[----:B------:R-:W-:Y:S02]  /*16240*/  FMNMX.FTZ R2, R2, R5, !PT ;  /* 0x0000000502027209 */ /* 0x000fe40007810000 */
[----:B------:R-:W-:Y:S01]  /*16250*/  FMNMX.FTZ R4, R47, R0, !PT ;  /* 0x000000002f047209 */ /* 0x000fe20007810000 */
[----:B------:R-:W-:Y:S01]  /*16260*/  FMUL.FTZ R0, R63, c[0x0][0x320] ;  /* 0x0000c8003f007a20 */ /* 0x000fe20000410000 */
[----:B------:R-:W2:Y:S01]  /*16270*/  SHFL.BFLY PT, R5, R134, 0x1, 0x1f ;  /* 0x0c201f0086057f89 */ /* 0x000ea200000e0000 */
[----:B------:R2:W-:Y:S01]  /*16280*/  MUFU.TANH R240, R59 ;  /* 0x0000003b00f07308 */ /* 0x0005e20000002400 */
[----:B------:R-:W-:Y:S02]  /*16290*/  FMNMX.FTZ R4, R57, R4, !PT ;  /* 0x0000000439047209 */ /* 0x000fe40007810000 */
[----:B------:R-:W-:Y:S02]  /*162a0*/  MOV R63, R23 ;  /* 0x00000017003f7202 */ /* 0x000fe40000000f00 */
[----:B-1----:R-:W-:Y:S02]  /*162b0*/  MOV R46, R20 ;  /* 0x00000014002e7202 */ /* 0x002fe40000000f00 */
[----:B------:R-:W-:Y:S01]  /*162c0*/  FMNMX.FTZ R136, R136, R6, !PT ;  /* 0x0000000688887209 */ /* 0x000fe20007810000 */
[----:B------:R-:W1:Y:S02]  /*162d0*/  SHFL.BFLY PT, R135, R2, 0x1, 0x1f ;  /* 0x0c201f0002877f89 */ /* 0x000e6400000e0000 */
[----:B------:R1:W-:Y:S02]  /*162e0*/  MUFU.TANH R204, R0 ;  /* 0x0000000000cc7308 */ /* 0x0003e40000002400 */
[----:B------:R-:W-:Y:S01]  /*162f0*/  FMUL.FTZ R206, R136, c[0x0][0x2d0] ;  /* 0x0000b40088ce7a20 */ /* 0x000fe20000410000 */
[----:B----4-:R-:W-:Y:S07]  /*16300*/  MOV R58, R26 ;  /* 0x0000001a003a7202 */ /* 0x010fee0000000f00 */
[----:B------:R4:W-:Y:S01]  /*16310*/  MUFU.TANH R139, R62 ;  /* 0x0000003e008b7308 */ /* 0x0009e20000002400 */
[----:B--2---:R-:W-:Y:S02]  /*16320*/  FMNMX.FTZ R134, R134, R5, !PT ;  /* 0x0000000586867209 */ /* 0x004fe40007810000 */
[----:B------:R-:W-:Y:S02]  /*16330*/  MOV R59, R25 ;  /* 0x00000019003b7202 */ /* 0x000fe40000000f00 */
[----:B-1----:R-:W-:Y:S01]  /*16340*/  FMNMX.FTZ R135, R2, R135, !PT ;  /* 0x0000008702877209 */ /* 0x002fe20007810000 */
[----:B------:R-:W-:Y:S01]  /*16350*/  FADD.FTZ R0, -R136, R3 ;  /* 0x0000000388007221 */ /* 0x000fe20000010100 */
[----:B------:R-:W-:Y:S01]  /*16360*/  FMNMX.FTZ R3, R64, R4, !PT ;  /* 0x0000000440037209 */ /* 0x000fe20007810000 */
[--C-:B------:R-:W-:Y:S02]  /*16370*/  FFMA.FTZ R4, R207, c[0x0][0x2d0], -R206.reuse ;  /* 0x0000b400cf047a23 */ /* 0x100fe400000108ce */
[----:B------:R-:W-:Y:S01]  /*16380*/  FMUL.FTZ R207, R135, c[0x0][0x2d0] ;  /* 0x0000b40087cf7a20 */ /* 0x000fe20000410000 */
[----:B------:R-:W-:Y:S01]  /*16390*/  FMNMX.FTZ R2, R48, R3, !PT ;  /* 0x0000000330027209 */ /* 0x000fe20007810000 */
[----:B------:R1:W-:Y:S01]  /*163a0*/  MUFU.EX2 R214, R4 ;  /* 0x0000000400d67308 */ /* 0x0003e20000000800 */
[----:B------:R-:W-:Y:S02]  /*163b0*/  FMUL.FTZ R0, R0, c[0x0][0x2d0] ;  /* 0x0000b40000007a20 */ /* 0x000fe40000410000 */
[--C-:B------:R-:W-:Y:S01]  /*163c0*/  FFMA.FTZ R5, R18, c[0x0][0x2d0], -R207.reuse ;  /* 0x0000b40012057a23 */ /* 0x100fe200000108cf */
[----:B------:R-:W-:Y:S01]  /*163d0*/  FMNMX.FTZ R2, R22, R2, !PT ;  /* 0x0000000216027209 */ /* 0x000fe20007810000 */
[----:B------:R-:W-:Y:S01]  /*163e0*/  FFMA.FTZ R6, R19, c[0x0][0x2d0], -R207 ;  /* 0x0000b40013067a23 */ /* 0x000fe200000108cf */
[----:B----4-:R-:W-:Y:S02]  /*163f0*/  MOV R62, R24 ;  /* 0x00000018003e7202 */ /* 0x010fe40000000f00 */
[----:B------:R-:W-:Y:S02]  /*16400*/  FMNMX.FTZ R3, R238, R2, !PT ;  /* 0x00000002ee037209 */ /* 0x000fe40007810000 */
[----:B------:R-:W-:Y:S10]  /*16410*/  MUFU.EX2 R241, R5 ;  /* 0x0000000500f17308 */ /* 0x000ff40000000800 */
[----:B------:R-:W-:Y:S01]  /*16420*/  MUFU.EX2 R232, R6 ;  /* 0x0000000600e87308 */ /* 0x000fe20000000800 */
[--C-:B-1----:R-:W-:Y:S02]  /*16430*/  FFMA.FTZ R4, R205, c[0x0][0x2d0], -R206.reuse ;  /* 0x0000b400cd047a23 */ /* 0x102fe400000108ce */
[----:B------:R-:W-:Y:S07]  /*16440*/  FMUL.FTZ R205, R134, c[0x0][0x2d0] ;  /* 0x0000b40086cd7a20 */ /* 0x000fee0000410000 */
[----:B------:R1:W-:Y:S10]  /*16450*/  MUFU.EX2 R245, R4 ;  /* 0x0000000400f57308 */ /* 0x0003f40000000800 */
[----:B------:R2:W4:Y:S01]  /*16460*/  MUFU.EX2 R133, R0 ;  /* 0x0000000000857308 */ /* 0x0005220000000800 */
[----:B-1----:R-:W-:Y:S09]  /*16470*/  FFMA.FTZ R4, R16, c[0x0][0x2d0], -R206 ;  /* 0x0000b40010047a23 */ /* 0x002ff200000108ce */
[----:B------:R1:W-:Y:S01]  /*16480*/  MUFU.EX2 R247, R4 ;  /* 0x0000000400f77308 */ /* 0x0003e20000000800 */
[----:B--2---:R-:W-:Y:S02]  /*16490*/  FADD.FTZ R0, -R135, R132 ;  /* 0x0000008487007221 */ /* 0x004fe40000010100 */
[C---:B----4-:R-:W-:Y:S01]  /*164a0*/  FMUL.FTZ R32, R133.reuse, R168 ;  /* 0x000000a885207220 */ /* 0x050fe20000410000 */
[----:B------:R-:W-:Y:S01]  /*164b0*/  MOV R168, R45 ;  /* 0x0000002d00a87202 */ /* 0x000fe20000000f00 */
[----:B------:R-:W-:Y:S01]  /*164c0*/  FMUL.FTZ R2, R0, c[0x0][0x2d0] ;  /* 0x0000b40000027a20 */ /* 0x000fe20000410000 */
[----:B------:R-:W-:Y:S01]  /*164d0*/  FMNMX.FTZ R0, R240, R3, !PT ;  /* 0x00000003f0007209 */ /* 0x000fe20007810000 */
[----:B------:R-:W-:Y:S03]  /*164e0*/  FMUL.FTZ R33, R133, R169 ;  /* 0x000000a985217220 */ /* 0x000fe60000410000 */
[----:B------:R2:W4:Y:S01]  /*164f0*/  MUFU.EX2 R132, R2 ;  /* 0x0000000200847308 */ /* 0x0005220000000800 */
[----:B------:R-:W-:Y:S01]  /*16500*/  FMNMX.FTZ R0, R139, R0, !PT ;  /* 0x000000008b007209 */ /* 0x000fe20007810000 */
[C---:B------:R-:W-:Y:S02]  /*16510*/  FMUL.FTZ R68, R133.reuse, R68 ;  /* 0x0000004485447220 */ /* 0x040fe40000410000 */
[C---:B------:R-:W-:Y:S01]  /*16520*/  FMUL.FTZ R69, R133.reuse, R69 ;  /* 0x0000004585457220 */ /* 0x040fe20000410000 */
[----:B------:R-:W-:Y:S01]  /*16530*/  FMNMX.FTZ R0, R204, R0, !PT ;  /* 0x00000000cc007209 */ /* 0x000fe20007810000 */
[C---:B------:R-:W-:Y:S02]  /*16540*/  FMUL.FTZ R80, R133.reuse, R80 ;  /* 0x0000005085507220 */ /* 0x040fe40000410000 */
[----:B------:R-:W-:Y:S02]  /*16550*/  FMUL.FTZ R81, R133, R81 ;  /* 0x0000005185517220 */ /* 0x000fe40000410000 */
[----:B-1----:R-:W-:Y:S01]  /*16560*/  FFMA.FTZ R4, R17, c[0x0][0x2d0], -R206 ;  /* 0x0000b40011047a23 */ /* 0x002fe200000108ce */
[----:B------:R-:W-:Y:S01]  /*16570*/  SHF.L.U32 R17, R27, 0x5, RZ ;  /* 0x000000051b117819 */ /* 0x000fe200000006ff */
[C---:B------:R-:W-:Y:S02]  /*16580*/  FMUL.FTZ R84, R133.reuse, R84 ;  /* 0x0000005485547220 */ /* 0x040fe40000410000 */
[----:B------:R1:W-:Y:S01]  /*16590*/  MUFU.EX2 R248, R4 ;  /* 0x0000000400f87308 */ /* 0x0003e20000000800 */
[C---:B------:R-:W-:Y:S02]  /*165a0*/  FMUL.FTZ R85, R133.reuse, R85 ;  /* 0x0000005585557220 */ /* 0x040fe40000410000 */
[C---:B------:R-:W-:Y:S02]  /*165b0*/  FMUL.FTZ R96, R133.reuse, R96 ;  /* 0x0000006085607220 */ /* 0x040fe40000410000 */
[C---:B------:R-:W-:Y:S02]  /*165c0*/  FMUL.FTZ R97, R133.reuse, R97 ;  /* 0x0000006185617220 */ /* 0x040fe40000410000 */
[C---:B------:R-:W-:Y:S02]  /*165d0*/  FMUL.FTZ R100, R133.reuse, R100 ;  /* 0x0000006485647220 */ /* 0x040fe40000410000 */
[----:B------:R-:W-:Y:S02]  /*165e0*/  FMUL.FTZ R101, R133, R101 ;  /* 0x0000006585657220 */ /* 0x000fe40000410000 */
[----:B--2---:R-:W-:Y:S02]  /*165f0*/  FADD.FTZ R2, -R134, R137 ;  /* 0x0000008986027221 */ /* 0x004fe40000010100 */
[----:B----4-:R-:W-:Y:S02]  /*16600*/  FMUL.FTZ R18, R132, R154 ;  /* 0x0000009a84127220 */ /* 0x010fe40000410000 */
[----:B------:R-:W-:Y:S02]  /*16610*/  FMUL.FTZ R2, R2, c[0x0][0x2d0] ;  /* 0x0000b40002027a20 */ /* 0x000fe40000410000 */
[C---:B------:R-:W-:Y:S02]  /*16620*/  FMUL.FTZ R19, R132.reuse, R155 ;  /* 0x0000009b84137220 */ /* 0x040fe40000410000 */
[----:B------:R2:W4:Y:S01]  /*16630*/  MUFU.EX2 R3, R2 ;  /* 0x0000000200037308 */ /* 0x0005220000000800 */
[C---:B------:R-:W-:Y:S02]  /*16640*/  FMUL.FTZ R70, R132.reuse, R70 ;  /* 0x0000004684467220 */ /* 0x040fe40000410000 */
[C---:B------:R-:W-:Y:S02]  /*16650*/  FMUL.FTZ R71, R132.reuse, R71 ;  /* 0x0000004784477220 */ /* 0x040fe40000410000 */
[--C-:B-1----:R-:W-:Y:S02]  /*16660*/  FFMA.FTZ R4, R217, c[0x0][0x2d0], -R207.reuse ;  /* 0x0000b400d9047a23 */ /* 0x102fe400000108cf */
        /* <DEDUP_REMOVED lines=9> */
[----:B------:R-:W-:Y:S01]  /*16700*/  FMUL.FTZ R112, R133, R112 ;  /* 0x0000007085707220 */ /* 0x000fe20000410000 */
[----:B--2---:R-:W2:Y:S01]  /*16710*/  SHFL.BFLY PT, R2, R0, 0x2, 0x1f ;  /* 0x0c401f0000027f89 */ /* 0x004ea200000e0000 */
[C---:B----4-:R-:W-:Y:S01]  /*16720*/  FMUL.FTZ R24, R3.reuse, R160 ;  /* 0x000000a003187220 */ /* 0x050fe20000410000 */
[----:B------:R-:W-:Y:S01]  /*16730*/  MOV R160, R35 ;  /* 0x0000002300a07202 */ /* 0x000fe20000000f00 */
[C---:B------:R-:W-:Y:S01]  /*16740*/  FMUL.FTZ R25, R3.reuse, R161 ;  /* 0x000000a103197220 */ /* 0x040fe20000410000 */
[----:B------:R-:W-:Y:S01]  /*16750*/  MOV R161, R48 ;  /* 0x0000003000a17202 */ /* 0x000fe20000000f00 */
[C---:B---3--:R-:W-:Y:S01]  /*16760*/  FMUL.FTZ R29, R3.reuse, R165 ;  /* 0x000000a5031d7220 */ /* 0x048fe20000410000 */
[----:B------:R-:W-:Y:S01]  /*16770*/  MOV R165, R46 ;  /* 0x0000002e00a57202 */ /* 0x000fe20000000f00 */
[----:B------:R-:W-:Y:S01]  /*16780*/  FMUL.FTZ R35, R132, R171 ;  /* 0x000000ab84237220 */ /* 0x000fe20000410000 */
[----:B------:R-:W-:Y:S01]  /*16790*/  MOV R171, R49 ;  /* 0x0000003100ab7202 */ /* 0x000fe20000000f00 */
[----:B------:R-:W-:Y:S01]  /*167a0*/  FMUL.FTZ R45, R3, R181 ;  /* 0x000000b5032d7220 */ /* 0x000fe20000410000 */
[----:B------:R-:W-:Y:S01]  /*167b0*/  MOV R181, R56 ;  /* 0x0000003800b57202 */ /* 0x000fe20000000f00 */
[----:B-1----:R-:W-:Y:S02]  /*167c0*/  FFMA.FTZ R4, R216, c[0x0][0x2d0], -R207 ;  /* 0x0000b400d8047a23 */ /* 0x002fe400000108cf */
[C---:B------:R-:W-:Y:S02]  /*167d0*/  FMUL.FTZ R49, R133.reuse, R185 ;  /* 0x000000b985317220 */ /* 0x040fe40000410000 */
[----:B------:R1:W-:Y:S01]  /*167e0*/  MUFU.EX2 R246, R4 ;  /* 0x0000000400f67308 */ /* 0x0003e20000000800 */
[----:B------:R-:W-:Y:S02]  /*167f0*/  FMUL.FTZ R48, R133, R184 ;  /* 0x000000b885307220 */ /* 0x000fe40000410000 */
[C---:B------:R-:W-:Y:S02]  /*16800*/  FMUL.FTZ R56, R3.reuse, R192 ;  /* 0x000000c003387220 */ /* 0x040fe40000410000 */
[C---:B------:R-:W-:Y:S02]  /*16810*/  FMUL.FTZ R72, R3.reuse, R72 ;  /* 0x0000004803487220 */ /* 0x040fe40000410000 */
[C---:B------:R-:W-:Y:S01]  /*16820*/  FMUL.FTZ R73, R3.reuse, R73 ;  /* 0x0000004903497220 */ /* 0x040fe20000410000 */
[----:B--2---:R-:W-:Y:S01]  /*16830*/  FMNMX.FTZ R0, R0, R2, !PT ;  /* 0x0000000200007209 */ /* 0x004fe20007810000 */
[C---:B------:R-:W-:Y:S02]  /*16840*/  FMUL.FTZ R76, R3.reuse, R76 ;  /* 0x0000004c034c7220 */ /* 0x040fe40000410000 */
[C---:B------:R-:W-:Y:S02]  /*16850*/  FMUL.FTZ R77, R3.reuse, R77 ;  /* 0x0000004d034d7220 */ /* 0x040fe40000410000 */
[----:B------:R-:W2:Y:S01]  /*16860*/  SHFL.BFLY PT, R2, R0, 0x1, 0x1f ;  /* 0x0c201f0000027f89 */ /* 0x000ea200000e0000 */
[C---:B------:R-:W-:Y:S02]  /*16870*/  FMUL.FTZ R88, R3.reuse, R88 ;  /* 0x0000005803587220 */ /* 0x040fe40000410000 */
[C---:B------:R-:W-:Y:S02]  /*16880*/  FMUL.FTZ R89, R3.reuse, R89 ;  /* 0x0000005903597220 */ /* 0x040fe40000410000 */
[C---:B------:R-:W-:Y:S02]  /*16890*/  FMUL.FTZ R92, R3.reuse, R92 ;  /* 0x0000005c035c7220 */ /* 0x040fe40000410000 */
[C---:B------:R-:W-:Y:S02]  /*168a0*/  FMUL.FTZ R93, R3.reuse, R93 ;  /* 0x0000005d035d7220 */ /* 0x040fe40000410000 */
[C---:B------:R-:W-:Y:S01]  /*168b0*/  FMUL.FTZ R104, R3.reuse, R104 ;  /* 0x0000006803687220 */ /* 0x040fe20000410000 */
[----:B-1----:R-:W-:Y:S01]  /*168c0*/  @P0 SHF.R.S32.HI R4, RZ, 0x1f, R129 ;  /* 0x0000001fff040819 */ /* 0x002fe20000011481 */
[C---:B------:R-:W-:Y:S02]  /*168d0*/  FMUL.FTZ R105, R3.reuse, R105 ;  /* 0x0000006903697220 */ /* 0x040fe40000410000 */
[----:B------:R-:W-:Y:S02]  /*168e0*/  FMUL.FTZ R108, R3, R108 ;  /* 0x0000006c036c7220 */ /* 0x000fe40000410000 */
[----:B------:R-:W-:Y:S02]  /*168f0*/  @P0 IMAD R7, R4, c[0x0][0x1e0], RZ ;  /* 0x0000780004070a24 */ /* 0x000fe400078e02ff */
[C---:B------:R-:W-:Y:S04]  /*16900*/  @P0 IMAD.WIDE.U32 R4, R129.reuse, c[0x0][0x1e0], RZ ;  /* 0x0000780081040a25 */ /* 0x040fe800078e00ff */
[----:B------:R-:W-:Y:S01]  /*16910*/  @P0 IMAD R7, R129, c[0x0][0x1e4], R7 ;  /* 0x0000790081070a24 */ /* 0x000fe200078e0207 */
[----:B------:R-:W-:Y:S01]  /*16920*/  @P0 SHF.L.U32 R6, R4, 0x6, RZ ;  /* 0x0000000604060819 */ /* 0x000fe200000006ff */
[----:B------:R-:W3:Y:S01]  /*16930*/  LDL.LU R129, [R1+0x94] ;  /* 0x0000940001817983 */ /* 0x000ee20000300800 */
[----:B--2---:R-:W-:Y:S01]  /*16940*/  FMNMX.FTZ R2, R0, R2, !PT ;  /* 0x0000000200027209 */ /* 0x004fe20007810000 */
[----:B------:R-:W-:Y:S01]  /*16950*/  FMUL.FTZ R109, R3, R109 ;  /* 0x0000006d036d7220 */ /* 0x000fe20000410000 */
[----:B------:R-:W-:Y:S01]  /*16960*/  @P0 IADD3 R5, R5, R7, RZ ;  /* 0x0000000705050210 */ /* 0x000fe20007ffe0ff */
[----:B------:R-:W2:Y:S01]  /*16970*/  LDL R16, [R1+0x50] ;  /* 0x0000500001107983 */ /* 0x000ea20000100800 */
[----:B------:R-:W-:Y:S01]  /*16980*/  @P0 IADD3 R7, P1, R6, R28, RZ ;  /* 0x0000001c06070210 */ /* 0x000fe20007f3e0ff */
[----:B------:R-:W-:Y:S01]  /*16990*/  FMUL.FTZ R137, R2, c[0x0][0x2d0] ;  /* 0x0000b40002897a20 */ /* 0x000fe20000410000 */
[----:B------:R-:W-:Y:S01]  /*169a0*/  @P0 SHF.L.U64.HI R5, R4, 0x6, R5 ;  /* 0x0000000604050819 */ /* 0x000fe20000010205 */
[----:B------:R-:W-:Y:S01]  /*169b0*/  FADD.FTZ R0, -R2, R138 ;  /* 0x0000008a02007221 */ /* 0x000fe20000010100 */
[----:B------:R-:W-:Y:S01]  /*169c0*/  @P0 IADD3 R4, P2, R6, R11, RZ ;  /* 0x0000000b06040210 */ /* 0x000fe20007f5e0ff */
[----:B------:R-:W-:Y:S01]  /*169d0*/  FMUL.FTZ R28, R3, R164 ;  /* 0x000000a4031c7220 */ /* 0x000fe20000410000 */
[----:B------:R-:W-:Y:S01]  /*169e0*/  @P0 LEA R6, P5, R7, c[0x0][0x1c8], 0x1 ;  /* 0x0000720007060a11 */ /* 0x000fe200078a08ff */
[----:B------:R-:W-:Y:S01]  /*169f0*/  FMUL.FTZ R0, R0, c[0x0][0x2d0] ;  /* 0x0000b40000007a20 */ /* 0x000fe20000410000 */
[----:B------:R-:W-:Y:S01]  /*16a00*/  @P0 IADD3.X R9, R5, R9, RZ, P1, !PT ;  /* 0x0000000905090210 */ /* 0x000fe20000ffe4ff */
[----:B------:R-:W-:Y:S01]  /*16a10*/  FMUL.FTZ R113, R133, R113 ;  /* 0x0000007185717220 */ /* 0x000fe20000410000 */
[----:B------:R-:W-:Y:S01]  /*16a20*/  @P0 LEA R8, P1, R4, c[0x0][0x1c8], 0x1 ;  /* 0x0000720004080a11 */ /* 0x000fe200078208ff */
[----:B------:R-:W-:Y:S01]  /*16a30*/  FMUL.FTZ R114, R132, R114 ;  /* 0x0000007284727220 */ /* 0x000fe20000410000 */
[----:B------:R-:W-:Y:S01]  /*16a40*/  @P0 LEA.HI.X R7, R7, c[0x0][0x1cc], R9, 0x1, P5 ;  /* 0x0000730007070a11 */ /* 0x000fe200028f0c09 */
[----:B------:R-:W1:Y:S01]  /*16a50*/  MUFU.EX2 R0, R0 ;  /* 0x0000000000007308 */ /* 0x000e620000000800 */
[----:B------:R-:W-:Y:S01]  /*16a60*/  @P0 IADD3.X R5, R5, R10, RZ, P2, !PT ;  /* 0x0000000a05050210 */ /* 0x000fe200017fe4ff */
[----:B------:R-:W-:Y:S01]  /*16a70*/  FFMA.FTZ R10, R221, c[0x0][0x2d0], -R205 ;  /* 0x0000b400dd0a7a23 */ /* 0x000fe200000108cd */
[----:B------:R-:W-:Y:S01]  /*16a80*/  @P0 SHF.L.U32 R11, R27, 0x5, RZ ;  /* 0x000000051b0b0819 */ /* 0x000fe200000006ff */
[----:B------:R4:W-:Y:S01]  /*16a90*/  @P0 LDGSTS.E.BYPASS.LTC128B.128 [R252+0x4100], [R6.64], !P4 ;  /* 0x0410000006fc0fae */ /* 0x0009e2000e101d44 */
[----:B------:R-:W-:Y:S01]  /*16aa0*/  @P0 LEA.HI.X R9, R4, c[0x0][0x1cc], R5, 0x1, P1 ;  /* 0x0000730004090a11 */ /* 0x000fe200008f0c05 */
[--C-:B------:R-:W-:Y:S01]  /*16ab0*/  FFMA.FTZ R5, R220, c[0x0][0x2d0], -R205.reuse ;  /* 0x0000b400dc057a23 */ /* 0x100fe200000108cd */
[----:B------:R-:W-:Y:S01]  /*16ac0*/  @P0 IADD3 R4, P1, R6, R11, RZ ;  /* 0x0000000b06040210 */ /* 0x000fe20007f3e0ff */
[----:B------:R-:W-:Y:S01]  /*16ad0*/  FMUL.FTZ R115, R132, R115 ;  /* 0x0000007384737220 */ /* 0x000fe20000410000 */
[----:B------:R-:W-:Y:S01]  /*16ae0*/  MOV R138, R22 ;  /* 0x00000016008a7202 */ /* 0x000fe20000000f00 */
[----:B------:R4:W-:Y:S01]  /*16af0*/  MUFU.EX2 R215, R5 ;  /* 0x0000000500d77308 */ /* 0x0009e20000000800 */
[----:B------:R-:W-:Y:S01]  /*16b00*/  MOV R221, R21 ;  /* 0x0000001500dd7202 */ /* 0x000fe20000000f00 */
[----:B------:R4:W-:Y:S01]  /*16b10*/  @P0 LDGSTS.E.BYPASS.LTC128B.128 [R252+0x6100], [R8.64], !P3 ;  /* 0x0610000008fc0fae */ /* 0x0009e2000d901d44 */
[----:B------:R-:W-:Y:S01]  /*16b20*/  MOV R220, R14 ;  /* 0x0000000e00dc7202 */ /* 0x000fe20000000f00 */
[--C-:B------:R-:W-:Y:S01]  /*16b30*/  FFMA.FTZ R14, R218, c[0x0][0x2d0], -R205.reuse ;  /* 0x0000b400da0e7a23 */ /* 0x100fe200000108cd */
[----:B------:R-:W-:Y:S01]  /*16b40*/  MOV R218, R51 ;  /* 0x0000003300da7202 */ /* 0x000fe20000000f00 */
[----:B------:R-:W-:Y:S01]  /*16b50*/  FMUL.FTZ R51, R132, R187 ;  /* 0x000000bb84337220 */ /* 0x000fe20000410000 */
[----:B------:R-:W-:Y:S01]  /*16b60*/  MOV R169, R220 ;  /* 0x000000dc00a97202 */ /* 0x000fe20000000f00 */
[----:B------:R-:W-:Y:S01]  /*16b70*/  FMUL.FTZ R116, R133, R116 ;  /* 0x0000007485747220 */ /* 0x000fe20000410000 */
[----:B------:R-:W-:Y:S01]  /*16b80*/  MOV R220, R44 ;  /* 0x0000002c00dc7202 */ /* 0x000fe20000000f00 */
[----:B------:R4:W-:Y:S01]  /*16b90*/  MUFU.EX2 R212, R10 ;  /* 0x0000000a00d47308 */ /* 0x0009e20000000800 */
[C---:B------:R-:W-:Y:S01]  /*16ba0*/  FMUL.FTZ R44, R3.reuse, R180 ;  /* 0x000000b4032c7220 */ /* 0x040fe20000410000 */
[----:B------:R-:W-:Y:S01]  /*16bb0*/  MOV R164, R60 ;  /* 0x0000003c00a47202 */ /* 0x000fe20000000f00 */
[C---:B------:R-:W-:Y:S01]  /*16bc0*/  FMUL.FTZ R60, R3.reuse, R196 ;  /* 0x000000c4033c7220 */ /* 0x040fe20000410000 */
[----:B------:R-:W-:Y:S01]  /*16bd0*/  MOV R180, R58 ;  /* 0x0000003a00b47202 */ /* 0x000fe20000000f00 */
[C---:B-1----:R-:W-:Y:S01]  /*16be0*/  FMUL.FTZ R26, R0.reuse, R162 ;  /* 0x000000a2001a7220 */ /* 0x042fe20000410000 */
[----:B------:R-:W-:Y:S01]  /*16bf0*/  MOV R162, R67 ;  /* 0x0000004300a27202 */ /* 0x000fe20000000f00 */
[C---:B------:R-:W-:Y:S01]  /*16c00*/  FMUL.FTZ R27, R0.reuse, R163 ;  /* 0x000000a3001b7220 */ /* 0x040fe20000410000 */
[----:B------:R-:W-:Y:S01]  /*16c10*/  MOV R163, R61 ;  /* 0x0000003d00a37202 */ /* 0x000fe20000000f00 */
[----:B------:R-:W-:Y:S01]  /*16c20*/  FMUL.FTZ R30, R0, R166 ;  /* 0x000000a6001e7220 */ /* 0x000fe20000410000 */
[----:B------:R1:W-:Y:S01]  /*16c30*/  MUFU.EX2 R216, R14 ;  /* 0x0000000e00d87308 */ /* 0x0003e20000000800 */
[----:B----4-:R-:W-:Y:S01]  /*16c40*/  @P0 IADD3 R6, P6, R4, R11, RZ ;  /* 0x0000000b04060210 */ /* 0x010fe20007fde0ff */
[----:B------:R-:W-:Y:S01]  /*16c50*/  FMUL.FTZ R31, R0, R167 ;  /* 0x000000a7001f7220 */ /* 0x000fe20000410000 */
[----:B------:R-:W-:Y:S01]  /*16c60*/  MOV R167, R57 ;  /* 0x0000003900a77202 */ /* 0x000fe20000000f00 */
[----:B------:R-:W-:Y:S01]  /*16c70*/  FMUL.FTZ R57, R3, R193 ;  /* 0x000000c103397220 */ /* 0x000fe20000410000 */
[----:B------:R-:W-:Y:S01]  /*16c80*/  @P0 IADD3.X R5, R7, R13, RZ, P1, !PT ;  /* 0x0000000d07050210 */ /* 0x000fe20000ffe4ff */
[----:B------:R-:W-:Y:S01]  /*16c90*/  FFMA.FTZ R7, R12, c[0x0][0x2d0], -R205 ;  /* 0x0000b4000c077a23 */ /* 0x000fe200000108cd */
[----:B------:R-:W-:Y:S01]  /*16ca0*/  MOV R166, R64 ;  /* 0x0000004000a67202 */ /* 0x000fe20000000f00 */
[----:B------:R-:W-:Y:S01]  /*16cb0*/  FMUL.FTZ R46, R0, R182 ;  /* 0x000000b6002e7220 */ /* 0x000fe20000410000 */
[----:B------:R-:W-:Y:S01]  /*16cc0*/  @P0 IADD3 R9, P1, R17, 0x80, RZ ;  /* 0x0000008011090810 */ /* 0x000fe20007f3e0ff */
[----:B------:R4:W2:Y:S01]  /*16cd0*/  MUFU.EX2 R217, R7 ;  /* 0x0000000700d97308 */ /* 0x0008a20000000800 */
[----:B------:R2:W-:Y:S01]  /*16ce0*/  @P0 LDGSTS.E.BYPASS.LTC128B.128 [R252+0x4900], [R4.64], !P4 ;  /* 0x0490000004fc0fae */ /* 0x0005e2000e101d44 */
[----:B------:R-:W-:Y:S01]  /*16cf0*/  @P0 IADD3 R8, P2, R6, R11, RZ ;  /* 0x0000000b06080210 */ /* 0x000fe20007f5e0ff */
[----:B------:R-:W-:Y:S01]  /*16d00*/  FMUL.FTZ R17, R133, R153 ;  /* 0x0000009985117220 */ /* 0x000fe20000410000 */
[----:B------:R-:W-:Y:S01]  /*16d10*/  @P0 IADD3 R10, P5, R4, R9, RZ ;  /* 0x00000009040a0210 */ /* 0x000fe20007fbe0ff */
[----:B------:R-:W-:Y:S01]  /*16d20*/  FMUL.FTZ R61, R3, R197 ;  /* 0x000000c5033d7220 */ /* 0x000fe20000410000 */
[----:B------:R-:W-:Y:S01]  /*16d30*/  MOV R182, R50 ;  /* 0x0000003200b67202 */ /* 0x000fe20000000f00 */
[----:B------:R-:W-:Y:S02]  /*16d40*/  FMUL.FTZ R50, R132, R186 ;  /* 0x000000ba84327220 */ /* 0x000fe40000410000 */
[----:B------:R2:W-:Y:S01]  /*16d50*/  @P0 LDGSTS.E.BYPASS.LTC128B.128 [R252+0x6900], [R4.64+0x80], !P3 ;  /* 0x0690008004fc0fae */ /* 0x0005e2000d901d44 */
[C---:B------:R-:W-:Y:S02]  /*16d60*/  FMUL.FTZ R58, R0.reuse, R194 ;  /* 0x000000c2003a7220 */ /* 0x040fe40000410000 */
[----:B------:R-:W-:Y:S02]  /*16d70*/  FMUL.FTZ R64, R133, R200 ;  /* 0x000000c885407220 */ /* 0x000fe40000410000 */
[----:B-1----:R-:W-:Y:S02]  /*16d80*/  FMUL.FTZ R14, R0, R150 ;  /* 0x00000096000e7220 */ /* 0x002fe40000410000 */
[----:B------:R-:W-:Y:S02]  /*16d90*/  FMUL.FTZ R67, R132, R203 ;  /* 0x000000cb84437220 */ /* 0x000fe40000410000 */
[C---:B------:R-:W-:Y:S02]  /*16da0*/  FMUL.FTZ R74, R0.reuse, R74 ;  /* 0x0000004a004a7220 */ /* 0x040fe40000410000 */
[C---:B------:R-:W-:Y:S02]  /*16db0*/  FMUL.FTZ R75, R0.reuse, R75 ;  /* 0x0000004b004b7220 */ /* 0x040fe40000410000 */
[C---:B------:R-:W-:Y:S01]  /*16dc0*/  FMUL.FTZ R78, R0.reuse, R78 ;  /* 0x0000004e004e7220 */ /* 0x040fe20000410000 */
[----:B----4-:R-:W-:Y:S01]  /*16dd0*/  @P0 IADD3.X R7, R5, R13, RZ, P6, !PT ;  /* 0x0000000d05070210 */ /* 0x010fe200037fe4ff */
[C---:B------:R-:W-:Y:S02]  /*16de0*/  FMUL.FTZ R79, R0.reuse, R79 ;  /* 0x0000004f004f7220 */ /* 0x040fe40000410000 */
[C---:B------:R-:W-:Y:S02]  /*16df0*/  FMUL.FTZ R90, R0.reuse, R90 ;  /* 0x0000005a005a7220 */ /* 0x040fe40000410000 */
[----:B------:R1:W-:Y:S01]  /*16e00*/  @P0 LDGSTS.E.BYPASS.LTC128B.128 [R252+0x5100], [R6.64], !P4 ;  /* 0x0510000006fc0fae */ /* 0x0003e2000e101d44 */
[C---:B------:R-:W-:Y:S02]  /*16e10*/  FMUL.FTZ R91, R0.reuse, R91 ;  /* 0x0000005b005b7220 */ /* 0x040fe40000410000 */
[C---:B------:R-:W-:Y:S02]  /*16e20*/  FMUL.FTZ R94, R0.reuse, R94 ;  /* 0x0000005e005e7220 */ /* 0x040fe40000410000 */
[C---:B------:R-:W-:Y:S02]  /*16e30*/  FMUL.FTZ R95, R0.reuse, R95 ;  /* 0x0000005f005f7220 */ /* 0x040fe40000410000 */
[C---:B------:R-:W-:Y:S02]  /*16e40*/  FMUL.FTZ R106, R0.reuse, R106 ;  /* 0x0000006a006a7220 */ /* 0x040fe40000410000 */
[C---:B------:R-:W-:Y:S02]  /*16e50*/  FMUL.FTZ R107, R0.reuse, R107 ;  /* 0x0000006b006b7220 */ /* 0x040fe40000410000 */
[C---:B------:R-:W-:Y:S02]  /*16e60*/  FMUL.FTZ R110, R0.reuse, R110 ;  /* 0x0000006e006e7220 */ /* 0x040fe40000410000 */
[----:B------:R-:W-:Y:S02]  /*16e70*/  FMUL.FTZ R111, R0, R111 ;  /* 0x0000006f006f7220 */ /* 0x000fe40000410000 */
[----:B------:R-:W-:Y:S02]  /*16e80*/  FMUL.FTZ R117, R133, R117 ;  /* 0x0000007585757220 */ /* 0x000fe40000410000 */
[C---:B------:R-:W-:Y:S02]  /*16e90*/  FMUL.FTZ R118, R132.reuse, R118 ;  /* 0x0000007684767220 */ /* 0x040fe40000410000 */
[----:B------:R-:W-:Y:S02]  /*16ea0*/  FMUL.FTZ R119, R132, R119 ;  /* 0x0000007784777220 */ /* 0x000fe40000410000 */
        /* <DEDUP_REMOVED lines=8> */
[----:B------:R-:W-:Y:S02]  /*16f30*/  FMUL.FTZ R128, R133, R128 ;  /* 0x0000008085807220 */ /* 0x000fe40000410000 */
[--C-:B------:R-:W-:Y:S06]  /*16f40*/  FFMA.FTZ R139, R139, c[0x0][0x2d0], -R137.reuse ;  /* 0x0000b4008b8b7a23 */ /* 0x100fec0000010889 */
[----:B------:R-:W-:Y:S01]  /*16f50*/  MUFU.EX2 R139, R139 ;  /* 0x0000008b008b7308 */ /* 0x000fe20000000800 */
[C---:B---3--:R-:W-:Y:S01]  /*16f60*/  FMUL.FTZ R129, R133.reuse, R129 ;  /* 0x0000008185817220 */ /* 0x048fe20000410000 */
[----:B--2---:R-:W-:Y:S01]  /*16f70*/  @P0 IADD3.X R12, RZ, R16, RZ, P1, !PT ;  /* 0x00000010ff0c0210 */ /* 0x004fe20000ffe4ff */
[----:B------:R-:W-:Y:S01]  /*16f80*/  FMUL.FTZ R16, R133, R152 ;  /* 0x0000009885107220 */ /* 0x000fe20000410000 */
[----:B------:R-:W-:Y:S01]  /*16f90*/  @P0 IADD3 R4, P1, R6, R9, RZ ;  /* 0x0000000906040210 */ /* 0x000fe20007f3e0ff */
[--C-:B-1----:R-:W-:Y:S01]  /*16fa0*/  FFMA.FTZ R6, R222, c[0x0][0x2d0], -R137.reuse ;  /* 0x0000b400de067a23 */ /* 0x102fe20000010889 */
[-C--:B------:R-:W-:Y:S02]  /*16fb0*/  @P0 IADD3.X R11, R5, R12.reuse, RZ, P5, !PT ;  /* 0x0000000c050b0210 */ /* 0x080fe40002ffe4ff */
[C---:B------:R-:W-:Y:S02]  /*16fc0*/  @P0 IADD3.X R9, R7.reuse, R13, RZ, P2, !PT ;  /* 0x0000000d07090210 */ /* 0x040fe400017fe4ff */
[----:B------:R1:W-:Y:S01]  /*16fd0*/  MUFU.EX2 R208, R6 ;  /* 0x0000000600d07308 */ /* 0x0003e20000000800 */
[----:B------:R-:W-:Y:S01]  /*16fe0*/  @P0 IADD3.X R5, R7, R12, RZ, P1, !PT ;  /* 0x0000000c07050210 */ /* 0x000fe20000ffe4ff */
[----:B------:R2:W-:Y:S01]  /*16ff0*/  @P0 LDGSTS.E.BYPASS.LTC128B.128 [R252+0x7100], [R10.64], !P3 ;  /* 0x071000000afc0fae */ /* 0x0005e2000d901d44 */
[----:B------:R-:W-:Y:S01]  /*17000*/  FMUL.FTZ R7, R132, R147 ;  /* 0x0000009384077220 */ /* 0x000fe20000410000 */
[----:B------:R-:W-:Y:S01]  /*17010*/  F2FP.PACK_AB R147, R232, R241 ;  /* 0x000000f1e893723e */ /* 0x000fe200000000ff */
[C---:B------:R-:W-:Y:S01]  /*17020*/  FMUL.FTZ R12, R3.reuse, R148 ;  /* 0x00000094030c7220 */ /* 0x040fe20000410000 */
[----:B------:R-:W-:Y:S01]  /*17030*/  MOV R222, R40 ;  /* 0x0000002800de7202 */ /* 0x000fe20000000f00 */
[C---:B------:R-:W-:Y:S02]  /*17040*/  FMUL.FTZ R13, R3.reuse, R149 ;  /* 0x00000095030d7220 */ /* 0x040fe40000410000 */
[C---:B------:R-:W-:Y:S01]  /*17050*/  FMUL.FTZ R40, R3.reuse, R176 ;  /* 0x000000b003287220 */ /* 0x040fe20000410000 */
[----:B------:R3:W-:Y:S08]  /*17060*/  @P0 LDGSTS.E.BYPASS.LTC128B.128 [R252+0x5900], [R8.64], !P4 ;  /* 0x0590000008fc0fae */ /* 0x0007f0000e101d44 */
[----:B------:R4:W-:Y:S01]  /*17070*/  @P0 LDGSTS.E.BYPASS.LTC128B.128 [R252+0x7900], [R4.64], !P3 ;  /* 0x0790000004fc0fae */ /* 0x0009e2000d901d44 */
[----:B-1----:R-:W-:Y:S01]  /*17080*/  FMUL.FTZ R6, R132, R146 ;  /* 0x0000009284067220 */ /* 0x002fe20000410000 */
[----:B------:R-:W-:Y:S06]  /*17090*/  F2FP.PACK_AB R146, R248, R247 ;  /* 0x000000f7f892723e */ /* 0x000fec00000000ff */
[----:B------:R-:W1:Y:S01]  /*170a0*/  LDSM.16.MT88.4 R20, [R233+0x100] ;  /* 0x00010000e914783b */ /* 0x000e620000004200 */
[----:B--2---:R-:W-:Y:S01]  /*170b0*/  FMUL.FTZ R10, R0, R142 ;  /* 0x0000008e000a7220 */ /* 0x004fe20000410000 */
[----:B------:R-:W-:Y:S01]  /*170c0*/  F2FP.PACK_AB R142, R216, R217 ;  /* 0x000000d9d88e723e */ /* 0x000fe200000000ff */
[----:B------:R-:W-:Y:S05]  /*170d0*/  FMUL.FTZ R11, R0, R143 ;  /* 0x0000008f000b7220 */ /* 0x000fea0000410000 */
[----:B------:R-:W2:Y:S01]  /*170e0*/  LDSM.16.MT88.4 R36, [R234+0x100] ;  /* 0x00010000ea24783b */ /* 0x000ea20000004200 */
[----:B---3--:R-:W-:Y:S01]  /*170f0*/  FMUL.FTZ R8, R3, R140 ;  /* 0x0000008c03087220 */ /* 0x008fe20000410000 */
[----:B------:R-:W-:Y:S01]  /*17100*/  F2FP.PACK_AB R140, R215, R212 ;  /* 0x000000d4d78c723e */ /* 0x000fe200000000ff */
[----:B------:R-:W-:Y:S05]  /*17110*/  FMUL.FTZ R9, R3, R141 ;  /* 0x0000008d03097220 */ /* 0x000fea0000410000 */
[----:B------:R-:W3:Y:S01]  /*17120*/  LDSM.16.MT88.4 R52, [R236+0x100] ;  /* 0x00010000ec34783b */ /* 0x000ee20000004200 */
[--C-:B----4-:R-:W-:Y:S01]  /*17130*/  FFMA.FTZ R4, R223, c[0x0][0x2d0], -R137.reuse ;  /* 0x0000b400df047a23 */ /* 0x110fe20000010889 */
[----:B------:R-:W-:Y:S01]  /*17140*/  MOV R223, R221 ;  /* 0x000000dd00df7202 */ /* 0x000fe20000000f00 */
[----:B------:R-:W-:Y:S01]  /*17150*/  FMUL.FTZ R5, R133, R145 ;  /* 0x0000009185057220 */ /* 0x000fe20000410000 */
[----:B------:R-:W-:Y:S01]  /*17160*/  F2FP.PACK_AB R145, R246, R213 ;  /* 0x000000d5f691723e */ /* 0x000fe200000000ff */
[----:B------:R4:W1:Y:S03]  /*17170*/  MUFU.EX2 R209, R4 ;  /* 0x0000000400d17308 */ /* 0x0008660000000800 */
[----:B------:R-:W-:Y:S01]  /*17180*/  LDSM.16.MT88.4 R152, [R233+0x2100] ;  /* 0x00210000e998783b */ /* 0x000fe20000004200 */
[----:B------:R-:W-:Y:S01]  /*17190*/  MOV R221, R63 ;  /* 0x0000003f00dd7202 */ /* 0x000fe20000000f00 */
[C---:B------:R-:W-:Y:S06]  /*171a0*/  FMUL.FTZ R63, R0.reuse, R199 ;  /* 0x000000c7003f7220 */ /* 0x040fec0000410000 */
[----:B------:R-:W0:Y:S01]  /*171b0*/  LDGDEPBAR ;  /* 0x00000000000079af */ /* 0x000e220000000000 */
[--C-:B----4-:R-:W-:Y:S01]  /*171c0*/  FFMA.FTZ R4, R219, c[0x0][0x2d0], -R137.reuse ;  /* 0x0000b400db047a23 */ /* 0x110fe20000010889 */
[----:B-1----:R-:W-:Y:S02]  /*171d0*/  F2FP.PACK_AB R141, R209, R208 ;  /* 0x000000d0d18d723e */ /* 0x002fe400000000ff */
[----:B------:R-:W-:Y:S01]  /*171e0*/  MOV R219, R42 ;  /* 0x0000002a00db7202 */ /* 0x000fe20000000f00 */
[----:B------:R1:W-:Y:S01]  /*171f0*/  MUFU.EX2 R210, R4 ;  /* 0x0000000400d27308 */ /* 0x0003e20000000800 */
[C---:B------:R-:W-:Y:S02]  /*17200*/  FMUL.FTZ R42, R0.reuse, R178 ;  /* 0x000000b2002a7220 */ /* 0x040fe40000410000 */
[----:B-1----:R-:W-:Y:S02]  /*17210*/  FFMA.FTZ R4, R15, c[0x0][0x2d0], -R137 ;  /* 0x0000b4000f047a23 */ /* 0x002fe40000010889 */
[----:B------:R-:W-:Y:S05]  /*17220*/  FMUL.FTZ R15, R0, R151 ;  /* 0x00000097000f7220 */ /* 0x000fea0000410000 */
[----:B------:R1:W4:Y:S01]  /*17230*/  MUFU.EX2 R211, R4 ;  /* 0x0000000400d37308 */ /* 0x0003220000000800 */
[----:B------:R-:W2:Y:S01]  /*17240*/  LDSM.16.MT88.4 R148, [R235+0x100] ;  /* 0x00010000eb94783b */ /* 0x000ea20000004200 */
[----:B-1----:R-:W-:Y:S01]  /*17250*/  FMUL.FTZ R4, R133, R144 ;  /* 0x0000009085047220 */ /* 0x002fe20000410000 */
[----:B------:R-:W-:Y:S02]  /*17260*/  F2FP.PACK_AB R144, R245, R214 ;  /* 0x000000d6f590723e */ /* 0x000fe400000000ff */
[----:B----4-:R-:W-:Y:S05]  /*17270*/  F2FP.PACK_AB R143, R211, R210 ;  /* 0x000000d2d38f723e */ /* 0x010fea00000000ff */
[-C--:B------:R-:W-:Y:S08]  /*17280*/  HMMA.16816.F32 R4, R144, R20.reuse, R4 ;  /* 0x000000149004723c */ /* 0x080ff00000001804 */
[C---:B------:R-:W-:Y:S07]  /*17290*/  HMMA.16816.F32 R8, R140.reuse, R20, R8 ;  /* 0x000000148c08723c */ /* 0x040fee0000001808 */
[C---:B------:R-:W-:Y:S01]  /*172a0*/  FMUL.FTZ R20, R133.reuse, R156 ;  /* 0x0000009c85147220 */ /* 0x040fe20000410000 */
[-C--:B------:R-:W-:Y:S04]  /*172b0*/  HMMA.16816.F32 R12, R140, R22.reuse, R12 ;  /* 0x000000168c0c723c */ /* 0x080fe8000000180c */
[----:B------:R-:W-:Y:S01]  /*172c0*/  MOV R156, R138 ;  /* 0x0000008a009c7202 */ /* 0x000fe20000000f00 */
[----:B------:R-:W-:Y:S01]  /*172d0*/  FMUL.FTZ R21, R133, R157 ;  /* 0x0000009d85157220 */ /* 0x000fe20000410000 */
[----:B------:R-:W-:Y:S01]  /*172e0*/  MOV R157, R62 ;  /* 0x0000003e009d7202 */ /* 0x000fe20000000f00 */
[--C-:B------:R-:W-:Y:S01]  /*172f0*/  FFMA.FTZ R138, R226, c[0x0][0x2d0], -R206.reuse ;  /* 0x0000b400e28a7a23 */ /* 0x100fe200000108ce */
[C---:B------:R-:W-:Y:S03]  /*17300*/  HMMA.16816.F32 R16, R144.reuse, R22, R16 ;  /* 0x000000169010723c */ /* 0x040fe60000001810 */
[----:B------:R1:W-:Y:S01]  /*17310*/  MUFU.EX2 R176, R138 ;  /* 0x0000008a00b07308 */ /* 0x0003e20000000800 */
[----:B------:R-:W-:Y:S03]  /*17320*/  FMUL.FTZ R62, R0, R198 ;  /* 0x000000c6003e7220 */ /* 0x000fe60000410000 */
[C---:B------:R-:W-:Y:S01]  /*17330*/  FMUL.FTZ R22, R132.reuse, R158 ;  /* 0x0000009e84167220 */ /* 0x040fe20000410000 */
[----:B------:R-:W-:Y:S01]  /*17340*/  MOV R158, R59 ;  /* 0x0000003b009e7202 */ /* 0x000fe20000000f00 */
[C---:B------:R-:W-:Y:S03]  /*17350*/  FMUL.FTZ R23, R132.reuse, R159 ;  /* 0x0000009f84177220 */ /* 0x040fe60000410000 */
[----:B------:R-:W-:Y:S01]  /*17360*/  MOV R159, R34 ;  /* 0x00000022009f7202 */ /* 0x000fe20000000f00 */
[----:B------:R-:W-:Y:S01]  /*17370*/  FMUL.FTZ R34, R132, R170 ;  /* 0x000000aa84227220 */ /* 0x000fe20000410000 */
[----:B------:R-:W-:Y:S01]  /*17380*/  MOV R170, R41 ;  /* 0x0000002900aa7202 */ /* 0x000fe20000000f00 */
[----:B------:R-:W-:Y:S01]  /*17390*/  FMUL.FTZ R41, R3, R177 ;  /* 0x000000b103297220 */ /* 0x000fe20000410000 */
[-C--:B--2---:R-:W-:Y:S03]  /*173a0*/  HMMA.16816.F32 R20, R144, R36.reuse, R20 ;  /* 0x000000249014723c */ /* 0x084fe60000001814 */
[C---:B------:R-:W-:Y:S01]  /*173b0*/  FMUL.FTZ R59, R0.reuse, R195 ;  /* 0x000000c3003b7220 */ /* 0x040fe20000410000 */
[----:B------:R-:W-:Y:S01]  /*173c0*/  MOV R177, R43 ;  /* 0x0000002b00b17202 */ /* 0x000fe20000000f00 */
[----:B------:R-:W-:Y:S03]  /*173d0*/  FMUL.FTZ R43, R0, R179 ;  /* 0x000000b3002b7220 */ /* 0x000fe60000410000 */
[C---:B------:R-:W-:Y:S04]  /*173e0*/  HMMA.16816.F32 R24, R140.reuse, R36, R24 ;  /* 0x000000248c18723c */ /* 0x040fe80000001818 */
[--C-:B-1----:R-:W-:Y:S03]  /*173f0*/  FFMA.FTZ R138, R227, c[0x0][0x2d0], -R206.reuse ;  /* 0x0000b400e38a7a23 */ /* 0x102fe600000108ce */
[C---:B------:R-:W-:Y:S01]  /*17400*/  FMUL.FTZ R36, R133.reuse, R172 ;  /* 0x000000ac85247220 */ /* 0x040fe20000410000 */
[-C--:B------:R-:W-:Y:S04]  /*17410*/  HMMA.16816.F32 R28, R140, R38.reuse, R28 ;  /* 0x000000268c1c723c */ /* 0x080fe8000000181c */
[C---:B------:R-:W-:Y:S01]  /*17420*/  FMUL.FTZ R37, R133.reuse, R173 ;  /* 0x000000ad85257220 */ /* 0x040fe20000410000 */
[----:B------:R-:W-:Y:S01]  /*17430*/  MOV R172, R66 ;  /* 0x0000004200ac7202 */ /* 0x000fe20000000f00 */
[C---:B------:R-:W-:Y:S01]  /*17440*/  FMUL.FTZ R66, R132.reuse, R202 ;  /* 0x000000ca84427220 */ /* 0x040fe20000410000 */
[----:B------:R-:W-:Y:S01]  /*17450*/  MOV R173, R65 ;  /* 0x0000004100ad7202 */ /* 0x000fe20000000f00 */
[C---:B------:R-:W-:Y:S04]  /*17460*/  HMMA.16816.F32 R32, R144.reuse, R38, R32 ;  /* 0x000000269020723c */ /* 0x040fe80000001820 */
[C---:B------:R-:W-:Y:S03]  /*17470*/  FMUL.FTZ R65, R133.reuse, R201 ;  /* 0x000000c985417220 */ /* 0x040fe60000410000 */
[----:B------:R-:W-:Y:S01]  /*17480*/  FMUL.FTZ R39, R132, R175 ;  /* 0x000000af84277220 */ /* 0x000fe20000410000 */
[----:B------:R-:W-:Y:S01]  /*17490*/  MOV R175, R47 ;  /* 0x0000002f00af7202 */ /* 0x000fe20000000f00 */
[----:B------:R-:W-:Y:S03]  /*174a0*/  FMUL.FTZ R47, R0, R183 ;  /* 0x000000b7002f7220 */ /* 0x000fe60000410000 */
[----:B------:R-:W-:Y:S01]  /*174b0*/  MOV R183, R250 ;  /* 0x000000fa00b77202 */ /* 0x000fe20000000f00 */
[----:B------:R-:W-:Y:S01]  /*174c0*/  FMUL.FTZ R38, R132, R174 ;  /* 0x000000ae84267220 */ /* 0x000fe20000410000 */
[----:B------:R1:W2:Y:S01]  /*174d0*/  MUFU.EX2 R250, R138 ;  /* 0x0000008a00fa7308 */ /* 0x0002a20000000800 */
[----:B------:R-:W-:Y:S05]  /*174e0*/  MOV R174, R251 ;  /* 0x000000fb00ae7202 */ /* 0x000fea0000000f00 */
[-C--:B---3--:R-:W-:Y:S08]  /*174f0*/  HMMA.16816.F32 R36, R144, R52.reuse, R36 ;  /* 0x000000349024723c */ /* 0x088ff00000001824 */
[C---:B------:R-:W-:Y:S07]  /*17500*/  HMMA.16816.F32 R40, R140.reuse, R52, R40 ;  /* 0x000000348c28723c */ /* 0x040fee0000001828 */
[C---:B------:R-:W-:Y:S01]  /*17510*/  FMUL.FTZ R52, R133.reuse, R188 ;  /* 0x000000bc85347220 */ /* 0x040fe20000410000 */
[-C--:B------:R-:W-:Y:S04]  /*17520*/  HMMA.16816.F32 R44, R140, R54.reuse, R44 ;  /* 0x000000368c2c723c */ /* 0x080fe8000000182c */
[--C-:B-1----:R-:W-:Y:S02]  /*17530*/  FFMA.FTZ R138, R224, c[0x0][0x2d0], -R206.reuse ;  /* 0x0000b400e08a7a23 */ /* 0x102fe400000108ce */
[----:B------:R-:W-:Y:S02]  /*17540*/  FMUL.FTZ R53, R133, R189 ;  /* 0x000000bd85357220 */ /* 0x000fe40000410000 */
[C---:B------:R-:W-:Y:S01]  /*17550*/  HMMA.16816.F32 R48, R144.reuse, R54, R48 ;  /* 0x000000369030723c */ /* 0x040fe20000001830 */
[----:B------:R1:W-:Y:S06]  /*17560*/  MUFU.EX2 R179, R138 ;  /* 0x0000008a00b37308 */ /* 0x0003ec0000000800 */
[C---:B------:R-:W-:Y:S02]  /*17570*/  FMUL.FTZ R55, R132.reuse, R191 ;  /* 0x000000bf84377220 */ /* 0x040fe40000410000 */
[----:B------:R-:W-:Y:S07]  /*17580*/  FMUL.FTZ R54, R132, R190 ;  /* 0x000000be84367220 */ /* 0x000fee0000410000 */
[-C--:B------:R-:W-:Y:S08]  /*17590*/  HMMA.16816.F32 R52, R144, R148.reuse, R52 ;  /* 0x000000949034723c */ /* 0x080ff00000001834 */
[C---:B------:R-:W-:Y:S04]  /*175a0*/  HMMA.16816.F32 R56, R140.reuse, R148, R56 ;  /* 0x000000948c38723c */ /* 0x040fe80000001838 */
[--C-:B-1----:R-:W-:Y:S04]  /*175b0*/  FFMA.FTZ R138, R225, c[0x0][0x2d0], -R206.reuse ;  /* 0x0000b400e18a7a23 */ /* 0x102fe800000108ce */
[-C--:B------:R-:W-:Y:S01]  /*175c0*/  HMMA.16816.F32 R60, R140, R150.reuse, R60 ;  /* 0x000000968c3c723c */ /* 0x080fe2000000183c */
[----:B------:R1:W-:Y:S07]  /*175d0*/  MUFU.EX2 R193, R138 ;  /* 0x0000008a00c17308 */ /* 0x0003ee0000000800 */
[C---:B------:R-:W-:Y:S01]  /*175e0*/  HMMA.16816.F32 R64, R144.reuse, R150, R64 ;  /* 0x000000969040723c */ /* 0x040fe20000001840 */
[----:B------:R-:W3:Y:S07]  /*175f0*/  LDSM.16.MT88.4 R148, [R234+0x2100] ;  /* 0x00210000ea94783b */ /* 0x000eee0000004200 */
[-C--:B------:R-:W-:Y:S08]  /*17600*/  HMMA.16816.F32 R68, R144, R152.reuse, R68 ;  /* 0x000000989044723c */ /* 0x080ff00000001844 */
[C---:B------:R-:W-:Y:S04]  /*17610*/  HMMA.16816.F32 R72, R140.reuse, R152, R72 ;  /* 0x000000988c48723c */ /* 0x040fe80000001848 */
[--C-:B-1----:R-:W-:Y:S04]  /*17620*/  FFMA.FTZ R138, R231, c[0x0][0x2d0], -R207.reuse ;  /* 0x0000b400e78a7a23 */ /* 0x102fe800000108cf */
[-C--:B------:R-:W-:Y:S01]  /*17630*/  HMMA.16816.F32 R76, R140, R154.reuse, R76 ;  /* 0x0000009a8c4c723c */ /* 0x080fe2000000184c */
[----:B------:R1:W-:Y:S07]  /*17640*/  MUFU.EX2 R191, R138 ;  /* 0x0000008a00bf7308 */ /* 0x0003ee0000000800 */
[C---:B------:R-:W-:Y:S01]  /*17650*/  HMMA.16816.F32 R80, R144.reuse, R154, R80 ;  /* 0x0000009a9050723c */ /* 0x040fe20000001850 */
[----:B------:R-:W4:Y:S07]  /*17660*/  LDSM.16.MT88.4 R152, [R236+0x2100] ;  /* 0x00210000ec98783b */ /* 0x000f2e0000004200 */
[-C--:B---3--:R-:W-:Y:S08]  /*17670*/  HMMA.16816.F32 R84, R144, R148.reuse, R84 ;  /* 0x000000949054723c */ /* 0x088ff00000001854 */
[C---:B------:R-:W-:Y:S04]  /*17680*/  HMMA.16816.F32 R88, R140.reuse, R148, R88 ;  /* 0x000000948c58723c */ /* 0x040fe80000001858 */
[--C-:B-1----:R-:W-:Y:S04]  /*17690*/  FFMA.FTZ R138, R230, c[0x0][0x2d0], -R207.reuse ;  /* 0x0000b400e68a7a23 */ /* 0x102fe800000108cf */
[-C--:B------:R-:W-:Y:S01]  /*176a0*/  HMMA.16816.F32 R92, R140, R150.reuse, R92 ;  /* 0x000000968c5c723c */ /* 0x080fe2000000185c */
[----:B------:R1:W3:Y:S07]  /*176b0*/  MUFU.EX2 R251, R138 ;  /* 0x0000008a00fb7308 */ /* 0x0002ee0000000800 */
[C---:B------:R-:W-:Y:S01]  /*176c0*/  HMMA.16816.F32 R96, R144.reuse, R150, R96 ;  /* 0x000000969060723c */ /* 0x040fe20000001860 */
[----:B------:R-:W2:Y:S07]  /*176d0*/  LDSM.16.MT88.4 R148, [R235+0x2100] ;  /* 0x00210000eb94783b */ /* 0x000eae0000004200 */
[-C--:B----4-:R-:W-:Y:S08]  /*176e0*/  HMMA.16816.F32 R100, R144, R152.reuse, R100 ;  /* 0x000000989064723c */ /* 0x090ff00000001864 */
[C---:B------:R-:W-:Y:S04]  /*176f0*/  HMMA.16816.F32 R104, R140.reuse, R152, R104 ;  /* 0x000000988c68723c */ /* 0x040fe80000001868 */
[--C-:B-1----:R-:W-:Y:S04]  /*17700*/  FFMA.FTZ R138, R228, c[0x0][0x2d0], -R207.reuse ;  /* 0x0000b400e48a7a23 */ /* 0x102fe800000108cf */
[-C--:B------:R-:W-:Y:S01]  /*17710*/  HMMA.16816.F32 R108, R140, R154.reuse, R108 ;  /* 0x0000009a8c6c723c */ /* 0x080fe2000000186c */
[----:B------:R1:W-:Y:S07]  /*17720*/  MUFU.EX2 R178, R138 ;  /* 0x0000008a00b27308 */ /* 0x0003ee0000000800 */
[C---:B------:R-:W-:Y:S01]  /*17730*/  HMMA.16816.F32 R112, R144.reuse, R154, R112 ;  /* 0x0000009a9070723c */ /* 0x040fe20000001870 */
[----:B------:R-:W4:Y:S07]  /*17740*/  LDSM.16.MT88.4 R152, [R233+0x900] ;  /* 0x00090000e998783b */ /* 0x000f2e0000004200 */
[-C--:B--2---:R-:W-:Y:S08]  /*17750*/  HMMA.16816.F32 R116, R144, R148.reuse, R116 ;  /* 0x000000949074723c */ /* 0x084ff00000001874 */
[C---:B------:R-:W-:Y:S04]  /*17760*/  HMMA.16816.F32 R120, R140.reuse, R148, R120 ;  /* 0x000000948c78723c */ /* 0x040fe80000001878 */
[----:B-1----:R-:W-:Y:S04]  /*17770*/  FFMA.FTZ R138, R229, c[0x0][0x2d0], -R207 ;  /* 0x0000b400e58a7a23 */ /* 0x002fe800000108cf */
[-C--:B------:R-:W-:Y:S01]  /*17780*/  HMMA.16816.F32 R124, R140, R150.reuse, R124 ;  /* 0x000000968c7c723c */ /* 0x080fe2000000187c */
[----:B------:R1:W2:Y:S06]  /*17790*/  MUFU.EX2 R196, R138 ;  /* 0x0000008a00c47308 */ /* 0x0002ac0000000800 */
[----:B------:R-:W-:Y:S02]  /*177a0*/  F2FP.PACK_AB R140, R250, R176 ;  /* 0x000000b0fa8c723e */ /* 0x000fe400000000ff */
[----:B---3--:R-:W-:Y:S03]  /*177b0*/  F2FP.PACK_AB R141, R251, R191 ;  /* 0x000000bffb8d723e */ /* 0x008fe600000000ff */
[----:B------:R-:W-:Y:S01]  /*177c0*/  F2FP.PACK_AB R142, R193, R179 ;  /* 0x000000b3c18e723e */ /* 0x000fe200000000ff */
[--C-:B-1----:R-:W-:Y:S01]  /*177d0*/  FFMA.FTZ R138, R183, c[0x0][0x2d0], -R205.reuse ;  /* 0x0000b400b78a7a23 */ /* 0x102fe200000108cd */
[----:B------:R-:W-:Y:S02]  /*177e0*/  MOV R183, R182 ;  /* 0x000000b600b77202 */ /* 0x000fe40000000f00 */
[----:B------:R-:W-:Y:S02]  /*177f0*/  MOV R182, R181 ;  /* 0x000000b500b67202 */ /* 0x000fe40000000f00 */
[----:B------:R-:W-:Y:S02]  /*17800*/  MOV R181, R180 ;  /* 0x000000b400b57202 */ /* 0x000fe40000000f00 */
[----:B------:R-:W-:Y:S02]  /*17810*/  MOV R180, R177 ;  /* 0x000000b100b47202 */ /* 0x000fe40000000f00 */
[----:B------:R-:W-:Y:S02]  /*17820*/  MOV R177, R239 ;  /* 0x000000ef00b17202 */ /* 0x000fe40000000f00 */
[----:B------:R1:W-:Y:S01]  /*17830*/  MUFU.EX2 R239, R138 ;  /* 0x0000008a00ef7308 */ /* 0x0003e20000000800 */
[----:B--2---:R-:W-:Y:S01]  /*17840*/  F2FP.PACK_AB R143, R196, R178 ;  /* 0x000000b2c48f723e */ /* 0x004fe200000000ff */
[--C-:B-1----:R-:W-:Y:S01]  /*17850*/  FFMA.FTZ R138, R183, c[0x0][0x2d0], -R205.reuse ;  /* 0x0000b400b78a7a23 */ /* 0x102fe200000108cd */
[----:B------:R-:W-:Y:S02]  /*17860*/  MOV R183, R182 ;  /* 0x000000b600b77202 */ /* 0x000fe40000000f00 */
[----:B------:R-:W-:Y:S02]  /*17870*/  MOV R182, R181 ;  /* 0x000000b500b67202 */ /* 0x000fe40000000f00 */
[----:B------:R-:W-:Y:S02]  /*17880*/  MOV R181, R180 ;  /* 0x000000b400b57202 */ /* 0x000fe40000000f00 */
        /* <DEDUP_REMOVED lines=8> */
[----:B------:R-:W-:Y:S02]  /*17910*/  MOV R218, R130 ;  /* 0x0000008200da7202 */ /* 0x000fe40000000f00 */
[----:B------:R-:W2:Y:S01]  /*17920*/  LDL.LU R130, [R1+0x90] ;  /* 0x0000900001827983 */ /* 0x000ea20000300800 */
[--C-:B-1----:R-:W-:Y:S01]  /*17930*/  FFMA.FTZ R138, R183, c[0x0][0x2d0], -R205.reuse ;  /* 0x0000b400b78a7a23 */ /* 0x102fe200000108cd */
[----:B------:R-:W-:Y:S02]  /*17940*/  MOV R183, R181 ;  /* 0x000000b500b77202 */ /* 0x000fe40000000f00 */
[----:B------:R-:W-:Y:S02]  /*17950*/  MOV R181, R177 ;  /* 0x000000b100b57202 */ /* 0x000fe40000000f00 */
[----:B------:R1:W-:Y:S02]  /*17960*/  MUFU.EX2 R177, R138 ;  /* 0x0000008a00b17308 */ /* 0x0003e40000000800 */
[----:B-1----:R-:W-:Y:S01]  /*17970*/  FFMA.FTZ R138, R184, c[0x0][0x2d0], -R205 ;  /* 0x0000b400b88a7a23 */ /* 0x002fe200000108cd */
[----:B------:R-:W-:Y:S02]  /*17980*/  MOV R184, R183 ;  /* 0x000000b700b87202 */ /* 0x000fe40000000f00 */
[----:B------:R-:W-:Y:S05]  /*17990*/  MOV R183, R182 ;  /* 0x000000b600b77202 */ /* 0x000fea0000000f00 */
[----:B------:R1:W-:Y:S01]  /*179a0*/  MUFU.EX2 R197, R138 ;  /* 0x0000008a00c57308 */ /* 0x0003e20000000800 */
[----:B------:R-:W-:Y:S02]  /*179b0*/  MOV R182, R181 ;  /* 0x000000b500b67202 */ /* 0x000fe40000000f00 */
[----:B------:R-:W-:Y:S02]  /*179c0*/  MOV R181, R180 ;  /* 0x000000b400b57202 */ /* 0x000fe40000000f00 */
[----:B------:R-:W-:Y:S02]  /*179d0*/  MOV R180, R175 ;  /* 0x000000af00b47202 */ /* 0x000fe40000000f00 */
[----:B------:R-:W-:Y:S02]  /*179e0*/  MOV R175, R173 ;  /* 0x000000ad00af7202 */ /* 0x000fe40000000f00 */
[----:B------:R-:W-:Y:S02]  /*179f0*/  MOV R173, R168 ;  /* 0x000000a800ad7202 */ /* 0x000fe40000000f00 */
[----:B------:R-:W-:Y:S02]  /*17a00*/  MOV R168, R131 ;  /* 0x0000008300a87202 */ /* 0x000fe40000000f00 */
[----:B------:R-:W3:Y:S04]  /*17a10*/  LDL.LU R131, [R1+0x8c] ;  /* 0x00008c0001837983 */ /* 0x000ee80000300800 */
[----:B------:R-:W4:Y:S04]  /*17a20*/  LDL.LU R186, [R1+0xc] ;  /* 0x00000c0001ba7983 */ /* 0x000f280000300800 */
[----:B------:R-:W4:Y:S01]  /*17a30*/  LDL.LU R185, [R1+0x8] ;  /* 0x0000080001b97983 */ /* 0x000f220000300800 */
[--C-:B-1----:R-:W-:Y:S01]  /*17a40*/  FFMA.FTZ R138, R184, c[0x0][0x2d0], -R137.reuse ;  /* 0x0000b400b88a7a23 */ /* 0x102fe20000010889 */
        /* <DEDUP_REMOVED lines=9> */
[--C-:B-1----:R-:W-:Y:S01]  /*17ae0*/  FFMA.FTZ R138, R183, c[0x0][0x2d0], -R137.reuse ;  /* 0x0000b400b78a7a23 */ /* 0x102fe20000010889 */
[----:B------:R-:W-:Y:S07]  /*17af0*/  MOV R183, R181 ;  /* 0x000000b500b77202 */ /* 0x000fee0000000f00 */
[----:B------:R1:W-:Y:S02]  /*17b00*/  MUFU.EX2 R181, R138 ;  /* 0x0000008a00b57308 */ /* 0x0003e40000000800 */
[----:B-1----:R-:W-:Y:S08]  /*17b10*/  FFMA.FTZ R138, R183, c[0x0][0x2d0], -R137 ;  /* 0x0000b400b78a7a23 */ /* 0x002ff00000010889 */
[----:B------:R1:W-:Y:S02]  /*17b20*/  MUFU.EX2 R201, R138 ;  /* 0x0000008a00c97308 */ /* 0x0003e40000000800 */
[--C-:B-1----:R-:W-:Y:S08]  /*17b30*/  FFMA.FTZ R138, R182, c[0x0][0x2d0], -R206.reuse ;  /* 0x0000b400b68a7a23 */ /* 0x102ff000000108ce */
[----:B------:R1:W1:Y:S02]  /*17b40*/  MUFU.EX2 R200, R138 ;  /* 0x0000008a00c87308 */ /* 0x0002640000000800 */
[--C-:B-1----:R-:W-:Y:S01]  /*17b50*/  FFMA.FTZ R138, R169, c[0x0][0x2d0], -R206.reuse ;  /* 0x0000b400a98a7a23 */ /* 0x102fe200000108ce */
[----:B------:R-:W-:Y:S02]  /*17b60*/  MOV R169, R168 ;  /* 0x000000a800a97202 */ /* 0x000fe40000000f00 */
[----:B------:R-:W-:Y:S05]  /*17b70*/  MOV R168, R219 ;  /* 0x000000db00a87202 */ /* 0x000fea0000000f00 */
[----:B------:R1:W-:Y:S02]  /*17b80*/  MUFU.EX2 R219, R138 ;  /* 0x0000008a00db7308 */ /* 0x0003e40000000800 */
[--C-:B-1----:R-:W-:Y:S08]  /*17b90*/  FFMA.FTZ R138, R180, c[0x0][0x2d0], -R206.reuse ;  /* 0x0000b400b48a7a23 */ /* 0x102ff000000108ce */
[----:B------:R1:W-:Y:S02]  /*17ba0*/  MUFU.EX2 R189, R138 ;  /* 0x0000008a00bd7308 */ /* 0x0003e40000000800 */
[----:B-1----:R-:W-:Y:S02]  /*17bb0*/  FFMA.FTZ R138, R175, c[0x0][0x2d0], -R206 ;  /* 0x0000b400af8a7a23 */ /* 0x002fe400000108ce */
[----:B------:R-:W-:Y:S06]  /*17bc0*/  FFMA.FTZ R175, R218, c[0x0][0x2d0], -R205 ;  /* 0x0000b400daaf7a23 */ /* 0x000fec00000108cd */
[----:B------:R1:W-:Y:S10]  /*17bd0*/  MUFU.EX2 R182, R138 ;  /* 0x0000008a00b67308 */ /* 0x0003f40000000800 */
[----:B------:R1:W-:Y:S01]  /*17be0*/  MUFU.EX2 R230, R175 ;  /* 0x000000af00e67308 */ /* 0x0003e20000000800 */
[----:B--2---:R-:W-:Y:S02]  /*17bf0*/  FMUL.FTZ R130, R132, R130 ;  /* 0x0000008284827220 */ /* 0x004fe40000410000 */
[----:B-1----:R-:W-:Y:S02]  /*17c00*/  FFMA.FTZ R138, R174, c[0x0][0x2d0], -R207 ;  /* 0x0000b400ae8a7a23 */ /* 0x002fe400000108cf */
[----:B------:R-:W-:Y:S05]  /*17c10*/  FFMA.FTZ R174, R222, c[0x0][0x2d0], -R205 ;  /* 0x0000b400deae7a23 */ /* 0x000fea00000108cd */
[----:B------:R1:W-:Y:S01]  /*17c20*/  MUFU.EX2 R184, R138 ;  /* 0x0000008a00b87308 */ /* 0x0003e20000000800 */
[----:B------:R-:W-:Y:S09]  /*17c30*/  MOV R175, R200 ;  /* 0x000000c800af7202 */ /* 0x000ff20000000f00 */
[----:B------:R2:W-:Y:S01]  /*17c40*/  MUFU.EX2 R231, R174 ;  /* 0x000000ae00e77308 */ /* 0x0005e20000000800 */
[--C-:B-1----:R-:W-:Y:S01]  /*17c50*/  FFMA.FTZ R138, R169, c[0x0][0x2d0], -R207.reuse ;  /* 0x0000b400a98a7a23 */ /* 0x102fe200000108cf */
[----:B------:R-:W-:Y:S02]  /*17c60*/  MOV R169, R168 ;  /* 0x000000a800a97202 */ /* 0x000fe40000000f00 */
[----:B------:R-:W-:Y:S06]  /*17c70*/  MOV R168, R220 ;  /* 0x000000dc00a87202 */ /* 0x000fec0000000f00 */
[----:B------:R1:W-:Y:S01]  /*17c80*/  MUFU.EX2 R220, R138 ;  /* 0x0000008a00dc7308 */ /* 0x0003e20000000800 */
[----:B--2---:R-:W-:Y:S01]  /*17c90*/  MOV R174, R201 ;  /* 0x000000c900ae7202 */ /* 0x004fe20000000f00 */
[C---:B---3--:R-:W-:Y:S02]  /*17ca0*/  FMUL.FTZ R131, R132.reuse, R131 ;  /* 0x0000008384837220 */ /* 0x048fe40000410000 */
[----:B-1----:R-:W-:Y:S02]  /*17cb0*/  FFMA.FTZ R138, R173, c[0x0][0x2d0], -R207 ;  /* 0x0000b400ad8a7a23 */ /* 0x002fe400000108cf */
[----:B------:R-:W-:Y:S02]  /*17cc0*/  FFMA.FTZ R173, R223, c[0x0][0x2d0], -R205 ;  /* 0x0000b400dfad7a23 */ /* 0x000fe400000108cd */
[----:B----4-:R-:W-:Y:S01]  /*17cd0*/  FFMA.FTZ R133, R133, R186, R214 ;  /* 0x000000ba85857223 */ /* 0x010fe200000100d6 */
[----:B------:R-:W-:Y:S01]  /*17ce0*/  HMMA.16816.F32 R128, R144, R150, R128 ;  /* 0x000000969080723c */ /* 0x000fe20000001880 */
[----:B------:R-:W1:Y:S01]  /*17cf0*/  LDSM.16.MT88.4 R148, [R234+0x900] ;  /* 0x00090000ea94783b */ /* 0x000e620000004200 */
[----:B------:R2:W-:Y:S02]  /*17d00*/  MUFU.EX2 R188, R138 ;  /* 0x0000008a00bc7308 */ /* 0x0005e40000000800 */
[----:B------:R-:W-:Y:S02]  /*17d10*/  FFMA.FTZ R132, R132, R185, R213 ;  /* 0x000000b984847223 */ /* 0x000fe400000100d5 */
[----:B------:R-:W-:Y:S01]  /*17d20*/  FADD.FTZ R133, R245, R133 ;  /* 0x00000085f5857221 */ /* 0x000fe20000010000 */
[----:B------:R-:W-:Y:S01]  /*17d30*/  F2FP.PACK_AB R144, R243, R239 ;  /* 0x000000eff390723e */ /* 0x000fe200000000ff */
[-C--:B------:R-:W-:Y:S04]  /*17d40*/  HMMA.16816.F32 R4, R140, R152.reuse, R4 ;  /* 0x000000988c04723c */ /* 0x080fe80000001804 */
[----:B------:R-:W-:Y:S01]  /*17d50*/  MUFU.EX2 R173, R173 ;  /* 0x000000ad00ad7308 */ /* 0x000fe20000000800 */
[----:B------:R-:W-:Y:S01]  /*17d60*/  F2FP.PACK_AB R145, R202, R249 ;  /* 0x000000f9ca91723e */ /* 0x000fe200000000ff */
[----:B------:R-:W-:Y:S01]  /*17d70*/  FADD.FTZ R133, R247, R133 ;  /* 0x00000085f7857221 */ /* 0x000fe20000010000 */
[----:B------:R-:W-:Y:S01]  /*17d80*/  F2FP.PACK_AB R147, R201, R181 ;  /* 0x000000b5c993723e */ /* 0x000fe200000000ff */
[----:B------:R-:W-:Y:S01]  /*17d90*/  FADD.FTZ R132, R246, R132 ;  /* 0x00000084f6847221 */ /* 0x000fe20000010000 */
[----:B------:R-:W-:Y:S03]  /*17da0*/  F2FP.PACK_AB R146, R197, R177 ;  /* 0x000000b1c592723e */ /* 0x000fe600000000ff */
[----:B------:R-:W-:Y:S02]  /*17db0*/  FADD.FTZ R133, R248, R133 ;  /* 0x00000085f8857221 */ /* 0x000fe40000010000 */
[----:B------:R-:W-:Y:S02]  /*17dc0*/  FADD.FTZ R132, R241, R132 ;  /* 0x00000084f1847221 */ /* 0x000fe40000010000 */
[C---:B------:R-:W-:Y:S04]  /*17dd0*/  HMMA.16816.F32 R8, R144.reuse, R152, R8 ;  /* 0x000000989008723c */ /* 0x040fe80000001808 */
[----:B------:R-:W-:Y:S02]  /*17de0*/  FADD.FTZ R132, R232, R132 ;  /* 0x00000084e8847221 */ /* 0x000fe40000010000 */
[--C-:B--2---:R-:W-:Y:S02]  /*17df0*/  FFMA.FTZ R138, R172, c[0x0][0x2d0], -R207.reuse ;  /* 0x0000b400ac8a7a23 */ /* 0x104fe400000108cf */
[-C--:B------:R-:W-:Y:S02]  /*17e00*/  HMMA.16816.F32 R12, R144, R154.reuse, R12 ;  /* 0x0000009a900c723c */ /* 0x080fe4000000180c */
[----:B------:R2:W-:Y:S02]  /*17e10*/  MUFU.EX2 R180, R138 ;  /* 0x0000008a00b47308 */ /* 0x0005e40000000800 */
[----:B------:R-:W-:Y:S02]  /*17e20*/  FFMA.FTZ R172, R157, c[0x0][0x2d0], -R207 ;  /* 0x0000b4009dac7a23 */ /* 0x000fe400000108cf */
[----:B------:R-:W-:Y:S02]  /*17e30*/  FADD.FTZ R133, R176, R133 ;  /* 0x00000085b0857221 */ /* 0x000fe40000010000 */
[C---:B------:R-:W-:Y:S01]  /*17e40*/  HMMA.16816.F32 R16, R140.reuse, R154, R16 ;  /* 0x0000009a8c10723c */ /* 0x040fe20000001810 */
[----:B------:R-:W3:Y:S07]  /*17e50*/  LDSM.16.MT88.4 R152, [R236+0x900] ;  /* 0x00090000ec98783b */ /* 0x000eee0000004200 */
[-C--:B-1----:R-:W-:Y:S08]  /*17e60*/  HMMA.16816.F32 R20, R140, R148.reuse, R20 ;  /* 0x000000948c14723c */ /* 0x082ff00000001814 */
[C---:B------:R-:W-:Y:S04]  /*17e70*/  HMMA.16816.F32 R24, R144.reuse, R148, R24 ;  /* 0x000000949018723c */ /* 0x040fe80000001818 */
[----:B--2---:R-:W-:Y:S02]  /*17e80*/  FFMA.FTZ R138, R169, c[0x0][0x2d0], -R205 ;  /* 0x0000b400a98a7a23 */ /* 0x004fe400000108cd */
[--C-:B------:R-:W-:Y:S02]  /*17e90*/  FFMA.FTZ R169, R165, c[0x0][0x2d0], -R206.reuse ;  /* 0x0000b400a5a97a23 */ /* 0x100fe400000108ce */
[-C--:B------:R-:W-:Y:S01]  /*17ea0*/  HMMA.16816.F32 R28, R144, R150.reuse, R28 ;  /* 0x00000096901c723c */ /* 0x080fe2000000181c */
[----:B------:R1:W-:Y:S03]  /*17eb0*/  MUFU.EX2 R183, R138 ;  /* 0x0000008a00b77308 */ /* 0x0003e60000000800 */
[----:B------:R-:W-:Y:S04]  /*17ec0*/  FFMA.FTZ R165, R159, c[0x0][0x2d0], -R207 ;  /* 0x0000b4009fa57a23 */ /* 0x000fe800000108cf */
[C---:B------:R-:W-:Y:S01]  /*17ed0*/  HMMA.16816.F32 R32, R140.reuse, R150, R32 ;  /* 0x000000968c20723c */ /* 0x040fe20000001820 */
[----:B------:R-:W2:Y:S02]  /*17ee0*/  LDSM.16.MT88.4 R148, [R235+0x900] ;  /* 0x00090000eb94783b */ /* 0x000ea40000004200 */
[----:B------:R-:W-:Y:S05]  /*17ef0*/  MUFU.EX2 R199, R169 ;  /* 0x000000a900c77308 */ /* 0x000fea0000000800 */
[-C--:B---3--:R-:W-:Y:S05]  /*17f00*/  HMMA.16816.F32 R36, R140, R152.reuse, R36 ;  /* 0x000000988c24723c */ /* 0x088fea0000001824 */
[----:B------:R-:W-:Y:S03]  /*17f10*/  MUFU.EX2 R198, R165 ;  /* 0x000000a500c67308 */ /* 0x000fe60000000800 */
[C---:B------:R-:W-:Y:S04]  /*17f20*/  HMMA.16816.F32 R40, R144.reuse, R152, R40 ;  /* 0x000000989028723c */ /* 0x040fe80000001828 */
[----:B-1----:R-:W-:Y:S02]  /*17f30*/  FFMA.FTZ R138, R168, c[0x0][0x2d0], -R205 ;  /* 0x0000b400a88a7a23 */ /* 0x002fe400000108cd */
[--C-:B------:R-:W-:Y:S01]  /*17f40*/  FFMA.FTZ R168, R163, c[0x0][0x2d0], -R206.reuse ;  /* 0x0000b400a3a87a23 */ /* 0x100fe200000108ce */
[----:B------:R1:W-:Y:S01]  /*17f50*/  MUFU.EX2 R165, R172 ;  /* 0x000000ac00a57308 */ /* 0x0003e20000000800 */
[-C--:B------:R-:W-:Y:S08]  /*17f60*/  HMMA.16816.F32 R44, R144, R154.reuse, R44 ;  /* 0x0000009a902c723c */ /* 0x080ff0000000182c */
[C---:B------:R-:W-:Y:S01]  /*17f70*/  HMMA.16816.F32 R48, R140.reuse, R154, R48 ;  /* 0x0000009a8c30723c */ /* 0x040fe20000001830 */
[----:B------:R-:W3:Y:S01]  /*17f80*/  LDSM.16.MT88.4 R152, [R233+0x2900] ;  /* 0x00290000e998783b */ /* 0x000ee20000004200 */
[----:B------:R-:W4:Y:S06]  /*17f90*/  MUFU.EX2 R218, R168 ;  /* 0x000000a800da7308 */ /* 0x000f2c0000000800 */
[-C--:B--2---:R-:W-:Y:S04]  /*17fa0*/  HMMA.16816.F32 R52, R140, R148.reuse, R52 ;  /* 0x000000948c34723c */ /* 0x084fe80000001834 */
[----:B------:R2:W-:Y:S01]  /*17fb0*/  MUFU.EX2 R192, R138 ;  /* 0x0000008a00c07308 */ /* 0x0005e20000000800 */
[----:B-1----:R-:W-:Y:S03]  /*17fc0*/  MOV R172, R202 ;  /* 0x000000ca00ac7202 */ /* 0x002fe60000000f00 */
[C---:B------:R-:W-:Y:S08]  /*17fd0*/  HMMA.16816.F32 R56, R144.reuse, R148, R56 ;  /* 0x000000949038723c */ /* 0x040ff00000001838 */
[-C--:B------:R-:W-:Y:S04]  /*17fe0*/  HMMA.16816.F32 R60, R144, R150.reuse, R60 ;  /* 0x00000096903c723c */ /* 0x080fe8000000183c */
[-C--:B----4-:R-:W-:Y:S04]  /*17ff0*/  MOV R176, R218.reuse ;  /* 0x000000da00b07202 */ /* 0x090fe80000000f00 */
[C---:B------:R-:W-:Y:S01]  /*18000*/  HMMA.16816.F32 R64, R140.reuse, R150, R64 ;  /* 0x000000968c40723c */ /* 0x040fe20000001840 */
[----:B------:R-:W1:Y:S03]  /*18010*/  LDSM.16.MT88.4 R148, [R234+0x2900] ;  /* 0x00290000ea94783b */ /* 0x000e660000004200 */
[--C-:B--2---:R-:W-:Y:S02]  /*18020*/  FFMA.FTZ R138, R167, c[0x0][0x2d0], -R137.reuse ;  /* 0x0000b400a78a7a23 */ /* 0x104fe40000010889 */
[--C-:B------:R-:W-:Y:S02]  /*18030*/  FFMA.FTZ R167, R162, c[0x0][0x2d0], -R206.reuse ;  /* 0x0000b400a2a77a23 */ /* 0x100fe400000108ce */
[----:B------:R2:W-:Y:S01]  /*18040*/  MUFU.EX2 R226, R138 ;  /* 0x0000008a00e27308 */ /* 0x0005e20000000800 */
[-C--:B---3--:R-:W-:Y:S08]  /*18050*/  HMMA.16816.F32 R68, R140, R152.reuse, R68 ;  /* 0x000000988c44723c */ /* 0x088ff00000001844 */
[C---:B------:R-:W-:Y:S01]  /*18060*/  HMMA.16816.F32 R72, R144.reuse, R152, R72 ;  /* 0x000000989048723c */ /* 0x040fe20000001848 */
[----:B------:R-:W3:Y:S07]  /*18070*/  MUFU.EX2 R167, R167 ;  /* 0x000000a700a77308 */ /* 0x000eee0000000800 */
[-C--:B------:R-:W-:Y:S04]  /*18080*/  HMMA.16816.F32 R76, R144, R154.reuse, R76 ;  /* 0x0000009a904c723c */ /* 0x080fe8000000184c */
[----:B--2---:R-:W-:Y:S04]  /*18090*/  FFMA.FTZ R138, R166, c[0x0][0x2d0], -R137 ;  /* 0x0000b400a68a7a23 */ /* 0x004fe80000010889 */
[C---:B------:R-:W-:Y:S01]  /*180a0*/  HMMA.16816.F32 R80, R140.reuse, R154, R80 ;  /* 0x0000009a8c50723c */ /* 0x040fe20000001850 */
[----:B------:R-:W2:Y:S01]  /*180b0*/  LDSM.16.MT88.4 R152, [R236+0x2900] ;  /* 0x00290000ec98783b */ /* 0x000ea20000004200 */
[----:B------:R4:W-:Y:S02]  /*180c0*/  MUFU.EX2 R228, R138 ;  /* 0x0000008a00e47308 */ /* 0x0009e40000000800 */
[----:B------:R-:W-:Y:S04]  /*180d0*/  FFMA.FTZ R166, R160, c[0x0][0x2d0], -R207 ;  /* 0x0000b400a0a67a23 */ /* 0x000fe800000108cf */
[-C--:B-1----:R-:W-:Y:S04]  /*180e0*/  HMMA.16816.F32 R84, R140, R148.reuse, R84 ;  /* 0x000000948c54723c */ /* 0x082fe80000001854 */
[----:B------:R3:W-:Y:S04]  /*180f0*/  MUFU.EX2 R195, R166 ;  /* 0x000000a600c37308 */ /* 0x0007e80000000800 */
[C---:B------:R-:W-:Y:S08]  /*18100*/  HMMA.16816.F32 R88, R144.reuse, R148, R88 ;  /* 0x000000949058723c */ /* 0x040ff00000001858 */
[-C--:B------:R-:W-:Y:S04]  /*18110*/  HMMA.16816.F32 R92, R144, R150.reuse, R92 ;  /* 0x00000096905c723c */ /* 0x080fe8000000185c */
[----:B----4-:R-:W-:Y:S02]  /*18120*/  FFMA.FTZ R138, R161, c[0x0][0x2d0], -R137 ;  /* 0x0000b400a18a7a23 */ /* 0x010fe40000010889 */
[----:B------:R-:W-:Y:S02]  /*18130*/  LDSM.16.MT88.4 R160, [R236+0x1100] ;  /* 0x00110000eca0783b */ /* 0x000fe40000004200 */
[C---:B------:R-:W-:Y:S01]  /*18140*/  HMMA.16816.F32 R96, R140.reuse, R150, R96 ;  /* 0x000000968c60723c */ /* 0x040fe20000001860 */
[----:B------:R1:W-:Y:S03]  /*18150*/  MUFU.EX2 R225, R138 ;  /* 0x0000008a00e17308 */ /* 0x0003e60000000800 */
[----:B---3--:R-:W-:Y:S02]  /*18160*/  MOV R166, R167 ;  /* 0x000000a700a67202 */ /* 0x008fe40000000f00 */
[----:B------:R-:W3:Y:S02]  /*18170*/  LDSM.16.MT88.4 R148, [R235+0x2900] ;  /* 0x00290000eb94783b */ /* 0x000ee40000004200 */
[-C--:B--2---:R-:W-:Y:S08]  /*18180*/  HMMA.16816.F32 R100, R140, R152.reuse, R100 ;  /* 0x000000988c64723c */ /* 0x084ff00000001864 */
[C---:B------:R-:W-:Y:S07]  /*18190*/  HMMA.16816.F32 R104, R144.reuse, R152, R104 ;  /* 0x000000989068723c */ /* 0x040fee0000001868 */
[--C-:B------:R-:W-:Y:S01]  /*181a0*/  FFMA.FTZ R152, R170, c[0x0][0x2d0], -R205.reuse ;  /* 0x0000b400aa987a23 */ /* 0x100fe200000108cd */
[-C--:B------:R-:W-:Y:S03]  /*181b0*/  HMMA.16816.F32 R108, R144, R154.reuse, R108 ;  /* 0x0000009a906c723c */ /* 0x080fe6000000186c */
[----:B------:R-:W-:Y:S01]  /*181c0*/  MUFU.EX2 R190, R152 ;  /* 0x0000009800be7308 */ /* 0x000fe20000000800 */
[----:B------:R-:W-:Y:S01]  /*181d0*/  FFMA.FTZ R170, R164, c[0x0][0x2d0], -R206 ;  /* 0x0000b400a4aa7a23 */ /* 0x000fe200000108ce */
[----:B------:R-:W-:Y:S01]  /*181e0*/  F2FP.PACK_AB R206, R166, R218 ;  /* 0x000000daa6ce723e */ /* 0x000fe200000000ff */
[----:B------:R-:W2:Y:S01]  /*181f0*/  LDL.LU R164, [R1+0x10] ;  /* 0x0000100001a47983 */ /* 0x000ea20000300800 */
[----:B------:R-:W-:Y:S01]  /*18200*/  FFMA.FTZ R153, R171, c[0x0][0x2d0], -R205 ;  /* 0x0000b400ab997a23 */ /* 0x000fe200000108cd */
[C---:B------:R-:W-:Y:S02]  /*18210*/  HMMA.16816.F32 R112, R140.reuse, R154, R112 ;  /* 0x0000009a8c70723c */ /* 0x040fe40000001870 */
[----:B------:R-:W4:Y:S02]  /*18220*/  LDL.LU R185, [R1+0x14] ;  /* 0x0000140001b97983 */ /* 0x000f240000300800 */
[----:B-1----:R-:W-:Y:S01]  /*18230*/  FFMA.FTZ R138, R156, c[0x0][0x2d0], -R137 ;  /* 0x0000b4009c8a7a23 */ /* 0x002fe20000010889 */
[----:B------:R1:W1:Y:S01]  /*18240*/  MUFU.EX2 R203, R153 ;  /* 0x0000009900cb7308 */ /* 0x0002620000000800 */
[----:B------:R-:W-:Y:S02]  /*18250*/  FFMA.FTZ R171, R158, c[0x0][0x2d0], -R207 ;  /* 0x0000b4009eab7a23 */ /* 0x000fe400000108cf */
[----:B------:R-:W-:Y:S01]  /*18260*/  LDSM.16.MT88.4 R156, [R234+0x1100] ;  /* 0x00110000ea9c783b */ /* 0x000fe20000004200 */
[----:B------:R-:W-:Y:S01]  /*18270*/  FFMA.FTZ R205, R221, c[0x0][0x2d0], -R205 ;  /* 0x0000b400ddcd7a23 */ /* 0x000fe200000108cd */
[-C--:B---3--:R-:W-:Y:S05]  /*18280*/  HMMA.16816.F32 R116, R140, R148.reuse, R116 ;  /* 0x000000948c74723c */ /* 0x088fea0000001874 */
[----:B------:R-:W-:Y:S03]  /*18290*/  MUFU.EX2 R171, R171 ;  /* 0x000000ab00ab7308 */ /* 0x000fe60000000800 */
[C---:B------:R-:W-:Y:S07]  /*182a0*/  HMMA.16816.F32 R120, R144.reuse, R148, R120 ;  /* 0x000000949078723c */ /* 0x040fee0000001878 */
[----:B------:R-:W3:Y:S01]  /*182b0*/  MUFU.EX2 R227, R138 ;  /* 0x0000008a00e37308 */ /* 0x000ee20000000800 */
[-C--:B------:R-:W-:Y:S01]  /*182c0*/  HMMA.16816.F32 R124, R144, R150.reuse, R124 ;  /* 0x00000096907c723c */ /* 0x080fe2000000187c */
[----:B-1----:R-:W1:Y:S03]  /*182d0*/  LDSM.16.MT88.4 R152, [R233+0x1100] ;  /* 0x00110000e998783b */ /* 0x002e660000004200 */
[-C--:B------:R-:W-:Y:S05]  /*182e0*/  MOV R167, R203.reuse ;  /* 0x000000cb00a77202 */ /* 0x080fea0000000f00 */
[----:B------:R-:W-:Y:S03]  /*182f0*/  MUFU.EX2 R194, R170 ;  /* 0x000000aa00c27308 */ /* 0x000fe60000000800 */
[----:B------:R-:W-:Y:S01]  /*18300*/  F2FP.PACK_AB R144, R190, R203 ;  /* 0x000000cbbe90723e */ /* 0x000fe200000000ff */
[----:B------:R-:W-:Y:S01]  /*18310*/  HMMA.16816.F32 R128, R140, R150, R128 ;  /* 0x000000968c80723c */ /* 0x000fe20000001880 */
[----:B------:R-:W1:Y:S03]  /*18320*/  LDSM.16.MT88.4 R148, [R235+0x1100] ;  /* 0x00110000eb94783b */ /* 0x000e660000004200 */
[----:B------:R-:W-:Y:S02]  /*18330*/  F2FP.PACK_AB R146, R192, R183 ;  /* 0x000000b7c092723e */ /* 0x000fe400000000ff */
[----:B------:R-:W-:Y:S02]  /*18340*/  F2FP.PACK_AB R145, R228, R226 ;  /* 0x000000e2e491723e */ /* 0x000fe400000000ff */
[----:B------:R-:W-:Y:S01]  /*18350*/  F2FP.PACK_AB R140, R219, R200 ;  /* 0x000000c8db8c723e */ /* 0x000fe200000000ff */
[----:B------:R1:W1:Y:S01]  /*18360*/  MUFU.EX2 R229, R205 ;  /* 0x000000cd00e57308 */ /* 0x0002620000000800 */
[----:B------:R-:W-:Y:S02]  /*18370*/  LDSM.16.MT88.4 R200, [R235+0x1900] ;  /* 0x00190000ebc8783b */ /* 0x000fe40000004200 */
[----:B------:R-:W-:Y:S02]  /*18380*/  F2FP.PACK_AB R141, R220, R184 ;  /* 0x000000b8dc8d723e */ /* 0x000fe400000000ff */
[----:B------:R-:W-:Y:S02]  /*18390*/  F2FP.PACK_AB R142, R182, R189 ;  /* 0x000000bdb68e723e */ /* 0x000fe400000000ff */
[----:B------:R-:W-:Y:S02]  /*183a0*/  F2FP.PACK_AB R143, R180, R188 ;  /* 0x000000bcb48f723e */ /* 0x000fe400000000ff */
[----:B---3--:R-:W-:Y:S05]  /*183b0*/  F2FP.PACK_AB R147, R227, R225 ;  /* 0x000000e1e393723e */ /* 0x008fea00000000ff */
[-C--:B-1----:R-:W-:Y:S03]  /*183c0*/  HMMA.16816.F32 R4, R140, R152.reuse, R4 ;  /* 0x000000988c04723c */ /* 0x082fe60000001804 */
[----:B------:R-:W-:Y:S05]  /*183d0*/  F2FP.PACK_AB R205, R198, R195 ;  /* 0x000000c3c6cd723e */ /* 0x000fea00000000ff */
        /* <DEDUP_REMOVED lines=28> */
[----:B------:R-:W-:Y:S03]  /*185a0*/  LDSM.16.MT88.4 R220, [R236+0x3900] ;  /* 0x00390000ecdc783b */ /* 0x000fe60000004200 */
[----:B------:R-:W-:Y:S04]  /*185b0*/  MOV R156, R219 ;  /* 0x000000db009c7202 */ /* 0x000fe80000000f00 */
[C---:B------:R-:W-:Y:S07]  /*185c0*/  HMMA.16816.F32 R96, R140.reuse, R158, R96 ;  /* 0x0000009e8c60723c */ /* 0x040fee0000001860 */
[----:B------:R-:W-:Y:S01]  /*185d0*/  MOV R159, R171 ;  /* 0x000000ab009f7202 */ /* 0x000fe20000000f00 */
[-C--:B------:R-:W-:Y:S01]  /*185e0*/  HMMA.16816.F32 R100, R140, R160.reuse, R100 ;  /* 0x000000a08c64723c */ /* 0x080fe20000001864 */
[----:B------:R-:W3:Y:S03]  /*185f0*/  LDSM.16.MT88.4 R168, [R234+0x1900] ;  /* 0x00190000eaa8783b */ /* 0x000ee60000004200 */
[----:B------:R-:W-:Y:S02]  /*18600*/  MOV R158, R184 ;  /* 0x000000b8009e7202 */ /* 0x000fe40000000f00 */
[----:B------:R-:W-:Y:S02]  /*18610*/  F2FP.PACK_AB R207, R165, R159 ;  /* 0x0000009fa5cf723e */ /* 0x000fe400000000ff */
[C---:B------:R-:W-:Y:S08]  /*18620*/  HMMA.16816.F32 R104, R144.reuse, R160, R104 ;  /* 0x000000a09068723c */ /* 0x040ff00000001868 */
[-C--:B------:R-:W-:Y:S08]  /*18630*/  HMMA.16816.F32 R108, R144, R162.reuse, R108 ;  /* 0x000000a2906c723c */ /* 0x080ff0000000186c */
[C---:B------:R-:W-:Y:S08]  /*18640*/  HMMA.16816.F32 R112, R140.reuse, R162, R112 ;  /* 0x000000a28c70723c */ /* 0x040ff00000001870 */
[-C--:B------:R-:W-:Y:S04]  /*18650*/  HMMA.16816.F32 R116, R140, R148.reuse, R116 ;  /* 0x000000948c74723c */ /* 0x080fe80000001874 */
[----:B--2---:R-:W-:Y:S02]  /*18660*/  FFMA.FTZ R164, R3, R164, R212 ;  /* 0x000000a403a47223 */ /* 0x004fe400000100d4 */
[--C-:B------:R-:W-:Y:S02]  /*18670*/  FFMA.FTZ R3, R238, c[0x0][0x2d0], -R137.reuse ;  /* 0x0000b400ee037a23 */ /* 0x100fe40000010889 */
[C---:B------:R-:W-:Y:S01]  /*18680*/  HMMA.16816.F32 R120, R144.reuse, R148, R120 ;  /* 0x000000949078723c */ /* 0x040fe20000001878 */
[----:B------:R2:W5:Y:S01]  /*18690*/  LDL.LU R238, [R1+0x88] ;  /* 0x0000880001ee7983 */ /* 0x0005620000300800 */
[----:B------:R1:W-:Y:S02]  /*186a0*/  MUFU.EX2 R138, R3 ;  /* 0x00000003008a7308 */ /* 0x0003e40000000800 */
[----:B----4-:R-:W-:Y:S01]  /*186b0*/  FFMA.FTZ R0, R0, R185, R208 ;  /* 0x000000b900007223 */ /* 0x010fe200000100d0 */
[----:B------:R-:W-:Y:S01]  /*186c0*/  F2FP.PACK_AB R208, R231, R173 ;  /* 0x000000ade7d0723e */ /* 0x000fe200000000ff */
[----:B------:R-:W4:Y:S02]  /*186d0*/  LDSM.16.MT88.4 R184, [R236+0x1900] ;  /* 0x00190000ecb8783b */ /* 0x000f240000004200 */
[-C--:B------:R-:W-:Y:S04]  /*186e0*/  HMMA.16816.F32 R124, R144, R150.reuse, R124 ;  /* 0x00000096907c723c */ /* 0x080fe8000000187c */
[----:B------:R-:W-:Y:S04]  /*186f0*/  FADD.FTZ R0, R209, R0 ;  /* 0x00000000d1007221 */ /* 0x000fe80000010000 */
[----:B------:R-:W-:Y:S04]  /*18700*/  HMMA.16816.F32 R128, R140, R150, R128 ;  /* 0x000000968c80723c */ /* 0x000fe80000001880 */
[----:B------:R-:W-:Y:S01]  /*18710*/  FADD.FTZ R0, R210, R0 ;  /* 0x00000000d2007221 */ /* 0x000fe20000010000 */
[----:B------:R-:W-:Y:S03]  /*18720*/  F2FP.PACK_AB R210, R229, R230 ;  /* 0x000000e6e5d2723e */ /* 0x000fe600000000ff */
[----:B------:R-:W-:Y:S04]  /*18730*/  FADD.FTZ R0, R211, R0 ;  /* 0x00000000d3007221 */ /* 0x000fe80000010000 */
[--C-:B-1----:R-:W-:Y:S02]  /*18740*/  FFMA.FTZ R3, R240, c[0x0][0x2d0], -R137.reuse ;  /* 0x0000b400f0037a23 */ /* 0x102fe40000010889 */
[----:B------:R-:W-:Y:S01]  /*18750*/  FFMA.FTZ R137, R204, c[0x0][0x2d0], -R137 ;  /* 0x0000b400cc897a23 */ /* 0x000fe20000010889 */
[----:B------:R-:W-:Y:S01]  /*18760*/  F2FP.PACK_AB R204, R199, R194 ;  /* 0x000000c2c7cc723e */ /* 0x000fe200000000ff */
[----:B------:R-:W1:Y:S01]  /*18770*/  MUFU.EX2 R224, R3 ;  /* 0x0000000300e07308 */ /* 0x000e620000000800 */
[----:B------:R2:W5:Y:S01]  /*18780*/  LDL.LU R240, [R1+0x84] ;  /* 0x0000840001f07983 */ /* 0x0005620000300800 */
[----:B------:R-:W-:Y:S03]  /*18790*/  FADD.FTZ R0, R249, R0 ;  /* 0x00000000f9007221 */ /* 0x000fe60000010000 */
[----:B------:R2:W5:Y:S01]  /*187a0*/  LDL.LU R245, [R1+0x80] ;  /* 0x0000800001f57983 */ /* 0x0005620000300800 */
[-C--:B------:R-:W-:Y:S03]  /*187b0*/  HMMA.16816.F32 R144, R204, R152.reuse, R4 ;  /* 0x00000098cc90723c */ /* 0x080fe60000001804 */
[----:B------:R2:W5:Y:S01]  /*187c0*/  LDL.LU R246, [R1+0x7c] ;  /* 0x00007c0001f67983 */ /* 0x0005620000300800 */
[----:B------:R-:W2:Y:S03]  /*187d0*/  MUFU.EX2 R137, R137 ;  /* 0x0000008900897308 */ /* 0x000ea60000000800 */
[----:B------:R-:W-:Y:S01]  /*187e0*/  MOV R6, R158 ;  /* 0x0000009e00067202 */ /* 0x000fe20000000f00 */
[----:B------:R3:W5:Y:S01]  /*187f0*/  LDL.LU R247, [R1+0x78] ;  /* 0x0000780001f77983 */ /* 0x0007620000300800 */
[----:B------:R-:W-:Y:S03]  /*18800*/  MOV R7, R159 ;  /* 0x0000009f00077202 */ /* 0x000fe60000000f00 */
[----:B------:R3:W5:Y:S04]  /*18810*/  LDL.LU R241, [R1+0x74] ;  /* 0x0000740001f17983 */ /* 0x0007680000300800 */
[----:B------:R3:W5:Y:S01]  /*18820*/  LDL.LU R248, [R1+0x70] ;  /* 0x0000700001f87983 */ /* 0x0007620000300800 */
[----:B-1----:R-:W-:Y:S01]  /*18830*/  F2FP.PACK_AB R209, R224, R138 ;  /* 0x0000008ae0d1723e */ /* 0x002fe200000000ff */
[----:B------:R-:W-:Y:S02]  /*18840*/  FADD.FTZ R3, R215, R164 ;  /* 0x000000a4d7037221 */ /* 0x000fe40000010000 */
[----:B------:R1:W5:Y:S02]  /*18850*/  LDL.LU R232, [R1+0x6c] ;  /* 0x00006c0001e87983 */ /* 0x0003640000300800 */
[----:B------:R-:W-:Y:S02]  /*18860*/  FADD.FTZ R3, R217, R3 ;  /* 0x00000003d9037221 */ /* 0x000fe40000010000 */
[----:B------:R-:W1:Y:S02]  /*18870*/  LDSM.16.MT88.4 R212, [R233+0x3900] ;  /* 0x00390000e9d4783b */ /* 0x000e640000004200 */
[----:B------:R-:W-:Y:S01]  /*18880*/  FADD.FTZ R3, R216, R3 ;  /* 0x00000003d8037221 */ /* 0x000fe20000010000 */
[----:B--2---:R-:W-:Y:S03]  /*18890*/  F2FP.PACK_AB R211, R137, R139 ;  /* 0x0000008b89d3723e */ /* 0x004fe600000000ff */
[----:B------:R-:W-:Y:S02]  /*188a0*/  FADD.FTZ R3, R239, R3 ;  /* 0x00000003ef037221 */ /* 0x000fe40000010000 */
[----:B------:R-:W2:Y:S02]  /*188b0*/  LDSM.16.MT88.4 R216, [R234+0x3900] ;  /* 0x00390000ead8783b */ /* 0x000ea40000004200 */
[C---:B------:R-:W-:Y:S06]  /*188c0*/  HMMA.16816.F32 R140, R208.reuse, R152, R8 ;  /* 0x00000098d08c723c */ /* 0x040fec0000001808 */
[----:B------:R1:W5:Y:S01]  /*188d0*/  LDL.LU R239, [R1+0x68] ;  /* 0x0000680001ef7983 */ /* 0x0003620000300800 */
[----:B------:R-:W-:Y:S01]  /*188e0*/  MOV R11, R156 ;  /* 0x0000009c000b7202 */ /* 0x000fe20000000f00 */
[-C--:B------:R-:W-:Y:S02]  /*188f0*/  HMMA.16816.F32 R148, R208, R154.reuse, R12 ;  /* 0x0000009ad094723c */ /* 0x080fe4000000180c */
[----:B------:R1:W5:Y:S02]  /*18900*/  LDL.LU R249, [R1+0x64] ;  /* 0x0000640001f97983 */ /* 0x0003640000300800 */
[----:B------:R-:W-:Y:S02]  /*18910*/  MOV R10, R157 ;  /* 0x0000009d000a7202 */ /* 0x000fe40000000f00 */
[----:B------:R-:W-:Y:S02]  /*18920*/  MOV R8, R191 ;  /* 0x000000bf00087202 */ /* 0x000fe40000000f00 */
[C---:B------:R-:W-:Y:S04]  /*18930*/  HMMA.16816.F32 R152, R204.reuse, R154, R16 ;  /* 0x0000009acc98723c */ /* 0x040fe80000001810 */
[----:B------:R-:W-:Y:S01]  /*18940*/  MOV R13, R7 ;  /* 0x00000007000d7202 */ /* 0x000fe20000000f00 */
[----:B------:R-:W-:Y:S01]  /*18950*/  FADD.FTZ R8, R8, R132 ;  /* 0x0000008408087221 */ /* 0x000fe20000010000 */
[----:B------:R-:W-:Y:S02]  /*18960*/  MOV R15, R165 ;  /* 0x000000a5000f7202 */ /* 0x000fe40000000f00 */
[-C--:B---3--:R-:W-:Y:S04]  /*18970*/  HMMA.16816.F32 R156, R204, R168.reuse, R20 ;  /* 0x000000a8cc9c723c */ /* 0x088fe80000001814 */
        /* <DEDUP_REMOVED lines=12> */
[-C--:B----4-:R-:W-:Y:S03]  /*18a40*/  HMMA.16816.F32 R172, R204, R184.reuse, R36 ;  /* 0x000000b8ccac723c */ /* 0x090fe60000001824 */
[----:B------:R-:W-:Y:S01]  /*18a50*/  MOV R30, R6 ;  /* 0x00000006001e7202 */ /* 0x000fe20000000f00 */
[----:B------:R-:W-:Y:S01]  /*18a60*/  FADD.FTZ R9, R9, R0 ;  /* 0x0000000009097221 */ /* 0x000fe20000010000 */
[----:B------:R-:W-:Y:S01]  /*18a70*/  MOV R35, R197 ;  /* 0x000000c500237202 */ /* 0x000fe20000000f00 */
[----:B------:R-:W3:Y:S01]  /*18a80*/  LDSM.16.MT88.4 R4, [R235+0x3900] ;  /* 0x00390000eb04783b */ /* 0x000ee20000004200 */
[----:B------:R-:W-:Y:S02]  /*18a90*/  MOV R39, R177 ;  /* 0x000000b100277202 */ /* 0x000fe40000000f00 */
[----:B------:R-:W-:Y:S03]  /*18aa0*/  MOV R37, R179 ;  /* 0x000000b300257202 */ /* 0x000fe60000000f00 */
        /* <DEDUP_REMOVED lines=35> */
[----:B------:R-:W-:Y:S01]  /*18ce0*/  MOV R36, R37 ;  /* 0x0000002500247202 */ /* 0x000fe20000000f00 */
[----:B------:R-:W-:Y:S01]  /*18cf0*/  FADD.FTZ R8, R42, R12 ;  /* 0x0000000c2a087221 */ /* 0x000fe20000010000 */
[----:B------:R-:W-:Y:S02]  /*18d00*/  MOV R37, R38 ;  /* 0x0000002600257202 */ /* 0x000fe40000000f00 */
[----:B------:R-:W-:Y:S02]  /*18d10*/  MOV R38, R39 ;  /* 0x0000002700267202 */ /* 0x000fe40000000f00 */
[----:B------:R-:W-:Y:S01]  /*18d20*/  MOV R39, R32 ;  /* 0x0000002000277202 */ /* 0x000fe20000000f00 */
[----:B------:R-:W-:Y:S01]  /*18d30*/  FADD.FTZ R12, R37, R9 ;  /* 0x00000009250c7221 */ /* 0x000fe20000010000 */
        /* <DEDUP_REMOVED lines=9> */
[----:B------:R-:W-:Y:S01]  /*18dd0*/  MOV R26, R183 ;  /* 0x000000b7001a7202 */ /* 0x000fe20000000f00 */
[----:B------:R-:W-:Y:S01]  /*18de0*/  FADD.FTZ R3, R43, R11 ;  /* 0x0000000b2b037221 */ /* 0x000fe20000010000 */
[----:B------:R-:W-:Y:S01]  /*18df0*/  MOV R27, R182 ;  /* 0x000000b6001b7202 */ /* 0x000fe20000000f00 */
[----:B------:R-:W-:Y:S01]  /*18e00*/  FADD.FTZ R0, R36, R10 ;  /* 0x0000000a24007221 */ /* 0x000fe20000010000 */
[-C--:B------:R-:W-:Y:S03]  /*18e10*/  HMMA.16816.F32 R180, R208, R186.reuse, R44 ;  /* 0x000000bad0b4723c */ /* 0x080fe6000000182c */
[----:B------:R-:W-:Y:S01]  /*18e20*/  MOV R23, R195 ;  /* 0x000000c300177202 */ /* 0x000fe20000000f00 */
[----:B------:R-:W-:Y:S01]  /*18e30*/  FADD.FTZ R11, R38, R8 ;  /* 0x00000008260b7221 */ /* 0x000fe20000010000 */
[----:B------:R-:W-:Y:S01]  /*18e40*/  MOV R22, R194 ;  /* 0x000000c200167202 */ /* 0x000fe20000000f00 */
[----:B------:R-:W-:Y:S01]  /*18e50*/  FADD.FTZ R10, R39, R3 ;  /* 0x00000003270a7221 */ /* 0x000fe20000010000 */
[----:B------:R-:W-:Y:S01]  /*18e60*/  MOV R21, R192 ;  /* 0x000000c000157202 */ /* 0x000fe20000000f00 */
[C---:B------:R-:W-:Y:S04]  /*18e70*/  HMMA.16816.F32 R184, R204.reuse, R186, R48 ;  /* 0x000000baccb8723c */ /* 0x040fe80000001830 */
[----:B------:R-:W-:Y:S01]  /*18e80*/  MOV R31, R190 ;  /* 0x000000be001f7202 */ /* 0x000fe20000000f00 */
[----:B------:R-:W-:Y:S01]  /*18e90*/  FADD.FTZ R3, R34, R11 ;  /* 0x0000000b22037221 */ /* 0x000fe20000010000 */
[----:B------:R-:W-:Y:S01]  /*18ea0*/  MOV R24, R189 ;  /* 0x000000bd00187202 */ /* 0x000fe20000000f00 */
[----:B------:R-:W-:Y:S01]  /*18eb0*/  FADD.FTZ R9, R32, R0 ;  /* 0x0000000020097221 */ /* 0x000fe20000010000 */
[----:B------:R-:W-:Y:S01]  /*18ec0*/  MOV R25, R188 ;  /* 0x000000bc00197202 */ /* 0x000fe20000000f00 */
[----:B------:R-:W-:Y:S01]  /*18ed0*/  FADD.FTZ R0, R35, R10 ;  /* 0x0000000a23007221 */ /* 0x000fe20000010000 */
[-C--:B------:R-:W-:Y:S03]  /*18ee0*/  HMMA.16816.F32 R188, R204, R200.reuse, R52 ;  /* 0x000000c8ccbc723c */ /* 0x080fe60000001834 */
[----:B------:R-:W-:Y:S01]  /*18ef0*/  FADD.FTZ R11, R28, R9 ;  /* 0x000000091c0b7221 */ /* 0x000fe20000010000 */
[----:B------:R-:W-:Y:S01]  /*18f00*/  MOV R132, R135 ;  /* 0x0000008700847202 */ /* 0x000fe20000000f00 */
[----:B------:R-:W-:Y:S02]  /*18f10*/  FADD.FTZ R9, R29, R3 ;  /* 0x000000031d097221 */ /* 0x000fe40000010000 */
[----:B------:R-:W-:Y:S01]  /*18f20*/  FADD.FTZ R8, R33, R12 ;  /* 0x0000000c21087221 */ /* 0x000fe20000010000 */
        /* <DEDUP_REMOVED lines=9> */
[-C--:B-1----:R-:W-:Y:S04]  /*18fc0*/  HMMA.16816.F32 R68, R204, R212.reuse, R68 ;  /* 0x000000d4cc44723c */ /* 0x082fe80000001844 */
[----:B------:R-:W-:Y:S04]  /*18fd0*/  FADD.FTZ R9, R22, R9 ;  /* 0x0000000916097221 */ /* 0x000fe80000010000 */
[C---:B------:R-:W-:Y:S08]  /*18fe0*/  HMMA.16816.F32 R72, R208.reuse, R212, R72 ;  /* 0x000000d4d048723c */ /* 0x040ff00000001848 */
[-C--:B------:R-:W-:Y:S08]  /*18ff0*/  HMMA.16816.F32 R76, R208, R214.reuse, R76 ;  /* 0x000000d6d04c723c */ /* 0x080ff0000000184c */
[C---:B------:R-:W-:Y:S08]  /*19000*/  HMMA.16816.F32 R80, R204.reuse, R214, R80 ;  /* 0x000000d6cc50723c */ /* 0x040ff00000001850 */
[-C--:B--2---:R-:W-:Y:S08]  /*19010*/  HMMA.16816.F32 R84, R204, R216.reuse, R84 ;  /* 0x000000d8cc54723c */ /* 0x084ff00000001854 */
[C---:B------:R-:W-:Y:S08]  /*19020*/  HMMA.16816.F32 R88, R208.reuse, R216, R88 ;  /* 0x000000d8d058723c */ /* 0x040ff00000001858 */
[-C--:B------:R-:W-:Y:S08]  /*19030*/  HMMA.16816.F32 R92, R208, R218.reuse, R92 ;  /* 0x000000dad05c723c */ /* 0x080ff0000000185c */
[C---:B------:R-:W-:Y:S08]  /*19040*/  HMMA.16816.F32 R96, R204.reuse, R218, R96 ;  /* 0x000000dacc60723c */ /* 0x040ff00000001860 */
[-C--:B------:R-:W-:Y:S08]  /*19050*/  HMMA.16816.F32 R100, R204, R220.reuse, R100 ;  /* 0x000000dccc64723c */ /* 0x080ff00000001864 */
[C---:B------:R-:W-:Y:S08]  /*19060*/  HMMA.16816.F32 R104, R208.reuse, R220, R104 ;  /* 0x000000dcd068723c */ /* 0x040ff00000001868 */
[-C--:B------:R-:W-:Y:S08]  /*19070*/  HMMA.16816.F32 R108, R208, R222.reuse, R108 ;  /* 0x000000ded06c723c */ /* 0x080ff0000000186c */
[C---:B------:R-:W-:Y:S08]  /*19080*/  HMMA.16816.F32 R112, R204.reuse, R222, R112 ;  /* 0x000000decc70723c */ /* 0x040ff00000001870 */
[-C--:B---3--:R-:W-:Y:S08]  /*19090*/  HMMA.16816.F32 R116, R204, R4.reuse, R116 ;  /* 0x00000004cc74723c */ /* 0x088ff00000001874 */
        /* <DEDUP_REMOVED lines=12> */
[----:B------:R-:W-:Y:S01]  /*19160*/  FADD.FTZ R4, R138, R0 ;  /* 0x000000008a047221 */ /* 0x000fe20000010000 */
[----:B------:R-:W-:Y:S01]  /*19170*/  MOV R138, R2 ;  /* 0x00000002008a7202 */ /* 0x000fe20000000f00 */
        /* <DEDUP_REMOVED lines=18> */
.L_x_838:
[----:B---34-:R-:W2:Y:S04]  /*192a0*/  LDL.LU R0, [R1+0xc] ;  /* 0x00000c0001007983 */ /* 0x018ea80000300800 */
        /* <DEDUP_REMOVED lines=182> */
[----:B------:R-:W-:Y:S02]  /*19e10*/  @P1 FFMA.FTZ R63, R3, R134, R7 ;  /* 0x00000086033f1223 */ /* 0x000fe40000010007 */
[----:B------:R-:W-:Y:S02]  /*19e20*/  @P0 FFMA.FTZ R64, R0, R2, R4 ;  /* 0x0000000200400223 */ /* 0x000fe40000010004 */
.L_x_784:
        /* <DEDUP_REMOVED lines=71> */
[----:B------:R1:W-:Y:S01]  /*1a2a0*/  STS [R2], R7 ;  /* 0x0000000702007388 */ /* 0x0003e20000000800 */
        /* <DEDUP_REMOVED lines=18> */
[----:B-1----:R-:W-:Y:S01]  /*1a3d0*/  IMAD.MOV.U32 R7, RZ, RZ, 0x40 ;  /* 0x00000040ff077424 */ /* 0x002fe200078e00ff */
[----:B------:R-:W-:Y:S02]  /*1a3e0*/  F2FP.PACK_AB R25, R25, R94 ;  /* 0x0000005e1919723e */ /* 0x000fe400000000ff */
[----:B------:R-:W-:Y:S01]  /*1a3f0*/  STS [R3+0x480], R50 ;  /* 0x0004803203007388 */ /* 0x000fe20000000800 */
[----:B------:R-:W-:Y:S02]  /*1a400*/  F2FP.PACK_AB R24, R24, R100 ;  /* 0x000000641818723e */ /* 0x000fe400000000ff */
[----:B------:R-:W-:Y:S01]  /*1a410*/  SEL R7, R7, 0xffffffc0, !P2 ;  /* 0xffffffc007077807 */ /* 0x000fe20005000000 */
[----:B------:R1:W-:Y:S01]  /*1a420*/  STS [R4+0x400], R6 ;  /* 0x0004000604007388 */ /* 0x0003e20000000800 */
        /* <DEDUP_REMOVED lines=17> */
[----:B-1----:R-:W-:Y:S01]  /*1a540*/  IMAD.IADD R6, R0, 0x1, R7 ;  /* 0x0000000100067824 */ /* 0x002fe200078e0207 */
[----:B------:R-:W-:-:S02]  /*1a550*/  F2FP.PACK_AB R16, R16, R122 ;  /* 0x0000007a1010723e */ /* 0x000fc400000000ff */
[----:B------:R-:W-:Y:S01]  /*1a560*/  F2FP.PACK_AB R15, R15, R124 ;  /* 0x0000007c0f0f723e */ /* 0x000fe200000000ff */
[----:B---3--:R-:W-:Y:S01]  /*1a570*/  IMAD.IADD R8, R7, 0x1, R2 ;  /* 0x0000000107087824 */ /* 0x008fe200078e0202 */
[----:B------:R-:W-:Y:S01]  /*1a580*/  STS [R6+0x80], R49 ;  /* 0x0000803106007388 */ /* 0x000fe20000000800 */
[----:B------:R-:W-:Y:S02]  /*1a590*/  F2FP.PACK_AB R14, R14, R126 ;  /* 0x0000007e0e0e723e */ /* 0x000fe400000000ff */
[----:B------:R-:W-:Y:S01]  /*1a5a0*/  ISETP.NE.U32.AND P0, PT, RZ, c[0x0][0x500], PT ;  /* 0x00014000ff007a0c */ /* 0x000fe20003f05070 */
[----:B------:R-:W-:Y:S03]  /*1a5b0*/  STS [R6+0x480], R48 ;  /* 0x0004803006007388 */ /* 0x000fe60000000800 */
[----:B------:R-:W-:Y:S01]  /*1a5c0*/  ISETP.NE.AND.EX P1, PT, RZ, c[0x0][0x504], PT, P0 ;  /* 0x00014100ff007a0c */ /* 0x000fe20003f25300 */
[----:B------:R1:W-:Y:S01]  /*1a5d0*/  STS [R8+0x400], R5 ;  /* 0x0004000508007388 */ /* 0x0003e20000000800 */
[----:B------:R-:W-:-:S03]  /*1a5e0*/  ISETP.NE.U32.AND P0, PT, RZ, c[0x0][0x508], PT ;  /* 0x00014200ff007a0c */ /* 0x000fc60003f05070 */
[----:B------:R-:W-:Y:S01]  /*1a5f0*/  STS [R8], R45 ;  /* 0x0000002d08007388 */ /* 0x000fe20000000800 */
[----:B------:R-:W-:-:S03]  /*1a600*/  ISETP.NE.AND.EX P0, PT, RZ, c[0x0][0x50c], PT, P0 ;  /* 0x00014300ff007a0c */ /* 0x000fc60003f05300 */
        /* <DEDUP_REMOVED lines=61> */
.L_x_841:
[----:B-1----:R-:W-:Y:S01]  /*1a9e0*/  LOP3.LUT R0, R60, 0xffffffe0, RZ, 0xc0, !PT ;  /* 0xffffffe03c007812 */ /* 0x002fe200078ec0ff */
[----:B------:R-:W1:Y:S01]  /*1a9f0*/  S2R R80, SR_CTAID.X ;  /* 0x0000000000507919 */ /* 0x000e620000002500 */
[----:B------:R-:W-:Y:S01]  /*1aa00*/  LEA.HI R4, R26, R26, RZ, 0x1 ;  /* 0x0000001a1a047211 */ /* 0x000fe200078f08ff */
[----:B------:R-:W-:Y:S01]  /*1aa10*/  IMAD R14, R67, c[0x0][0x3e8], RZ ;  /* 0x0000fa00430e7a24 */ /* 0x000fe200078e02ff */
[----:B------:R-:W-:Y:S01]  /*1aa20*/  SHF.R.S32.HI R6, RZ, 0x1f, R59 ;  /* 0x0000001fff067819 */ /* 0x000fe2000001143b */
[----:B------:R-:W-:Y:S01]  /*1aa30*/  IMAD.IADD R0, R66, 0x1, -R0 ;  /* 0x0000000142007824 */ /* 0x000fe200078e0a00 */
[----:B------:R-:W-:Y:S01]  /*1aa40*/  LOP3.LUT R5, R4, 0x1ffffffe, RZ, 0xc0, !PT ;  /* 0x1ffffffe04057812 */ /* 0x000fe200078ec0ff */
[----:B------:R-:W-:Y:S01]  /*1aa50*/  IMAD R14, R81, c[0x0][0x3ec], R14 ;  /* 0x0000fb00510e7a24 */ /* 0x000fe200078e020e */
[----:B------:R-:W-:Y:S01]  /*1aa60*/  LEA.HI R6, R6, R59, RZ, 0x2 ;  /* 0x0000003b06067211 */ /* 0x000fe200078f10ff */
[----:B-----5:R-:W-:Y:S01]  /*1aa70*/  IMAD R20, R20, c[0x0][0x4e8], RZ ;  /* 0x00013a0014147a24 */ /* 0x020fe200078e02ff */
[----:B------:R-:W-:Y:S01]  /*1aa80*/  SHF.R.S32.HI R8, RZ, 0x1f, R0 ;  /* 0x0000001fff087819 */ /* 0x000fe20000011400 */
[----:B------:R-:W-:Y:S01]  /*1aa90*/  IMAD.IADD R7, R26, 0x1, -R5 ;  /* 0x000000011a077824 */ /* 0x000fe200078e0a05 */
[----:B------:R-:W-:Y:S01]  /*1aaa0*/  LOP3.LUT R6, R6, 0xffffffc, RZ, 0xc0, !PT ;  /* 0x0ffffffc06067812 */ /* 0x000fe200078ec0ff */
[----:B------:R-:W-:Y:S01]  /*1aab0*/  IMAD.SHL.U32 R5, R4, 0x20, RZ ;  /* 0x0000002004057824 */ /* 0x000fe200078e00ff */
[----:B------:R-:W-:Y:S01]  /*1aac0*/  LEA.HI R4, R8, R0, RZ, 0x2 ;  /* 0x0000000008047211 */ /* 0x000fe200078f10ff */
[----:B------:R-:W-:Y:S01]  /*1aad0*/  BSSY B0, `(.L_x_842) ;  /* 0x0000084000007945 */ /* 0x000fe20003800000 */
[----:B------:R-:W-:Y:S01]  /*1aae0*/  MOV R8, c[0x0][0x4e8] ;  /* 0x00013a0000087a02 */ /* 0x000fe20000000f00 */
[----:B------:R-:W-:Y:S01]  /*1aaf0*/  IMAD.IADD R6, R59, 0x1, -R6 ;  /* 0x000000013b067824 */ /* 0x000fe200078e0a06 */
[----:B------:R-:W-:-:S02]  /*1ab00*/  LOP3.LUT R5, R5, 0xffffffc0, RZ, 0xc0, !PT ;  /* 0xffffffc005057812 */ /* 0x000fc400078ec0ff */
[----:B------:R-:W-:Y:S02]  /*1ab10*/  SHF.R.S32.HI R4, RZ, 0x2, R4 ;  /* 0x00000002ff047819 */ /* 0x000fe40000011404 */
[----:B------:R-:W-:Y:S01]  /*1ab20*/  ISETP.NE.AND P2, PT, R8, 0x1, PT ;  /* 0x000000010800780c */ /* 0x000fe20003f45270 */
[----:B------:R-:W-:Y:S01]  /*1ab30*/  IMAD R7, R7, 0x8, R5 ;  /* 0x0000000807077824 */ /* 0x000fe200078e0205 */
[----:B------:R-:W-:Y:S01]  /*1ab40*/  LOP3.LUT P0, RZ, R0, 0x3, RZ, 0xc0, !PT ;  /* 0x0000000300ff7812 */ /* 0x000fe2000780c0ff */
[----:B------:R-:W-:Y:S01]  /*1ab50*/  IMAD R19, R6, 0x10, R4 ;  /* 0x0000001006137824 */ /* 0x000fe200078e0204 */
[----:B------:R-:W-:Y:S01]  /*1ab60*/  LEA.HI R10, R65, R66, RZ, 0x3 ;  /* 0x00000042410a7211 */ /* 0x000fe200078f18ff */
[----:B------:R-:W-:Y:S01]  /*1ab70*/  IMAD R0, R3, c[0x0][0x3a0], RZ ;  /* 0x0000e80003007a24 */ /* 0x000fe200078e02ff */
[----:B------:R-:W-:Y:S01]  /*1ab80*/  SEL R18, R69, RZ, !P1 ;  /* 0x000000ff45127207 */ /* 0x000fe20004800000 */
[----:B------:R-:W-:Y:S01]  /*1ab90*/  IMAD.WIDE.U32 R4, R81, c[0x0][0x490], R2 ;  /* 0x0001240051047a25 */ /* 0x000fe200078e0002 */
[----:B------:R-:W-:-:S02]  /*1aba0*/  IADD3 R6, R19, R7, RZ ;  /* 0x0000000713067210 */ /* 0x000fc40007ffe0ff */
[----:B------:R-:W-:Y:S01]  /*1abb0*/  SHF.R.S32.HI R21, RZ, 0x3, R10 ;  /* 0x00000003ff157819 */ /* 0x000fe2000001140a */
[----:B------:R-:W-:Y:S01]  /*1abc0*/  IMAD R7, R2, c[0x0][0x3a4], R0 ;  /* 0x0000e90002077a24 */ /* 0x000fe200078e0200 */
[----:B------:R-:W-:Y:S01]  /*1abd0*/  LOP3.LUT R12, R10, 0xfffffff8, RZ, 0xc0, !PT ;  /* 0xfffffff80a0c7812 */ /* 0x000fe200078ec0ff */
[----:B------:R-:W-:Y:S01]  /*1abe0*/  IMAD.WIDE.U32 R2, R2, c[0x0][0x3a0], RZ ;  /* 0x0000e80002027a25 */ /* 0x000fe200078e00ff */
[----:B------:R-:W-:-:S03]  /*1abf0*/  LEA.HI R23, R65, R66, RZ, 0x6 ;  /* 0x0000004241177211 */ /* 0x000fc600078f30ff */
[----:B-1----:R-:W-:Y:S01]  /*1ac00*/  IMAD R0, R80, 0x80, R6 ;  /* 0x0000008050007824 */ /* 0x002fe200078e0206 */
[----:B------:R-:W-:Y:S01]  /*1ac10*/  IADD3 R3, R3, R7, RZ ;  /* 0x0000000703037210 */ /* 0x000fe20007ffe0ff */
[----:B------:R-:W-:Y:S01]  /*1ac20*/  IMAD R8, R67, c[0x0][0x490], RZ ;  /* 0x0001240043087a24 */ /* 0x000fe200078e02ff */
[----:B------:R-:W-:Y:S01]  /*1ac30*/  SHF.R.S32.HI R6, RZ, 0x1f, R69 ;  /* 0x0000001fff067819 */ /* 0x000fe20000011445 */
[----:B------:R-:W-:-:S03]  /*1ac40*/  @P2 IMAD.HI.U32 R7, R0, c[0x0][0x4ec], RZ ;  /* 0x00013b0000072a27 */ /* 0x000fc600078e00ff */
[----:B------:R-:W-:Y:S01]  /*1ac50*/  SEL R15, R6, RZ, !P1 ;  /* 0x000000ff060f7207 */ /* 0x000fe20004800000 */
[----:B------:R-:W-:Y:S01]  /*1ac60*/  IMAD.MOV.U32 R9, RZ, RZ, R0 ;  /* 0x000000ffff097224 */ /* 0x000fe200078e0000 */
[----:B------:R-:W-:Y:S01]  /*1ac70*/  @P2 SHF.R.U32.HI R9, RZ, c[0x0][0x4f0], R7 ;  /* 0x00013c00ff092a19 */ /* 0x000fe20000011607 */
[C---:B------:R-:W-:Y:S02]  /*1ac80*/  IMAD R8, R81.reuse, c[0x0][0x494], R8 ;  /* 0x0001250051087a24 */ /* 0x040fe400078e0208 */
[----:B------:R-:W-:Y:S01]  /*1ac90*/  IMAD.WIDE.U32 R6, R81, c[0x0][0x3e8], R2 ;  /* 0x0000fa0051067a25 */ /* 0x000fe200078e0002 */
[----:B------:R-:W-:-:S03]  /*1aca0*/  SHF.L.U32 R2, R21, 0x6, RZ ;  /* 0x0000000615027819 */ /* 0x000fc600000006ff */
[----:B------:R-:W-:Y:S02]  /*1acb0*/  IMAD.MOV R10, RZ, RZ, -R9 ;  /* 0x000000ffff0a7224 */ /* 0x000fe400078e0a09 */
[----:B------:R-:W-:Y:S02]  /*1acc0*/  IMAD.IADD R5, R5, 0x1, R8 ;  /* 0x0000000105057824 */ /* 0x000fe400078e0208 */
[----:B------:R-:W-:Y:S01]  /*1acd0*/  IMAD R10, R10, c[0x0][0x4e8], R0 ;  /* 0x00013a000a0a7a24 */ /* 0x000fe200078e0200 */
[----:B------:R-:W-:Y:S01]  /*1ace0*/  LOP3.LUT R0, R2, 0x1c0, RZ, 0xc0, !PT ;  /* 0x000001c002007812 */ /* 0x000fe200078ec0ff */
[----:B------:R-:W-:Y:S02]  /*1acf0*/  IMAD.IADD R12, R66, 0x1, -R12 ;  /* 0x00000001420c7824 */ /* 0x000fe400078e0a0c */
[----:B------:R-:W-:Y:S01]  /*1ad00*/  IMAD R8, R15, c[0x0][0x498], RZ ;  /* 0x000126000f087a24 */ /* 0x000fe200078e02ff */
[----:B------:R-:W-:Y:S01]  /*1ad10*/  SHF.R.U32.HI R13, RZ, 0x3, R0 ;  /* 0x00000003ff0d7819 */ /* 0x000fe20000011600 */
[----:B------:R-:W-:-:S04]  /*1ad20*/  IMAD.WIDE.U32 R2, R18, c[0x0][0x498], R4 ;  /* 0x0001260012027a25 */ /* 0x000fc800078e0004 */
[----:B------:R-:W-:Y:S01]  /*1ad30*/  IMAD R17, R18, c[0x0][0x49c], R8 ;  /* 0x0001270012117a24 */ /* 0x000fe200078e0208 */
[----:B------:R-:W-:Y:S01]  /*1ad40*/  IADD3 R2, P1, R9, R2, RZ ;  /* 0x0000000209027210 */ /* 0x000fe20007f3e0ff */
[C---:B------:R-:W-:Y:S02]  /*1ad50*/  IMAD R11, R12.reuse, 0x10, R21 ;  /* 0x000000100c0b7824 */ /* 0x040fe400078e0215 */
[----:B------:R-:W-:Y:S01]  /*1ad60*/  IMAD.SHL.U32 R8, R12, 0x8, RZ ;  /* 0x000000080c087824 */ /* 0x000fe200078e00ff */
[----:B------:R-:W-:Y:S01]  /*1ad70*/  SHF.R.S32.HI R12, RZ, 0x1f, R9 ;  /* 0x0000001fff0c7819 */ /* 0x000fe20000011409 */
[----:B------:R-:W-:Y:S01]  /*1ad80*/  IMAD.IADD R5, R7, 0x1, R14 ;  /* 0x0000000107057824 */ /* 0x000fe200078e020e */
[----:B------:R-:W-:Y:S02]  /*1ad90*/  SHF.R.S32.HI R7, RZ, 0x1f, R10 ;  /* 0x0000001fff077819 */ /* 0x000fe4000001140a */
[----:B------:R-:W-:Y:S02]  /*1ada0*/  LEA R11, R80, R11, 0x7 ;  /* 0x0000000b500b7211 */ /* 0x000fe400078e38ff */
[----:B------:R-:W-:Y:S01]  /*1adb0*/  IADD3.X R3, R12, R3, R17, P1, !PT ;  /* 0x000000030c037210 */ /* 0x000fe20000ffe411 */
[----:B------:R-:W-:Y:S01]  /*1adc0*/  IMAD R7, R7, c[0x0][0x488], RZ ;  /* 0x0001220007077a24 */ /* 0x000fe200078e02ff */
[----:B------:R-:W-:Y:S01]  /*1add0*/  LOP3.LUT R4, R0, 0x38, R8, 0xf8, !PT ;  /* 0x0000003800047812 */ /* 0x000fe200078ef808 */
[----:B------:R-:W-:-:S03]  /*1ade0*/  @P2 IMAD.HI.U32 R0, R11, c[0x0][0x4ec], RZ ;  /* 0x00013b000b002a27 */ /* 0x000fc600078e00ff */
[----:B------:R-:W-:Y:S01]  /*1adf0*/  LOP3.LUT R22, R4, R13, RZ, 0x3c, !PT ;  /* 0x0000000d04167212 */ /* 0x000fe200078e3cff */
[----:B------:R-:W-:Y:S01]  /*1ae00*/  IMAD.WIDE.U32 R2, R10, c[0x0][0x488], R2 ;  /* 0x000122000a027a25 */ /* 0x000fe200078e0002 */
[----:B------:R-:W-:-:S03]  /*1ae10*/  MOV R4, R6 ;  /* 0x0000000600047202 */ /* 0x000fc60000000f00 */
[----:B------:R-:W-:Y:S02]  /*1ae20*/  IMAD R7, R10, c[0x0][0x48c], R7 ;  /* 0x000123000a077a24 */ /* 0x000fe400078e0207 */
[----:B------:R-:W-:Y:S01]  /*1ae30*/  IMAD.MOV.U32 R16, RZ, RZ, R11 ;  /* 0x000000ffff107224 */ /* 0x000fe200078e000b */
[----:B------:R-:W-:Y:S01]  /*1ae40*/  @P2 SHF.R.U32.HI R16, RZ, c[0x0][0x4f0], R0 ;  /* 0x00013c00ff102a19 */ /* 0x000fe20000011600 */
[----:B------:R-:W-:Y:S01]  /*1ae50*/  IMAD R17, R80, 0x80, R19 ;  /* 0x0000008050117824 */ /* 0x000fe200078e0213 */
[----:B------:R-:W-:Y:S01]  /*1ae60*/  LEA R0, P1, R2, c[0x0][0x450], 0x2 ;  /* 0x0001140002007a11 */ /* 0x000fe200078210ff */
[----:B------:R-:W-:Y:S01]  /*1ae70*/  IMAD R6, R15, c[0x0][0x3f0], RZ ;  /* 0x0000fc000f067a24 */ /* 0x000fe200078e02ff */
[----:B------:R-:W-:Y:S01]  /*1ae80*/  IADD3 R7, R3, R7, RZ ;  /* 0x0000000703077210 */ /* 0x000fe20007ffe0ff */
[----:B------:R-:W-:Y:S01]  /*1ae90*/  IMAD.MOV R10, RZ, RZ, -R16 ;  /* 0x000000ffff0a7224 */ /* 0x000fe200078e0a10 */
[----:B------:R-:W-:Y:S01]  /*1aea0*/  IADD3 R9, R17, 0x8, RZ ;  /* 0x0000000811097810 */ /* 0x000fe20007ffe0ff */
[----:B------:R-:W-:Y:S01]  /*1aeb0*/  IMAD R3, R18, c[0x0][0x3f4], R6 ;  /* 0x0000fd0012037a24 */ /* 0x000fe200078e0206 */
[----:B------:R-:W-:Y:S01]  /*1aec0*/  LEA.HI.X R2, R2, c[0x0][0x454], R7, 0x2, P1 ;  /* 0x0001150002027a11 */ /* 0x000fe200008f1407 */
[----:B------:R-:W-:Y:S01]  /*1aed0*/  IMAD.WIDE.U32 R4, R18, c[0x0][0x3f0], R4 ;  /* 0x0000fc0012047a25 */ /* 0x000fe200078e0004 */
[----:B------:R-:W-:Y:S01]  /*1aee0*/  SHF.R.S32.HI R6, RZ, 0x1f, R16 ;  /* 0x0000001fff067819 */ /* 0x000fe20000011410 */
[----:B------:R-:W-:Y:S01]  /*1aef0*/  SHFL.IDX PT, R12, R0, RZ, 0x1c1f ;  /* 0x001c1fff000c7589 */ /* 0x000fe200000e0000 */
[-C--:B------:R-:W-:Y:S01]  /*1af00*/  ISETP.GE.OR P3, PT, R9, R20.reuse, P0 ;  /* 0x000000140900720c */ /* 0x080fe20000766670 */
[----:B------:R-:W-:Y:S01]  /*1af10*/  IMAD R9, R10, c[0x0][0x4e8], R11 ;  /* 0x00013a000a097a24 */ /* 0x000fe200078e020b */
[----:B------:R-:W-:Y:S01]  /*1af20*/  ISETP.GE.OR P2, PT, R17, R20, P0 ;  /* 0x000000141100720c */ /* 0x000fe20000746670 */
[----:B------:R-:W1:Y:S01]  /*1af30*/  SHFL.IDX PT, R13, R2, RZ, 0x1c1f ;  /* 0x001c1fff020d7589 */ /* 0x000e6200000e0000 */
[----:B------:R-:W-:-:S02]  /*1af40*/  IMAD.IADD R3, R5, 0x1, R3 ;  /* 0x0000000105037824 */ /* 0x000fc400078e0203 */
        /* <DEDUP_REMOVED lines=60> */
.L_x_843:
[----:B--234-:R-:W-:Y:S05]  /*1b310*/  BSYNC B0 ;  /* 0x0000000000007941 */ /* 0x01cfea0003800000 */
.L_x_842:
        /* <DEDUP_REMOVED lines=16> */
.L_x_845:
[----:B------:R-:W-:Y:S05]  /*1b420*/  BSYNC B0 ;  /* 0x0000000000007941 */ /* 0x000fea0003800000 */
.L_x_844:
        /* <DEDUP_REMOVED lines=16> */
.L_x_847:
[----:B------:R-:W-:Y:S05]  /*1b530*/  BSYNC B0 ;  /* 0x0000000000007941 */ /* 0x000fea0003800000 */
.L_x_846:
        /* <DEDUP_REMOVED lines=16> */
.L_x_849:
[----:B------:R-:W-:Y:S05]  /*1b640*/  BSYNC B0 ;  /* 0x0000000000007941 */ /* 0x000fea0003800000 */
.L_x_848:
        /* <DEDUP_REMOVED lines=16> */
.L_x_851:
[----:B------:R-:W-:Y:S05]  /*1b750*/  BSYNC B0 ;  /* 0x0000000000007941 */ /* 0x000fea0003800000 */
.L_x_850:
        /* <DEDUP_REMOVED lines=16> */
.L_x_853:
[----:B------:R-:W-:Y:S05]  /*1b860*/  BSYNC B0 ;  /* 0x0000000000007941 */ /* 0x000fea0003800000 */
.L_x_852:
        /* <DEDUP_REMOVED lines=16> */
.L_x_855:
[----:B------:R-:W-:Y:S05]  /*1b970*/  BSYNC B0 ;  /* 0x0000000000007941 */ /* 0x000fea0003800000 */
.L_x_854:
        /* <DEDUP_REMOVED lines=17> */
.L_x_840:
        /* <DEDUP_REMOVED lines=19> */
.L_x_856:
        /* <DEDUP_REMOVED lines=40> */
.L_x_858:
[----:B------:R-:W-:Y:S05]  /*1be40*/  BSYNC B0 ;  /* 0x0000000000007941 */ /* 0x000fea0003800000 */
.L_x_857:
        /* <DEDUP_REMOVED lines=34> */
[----:B------:R-:W-:Y:S01]  /*1c070*/  IMAD R0, R0, c[0x0][0x3e4], R6 ;  /* 0x0000f90000007a24 */ /* 0x000fe200078e0206 */
[----:B------:R-:W-:-:S03]  /*1c080*/  SHF.L.U32 R6, R12, 0x3, RZ ;  /* 0x000000030c067819 */ /* 0x000fc600000006ff */
[----:B------:R-:W-:Y:S01]  /*1c090*/  IMAD.IADD R3, R3, 0x1, R0 ;  /* 0x0000000103037824 */ /* 0x000fe200078e0200 */
[----:B------:R-:W-:Y:S01]  /*1c0a0*/  IADD3 R7, R6, 0x40, RZ ;  /* 0x0000004006077810 */ /* 0x000fe20007ffe0ff */
[----:B------:R-:W-:Y:S02]  /*1c0b0*/  IMAD R0, R4, c[0x0][0x3d8], RZ ;  /* 0x0000f60004007a24 */ /* 0x000fe400078e02ff */
[----:B------:R-:W-:-:S04]  /*1c0c0*/  IMAD.WIDE.U32 R2, R5, c[0x0][0x3d8], R2 ;  /* 0x0000f60005027a25 */ /* 0x000fc800078e0002 */
[----:B------:R-:W-:Y:S01]  /*1c0d0*/  IMAD R0, R5, c[0x0][0x3dc], R0 ;  /* 0x0000f70005007a24 */ /* 0x000fe200078e0200 */
[----:B------:R-:W-:-:S04]  /*1c0e0*/  LEA R11, P0, R2, c[0x0][0x380], 0x1 ;  /* 0x0000e000020b7a11 */ /* 0x000fc800078008ff */
[----:B------:R-:W-:-:S04]  /*1c0f0*/  IADD3 R0, R3, R0, RZ ;  /* 0x0000000003007210 */ /* 0x000fc80007ffe0ff */
        /* <DEDUP_REMOVED lines=14> */
.L_x_860:
[----:B------:R-:W-:Y:S05]  /*1c1e0*/  BSYNC B0 ;  /* 0x0000000000007941 */ /* 0x000fea0003800000 */
.L_x_859:
        /* <DEDUP_REMOVED lines=15> */
.L_x_862:
[----:B------:R-:W-:Y:S05]  /*1c2e0*/  BSYNC B0 ;  /* 0x0000000000007941 */ /* 0x000fea0003800000 */
.L_x_861:
        /* <DEDUP_REMOVED lines=15> */
.L_x_864:
[----:B------:R-:W-:Y:S05]  /*1c3e0*/  BSYNC B0 ;  /* 0x0000000000007941 */ /* 0x000fea0003800000 */
.L_x_863:
        /* <DEDUP_REMOVED lines=15> */
.L_x_866:
[----:B------:R-:W-:Y:S05]  /*1c4e0*/  BSYNC B0 ;  /* 0x0000000000007941 */ /* 0x000fea0003800000 */
.L_x_865:
        /* <DEDUP_REMOVED lines=15> */
.L_x_868:
[----:B------:R-:W-:Y:S05]  /*1c5e0*/  BSYNC B0 ;  /* 0x0000000000007941 */ /* 0x000fea0003800000 */
.L_x_867:
        /* <DEDUP_REMOVED lines=15> */
.L_x_870:
[----:B------:R-:W-:Y:S05]  /*1c6e0*/  BSYNC B0 ;  /* 0x0000000000007941 */ /* 0x000fea0003800000 */
.L_x_869:
        /* <DEDUP_REMOVED lines=15> */
.L_x_872:
[----:B------:R-:W-:Y:S05]  /*1c7e0*/  BSYNC B0 ;  /* 0x0000000000007941 */ /* 0x000fea0003800000 */
.L_x_871:
        /* <DEDUP_REMOVED lines=16> */
.L_x_873:
        /* <DEDUP_REMOVED lines=9> */
.L_x_3549:


//--------------------- .text._ZN7cutlass13device_kernelIN5flash19enable_sm80_to_sm89INS1_16FlashAttnFwdSm80INS1_25CollectiveMainloopFwdSm80ILi4ELi1ELb0EN4cute5tupleIJNS5_1CILi128EEENS7_ILi48EEES8_EEELi128ENS_6half_tEfNS_4arch4Sm80ELb0ELb1ELb1ELb0ELb0ELb0ELb1ELb0EEENS1_21CollectiveEpilogueFwdINS6_IJS8_S8_S9_EEENS6_IJNS7_ILi1EEESH_SH_EEESB_SD_Li128ELb0ELb1ELb0ELb0EEENS1_19SingleTileSchedulerILb0ELb0ELb1ELi128EEEEEEEEEvNT_6ParamsE --------------------------
	.section	.text._ZN7cutlass13device_kernelIN5flash19enable_sm80_to_sm89INS1_16FlashAttnFwdSm80INS1_25CollectiveMainloopFwdSm80ILi4ELi1ELb0EN4cute5tupleIJNS5_1CILi128EEENS7_ILi48EEES8_EEELi128ENS_6half_tEfNS_4arch4Sm80ELb0ELb1ELb1ELb0ELb0ELb0ELb1ELb0EEENS1_21CollectiveEpilogueFwdINS6_IJS8_S8_S9_EEENS6_IJNS7_ILi1EEESH_SH_EEESB_SD_Li128ELb0ELb1ELb0ELb0EEENS1_19SingleTileSchedulerILb0ELb0ELb1ELi128EEEEEEEEEvNT_6ParamsE,"ax",@progbits
	.sectioninfo	@"SHI_REGISTERS=255"
	.align	128
.text._ZN7cutlass13device_kernelIN5flash19enable_sm80_to_sm89INS1_16FlashAttnFwdSm80INS1_25CollectiveMainloopFwdSm80ILi4ELi1ELb0EN4cute5tupleIJNS5_1CILi128EEENS7_ILi48EEES8_EEELi128ENS_6half_tEfNS_4arch4Sm80ELb0ELb1ELb1ELb0ELb0ELb0ELb1ELb0EEENS1_21CollectiveEpilogueFwdINS6_IJS8_S8_S9_EEENS6_IJNS7_ILi1EEESH_SH_EEESB_SD_Li128ELb0ELb1ELb0ELb0EEENS1_19SingleTileSchedulerILb0ELb0ELb1ELi128EEEEEEEEEvNT_6ParamsE:
        .type           _ZN7cutlass13device_kernelIN5flash19enable_sm80_to_sm89INS1_16FlashAttnFwdSm80INS1_25CollectiveMainloopFwdSm80ILi4ELi1ELb0EN4cute5tupleIJNS5_1CILi128EEENS7_ILi48EEES8_EEELi128ENS_6half_tEfNS_4arch4Sm80ELb0ELb1ELb1ELb0ELb0ELb0ELb1ELb0EEENS1_21CollectiveEpilogueFwdINS6_IJS8_S8_S9_EEENS6_IJNS7_ILi1EEESH_SH_EEESB_SD_Li128ELb0ELb1ELb0ELb0EEENS1_19SingleTileSchedulerILb0ELb0ELb1ELi128EEEEEEEEEvNT_6ParamsE,@function
        .size           _ZN7cutlass13device_kernelIN5flash19enable_sm80_to_sm89INS1_16FlashAttnFwdSm80INS1_25CollectiveMainloopFwdSm80ILi4ELi1ELb0EN4cute5tupleIJNS5_1CILi128EEENS7_ILi48EEES8_EEELi128ENS_6half_tEfNS_4arch4Sm80ELb0ELb1ELb1ELb0ELb0ELb0ELb1ELb0EEENS1_21CollectiveEpilogueFwdINS6_IJS8_S8_S9_EEENS6_IJNS7_ILi1EEESH_SH_EEESB_SD_Li128ELb0ELb1ELb0ELb0EEENS1_19SingleTileSchedulerILb0ELb0ELb1ELi128EEEEEEEEEvNT_6ParamsE,(.L_x_3550 - _ZN7cutlass13device_kernelIN5flash19enable_sm80_to_sm89INS1_16FlashAttnFwdSm80INS1_25CollectiveMainloopFwdSm80ILi4ELi1ELb0EN4cute5tupleIJNS5_1CILi128EEENS7_ILi48EEES8_EEELi128ENS_6half_tEfNS_4arch4Sm80ELb0ELb1ELb1ELb0ELb0ELb0ELb1ELb0EEENS1_21CollectiveEpilogueFwdINS6_IJS8_S8_S9_EEENS6_IJNS7_ILi1EEESH_SH_EEESB_SD_Li128ELb0ELb1ELb0ELb0EEENS1_19SingleTileSchedulerILb0ELb0ELb1ELi128EEEEEEEEEvNT_6ParamsE)
        .other          _ZN7cutlass13device_kernelIN5flash19enable_sm80_to_sm89INS1_16FlashAttnFwdSm80INS1_25CollectiveMainloopFwdSm80ILi4ELi1ELb0EN4cute5tupleIJNS5_1CILi128EEENS7_ILi48EEES8_EEELi128ENS_6half_tEfNS_4arch4Sm80ELb0ELb1ELb1ELb0ELb0ELb0ELb1ELb0EEENS1_21CollectiveEpilogueFwdINS6_IJS8_S8_S9_EEENS6_IJNS7_ILi1EEESH_SH_EEESB_SD_Li128ELb0ELb1ELb0ELb0EEENS1_19SingleTileSchedulerILb0ELb0ELb1ELi128EEEEEEEEEvNT_6ParamsE,@"STO_CUDA_ENTRY STV_DEFAULT"
_ZN7cutlass13device_kernelIN5flash19enable_sm80_to_sm89INS1_16FlashAttnFwdSm80INS1_25CollectiveMainloopFwdSm80ILi4ELi1ELb0EN4cute5tupleIJNS5_1CILi128EEENS7_ILi48EEES8_EEELi128ENS_6half_tEfNS_4arch4Sm80ELb0ELb1ELb1ELb0ELb0ELb0ELb1ELb0EEENS1_21CollectiveEpilogueFwdINS6_IJS8_S8_S9_EEENS6_IJNS7_ILi1EEESH_SH_EEESB_SD_Li128ELb0ELb1ELb0ELb0EEENS1_19SingleTileSchedulerILb0ELb0ELb1ELi128EEEEEEEEEvNT_6ParamsE:
[----:B------:R-:W-:-:S03]  /*0000*/  MOV R1, c[0x0][0x28] ;  /* 0x00000a0000017a02 */ /* 0x000fc60000000f00 */
[----:B------:R-:W1:Y:S01]  /*0010*/  S2R R22, SR_CTAID.Z ;  /* 0x0000000000167919 */ /* 0x000e620000002700 */
[----:B------:R-:W-:Y:S02]  /*0020*/  IADD3 R1, R1, -0x68, RZ ;  /* 0xffffff9801017810 */ /* 0x000fe40007ffe0ff */
[----:B-1----:R-:W-:-:S13]  /*0030*/  ISETP.GE.AND P0, PT, R22, RZ, PT ;  /* 0x000000ff1600720c */ /* 0x002fda0003f06270 */
[----:B------:R-:W-:Y:S05]  /*0040*/  @!P0 EXIT ;  /* 0x000000000000894d */ /* 0x000fea0003800000 */
[----:B------:R-:W1:Y:S01]  /*0050*/  S2UR UR17, SR_CTAID.X ;  /* 0x00000000001179c3 */ /* 0x000e620000002500 */
[----:B------:R-:W-:Y:S01]  /*0060*/  ULDC UR6, c[0x0][0x2c4] ;  /* 0x0000b10000067ab9 */ /* 0x000fe20000000800 */
[----:B------:R-:W2:Y:S01]  /*0070*/  S2R R129, SR_TID.X ;  /* 0x0000000000817919 */ /* 0x000ea20000002100 */
[----:B------:R-:W-:Y:S02]  /*0080*/  UISETP.NE.AND UP3, UPT, UR6, 0x1, UPT ;  /* 0x000000010600788c */ /* 0x000fe4000bf65270 */
[----:B------:R-:W-:Y:S02]  /*0090*/  ULDC.64 UR4, c[0x0][0x2c8] ;  /* 0x0000b20000047ab9 */ /* 0x000fe40000000a00 */
[----:B------:R-:W-:Y:S02]  /*00a0*/  UMOV UR8, 0x1 ;  /* 0x0000000100087882 */ /* 0x000fe40000000000 */
[----:B------:R-:W-:Y:S02]  /*00b0*/  ULDC UR7, c[0x0][0x168] ;  /* 0x00005a0000077ab9 */ /* 0x000fe40000000800 */
[----:B------:R-:W-:-:S02]  /*00c0*/  UIADD3 UR7, UR8, -UR7, URZ ;  /* 0x8000000708077290 */ /* 0x000fc4000fffe03f */
[----:B-1----:R-:W-:-:S04]  /*00d0*/  USHF.L.U32 UR17, UR17, 0x7, URZ ;  /* 0x0000000711117899 */ /* 0x002fc8000800063f */
[----:B------:R-:W-:Y:S02]  /*00e0*/  @UP3 UIADD3 UR10, UR17, 0x7f, URZ ;  /* 0x0000007f110a3890 */ /* 0x000fe4000fffe03f */
[----:B------:R-:W-:Y:S02]  /*00f0*/  UIADD3 UR9, UR17, 0x7f, URZ ;  /* 0x0000007f11097890 */ /* 0x000fe4000fffe03f */
[----:B------:R-:W-:-:S04]  /*0100*/  UIMAD.WIDE.U32 UR10, UR10, UR4, URZ ;  /* 0x000000040a0a72a5 */ /* 0x000fc8000f8e003f */
[----:B------:R-:W-:-:S03]  /*0110*/  @UP3 USHF.R.U32.HI UR9, URZ, UR5, UR11 ;  /* 0x000000053f093299 */ /* 0x000fc6000801160b */
[----:B------:R-:W-:Y:S02]  /*0120*/  ULDC.64 UR4, c[0x0][0x328] ;  /* 0x0000ca0000047ab9 */ /* 0x000fe40000000a00 */
[----:B------:R-:W-:-:S03]  /*0130*/  UISETP.LE.AND UP2, UPT, UR8, UR5, UPT ;  /* 0x000000050800728c */ /* 0x000fc6000bf43270 */
[----:B------:R-:W-:Y:S02]  /*0140*/  ULDC UR5, c[0x0][0x1d0] ;  /* 0x0000740000057ab9 */ /* 0x000fe40000000800 */
[----:B------:R-:W-:Y:S01]  /*0150*/  UIADD3 UR5, UR9, UR5, UR7 ;  /* 0x0000000509057290 */ /* 0x000fe2000fffe007 */
[----:B------:R-:W-:-:S03]  /*0160*/  PLOP3.LUT P0, PT, PT, PT, UP2, 0x40, 0x0 ;  /* 0x000000000000781c */ /* 0x000fc60003f0e828 */
[----:B------:R-:W-:-:S06]  /*0170*/  UIADD3 UR4, UR5, UR4, URZ ;  /* 0x0000000405047290 */ /* 0x000fcc000fffe03f */
[----:B------:R-:W-:-:S04]  /*0180*/  MOV R0, UR4 ;  /* 0x0000000400007c02 */ /* 0x000fc80008000f00 */
[----:B------:R-:W-:Y:S05]  /*0190*/  @P0 BRA `(.L_x_874) ;  /* 0x0000013000000947 */ /* 0x000fea0003800000 */
[----:B--2---:R-:W-:Y:S01]  /*01a0*/  ISETP.LT.AND P0, PT, RZ, UR5, PT ;  /* 0x00000005ff007c0c */ /* 0x004fe2000bf01270 */
[----:B------:R-:W-:-:S12]  /*01b0*/  UIADD3 UR7, UR5, -0x1, URZ ;  /* 0xffffffff05077890 */ /* 0x000fd8000fffe03f */
[----:B------:R-:W-:Y:S05]  /*01c0*/  @P0 BRA `(.L_x_875) ;  /* 0x0000008000000947 */ /* 0x000fea0003800000 */
[----:B------:R-:W-:Y:S02]  /*01d0*/  ULDC UR4, c[0x0][0x32c] ;  /* 0x0000cb0000047ab9 */ /* 0x000fe40000000800 */
[----:B------:R-:W-:Y:S02]  /*01e0*/  UISETP.NE.AND UP0, UPT, UR8, UR4, UPT ;  /* 0x000000040800728c */ /* 0x000fe4000bf05270 */
[----:B------:R-:W-:-:S03]  /*01f0*/  UIADD3 UR7, -UR5, URZ, URZ ;  /* 0x0000003f05077290 */ /* 0x000fc6000fffe13f */
[----:B------:R-:W-:Y:S02]  /*0200*/  ULDC.64 UR4, c[0x0][0x330] ;  /* 0x0000cc0000047ab9 */ /* 0x000fe40000000a00 */
[----:B------:R-:W-:-:S04]  /*0210*/  UIMAD.WIDE.U32 UR8, UR7, UR4, URZ ;  /* 0x00000004070872a5 */ /* 0x000fc8000f8e003f */
[----:B------:R-:W-:-:S04]  /*0220*/  @UP0 USHF.R.U32.HI UR7, URZ, UR5, UR9 ;  /* 0x000000053f070299 */ /* 0x000fc80008011609 */
[----:B------:R-:W-:Y:S01]  /*0230*/  ULOP3.LUT UR7, URZ, UR7, URZ, 0x33, !UPT ;  /* 0x000000073f077292 */ /* 0x000fe2000f8e333f */
[----:B------:R-:W-:Y:S05]  /*0240*/  BRA `(.L_x_876) ;  /* 0x0000005000007947 */ /* 0x000fea0003800000 */
.L_x_875:
[----:B------:R-:W-:Y:S02]  /*0250*/  ULDC UR4, c[0x0][0x32c] ;  /* 0x0000cb0000047ab9 */ /* 0x000fe40000000800 */
[----:B------:R-:W-:-:S03]  /*0260*/  UISETP.NE.AND UP0, UPT, UR8, UR4, UPT ;  /* 0x000000040800728c */ /* 0x000fc6000bf05270 */
[----:B------:R-:W-:Y:S02]  /*0270*/  ULDC.64 UR4, c[0x0][0x330] ;  /* 0x0000cc0000047ab9 */ /* 0x000fe40000000a00 */
[----:B------:R-:W-:-:S06]  /*0280*/  UIMAD.WIDE.U32 UR8, UR7, UR4, URZ ;  /* 0x00000004070872a5 */ /* 0x000fcc000f8e003f */
[----:B------:R-:W-:Y:S02]  /*0290*/  @UP0 USHF.R.U32.HI UR7, URZ, UR5, UR9 ;  /* 0x000000053f070299 */ /* 0x000fe40008011609 */
.L_x_876:
[----:B------:R-:W-:Y:S02]  /*02a0*/  ULDC UR4, c[0x0][0x32c] ;  /* 0x0000cb0000047ab9 */ /* 0x000fe40000000800 */
[----:B------:R-:W-:-:S06]  /*02b0*/  UIMAD UR4, UR7, UR4, UR4 ;  /* 0x00000004070472a4 */ /* 0x000fcc000f8e0204 */
[----:B------:R-:W-:-:S03]  /*02c0*/  IMNMX R0, R0, UR4, PT ;  /* 0x0000000400007c17 */ /* 0x000fc6000b800200 */
.L_x_874:
[----:B--2---:R-:W-:Y:S01]  /*02d0*/  UMOV UR7, 0x2f ;  /* 0x0000002f00077882 */ /* 0x004fe20000000000 */
[----:B------:R-:W-:Y:S01]  /*02e0*/  IADD3 R0, R0, 0x2f, RZ ;  /* 0x0000002f00007810 */ /* 0x000fe20007ffe0ff */
[----:B------:R-:W-:Y:S01]  /*02f0*/  ULDC UR16, c[0x0][0x1d0] ;  /* 0x0000740000107ab9 */ /* 0x000fe20000000800 */
[----:B------:R-:W-:Y:S01]  /*0300*/  PLOP3.LUT P0, PT, PT, PT, UP2, 0x40, 0x0 ;  /* 0x000000000000781c */ /* 0x000fe20003f0e828 */
[----:B------:R-:W-:Y:S02]  /*0310*/  UIADD3 UR7, UR7, UR16, URZ ;  /* 0x0000001007077290 */ /* 0x000fe4000fffe03f */
[----:B------:R-:W-:Y:S01]  /*0320*/  ULDC.64 UR4, c[0x0][0x2c8] ;  /* 0x0000b20000047ab9 */ /* 0x000fe20000000a00 */
[----:B------:R-:W-:Y:S01]  /*0330*/  IMAD.HI R0, R0, 0x2aaaaaab, RZ ;  /* 0x2aaaaaab00007827 */ /* 0x000fe200078e02ff */
[----:B------:R-:W-:Y:S02]  /*0340*/  UIMAD.WIDE UR8, UR7, 0x2aaaaaab, URZ ;  /* 0x2aaaaaab070878a5 */ /* 0x000fe4000f8e023f */
[----:B------:R-:W-:-:S02]  /*0350*/  UIMAD.WIDE.U32 UR10, UR17, UR4, URZ ;  /* 0x00000004110a72a5 */ /* 0x000fc4000f8e003f */
[----:B------:R-:W-:Y:S01]  /*0360*/  ULDC UR7, c[0x0][0x168] ;  /* 0x00005a0000077ab9 */ /* 0x000fe20000000800 */
[----:B------:R-:W-:Y:S01]  /*0370*/  SHF.R.U32.HI R2, RZ, 0x1f, R0 ;  /* 0x0000001fff027819 */ /* 0x000fe20000011600 */
[----:B------:R-:W-:Y:S02]  /*0380*/  UIADD3 UR16, UR16, -UR7, URZ ;  /* 0x8000000710107290 */ /* 0x000fe4000fffe03f */
[----:B------:R-:W-:Y:S01]  /*0390*/  USHF.R.U32.HI UR7, URZ, 0x1f, UR9 ;  /* 0x0000001f3f077899 */ /* 0x000fe20008011609 */
[----:B------:R-:W-:Y:S01]  /*03a0*/  LEA.HI.SX32 R0, R0, R2, 0x1d ;  /* 0x0000000200007211 */ /* 0x000fe200078feaff */
[----:B------:R-:W-:Y:S02]  /*03b0*/  UMOV UR4, UR17 ;  /* 0x0000001100047c82 */ /* 0x000fe40008000000 */
[----:B------:R-:W-:Y:S02]  /*03c0*/  @UP3 USHF.R.U32.HI UR4, URZ, UR5, UR11 ;  /* 0x000000053f043299 */ /* 0x000fe4000801160b */
[----:B------:R-:W-:-:S02]  /*03d0*/  ULEA.HI.SX32 UR9, UR9, UR7, 0x1d ;  /* 0x0000000709097291 */ /* 0x000fc4000f8fea3f */
[----:B------:R-:W-:Y:S02]  /*03e0*/  UIADD3 UR4, UR16, UR4, URZ ;  /* 0x0000000410047290 */ /* 0x000fe4000fffe03f */
[----:B------:R-:W-:Y:S02]  /*03f0*/  ULDC UR5, c[0x0][0x324] ;  /* 0x0000c90000057ab9 */ /* 0x000fe40000000800 */
[----:B------:R-:W-:Y:S01]  /*0400*/  UIADD3 UR7, UR4, -UR5, URZ ;  /* 0x8000000504077290 */ /* 0x000fe2000fffe03f */
[----:B------:R-:W-:Y:S01]  /*0410*/  IMNMX R242, R0, UR9, PT ;  /* 0x0000000900f27c17 */ /* 0x000fe2000b800200 */
[----:B------:R-:W-:Y:S05]  /*0420*/  @P0 BRA `(.L_x_877) ;  /* 0x0000015000000947 */ /* 0x000fea0003800000 */
[----:B------:R-:W-:Y:S02]  /*0430*/  UMOV UR8, UR4 ;  /* 0x0000000400087c82 */ /* 0x000fe40008000000 */
[----:B------:R-:W-:-:S06]  /*0440*/  UISETP.GT.AND UP0, UPT, UR8, -0x1, UPT ;  /* 0xffffffff0800788c */ /* 0x000fcc000bf04270 */
[----:B------:R-:W-:-:S13]  /*0450*/  PLOP3.LUT P0, PT, PT, PT, UP0, 0x80, 0x0 ;  /* 0x000000000000781c */ /* 0x000fda0003f0f008 */
[----:B------:R-:W-:Y:S05]  /*0460*/  @P0 BRA `(.L_x_878) ;  /* 0x0000008000000947 */ /* 0x000fea0003800000 */
[----:B------:R-:W-:Y:S02]  /*0470*/  ULDC UR4, c[0x0][0x32c] ;  /* 0x0000cb0000047ab9 */ /* 0x000fe40000000800 */
[----:B------:R-:W-:Y:S02]  /*0480*/  UISETP.NE.AND UP0, UPT, UR4, 0x1, UPT ;  /* 0x000000010400788c */ /* 0x000fe4000bf05270 */
[----:B------:R-:W-:Y:S02]  /*0490*/  ULOP3.LUT UR8, URZ, UR8, URZ, 0x33, !UPT ;  /* 0x000000083f087292 */ /* 0x000fe4000f8e333f */
[----:B------:R-:W-:Y:S02]  /*04a0*/  ULDC.64 UR4, c[0x0][0x330] ;  /* 0x0000cc0000047ab9 */ /* 0x000fe40000000a00 */
[----:B------:R-:W-:-:S05]  /*04b0*/  UIMAD.WIDE.U32 UR10, UR8, UR4, URZ ;  /* 0x00000004080a72a5 */ /* 0x000fca000f8e003f */
[----:B------:R-:W-:-:S04]  /*04c0*/  @UP0 USHF.R.U32.HI UR8, URZ, UR5, UR11 ;  /* 0x000000053f080299 */ /* 0x000fc8000801160b */
[----:B------:R-:W-:Y:S01]  /*04d0*/  ULOP3.LUT UR8, URZ, UR8, URZ, 0x33, !UPT ;  /* 0x000000083f087292 */ /* 0x000fe2000f8e333f */
[----:B------:R-:W-:Y:S05]  /*04e0*/  BRA `(.L_x_879) ;  /* 0x0000005000007947 */ /* 0x000fea0003800000 */
.L_x_878:
[----:B------:R-:W-:Y:S02]  /*04f0*/  ULDC UR4, c[0x0][0x32c] ;  /* 0x0000cb0000047ab9 */ /* 0x000fe40000000800 */
[----:B------:R-:W-:-:S03]  /*0500*/  UISETP.NE.AND UP0, UPT, UR4, 0x1, UPT ;  /* 0x000000010400788c */ /* 0x000fc6000bf05270 */
[----:B------:R-:W-:Y:S02]  /*0510*/  ULDC.64 UR4, c[0x0][0x330] ;  /* 0x0000cc0000047ab9 */ /* 0x000fe40000000a00 */
[----:B------:R-:W-:-:S06]  /*0520*/  UIMAD.WIDE.U32 UR10, UR8, UR4, URZ ;  /* 0x00000004080a72a5 */ /* 0x000fcc000f8e003f */
[----:B------:R-:W-:Y:S02]  /*0530*/  @UP0 USHF.R.U32.HI UR8, URZ, UR5, UR11 ;  /* 0x000000053f080299 */ /* 0x000fe4000801160b */
.L_x_879:
[----:B------:R-:W-:Y:S02]  /*0540*/  ULDC UR4, c[0x0][0x32c] ;  /* 0x0000cb0000047ab9 */ /* 0x000fe40000000800 */
[----:B------:R-:W-:-:S04]  /*0550*/  UIMAD UR4, UR8, UR4, URZ ;  /* 0x00000004080472a4 */ /* 0x000fc8000f8e023f */
[----:B------:R-:W-:-:S04]  /*0560*/  UISETP.LT.AND UP0, UPT, UR7, UR4, UPT ;  /* 0x000000040700728c */ /* 0x000fc8000bf01270 */
[----:B------:R-:W-:-:S04]  /*0570*/  USEL UR7, UR7, UR4, !UP0 ;  /* 0x0000000407077287 */ /* 0x000fc8000c000000 */
.L_x_877:
[----:B------:R-:W-:Y:S01]  /*0580*/  UIMAD.WIDE UR4, UR7, 0x2aaaaaab, URZ ;  /* 0x2aaaaaab070478a5 */ /* 0x000fe2000f8e023f */
[----:B------:R-:W-:Y:S01]  /*0590*/  PLOP3.LUT P4, PT, PT, PT, PT, 0x80, 0x0 ;  /* 0x000000000000781c */ /* 0x000fe20003f8f070 */
[----:B------:R-:W-:Y:S01]  /*05a0*/  ULDC.64 UR14, c[0x0][0x118] ;  /* 0x00004600000e7ab9 */ /* 0x000fe20000000a00 */
[----:B------:R-:W-:Y:S01]  /*05b0*/  CS2R R126, SRZ ;  /* 0x00000000007e7805 */ /* 0x000fe2000001ff00 */
[----:B------:R-:W-:Y:S01]  /*05c0*/  USHF.R.U32.HI UR4, URZ, 0x1f, UR5 ;  /* 0x0000001f3f047899 */ /* 0x000fe20008011605 */
[----:B------:R-:W-:Y:S01]  /*05d0*/  CS2R R124, SRZ ;  /* 0x00000000007c7805 */ /* 0x000fe2000001ff00 */
[----:B------:R-:W-:Y:S01]  /*05e0*/  IMAD.MOV.U32 R23, RZ, RZ, RZ ;  /* 0x000000ffff177224 */ /* 0x000fe200078e00ff */
[----:B------:R-:W-:Y:S01]  /*05f0*/  CS2R R24, SRZ ;  /* 0x0000000000187805 */ /* 0x000fe2000001ff00 */
[----:B------:R-:W-:Y:S01]  /*0600*/  ULEA.HI.SX32 UR4, UR5, UR4, 0x1d ;  /* 0x0000000405047291 */ /* 0x000fe2000f8fea3f */
[----:B------:R-:W-:Y:S01]  /*0610*/  IMAD.MOV.U32 R130, RZ, RZ, RZ ;  /* 0x000000ffff827224 */ /* 0x000fe200078e00ff */
[----:B------:R-:W-:Y:S01]  /*0620*/  MOV R128, RZ ;  /* 0x000000ff00807202 */ /* 0x000fe20000000f00 */
[----:B------:R-:W-:Y:S01]  /*0630*/  CS2R R122, SRZ ;  /* 0x00000000007a7805 */ /* 0x000fe2000001ff00 */
[----:B------:R-:W-:Y:S01]  /*0640*/  UISETP.LT.AND UP0, UPT, URZ, UR4, UPT ;  /* 0x000000043f00728c */ /* 0x000fe2000bf01270 */
[----:B------:R-:W-:Y:S01]  /*0650*/  CS2R R120, SRZ ;  /* 0x0000000000787805 */ /* 0x000fe2000001ff00 */
[----:B------:R-:W-:Y:S01]  /*0660*/  IMAD.MOV.U32 R118, RZ, RZ, RZ ;  /* 0x000000ffff767224 */ /* 0x000fe200078e00ff */
[----:B------:R-:W-:Y:S01]  /*0670*/  CS2R R26, SRZ ;  /* 0x00000000001a7805 */ /* 0x000fe2000001ff00 */
[----:B------:R-:W-:Y:S01]  /*0680*/  USEL UR8, URZ, UR4, !UP0 ;  /* 0x000000043f087287 */ /* 0x000fe2000c000000 */
[----:B------:R-:W-:Y:S01]  /*0690*/  MOV R116, RZ ;  /* 0x000000ff00747202 */ /* 0x000fe20000000f00 */
[----:B------:R-:W-:Y:S01]  /*06a0*/  CS2R R110, SRZ ;  /* 0x00000000006e7805 */ /* 0x000fe2000001ff00 */
[----:B------:R-:W-:Y:S01]  /*06b0*/  CS2R R108, SRZ ;  /* 0x00000000006c7805 */ /* 0x000fe2000001ff00 */
[----:B------:R-:W-:Y:S01]  /*06c0*/  IMAD.MOV.U32 R114, RZ, RZ, RZ ;  /* 0x000000ffff727224 */ /* 0x000fe200078e00ff */
[----:B------:R-:W-:Y:S01]  /*06d0*/  CS2R R28, SRZ ;  /* 0x00000000001c7805 */ /* 0x000fe2000001ff00 */
[----:B------:R-:W-:Y:S01]  /*06e0*/  ISETP.GT.AND P0, PT, R242, UR8, PT ;  /* 0x00000008f2007c0c */ /* 0x000fe2000bf04270 */
        /* <DEDUP_REMOVED lines=63> */
[----:B------:R-:W-:Y:S05]  /*0ae0*/  @!P0 BRA `(.L_x_880) ;  /* 0x00013c4000008947 */ /* 0x000fea0003800000 */
[----:B------:R-:W-:-:S04]  /*0af0*/  ISETP.NE.U32.AND P6, PT, RZ, c[0x0][0x340], PT ;  /* 0x0000d000ff007a0c */ /* 0x000fc80003fc5070 */
[----:B------:R-:W-:-:S13]  /*0b00*/  ISETP.NE.AND.EX P6, PT, RZ, c[0x0][0x344], PT, P6 ;  /* 0x0000d100ff007a0c */ /* 0x000fda0003fc5360 */
[----:B------:R-:W-:-:S04]  /*0b10*/  @P6 IMAD.MOV.U32 R2, RZ, RZ, 0x4 ;  /* 0x00000004ff026424 */ /* 0x000fc800078e00ff */
[----:B------:R-:W-:-:S05]  /*0b20*/  @P6 IMAD.WIDE R2, R22, R2, c[0x0][0x340] ;  /* 0x0000d00016026625 */ /* 0x000fca00078e0202 */
[----:B------:R1:W2:Y:S01]  /*0b30*/  @P6 LDG.E R20, [R2.64] ;  /* 0x0000000e02146981 */ /* 0x0002a2000c1e1900 */
[----:B------:R-:W-:Y:S01]  /*0b40*/  SHF.R.S32.HI R126, RZ, 0x1f, R129 ;  /* 0x0000001fff7e7819 */ /* 0x000fe20000011481 */
[----:B------:R-:W-:Y:S01]  /*0b50*/  ULDC UR4, c[0x0][0x168] ;  /* 0x00005a0000047ab9 */ /* 0x000fe20000000800 */
[----:B------:R-:W-:Y:S01]  /*0b60*/  PLOP3.LUT P1, PT, PT, PT, UP3, 0x80, 0x0 ;  /* 0x000000000000781c */ /* 0x000fe20003f2f038 */
[----:B------:R-:W3:Y:S01]  /*0b70*/  S2R R40, SR_CTAID.Y ;  /* 0x0000000000287919 */ /* 0x000ee20000002600 */
[----:B------:R-:W-:Y:S01]  /*0b80*/  PLOP3.LUT P0, PT, PT, PT, UP3, 0x80, 0x0 ;  /* 0x000000000000781c */ /* 0x000fe20003f0f038 */
[----:B------:R-:W-:Y:S01]  /*0b90*/  UIMAD UR4, UR6, UR4, URZ ;  /* 0x00000004060472a4 */ /* 0x000fe2000f8e023f */
[----:B------:R-:W-:Y:S01]  /*0ba0*/  SHF.R.S32.HI R21, RZ, 0x1f, R22 ;  /* 0x0000001fff157819 */ /* 0x000fe20000011416 */
[----:B------:R-:W-:Y:S01]  /*0bb0*/  UMOV UR11, 0x5 ;  /* 0x00000005000b7882 */ /* 0x000fe20000000000 */
[----:B------:R-:W-:Y:S01]  /*0bc0*/  IADD3 R122, R242, -0x1, RZ ;  /* 0xfffffffff27a7810 */ /* 0x000fe20007ffe0ff */
[----:B------:R-:W-:Y:S01]  /*0bd0*/  ULDC.64 UR6, c[0x0][0x1e0] ;  /* 0x0000780000067ab9 */ /* 0x000fe20000000a00 */
[----:B------:R-:W-:Y:S01]  /*0be0*/  LEA.HI R124, R126, R129, RZ, 0x5 ;  /* 0x000000817e7c7211 */ /* 0x000fe200078f28ff */
[----:B------:R-:W-:-:S02]  /*0bf0*/  UIMAD.WIDE.U32 UR12, UR6, 0x20, URZ ;  /* 0x00000020060c78a5 */ /* 0x000fc4000f8e003f */
[----:B------:R-:W-:Y:S01]  /*0c00*/  USHF.L.U32 UR9, UR7, 0x5, URZ ;  /* 0x0000000507097899 */ /* 0x000fe2000800063f */
[----:B------:R-:W-:-:S03]  /*0c10*/  SHF.R.S32.HI R123, RZ, 0x5, R124 ;  /* 0x00000005ff7b7819 */ /* 0x000fc6000001147c */
[----:B------:R-:W-:Y:S01]  /*0c20*/  UIADD3 UR9, UR13, UR9, URZ ;  /* 0x000000090d097290 */ /* 0x000fe2000fffe03f */
[----:B-1----:R-:W-:Y:S02]  /*0c30*/  LEA.HI R2, R126, R129, RZ, 0x3 ;  /* 0x000000817e027211 */ /* 0x002fe400078f18ff */
[----:B---3--:R-:W-:Y:S01]  /*0c40*/  SHF.R.S32.HI R41, RZ, 0x1f, R40 ;  /* 0x0000001fff297819 */ /* 0x008fe20000011428 */
[----:B------:R-:W-:Y:S01]  /*0c50*/  IMAD.WIDE.U32 R6, R40, c[0x0][0x1b8], RZ ;  /* 0x00006e0028067a25 */ /* 0x000fe200078e00ff */
[----:B------:R-:W-:Y:S02]  /*0c60*/  LOP3.LUT R0, R2, 0xfffffff8, RZ, 0xc0, !PT ;  /* 0xfffffff802007812 */ /* 0x000fe400078ec0ff */
[----:B------:R-:W-:Y:S01]  /*0c70*/  SHF.R.S32.HI R29, RZ, 0x3, R2 ;  /* 0x00000003ff1d7819 */ /* 0x000fe20000011402 */
[----:B------:R-:W-:Y:S02]  /*0c80*/  IMAD R2, R41, c[0x0][0x1b8], RZ ;  /* 0x00006e0029027a24 */ /* 0x000fe400078e02ff */
[----:B------:R-:W-:Y:S01]  /*0c90*/  IMAD.IADD R31, R129, 0x1, -R0 ;  /* 0x00000001811f7824 */ /* 0x000fe200078e0a00 */
[----:B------:R-:W-:Y:S01]  /*0ca0*/  IADD3 R13, R29, UR17, RZ ;  /* 0x000000111d0d7c10 */ /* 0x000fe2000fffe0ff */
[----:B------:R-:W-:Y:S01]  /*0cb0*/  IMAD R2, R40, c[0x0][0x1bc], R2 ;  /* 0x00006f0028027a24 */ /* 0x000fe200078e0202 */
[--C-:B------:R-:W-:Y:S01]  /*0cc0*/  SHF.R.S32.HI R36, RZ, 0x1f, R29.reuse ;  /* 0x0000001fff247819 */ /* 0x100fe2000001141d */
[----:B------:R-:W-:Y:S01]  /*0cd0*/  IMAD R0, R31, 0x10, R29 ;  /* 0x000000101f007824 */ /* 0x000fe200078e021d */
[----:B------:R-:W-:Y:S01]  /*0ce0*/  IADD3 R15, R13, 0x70, RZ ;  /* 0x000000700d0f7810 */ /* 0x000fe20007ffe0ff */
[----:B------:R-:W-:-:S02]  /*0cf0*/  IMAD.IADD R3, R7, 0x1, R2 ;  /* 0x0000000107037824 */ /* 0x000fc400078e0202 */
[----:B------:R-:W-:Y:S01]  /*0d00*/  IMAD R7, R21, c[0x0][0x1c0], RZ ;  /* 0x0000700015077a24 */ /* 0x000fe200078e02ff */
[----:B------:R-:W-:Y:S01]  /*0d10*/  IADD3 R4, R0, UR17, RZ ;  /* 0x0000001100047c10 */ /* 0x000fe2000fffe0ff */
[----:B------:R-:W-:Y:S02]  /*0d20*/  IMAD.MOV.U32 R2, RZ, RZ, R6 ;  /* 0x000000ffff027224 */ /* 0x000fe400078e0006 */
[----:B------:R-:W-:Y:S02]  /*0d30*/  IMAD R6, R22, c[0x0][0x1c4], R7 ;  /* 0x0000710016067a24 */ /* 0x000fe400078e0207 */
[----:B------:R-:W-:Y:S01]  /*0d40*/  @P1 IMAD.HI.U32 R5, R4, c[0x0][0x2c8], RZ ;  /* 0x0000b20004051a27 */ /* 0x000fe200078e00ff */
[----:B------:R-:W-:-:S03]  /*0d50*/  ISETP.GE.AND P1, PT, R13, UR4, PT ;  /* 0x000000040d007c0c */ /* 0x000fc6000bf26270 */
[----:B------:R-:W-:Y:S01]  /*0d60*/  IMAD.MOV.U32 R0, RZ, RZ, R4 ;  /* 0x000000ffff007224 */ /* 0x000fe200078e0004 */
[----:B------:R-:W-:Y:S01]  /*0d70*/  @P0 SHF.R.U32.HI R0, RZ, c[0x0][0x2cc], R5 ;  /* 0x0000b300ff000a19 */ /* 0x000fe20000011605 */
[----:B------:R-:W-:-:S03]  /*0d80*/  IMAD.WIDE.U32 R2, R22, c[0x0][0x1c0], R2 ;  /* 0x0000700016027a25 */ /* 0x000fc600078e0002 */
[--C-:B------:R-:W-:Y:S01]  /*0d90*/  SHF.R.S32.HI R7, RZ, 0x1f, R0.reuse ;  /* 0x0000001fff077819 */ /* 0x100fe20000011400 */
[----:B------:R-:W-:Y:S02]  /*0da0*/  IMAD.MOV R5, RZ, RZ, -R0 ;  /* 0x000000ffff057224 */ /* 0x000fe400078e0a00 */
[----:B------:R-:W-:Y:S01]  /*0db0*/  IMAD.IADD R3, R3, 0x1, R6 ;  /* 0x0000000103037824 */ /* 0x000fe200078e0206 */
[----:B------:R-:W-:Y:S01]  /*0dc0*/  IADD3 R6, R13, 0x10, RZ ;  /* 0x000000100d067810 */ /* 0x000fe20007ffe0ff */
[----:B------:R-:W-:Y:S02]  /*0dd0*/  IMAD R5, R5, c[0x0][0x2c4], R4 ;  /* 0x0000b10005057a24 */ /* 0x000fe400078e0204 */
[----:B------:R-:W-:Y:S01]  /*0de0*/  IMAD R7, R7, c[0x0][0x1b0], RZ ;  /* 0x00006c0007077a24 */ /* 0x000fe200078e02ff */
[----:B------:R-:W-:Y:S01]  /*0df0*/  ISETP.GE.AND P4, PT, R6, UR4, PT ;  /* 0x0000000406007c0c */ /* 0x000fe2000bf86270 */
[----:B------:R-:W-:Y:S01]  /*0e00*/  IMAD.WIDE.U32 R2, R0, c[0x0][0x1b0], R2 ;  /* 0x00006c0000027a25 */ /* 0x000fe200078e0002 */
[----:B------:R-:W-:-:S03]  /*0e10*/  SHF.R.S32.HI R4, RZ, 0x1f, R5 ;  /* 0x0000001fff047819 */ /* 0x000fc60000011405 */
[----:B------:R-:W-:Y:S01]  /*0e20*/  IMAD R0, R0, c[0x0][0x1b4], R7 ;  /* 0x00006d0000007a24 */ /* 0x000fe200078e0207 */
[----:B------:R-:W-:Y:S01]  /*0e30*/  LEA.HI R7, R126, R129, RZ, 0x6 ;  /* 0x000000817e077211 */ /* 0x000fe200078f30ff */
[----:B------:R-:W-:Y:S02]  /*0e40*/  IMAD R19, R41, c[0x0][0x1e8], RZ ;  /* 0x00007a0029137a24 */ /* 0x000fe400078e02ff */
[----:B------:R-:W-:Y:S02]  /*0e50*/  IMAD.IADD R3, R3, 0x1, R0 ;  /* 0x0000000103037824 */ /* 0x000fe400078e0200 */
[----:B------:R-:W-:Y:S02]  /*0e60*/  IMAD R0, R4, c[0x0][0x1a8], RZ ;  /* 0x00006a0004007a24 */ /* 0x000fe400078e02ff */
[----:B------:R-:W-:-:S04]  /*0e70*/  IMAD.WIDE.U32 R2, R5, c[0x0][0x1a8], R2 ;  /* 0x00006a0005027a25 */ /* 0x000fc800078e0002 */
[----:B------:R-:W-:Y:S01]  /*0e80*/  IMAD R0, R5, c[0x0][0x1ac], R0 ;  /* 0x00006b0005007a24 */ /* 0x000fe200078e0200 */
[C---:B------:R-:W-:Y:S01]  /*0e90*/  LEA R17, P0, R2.reuse, c[0x0][0x160], 0x1 ;  /* 0x0000580002117a11 */ /* 0x040fe200078008ff */
[----:B------:R-:W-:Y:S02]  /*0ea0*/  IMAD.SHL.U32 R4, R31, 0x8, RZ ;  /* 0x000000081f047824 */ /* 0x000fe400078e00ff */
[----:B------:R-:W-:Y:S02]  /*0eb0*/  IMAD.IADD R0, R3, 0x1, R0 ;  /* 0x0000000103007824 */ /* 0x000fe400078e0200 */
[----:B------:R-:W-:Y:S01]  /*0ec0*/  IMAD.SHL.U32 R3, R29, 0x40, RZ ;  /* 0x000000401d037824 */ /* 0x000fe200078e00ff */
[----:B------:R-:W-:Y:S01]  /*0ed0*/  SHFL.IDX PT, R10, R17, 0x1, 0x181f ;  /* 0x00381f00110a7f89 */ /* 0x000fe200000e0000 */
[----:B------:R-:W-:Y:S01]  /*0ee0*/  IMAD.SHL.U32 R7, R7, 0x8, RZ ;  /* 0x0000000807077824 */ /* 0x000fe200078e00ff */
[----:B------:R-:W-:Y:S01]  /*0ef0*/  LEA.HI.X R16, R2, c[0x0][0x164], R0, 0x1, P0 ;  /* 0x0000590002107a11 */ /* 0x000fe200000f0c00 */
[----:B------:R-:W-:Y:S01]  /*0f00*/  IMAD R19, R40, c[0x0][0x1ec], R19 ;  /* 0x00007b0028137a24 */ /* 0x000fe200078e0213 */
[----:B------:R-:W1:Y:S01]  /*0f10*/  SHFL.IDX PT, R2, R17, RZ, 0x181f ;  /* 0x00181fff11027589 */ /* 0x000e6200000e0000 */
[----:B------:R-:W-:-:S02]  /*0f20*/  LOP3.LUT R0, R3, 0x1c0, RZ, 0xc0, !PT ;  /* 0x000001c003007812 */ /* 0x000fc400078ec0ff */
[----:B------:R-:W-:Y:S01]  /*0f30*/  ISETP.GE.AND P5, PT, R4, c[0x0][0x198], PT ;  /* 0x0000660004007a0c */ /* 0x000fe20003fa6270 */
[----:B------:R-:W3:Y:S01]  /*0f40*/  SHFL.IDX PT, R3, R16, RZ, 0x181f ;  /* 0x00181fff10037589 */ /* 0x000ee200000e0000 */
[----:B------:R-:W-:Y:S02]  /*0f50*/  LOP3.LUT R5, R0, 0x38, R4, 0xf8, !PT ;  /* 0x0000003800057812 */ /* 0x000fe400078ef804 */
[----:B------:R-:W-:Y:S01]  /*0f60*/  SHF.R.U32.HI R0, RZ, 0x3, R0 ;  /* 0x00000003ff007819 */ /* 0x000fe20000011600 */
[----:B------:R-:W4:Y:S03]  /*0f70*/  SHFL.IDX PT, R11, R16, 0x1, 0x181f ;  /* 0x00381f00100b7f89 */ /* 0x000f2600000e0000 */
[----:B------:R-:W-:Y:S02]  /*0f80*/  LOP3.LUT R6, R5, R0, RZ, 0x3c, !PT ;  /* 0x0000000005067212 */ /* 0x000fe400078e3cff */
[----:B------:R-:W-:-:S02]  /*0f90*/  IADD3 R5, R13, 0x20, RZ ;  /* 0x000000200d057810 */ /* 0x000fc40007ffe0ff */
[----:B------:R-:W-:Y:S02]  /*0fa0*/  IADD3 R0, R4, 0x40, RZ ;  /* 0x0000004004007810 */ /* 0x000fe40007ffe0ff */
[----:B------:R-:W-:Y:S02]  /*0fb0*/  ISETP.GE.AND P2, PT, R5, UR4, PT ;  /* 0x0000000405007c0c */ /* 0x000fe4000bf46270 */
[----:B------:R-:W-:Y:S02]  /*0fc0*/  @!P1 SHF.R.S32.HI R5, RZ, 0x1f, R0 ;  /* 0x0000001fff059819 */ /* 0x000fe40000011400 */
[----:B------:R-:W-:Y:S02]  /*0fd0*/  LOP3.LUT R8, R6, 0xfffffe00, R7, 0xf8, !PT ;  /* 0xfffffe0006087812 */ /* 0x000fe400078ef807 */
[----:B------:R-:W-:Y:S02]  /*0fe0*/  @!P1 LEA.HI R7, R5, R0, RZ, 0x3 ;  /* 0x0000000005079211 */ /* 0x000fe400078f18ff */
[----:B------:R-:W-:Y:S01]  /*0ff0*/  SHF.R.S32.HI R5, RZ, 0x1f, R4 ;  /* 0x0000001fff057819 */ /* 0x000fe20000011404 */
[----:B------:R-:W-:Y:S01]  /*1000*/  IMAD.SHL.U32 R243, R8, 0x2, RZ ;  /* 0x0000000208f37824 */ /* 0x000fe200078e00ff */
[----:B------:R-:W-:Y:S01]  /*1010*/  ISETP.GE.AND P3, PT, R0, c[0x0][0x198], PT ;  /* 0x0000660000007a0c */ /* 0x000fe20003f66270 */
[----:B------:R-:W5:Y:S01]  /*1020*/  SHFL.IDX PT, R8, R17, 0x2, 0x181f ;  /* 0x00581f0011087f89 */ /* 0x000f6200000e0000 */
[----:B-1----:R-:W-:-:S02]  /*1030*/  @!P1 LEA R6, P0, R4, R2, 0x1 ;  /* 0x0000000204069211 */ /* 0x002fc400078008ff */
[----:B------:R-:W-:Y:S02]  /*1040*/  @!P1 LOP3.LUT R9, R7, 0xfffffff8, RZ, 0xc0, !PT ;  /* 0xfffffff807099812 */ /* 0x000fe400078ec0ff */
[----:B---3--:R-:W-:Y:S02]  /*1050*/  @!P1 LEA.HI.X R7, R4, R3, R5, 0x1, P0 ;  /* 0x0000000304079211 */ /* 0x008fe400000f0c05 */
[----:B------:R-:W-:Y:S01]  /*1060*/  @!P4 SHF.R.S32.HI R12, RZ, 0x1f, R0 ;  /* 0x0000001fff0cc819 */ /* 0x000fe20000011400 */
[----:B------:R-:W-:Y:S02]  /*1070*/  @!P1 IMAD.WIDE R2, R9, 0x2, R2 ;  /* 0x0000000209029825 */ /* 0x000fe400078e0202 */
[----:B------:R-:W1:Y:S04]  /*1080*/  SHFL.IDX PT, R9, R16, 0x2, 0x181f ;  /* 0x00581f0010097f89 */ /* 0x000e6800000e0000 */
[----:B------:R3:W-:Y:S04]  /*1090*/  @!P1 LDGSTS.E.BYPASS.LTC128B.128 [R243+0x8080], [R6.64], !P5 ;  /* 0x0808000006f39fae */ /* 0x0007e8000e901d4e */
[----:B------:R1:W-:Y:S01]  /*10a0*/  @!P1 LDGSTS.E.BYPASS.LTC128B.128 [R243+0xc080], [R2.64], !P3 ;  /* 0x0c08000002f39fae */ /* 0x0003e2000d901d4e */
[----:B---3--:R-:W-:-:S02]  /*10b0*/  @!P4 LEA.HI R7, R12, R0, RZ, 0x3 ;  /* 0x000000000c07c211 */ /* 0x008fc400078f18ff */
[----:B------:R-:W-:Y:S02]  /*10c0*/  IADD3 R6, R13, 0x30, RZ ;  /* 0x000000300d067810 */ /* 0x000fe40007ffe0ff */
[----:B-1----:R-:W-:Y:S02]  /*10d0*/  @!P4 LEA R2, P0, R4, R10, 0x1 ;  /* 0x0000000a0402c211 */ /* 0x002fe400078008ff */
[----:B------:R-:W-:Y:S02]  /*10e0*/  @!P4 LOP3.LUT R7, R7, 0xfffffff8, RZ, 0xc0, !PT ;  /* 0xfffffff80707c812 */ /* 0x000fe400078ec0ff */
[----:B------:R-:W-:Y:S02]  /*10f0*/  ISETP.GE.AND P1, PT, R6, UR4, PT ;  /* 0x0000000406007c0c */ /* 0x000fe4000bf26270 */
[----:B------:R-:W1:Y:S01]  /*1100*/  SHFL.IDX PT, R6, R17, 0x3, 0x181f ;  /* 0x00781f0011067f89 */ /* 0x000e6200000e0000 */
[----:B----4-:R-:W-:Y:S01]  /*1110*/  @!P4 LEA.HI.X R3, R4, R11, R5, 0x1, P0 ;  /* 0x0000000b0403c211 */ /* 0x010fe200000f0c05 */
[----:B------:R-:W-:Y:S01]  /*1120*/  @!P4 IMAD.WIDE R10, R7, 0x2, R10 ;  /* 0x00000002070ac825 */ /* 0x000fe200078e020a */
[----:B------:R-:W-:Y:S01]  /*1130*/  @!P2 SHF.R.S32.HI R12, RZ, 0x1f, R0 ;  /* 0x0000001fff0ca819 */ /* 0x000fe20000011400 */
[----:B------:R-:W3:Y:S04]  /*1140*/  SHFL.IDX PT, R7, R16, 0x3, 0x181f ;  /* 0x00781f0010077f89 */ /* 0x000ee800000e0000 */
[----:B------:R4:W-:Y:S04]  /*1150*/  @!P4 LDGSTS.E.BYPASS.LTC128B.128 [R243+0x8880], [R2.64], !P5 ;  /* 0x0888000002f3cfae */ /* 0x0009e8000e901d4e */
[----:B------:R1:W-:Y:S01]  /*1160*/  @!P4 LDGSTS.E.BYPASS.LTC128B.128 [R243+0xc880], [R10.64], !P3 ;  /* 0x0c8800000af3cfae */ /* 0x0003e2000d901d4e */
[----:B----4-:R-:W-:-:S02]  /*1170*/  @!P2 LEA.HI R2, R12, R0, RZ, 0x3 ;  /* 0x000000000c02a211 */ /* 0x010fc400078f18ff */
[C---:B------:R-:W-:Y:S02]  /*1180*/  IADD3 R3, R13.reuse, 0x50, RZ ;  /* 0x000000500d037810 */ /* 0x040fe40007ffe0ff */
[----:B-1----:R-:W-:Y:S02]  /*1190*/  IADD3 R11, R13, 0x40, RZ ;  /* 0x000000400d0b7810 */ /* 0x002fe40007ffe0ff */
[----:B-----5:R-:W-:Y:S02]  /*11a0*/  @!P2 LEA R10, P4, R4, R8, 0x1 ;  /* 0x00000008040aa211 */ /* 0x020fe400078808ff */
[----:B------:R-:W-:Y:S02]  /*11b0*/  @!P2 LOP3.LUT R2, R2, 0xfffffff8, RZ, 0xc0, !PT ;  /* 0xfffffff80202a812 */ /* 0x000fe400078ec0ff */
[----:B------:R-:W-:Y:S02]  /*11c0*/  ISETP.GE.AND P0, PT, R11, UR4, PT ;  /* 0x000000040b007c0c */ /* 0x000fe4000bf06270 */
[----:B------:R-:W-:Y:S01]  /*11d0*/  @!P2 LEA.HI.X R11, R4, R9, R5, 0x1, P4 ;  /* 0x00000009040ba211 */ /* 0x000fe200020f0c05 */
[----:B------:R-:W-:Y:S01]  /*11e0*/  @!P2 IMAD.WIDE R8, R2, 0x2, R8 ;  /* 0x000000020208a825 */ /* 0x000fe200078e0208 */
[----:B------:R-:W-:Y:S01]  /*11f0*/  ISETP.GE.AND P4, PT, R3, UR4, PT ;  /* 0x0000000403007c0c */ /* 0x000fe2000bf86270 */
[----:B------:R-:W1:Y:S01]  /*1200*/  SHFL.IDX PT, R2, R17, 0x4, 0x181f ;  /* 0x00981f0011027f89 */ /* 0x000e6200000e0000 */
[----:B------:R-:W-:-:S03]  /*1210*/  @!P1 SHF.R.S32.HI R3, RZ, 0x1f, R0 ;  /* 0x0000001fff039819 */ /* 0x000fc60000011400 */
[----:B------:R4:W-:Y:S04]  /*1220*/  @!P2 LDGSTS.E.BYPASS.LTC128B.128 [R243+0x9080], [R10.64], !P5 ;  /* 0x090800000af3afae */ /* 0x0009e8000e901d4e */
[----:B------:R5:W-:Y:S04]  /*1230*/  @!P2 LDGSTS.E.BYPASS.LTC128B.128 [R243+0xd080], [R8.64], !P3 ;  /* 0x0d08000008f3afae */ /* 0x000be8000d901d4e */
[----:B------:R-:W-:Y:S02]  /*1240*/  @!P4 SHF.R.S32.HI R18, RZ, 0x1f, R0 ;  /* 0x0000001fff12c819 */ /* 0x000fe40000011400 */
[----:B----4-:R-:W-:-:S02]  /*1250*/  @!P1 LEA.HI R10, R3, R0, RZ, 0x3 ;  /* 0x00000000030a9211 */ /* 0x010fc400078f18ff */
[----:B------:R-:W4:Y:S01]  /*1260*/  SHFL.IDX PT, R3, R16, 0x4, 0x181f ;  /* 0x00981f0010037f89 */ /* 0x000f2200000e0000 */
[----:B------:R-:W-:Y:S02]  /*1270*/  IADD3 R11, R13, 0x60, RZ ;  /* 0x000000600d0b7810 */ /* 0x000fe40007ffe0ff */
[----:B-----5:R-:W-:Y:S02]  /*1280*/  @!P1 LEA R8, P2, R4, R6, 0x1 ;  /* 0x0000000604089211 */ /* 0x020fe400078408ff */
[----:B------:R-:W-:Y:S02]  /*1290*/  @!P1 LOP3.LUT R10, R10, 0xfffffff8, RZ, 0xc0, !PT ;  /* 0xfffffff80a0a9812 */ /* 0x000fe400078ec0ff */
[----:B---3--:R-:W-:Y:S02]  /*12a0*/  @!P1 LEA.HI.X R9, R4, R7, R5, 0x1, P2 ;  /* 0x0000000704099211 */ /* 0x008fe400010f0c05 */
[----:B------:R-:W-:Y:S01]  /*12b0*/  ISETP.GE.AND P2, PT, R11, UR4, PT ;  /* 0x000000040b007c0c */ /* 0x000fe2000bf46270 */
[----:B------:R-:W-:Y:S01]  /*12c0*/  @!P1 IMAD.WIDE R6, R10, 0x2, R6 ;  /* 0x000000020a069825 */ /* 0x000fe200078e0206 */
[----:B------:R-:W-:Y:S03]  /*12d0*/  SHFL.IDX PT, R11, R16, 0x5, 0x181f ;  /* 0x00b81f00100b7f89 */ /* 0x000fe600000e0000 */
[----:B------:R-:W-:Y:S01]  /*12e0*/  IMAD R10, R36, c[0x0][0x1e0], RZ ;  /* 0x00007800240a7a24 */ /* 0x000fe200078e02ff */
[----:B------:R3:W-:Y:S04]  /*12f0*/  @!P1 LDGSTS.E.BYPASS.LTC128B.128 [R243+0x9880], [R8.64], !P5 ;  /* 0x0988000008f39fae */ /* 0x0007e8000e901d4e */
[----:B------:R5:W-:Y:S01]  /*1300*/  @!P1 LDGSTS.E.BYPASS.LTC128B.128 [R243+0xd880], [R6.64], !P3 ;  /* 0x0d88000006f39fae */ /* 0x000be2000d901d4e */
[----:B-1----:R-:W-:-:S04]  /*1310*/  @!P0 LEA R12, P1, R4, R2, 0x1 ;  /* 0x00000002040c8211 */ /* 0x002fc800078208ff */
[--C-:B----4-:R-:W-:Y:S02]  /*1320*/  @!P0 LEA.HI.X R13, R4, R3, R5.reuse, 0x1, P1 ;  /* 0x00000003040d8211 */ /* 0x110fe400008f0c05 */
[----:B------:R-:W-:Y:S01]  /*1330*/  ISETP.GE.AND P1, PT, R15, UR4, PT ;  /* 0x000000040f007c0c */ /* 0x000fe2000bf26270 */
[----:B------:R-:W-:Y:S02]  /*1340*/  ULDC.64 UR4, c[0x0][0x208] ;  /* 0x0000820000047ab9 */ /* 0x000fe40000000a00 */
[----:B------:R1:W-:Y:S01]  /*1350*/  @!P0 LDGSTS.E.BYPASS.LTC128B.128 [R243+0xa080], [R12.64], !P5 ;  /* 0x0a0800000cf38fae */ /* 0x0003e2000e901d4e */
[----:B------:R-:W-:Y:S02]  /*1360*/  USHF.L.U32 UR10, UR4, 0x5, URZ ;  /* 0x00000005040a7899 */ /* 0x000fe4000800063f */
[----:B------:R-:W-:Y:S01]  /*1370*/  USHF.L.U64.HI UR11, UR4, UR11, UR5 ;  /* 0x0000000b040b7299 */ /* 0x000fe20008010205 */
[----:B---3--:R-:W-:-:S04]  /*1380*/  IMAD.WIDE.U32 R8, R29, c[0x0][0x1e0], R4 ;  /* 0x000078001d087a25 */ /* 0x008fc800078e0004 */
[----:B-----5:R-:W-:Y:S01]  /*1390*/  IMAD R7, R29, c[0x0][0x1e4], R10 ;  /* 0x000079001d077a24 */ /* 0x020fe200078e020a */
[----:B------:R-:W-:Y:S01]  /*13a0*/  @!P0 SHF.R.S32.HI R6, RZ, 0x1f, R0 ;  /* 0x0000001fff068819 */ /* 0x000fe20000011400 */
[----:B------:R-:W1:Y:S02]  /*13b0*/  SHFL.IDX PT, R10, R17, 0x5, 0x181f ;  /* 0x00b81f00110a7f89 */ /* 0x000e6400000e0000 */
[----:B------:R-:W-:Y:S01]  /*13c0*/  IMAD.IADD R9, R9, 0x1, R7 ;  /* 0x0000000109097824 */ /* 0x000fe200078e0207 */
[----:B------:R-:W-:Y:S01]  /*13d0*/  @!P0 LEA.HI R6, R6, R0, RZ, 0x3 ;  /* 0x0000000006068211 */ /* 0x000fe200078f18ff */
[----:B------:R-:W-:Y:S02]  /*13e0*/  SHFL.IDX PT, R7, R16, 0x6, 0x181f ;  /* 0x00d81f0010077f89 */ /* 0x000fe400000e0000 */
[----:B------:R-:W-:Y:S01]  /*13f0*/  IMAD.WIDE.U32 R8, R40, c[0x0][0x1e8], R8 ;  /* 0x00007a0028087a25 */ /* 0x000fe200078e0008 */
[----:B------:R-:W-:Y:S02]  /*1400*/  @!P0 LOP3.LUT R14, R6, 0xfffffff8, RZ, 0xc0, !PT ;  /* 0xfffffff8060e8812 */ /* 0x000fe400078ec0ff */
[----:B------:R-:W-:Y:S01]  /*1410*/  SHFL.IDX PT, R6, R17, 0x6, 0x181f ;  /* 0x00d81f0011067f89 */ /* 0x000fe200000e0000 */
[----:B------:R-:W-:Y:S01]  /*1420*/  IMAD.IADD R9, R9, 0x1, R19 ;  /* 0x0000000109097824 */ /* 0x000fe200078e0213 */
[----:B------:R-:W-:Y:S01]  /*1430*/  SHF.R.S32.HI R19, RZ, 0x1f, R122 ;  /* 0x0000001fff137819 */ /* 0x000fe2000001147a */
[----:B------:R-:W-:-:S02]  /*1440*/  @!P0 IMAD.WIDE R14, R14, 0x2, R2 ;  /* 0x000000020e0e8825 */ /* 0x000fc400078e0202 */
[----:B------:R2:W3:Y:S04]  /*1450*/  SHFL.IDX PT, R2, R17, 0x7, 0x181f ;  /* 0x00f81f0011027f89 */ /* 0x0004e800000e0000 */
[----:B------:R4:W-:Y:S04]  /*1460*/  @!P0 LDGSTS.E.BYPASS.LTC128B.128 [R243+0xe080], [R14.64], !P3 ;  /* 0x0e0800000ef38fae */ /* 0x0009e8000d901d4e */
[----:B------:R5:W3:Y:S01]  /*1470*/  SHFL.IDX PT, R3, R16, 0x7, 0x181f ;  /* 0x00f81f0010037f89 */ /* 0x000ae200000e0000 */
[----:B-1----:R-:W-:-:S04]  /*1480*/  @!P4 LEA R12, P0, R4, R10, 0x1 ;  /* 0x0000000a040cc211 */ /* 0x002fc800078008ff */
[----:B------:R-:W-:-:S05]  /*1490*/  @!P4 LEA.HI.X R13, R4, R11, R5, 0x1, P0 ;  /* 0x0000000b040dc211 */ /* 0x000fca00000f0c05 */
[----:B------:R1:W-:Y:S01]  /*14a0*/  @!P4 LDGSTS.E.BYPASS.LTC128B.128 [R243+0xa880], [R12.64], !P5 ;  /* 0x0a8800000cf3cfae */ /* 0x0003e2000e901d4e */
[--C-:B--2---:R-:W-:Y:S01]  /*14b0*/  @P6 SHF.R.S32.HI R17, RZ, 0x1f, R20.reuse ;  /* 0x0000001fff116819 */ /* 0x104fe20000011414 */
[----:B------:R-:W-:Y:S01]  /*14c0*/  @!P6 IMAD.MOV.U32 R17, RZ, RZ, R21 ;  /* 0x000000ffff11e224 */ /* 0x000fe200078e0015 */
[----:B----4-:R-:W-:Y:S01]  /*14d0*/  @!P4 LEA.HI R14, R18, R0, RZ, 0x3 ;  /* 0x00000000120ec211 */ /* 0x010fe200078f18ff */
[----:B-----5:R-:W-:Y:S02]  /*14e0*/  @P6 IMAD.MOV.U32 R16, RZ, RZ, R20 ;  /* 0x000000ffff106224 */ /* 0x020fe400078e0014 */
[----:B------:R-:W-:Y:S01]  /*14f0*/  @!P6 IMAD.MOV.U32 R16, RZ, RZ, R22 ;  /* 0x000000ffff10e224 */ /* 0x000fe200078e0016 */
[----:B------:R-:W-:-:S03]  /*1500*/  @!P4 LOP3.LUT R14, R14, 0xfffffff8, RZ, 0xc0, !PT ;  /* 0xfffffff80e0ec812 */ /* 0x000fc600078ec0ff */
[----:B------:R-:W-:-:S04]  /*1510*/  IMAD.WIDE.U32 R24, R16, c[0x0][0x1f0], R8 ;  /* 0x00007c0010187a25 */ /* 0x000fc800078e0008 */
[----:B------:R-:W-:Y:S01]  /*1520*/  @!P4 IMAD.WIDE R10, R14, 0x2, R10 ;  /* 0x000000020e0ac825 */ /* 0x000fe200078e020a */
[--C-:B------:R-:W-:Y:S01]  /*1530*/  @!P2 SHF.R.S32.HI R14, RZ, 0x1f, R0.reuse ;  /* 0x0000001fff0ea819 */ /* 0x100fe20000011400 */
[----:B------:R-:W-:Y:S01]  /*1540*/  STL.64 [R1+0x38], R24 ;  /* 0x0000381801007387 */ /* 0x000fe20000100a00 */
[----:B-1----:R-:W-:Y:S01]  /*1550*/  @!P1 SHF.R.S32.HI R13, RZ, 0x1f, R0 ;  /* 0x0000001fff0d9819 */ /* 0x002fe20000011400 */
[----:B------:R-:W-:Y:S02]  /*1560*/  IMAD.MOV.U32 R132, RZ, RZ, R24 ;  /* 0x000000ffff847224 */ /* 0x000fe400078e0018 */
[----:B------:R1:W-:Y:S01]  /*1570*/  @!P4 LDGSTS.E.BYPASS.LTC128B.128 [R243+0xe880], [R10.64], !P3 ;  /* 0x0e8800000af3cfae */ /* 0x0003e2000d901d4e */
[-C--:B------:R-:W-:Y:S01]  /*1580*/  @!P2 LEA.HI R14, R14, R0.reuse, RZ, 0x3 ;  /* 0x000000000e0ea211 */ /* 0x080fe200078f18ff */
[----:B------:R-:W-:Y:S01]  /*1590*/  IMAD.MOV.U32 R9, RZ, RZ, c[0x0][0x1e4] ;  /* 0x00007900ff097624 */ /* 0x000fe200078e00ff */
[----:B------:R-:W-:Y:S02]  /*15a0*/  @!P1 LEA.HI R13, R13, R0, RZ, 0x3 ;  /* 0x000000000d0d9211 */ /* 0x000fe400078f18ff */
[----:B------:R-:W-:-:S02]  /*15b0*/  @!P2 LOP3.LUT R14, R14, 0xfffffff8, RZ, 0xc0, !PT ;  /* 0xfffffff80e0ea812 */ /* 0x000fc400078ec0ff */
[C---:B---3--:R-:W-:Y:S02]  /*15c0*/  @!P1 LEA R12, P0, R4.reuse, R2, 0x1 ;  /* 0x00000002040c9211 */ /* 0x048fe400078008ff */
[----:B------:R-:W-:Y:S02]  /*15d0*/  @!P1 LOP3.LUT R15, R13, 0xfffffff8, RZ, 0xc0, !PT ;  /* 0xfffffff80d0f9812 */ /* 0x000fe400078ec0ff */
[----:B------:R-:W-:-:S03]  /*15e0*/  @!P1 LEA.HI.X R13, R4, R3, R5, 0x1, P0 ;  /* 0x00000003040d9211 */ /* 0x000fc600000f0c05 */
[----:B------:R-:W-:Y:S01]  /*15f0*/  @!P1 IMAD.WIDE R2, R15, 0x2, R2 ;  /* 0x000000020f029825 */ /* 0x000fe200078e0202 */
[----:B-1----:R-:W-:-:S04]  /*1600*/  @!P2 LEA R10, P4, R4, R6, 0x1 ;  /* 0x00000006040aa211 */ /* 0x002fc800078808ff */
[----:B------:R-:W-:Y:S01]  /*1610*/  @!P2 LEA.HI.X R11, R4, R7, R5, 0x1, P4 ;  /* 0x00000007040ba211 */ /* 0x000fe200020f0c05 */
[----:B------:R-:W-:Y:S01]  /*1620*/  @!P2 IMAD.WIDE R6, R14, 0x2, R6 ;  /* 0x000000020e06a825 */ /* 0x000fe200078e0206 */
[----:B------:R-:W-:-:S03]  /*1630*/  ISETP.GE.AND P4, PT, R4, c[0x0][0x1d4], PT ;  /* 0x0000750004007a0c */ /* 0x000fc60003f86270 */
[----:B------:R1:W-:Y:S04]  /*1640*/  @!P2 LDGSTS.E.BYPASS.LTC128B.128 [R243+0xb080], [R10.64], !P5 ;  /* 0x0b0800000af3afae */ /* 0x0003e8000e901d4e */
[----:B------:R2:W-:Y:S04]  /*1650*/  @!P2 LDGSTS.E.BYPASS.LTC128B.128 [R243+0xf080], [R6.64], !P3 ;  /* 0x0f08000006f3afae */ /* 0x0005e8000d901d4e */
[----:B------:R3:W-:Y:S04]  /*1660*/  @!P1 LDGSTS.E.BYPASS.LTC128B.128 [R243+0xb880], [R12.64], !P5 ;  /* 0x0b8800000cf39fae */ /* 0x0007e8000e901d4e */
[----:B------:R4:W-:Y:S01]  /*1670*/  @!P1 LDGSTS.E.BYPASS.LTC128B.128 [R243+0xf880], [R2.64], !P3 ;  /* 0x0f88000002f39fae */ /* 0x0009e2000d901d4e */
[----:B------:R-:W-:-:S03]  /*1680*/  ISETP.GE.AND P3, PT, R0, c[0x0][0x1d4], PT ;  /* 0x0000750000007a0c */ /* 0x000fc60003f66270 */
[----:B------:R-:W0:Y:S01]  /*1690*/  LDGDEPBAR ;  /* 0x00000000000079af */ /* 0x000e220000000000 */
[----:B-1----:R-:W-:-:S04]  /*16a0*/  IMAD.MOV.U32 R10, RZ, RZ, 0x30 ;  /* 0x00000030ff0a7424 */ /* 0x002fc800078e00ff */
[----:B------:R-:W-:Y:S02]  /*16b0*/  IMAD R28, R242, -0x30, R10 ;  /* 0xffffffd0f21c7824 */ /* 0x000fe400078e020a */
[C---:B--2---:R-:W-:Y:S02]  /*16c0*/  IMAD R7, R10.reuse, c[0x0][0x1e4], RZ ;  /* 0x000079000a077a24 */ /* 0x044fe400078e02ff */
[----:B------:R-:W-:Y:S01]  /*16d0*/  IMAD.WIDE.U32 R130, R10, c[0x0][0x1e0], RZ ;  /* 0x000078000a827a25 */ /* 0x000fe200078e00ff */
[----:B------:R-:W-:Y:S02]  /*16e0*/  IADD3 R30, R28, c[0x0][0x1d0], -R29 ;  /* 0x000074001c1e7a10 */ /* 0x000fe40007ffe81d */
[----:B---3--:R-:W-:Y:S01]  /*16f0*/  LEA.HI R13, R126, R129, RZ, 0x4 ;  /* 0x000000817e0d7211 */ /* 0x008fe200078f20ff */
[----:B------:R-:W-:Y:S01]  /*1700*/  IMAD R6, R17, c[0x0][0x1f0], RZ ;  /* 0x00007c0011067a24 */ /* 0x000fe200078e02ff */
[----:B------:R-:W-:Y:S01]  /*1710*/  ISETP.GE.AND P5, PT, R30, 0x11, PT ;  /* 0x000000111e00780c */ /* 0x000fe20003fa6270 */
[----:B------:R-:W-:Y:S01]  /*1720*/  IMAD.IADD R125, R131, 0x1, R7 ;  /* 0x00000001837d7824 */ /* 0x000fe200078e0207 */
[----:B------:R-:W-:Y:S01]  /*1730*/  BAR.SYNC.DEFER_BLOCKING 0x0 ;  /* 0x0000000000007b1d */ /* 0x000fe20000010000 */
[----:B------:R-:W-:Y:S01]  /*1740*/  IMAD R6, R16, c[0x0][0x1f4], R6 ;  /* 0x00007d0010067a24 */ /* 0x000fe200078e0206 */
[C---:B------:R-:W-:Y:S01]  /*1750*/  ISETP.GE.AND P6, PT, R30.reuse, 0x1, PT ;  /* 0x000000011e00780c */ /* 0x040fe20003fc6270 */
[----:B----4-:R-:W-:Y:S01]  /*1760*/  IMAD R2, R125, R122, RZ ;  /* 0x0000007a7d027224 */ /* 0x010fe200078e02ff */
[----:B------:R-:W-:Y:S01]  /*1770*/  ISETP.GE.AND P2, PT, R30, 0x21, PT ;  /* 0x000000211e00780c */ /* 0x000fe20003f46270 */
[----:B------:R-:W-:Y:S01]  /*1780*/  IMAD.IADD R133, R25, 0x1, R6 ;  /* 0x0000000119857824 */ /* 0x000fe200078e0206 */
[----:B------:R-:W-:Y:S01]  /*1790*/  LOP3.LUT R8, R13, 0xfffffff0, RZ, 0xc0, !PT ;  /* 0xfffffff00d087812 */ /* 0x000fe200078ec0ff */
[-C--:B------:R-:W-:Y:S01]  /*17a0*/  IMAD R6, R19, R130.reuse, R2 ;  /* 0x0000008213067224 */ /* 0x080fe200078e0202 */
[----:B------:R-:W-:Y:S01]  /*17b0*/  SHF.R.S32.HI R11, RZ, 0x4, R13 ;  /* 0x00000004ff0b7819 */ /* 0x000fe2000001140d */
[----:B------:R-:W-:Y:S01]  /*17c0*/  IMAD.MOV.U32 R12, RZ, RZ, c[0x0][0x1e0] ;  /* 0x00007800ff0c7624 */ /* 0x000fe200078e00ff */
[----:B------:R-:W-:Y:S01]  /*17d0*/  STL.64 [R1+0x30], R132 ;  /* 0x0000308401007387 */ /* 0x000fe20000100a00 */
[----:B------:R-:W-:Y:S01]  /*17e0*/  IMAD.WIDE.U32 R2, R122, R130, R132 ;  /* 0x000000827a027225 */ /* 0x000fe200078e0084 */
[----:B------:R-:W-:-:S03]  /*17f0*/  LEA.HI R13, R13, R11, RZ, 0x1 ;  /* 0x0000000b0d0d7211 */ /* 0x000fc600078f08ff */
[----:B------:R-:W-:Y:S01]  /*1800*/  IMAD.IADD R3, R3, 0x1, R6 ;  /* 0x0000000103037824 */ /* 0x000fe200078e0206 */
[----:B------:R-:W-:Y:S01]  /*1810*/  @P5 LEA R7, P0, R12, R2, 0x4 ;  /* 0x000000020c075211 */ /* 0x000fe200078020ff */
[----:B------:R-:W-:-:S03]  /*1820*/  IMAD.IADD R0, R129, 0x1, -R8 ;  /* 0x0000000181007824 */ /* 0x000fc600078e0a08 */
[----:B------:R-:W-:Y:S02]  /*1830*/  @P5 LEA.HI.X R12, R12, R3, R9, 0x4, P0 ;  /* 0x000000030c0c5211 */ /* 0x000fe400000f2409 */
[C---:B------:R-:W-:Y:S02]  /*1840*/  @P6 LEA R8, P0, R2.reuse, c[0x0][0x1c8], 0x1 ;  /* 0x0000720002086a11 */ /* 0x040fe400078008ff */
[C---:B------:R-:W-:Y:S02]  /*1850*/  @P5 LEA R6, P1, R7.reuse, c[0x0][0x1c8], 0x1 ;  /* 0x0000720007065a11 */ /* 0x040fe400078208ff */
[C---:B------:R-:W-:Y:S02]  /*1860*/  @P6 LEA.HI.X R9, R2.reuse, c[0x0][0x1cc], R3, 0x1, P0 ;  /* 0x0000730002096a11 */ /* 0x040fe400000f0c03 */
[----:B------:R-:W-:Y:S02]  /*1870*/  @P2 IADD3 R10, P0, R2, UR12, RZ ;  /* 0x0000000c020a2c10 */ /* 0x000fe4000ff1e0ff */
[----:B------:R-:W-:Y:S01]  /*1880*/  @P5 LEA.HI.X R7, R7, c[0x0][0x1cc], R12, 0x1, P1 ;  /* 0x0000730007075a11 */ /* 0x000fe200008f0c0c */
[----:B------:R-:W-:Y:S01]  /*1890*/  @!PT LDS RZ, [RZ] ;  /* 0x00000000fffff984 */ /* 0x000fe20000000800 */
[----:B------:R-:W-:Y:S01]  /*18a0*/  @!PT LDS RZ, [RZ] ;  /* 0x00000000fffff984 */ /* 0x000fe20000000800 */
[----:B------:R-:W-:Y:S01]  /*18b0*/  @!PT LDS RZ, [RZ] ;  /* 0x00000000fffff984 */ /* 0x000fe20000000800 */
[----:B------:R1:W-:Y:S01]  /*18c0*/  @P6 LDGSTS.E.BYPASS.LTC128B.128 [R243+0x5080], [R8.64], !P4 ;  /* 0x0508000008f36fae */ /* 0x0003e2000e101d4e */
[----:B------:R-:W-:-:S02]  /*18d0*/  @P2 IADD3.X R3, R3, UR9, RZ, P0, !PT ;  /* 0x0000000903032c10 */ /* 0x000fc400087fe4ff */
[C---:B------:R-:W-:Y:S01]  /*18e0*/  @P2 LEA R2, P0, R10.reuse, c[0x0][0x1c8], 0x1 ;  /* 0x000072000a022a11 */ /* 0x040fe200078008ff */
[----:B------:R1:W-:Y:S01]  /*18f0*/  @P6 LDGSTS.E.BYPASS.LTC128B.128 [R243+0x6880], [R8.64+0x80], !P3 ;  /* 0x0688008008f36fae */ /* 0x0003e2000d901d4e */
[----:B------:R-:W-:Y:S02]  /*1900*/  SHF.R.S32.HI R14, RZ, 0x1f, R0 ;  /* 0x0000001fff0e7819 */ /* 0x000fe40000011400 */
[----:B------:R-:W-:Y:S01]  /*1910*/  @P2 LEA.HI.X R3, R10, c[0x0][0x1cc], R3, 0x1, P0 ;  /* 0x000073000a032a11 */ /* 0x000fe200000f0c03 */
[----:B------:R2:W-:Y:S01]  /*1920*/  @P5 LDGSTS.E.BYPASS.LTC128B.128 [R243+0x5880], [R6.64], !P4 ;  /* 0x0588000006f35fae */ /* 0x0005e2000e101d4e */
[----:B------:R-:W-:Y:S02]  /*1930*/  LEA.HI R14, R14, R0, RZ, 0x3 ;  /* 0x000000000e0e7211 */ /* 0x000fe400078f18ff */
[----:B------:R-:W-:Y:S01]  /*1940*/  LOP3.LUT R12, R13, 0xfffffffe, RZ, 0xc0, !PT ;  /* 0xfffffffe0d0c7812 */ /* 0x000fe200078ec0ff */
[----:B------:R2:W-:Y:S01]  /*1950*/  @P5 LDGSTS.E.BYPASS.LTC128B.128 [R243+0x7080], [R6.64+0x80], !P3 ;  /* 0x0708008006f35fae */ /* 0x0005e2000d901d4e */
[----:B------:R-:W-:-:S02]  /*1960*/  LOP3.LUT R13, R14, 0xfffffff8, RZ, 0xc0, !PT ;  /* 0xfffffff80e0d7812 */ /* 0x000fc400078ec0ff */
[----:B------:R-:W-:Y:S01]  /*1970*/  LOP3.LUT P0, RZ, R31, 0x2, RZ, 0xc0, !PT ;  /* 0x000000021fff7812 */ /* 0x000fe2000780c0ff */
[----:B------:R3:W-:Y:S01]  /*1980*/  @P2 LDGSTS.E.BYPASS.LTC128B.128 [R243+0x6080], [R2.64], !P4 ;  /* 0x0608000002f32fae */ /* 0x0007e2000e101d4e */
[----:B------:R-:W-:Y:S02]  /*1990*/  IMAD.IADD R12, R11, 0x1, -R12 ;  /* 0x000000010b0c7824 */ /* 0x000fe400078e0a0c */
[----:B------:R-:W-:Y:S01]  /*19a0*/  IMAD.IADD R18, R0, 0x1, -R13 ;  /* 0x0000000100127824 */ /* 0x000fe200078e0a0d */
[----:B------:R3:W-:Y:S01]  /*19b0*/  @P2 LDGSTS.E.BYPASS.LTC128B.128 [R243+0x7880], [R2.64+0x80], !P3 ;  /* 0x0788008002f32fae */ /* 0x0007e2000d901d4e */
[----:B------:R-:W-:-:S03]  /*19c0*/  IMAD.SHL.U32 R0, R31, 0x40, RZ ;  /* 0x000000401f007824 */ /* 0x000fc600078e00ff */
[----:B------:R-:W0:Y:S01]  /*19d0*/  LDGDEPBAR ;  /* 0x00000000000079af */ /* 0x000e220000000000 */
[----:B------:R-:W-:Y:S02]  /*19e0*/  R2P PR, R18, 0x6 ;  /* 0x0000000612007804 */ /* 0x000fe40000000000 */
[----:B------:R-:W-:Y:S02]  /*19f0*/  LOP3.LUT R0, R0, 0x1c0, RZ, 0xc0, !PT ;  /* 0x000001c000007812 */ /* 0x000fe400078ec0ff */
[C---:B------:R-:W-:Y:S02]  /*1a00*/  ISETP.LT.OR P5, PT, R30.reuse, 0x1, P4 ;  /* 0x000000011e00780c */ /* 0x040fe400027a1670 */
[----:B------:R-:W-:Y:S01]  /*1a10*/  ISETP.LT.OR P6, PT, R30, 0x11, P4 ;  /* 0x000000111e00780c */ /* 0x000fe200027c1670 */
[----:B--2---:R-:W-:Y:S02]  /*1a20*/  IMAD.SHL.U32 R6, R29, 0x8, RZ ;  /* 0x000000081d067824 */ /* 0x004fe400078e00ff */
[----:B------:R-:W-:-:S03]  /*1a30*/  IMAD.SHL.U32 R7, R14, 0x40, RZ ;  /* 0x000000400e077824 */ /* 0x000fc600078e00ff */
[----:B------:R-:W-:Y:S02]  /*1a40*/  LOP3.LUT R6, R0, 0x8, R6, 0xf8, !PT ;  /* 0x0000000800067812 */ /* 0x000fe400078ef806 */
[----:B------:R-:W-:Y:S01]  /*1a50*/  SHF.R.U32.HI R0, RZ, 0x3, R0 ;  /* 0x00000003ff007819 */ /* 0x000fe20000011600 */
[----:B---3--:R-:W-:Y:S01]  /*1a60*/  IMAD.SHL.U32 R2, R18, 0x40, RZ ;  /* 0x0000004012027824 */ /* 0x008fe200078e00ff */
[----:B------:R-:W-:-:S04]  /*1a70*/  DEPBAR.LE SB0, 0x1 ;  /* 0x000080400000791a */ /* 0x000fc80000000000 */
[----:B------:R-:W-:-:S04]  /*1a80*/  DEPBAR.LE SB0, 0x0 ;  /* 0x000080000000791a */ /* 0x000fc80000000000 */
[----:B------:R-:W-:Y:S01]  /*1a90*/  IMAD.SHL.U32 R3, R12, 0x8, RZ ;  /* 0x000000080c037824 */ /* 0x000fe200078e00ff */
[----:B------:R-:W-:Y:S02]  /*1aa0*/  LOP3.LUT R2, R2, 0x1c0, RZ, 0xc0, !PT ;  /* 0x000001c002027812 */ /* 0x000fe400078ec0ff */
[----:B------:R-:W-:Y:S02]  /*1ab0*/  LOP3.LUT R121, R7, 0xfffffe00, RZ, 0xc0, !PT ;  /* 0xfffffe0007797812 */ /* 0x000fe400078ec0ff */
[----:B------:R-:W-:Y:S02]  /*1ac0*/  LOP3.LUT R3, R2, 0x8, R3, 0xf8, !PT ;  /* 0x0000000802037812 */ /* 0x000fe400078ef803 */
[----:B------:R-:W-:Y:S02]  /*1ad0*/  SHF.R.U32.HI R2, RZ, 0x3, R2 ;  /* 0x00000003ff027819 */ /* 0x000fe40000011602 */
[----:B------:R-:W-:Y:S01]  /*1ae0*/  LOP3.LUT R0, R6, R0, RZ, 0x3c, !PT ;  /* 0x0000000006007212 */ /* 0x000fe200078e3cff */
[----:B------:R-:W-:Y:S01]  /*1af0*/  IMAD R6, R41, c[0x0][0x210], RZ ;  /* 0x0000840029067a24 */ /* 0x000fe200078e02ff */
[----:B------:R-:W-:Y:S01]  /*1b00*/  LOP3.LUT R120, R3, R2, RZ, 0x3c, !PT ;  /* 0x0000000203787212 */ /* 0x000fe200078e3cff */
[----:B------:R-:W-:-:S02]  /*1b10*/  IMAD R2, R123, 0x400, R121 ;  /* 0x000004007b027824 */ /* 0x000fc400078e0279 */
[----:B------:R-:W-:Y:S02]  /*1b20*/  IMAD R0, R12, 0x200, R0 ;  /* 0x000002000c007824 */ /* 0x000fe400078e0200 */
[----:B------:R-:W-:Y:S02]  /*1b30*/  IMAD.IADD R2, R120, 0x1, R2 ;  /* 0x0000000178027824 */ /* 0x000fe400078e0202 */
[----:B------:R-:W-:Y:S01]  /*1b40*/  IMAD.SHL.U32 R224, R0, 0x2, RZ ;  /* 0x0000000200e07824 */ /* 0x000fe200078e00ff */
[----:B------:R-:W-:Y:S01]  /*1b50*/  BAR.SYNC.DEFER_BLOCKING 0x0 ;  /* 0x0000000000007b1d */ /* 0x000fe20000010000 */
[----:B------:R-:W-:Y:S02]  /*1b60*/  IMAD.SHL.U32 R231, R2, 0x2, RZ ;  /* 0x0000000202e77824 */ /* 0x000fe400078e00ff */
[----:B------:R-:W-:Y:S01]  /*1b70*/  IMAD R0, R36, c[0x0][0x208], RZ ;  /* 0x0000820024007a24 */ /* 0x000fe200078e02ff */
[----:B------:R-:W-:Y:S01]  /*1b80*/  IADD3 R235, R224, 0x50a0, RZ ;  /* 0x000050a0e0eb7810 */ /* 0x000fe20007ffe0ff */
[----:B------:R-:W-:-:S04]  /*1b90*/  IMAD.WIDE.U32 R2, R29, c[0x0][0x208], R4 ;  /* 0x000082001d027a25 */ /* 0x000fc800078e0004 */
[----:B------:R-:W-:Y:S02]  /*1ba0*/  IMAD R0, R29, c[0x0][0x20c], R0 ;  /* 0x000083001d007a24 */ /* 0x000fe400078e0200 */
[----:B------:R-:W-:Y:S02]  /*1bb0*/  IMAD.MOV.U32 R4, RZ, RZ, 0x10 ;  /* 0x00000010ff047424 */ /* 0x000fe400078e00ff */
[----:B------:R-:W-:Y:S01]  /*1bc0*/  IMAD.IADD R5, R3, 0x1, R0 ;  /* 0x0000000103057824 */ /* 0x000fe200078e0200 */
[----:B------:R-:W-:Y:S02]  /*1bd0*/  IADD3 R0, R224, 0x5080, RZ ;  /* 0x00005080e0007810 */ /* 0x000fe40007ffe0ff */
[----:B------:R-:W-:Y:S01]  /*1be0*/  SEL R3, R4, 0xfffffff0, !P1 ;  /* 0xfffffff004037807 */ /* 0x000fe20004800000 */
[----:B------:R-:W-:Y:S01]  /*1bf0*/  IMAD.MOV.U32 R4, RZ, RZ, R2 ;  /* 0x000000ffff047224 */ /* 0x000fe200078e0002 */
[----:B------:R-:W-:Y:S01]  /*1c00*/  @P0 IADD3 R235, R0, -0x20, RZ ;  /* 0xffffffe000eb0810 */ /* 0x000fe20007ffe0ff */
[----:B------:R-:W-:Y:S01]  /*1c10*/  IMAD R0, R40, c[0x0][0x214], R6 ;  /* 0x0000850028007a24 */ /* 0x000fe200078e0206 */
[----:B------:R-:W-:Y:S01]  /*1c20*/  ISETP.LT.OR P1, PT, R30, 0x1, P3 ;  /* 0x000000011e00780c */ /* 0x000fe20001f21670 */
[----:B------:R-:W-:Y:S01]  /*1c30*/  IMAD.WIDE.U32 R4, R40, c[0x0][0x210], R4 ;  /* 0x0000840028047a25 */ /* 0x000fe200078e0004 */
[----:B------:R-:W-:Y:S01]  /*1c40*/  IADD3 R241, R235, 0x800, RZ ;  /* 0x00000800ebf17810 */ /* 0x000fe20007ffe0ff */
[----:B------:R-:W-:Y:S02]  /*1c50*/  LDSM.16.M88.4 R20, [R224+0x5080] ;  /* 0x00508000e014783b */ /* 0x000fe40000000200 */
[----:B------:R-:W-:Y:S01]  /*1c60*/  IMAD.IADD R5, R5, 0x1, R0 ;  /* 0x0000000105057824 */ /* 0x000fe200078e0200 */
[----:B------:R-:W-:Y:S01]  /*1c70*/  IADD3 R240, R235, 0x1000, RZ ;  /* 0x00001000ebf07810 */ /* 0x000fe20007ffe0ff */
[----:B------:R-:W-:Y:S01]  /*1c80*/  IMAD R2, R17, c[0x0][0x218], RZ ;  /* 0x0000860011027a24 */ /* 0x000fe200078e02ff */
[----:B------:R-:W2:Y:S01]  /*1c90*/  LDSM.16.M88.4 R12, [R231+0x8080] ;  /* 0x00808000e70c783b */ /* 0x000ea20000000200 */
[----:B------:R-:W-:Y:S01]  /*1ca0*/  IMAD R0, R19, c[0x0][0x208], RZ ;  /* 0x0000820013007a24 */ /* 0x000fe200078e02ff */
[----:B------:R-:W-:Y:S01]  /*1cb0*/  IADD3 R239, R235, 0x1800, RZ ;  /* 0x00001800ebef7810 */ /* 0x000fe20007ffe0ff */
[----:B------:R-:W-:Y:S01]  /*1cc0*/  IMAD R233, R3, 0x2, R231 ;  /* 0x0000000203e97824 */ /* 0x000fe200078e02e7 */
[----:B-1----:R-:W1:Y:S01]  /*1cd0*/  LDSM.16.M88.4 R8, [R231+0xa080] ;  /* 0x00a08000e708783b */ /* 0x002e620000000200 */
[C---:B------:R-:W-:Y:S01]  /*1ce0*/  IMAD R2, R16.reuse, c[0x0][0x21c], R2 ;  /* 0x0000870010027a24 */ /* 0x040fe200078e0202 */
[C---:B------:R-:W-:Y:S01]  /*1cf0*/  IADD3 R238, R235.reuse, 0x2000, RZ ;  /* 0x00002000ebee7810 */ /* 0x040fe20007ffe0ff */
[----:B------:R-:W-:Y:S01]  /*1d00*/  IMAD.WIDE.U32 R78, R16, c[0x0][0x218], R4 ;  /* 0x00008600104e7a25 */ /* 0x000fe200078e0004 */
[----:B------:R-:W3:Y:S01]  /*1d10*/  LDSM.16.M88.4 R24, [R224+0x5880] ;  /* 0x00588000e018783b */ /* 0x000ee20000000200 */
[----:B------:R-:W-:-:S02]  /*1d20*/  IADD3 R237, R235, 0x2800, RZ ;  /* 0x00002800ebed7810 */ /* 0x000fc40007ffe0ff */
[C---:B------:R-:W-:Y:S01]  /*1d30*/  IMAD.WIDE.U32 R6, R122.reuse, c[0x0][0x208], RZ ;  /* 0x000082007a067a25 */ /* 0x040fe200078e00ff */
[----:B------:R-:W4:Y:S03]  /*1d40*/  LDSM.16.M88.4 R32, [R224+0x6080] ;  /* 0x00608000e020783b */ /* 0x000f260000000200 */
[----:B------:R-:W-:Y:S01]  /*1d50*/  IMAD R0, R122, c[0x0][0x20c], R0 ;  /* 0x000083007a007a24 */ /* 0x000fe200078e0200 */
[----:B------:R-:W-:Y:S01]  /*1d60*/  LDSM.16.M88.4 R44, [R235+0x800] ;  /* 0x00080000eb2c783b */ /* 0x000fe20000000200 */
[----:B------:R-:W-:Y:S02]  /*1d70*/  IMAD.IADD R77, R79, 0x1, R2 ;  /* 0x000000014f4d7824 */ /* 0x000fe400078e0202 */
[----:B------:R-:W-:Y:S01]  /*1d80*/  IMAD.IADD R0, R7, 0x1, R0 ;  /* 0x0000000107007824 */ /* 0x000fe200078e0200 */
[----:B------:R-:W-:Y:S01]  /*1d90*/  LDSM.16.M88.4 R48, [R235+0x1000] ;  /* 0x00100000eb30783b */ /* 0x000fe20000000200 */
[----:B------:R-:W-:-:S02]  /*1da0*/  IMAD.MOV.U32 R76, RZ, RZ, R78 ;  /* 0x000000ffff4c7224 */ /* 0x000fc400078e004e */
[----:B------:R-:W-:Y:S01]  /*1db0*/  IMAD R0, R0, 0x30, RZ ;  /* 0x0000003000007824 */ /* 0x000fe200078e02ff */
[----:B------:R-:W-:Y:S01]  /*1dc0*/  LDSM.16.M88.4 R52, [R235] ;  /* 0x00000000eb34783b */ /* 0x000fe20000000200 */
[----:B------:R-:W-:-:S03]  /*1dd0*/  IMAD.WIDE.U32 R6, R6, 0x30, R76 ;  /* 0x0000003006067825 */ /* 0x000fc600078e004c */
[----:B------:R-:W-:Y:S01]  /*1de0*/  LDSM.16.M88.4 R16, [R233+0x8080] ;  /* 0x00808000e910783b */ /* 0x000fe20000000200 */
[----:B------:R-:W-:Y:S01]  /*1df0*/  IMAD.IADD R0, R7, 0x1, R0 ;  /* 0x0000000107007824 */ /* 0x000fe200078e0200 */
[C---:B------:R-:W-:Y:S01]  /*1e00*/  LEA R4, P0, R6.reuse, c[0x0][0x1f8], 0x1 ;  /* 0x00007e0006047a11 */ /* 0x040fe200078008ff */
[----:B------:R-:W-:Y:S01]  /*1e10*/  IMAD.MOV.U32 R2, RZ, RZ, 0x20 ;  /* 0x00000020ff027424 */ /* 0x000fe200078e00ff */
[----:B------:R-:W-:Y:S02]  /*1e20*/  STL.64 [R1+0x40], R78 ;  /* 0x0000404e01007387 */ /* 0x000fe40000100a00 */
[----:B------:R-:W-:Y:S01]  /*1e30*/  LEA.HI.X R5, R6, c[0x0][0x1fc], R0, 0x1, P0 ;  /* 0x00007f0006057a11 */ /* 0x000fe200000f0c00 */
[----:B------:R-:W-:Y:S01]  /*1e40*/  IMAD.U32 R0, RZ, RZ, UR10 ;  /* 0x0000000aff007e24 */ /* 0x000fe2000f8e00ff */
[----:B------:R-:W-:Y:S01]  /*1e50*/  IADD3 R6, P0, R4, UR10, RZ ;  /* 0x0000000a04067c10 */ /* 0x000fe2000ff1e0ff */
[----:B------:R-:W-:Y:S01]  /*1e60*/  STL.64 [R1+0x20], R76 ;  /* 0x0000204c01007387 */ /* 0x000fe20000100a00 */
[----:B------:R-:W-:Y:S01]  /*1e70*/  SEL R2, R2, 0xffffffe0, !P2 ;  /* 0xffffffe002027807 */ /* 0x000fe20005000000 */
[----:B--2---:R-:W-:Y:S01]  /*1e80*/  HMMA.16816.F32 R72, R12, R20, RZ ;  /* 0x000000140c48723c */ /* 0x004fe200000018ff */
[----:B------:R-:W-:-:S02]  /*1e90*/  IADD3.X R7, R5, UR11, RZ, P0, !PT ;  /* 0x0000000b05077c10 */ /* 0x000fc400087fe4ff */
[----:B------:R-:W-:Y:S01]  /*1ea0*/  LOP3.LUT P0, RZ, R31, 0x4, RZ, 0xc0, !PT ;  /* 0x000000041fff7812 */ /* 0x000fe2000780c0ff */
[C---:B------:R-:W-:Y:S02]  /*1eb0*/  IMAD R232, R2.reuse, 0x2, R231 ;  /* 0x0000000202e87824 */ /* 0x040fe400078e02e7 */
[----:B------:R-:W-:Y:S02]  /*1ec0*/  IMAD R234, R2, 0x2, R233 ;  /* 0x0000000202ea7824 */ /* 0x000fe400078e02e9 */
[----:B-1----:R-:W-:Y:S01]  /*1ed0*/  HMMA.16816.F32 R56, R8, R20, RZ ;  /* 0x000000140838723c */ /* 0x002fe200000018ff */
[----:B------:R-:W-:-:S07]  /*1ee0*/  IMAD R236, R3, 0x2, R232 ;  /* 0x0000000203ec7824 */ /* 0x000fce00078e02e8 */
[-C--:B------:R-:W-:Y:S08]  /*1ef0*/  HMMA.16816.F32 R64, R8, R22.reuse, RZ ;  /* 0x000000160840723c */ /* 0x080ff000000018ff */
[C---:B------:R-:W-:Y:S01]  /*1f00*/  HMMA.16816.F32 R112, R12.reuse, R22, RZ ;  /* 0x000000160c70723c */ /* 0x040fe200000018ff */
[----:B------:R-:W1:Y:S04]  /*1f10*/  LDSM.16.M88.4 R20, [R233+0xa080] ;  /* 0x00a08000e914783b */ /* 0x000e680000000200 */
[----:B------:R-:W-:Y:S01]  /*1f20*/  @!PT LDS RZ, [RZ] ;  /* 0x00000000fffff984 */ /* 0x000fe20000000800 */
[----:B------:R-:W-:Y:S01]  /*1f30*/  @!PT LDS RZ, [RZ] ;  /* 0x00000000fffff984 */ /* 0x000fe20000000800 */
[----:B------:R-:W-:Y:S01]  /*1f40*/  @!PT LDS RZ, [RZ] ;  /* 0x00000000fffff984 */ /* 0x000fe20000000800 */
[----:B------:R2:W-:Y:S03]  /*1f50*/  LDGSTS.E.BYPASS.LTC128B.128 [R243+0x2080], [R4.64], !P5 ;  /* 0x0208000004f37fae */ /* 0x0005e6000e901d4e */
[----:B---3--:R-:W-:Y:S01]  /*1f60*/  HMMA.16816.F32 R68, R12, R24, RZ ;  /* 0x000000180c44723c */ /* 0x008fe200000018ff */
[----:B------:R2:W-:Y:S04]  /*1f70*/  LDGSTS.E.BYPASS.LTC128B.128 [R243+0x3880], [R4.64+0x80], !P1 ;  /* 0x0388008004f37fae */ /* 0x0005e8000c901d4e */
[----:B------:R3:W-:Y:S01]  /*1f80*/  LDGSTS.E.BYPASS.LTC128B.128 [R243+0x2880], [R6.64], !P6 ;  /* 0x0288000006f37fae */ /* 0x0007e2000f101d4e */
[----:B------:R-:W-:-:S02]  /*1f90*/  ISETP.LT.OR P6, PT, R30, 0x11, P3 ;  /* 0x000000111e00780c */ /* 0x000fc40001fc1670 */
[C---:B------:R-:W-:Y:S08]  /*1fa0*/  HMMA.16816.F32 R36, R8.reuse, R24, RZ ;  /* 0x000000180824723c */ /* 0x040ff000000018ff */
[-C--:B------:R-:W-:Y:S08]  /*1fb0*/  HMMA.16816.F32 R60, R8, R26.reuse, RZ ;  /* 0x0000001a083c723c */ /* 0x080ff000000018ff */
[----:B------:R-:W-:Y:S08]  /*1fc0*/  HMMA.16816.F32 R108, R12, R26, RZ ;  /* 0x0000001a0c6c723c */ /* 0x000ff000000018ff */
[C---:B----4-:R-:W-:Y:S08]  /*1fd0*/  HMMA.16816.F32 R24, R8.reuse, R32, RZ ;  /* 0x000000200818723c */ /* 0x050ff000000018ff */
[----:B------:R-:W-:Y:S07]  /*1fe0*/  HMMA.16816.F32 R40, R8, R34, RZ ;  /* 0x000000220828723c */ /* 0x000fee00000018ff */
[----:B------:R-:W-:Y:S01]  /*1ff0*/  IADD3 R8, P5, P1, R0, 0x80, R4 ;  /* 0x0000008000087810 */ /* 0x000fe200079be004 */
[----:B------:R-:W-:Y:S01]  /*2000*/  IMAD.MOV.U32 R0, RZ, RZ, 0x40 ;  /* 0x00000040ff007424 */ /* 0x000fe200078e00ff */
[----:B--2---:R-:W-:Y:S01]  /*2010*/  IADD3 R4, P2, R6, UR10, RZ ;  /* 0x0000000a06047c10 */ /* 0x004fe2000ff5e0ff */
[----:B------:R-:W-:Y:S01]  /*2020*/  HMMA.16816.F32 R92, R12, R32, RZ ;  /* 0x000000200c5c723c */ /* 0x000fe200000018ff */
[----:B------:R-:W-:-:S02]  /*2030*/  IADD3.X R9, RZ, UR11, R5, P5, P1 ;  /* 0x0000000bff097c10 */ /* 0x000fc4000afe2405 */
[C---:B------:R-:W-:Y:S02]  /*2040*/  ISETP.LT.OR P5, PT, R30.reuse, 0x21, P4 ;  /* 0x000000211e00780c */ /* 0x040fe400027a1670 */
[----:B------:R-:W-:Y:S01]  /*2050*/  ISETP.LT.OR P1, PT, R30, 0x21, P3 ;  /* 0x000000211e00780c */ /* 0x000fe20001f21670 */
[----:B------:R2:W-:Y:S01]  /*2060*/  LDGSTS.E.BYPASS.LTC128B.128 [R243+0x4080], [R8.64], !P6 ;  /* 0x0408000008f37fae */ /* 0x0005e2000f101d4e */
[----:B------:R-:W-:Y:S01]  /*2070*/  SEL R0, R0, 0xffffffc0, !P0 ;  /* 0xffffffc000007807 */ /* 0x000fe20004000000 */
[----:B------:R-:W-:Y:S01]  /*2080*/  HMMA.16816.F32 R104, R12, R34, RZ ;  /* 0x000000220c68723c */ /* 0x000fe200000018ff */
[----:B------:R-:W-:Y:S02]  /*2090*/  IADD3.X R5, R7, UR11, RZ, P2, !PT ;  /* 0x0000000b07057c10 */ /* 0x000fe400097fe4ff */
[----:B------:R-:W-:Y:S01]  /*20a0*/  ISETP.GT.AND P0, PT, R122, UR8, PT ;  /* 0x000000087a007c0c */ /* 0x000fe2000bf04270 */
[----:B------:R-:W-:Y:S02]  /*20b0*/  IMAD.IADD R230, R224, 0x1, R0 ;  /* 0x00000001e0e67824 */ /* 0x000fe400078e0200 */
[----:B------:R-:W-:Y:S01]  /*20c0*/  IMAD.IADD R229, R0, 0x1, R235 ;  /* 0x0000000100e57824 */ /* 0x000fe200078e02eb */
[----:B------:R-:W-:Y:S01]  /*20d0*/  LOP3.LUT R0, R120, R121, RZ, 0xfc, !PT ;  /* 0x0000007978007212 */ /* 0x000fe200078efcff */
[----:B------:R3:W-:Y:S01]  /*20e0*/  LDGSTS.E.BYPASS.LTC128B.128 [R243+0x3080], [R4.64], !P5 ;  /* 0x0308000004f37fae */ /* 0x0007e2000e901d4e */
[C---:B-1----:R-:W-:Y:S03]  /*20f0*/  HMMA.16816.F32 R96, R20.reuse, R44, R36 ;  /* 0x0000002c1460723c */ /* 0x042fe60000001824 */
[----:B------:R3:W-:Y:S04]  /*2100*/  LDGSTS.E.BYPASS.LTC128B.128 [R243+0x4880], [R4.64+0x80], !P1 ;  /* 0x0488008004f37fae */ /* 0x0007e8000c901d4e */
[----:B------:R-:W-:Y:S01]  /*2110*/  LDSM.16.M88.4 R32, [R230+0x5080] ;  /* 0x00508000e620783b */ /* 0x000fe20000000200 */
[C---:B------:R-:W-:Y:S03]  /*2120*/  HMMA.16816.F32 R88, R20.reuse, R48, R24 ;  /* 0x000000301458723c */ /* 0x040fe60000001818 */
[----:B------:R-:W-:Y:S04]  /*2130*/  LDSM.16.M88.4 R24, [R230+0x5880] ;  /* 0x00588000e618783b */ /* 0x000fe80000000200 */
[----:B------:R-:W-:Y:S01]  /*2140*/  LDSM.16.M88.4 R36, [R230+0x6080] ;  /* 0x00608000e624783b */ /* 0x000fe20000000200 */
[C---:B------:R-:W-:Y:S03]  /*2150*/  HMMA.16816.F32 R100, R20.reuse, R52, R56 ;  /* 0x000000341464723c */ /* 0x040fe60000001838 */
[----:B--2---:R-:W1:Y:S04]  /*2160*/  LDSM.16.M88.4 R8, [R232+0xa080] ;  /* 0x00a08000e808783b */ /* 0x004e680000000200 */
[----:B------:R-:W2:Y:S01]  /*2170*/  LDSM.16.M88.4 R12, [R232+0x8080] ;  /* 0x00808000e80c783b */ /* 0x000ea20000000200 */
[C---:B------:R-:W-:Y:S03]  /*2180*/  HMMA.16816.F32 R84, R20.reuse, R54, R64 ;  /* 0x000000361454723c */ /* 0x040fe60000001840 */
[----:B------:R-:W-:Y:S04]  /*2190*/  LDSM.16.M88.4 R64, [R229+0x800] ;  /* 0x00080000e540783b */ /* 0x000fe80000000200 */
[----:B---3--:R-:W-:Y:S01]  /*21a0*/  LDSM.16.M88.4 R4, [R234+0xa080] ;  /* 0x00a08000ea04783b */ /* 0x008fe20000000200 */
[C---:B------:R-:W-:Y:S03]  /*21b0*/  HMMA.16816.F32 R80, R20.reuse, R46, R60 ;  /* 0x0000002e1450723c */ /* 0x040fe6000000183c */
[----:B------:R-:W-:Y:S04]  /*21c0*/  LDSM.16.M88.4 R60, [R229+0x1000] ;  /* 0x00100000e53c783b */ /* 0x000fe80000000200 */
[----:B------:R-:W0:Y:S01]  /*21d0*/  LDGDEPBAR ;  /* 0x00000000000079af */ /* 0x000e220000000000 */
[----:B------:R-:W-:Y:S03]  /*21e0*/  HMMA.16816.F32 R76, R20, R50, R40 ;  /* 0x00000032144c723c */ /* 0x000fe60000001828 */
[----:B------:R-:W3:Y:S04]  /*21f0*/  LDSM.16.M88.4 R40, [R229] ;  /* 0x00000000e528783b */ /* 0x000ee80000000200 */
[----:B------:R-:W4:Y:S01]  /*2200*/  LDSM.16.M88.4 R20, [R234+0x8080] ;  /* 0x00808000ea14783b */ /* 0x000f220000000200 */
[C---:B------:R-:W-:Y:S08]  /*2210*/  HMMA.16816.F32 R72, R16.reuse, R52, R72 ;  /* 0x000000341048723c */ /* 0x040ff00000001848 */
[C---:B------:R-:W-:Y:S08]  /*2220*/  HMMA.16816.F32 R68, R16.reuse, R44, R68 ;  /* 0x0000002c1044723c */ /* 0x040ff00000001844 */
[C---:B------:R-:W-:Y:S08]  /*2230*/  HMMA.16816.F32 R52, R16.reuse, R54, R112 ;  /* 0x000000361034723c */ /* 0x040ff00000001870 */
[C---:B------:R-:W-:Y:S08]  /*2240*/  HMMA.16816.F32 R56, R16.reuse, R48, R92 ;  /* 0x000000301038723c */ /* 0x040ff0000000185c */
[C---:B------:R-:W-:Y:S08]  /*2250*/  HMMA.16816.F32 R44, R16.reuse, R46, R108 ;  /* 0x0000002e102c723c */ /* 0x040ff0000000186c */
[----:B------:R-:W-:Y:S01]  /*2260*/  HMMA.16816.F32 R48, R16, R50, R104 ;  /* 0x000000321030723c */ /* 0x000fe20000001868 */
[----:B------:R-:W-:Y:S07]  /*2270*/  LDSM.16.M88.4 R16, [R231+0xe080] ;  /* 0x00e08000e710783b */ /* 0x000fee0000000200 */
[C---:B-1----:R-:W-:Y:S08]  /*2280*/  HMMA.16816.F32 R92, R8.reuse, R32, R100 ;  /* 0x00000020085c723c */ /* 0x042ff00000001864 */
[C---:B------:R-:W-:Y:S08]  /*2290*/  HMMA.16816.F32 R96, R8.reuse, R24, R96 ;  /* 0x000000180860723c */ /* 0x040ff00000001860 */
[C---:B------:R-:W-:Y:S08]  /*22a0*/  HMMA.16816.F32 R88, R8.reuse, R36, R88 ;  /* 0x000000240858723c */ /* 0x040ff00000001858 */
[C---:B------:R-:W-:Y:S08]  /*22b0*/  HMMA.16816.F32 R84, R8.reuse, R34, R84 ;  /* 0x000000220854723c */ /* 0x040ff00000001854 */
[C---:B------:R-:W-:Y:S08]  /*22c0*/  HMMA.16816.F32 R80, R8.reuse, R26, R80 ;  /* 0x0000001a0850723c */ /* 0x040ff00000001850 */
[----:B------:R-:W-:Y:S08]  /*22d0*/  HMMA.16816.F32 R8, R8, R38, R76 ;  /* 0x000000260808723c */ /* 0x000ff0000000184c */
[C---:B--2---:R-:W-:Y:S08]  /*22e0*/  HMMA.16816.F32 R72, R12.reuse, R32, R72 ;  /* 0x000000200c48723c */ /* 0x044ff00000001848 */
[C---:B------:R-:W-:Y:S01]  /*22f0*/  HMMA.16816.F32 R52, R12.reuse, R34, R52 ;  /* 0x000000220c34723c */ /* 0x040fe20000001834 */
[----:B------:R-:W1:Y:S07]  /*2300*/  LDSM.16.M88.4 R32, [R224+0x6880] ;  /* 0x00688000e020783b */ /* 0x000e6e0000000200 */
[C---:B------:R-:W-:Y:S08]  /*2310*/  HMMA.16816.F32 R108, R12.reuse, R24, R68 ;  /* 0x000000180c6c723c */ /* 0x040ff00000001844 */
[C---:B------:R-:W-:Y:S01]  /*2320*/  HMMA.16816.F32 R116, R12.reuse, R26, R44 ;  /* 0x0000001a0c74723c */ /* 0x040fe2000000182c */
[----:B------:R-:W2:Y:S07]  /*2330*/  LDSM.16.M88.4 R24, [R224+0x7080] ;  /* 0x00708000e018783b */ /* 0x000eae0000000200 */
[C---:B------:R-:W-:Y:S08]  /*2340*/  HMMA.16816.F32 R112, R12.reuse, R36, R56 ;  /* 0x000000240c70723c */ /* 0x040ff00000001838 */
[----:B------:R-:W-:Y:S01]  /*2350*/  HMMA.16816.F32 R56, R12, R38, R48 ;  /* 0x000000260c38723c */ /* 0x000fe20000001830 */
[----:B------:R-:W5:Y:S04]  /*2360*/  LDSM.16.M88.4 R12, [R224+0x7880] ;  /* 0x00788000e00c783b */ /* 0x000f680000000200 */
[----:B------:R-:W-:Y:S03]  /*2370*/  LDSM.16.M88.4 R48, [R235+0x2000] ;  /* 0x00200000eb30783b */ /* 0x000fe60000000200 */
[C---:B---3--:R-:W-:Y:S08]  /*2380*/  HMMA.16816.F32 R44, R4.reuse, R40, R92 ;  /* 0x00000028042c723c */ /* 0x048ff0000000185c */
[C---:B------:R-:W-:Y:S08]  /*2390*/  HMMA.16816.F32 R36, R4.reuse, R42, R84 ;  /* 0x0000002a0424723c */ /* 0x040ff00000001854 */
[C---:B------:R-:W-:Y:S08]  /*23a0*/  HMMA.16816.F32 R68, R4.reuse, R64, R96 ;  /* 0x000000400444723c */ /* 0x040ff00000001860 */
[C---:B------:R-:W-:Y:S01]  /*23b0*/  HMMA.16816.F32 R100, R4.reuse, R62, R8 ;  /* 0x0000003e0464723c */ /* 0x040fe20000001808 */
[----:B------:R-:W3:Y:S07]  /*23c0*/  LDSM.16.M88.4 R8, [R231+0xc080] ;  /* 0x00c08000e708783b */ /* 0x000eee0000000200 */
[C---:B------:R-:W-:Y:S08]  /*23d0*/  HMMA.16816.F32 R76, R4.reuse, R66, R80 ;  /* 0x00000042044c723c */ /* 0x040ff00000001850 */
[----:B------:R-:W-:Y:S01]  /*23e0*/  HMMA.16816.F32 R104, R4, R60, R88 ;  /* 0x0000003c0468723c */ /* 0x000fe20000001858 */
[----:B------:R-:W1:Y:S07]  /*23f0*/  LDSM.16.M88.4 R4, [R233+0xe080] ;  /* 0x00e08000e904783b */ /* 0x000e6e0000000200 */
[C---:B----4-:R-:W-:Y:S01]  /*2400*/  HMMA.16816.F32 R96, R20.reuse, R40, R72 ;  /* 0x000000281460723c */ /* 0x050fe20000001848 */
[----:B------:R-:W4:Y:S07]  /*2410*/  LDSM.16.M88.4 R72, [R235+0x2800] ;  /* 0x00280000eb48783b */ /* 0x000f2e0000000200 */
[C---:B------:R-:W-:Y:S01]  /*2420*/  HMMA.16816.F32 R88, R20.reuse, R42, R52 ;  /* 0x0000002a1458723c */ /* 0x040fe20000001834 */
[----:B------:R-:W2:Y:S07]  /*2430*/  LDSM.16.M88.4 R52, [R235+0x1800] ;  /* 0x00180000eb34783b */ /* 0x000eae0000000200 */
[C---:B------:R-:W-:Y:S08]  /*2440*/  HMMA.16816.F32 R92, R20.reuse, R64, R108 ;  /* 0x00000040145c723c */ /* 0x040ff0000000186c */
[C---:B------:R-:W-:Y:S08]  /*2450*/  HMMA.16816.F32 R108, R20.reuse, R66, R116 ;  /* 0x00000042146c723c */ /* 0x040ff00000001874 */
[C---:B------:R-:W-:Y:S08]  /*2460*/  HMMA.16816.F32 R112, R20.reuse, R60, R112 ;  /* 0x0000003c1470723c */ /* 0x040ff00000001870 */
[----:B------:R-:W-:Y:S01]  /*2470*/  HMMA.16816.F32 R84, R20, R62, R56 ;  /* 0x0000003e1454723c */ /* 0x000fe20000001838 */
[----:B------:R-:W3:Y:S07]  /*2480*/  LDSM.16.M88.4 R20, [R233+0xc080] ;  /* 0x00c08000e914783b */ /* 0x000eee0000000200 */
[C---:B-1----:R-:W-:Y:S08]  /*2490*/  HMMA.16816.F32 R80, R16.reuse, R32, R44 ;  /* 0x000000201050723c */ /* 0x042ff0000000182c */
[C---:B------:R-:W-:Y:S08]  /*24a0*/  HMMA.16816.F32 R56, R16.reuse, R34, R36 ;  /* 0x000000221038723c */ /* 0x040ff00000001824 */
[C---:B--2---:R-:W-:Y:S08]  /*24b0*/  HMMA.16816.F32 R44, R16.reuse, R24, R68 ;  /* 0x00000018102c723c */ /* 0x044ff00000001844 */
[C---:B------:R-:W-:Y:S08]  /*24c0*/  HMMA.16816.F32 R40, R16.reuse, R26, R76 ;  /* 0x0000001a1028723c */ /* 0x040ff0000000184c */
[----:B-----5:R-:W-:Y:S08]  /*24d0*/  HMMA.16816.F32 R36, R16, R12, R104 ;  /* 0x0000000c1024723c */ /* 0x020ff00000001868 */
[C---:B---3--:R-:W-:Y:S08]  /*24e0*/  HMMA.16816.F32 R76, R8.reuse, R32, R96 ;  /* 0x00000020084c723c */ /* 0x048ff00000001860 */
[----:B------:R-:W-:Y:S08]  /*24f0*/  HMMA.16816.F32 R68, R8, R34, R88 ;  /* 0x000000220844723c */ /* 0x000ff00000001858 */
[----:B------:R-:W-:Y:S01]  /*2500*/  HMMA.16816.F32 R64, R16, R14, R100 ;  /* 0x0000000e1040723c */ /* 0x000fe20000001864 */
[----:B------:R-:W-:Y:S07]  /*2510*/  LDSM.16.M88.4 R16, [R232+0xe080] ;  /* 0x00e08000e810783b */ /* 0x000fee0000000200 */
[C---:B------:R-:W-:Y:S08]  /*2520*/  HMMA.16816.F32 R60, R8.reuse, R24, R92 ;  /* 0x00000018083c723c */ /* 0x040ff0000000185c */
[C---:B------:R-:W-:Y:S08]  /*2530*/  HMMA.16816.F32 R32, R8.reuse, R26, R108 ;  /* 0x0000001a0820723c */ /* 0x040ff0000000186c */
[C---:B------:R-:W-:Y:S08]  /*2540*/  HMMA.16816.F32 R24, R8.reuse, R12, R112 ;  /* 0x0000000c0818723c */ /* 0x040ff00000001870 */
[----:B------:R-:W-:Y:S01]  /*2550*/  HMMA.16816.F32 R84, R8, R14, R84 ;  /* 0x0000000e0854723c */ /* 0x000fe20000001854 */
[----:B------:R-:W-:Y:S04]  /*2560*/  LDSM.16.M88.4 R12, [R232+0xc080] ;  /* 0x00c08000e80c783b */ /* 0x000fe80000000200 */
[----:B------:R-:W-:Y:S03]  /*2570*/  LDSM.16.M88.4 R8, [R234+0xc080] ;  /* 0x00c08000ea08783b */ /* 0x000fe60000000200 */
[C---:B------:R-:W-:Y:S01]  /*2580*/  HMMA.16816.F32 R112, R4.reuse, R48, R44 ;  /* 0x000000300470723c */ /* 0x040fe2000000182c */
[----:B------:R-:W1:Y:S07]  /*2590*/  LDSM.16.M88.4 R44, [R230+0x6880] ;  /* 0x00688000e62c783b */ /* 0x000e6e0000000200 */
[C---:B------:R-:W-:Y:S01]  /*25a0*/  HMMA.16816.F32 R108, R4.reuse, R50, R40 ;  /* 0x00000032046c723c */ /* 0x040fe20000001828 */
[----:B------:R-:W2:Y:S07]  /*25b0*/  LDSM.16.M88.4 R40, [R230+0x7080] ;  /* 0x00708000e628783b */ /* 0x000eae0000000200 */
[C---:B----4-:R-:W-:Y:S01]  /*25c0*/  HMMA.16816.F32 R104, R4.reuse, R72, R36 ;  /* 0x000000480468723c */ /* 0x050fe20000001824 */
[----:B------:R-:W3:Y:S07]  /*25d0*/  LDSM.16.M88.4 R36, [R230+0x7880] ;  /* 0x00788000e624783b */ /* 0x000eee0000000200 */
[C---:B------:R-:W-:Y:S08]  /*25e0*/  HMMA.16816.F32 R116, R4.reuse, R52, R80 ;  /* 0x000000340474723c */ /* 0x040ff00000001850 */
[----:B------:R-:W-:Y:S08]  /*25f0*/  HMMA.16816.F32 R80, R4, R54, R56 ;  /* 0x000000360450723c */ /* 0x000ff00000001838 */
[C---:B------:R-:W-:Y:S08]  /*2600*/  HMMA.16816.F32 R100, R20.reuse, R52, R76 ;  /* 0x000000341464723c */ /* 0x040ff0000000184c */
[----:B------:R-:W-:Y:S08]  /*2610*/  HMMA.16816.F32 R96, R20, R54, R68 ;  /* 0x000000361460723c */ /* 0x000ff00000001844 */
[----:B------:R-:W-:Y:S01]  /*2620*/  HMMA.16816.F32 R56, R4, R74, R64 ;  /* 0x0000004a0438723c */ /* 0x000fe20000001840 */
[----:B------:R-:W-:Y:S07]  /*2630*/  LDSM.16.M88.4 R4, [R236+0xe080] ;  /* 0x00e08000ec04783b */ /* 0x000fee0000000200 */
[C---:B------:R-:W-:Y:S08]  /*2640*/  HMMA.16816.F32 R92, R20.reuse, R48, R60 ;  /* 0x00000030145c723c */ /* 0x040ff0000000183c */
[C---:B------:R-:W-:Y:S01]  /*2650*/  HMMA.16816.F32 R88, R20.reuse, R50, R32 ;  /* 0x000000321458723c */ /* 0x040fe20000001820 */
[----:B------:R-:W4:Y:S07]  /*2660*/  LDSM.16.M88.4 R32, [R229+0x1800] ;  /* 0x00180000e520783b */ /* 0x000f2e0000000200 */
[C---:B------:R-:W-:Y:S01]  /*2670*/  HMMA.16816.F32 R64, R20.reuse, R72, R24 ;  /* 0x000000481440723c */ /* 0x040fe20000001818 */
[----:B------:R-:W5:Y:S07]  /*2680*/  LDSM.16.M88.4 R24, [R229+0x2000] ;  /* 0x00200000e518783b */ /* 0x000f6e0000000200 */
[----:B------:R-:W-:Y:S01]  /*2690*/  HMMA.16816.F32 R60, R20, R74, R84 ;  /* 0x0000004a143c723c */ /* 0x000fe20000001854 */
[----:B------:R-:W3:Y:S01]  /*26a0*/  LDSM.16.M88.4 R20, [R229+0x2800] ;  /* 0x00280000e514783b */ /* 0x000ee20000000200 */
[----:B------:R-:W-:-:S06]  /*26b0*/  DEPBAR.LE SB0, 0x0 ;  /* 0x000080000000791a */ /* 0x000fcc0000000000 */
[C---:B-1----:R-:W-:Y:S08]  /*26c0*/  HMMA.16816.F32 R84, R16.reuse, R44, R116 ;  /* 0x0000002c1054723c */ /* 0x042ff00000001874 */
[----:B------:R-:W-:Y:S08]  /*26d0*/  HMMA.16816.F32 R80, R16, R46, R80 ;  /* 0x0000002e1050723c */ /* 0x000ff00000001850 */
[C---:B------:R-:W-:Y:S08]  /*26e0*/  HMMA.16816.F32 R52, R12.reuse, R44, R100 ;  /* 0x0000002c0c34723c */ /* 0x040ff00000001864 */
[----:B------:R-:W-:Y:S08]  /*26f0*/  HMMA.16816.F32 R48, R12, R46, R96 ;  /* 0x0000002e0c30723c */ /* 0x000ff00000001860 */
[C---:B--2---:R-:W-:Y:S08]  /*2700*/  HMMA.16816.F32 R76, R16.reuse, R40, R112 ;  /* 0x00000028104c723c */ /* 0x044ff00000001870 */
[C---:B------:R-:W-:Y:S08]  /*2710*/  HMMA.16816.F32 R72, R16.reuse, R42, R108 ;  /* 0x0000002a1048723c */ /* 0x040ff0000000186c */
[C---:B---3--:R-:W-:Y:S08]  /*2720*/  HMMA.16816.F32 R68, R16.reuse, R36, R104 ;  /* 0x000000241044723c */ /* 0x048ff00000001868 */
[----:B------:R-:W-:Y:S08]  /*2730*/  HMMA.16816.F32 R56, R16, R38, R56 ;  /* 0x000000261038723c */ /* 0x000ff00000001838 */
[C---:B------:R-:W-:Y:S08]  /*2740*/  HMMA.16816.F32 R44, R12.reuse, R40, R92 ;  /* 0x000000280c2c723c */ /* 0x040ff0000000185c */
[C---:B------:R-:W-:Y:S08]  /*2750*/  HMMA.16816.F32 R40, R12.reuse, R42, R88 ;  /* 0x0000002a0c28723c */ /* 0x040ff00000001858 */
[C---:B------:R-:W-:Y:S08]  /*2760*/  HMMA.16816.F32 R16, R12.reuse, R36, R64 ;  /* 0x000000240c10723c */ /* 0x040ff00000001840 */
[----:B------:R-:W-:Y:S08]  /*2770*/  HMMA.16816.F32 R12, R12, R38, R60 ;  /* 0x000000260c0c723c */ /* 0x000ff0000000183c */
[C---:B----4-:R-:W-:Y:S08]  /*2780*/  HMMA.16816.F32 R84, R4.reuse, R32, R84 ;  /* 0x000000200454723c */ /* 0x050ff00000001854 */
[----:B------:R-:W-:Y:S08]  /*2790*/  HMMA.16816.F32 R80, R4, R34, R80 ;  /* 0x000000220450723c */ /* 0x000ff00000001850 */
[C---:B------:R-:W-:Y:S08]  /*27a0*/  HMMA.16816.F32 R52, R8.reuse, R32, R52 ;  /* 0x000000200834723c */ /* 0x040ff00000001834 */
[----:B------:R-:W-:Y:S08]  /*27b0*/  HMMA.16816.F32 R48, R8, R34, R48 ;  /* 0x000000220830723c */ /* 0x000ff00000001830 */
[C---:B-----5:R-:W-:Y:S08]  /*27c0*/  HMMA.16816.F32 R76, R4.reuse, R24, R76 ;  /* 0x00000018044c723c */ /* 0x060ff0000000184c */
[C---:B------:R-:W-:Y:S08]  /*27d0*/  HMMA.16816.F32 R72, R4.reuse, R26, R72 ;  /* 0x0000001a0448723c */ /* 0x040ff00000001848 */
[C---:B------:R-:W-:Y:S08]  /*27e0*/  HMMA.16816.F32 R68, R4.reuse, R20, R68 ;  /* 0x000000140444723c */ /* 0x040ff00000001844 */
[----:B------:R-:W-:Y:S08]  /*27f0*/  HMMA.16816.F32 R60, R4, R22, R56 ;  /* 0x00000016043c723c */ /* 0x000ff00000001838 */
[C---:B------:R-:W-:Y:S08]  /*2800*/  HMMA.16816.F32 R44, R8.reuse, R24, R44 ;  /* 0x00000018082c723c */ /* 0x040ff0000000182c */
        /* <DEDUP_REMOVED lines=14> */
[----:B------:R-:W-:Y:S01]  /*28f0*/  IMAD.IADD R5, R9, 0x1, R5 ;  /* 0x0000000109057824 */ /* 0x000fe200078e0205 */
[----:B------:R-:W-:Y:S02]  /*2900*/  IADD3 R6, P5, R4, UR4, RZ ;  /* 0x0000000404067c10 */ /* 0x000fe4000ffbe0ff */
[----:B------:R-:W-:Y:S02]  /*2910*/  IADD3 R10, P2, P1, R7, 0x80, R4 ;  /* 0x00000080070a7810 */ /* 0x000fe4000795e004 */
[----:B------:R-:W-:Y:S02]  /*2920*/  LEA.HI.X R5, R8, c[0x0][0x1cc], R5, 0x1, P0 ;  /* 0x0000730008057a11 */ /* 0x000fe400000f0c05 */
[----:B------:R-:W-:-:S02]  /*2930*/  IADD3 R8, P0, R6, UR4, RZ ;  /* 0x0000000406087c10 */ /* 0x000fc4000ff1e0ff */
[----:B------:R-:W-:Y:S01]  /*2940*/  IADD3.X R7, R5, UR6, RZ, P5, !PT ;  /* 0x0000000605077c10 */ /* 0x000fe2000affe4ff */
[----:B------:R-:W-:Y:S01]  /*2950*/  @!PT LDS RZ, [RZ] ;  /* 0x00000000fffff984 */ /* 0x000fe20000000800 */
[----:B------:R-:W-:Y:S01]  /*2960*/  @!PT LDS RZ, [RZ] ;  /* 0x00000000fffff984 */ /* 0x000fe20000000800 */
[----:B------:R-:W-:Y:S01]  /*2970*/  @!PT LDS RZ, [RZ] ;  /* 0x00000000fffff984 */ /* 0x000fe20000000800 */
[----:B------:R1:W-:Y:S01]  /*2980*/  LDGSTS.E.BYPASS.LTC128B.128 [R243+0x5080], [R4.64], !P4 ;  /* 0x0508000004f37fae */ /* 0x0003e2000e101d4e */
[----:B------:R-:W-:Y:S02]  /*2990*/  IADD3.X R11, RZ, UR6, R5, P2, P1 ;  /* 0x00000006ff0b7c10 */ /* 0x000fe400097e2405 */
[----:B------:R-:W-:Y:S01]  /*29a0*/  IADD3.X R9, R7, UR6, RZ, P0, !PT ;  /* 0x0000000607097c10 */ /* 0x000fe200087fe4ff */
[----:B------:R1:W-:Y:S04]  /*29b0*/  LDGSTS.E.BYPASS.LTC128B.128 [R243+0x6880], [R4.64+0x80], !P3 ;  /* 0x0688008004f37fae */ /* 0x0003e8000d901d4e */
[----:B------:R1:W-:Y:S04]  /*29c0*/  LDGSTS.E.BYPASS.LTC128B.128 [R243+0x5880], [R6.64], !P4 ;  /* 0x0588000006f37fae */ /* 0x0003e8000e101d4e */
[----:B------:R1:W-:Y:S04]  /*29d0*/  LDGSTS.E.BYPASS.LTC128B.128 [R243+0x7080], [R10.64], !P3 ;  /* 0x070800000af37fae */ /* 0x0003e8000d901d4e */
[----:B------:R1:W-:Y:S04]  /*29e0*/  LDGSTS.E.BYPASS.LTC128B.128 [R243+0x6080], [R8.64], !P4 ;  /* 0x0608000008f37fae */ /* 0x0003e8000e101d4e */
[----:B------:R1:W-:Y:S02]  /*29f0*/  LDGSTS.E.BYPASS.LTC128B.128 [R243+0x7880], [R8.64+0x80], !P3 ;  /* 0x0788008008f37fae */ /* 0x0003e4000d901d4e */
.L_x_881:
[----:B-1----:R-:W-:Y:S01]  /*2a00*/  FMUL.FTZ R4, R53, c[0x0][0x320] ;  /* 0x0000c80035047a20 */ /* 0x002fe20000410000 */
[----:B------:R-:W-:Y:S01]  /*2a10*/  SHF.R.S32.HI R7, RZ, 0x1f, R123 ;  /* 0x0000001fff077819 */ /* 0x000fe2000001147b */
[----:B------:R-:W-:Y:S01]  /*2a20*/  FMUL.FTZ R5, R44, c[0x0][0x320] ;  /* 0x0000c8002c057a20 */ /* 0x000fe20000410000 */
[----:B------:R-:W-:Y:S01]  /*2a30*/  LEA.HI R6, R126, R129, RZ, 0x2 ;  /* 0x000000817e067211 */ /* 0x000fe200078f10ff */
[----:B------:R1:W2:Y:S01]  /*2a40*/  MUFU.TANH R24, R4 ;  /* 0x0000000400187308 */ /* 0x0002a20000002400 */
[----:B------:R-:W-:Y:S01]  /*2a50*/  PLOP3.LUT P1, PT, PT, PT, UP3, 0x80, 0x0 ;  /* 0x000000000000781c */ /* 0x000fe20003f2f038 */
[----:B------:R-:W-:Y:S01]  /*2a60*/  FMUL.FTZ R10, R40, c[0x0][0x320] ;  /* 0x0000c800280a7a20 */ /* 0x000fe20000410000 */
[----:B------:R-:W-:Y:S01]  /*2a70*/  LOP3.LUT R6, R6, 0xfffffffc, RZ, 0xc0, !PT ;  /* 0xfffffffc06067812 */ /* 0x000fe200078ec0ff */
[----:B------:R-:W-:Y:S01]  /*2a80*/  ULDC UR6, c[0x0][0x324] ;  /* 0x0000c90000067ab9 */ /* 0x000fe20000000800 */
[----:B------:R-:W-:Y:S01]  /*2a90*/  PLOP3.LUT P0, PT, PT, PT, UP3, 0x80, 0x0 ;  /* 0x000000000000781c */ /* 0x000fe20003f0f038 */
[----:B------:R-:W-:Y:S01]  /*2aa0*/  ULOP3.LUT UR6, URZ, UR6, URZ, 0x33, !UPT ;  /* 0x000000063f067292 */ /* 0x000fe2000f8e333f */
[----:B------:R-:W0:Y:S01]  /*2ab0*/  LDGDEPBAR ;  /* 0x00000000000079af */ /* 0x000e220000000000 */
[----:B------:R3:W4:Y:S01]  /*2ac0*/  MUFU.TANH R20, R5 ;  /* 0x0000000500147308 */ /* 0x0007220000002400 */
[----:B------:R-:W-:-:S02]  /*2ad0*/  IMAD.IADD R6, R129, 0x1, -R6 ;  /* 0x0000000181067824 */ /* 0x000fc400078e0a06 */
[----:B-1----:R-:W-:-:S05]  /*2ae0*/  FMUL.FTZ R4, R48, c[0x0][0x320] ;  /* 0x0000c80030047a20 */ /* 0x002fca0000410000 */
[----:B------:R1:W1:Y:S01]  /*2af0*/  MUFU.TANH R16, R10 ;  /* 0x0000000a00107308 */ /* 0x0002620000002400 */
[----:B---3--:R-:W-:-:S07]  /*2b00*/  LEA.HI R5, R7, R123, RZ, 0x2 ;  /* 0x0000007b07057211 */ /* 0x008fce00078f10ff */
[----:B------:R3:W2:Y:S01]  /*2b10*/  MUFU.TANH R23, R4 ;  /* 0x0000000400177308 */ /* 0x0006a20000002400 */
[----:B------:R-:W-:Y:S01]  /*2b20*/  FMUL.FTZ R7, R45, c[0x0][0x320] ;  /* 0x0000c8002d077a20 */ /* 0x000fe20000410000 */
[----:B------:R-:W-:-:S06]  /*2b30*/  LOP3.LUT R5, R5, 0xffffffc, RZ, 0xc0, !PT ;  /* 0x0ffffffc05057812 */ /* 0x000fcc00078ec0ff */
[----:B------:R-:W2:Y:S01]  /*2b40*/  MUFU.TANH R17, R7 ;  /* 0x0000000700117308 */ /* 0x000ea20000002400 */
[----:B------:R-:W-:Y:S01]  /*2b50*/  IMAD.IADD R8, R123, 0x1, -R5 ;  /* 0x000000017b087824 */ /* 0x000fe200078e0a05 */
[----:B------:R-:W-:Y:S01]  /*2b60*/  LEA.HI R5, R6, R6, RZ, 0x1 ;  /* 0x0000000606057211 */ /* 0x000fe200078f08ff */
[----:B-1----:R-:W-:Y:S02]  /*2b70*/  FMUL.FTZ R10, R41, c[0x0][0x320] ;  /* 0x0000c800290a7a20 */ /* 0x002fe40000410000 */
[----:B---3--:R-:W-:-:S03]  /*2b80*/  FMUL.FTZ R4, R49, c[0x0][0x320] ;  /* 0x0000c80031047a20 */ /* 0x008fc60000410000 */
[----:B------:R-:W1:Y:S08]  /*2b90*/  MUFU.TANH R15, R10 ;  /* 0x0000000a000f7308 */ /* 0x000e700000002400 */
[----:B------:R3:W1:Y:S02]  /*2ba0*/  MUFU.TANH R21, R4 ;  /* 0x0000000400157308 */ /* 0x0006640000002400 */
[----:B---3--:R-:W-:-:S05]  /*2bb0*/  LOP3.LUT R4, R124, 0xffffffe0, RZ, 0xc0, !PT ;  /* 0xffffffe07c047812 */ /* 0x008fca00078ec0ff */
[----:B------:R-:W-:-:S05]  /*2bc0*/  IMAD.IADD R4, R129, 0x1, -R4 ;  /* 0x0000000181047824 */ /* 0x000fca00078e0a04 */
[----:B------:R-:W-:-:S04]  /*2bd0*/  SHF.R.S32.HI R9, RZ, 0x1f, R4 ;  /* 0x0000001fff097819 */ /* 0x000fc80000011404 */
[----:B------:R-:W-:-:S04]  /*2be0*/  LEA.HI R9, R9, R4, RZ, 0x2 ;  /* 0x0000000409097211 */ /* 0x000fc800078f10ff */
[----:B------:R-:W-:-:S05]  /*2bf0*/  LEA.HI.SX32 R7, R9, UR17, 0x1e ;  /* 0x0000001109077c11 */ /* 0x000fca000f8ff2ff */
[----:B------:R-:W-:Y:S01]  /*2c00*/  IMAD R11, R8, 0x10, R7 ;  /* 0x00000010080b7824 */ /* 0x000fe200078e0207 */
[C---:B------:R-:W-:Y:S02]  /*2c10*/  SHF.L.U32 R7, R5.reuse, 0x5, RZ ;  /* 0x0000000505077819 */ /* 0x040fe400000006ff */
[----:B------:R-:W-:Y:S02]  /*2c20*/  LOP3.LUT R8, R5, 0x1ffffffe, RZ, 0xc0, !PT ;  /* 0x1ffffffe05087812 */ /* 0x000fe400078ec0ff */
[----:B------:R-:W-:Y:S02]  /*2c30*/  LOP3.LUT R5, R7, 0xffffffc0, RZ, 0xc0, !PT ;  /* 0xffffffc007057812 */ /* 0x000fe400078ec0ff */
[----:B------:R-:W-:Y:S01]  /*2c40*/  IADD3.X R7, R28, c[0x0][0x1d0], RZ, PT, !PT ;  /* 0x000074001c077a10 */ /* 0x000fe20003ffe4ff */
[----:B------:R-:W-:Y:S02]  /*2c50*/  IMAD.IADD R6, R6, 0x1, -R8 ;  /* 0x0000000106067824 */ /* 0x000fe400078e0a08 */
[----:B------:R-:W-:-:S02]  /*2c60*/  IMAD.IADD R5, R5, 0x1, R11 ;  /* 0x0000000105057824 */ /* 0x000fc400078e020b */
[----:B------:R-:W-:Y:S02]  /*2c70*/  FMUL.FTZ R8, R33, c[0x0][0x320] ;  /* 0x0000c80021087a20 */ /* 0x000fe40000410000 */
[----:B------:R-:W-:Y:S02]  /*2c80*/  IMAD R12, R6, 0x8, R5 ;  /* 0x00000008060c7824 */ /* 0x000fe400078e0205 */
[----:B------:R-:W-:Y:S02]  /*2c90*/  FMUL.FTZ R5, R36, c[0x0][0x320] ;  /* 0x0000c80024057a20 */ /* 0x000fe40000410000 */
[----:B------:R-:W-:Y:S01]  /*2ca0*/  @P1 IMAD.HI.U32 R6, R12, c[0x0][0x2c8], RZ ;  /* 0x0000b2000c061a27 */ /* 0x000fe200078e00ff */
[----:B------:R3:W-:Y:S01]  /*2cb0*/  STL [R1+0x28], R12 ;  /* 0x0000280c01007387 */ /* 0x0007e20000100800 */
[----:B------:R5:W1:Y:S01]  /*2cc0*/  MUFU.TANH R13, R5 ;  /* 0x00000005000d7308 */ /* 0x000a620000002400 */
[----:B------:R-:W-:Y:S02]  /*2cd0*/  MOV R10, R12 ;  /* 0x0000000c000a7202 */ /* 0x000fe40000000f00 */
[----:B------:R-:W-:-:S02]  /*2ce0*/  @P0 SHF.R.U32.HI R10, RZ, c[0x0][0x2cc], R6 ;  /* 0x0000b300ff0a0a19 */ /* 0x000fc40000011606 */
[----:B------:R-:W-:-:S03]  /*2cf0*/  PLOP3.LUT P0, PT, PT, PT, UP2, 0x40, 0x0 ;  /* 0x000000000000781c */ /* 0x000fc60003f0e828 */
[----:B------:R-:W1:Y:S01]  /*2d00*/  SHFL.IDX PT, R6, R10, RZ, 0x1c1f ;  /* 0x001c1fff0a067589 */ /* 0x000e6200000e0000 */
[----:B-----5:R-:W-:-:S04]  /*2d10*/  FMUL.FTZ R5, R37, c[0x0][0x320] ;  /* 0x0000c80025057a20 */ /* 0x020fc80000410000 */
[----:B---3--:R3:W1:Y:S02]  /*2d20*/  MUFU.TANH R12, R5 ;  /* 0x00000005000c7308 */ /* 0x0086640000002400 */
[----:B---3--:R-:W-:-:S06]  /*2d30*/  FMUL.FTZ R5, R32, c[0x0][0x320] ;  /* 0x0000c80020057a20 */ /* 0x008fcc0000410000 */
[----:B------:R3:W1:Y:S02]  /*2d40*/  MUFU.TANH R11, R5 ;  /* 0x00000005000b7308 */ /* 0x0006640000002400 */
[----:B---3--:R-:W-:-:S06]  /*2d50*/  LOP3.LUT R5, R9, 0x7ffffffc, RZ, 0xc0, !PT ;  /* 0x7ffffffc09057812 */ /* 0x008fcc00078ec0ff */
[----:B------:R-:W3:Y:S01]  /*2d60*/  MUFU.TANH R9, R8 ;  /* 0x0000000800097308 */ /* 0x000ee20000002400 */
[----:B------:R-:W-:Y:S02]  /*2d70*/  IMAD.IADD R4, R4, 0x1, -R5 ;  /* 0x0000000104047824 */ /* 0x000fe400078e0a05 */
[----:B------:R-:W-:Y:S02]  /*2d80*/  FMUL.FTZ R5, R52, c[0x0][0x320] ;  /* 0x0000c80034057a20 */ /* 0x000fe40000410000 */
[----:B------:R-:W-:-:S03]  /*2d90*/  IMAD.SHL.U32 R22, R4, 0x2, RZ ;  /* 0x0000000204167824 */ /* 0x000fc600078e00ff */
[----:B------:R5:W2:Y:S02]  /*2da0*/  MUFU.TANH R8, R5 ;  /* 0x0000000500087308 */ /* 0x000aa40000002400 */
[----:B------:R-:W-:Y:S01]  /*2db0*/  IADD3 R4, R7, -c[0x0][0x168], -R22 ;  /* 0x80005a0007047a10 */ /* 0x000fe20007ffe816 */
[----:B------:R2:W-:Y:S01]  /*2dc0*/  STL [R1], R22 ;  /* 0x0000001601007387 */ /* 0x0005e20000100800 */
[----:B------:R-:W-:Y:S02]  /*2dd0*/  IADD3 R18, -R22, c[0x0][0x1d0], R28 ;  /* 0x0000740016127a10 */ /* 0x000fe40007ffe11c */
[C---:B------:R-:W-:Y:S02]  /*2de0*/  IADD3 R14, R4.reuse, c[0x0][0x328], RZ ;  /* 0x0000ca00040e7a10 */ /* 0x040fe40007ffe0ff */
[----:B------:R-:W-:-:S05]  /*2df0*/  IADD3 R19, R4, UR6, RZ ;  /* 0x0000000604137c10 */ /* 0x000fca000fffe0ff */
[--C-:B-1----:R-:W-:Y:S02]  /*2e00*/  IMAD.IADD R4, R19, 0x1, R6.reuse ;  /* 0x0000000113047824 */ /* 0x102fe400078e0206 */
[----:B-----5:R-:W-:-:S05]  /*2e10*/  IMAD.IADD R5, R14, 0x1, R6 ;  /* 0x000000010e057824 */ /* 0x020fca00078e0206 */
[----:B------:R-:W-:Y:S02]  /*2e20*/  IMNMX R5, R5, R18, PT ;  /* 0x0000001205057217 */ /* 0x000fe40003800200 */
[----:B--2---:R-:W-:Y:S01]  /*2e30*/  IADD3 R22, R28, -R22, RZ ;  /* 0x800000161c167210 */ /* 0x004fe20007ffe0ff */
[----:B------:R-:W-:Y:S05]  /*2e40*/  @P0 BRA `(.L_x_882) ;  /* 0x0000015000000947 */ /* 0x000fea0003800000 */
[----:B---34-:R-:W-:Y:S01]  /*2e50*/  IADD3 R6, R6, c[0x0][0x1d0], RZ ;  /* 0x0000740006067a10 */ /* 0x018fe20007ffe0ff */
        /* <DEDUP_REMOVED lines=11> */
.L_x_884:
[----:B------:R-:W-:-:S04]  /*2f10*/  MOV R7, c[0x0][0x32c] ;  /* 0x0000cb0000077a02 */ /* 0x000fc80000000f00 */
[----:B------:R-:W-:-:S13]  /*2f20*/  ISETP.NE.AND P0, PT, R7, 0x1, PT ;  /* 0x000000010700780c */ /* 0x000fda0003f05270 */
[----:B------:R-:W-:-:S05]  /*2f30*/  @P0 IMAD.HI.U32 R7, R6, c[0x0][0x330], RZ ;  /* 0x0000cc0006070a27 */ /* 0x000fca00078e00ff */
[----:B------:R-:W-:Y:S02]  /*2f40*/  @P0 SHF.R.U32.HI R6, RZ, c[0x0][0x334], R7 ;  /* 0x0000cd00ff060a19 */ /* 0x000fe40000011607 */
.L_x_885:
[----:B------:R-:W-:Y:S05]  /*2f50*/  BSYNC B0 ;  /* 0x0000000000007941 */ /* 0x000fea0003800000 */
.L_x_883:
[----:B------:R-:W-:-:S05]  /*2f60*/  IMAD R6, R6, c[0x0][0x32c], R22 ;  /* 0x0000cb0006067a24 */ /* 0x000fca00078e0216 */
[----:B------:R-:W-:Y:S02]  /*2f70*/  IADD3 R7, R6, c[0x0][0x32c], RZ ;  /* 0x0000cb0006077a10 */ /* 0x000fe40007ffe0ff */
[----:B------:R-:W-:Y:S02]  /*2f80*/  IMNMX R4, R4, R6, !PT ;  /* 0x0000000604047217 */ /* 0x000fe40007800200 */
[----:B------:R-:W-:Y:S02]  /*2f90*/  IMNMX R5, R5, R7, PT ;  /* 0x0000000705057217 */ /* 0x000fe40003800200 */
.L_x_882:
[C---:B---34-:R-:W-:Y:S01]  /*2fa0*/  ISETP.GE.AND P0, PT, R28.reuse, 0x2, PT ;  /* 0x000000021c00780c */ /* 0x058fe20003f06270 */
[----:B------:R-:W1:Y:S01]  /*2fb0*/  SHFL.IDX PT, R6, R10, 0x1, 0x1c1f ;  /* 0x003c1f000a067f89 */ /* 0x000e6200000e0000 */
[----:B------:R-:W-:Y:S02]  /*2fc0*/  ISETP.GE.AND P2, PT, R28, 0xa, PT ;  /* 0x0000000a1c00780c */ /* 0x000fe40003f46270 */
[----:B------:R-:W-:Y:S02]  /*2fd0*/  P2R R32, PR, RZ, 0x1 ;  /* 0x00000001ff207803 */ /* 0x000fe40000000000 */
[----:B------:R-:W-:-:S02]  /*2fe0*/  ISETP.GT.AND P0, PT, R4, 0x1, !P0 ;  /* 0x000000010400780c */ /* 0x000fc40004704270 */
[----:B------:R-:W-:Y:S02]  /*2ff0*/  ISETP.GE.AND P1, PT, R28, 0x9, PT ;  /* 0x000000091c00780c */ /* 0x000fe40003f26270 */
[----:B------:R-:W-:Y:S02]  /*3000*/  ISETP.LT.OR P0, PT, R5, 0x2, P0 ;  /* 0x000000020500780c */ /* 0x000fe40000701670 */
[----:B------:R-:W-:Y:S02]  /*3010*/  P2R R31, PR, RZ, 0x2 ;  /* 0x00000002ff1f7803 */ /* 0x000fe40000000000 */
[----:B------:R-:W-:Y:S02]  /*3020*/  FSEL R40, R24, -INF , !P0 ;  /* 0xff80000018287808 */ /* 0x000fe40004000000 */
[----:B------:R-:W-:Y:S02]  /*3030*/  ISETP.GT.AND P0, PT, R4, 0x9, !P2 ;  /* 0x000000090400780c */ /* 0x000fe40005704270 */
[----:B------:R-:W-:-:S02]  /*3040*/  P2R R30, PR, RZ, 0x4 ;  /* 0x00000004ff1e7803 */ /* 0x000fc40000000000 */
[----:B------:R-:W-:Y:S02]  /*3050*/  ISETP.LT.OR P0, PT, R5, 0xa, P0 ;  /* 0x0000000a0500780c */ /* 0x000fe40000701670 */
[----:B------:R-:W-:Y:S02]  /*3060*/  ISETP.GT.AND P1, PT, R4, 0x8, !P1 ;  /* 0x000000080400780c */ /* 0x000fe40004f24270 */
[----:B------:R-:W-:Y:S02]  /*3070*/  ISETP.GE.AND P2, PT, R28, 0x11, PT ;  /* 0x000000111c00780c */ /* 0x000fe40003f46270 */
[----:B------:R-:W-:Y:S02]  /*3080*/  FSEL R41, R21, -INF , !P0 ;  /* 0xff80000015297808 */ /* 0x000fe40004000000 */
[----:B------:R-:W-:Y:S02]  /*3090*/  ISETP.LT.OR P1, PT, R5, 0x9, P1 ;  /* 0x000000090500780c */ /* 0x000fe40000f21670 */
[----:B------:R-:W-:-:S02]  /*30a0*/  ISETP.GT.AND P0, PT, R4, 0x10, !P2 ;  /* 0x000000100400780c */ /* 0x000fc40005704270 */
[----:B------:R-:W-:Y:S02]  /*30b0*/  FSEL R44, R23, -INF , !P1 ;  /* 0xff800000172c7808 */ /* 0x000fe40004800000 */
[----:B------:R-:W-:Y:S02]  /*30c0*/  ISETP.LT.OR P0, PT, R5, 0x11, P0 ;  /* 0x000000110500780c */ /* 0x000fe40000701670 */
[----:B------:R-:W-:Y:S02]  /*30d0*/  ISETP.GE.AND P1, PT, R28, 0x12, PT ;  /* 0x000000121c00780c */ /* 0x000fe40003f26270 */
[----:B------:R-:W-:Y:S02]  /*30e0*/  FSEL R53, R20, -INF , !P0 ;  /* 0xff80000014357808 */ /* 0x000fe40004000000 */
[----:B------:R-:W-:Y:S02]  /*30f0*/  ISETP.GT.AND P0, PT, R4, 0x11, !P1 ;  /* 0x000000110400780c */ /* 0x000fe40004f04270 */
[----:B------:R-:W-:-:S02]  /*3100*/  P2R R27, PR, RZ, 0x2 ;  /* 0x00000002ff1b7803 */ /* 0x000fc40000000000 */
[----:B------:R-:W-:Y:S02]  /*3110*/  ISETP.LT.OR P0, PT, R5, 0x12, P0 ;  /* 0x000000120500780c */ /* 0x000fe40000701670 */
[----:B------:R-:W-:Y:S02]  /*3120*/  ISETP.GE.AND P1, PT, R28, 0x19, PT ;  /* 0x000000191c00780c */ /* 0x000fe40003f26270 */
[----:B------:R-:W-:Y:S02]  /*3130*/  FSEL R56, R17, -INF , !P0 ;  /* 0xff80000011387808 */ /* 0x000fe40004000000 */
[----:B------:R-:W-:Y:S02]  /*3140*/  ISETP.GT.AND P0, PT, R4, 0x18, !P1 ;  /* 0x000000180400780c */ /* 0x000fe40004f04270 */
[----:B------:R-:W-:Y:S02]  /*3150*/  P2R R26, PR, RZ, 0x2 ;  /* 0x00000002ff1a7803 */ /* 0x000fe40000000000 */
[----:B------:R-:W-:-:S02]  /*3160*/  ISETP.LT.OR P0, PT, R5, 0x19, P0 ;  /* 0x000000190500780c */ /* 0x000fc40000701670 */
[----:B------:R-:W-:Y:S02]  /*3170*/  ISETP.GE.AND P1, PT, R28, 0x1a, PT ;  /* 0x0000001a1c00780c */ /* 0x000fe40003f26270 */
[----:B------:R-:W-:Y:S02]  /*3180*/  FSEL R57, R16, -INF , !P0 ;  /* 0xff80000010397808 */ /* 0x000fe40004000000 */
[----:B------:R-:W-:Y:S02]  /*3190*/  ISETP.GT.AND P0, PT, R4, 0x19, !P1 ;  /* 0x000000190400780c */ /* 0x000fe40004f04270 */
[C---:B------:R-:W-:Y:S02]  /*31a0*/  ISETP.GE.AND P6, PT, R28.reuse, 0x21, PT ;  /* 0x000000211c00780c */ /* 0x040fe40003fc6270 */
[----:B------:R-:W-:Y:S02]  /*31b0*/  ISETP.LT.OR P0, PT, R5, 0x1a, P0 ;  /* 0x0000001a0500780c */ /* 0x000fe40000701670 */
[----:B------:R-:W-:-:S02]  /*31c0*/  ISETP.GE.AND P5, PT, R28, 0x22, PT ;  /* 0x000000221c00780c */ /* 0x000fc40003fa6270 */
[----:B------:R-:W-:Y:S02]  /*31d0*/  FSEL R58, R15, -INF , !P0 ;  /* 0xff8000000f3a7808 */ /* 0x000fe40004000000 */
[----:B------:R-:W-:Y:S02]  /*31e0*/  ISETP.GT.AND P0, PT, R4, 0x20, !P6 ;  /* 0x000000200400780c */ /* 0x000fe40007704270 */
[----:B------:R-:W-:Y:S02]  /*31f0*/  P2R R29, PR, RZ, 0x4 ;  /* 0x00000004ff1d7803 */ /* 0x000fe40000000000 */
[----:B------:R-:W-:Y:S02]  /*3200*/  ISETP.LT.OR P0, PT, R5, 0x21, P0 ;  /* 0x000000210500780c */ /* 0x000fe40000701670 */
[----:B------:R-:W-:Y:S02]  /*3210*/  ISETP.GE.AND P2, PT, R28, 0x29, PT ;  /* 0x000000291c00780c */ /* 0x000fe40003f46270 */
[----:B------:R-:W-:-:S02]  /*3220*/  FSEL R167, R13, -INF , !P0 ;  /* 0xff8000000da77808 */ /* 0x000fc40004000000 */
[----:B------:R-:W-:Y:S02]  /*3230*/  ISETP.GT.AND P0, PT, R4, 0x21, !P5 ;  /* 0x000000210400780c */ /* 0x000fe40006f04270 */
[----:B------:R-:W-:Y:S02]  /*3240*/  P2R R33, PR, RZ, 0x2 ;  /* 0x00000002ff217803 */ /* 0x000fe40000000000 */
[----:B------:R-:W-:Y:S02]  /*3250*/  ISETP.LT.OR P0, PT, R5, 0x22, P0 ;  /* 0x000000220500780c */ /* 0x000fe40000701670 */
[----:B------:R-:W-:Y:S02]  /*3260*/  ISETP.GE.AND P1, PT, R28, 0x1, PT ;  /* 0x000000011c00780c */ /* 0x000fe40003f26270 */
[----:B------:R-:W-:Y:S02]  /*3270*/  FSEL R163, R12, -INF , !P0 ;  /* 0xff8000000ca37808 */ /* 0x000fe40004000000 */
[----:B------:R-:W-:-:S02]  /*3280*/  ISETP.GT.AND P0, PT, R4, 0x28, !P2 ;  /* 0x000000280400780c */ /* 0x000fc40005704270 */
[----:B------:R-:W-:Y:S02]  /*3290*/  P2R R25, PR, RZ, 0x2 ;  /* 0x00000002ff197803 */ /* 0x000fe40000000000 */
[----:B------:R-:W-:-:S04]  /*32a0*/  ISETP.LT.OR P0, PT, R5, 0x29, P0 ;  /* 0x000000290500780c */ /* 0x000fc80000701670 */
[----:B------:R-:W-:Y:S02]  /*32b0*/  FSEL R168, R11, -INF , !P0 ;  /* 0xff8000000ba87808 */ /* 0x000fe40004000000 */
[----:B------:R-:W-:Y:S02]  /*32c0*/  ISETP.GT.AND P0, PT, R4, RZ, !P1 ;  /* 0x000000ff0400720c */ /* 0x000fe40004f04270 */
[----:B------:R-:W-:Y:S02]  /*32d0*/  ISETP.GE.AND P1, PT, R28, 0x2a, PT ;  /* 0x0000002a1c00780c */ /* 0x000fe40003f26270 */
[----:B------:R-:W-:-:S04]  /*32e0*/  ISETP.LT.OR P0, PT, R5, 0x1, P0 ;  /* 0x000000010500780c */ /* 0x000fc80000701670 */
[----:B------:R-:W-:Y:S02]  /*32f0*/  FSEL R37, R8, -INF , !P0 ;  /* 0xff80000008257808 */ /* 0x000fe40004000000 */
[----:B------:R-:W-:Y:S01]  /*3300*/  ISETP.GT.AND P0, PT, R4, 0x29, !P1 ;  /* 0x000000290400780c */ /* 0x000fe20004f04270 */
[----:B------:R-:W-:-:S03]  /*3310*/  FMUL.FTZ R4, R43, c[0x0][0x320] ;  /* 0x0000c8002b047a20 */ /* 0x000fc60000410000 */
[----:B------:R-:W-:Y:S01]  /*3320*/  ISETP.LT.OR P0, PT, R5, 0x2a, P0 ;  /* 0x0000002a0500780c */ /* 0x000fe20000701670 */
[----:B------:R2:W3:Y:S01]  /*3330*/  MUFU.TANH R24, R4 ;  /* 0x0000000400187308 */ /* 0x0004e20000002400 */
[----:B------:R-:W-:Y:S02]  /*3340*/  FMUL.FTZ R5, R34, c[0x0][0x320] ;  /* 0x0000c80022057a20 */ /* 0x000fe40000410000 */
[----:B------:R-:W-:Y:S02]  /*3350*/  FSEL R162, R9, -INF , !P0 ;  /* 0xff80000009a27808 */ /* 0x000fe40004000000 */
[----:B------:R-:W-:-:S03]  /*3360*/  PLOP3.LUT P0, PT, PT, PT, UP2, 0x40, 0x0 ;  /* 0x000000000000781c */ /* 0x000fc60003f0e828 */
[----:B------:R1:W4:Y:S01]  /*3370*/  MUFU.TANH R13, R5 ;  /* 0x00000005000d7308 */ /* 0x0003220000002400 */
[----:B--2---:R-:W-:-:S07]  /*3380*/  FMUL.FTZ R4, R54, c[0x0][0x320] ;  /* 0x0000c80036047a20 */ /* 0x004fce0000410000 */
[----:B------:R2:W2:Y:S01]  /*3390*/  MUFU.TANH R23, R4 ;  /* 0x0000000400177308 */ /* 0x0004a20000002400 */
[----:B-1----:R-:W-:-:S05]  /*33a0*/  IMAD.IADD R5, R14, 0x1, R6 ;  /* 0x000000010e057824 */ /* 0x002fca00078e0206 */
[----:B------:R-:W-:Y:S01]  /*33b0*/  IMNMX R5, R5, R18, PT ;  /* 0x0000001205057217 */ /* 0x000fe20003800200 */
[----:B--2---:R-:W-:-:S04]  /*33c0*/  FMUL.FTZ R4, R55, c[0x0][0x320] ;  /* 0x0000c80037047a20 */ /* 0x004fc80000410000 */
[----:B------:R1:W2:Y:S02]  /*33d0*/  MUFU.TANH R21, R4 ;  /* 0x0000000400157308 */ /* 0x0002a40000002400 */
[----:B-1----:R-:W-:-:S06]  /*33e0*/  FMUL.FTZ R4, R38, c[0x0][0x320] ;  /* 0x0000c80026047a20 */ /* 0x002fcc0000410000 */
[----:B------:R1:W1:Y:S02]  /*33f0*/  MUFU.TANH R20, R4 ;  /* 0x0000000400147308 */ /* 0x0002640000002400 */
        /* <DEDUP_REMOVED lines=14> */
[----:B-1----:R-:W-:Y:S01]  /*34e0*/  IMAD.IADD R4, R19, 0x1, R6 ;  /* 0x0000000113047824 */ /* 0x002fe200078e0206 */
[----:B------:R-:W-:Y:S05]  /*34f0*/  @P0 BRA `(.L_x_886) ;  /* 0x0000015000000947 */ /* 0x000fea0003800000 */
        /* <DEDUP_REMOVED lines=12> */
.L_x_888:
[----:B------:R-:W-:-:S04]  /*35c0*/  MOV R7, c[0x0][0x32c] ;  /* 0x0000cb0000077a02 */ /* 0x000fc80000000f00 */
[----:B------:R-:W-:-:S13]  /*35d0*/  ISETP.NE.AND P0, PT, R7, 0x1, PT ;  /* 0x000000010700780c */ /* 0x000fda0003f05270 */
[----:B------:R-:W-:-:S05]  /*35e0*/  @P0 IMAD.HI.U32 R7, R6, c[0x0][0x330], RZ ;  /* 0x0000cc0006070a27 */ /* 0x000fca00078e00ff */
[----:B------:R-:W-:Y:S02]  /*35f0*/  @P0 SHF.R.U32.HI R6, RZ, c[0x0][0x334], R7 ;  /* 0x0000cd00ff060a19 */ /* 0x000fe40000011607 */
.L_x_889:
[----:B------:R-:W-:Y:S05]  /*3600*/  BSYNC B0 ;  /* 0x0000000000007941 */ /* 0x000fea0003800000 */
.L_x_887:
[----:B------:R-:W-:-:S05]  /*3610*/  IMAD R6, R6, c[0x0][0x32c], R22 ;  /* 0x0000cb0006067a24 */ /* 0x000fca00078e0216 */
[----:B------:R-:W-:Y:S02]  /*3620*/  IADD3 R7, R6, c[0x0][0x32c], RZ ;  /* 0x0000cb0006077a10 */ /* 0x000fe40007ffe0ff */
[----:B------:R-:W-:Y:S02]  /*3630*/  IMNMX R4, R4, R6, !PT ;  /* 0x0000000604047217 */ /* 0x000fe40007800200 */
[----:B------:R-:W-:Y:S02]  /*3640*/  IMNMX R5, R5, R7, PT ;  /* 0x0000000705057217 */ /* 0x000fe40003800200 */
.L_x_886:
[----:B--234-:R-:W-:Y:S01]  /*3650*/  ISETP.NE.AND P0, PT, R32, RZ, PT ;  /* 0x000000ff2000720c */ /* 0x01cfe20003f05270 */
[----:B------:R-:W1:Y:S03]  /*3660*/  SHFL.IDX PT, R6, R10, 0x2, 0x1c1f ;  /* 0x005c1f000a067f89 */ /* 0x000e6600000e0000 */
        /* <DEDUP_REMOVED lines=36> */
[----:B------:R-:W-:-:S04]  /*38b0*/  ISETP.NE.AND P0, PT, R25, RZ, PT ;  /* 0x000000ff1900720c */ /* 0x000fc80003f05270 */
[----:B------:R-:W-:-:S04]  /*38c0*/  ISETP.GT.AND P0, PT, R4, RZ, !P0 ;  /* 0x000000ff0400720c */ /* 0x000fc80004704270 */
        /* <DEDUP_REMOVED lines=46> */
.L_x_892:
[----:B------:R-:W-:-:S04]  /*3bb0*/  MOV R7, c[0x0][0x32c] ;  /* 0x0000cb0000077a02 */ /* 0x000fc80000000f00 */
[----:B------:R-:W-:-:S13]  /*3bc0*/  ISETP.NE.AND P0, PT, R7, 0x1, PT ;  /* 0x000000010700780c */ /* 0x000fda0003f05270 */
[----:B------:R-:W-:-:S05]  /*3bd0*/  @P0 IMAD.HI.U32 R7, R6, c[0x0][0x330], RZ ;  /* 0x0000cc0006070a27 */ /* 0x000fca00078e00ff */
[----:B------:R-:W-:Y:S02]  /*3be0*/  @P0 SHF.R.U32.HI R6, RZ, c[0x0][0x334], R7 ;  /* 0x0000cd00ff060a19 */ /* 0x000fe40000011607 */
.L_x_893:
[----:B------:R-:W-:Y:S05]  /*3bf0*/  BSYNC B0 ;  /* 0x0000000000007941 */ /* 0x000fea0003800000 */
.L_x_891:
[----:B------:R-:W-:-:S05]  /*3c00*/  IMAD R6, R6, c[0x0][0x32c], R22 ;  /* 0x0000cb0006067a24 */ /* 0x000fca00078e0216 */
[----:B------:R-:W-:Y:S02]  /*3c10*/  IADD3 R7, R6, c[0x0][0x32c], RZ ;  /* 0x0000cb0006077a10 */ /* 0x000fe40007ffe0ff */
[----:B------:R-:W-:Y:S02]  /*3c20*/  IMNMX R4, R4, R6, !PT ;  /* 0x0000000604047217 */ /* 0x000fe40007800200 */
[----:B------:R-:W-:Y:S02]  /*3c30*/  IMNMX R5, R5, R7, PT ;  /* 0x0000000705057217 */ /* 0x000fe40003800200 */
.L_x_890:
[----:B--234-:R-:W-:-:S04]  /*3c40*/  ISETP.NE.AND P0, PT, R32, RZ, PT ;  /* 0x000000ff2000720c */ /* 0x01cfc80003f05270 */
        /* <DEDUP_REMOVED lines=43> */
[----:B------:R1:W2:Y:S01]  /*3f00*/  MUFU.TANH R55, R4 ;  /* 0x0000000400377308 */ /* 0x0002a20000002400 */
[----:B------:R-:W-:Y:S02]  /*3f10*/  FMUL.FTZ R5, R62, c[0x0][0x320] ;  /* 0x0000c8003e057a20 */ /* 0x000fe40000410000 */
[----:B------:R-:W-:Y:S02]  /*3f20*/  FSEL R189, R9, -INF , !P0 ;  /* 0xff80000009bd7808 */ /* 0x000fe40004000000 */
[----:B------:R-:W-:-:S03]  /*3f30*/  PLOP3.LUT P0, PT, PT, PT, UP2, 0x40, 0x0 ;  /* 0x000000000000781c */ /* 0x000fc60003f0e828 */
[----:B------:R3:W4:Y:S01]  /*3f40*/  MUFU.TANH R60, R5 ;  /* 0x00000005003c7308 */ /* 0x0007220000002400 */
[----:B-1----:R-:W-:-:S07]  /*3f50*/  FMUL.FTZ R4, R87, c[0x0][0x320] ;  /* 0x0000c80057047a20 */ /* 0x002fce0000410000 */
[----:B------:R1:W1:Y:S01]  /*3f60*/  MUFU.TANH R16, R4 ;  /* 0x0000000400107308 */ /* 0x0002620000002400 */
[----:B---3--:R-:W-:-:S07]  /*3f70*/  FMUL.FTZ R5, R63, c[0x0][0x320] ;  /* 0x0000c8003f057a20 */ /* 0x008fce0000410000 */
[----:B------:R3:W2:Y:S01]  /*3f80*/  MUFU.TANH R59, R5 ;  /* 0x00000005003b7308 */ /* 0x0006a20000002400 */
[----:B-1----:R-:W-:-:S07]  /*3f90*/  FMUL.FTZ R4, R75, c[0x0][0x320] ;  /* 0x0000c8004b047a20 */ /* 0x002fce0000410000 */
[----:B------:R1:W1:Y:S01]  /*3fa0*/  MUFU.TANH R17, R4 ;  /* 0x0000000400117308 */ /* 0x0002620000002400 */
[----:B---3--:R-:W-:Y:S02]  /*3fb0*/  FMUL.FTZ R5, R70, c[0x0][0x320] ;  /* 0x0000c80046057a20 */ /* 0x008fe40000410000 */
[----:B-1----:R-:W-:-:S05]  /*3fc0*/  FMUL.FTZ R4, R86, c[0x0][0x320] ;  /* 0x0000c80056047a20 */ /* 0x002fca0000410000 */
[----:B------:R1:W3:Y:S02]  /*3fd0*/  MUFU.TANH R15, R4 ;  /* 0x00000004000f7308 */ /* 0x0002e40000002400 */
[----:B-1----:R-:W-:-:S06]  /*3fe0*/  FMUL.FTZ R4, R78, c[0x0][0x320] ;  /* 0x0000c8004e047a20 */ /* 0x002fcc0000410000 */
[----:B------:R1:W1:Y:S02]  /*3ff0*/  MUFU.TANH R13, R4 ;  /* 0x00000004000d7308 */ /* 0x0002640000002400 */
[----:B-1----:R-:W-:-:S06]  /*4000*/  FMUL.FTZ R4, R83, c[0x0][0x320] ;  /* 0x0000c80053047a20 */ /* 0x002fcc0000410000 */
[----:B------:R1:W1:Y:S02]  /*4010*/  MUFU.TANH R12, R4 ;  /* 0x00000004000c7308 */ /* 0x0002640000002400 */
[----:B-1----:R-:W-:-:S06]  /*4020*/  FMUL.FTZ R4, R74, c[0x0][0x320] ;  /* 0x0000c8004a047a20 */ /* 0x002fcc0000410000 */
[----:B------:R1:W1:Y:S02]  /*4030*/  MUFU.TANH R11, R4 ;  /* 0x00000004000b7308 */ /* 0x0002640000002400 */
[----:B-1----:R1:W5:Y:S06]  /*4040*/  SHFL.IDX PT, R4, R10, 0x3, 0x1c1f ;  /* 0x007c1f000a047f89 */ /* 0x00236c00000e0000 */
[----:B-1----:R1:W1:Y:S01]  /*4050*/  MUFU.TANH R10, R5 ;  /* 0x00000005000a7308 */ /* 0x0022620000002400 */
[--C-:B-----5:R-:W-:Y:S02]  /*4060*/  IMAD.IADD R9, R14, 0x1, R4.reuse ;  /* 0x000000010e097824 */ /* 0x120fe400078e0204 */
[----:B------:R-:W-:-:S03]  /*4070*/  IMAD.IADD R8, R19, 0x1, R4 ;  /* 0x0000000113087824 */ /* 0x000fc600078e0204 */
[----:B------:R-:W-:Y:S01]  /*4080*/  IMNMX R9, R9, R18, PT ;  /* 0x0000001209097217 */ /* 0x000fe20003800200 */
[----:B-1----:R-:W-:-:S04]  /*4090*/  FMUL.FTZ R5, R82, c[0x0][0x320] ;  /* 0x0000c80052057a20 */ /* 0x002fc80000410000 */
[----:B------:R1:W1:Y:S02]  /*40a0*/  MUFU.TANH R7, R5 ;  /* 0x0000000500077308 */ /* 0x0002640000002400 */
[----:B-1----:R-:W-:-:S06]  /*40b0*/  FMUL.FTZ R5, R79, c[0x0][0x320] ;  /* 0x0000c8004f057a20 */ /* 0x002fcc0000410000 */
[----:B------:R1:W1:Y:S01]  /*40c0*/  MUFU.TANH R6, R5 ;  /* 0x0000000500067308 */ /* 0x0002620000002400 */
[----:B------:R-:W-:Y:S05]  /*40d0*/  @P0 BRA `(.L_x_894) ;  /* 0x0000015000000947 */ /* 0x000fea0003800000 */
[----:B--234-:R-:W-:Y:S01]  /*40e0*/  IADD3 R4, R4, c[0x0][0x1d0], RZ ;  /* 0x0000740004047a10 */ /* 0x01cfe20007ffe0ff */
[----:B------:R-:W-:Y:S03]  /*40f0*/  BSSY B0, `(.L_x_895) ;  /* 0x000000f000007945 */ /* 0x000fe60003800000 */
[----:B------:R-:W-:-:S04]  /*4100*/  IADD3 R4, R4, -c[0x0][0x168], RZ ;  /* 0x80005a0004047a10 */ /* 0x000fc80007ffe0ff */
[----:B------:R-:W-:-:S13]  /*4110*/  ISETP.GT.AND P0, PT, R4, -0x1, PT ;  /* 0xffffffff0400780c */ /* 0x000fda0003f04270 */
[----:B------:R-:W-:Y:S05]  /*4120*/  @P0 BRA `(.L_x_896) ;  /* 0x0000007000000947 */ /* 0x000fea0003800000 */
[----:B-1----:R-:W-:Y:S01]  /*4130*/  IMAD.MOV.U32 R5, RZ, RZ, c[0x0][0x32c] ;  /* 0x0000cb00ff057624 */ /* 0x002fe200078e00ff */
[----:B------:R-:W-:-:S04]  /*4140*/  LOP3.LUT R4, RZ, R4, RZ, 0x33, !PT ;  /* 0x00000004ff047212 */ /* 0x000fc800078e33ff */
[----:B------:R-:W-:-:S13]  /*4150*/  ISETP.NE.AND P0, PT, R5, 0x1, PT ;  /* 0x000000010500780c */ /* 0x000fda0003f05270 */
[----:B------:R-:W-:-:S05]  /*4160*/  @P0 IMAD.HI.U32 R5, R4, c[0x0][0x330], RZ ;  /* 0x0000cc0004050a27 */ /* 0x000fca00078e00ff */
[----:B------:R-:W-:-:S04]  /*4170*/  @P0 SHF.R.U32.HI R4, RZ, c[0x0][0x334], R5 ;  /* 0x0000cd00ff040a19 */ /* 0x000fc80000011605 */
[----:B------:R-:W-:Y:S01]  /*4180*/  LOP3.LUT R4, RZ, R4, RZ, 0x33, !PT ;  /* 0x00000004ff047212 */ /* 0x000fe200078e33ff */
[----:B------:R-:W-:Y:S05]  /*4190*/  BRA `(.L_x_897) ;  /* 0x0000004000007947 */ /* 0x000fea0003800000 */
.L_x_896:
[----:B-1----:R-:W-:-:S04]  /*41a0*/  MOV R5, c[0x0][0x32c] ;  /* 0x0000cb0000057a02 */ /* 0x002fc80000000f00 */
[----:B------:R-:W-:-:S13]  /*41b0*/  ISETP.NE.AND P0, PT, R5, 0x1, PT ;  /* 0x000000010500780c */ /* 0x000fda0003f05270 */
[----:B------:R-:W-:-:S05]  /*41c0*/  @P0 IMAD.HI.U32 R5, R4, c[0x0][0x330], RZ ;  /* 0x0000cc0004050a27 */ /* 0x000fca00078e00ff */
[----:B------:R-:W-:Y:S02]  /*41d0*/  @P0 SHF.R.U32.HI R4, RZ, c[0x0][0x334], R5 ;  /* 0x0000cd00ff040a19 */ /* 0x000fe40000011605 */
.L_x_897:
[----:B------:R-:W-:Y:S05]  /*41e0*/  BSYNC B0 ;  /* 0x0000000000007941 */ /* 0x000fea0003800000 */
.L_x_895:
[----:B------:R-:W-:-:S05]  /*41f0*/  IMAD R4, R4, c[0x0][0x32c], R22 ;  /* 0x0000cb0004047a24 */ /* 0x000fca00078e0216 */
[----:B------:R-:W-:Y:S02]  /*4200*/  IADD3 R5, R4, c[0x0][0x32c], RZ ;  /* 0x0000cb0004057a10 */ /* 0x000fe40007ffe0ff */
[----:B------:R-:W-:Y:S02]  /*4210*/  IMNMX R8, R8, R4, !PT ;  /* 0x0000000408087217 */ /* 0x000fe40007800200 */
[----:B------:R-:W-:Y:S02]  /*4220*/  IMNMX R9, R9, R5, PT ;  /* 0x0000000509097217 */ /* 0x000fe40003800200 */
.L_x_894:
[----:B--234-:R-:W-:Y:S01]  /*4230*/  FMNMX.FTZ R137, R37, R40, !PT ;  /* 0x0000002825897209 */ /* 0x01cfe20007810000 */
[----:B------:R-:W-:Y:S01]  /*4240*/  IMAD.SHL.U32 R225, R0, 0x2, RZ ;  /* 0x0000000200e17824 */ /* 0x000fe200078e00ff */
[----:B------:R-:W-:Y:S01]  /*4250*/  FMNMX.FTZ R136, R28, R34, !PT ;  /* 0x000000221c887209 */ /* 0x000fe20007810000 */
[----:B------:R-:W-:Y:S01]  /*4260*/  STL [R1+0x60], R234 ;  /* 0x000060ea01007387 */ /* 0x000fe20000100800 */
[----:B------:R-:W-:Y:S01]  /*4270*/  FMNMX.FTZ R137, R44, R137, !PT ;  /* 0x000000892c897209 */ /* 0x000fe20007810000 */
[----:B------:R-:W-:Y:S01]  /*4280*/  IMAD R226, R3, 0x2, R225 ;  /* 0x0000000203e27824 */ /* 0x000fe200078e02e1 */
[----:B------:R-:W-:Y:S01]  /*4290*/  FMNMX.FTZ R136, R35, R136, !PT ;  /* 0x0000008823887209 */ /* 0x000fe20007810000 */
[----:B------:R-:W-:Y:S01]  /*42a0*/  STL [R1+0x5c], R233 ;  /* 0x00005ce901007387 */ /* 0x000fe20000100800 */
[----:B------:R-:W-:Y:S01]  /*42b0*/  FMNMX.FTZ R137, R41, R137, !PT ;  /* 0x0000008929897209 */ /* 0x000fe20007810000 */
[----:B------:R-:W-:Y:S01]  /*42c0*/  IMAD R227, R2, 0x2, R226 ;  /* 0x0000000202e37824 */ /* 0x000fe200078e02e2 */
[----:B------:R-:W-:Y:S01]  /*42d0*/  ISETP.NE.AND P0, PT, R32, RZ, PT ;  /* 0x000000ff2000720c */ /* 0x000fe20003f05270 */
[----:B------:R-:W-:Y:S01]  /*42e0*/  STL [R1+0x58], R232 ;  /* 0x000058e801007387 */ /* 0x000fe20000100800 */
[----:B------:R-:W-:Y:S01]  /*42f0*/  FMNMX.FTZ R137, R53, R137, !PT ;  /* 0x0000008935897209 */ /* 0x000fe20007810000 */
[----:B------:R-:W-:Y:S01]  /*4300*/  ULDC.64 UR4, c[0x0][0x2c8] ;  /* 0x0000b20000047ab9 */ /* 0x000fe20000000a00 */
[----:B------:R-:W-:Y:S01]  /*4310*/  FMNMX.FTZ R136, R36, R136, !PT ;  /* 0x0000008824887209 */ /* 0x000fe20007810000 */
[----:B------:R-:W-:Y:S01]  /*4320*/  STL [R1+0x54], R231 ;  /* 0x000054e701007387 */ /* 0x000fe20000100800 */
[----:B------:R-:W-:-:S02]  /*4330*/  FMNMX.FTZ R137, R56, R137, !PT ;  /* 0x0000008938897209 */ /* 0x000fc40007810000 */
[----:B------:R-:W-:Y:S01]  /*4340*/  ISETP.GT.AND P0, PT, R8, 0x1, !P0 ;  /* 0x000000010800780c */ /* 0x000fe20004704270 */
[----:B------:R-:W-:Y:S01]  /*4350*/  STL [R1+0x50], R230 ;  /* 0x000050e601007387 */ /* 0x000fe20000100800 */
[----:B------:R-:W-:Y:S02]  /*4360*/  FMNMX.FTZ R137, R57, R137, !PT ;  /* 0x0000008939897209 */ /* 0x000fe40007810000 */
[----:B------:R-:W-:Y:S01]  /*4370*/  FMNMX.FTZ R136, R38, R136, !PT ;  /* 0x0000008826887209 */ /* 0x000fe20007810000 */
[----:B------:R-:W-:Y:S01]  /*4380*/  STL [R1+0x4c], R229 ;  /* 0x00004ce501007387 */ /* 0x000fe20000100800 */
[----:B------:R-:W-:Y:S02]  /*4390*/  FMNMX.FTZ R137, R58, R137, !PT ;  /* 0x000000893a897209 */ /* 0x000fe40007810000 */
[----:B------:R-:W-:Y:S01]  /*43a0*/  ISETP.LT.OR P0, PT, R9, 0x2, P0 ;  /* 0x000000020900780c */ /* 0x000fe20000701670 */
[----:B------:R-:W-:Y:S01]  /*43b0*/  LDSM.16.MT88.4 R48, [R227+0x2080] ;  /* 0x00208000e330783b */ /* 0x000fe20000004200 */
[----:B------:R-:W-:-:S02]  /*43c0*/  FMNMX.FTZ R137, R167, R137, !PT ;  /* 0x00000089a7897209 */ /* 0x000fc40007810000 */
[----:B------:R-:W-:Y:S01]  /*43d0*/  FMNMX.FTZ R136, R39, R136, !PT ;  /* 0x0000008827887209 */ /* 0x000fe20007810000 */
[----:B------:R-:W-:Y:S01]  /*43e0*/  LDSM.16.MT88.4 R68, [R225+0x3880] ;  /* 0x00388000e144783b */ /* 0x000fe20000004200 */
[----:B------:R-:W-:Y:S02]  /*43f0*/  FMNMX.FTZ R137, R163, R137, !PT ;  /* 0x00000089a3897209 */ /* 0x000fe40007810000 */
[----:B------:R-:W-:Y:S01]  /*4400*/  FSEL R22, R16, -INF , !P0 ;  /* 0xff80000010167808 */ /* 0x000fe20004000000 */
[----:B------:R-:W-:Y:S01]  /*4410*/  LDSM.16.MT88.4 R76, [R226+0x3880] ;  /* 0x00388000e24c783b */ /* 0x000fe20000004200 */
[----:B------:R-:W-:Y:S02]  /*4420*/  FMNMX.FTZ R137, R168, R137, !PT ;  /* 0x00000089a8897209 */ /* 0x000fe40007810000 */
[----:B------:R-:W-:Y:S01]  /*4430*/  FMNMX.FTZ R136, R52, R136, !PT ;  /* 0x0000008834887209 */ /* 0x000fe20007810000 */
[----:B------:R-:W-:Y:S01]  /*4440*/  LDSM.16.MT88.4 R116, [R227+0x3880] ;  /* 0x00388000e374783b */ /* 0x000fe20000004200 */
[----:B------:R-:W-:-:S02]  /*4450*/  FMNMX.FTZ R137, R162, R137, !PT ;  /* 0x00000089a2897209 */ /* 0x000fc40007810000 */
[----:B------:R-:W-:Y:S01]  /*4460*/  ISETP.NE.AND P0, PT, R31, RZ, PT ;  /* 0x000000ff1f00720c */ /* 0x000fe20003f05270 */
[----:B------:R-:W-:Y:S01]  /*4470*/  LDSM.16.MT88.4 R72, [R225+0x2880] ;  /* 0x00288000e148783b */ /* 0x000fe20000004200 */
[----:B------:R-:W-:Y:S02]  /*4480*/  FMNMX.FTZ R136, R54, R136, !PT ;  /* 0x0000008836887209 */ /* 0x000fe40007810000 */
[----:B------:R-:W-:Y:S01]  /*4490*/  ISETP.GT.AND P0, PT, R8, 0x8, !P0 ;  /* 0x000000080800780c */ /* 0x000fe20004704270 */
[----:B------:R-:W2:Y:S01]  /*44a0*/  SHFL.BFLY PT, R4, R137, 0x2, 0x1f ;  /* 0x0c401f0089047f89 */ /* 0x000ea200000e0000 */
[----:B------:R-:W-:Y:S02]  /*44b0*/  FMNMX.FTZ R136, R158, R136, !PT ;  /* 0x000000889e887209 */ /* 0x000fe40007810000 */
[----:B------:R-:W-:Y:S01]  /*44c0*/  ISETP.LT.OR P0, PT, R9, 0x9, P0 ;  /* 0x000000090900780c */ /* 0x000fe20000701670 */
[----:B------:R-:W-:Y:S01]  /*44d0*/  LDSM.16.MT88.4 R64, [R226+0x2880] ;  /* 0x00288000e240783b */ /* 0x000fe20000004200 */
[----:B------:R-:W-:-:S02]  /*44e0*/  FMNMX.FTZ R136, R159, R136, !PT ;  /* 0x000000889f887209 */ /* 0x000fc40007810000 */
[----:B------:R-:W-:Y:S01]  /*44f0*/  FSEL R104, R7, -INF , !P0 ;  /* 0xff80000007687808 */ /* 0x000fe20004000000 */
[----:B------:R-:W-:Y:S01]  /*4500*/  STL [R1+0x48], R224 ;  /* 0x000048e001007387 */ /* 0x000fe20000100800 */
[----:B------:R-:W-:Y:S02]  /*4510*/  ISETP.NE.AND P0, PT, R30, RZ, PT ;  /* 0x000000ff1e00720c */ /* 0x000fe40003f05270 */
[----:B------:R-:W-:Y:S02]  /*4520*/  FMNMX.FTZ R136, R161, R136, !PT ;  /* 0x00000088a1887209 */ /* 0x000fe40007810000 */
[----:B------:R-:W-:Y:S02]  /*4530*/  ISETP.GT.AND P0, PT, R8, 0x9, !P0 ;  /* 0x000000090800780c */ /* 0x000fe40004704270 */
[----:B------:R-:W-:Y:S02]  /*4540*/  FMNMX.FTZ R136, R160, R136, !PT ;  /* 0x00000088a0887209 */ /* 0x000fe40007810000 */
[----:B------:R-:W-:-:S02]  /*4550*/  ISETP.LT.OR P0, PT, R9, 0xa, P0 ;  /* 0x0000000a0900780c */ /* 0x000fc40000701670 */
[----:B------:R-:W-:Y:S02]  /*4560*/  LEA R228, R2, R225, 0x1 ;  /* 0x000000e102e47211 */ /* 0x000fe400078e08ff */
[----:B------:R-:W-:Y:S02]  /*4570*/  FSEL R23, R12, -INF , !P0 ;  /* 0xff8000000c177808 */ /* 0x000fe40004000000 */
[----:B------:R-:W-:Y:S01]  /*4580*/  ISETP.NE.AND P0, PT, R29, RZ, PT ;  /* 0x000000ff1d00720c */ /* 0x000fe20003f05270 */
[----:B------:R-:W-:Y:S01]  /*4590*/  LDSM.16.MT88.4 R92, [R228+0x3880] ;  /* 0x00388000e45c783b */ /* 0x000fe20000004200 */
[----:B--2---:R-:W-:Y:S02]  /*45a0*/  FMNMX.FTZ R137, R137, R4, !PT ;  /* 0x0000000489897209 */ /* 0x004fe40007810000 */
[C---:B------:R-:W-:Y:S02]  /*45b0*/  ISETP.GT.AND P0, PT, R8.reuse, 0x10, !P0 ;  /* 0x000000100800780c */ /* 0x040fe40004704270 */
[----:B------:R-:W-:Y:S01]  /*45c0*/  ISETP.GT.AND P6, PT, R8, 0x20, !P6 ;  /* 0x000000200800780c */ /* 0x000fe200077c4270 */
[----:B------:R-:W2:Y:S01]  /*45d0*/  SHFL.BFLY PT, R4, R137, 0x1, 0x1f ;  /* 0x0c201f0089047f89 */ /* 0x000ea200000e0000 */
[----:B------:R-:W-:-:S02]  /*45e0*/  ISETP.LT.OR P0, PT, R9, 0x11, P0 ;  /* 0x000000110900780c */ /* 0x000fc40000701670 */
[C---:B------:R-:W-:Y:S02]  /*45f0*/  ISETP.GT.AND P5, PT, R8.reuse, 0x21, !P5 ;  /* 0x000000210800780c */ /* 0x040fe40006fa4270 */
[----:B------:R-:W-:Y:S02]  /*4600*/  FSEL R128, R13, -INF , !P0 ;  /* 0xff8000000d807808 */ /* 0x000fe40004000000 */
[----:B------:R-:W-:Y:S02]  /*4610*/  ISETP.NE.AND P0, PT, R27, RZ, PT ;  /* 0x000000ff1b00720c */ /* 0x000fe40003f05270 */
[C---:B------:R-:W-:Y:S02]  /*4620*/  ISETP.GT.AND P2, PT, R8.reuse, 0x28, !P2 ;  /* 0x000000280800780c */ /* 0x040fe40005744270 */
[C---:B------:R-:W-:Y:S02]  /*4630*/  ISETP.GT.AND P0, PT, R8.reuse, 0x11, !P0 ;  /* 0x000000110800780c */ /* 0x040fe40004704270 */
[----:B------:R-:W-:-:S02]  /*4640*/  ISETP.GT.AND P1, PT, R8, 0x29, !P1 ;  /* 0x000000290800780c */ /* 0x000fc40004f24270 */
[C---:B------:R-:W-:Y:S02]  /*4650*/  ISETP.LT.OR P0, PT, R9.reuse, 0x12, P0 ;  /* 0x000000120900780c */ /* 0x040fe40000701670 */
[C---:B------:R-:W-:Y:S02]  /*4660*/  ISETP.LT.OR P6, PT, R9.reuse, 0x21, P6 ;  /* 0x000000210900780c */ /* 0x040fe400037c1670 */
[----:B-1----:R-:W-:Y:S02]  /*4670*/  FSEL R130, R6, -INF , !P0 ;  /* 0xff80000006827808 */ /* 0x002fe40004000000 */
[----:B------:R-:W-:Y:S02]  /*4680*/  ISETP.NE.AND P0, PT, R26, RZ, PT ;  /* 0x000000ff1a00720c */ /* 0x000fe40003f05270 */
[----:B------:R-:W-:Y:S02]  /*4690*/  ISETP.LT.OR P5, PT, R9, 0x22, P5 ;  /* 0x000000220900780c */ /* 0x000fe40002fa1670 */
[----:B--2---:R-:W-:-:S02]  /*46a0*/  FMNMX.FTZ R137, R137, R4, !PT ;  /* 0x0000000489897209 */ /* 0x004fc40007810000 */
[----:B------:R-:W1:Y:S01]  /*46b0*/  SHFL.BFLY PT, R4, R136, 0x2, 0x1f ;  /* 0x0c401f0088047f89 */ /* 0x000e6200000e0000 */
[----:B------:R-:W-:Y:S02]  /*46c0*/  ISETP.GT.AND P0, PT, R8, 0x18, !P0 ;  /* 0x000000180800780c */ /* 0x000fe40004704270 */
[----:B------:R-:W-:Y:S01]  /*46d0*/  FMUL.FTZ R13, R137, c[0x0][0x2d0] ;  /* 0x0000b400890d7a20 */ /* 0x000fe20000410000 */
[----:B------:R-:W-:Y:S02]  /*46e0*/  FSEL R139, R10, -INF , !P6 ;  /* 0xff8000000a8b7808 */ /* 0x000fe40007000000 */
[C---:B------:R-:W-:Y:S02]  /*46f0*/  ISETP.LT.OR P0, PT, R9.reuse, 0x19, P0 ;  /* 0x000000190900780c */ /* 0x040fe40000701670 */
[----:B------:R-:W-:Y:S02]  /*4700*/  ISETP.LT.OR P2, PT, R9, 0x29, P2 ;  /* 0x000000290900780c */ /* 0x000fe40001741670 */
[----:B------:R-:W-:-:S02]  /*4710*/  FSEL R131, R11, -INF , !P0 ;  /* 0xff8000000b837808 */ /* 0x000fc40004000000 */
[----:B------:R-:W-:Y:S02]  /*4720*/  ISETP.NE.AND P0, PT, R25, RZ, PT ;  /* 0x000000ff1900720c */ /* 0x000fe40003f05270 */
[----:B------:R-:W-:Y:S01]  /*4730*/  LDSM.16.MT88.4 R24, [R226+0x2080] ;  /* 0x00208000e218783b */ /* 0x000fe20000004200 */
[----:B------:R-:W-:Y:S02]  /*4740*/  FSEL R156, R55, -INF , !P5 ;  /* 0xff800000379c7808 */ /* 0x000fe40006800000 */
[----:B------:R-:W-:Y:S02]  /*4750*/  ISETP.GT.AND P0, PT, R8, RZ, !P0 ;  /* 0x000000ff0800720c */ /* 0x000fe40004704270 */
[C---:B------:R-:W-:Y:S02]  /*4760*/  ISETP.LT.OR P1, PT, R9.reuse, 0x2a, P1 ;  /* 0x0000002a0900780c */ /* 0x040fe40000f21670 */
[----:B------:R-:W-:Y:S02]  /*4770*/  ISETP.LT.OR P0, PT, R9, 0x1, P0 ;  /* 0x000000010900780c */ /* 0x000fe40000701670 */
[----:B------:R-:W-:-:S02]  /*4780*/  FSEL R157, R60, -INF , !P2 ;  /* 0xff8000003c9d7808 */ /* 0x000fc40005000000 */
[----:B-1----:R-:W-:Y:S01]  /*4790*/  FMNMX.FTZ R136, R136, R4, !PT ;  /* 0x0000000488887209 */ /* 0x002fe20007810000 */
[----:B------:R-:W-:Y:S01]  /*47a0*/  LDSM.16.MT88.4 R60, [R228+0x2880] ;  /* 0x00288000e43c783b */ /* 0x000fe20000004200 */
[----:B------:R-:W-:Y:S02]  /*47b0*/  FSEL R21, R15, -INF , !P0 ;  /* 0xff8000000f157808 */ /* 0x000fe40004000000 */
[----:B------:R-:W-:Y:S01]  /*47c0*/  FSETP.NEU.FTZ.AND P0, PT, R137, -INF , PT ;  /* 0xff8000008900780b */ /* 0x000fe20003f1d000 */
[----:B------:R-:W1:Y:S01]  /*47d0*/  SHFL.BFLY PT, R4, R136, 0x1, 0x1f ;  /* 0x0c201f0088047f89 */ /* 0x000e6200000e0000 */
[----:B------:R-:W-:Y:S02]  /*47e0*/  FMNMX.FTZ R3, R21, R22, !PT ;  /* 0x0000001615037209 */ /* 0x000fe40007810000 */
[----:B------:R-:W-:Y:S02]  /*47f0*/  FSEL R13, R13, RZ, P0 ;  /* 0x000000ff0d0d7208 */ /* 0x000fe40000000000 */
[----:B------:R-:W-:-:S03]  /*4800*/  FSEL R164, R59, -INF , !P1 ;  /* 0xff8000003ba47808 */ /* 0x000fc60004800000 */
[----:B------:R-:W-:-:S04]  /*4810*/  FFMA.FTZ R2, R53, c[0x0][0x2d0], -R13 ;  /* 0x0000b40035027a23 */ /* 0x000fc8000001080d */
[----:B------:R2:W-:Y:S01]  /*4820*/  MUFU.EX2 R187, R2 ;  /* 0x0000000200bb7308 */ /* 0x0005e20000000800 */
[----:B-1----:R-:W-:Y:S01]  /*4830*/  FMNMX.FTZ R136, R136, R4, !PT ;  /* 0x0000000488887209 */ /* 0x002fe20007810000 */
[----:B------:R-:W-:-:S03]  /*4840*/  FFMA.FTZ R4, R37, c[0x0][0x2d0], -R13 ;  /* 0x0000b40025047a23 */ /* 0x000fc6000001080d */
[C---:B------:R-:W-:Y:S01]  /*4850*/  FSETP.NEU.FTZ.AND P0, PT, R136.reuse, -INF , PT ;  /* 0xff8000008800780b */ /* 0x040fe20003f1d000 */
[----:B------:R-:W-:Y:S02]  /*4860*/  FMUL.FTZ R12, R136, c[0x0][0x2d0] ;  /* 0x0000b400880c7a20 */ /* 0x000fe40000410000 */
[----:B------:R1:W-:Y:S01]  /*4870*/  MUFU.EX2 R192, R4 ;  /* 0x0000000400c07308 */ /* 0x0003e20000000800 */
[----:B--2---:R-:W-:Y:S02]  /*4880*/  FFMA.FTZ R2, R56, c[0x0][0x2d0], -R13 ;  /* 0x0000b40038027a23 */ /* 0x004fe4000001080d */
[----:B------:R-:W-:Y:S02]  /*4890*/  FSEL R12, R12, RZ, P0 ;  /* 0x000000ff0c0c7208 */ /* 0x000fe40000000000 */
[----:B------:R-:W-:-:S03]  /*48a0*/  ISETP.NE.AND P0, PT, R33, RZ, PT ;  /* 0x000000ff2100720c */ /* 0x000fc60003f05270 */
[----:B------:R2:W-:Y:S01]  /*48b0*/  MUFU.EX2 R198, R2 ;  /* 0x0000000200c67308 */ /* 0x0005e20000000800 */
[----:B------:R-:W-:Y:S01]  /*48c0*/  FFMA.FTZ R0, R34, c[0x0][0x2d0], -R12 ;  /* 0x0000b40022007a23 */ /* 0x000fe2000001080c */
[----:B------:R-:W-:-:S04]  /*48d0*/  ISETP.GT.AND P0, PT, R8, 0x19, !P0 ;  /* 0x000000190800780c */ /* 0x000fc80004704270 */
[----:B------:R-:W-:Y:S02]  /*48e0*/  ISETP.LT.OR P0, PT, R9, 0x1a, P0 ;  /* 0x0000001a0900780c */ /* 0x000fe40000701670 */
[----:B------:R3:W-:Y:S01]  /*48f0*/  MUFU.EX2 R182, R0 ;  /* 0x0000000000b67308 */ /* 0x0007e20000000800 */
[--C-:B-1----:R-:W-:Y:S01]  /*4900*/  FFMA.FTZ R4, R40, c[0x0][0x2d0], -R13.reuse ;  /* 0x0000b40028047a23 */ /* 0x102fe2000001080d */
[----:B------:R-:W-:Y:S02]  /*4910*/  FSEL R20, R17, -INF , !P0 ;  /* 0xff80000011147808 */ /* 0x000fe40004000000 */
[----:B--2---:R-:W-:Y:S01]  /*4920*/  FMNMX.FTZ R2, R104, R3, !PT ;  /* 0x0000000368027209 */ /* 0x004fe20007810000 */
[----:B------:R-:W-:-:S03]  /*4930*/  FFMA.FTZ R3, R57, c[0x0][0x2d0], -R13 ;  /* 0x0000b40039037a23 */ /* 0x000fc6000001080d */
[----:B------:R1:W-:Y:S01]  /*4940*/  MUFU.EX2 R231, R4 ;  /* 0x0000000400e77308 */ /* 0x0003e20000000800 */
[----:B------:R-:W-:Y:S01]  /*4950*/  FMNMX.FTZ R2, R23, R2, !PT ;  /* 0x0000000217027209 */ /* 0x000fe20007810000 */
[----:B---3--:R-:W-:-:S06]  /*4960*/  FFMA.FTZ R0, R35, c[0x0][0x2d0], -R12 ;  /* 0x0000b40023007a23 */ /* 0x008fcc000001080c */
[----:B------:R2:W-:Y:S08]  /*4970*/  MUFU.EX2 R229, R3 ;  /* 0x0000000300e57308 */ /* 0x0005f00000000800 */
[----:B------:R3:W-:Y:S01]  /*4980*/  MUFU.EX2 R195, R0 ;  /* 0x0000000000c37308 */ /* 0x0007e20000000800 */
[--C-:B-1----:R-:W-:Y:S02]  /*4990*/  FFMA.FTZ R4, R44, c[0x0][0x2d0], -R13.reuse ;  /* 0x0000b4002c047a23 */ /* 0x102fe4000001080d */
[----:B------:R-:W-:Y:S01]  /*49a0*/  LDSM.16.MT88.4 R44, [R228+0x2080] ;  /* 0x00208000e42c783b */ /* 0x000fe20000004200 */
[----:B--2---:R-:W-:Y:S01]  /*49b0*/  FMNMX.FTZ R3, R128, R2, !PT ;  /* 0x0000000280037209 */ /* 0x004fe20007810000 */
[----:B------:R-:W-:-:S03]  /*49c0*/  FFMA.FTZ R2, R58, c[0x0][0x2d0], -R13 ;  /* 0x0000b4003a027a23 */ /* 0x000fc6000001080d */
[----:B------:R1:W-:Y:S01]  /*49d0*/  MUFU.EX2 R194, R4 ;  /* 0x0000000400c27308 */ /* 0x0003e20000000800 */
[----:B------:R-:W-:Y:S01]  /*49e0*/  LDSM.16.MT88.4 R56, [R227+0x2880] ;  /* 0x00288000e338783b */ /* 0x000fe20000004200 */
[----:B---3--:R-:W-:-:S06]  /*49f0*/  FFMA.FTZ R0, R36, c[0x0][0x2d0], -R12 ;  /* 0x0000b40024007a23 */ /* 0x008fcc000001080c */
[----:B------:R2:W3:Y:S08]  /*4a00*/  MUFU.EX2 R171, R2 ;  /* 0x0000000200ab7308 */ /* 0x0004f00000000800 */
[----:B------:R4:W4:Y:S01]  /*4a10*/  MUFU.EX2 R190, R0 ;  /* 0x0000000000be7308 */ /* 0x0009220000000800 */
[----:B-1----:R-:W-:Y:S02]  /*4a20*/  FFMA.FTZ R4, R41, c[0x0][0x2d0], -R13 ;  /* 0x0000b40029047a23 */ /* 0x002fe4000001080d */
[----:B------:R-:W1:Y:S01]  /*4a30*/  LDSM.16.MT88.4 R40, [R225+0x2080] ;  /* 0x00208000e128783b */ /* 0x000e620000004200 */
[----:B--2---:R-:W-:Y:S01]  /*4a40*/  FMNMX.FTZ R2, R130, R3, !PT ;  /* 0x0000000382027209 */ /* 0x004fe20007810000 */
[----:B------:R-:W-:-:S03]  /*4a50*/  FFMA.FTZ R3, R38, c[0x0][0x2d0], -R12 ;  /* 0x0000b40026037a23 */ /* 0x000fc6000001080c */
[----:B------:R2:W2:Y:S01]  /*4a60*/  MUFU.EX2 R197, R4 ;  /* 0x0000000400c57308 */ /* 0x0004a20000000800 */
[----:B---3--:R-:W-:Y:S02]  /*4a70*/  F2FP.PACK_AB R10, R171, R229 ;  /* 0x000000e5ab0a723e */ /* 0x008fe400000000ff */
[----:B------:R-:W-:Y:S02]  /*4a80*/  FMNMX.FTZ R2, R131, R2, !PT ;  /* 0x0000000283027209 */ /* 0x000fe40007810000 */
[----:B----4-:R-:W-:-:S03]  /*4a90*/  FMNMX.FTZ R0, R105, R106, !PT ;  /* 0x0000006a69007209 */ /* 0x010fc60007810000 */
[----:B------:R3:W-:Y:S01]  /*4aa0*/  MUFU.EX2 R186, R3 ;  /* 0x0000000300ba7308 */ /* 0x0007e20000000800 */
[----:B------:R-:W-:Y:S02]  /*4ab0*/  F2FP.PACK_AB R7, R190, R195 ;  /* 0x000000c3be07723e */ /* 0x000fe400000000ff */
[----:B------:R-:W-:-:S04]  /*4ac0*/  FMNMX.FTZ R0, R107, R0, !PT ;  /* 0x000000006b007209 */ /* 0x000fc80007810000 */
[----:B------:R-:W-:Y:S01]  /*4ad0*/  FMNMX.FTZ R0, R129, R0, !PT ;  /* 0x0000000081007209 */ /* 0x000fe20007810000 */
[--C-:B--2---:R-:W-:Y:S01]  /*4ae0*/  FFMA.FTZ R4, R28, c[0x0][0x2d0], -R12.reuse ;  /* 0x0000b4001c047a23 */ /* 0x104fe2000001080c */
[----:B------:R-:W-:Y:S02]  /*4af0*/  F2FP.PACK_AB R6, R197, R194 ;  /* 0x000000c2c506723e */ /* 0x000fe400000000ff */
[----:B------:R-:W-:Y:S01]  /*4b00*/  FMNMX.FTZ R0, R132, R0, !PT ;  /* 0x0000000084007209 */ /* 0x000fe20007810000 */
[----:B------:R2:W4:Y:S03]  /*4b10*/  MUFU.EX2 R193, R4 ;  /* 0x0000000400c17308 */ /* 0x0005260000000800 */
[----:B------:R-:W-:Y:S02]  /*4b20*/  FMNMX.FTZ R0, R133, R0, !PT ;  /* 0x0000000085007209 */ /* 0x000fe40007810000 */
[----:B---3--:R-:W-:Y:S01]  /*4b30*/  FMNMX.FTZ R3, R20, R2, !PT ;  /* 0x0000000214037209 */ /* 0x008fe20007810000 */
[----:B------:R-:W-:Y:S01]  /*4b40*/  FFMA.FTZ R2, R39, c[0x0][0x2d0], -R12 ;  /* 0x0000b40027027a23 */ /* 0x000fe2000001080c */
[----:B------:R-:W-:Y:S01]  /*4b50*/  FMNMX.FTZ R0, R134, R0, !PT ;  /* 0x0000000086007209 */ /* 0x000fe20007810000 */
[----:B------:R-:W-:Y:S01]  /*4b60*/  LDSM.16.MT88.4 R36, [R226+0x4080] ;  /* 0x00408000e224783b */ /* 0x000fe20000004200 */
[----:B------:R-:W-:Y:S01]  /*4b70*/  FMNMX.FTZ R3, R139, R3, !PT ;  /* 0x000000038b037209 */ /* 0x000fe20007810000 */
[----:B------:R3:W1:Y:S01]  /*4b80*/  MUFU.EX2 R180, R2 ;  /* 0x0000000200b47308 */ /* 0x0006620000000800 */
[----:B------:R-:W-:-:S02]  /*4b90*/  FMNMX.FTZ R0, R138, R0, !PT ;  /* 0x000000008a007209 */ /* 0x000fc40007810000 */
[----:B------:R-:W-:Y:S02]  /*4ba0*/  FMNMX.FTZ R3, R156, R3, !PT ;  /* 0x000000039c037209 */ /* 0x000fe40007810000 */
[----:B------:R-:W-:Y:S02]  /*4bb0*/  FMNMX.FTZ R0, R165, R0, !PT ;  /* 0x00000000a5007209 */ /* 0x000fe40007810000 */
[----:B------:R-:W-:Y:S02]  /*4bc0*/  FMNMX.FTZ R3, R157, R3, !PT ;  /* 0x000000039d037209 */ /* 0x000fe40007810000 */
[----:B------:R-:W-:Y:S02]  /*4bd0*/  FMNMX.FTZ R0, R166, R0, !PT ;  /* 0x00000000a6007209 */ /* 0x000fe40007810000 */
[----:B------:R-:W-:Y:S02]  /*4be0*/  FMNMX.FTZ R3, R164, R3, !PT ;  /* 0x00000003a4037209 */ /* 0x000fe40007810000 */
[----:B------:R-:W-:-:S02]  /*4bf0*/  FMNMX.FTZ R0, R188, R0, !PT ;  /* 0x00000000bc007209 */ /* 0x000fc40007810000 */
[----:B--2---:R-:W-:Y:S01]  /*4c00*/  F2FP.PACK_AB R4, R231, R192 ;  /* 0x000000c0e704723e */ /* 0x004fe200000000ff */
[----:B------:R-:W2:Y:S01]  /*4c10*/  SHFL.BFLY PT, R14, R3, 0x2, 0x1f ;  /* 0x0c401f00030e7f89 */ /* 0x000ea200000e0000 */
[----:B------:R-:W-:Y:S01]  /*4c20*/  FMNMX.FTZ R0, R189, R0, !PT ;  /* 0x00000000bd007209 */ /* 0x000fe20007810000 */
[--C-:B---3--:R-:W-:Y:S01]  /*4c30*/  FFMA.FTZ R2, R52, c[0x0][0x2d0], -R12.reuse ;  /* 0x0000b40034027a23 */ /* 0x108fe2000001080c */
[----:B----4-:R-:W-:Y:S02]  /*4c40*/  F2FP.PACK_AB R5, R182, R193 ;  /* 0x000000c1b605723e */ /* 0x010fe400000000ff */
[----:B-1----:R-:W-:Y:S01]  /*4c50*/  F2FP.PACK_AB R9, R180, R186 ;  /* 0x000000bab409723e */ /* 0x002fe200000000ff */
[----:B------:R-:W1:Y:S01]  /*4c60*/  SHFL.BFLY PT, R8, R0, 0x2, 0x1f ;  /* 0x0c401f0000087f89 */ /* 0x000e6200000e0000 */
[----:B------:R3:W-:Y:S03]  /*4c70*/  MUFU.EX2 R230, R2 ;  /* 0x0000000200e67308 */ /* 0x0007e60000000800 */
[C---:B------:R-:W-:Y:S08]  /*4c80*/  HMMA.16816.F32 R148, R4.reuse, R48, RZ ;  /* 0x000000300494723c */ /* 0x040ff000000018ff */
[C---:B------:R-:W-:Y:S01]  /*4c90*/  HMMA.16816.F32 R28, R4.reuse, R40, RZ ;  /* 0x00000028041c723c */ /* 0x040fe200000018ff */
[----:B---3--:R-:W-:Y:S01]  /*4ca0*/  FFMA.FTZ R2, R54, c[0x0][0x2d0], -R12 ;  /* 0x0000b40036027a23 */ /* 0x008fe2000001080c */
[----:B--2---:R-:W-:Y:S01]  /*4cb0*/  FMNMX.FTZ R3, R3, R14, !PT ;  /* 0x0000000e03037209 */ /* 0x004fe20007810000 */
[----:B------:R-:W-:Y:S05]  /*4cc0*/  LDSM.16.MT88.4 R52, [R225+0x4080] ;  /* 0x00408000e134783b */ /* 0x000fea0000004200 */
[----:B------:R-:W-:Y:S01]  /*4cd0*/  HMMA.16816.F32 R32, R4, R24, RZ ;  /* 0x000000180420723c */ /* 0x000fe200000018ff */
[----:B------:R-:W2:Y:S01]  /*4ce0*/  MUFU.EX2 R170, R2 ;  /* 0x0000000200aa7308 */ /* 0x000ea20000000800 */
[----:B-1----:R-:W-:-:S02]  /*4cf0*/  FMNMX.FTZ R0, R0, R8, !PT ;  /* 0x0000000800007209 */ /* 0x002fc40007810000 */
[----:B------:R-:W-:-:S04]  /*4d00*/  F2FP.PACK_AB R8, R198, R187 ;  /* 0x000000bbc608723e */ /* 0x000fc800000000ff */
[C---:B------:R-:W-:Y:S01]  /*4d10*/  HMMA.16816.F32 R140, R4.reuse, R44, RZ ;  /* 0x0000002c048c723c */ /* 0x040fe200000018ff */
[----:B------:R-:W1:Y:S07]  /*4d20*/  SHFL.BFLY PT, R15, R0, 0x1, 0x1f ;  /* 0x0c201f00000f7f89 */ /* 0x000e6e00000e0000 */
[----:B------:R-:W-:Y:S01]  /*4d30*/  HMMA.16816.F32 R144, R4, R68, RZ ;  /* 0x000000440490723c */ /* 0x000fe200000018ff */
[----:B--2---:R-:W-:-:S07]  /*4d40*/  F2FP.PACK_AB R11, R170, R230 ;  /* 0x000000e6aa0b723e */ /* 0x004fce00000000ff */
[C---:B------:R-:W-:Y:S08]  /*4d50*/  HMMA.16816.F32 R152, R4.reuse, R76, RZ ;  /* 0x0000004c0498723c */ /* 0x040ff000000018ff */
[----:B------:R-:W-:Y:S01]  /*4d60*/  HMMA.16816.F32 R124, R4, R92, RZ ;  /* 0x0000005c047c723c */ /* 0x000fe200000018ff */
[----:B-1----:R-:W-:-:S04]  /*4d70*/  FMNMX.FTZ R135, R0, R15, !PT ;  /* 0x0000000f00877209 */ /* 0x002fc80007810000 */
[C---:B------:R-:W-:Y:S01]  /*4d80*/  FSETP.NEU.FTZ.AND P0, PT, R135.reuse, -INF , PT ;  /* 0xff8000008700780b */ /* 0x040fe20003f1d000 */
[----:B------:R-:W-:Y:S02]  /*4d90*/  FMUL.FTZ R0, R135, c[0x0][0x2d0] ;  /* 0x0000b40087007a20 */ /* 0x000fe40000410000 */
[----:B------:R-:W-:Y:S03]  /*4da0*/  HMMA.16816.F32 R120, R4, R116, RZ ;  /* 0x000000740478723c */ /* 0x000fe600000018ff */
[----:B------:R-:W-:-:S05]  /*4db0*/  FSEL R0, R0, RZ, P0 ;  /* 0x000000ff00007208 */ /* 0x000fca0000000000 */
[----:B------:R-:W-:Y:S01]  /*4dc0*/  HMMA.16816.F32 R112, R4, R42, RZ ;  /* 0x0000002a0470723c */ /* 0x000fe200000018ff */
[----:B------:R-:W-:-:S04]  /*4dd0*/  FFMA.FTZ R2, R105, c[0x0][0x2d0], -R0 ;  /* 0x0000b40069027a23 */ /* 0x000fc80000010800 */
[----:B------:R1:W-:Y:S03]  /*4de0*/  MUFU.EX2 R234, R2 ;  /* 0x0000000200ea7308 */ /* 0x0003e60000000800 */
[C---:B------:R-:W-:Y:S08]  /*4df0*/  HMMA.16816.F32 R108, R4.reuse, R26, RZ ;  /* 0x0000001a046c723c */ /* 0x040ff000000018ff */
[----:B------:R-:W-:Y:S01]  /*4e00*/  HMMA.16816.F32 R100, R4, R46, RZ ;  /* 0x0000002e0464723c */ /* 0x000fe200000018ff */
[----:B-1----:R-:W-:-:S07]  /*4e10*/  FFMA.FTZ R2, R106, c[0x0][0x2d0], -R0 ;  /* 0x0000b4006a027a23 */ /* 0x002fce0000010800 */
[C---:B------:R-:W-:Y:S01]  /*4e20*/  HMMA.16816.F32 R96, R4.reuse, R50, RZ ;  /* 0x000000320460723c */ /* 0x040fe200000018ff */
[----:B------:R1:W-:Y:S07]  /*4e30*/  MUFU.EX2 R232, R2 ;  /* 0x0000000200e87308 */ /* 0x0003ee0000000800 */
[C---:B------:R-:W-:Y:S08]  /*4e40*/  HMMA.16816.F32 R88, R4.reuse, R70, RZ ;  /* 0x000000460458723c */ /* 0x040ff000000018ff */
[----:B------:R-:W-:Y:S01]  /*4e50*/  HMMA.16816.F32 R84, R4, R78, RZ ;  /* 0x0000004e0454723c */ /* 0x000fe200000018ff */
[----:B-1----:R-:W-:-:S04]  /*4e60*/  FFMA.FTZ R2, R107, c[0x0][0x2d0], -R0 ;  /* 0x0000b4006b027a23 */ /* 0x002fc80000010800 */
[----:B------:R1:W-:Y:S03]  /*4e70*/  MUFU.EX2 R196, R2 ;  /* 0x0000000200c47308 */ /* 0x0003e60000000800 */
[C---:B------:R-:W-:Y:S08]  /*4e80*/  HMMA.16816.F32 R80, R4.reuse, R94, RZ ;  /* 0x0000005e0450723c */ /* 0x040ff000000018ff */
[----:B------:R-:W-:Y:S01]  /*4e90*/  HMMA.16816.F32 R16, R4, R118, RZ ;  /* 0x000000760410723c */ /* 0x000fe200000018ff */
[----:B------:R-:W2:Y:S07]  /*4ea0*/  SHFL.BFLY PT, R4, R3, 0x1, 0x1f ;  /* 0x0c201f0003047f89 */ /* 0x000eae00000e0000 */
[C---:B------:R-:W-:Y:S08]  /*4eb0*/  HMMA.16816.F32 R148, R8.reuse, R56, R148 ;  /* 0x000000380894723c */ /* 0x040ff00000001894 */
[C---:B------:R-:W-:Y:S01]  /*4ec0*/  HMMA.16816.F32 R172, R8.reuse, R72, R28 ;  /* 0x0000004808ac723c */ /* 0x040fe2000000181c */
[----:B------:R-:W3:Y:S07]  /*4ed0*/  LDSM.16.MT88.4 R28, [R228+0x4080] ;  /* 0x00408000e41c783b */ /* 0x000eee0000004200 */
[----:B------:R-:W-:Y:S01]  /*4ee0*/  HMMA.16816.F32 R176, R8, R64, R32 ;  /* 0x0000004008b0723c */ /* 0x000fe20000001820 */
[----:B------:R-:W4:Y:S01]  /*4ef0*/  LDSM.16.MT88.4 R32, [R227+0x4080] ;  /* 0x00408000e320783b */ /* 0x000f220000004200 */
[----:B--2---:R-:W-:Y:S01]  /*4f00*/  FMNMX.FTZ R3, R3, R4, !PT ;  /* 0x0000000403037209 */ /* 0x004fe20007810000 */
[----:B------:R-:W-:-:S03]  /*4f10*/  FFMA.FTZ R4, R129, c[0x0][0x2d0], -R0 ;  /* 0x0000b40081047a23 */ /* 0x000fc60000010800 */
[C---:B------:R-:W-:Y:S01]  /*4f20*/  FSETP.NEU.FTZ.AND P0, PT, R3.reuse, -INF , PT ;  /* 0xff8000000300780b */ /* 0x040fe20003f1d000 */
[----:B-1----:R-:W-:Y:S01]  /*4f30*/  FMUL.FTZ R2, R3, c[0x0][0x2d0] ;  /* 0x0000b40003027a20 */ /* 0x002fe20000410000 */
[C---:B------:R-:W-:Y:S01]  /*4f40*/  HMMA.16816.F32 R200, R8.reuse, R60, R140 ;  /* 0x0000003c08c8723c */ /* 0x040fe2000000188c */
[----:B------:R-:W-:Y:S01]  /*4f50*/  MOV R233, R151 ;  /* 0x0000009700e97202 */ /* 0x000fe20000000f00 */
[----:B------:R-:W-:Y:S01]  /*4f60*/  IMAD.MOV.U32 R199, RZ, RZ, R149 ;  /* 0x000000ffffc77224 */ /* 0x000fe200078e0095 */
[----:B------:R1:W2:Y:S01]  /*4f70*/  MUFU.EX2 R191, R4 ;  /* 0x0000000400bf7308 */ /* 0x0002a20000000800 */
[----:B------:R-:W-:Y:S01]  /*4f80*/  IMAD.MOV.U32 R183, RZ, RZ, R150 ;  /* 0x000000ffffb77224 */ /* 0x000fe200078e0096 */
[----:B------:R-:W-:Y:S02]  /*4f90*/  FSEL R2, R2, RZ, P0 ;  /* 0x000000ff02027208 */ /* 0x000fe40000000000 */
[----:B------:R-:W-:Y:S01]  /*4fa0*/  MOV R143, R148 ;  /* 0x00000094008f7202 */ /* 0x000fe20000000f00 */
[C---:B------:R-:W-:Y:S08]  /*4fb0*/  HMMA.16816.F32 R244, R8.reuse, R74, R112 ;  /* 0x0000004a08f4723c */ /* 0x040ff00000001870 */
[----:B------:R-:W-:Y:S01]  /*4fc0*/  HMMA.16816.F32 R148, R8, R52, R144 ;  /* 0x000000340894723c */ /* 0x000fe20000001890 */
[----:B-1----:R-:W-:Y:S01]  /*4fd0*/  FFMA.FTZ R4, R21, c[0x0][0x2d0], -R2 ;  /* 0x0000b40015047a23 */ /* 0x002fe20000010802 */
[----:B--2---:R-:W-:-:S03]  /*4fe0*/  F2FP.PACK_AB R6, R191, R196 ;  /* 0x000000c4bf06723e */ /* 0x004fc600000000ff */
[----:B------:R1:W-:Y:S03]  /*4ff0*/  MUFU.EX2 R146, R4 ;  /* 0x0000000400927308 */ /* 0x0003e60000000800 */
[----:B------:R-:W-:Y:S01]  /*5000*/  IMAD.MOV.U32 R142, RZ, RZ, R203 ;  /* 0x000000ffff8e7224 */ /* 0x000fe200078e00cb */
[----:B------:R-:W-:Y:S01]  /*5010*/  MOV R141, R201 ;  /* 0x000000c9008d7202 */ /* 0x000fe20000000f00 */
[----:B------:R-:W-:Y:S01]  /*5020*/  IMAD.MOV.U32 R140, RZ, RZ, R202 ;  /* 0x000000ffff8c7224 */ /* 0x000fe200078e00ca */
[----:B---3--:R-:W-:Y:S01]  /*5030*/  HMMA.16816.F32 R216, R8, R28, R124 ;  /* 0x0000001c08d8723c */ /* 0x008fe2000000187c */
[----:B------:R-:W-:-:S07]  /*5040*/  IMAD.MOV.U32 R15, RZ, RZ, R200 ;  /* 0x000000ffff0f7224 */ /* 0x000fce00078e00c8 */
[----:B------:R-:W-:Y:S01]  /*5050*/  HMMA.16816.F32 R248, R8, R36, R152 ;  /* 0x0000002408f8723c */ /* 0x000fe20000001898 */
[----:B------:R-:W-:Y:S01]  /*5060*/  LDSM.16.MT88.4 R152, [R225+0x3080] ;  /* 0x00308000e198783b */ /* 0x000fe20000004200 */
[----:B-1----:R-:W-:-:S03]  /*5070*/  FFMA.FTZ R4, R22, c[0x0][0x2d0], -R2 ;  /* 0x0000b40016047a23 */ /* 0x002fc60000010802 */
[----:B------:R-:W-:Y:S01]  /*5080*/  MOV R145, R150 ;  /* 0x0000009600917202 */ /* 0x000fe20000000f00 */
[----:B------:R-:W-:Y:S01]  /*5090*/  IMAD.MOV.U32 R5, RZ, RZ, R149 ;  /* 0x000000ffff057224 */ /* 0x000fe200078e0095 */
[----:B------:R1:W2:Y:S01]  /*50a0*/  MUFU.EX2 R147, R4 ;  /* 0x0000000400937308 */ /* 0x0002a20000000800 */
[----:B------:R-:W-:Y:S01]  /*50b0*/  IMAD.MOV.U32 R252, RZ, RZ, R148 ;  /* 0x000000fffffc7224 */ /* 0x000fe200078e0094 */
[----:B----4-:R-:W-:Y:S01]  /*50c0*/  HMMA.16816.F32 R212, R8, R32, R120 ;  /* 0x0000002008d4723c */ /* 0x010fe20000001878 */
[----:B------:R-:W-:Y:S02]  /*50d0*/  IMAD.MOV.U32 R144, RZ, RZ, R151 ;  /* 0x000000ffff907224 */ /* 0x000fe400078e0097 */
[----:B------:R-:W-:-:S05]  /*50e0*/  IMAD.MOV.U32 R129, RZ, RZ, R5 ;  /* 0x000000ffff817224 */ /* 0x000fca00078e0005 */
[----:B------:R-:W-:Y:S01]  /*50f0*/  HMMA.16816.F32 R220, R8, R66, R108 ;  /* 0x0000004208dc723c */ /* 0x000fe2000000186c */
[----:B-1----:R-:W-:Y:S01]  /*5100*/  FFMA.FTZ R4, R104, c[0x0][0x2d0], -R2 ;  /* 0x0000b40068047a23 */ /* 0x002fe20000010802 */
[----:B--2---:R-:W-:-:S06]  /*5110*/  F2FP.PACK_AB R5, R147, R146 ;  /* 0x000000929305723e */ /* 0x004fcc00000000ff */
[C---:B------:R-:W-:Y:S01]  /*5120*/  HMMA.16816.F32 R208, R8.reuse, R62, R100 ;  /* 0x0000003e08d0723c */ /* 0x040fe20000001864 */
[----:B------:R1:W-:Y:S07]  /*5130*/  MUFU.EX2 R224, R4 ;  /* 0x0000000400e07308 */ /* 0x0003ee0000000800 */
[C---:B------:R-:W-:Y:S08]  /*5140*/  HMMA.16816.F32 R204, R8.reuse, R58, R96 ;  /* 0x0000003a08cc723c */ /* 0x040ff00000001860 */
[----:B------:R-:W-:Y:S01]  /*5150*/  HMMA.16816.F32 R200, R8, R54, R88 ;  /* 0x0000003608c8723c */ /* 0x000fe20000001858 */
[----:B-1----:R-:W-:-:S04]  /*5160*/  FFMA.FTZ R4, R23, c[0x0][0x2d0], -R2 ;  /* 0x0000b40017047a23 */ /* 0x002fc80000010802 */
[----:B------:R1:W2:Y:S03]  /*5170*/  MUFU.EX2 R181, R4 ;  /* 0x0000000400b57308 */ /* 0x0002a60000000800 */
[C---:B------:R-:W-:Y:S08]  /*5180*/  HMMA.16816.F32 R148, R8.reuse, R38, R84 ;  /* 0x000000260894723c */ /* 0x040ff00000001854 */
[----:B------:R-:W-:Y:S01]  /*5190*/  HMMA.16816.F32 R112, R8, R30, R80 ;  /* 0x0000001e0870723c */ /* 0x000fe20000001850 */
[----:B-1----:R-:W-:-:S07]  /*51a0*/  F2FP.PACK_AB R4, R232, R234 ;  /* 0x000000eae804723e */ /* 0x002fce00000000ff */
[----:B------:R-:W-:Y:S01]  /*51b0*/  HMMA.16816.F32 R124, R8, R34, R16 ;  /* 0x00000022087c723c */ /* 0x000fe20000001810 */
[----:B--2---:R-:W-:-:S06]  /*51c0*/  F2FP.PACK_AB R7, R181, R224 ;  /* 0x000000e0b507723e */ /* 0x004fcc00000000ff */
[--C-:B------:R-:W-:Y:S01]  /*51d0*/  FFMA.FTZ R8, R132, c[0x0][0x2d0], -R0.reuse ;  /* 0x0000b40084087a23 */ /* 0x100fe20000010800 */
[C---:B------:R-:W-:Y:S03]  /*51e0*/  HMMA.16816.F32 R104, R4.reuse, R40, RZ ;  /* 0x000000280468723c */ /* 0x040fe600000018ff */
[----:B------:R1:W2:Y:S05]  /*51f0*/  MUFU.EX2 R14, R8 ;  /* 0x00000008000e7308 */ /* 0x0002aa0000000800 */
[C---:B------:R-:W-:Y:S08]  /*5200*/  HMMA.16816.F32 R84, R4.reuse, R24, RZ ;  /* 0x000000180454723c */ /* 0x040ff000000018ff */
[----:B------:R-:W-:Y:S01]  /*5210*/  HMMA.16816.F32 R80, R4, R44, RZ ;  /* 0x0000002c0450723c */ /* 0x000fe200000018ff */
[----:B-1----:R-:W-:-:S04]  /*5220*/  FFMA.FTZ R8, R133, c[0x0][0x2d0], -R0 ;  /* 0x0000b40085087a23 */ /* 0x002fc80000010800 */
        /* <DEDUP_REMOVED lines=14> */
[----:B------:R-:W-:Y:S01]  /*5310*/  MOV R128, R252 ;  /* 0x000000fc00807202 */ /* 0x000fe20000000f00 */
[----:B------:R1:W3:Y:S06]  /*5320*/  MUFU.EX2 R40, R8 ;  /* 0x0000000800287308 */ /* 0x0002ec0000000800 */
[C---:B------:R-:W-:Y:S08]  /*5330*/  HMMA.16816.F32 R76, R4.reuse, R78, RZ ;  /* 0x0000004e044c723c */ /* 0x040ff000000018ff */
[----:B------:R-:W-:Y:S01]  /*5340*/  HMMA.16816.F32 R48, R4, R94, RZ ;  /* 0x0000005e0430723c */ /* 0x000fe200000018ff */
[----:B-1----:R-:W-:-:S02]  /*5350*/  FFMA.FTZ R8, R130, c[0x0][0x2d0], -R2 ;  /* 0x0000b40082087a23 */ /* 0x002fc40000010802 */
[----:B--2---:R-:W-:Y:S02]  /*5360*/  IMAD.MOV.U32 R130, RZ, RZ, R14 ;  /* 0x000000ffff827224 */ /* 0x004fe400078e000e */
[----:B------:R1:W2:Y:S02]  /*5370*/  MUFU.EX2 R14, R8 ;  /* 0x00000008000e7308 */ /* 0x0002a40000000800 */
[----:B------:R-:W-:Y:S01]  /*5380*/  MOV R94, R182 ;  /* 0x000000b6005e7202 */ /* 0x000fe20000000f00 */
[----:B------:R-:W-:Y:S02]  /*5390*/  IMAD.MOV.U32 R95, RZ, RZ, R143 ;  /* 0x000000ffff5f7224 */ /* 0x000fe400078e008f */
[--C-:B-1----:R-:W-:Y:S02]  /*53a0*/  FFMA.FTZ R8, R131, c[0x0][0x2d0], -R2.reuse ;  /* 0x0000b40083087a23 */ /* 0x102fe40000010802 */
[----:B------:R-:W-:Y:S02]  /*53b0*/  IMAD.MOV.U32 R131, RZ, RZ, R233 ;  /* 0x000000ffff837224 */ /* 0x000fe400078e00e9 */
[----:B------:R1:W-:Y:S02]  /*53c0*/  MUFU.EX2 R233, R8 ;  /* 0x0000000800e97308 */ /* 0x0003e40000000800 */
[----:B-1----:R-:W-:-:S02]  /*53d0*/  FFMA.FTZ R8, R20, c[0x0][0x2d0], -R2 ;  /* 0x0000b40014087a23 */ /* 0x002fc40000010802 */
[C---:B------:R-:W-:Y:S04]  /*53e0*/  HMMA.16816.F32 R20, R4.reuse, R116, RZ ;  /* 0x000000740414723c */ /* 0x040fe800000018ff */
[----:B------:R1:W4:Y:S03]  /*53f0*/  MUFU.EX2 R132, R8 ;  /* 0x0000000800847308 */ /* 0x0003260000000800 */
[----:B---3--:R-:W-:Y:S02]  /*5400*/  IMAD.MOV.U32 R117, RZ, RZ, R40 ;  /* 0x000000ffff757224 */ /* 0x008fe400078e0028 */
[----:B------:R-:W-:Y:S01]  /*5410*/  HMMA.16816.F32 R40, R4, R118, RZ ;  /* 0x000000760428723c */ /* 0x000fe200000018ff */
[----:B------:R-:W-:-:S06]  /*5420*/  IMAD.MOV.U32 R116, RZ, RZ, R142 ;  /* 0x000000ffff747224 */ /* 0x000fcc00078e008e */
[----:B------:R-:W-:Y:S01]  /*5430*/  MOV R118, R141 ;  /* 0x0000008d00767202 */ /* 0x000fe20000000f00 */
[----:B------:R-:W-:Y:S01]  /*5440*/  IMAD.MOV.U32 R119, RZ, RZ, R140 ;  /* 0x000000ffff777224 */ /* 0x000fe200078e008c */
[----:B-1----:R-:W-:Y:S07]  /*5450*/  HMMA.16816.F32 R8, R4, R92, RZ ;  /* 0x0000005c0408723c */ /* 0x002fee00000018ff */
[----:B------:R-:W-:Y:S01]  /*5460*/  F2FP.PACK_AB R4, R184, R130 ;  /* 0x00000082b804723e */ /* 0x000fe200000000ff */
[----:B------:R-:W-:Y:S01]  /*5470*/  IMAD.MOV.U32 R93, RZ, RZ, R183 ;  /* 0x000000ffff5d7224 */ /* 0x000fe200078e00b7 */
[----:B------:R-:W-:-:S02]  /*5480*/  F2FP.PACK_AB R6, R169, R185 ;  /* 0x000000b9a906723e */ /* 0x000fc400000000ff */
[----:B--2---:R-:W-:Y:S02]  /*5490*/  F2FP.PACK_AB R5, R14, R117 ;  /* 0x000000750e05723e */ /* 0x004fe400000000ff */
[----:B----4-:R-:W-:Y:S02]  /*54a0*/  F2FP.PACK_AB R7, R132, R233 ;  /* 0x000000e98407723e */ /* 0x010fe400000000ff */
[----:B------:R-:W-:-:S05]  /*54b0*/  MOV R92, R199 ;  /* 0x000000c7005c7202 */ /* 0x000fca0000000f00 */
        /* <DEDUP_REMOVED lines=8> */
[----:B------:R-:W-:Y:S01]  /*5540*/  HMMA.16816.F32 R180, R4, R60, R80 ;  /* 0x0000003c04b4723c */ /* 0x000fe20000001850 */
[----:B------:R-:W-:-:S06]  /*5550*/  MOV R57, R194 ;  /* 0x000000c200397202 */ /* 0x000fcc0000000f00 */
[----:B------:R-:W-:Y:S01]  /*5560*/  IMAD.MOV.U32 R80, RZ, RZ, R193 ;  /* 0x000000ffff507224 */ /* 0x000fe200078e00c1 */
[C---:B------:R-:W-:Y:S01]  /*5570*/  HMMA.16816.F32 R24, R4.reuse, R52, R24 ;  /* 0x000000340418723c */ /* 0x040fe20000001818 */
[----:B------:R-:W-:Y:S01]  /*5580*/  IMAD.MOV.U32 R81, RZ, RZ, R192 ;  /* 0x000000ffff517224 */ /* 0x000fe200078e00c0 */
[----:B------:R-:W-:Y:S01]  /*5590*/  MOV R60, R197 ;  /* 0x000000c5003c7202 */ /* 0x000fe20000000f00 */
[----:B------:R-:W-:Y:S01]  /*55a0*/  IMAD.MOV.U32 R61, RZ, RZ, R198 ;  /* 0x000000ffff3d7224 */ /* 0x000fe200078e00c6 */
[----:B------:R-:W-:Y:S01]  /*55b0*/  MOV R82, R171 ;  /* 0x000000ab00527202 */ /* 0x000fe20000000f00 */
[----:B------:R-:W-:Y:S02]  /*55c0*/  IMAD.MOV.U32 R83, RZ, RZ, R14 ;  /* 0x000000ffff537224 */ /* 0x000fe400078e000e */
[----:B------:R-:W-:Y:S01]  /*55d0*/  IMAD.MOV.U32 R53, RZ, RZ, R196 ;  /* 0x000000ffff357224 */ /* 0x000fe200078e00c4 */
[C---:B------:R-:W-:Y:S07]  /*55e0*/  HMMA.16816.F32 R192, R4.reuse, R28, R8 ;  /* 0x0000001c04c0723c */ /* 0x040fee0000001808 */
[----:B------:R-:W-:Y:S01]  /*55f0*/  FFMA.FTZ R8, R167, c[0x0][0x2d0], -R13 ;  /* 0x0000b400a7087a23 */ /* 0x000fe2000001080d */
[----:B------:R-:W-:Y:S01]  /*5600*/  HMMA.16816.F32 R196, R4, R32, R20 ;  /* 0x0000002004c4723c */ /* 0x000fe20000001814 */
[----:B------:R-:W-:Y:S01]  /*5610*/  MOV R29, R61 ;  /* 0x0000003d001d7202 */ /* 0x000fe20000000f00 */
[----:B------:R-:W-:Y:S01]  /*5620*/  IMAD.MOV.U32 R28, RZ, RZ, R85 ;  /* 0x000000ffff1c7224 */ /* 0x000fe200078e0055 */
[----:B------:R1:W-:Y:S01]  /*5630*/  MUFU.EX2 R64, R8 ;  /* 0x0000000800407308 */ /* 0x0003e20000000800 */
[----:B------:R-:W-:-:S02]  /*5640*/  IMAD.MOV.U32 R167, RZ, RZ, R86 ;  /* 0x000000ffffa77224 */ /* 0x000fc400078e0056 */
[----:B------:R-:W-:Y:S02]  /*5650*/  IMAD.MOV.U32 R85, RZ, RZ, R94 ;  /* 0x000000ffff557224 */ /* 0x000fe400078e005e */
[----:B------:R-:W-:Y:S01]  /*5660*/  HMMA.16816.F32 R140, R4, R36, R16 ;  /* 0x00000024048c723c */ /* 0x000fe20000001810 */
[----:B------:R-:W-:Y:S01]  /*5670*/  IMAD.MOV.U32 R86, RZ, RZ, R117 ;  /* 0x000000ffff567224 */ /* 0x000fe200078e0075 */
[----:B------:R-:W-:-:S06]  /*5680*/  MOV R117, R146 ;  /* 0x0000009200757202 */ /* 0x000fcc0000000f00 */
[----:B------:R-:W-:Y:S01]  /*5690*/  HMMA.16816.F32 R16, R4, R66, R100 ;  /* 0x000000420410723c */ /* 0x000fe20000001864 */
[----:B-1----:R-:W-:-:S04]  /*56a0*/  FFMA.FTZ R8, R163, c[0x0][0x2d0], -R13 ;  /* 0x0000b400a3087a23 */ /* 0x002fc8000001080d */
[----:B------:R1:W2:Y:S02]  /*56b0*/  MUFU.EX2 R52, R8 ;  /* 0x0000000800347308 */ /* 0x0002a40000000800 */
[----:B------:R-:W-:Y:S01]  /*56c0*/  IMAD.MOV.U32 R103, RZ, RZ, R185 ;  /* 0x000000ffff677224 */ /* 0x000fe200078e00b9 */
[C---:B------:R-:W-:Y:S01]  /*56d0*/  HMMA.16816.F32 R40, R4.reuse, R34, R40 ;  /* 0x000000220428723c */ /* 0x040fe20000001828 */
[----:B------:R-:W-:Y:S01]  /*56e0*/  MOV R66, R131 ;  /* 0x0000008300427202 */ /* 0x000fe20000000f00 */
[----:B------:R-:W-:Y:S01]  /*56f0*/  IMAD.MOV.U32 R67, RZ, RZ, R128 ;  /* 0x000000ffff437224 */ /* 0x000fe200078e0080 */
[----:B------:R-:W-:Y:S01]  /*5700*/  MOV R100, R129 ;  /* 0x0000008100647202 */ /* 0x000fe20000000f00 */
[----:B------:R-:W-:Y:S02]  /*5710*/  IMAD.MOV.U32 R101, RZ, RZ, R145 ;  /* 0x000000ffff657224 */ /* 0x000fe400078e0091 */
[----:B------:R-:W-:Y:S02]  /*5720*/  IMAD.MOV.U32 R102, RZ, RZ, R144 ;  /* 0x000000ffff667224 */ /* 0x000fe400078e0090 */
[----:B------:R-:W-:Y:S01]  /*5730*/  HMMA.16816.F32 R20, R4, R62, R96 ;  /* 0x0000003e0414723c */ /* 0x000fe20000001860 */
[----:B-1----:R-:W-:-:S06]  /*5740*/  FFMA.FTZ R8, R168, c[0x0][0x2d0], -R13 ;  /* 0x0000b400a8087a23 */ /* 0x002fcc000001080d */
[----:B------:R-:W-:Y:S01]  /*5750*/  MOV R98, R95 ;  /* 0x0000005f00627202 */ /* 0x000fe20000000f00 */
[----:B------:R-:W1:Y:S01]  /*5760*/  LDSM.16.MT88.4 R168, [R226+0x3080] ;  /* 0x00308000e2a8783b */ /* 0x000e620000004200 */
[----:B--2---:R-:W-:Y:S01]  /*5770*/  IMAD.MOV.U32 R35, RZ, RZ, R52 ;  /* 0x000000ffff237224 */ /* 0x004fe200078e0034 */
[----:B------:R2:W-:Y:S01]  /*5780*/  MUFU.EX2 R252, R8 ;  /* 0x0000000800fc7308 */ /* 0x0005e20000000800 */
[----:B------:R-:W-:Y:S01]  /*5790*/  IMAD.MOV.U32 R52, RZ, RZ, R60 ;  /* 0x000000ffff347224 */ /* 0x000fe200078e003c */
[----:B------:R-:W-:Y:S01]  /*57a0*/  HMMA.16816.F32 R104, R4, R72, R104 ;  /* 0x000000480468723c */ /* 0x000fe20000001868 */
[----:B------:R-:W-:Y:S01]  /*57b0*/  LDSM.16.MT88.4 R60, [R227+0x3080] ;  /* 0x00308000e33c783b */ /* 0x000fe20000004200 */
[----:B------:R-:W-:Y:S01]  /*57c0*/  F2FP.PACK_AB R128, R35, R64 ;  /* 0x000000402380723e */ /* 0x000fe200000000ff */
[----:B------:R-:W-:Y:S02]  /*57d0*/  IMAD.MOV.U32 R99, RZ, RZ, R92 ;  /* 0x000000ffff637224 */ /* 0x000fe400078e005c */
[----:B------:R-:W-:-:S02]  /*57e0*/  IMAD.MOV.U32 R97, RZ, RZ, R100 ;  /* 0x000000ffff617224 */ /* 0x000fc400078e0064 */
[----:B------:R-:W-:Y:S01]  /*57f0*/  IMAD.MOV.U32 R96, RZ, RZ, R67 ;  /* 0x000000ffff607224 */ /* 0x000fe200078e0043 */
[C---:B------:R-:W-:Y:S01]  /*5800*/  HMMA.16816.F32 R72, R4.reuse, R74, R108 ;  /* 0x0000004a0448723c */ /* 0x040fe2000000186c */
[----:B------:R-:W-:Y:S01]  /*5810*/  LDSM.16.MT88.4 R108, [R228+0x4880] ;  /* 0x00488000e46c783b */ /* 0x000fe20000004200 */
[----:B------:R-:W-:Y:S02]  /*5820*/  IMAD.MOV.U32 R67, RZ, RZ, R167 ;  /* 0x000000ffff437224 */ /* 0x000fe400078e00a7 */
[----:B------:R-:W-:Y:S02]  /*5830*/  IMAD.MOV.U32 R100, RZ, RZ, R28 ;  /* 0x000000ffff647224 */ /* 0x000fe400078e001c */
[----:B--2---:R-:W-:Y:S02]  /*5840*/  FFMA.FTZ R8, R162, c[0x0][0x2d0], -R13 ;  /* 0x0000b400a2087a23 */ /* 0x004fe4000001080d */
[----:B------:R-:W-:Y:S01]  /*5850*/  HMMA.16816.F32 R88, R4, R58, R88 ;  /* 0x0000003a0458723c */ /* 0x000fe20000001858 */
[----:B------:R-:W-:Y:S01]  /*5860*/  IMAD.MOV.U32 R167, RZ, RZ, R57 ;  /* 0x000000ffffa77224 */ /* 0x000fe200078e0039 */
[----:B------:R2:W-:Y:S01]  /*5870*/  MUFU.EX2 R138, R8 ;  /* 0x00000008008a7308 */ /* 0x0005e20000000800 */
[----:B------:R-:W-:Y:S01]  /*5880*/  IMAD.MOV.U32 R28, RZ, RZ, R80 ;  /* 0x000000ffff1c7224 */ /* 0x000fe200078e0050 */
[----:B------:R-:W-:Y:S01]  /*5890*/  MOV R80, R65 ;  /* 0x0000004100507202 */ /* 0x000fe20000000f00 */
[----:B------:R-:W-:-:S03]  /*58a0*/  IMAD.MOV.U32 R57, RZ, RZ, R83 ;  /* 0x000000ffff397224 */ /* 0x000fc600078e0053 */
[C---:B------:R-:W-:Y:S01]  /*58b0*/  HMMA.16816.F32 R36, R4.reuse, R38, R76 ;  /* 0x000000260424723c */ /* 0x040fe2000000184c */
[----:B------:R-:W-:Y:S07]  /*58c0*/  LDSM.16.MT88.4 R76, [R225+0x4880] ;  /* 0x00488000e14c783b */ /* 0x000fee0000004200 */
[----:B------:R-:W-:Y:S01]  /*58d0*/  HMMA.16816.F32 R48, R4, R30, R48 ;  /* 0x0000001e0430723c */ /* 0x000fe20000001830 */
[----:B--2---:R-:W-:Y:S02]  /*58e0*/  FFMA.FTZ R8, R158, c[0x0][0x2d0], -R12 ;  /* 0x0000b4009e087a23 */ /* 0x004fe4000001080c */
[----:B------:R-:W-:-:S02]  /*58f0*/  IMAD.MOV.U32 R158, RZ, RZ, R184 ;  /* 0x000000ffff9e7224 */ /* 0x000fc400078e00b8 */
[----:B------:R2:W-:Y:S01]  /*5900*/  MUFU.EX2 R134, R8 ;  /* 0x0000000800867308 */ /* 0x0005e20000000800 */
[----:B------:R-:W-:Y:S01]  /*5910*/  MOV R65, R233 ;  /* 0x000000e900417202 */ /* 0x000fe20000000f00 */
[----:B------:R-:W-:Y:S02]  /*5920*/  IMAD.MOV.U32 R83, RZ, RZ, R234 ;  /* 0x000000ffff537224 */ /* 0x000fe400078e00ea */
[----:B------:R3:W5:Y:S04]  /*5930*/  LDL.LU R234, [R1+0x60] ;  /* 0x0000600001ea7983 */ /* 0x0007680000300800 */
[----:B------:R3:W5:Y:S01]  /*5940*/  LDL.LU R233, [R1+0x5c] ;  /* 0x00005c0001e97983 */ /* 0x0007620000300800 */
[----:B--2---:R-:W-:Y:S02]  /*5950*/  FFMA.FTZ R8, R159, c[0x0][0x2d0], -R12 ;  /* 0x0000b4009f087a23 */ /* 0x004fe4000001080c */
[----:B------:R-:W-:-:S02]  /*5960*/  IMAD.MOV.U32 R159, RZ, RZ, R93 ;  /* 0x000000ffff9f7224 */ /* 0x000fc400078e005d */
[----:B------:R2:W4:Y:S01]  /*5970*/  MUFU.EX2 R33, R8 ;  /* 0x0000000800217308 */ /* 0x0005220000000800 */
[----:B------:R-:W-:Y:S01]  /*5980*/  LDSM.16.MT88.4 R92, [R226+0x4880] ;  /* 0x00488000e25c783b */ /* 0x000fe20000004200 */
[----:B--2---:R-:W-:Y:S01]  /*5990*/  FFMA.FTZ R8, R161, c[0x0][0x2d0], -R12 ;  /* 0x0000b400a1087a23 */ /* 0x004fe2000001080c */
[----:B----4-:R-:W-:-:S05]  /*59a0*/  F2FP.PACK_AB R129, R33, R134 ;  /* 0x000000862181723e */ /* 0x010fca00000000ff */
[----:B------:R2:W-:Y:S02]  /*59b0*/  MUFU.EX2 R133, R8 ;  /* 0x0000000800857308 */ /* 0x0005e40000000800 */
[----:B--2---:R-:W-:Y:S02]  /*59c0*/  FFMA.FTZ R8, R160, c[0x0][0x2d0], -R12 ;  /* 0x0000b400a0087a23 */ /* 0x004fe4000001080c */
[----:B------:R-:W-:Y:S04]  /*59d0*/  HMMA.16816.F32 R12, R4, R54, R68 ;  /* 0x00000036040c723c */ /* 0x000fe80000001844 */
[----:B------:R-:W2:Y:S03]  /*59e0*/  MUFU.EX2 R32, R8 ;  /* 0x0000000800207308 */ /* 0x000ea60000000800 */
[----:B------:R-:W-:Y:S01]  /*59f0*/  IMAD.MOV.U32 R69, RZ, RZ, R118 ;  /* 0x000000ffff457224 */ /* 0x000fe200078e0076 */
[----:B------:R-:W-:Y:S01]  /*5a00*/  MOV R118, R186 ;  /* 0x000000ba00767202 */ /* 0x000fe20000000f00 */
[----:B------:R-:W-:Y:S01]  /*5a10*/  IMAD.MOV.U32 R70, RZ, RZ, R119 ;  /* 0x000000ffff467224 */ /* 0x000fe200078e0077 */
[----:B------:R-:W-:Y:S01]  /*5a20*/  MOV R68, R87 ;  /* 0x0000005700447202 */ /* 0x000fe20000000f00 */
[----:B------:R-:W-:Y:S01]  /*5a30*/  IMAD.MOV.U32 R119, RZ, RZ, R187 ;  /* 0x000000ffff777224 */ /* 0x000fe200078e00bb */
[----:B------:R-:W-:Y:S01]  /*5a40*/  MOV R71, R116 ;  /* 0x0000007400477202 */ /* 0x000fe20000000f00 */
[----:B------:R-:W4:Y:S01]  /*5a50*/  LDSM.16.MT88.4 R184, [R228+0x3080] ;  /* 0x00308000e4b8783b */ /* 0x000f220000004200 */
[----:B------:R-:W-:Y:S01]  /*5a60*/  IMAD.MOV.U32 R87, RZ, RZ, R130 ;  /* 0x000000ffff577224 */ /* 0x000fe200078e0082 */
[----:B------:R-:W-:Y:S01]  /*5a70*/  F2FP.PACK_AB R130, R138, R252 ;  /* 0x000000fc8a82723e */ /* 0x000fe200000000ff */
[----:B------:R-:W-:Y:S01]  /*5a80*/  FFMA.FTZ R4, R165, c[0x0][0x2d0], -R0 ;  /* 0x0000b400a5047a23 */ /* 0x000fe20000010800 */
[----:B--2---:R-:W-:Y:S01]  /*5a90*/  F2FP.PACK_AB R131, R32, R133 ;  /* 0x000000852083723e */ /* 0x004fe200000000ff */
[----:B------:R-:W2:Y:S01]  /*5aa0*/  LDSM.16.MT88.4 R8, [R227+0x4880] ;  /* 0x00488000e308783b */ /* 0x000ea20000004200 */
[----:B------:R-:W-:-:S05]  /*5ab0*/  IMAD.MOV.U32 R116, RZ, RZ, R147 ;  /* 0x000000ffff747224 */ /* 0x000fca00078e0093 */
[C---:B-1----:R-:W-:Y:S01]  /*5ac0*/  HMMA.16816.F32 R160, R128.reuse, R168, R176 ;  /* 0x000000a880a0723c */ /* 0x042fe200000018b0 */
[----:B------:R1:W-:Y:S07]  /*5ad0*/  MUFU.EX2 R31, R4 ;  /* 0x00000004001f7308 */ /* 0x0003ee0000000800 */
[----:B------:R-:W-:Y:S01]  /*5ae0*/  HMMA.16816.F32 R144, R128, R152, R172 ;  /* 0x000000988090723c */ /* 0x000fe200000018ac */
[----:B-1----:R-:W-:-:S07]  /*5af0*/  FFMA.FTZ R4, R166, c[0x0][0x2d0], -R0 ;  /* 0x0000b400a6047a23 */ /* 0x002fce0000010800 */
[C---:B----4-:R-:W-:Y:S07]  /*5b00*/  HMMA.16816.F32 R176, R128.reuse, R184, R68 ;  /* 0x000000b880b0723c */ /* 0x050fee0000001844 */
        /* <DEDUP_REMOVED lines=13> */
[----:B------:R-:W-:Y:S01]  /*5be0*/  HMMA.16816.F32 R52, R128, R60, R68 ;  /* 0x0000003c8034723c */ /* 0x000fe20000001844 */
[----:B------:R-:W-:Y:S01]  /*5bf0*/  IMAD.MOV.U32 R56, RZ, RZ, R82 ;  /* 0x000000ffff387224 */ /* 0x000fe200078e0052 */
[----:B------:R1:W4:Y:S01]  /*5c00*/  MUFU.EX2 R30, R4 ;  /* 0x00000004001e7308 */ /* 0x0003220000000800 */
[----:B------:R-:W-:-:S04]  /*5c10*/  IMAD.MOV.U32 R81, RZ, RZ, R84 ;  /* 0x000000ffff517224 */ /* 0x000fc800078e0054 */
        /* <DEDUP_REMOVED lines=16> */
[--C-:B-1----:R-:W-:Y:S01]  /*5d20*/  FFMA.FTZ R4, R188, c[0x0][0x2d0], -R0.reuse ;  /* 0x0000b400bc047a23 */ /* 0x102fe20000010800 */
[----:B------:R-:W-:Y:S01]  /*5d30*/  MOV R29, R86 ;  /* 0x00000056001d7202 */ /* 0x000fe20000000f00 */
[----:B------:R-:W-:Y:S01]  /*5d40*/  FFMA.FTZ R0, R189, c[0x0][0x2d0], -R0 ;  /* 0x0000b400bd007a23 */ /* 0x000fe20000010800 */
[----:B------:R-:W-:Y:S01]  /*5d50*/  MOV R173, R97 ;  /* 0x0000006100ad7202 */ /* 0x000fe20000000f00 */
[----:B------:R-:W-:Y:S01]  /*5d60*/  IMAD.MOV.U32 R97, RZ, RZ, R67 ;  /* 0x000000ffff617224 */ /* 0x000fe200078e0043 */
[----:B------:R-:W-:Y:S01]  /*5d70*/  MOV R67, R158 ;  /* 0x0000009e00437202 */ /* 0x000fe20000000f00 */
[----:B------:R-:W-:Y:S01]  /*5d80*/  IMAD.MOV.U32 R158, RZ, RZ, R167 ;  /* 0x000000ffff9e7224 */ /* 0x000fe200078e00a7 */
[----:B------:R-:W-:Y:S01]  /*5d90*/  MOV R167, R28 ;  /* 0x0000001c00a77202 */ /* 0x000fe20000000f00 */
[----:B------:R-:W-:Y:S01]  /*5da0*/  IMAD.MOV.U32 R5, RZ, RZ, R29 ;  /* 0x000000ffff057224 */ /* 0x000fe200078e001d */
[----:B------:R1:W-:Y:S01]  /*5db0*/  MUFU.EX2 R28, R0 ;  /* 0x00000000001c7308 */ /* 0x0003e20000000800 */
        /* <DEDUP_REMOVED lines=9> */
[----:B------:R-:W-:-:S02]  /*5e50*/  MOV R159, R102 ;  /* 0x00000066009f7202 */ /* 0x000fc40000000f00 */
[----:B------:R-:W-:Y:S01]  /*5e60*/  HMMA.16816.F32 R100, R128, R108, R216 ;  /* 0x0000006c8064723c */ /* 0x000fe200000018d8 */
[----:B-1----:R-:W-:Y:S01]  /*5e70*/  FFMA.FTZ R0, R139, c[0x0][0x2d0], -R2 ;  /* 0x0000b4008b007a23 */ /* 0x002fe20000010802 */
[----:B------:R-:W-:Y:S01]  /*5e80*/  MOV R56, R80 ;  /* 0x0000005000387202 */ /* 0x000fe20000000f00 */
[----:B------:R-:W-:-:S04]  /*5e90*/  IMAD.MOV.U32 R57, RZ, RZ, R81 ;  /* 0x000000ffff397224 */ /* 0x000fc800078e0051 */
[----:B------:R-:W-:Y:S01]  /*5ea0*/  IMAD.MOV.U32 R218, RZ, RZ, R5 ;  /* 0x000000ffffda7224 */ /* 0x000fe200078e0005 */
[----:B------:R-:W-:Y:S01]  /*5eb0*/  MOV R80, R84 ;  /* 0x0000005400507202 */ /* 0x000fe20000000f00 */
[----:B------:R1:W-:Y:S01]  /*5ec0*/  MUFU.EX2 R5, R0 ;  /* 0x0000000000057308 */ /* 0x0003e20000000800 */
[----:B------:R-:W-:Y:S01]  /*5ed0*/  IMAD.MOV.U32 R81, RZ, RZ, R85 ;  /* 0x000000ffff517224 */ /* 0x000fe200078e0055 */
[----:B------:R-:W-:Y:S01]  /*5ee0*/  MOV R85, R229 ;  /* 0x000000e500557202 */ /* 0x000fe20000000f00 */
[----:B------:R-:W-:Y:S02]  /*5ef0*/  IMAD.MOV.U32 R84, RZ, RZ, R230 ;  /* 0x000000ffff547224 */ /* 0x000fe400078e00e6 */
[----:B------:R-:W-:-:S03]  /*5f00*/  IMAD.MOV.U32 R86, RZ, RZ, R224 ;  /* 0x000000ffff567224 */ /* 0x000fc600078e00e0 */
[----:B------:R-:W2:Y:S01]  /*5f10*/  MUFU.EX2 R29, R4 ;  /* 0x00000004001d7308 */ /* 0x000ea20000000800 */
[----:B------:R-:W-:Y:S01]  /*5f20*/  MOV R6, R84 ;  /* 0x0000005400067202 */ /* 0x000fe20000000f00 */
[----:B------:R-:W-:Y:S02]  /*5f30*/  IMAD.MOV.U32 R7, RZ, RZ, R85 ;  /* 0x000000ffff077224 */ /* 0x000fe400078e0055 */
[----:B-1----:R-:W-:Y:S01]  /*5f40*/  FFMA.FTZ R0, R156, c[0x0][0x2d0], -R2 ;  /* 0x0000b4009c007a23 */ /* 0x002fe20000010802 */
[----:B------:R-:W-:Y:S01]  /*5f50*/  MOV R34, R86 ;  /* 0x0000005600227202 */ /* 0x000fe20000000f00 */
[----:B------:R-:W-:Y:S02]  /*5f60*/  IMAD.MOV.U32 R58, RZ, RZ, R87 ;  /* 0x000000ffff3a7224 */ /* 0x000fe400078e0057 */
[----:B------:R1:W1:Y:S01]  /*5f70*/  MUFU.EX2 R4, R0 ;  /* 0x0000000000047308 */ /* 0x0002620000000800 */
        /* <DEDUP_REMOVED lines=10> */
[--C-:B-1----:R-:W-:Y:S02]  /*6020*/  FFMA.FTZ R0, R157, c[0x0][0x2d0], -R2.reuse ;  /* 0x0000b4009d007a23 */ /* 0x102fe40000010802 */
[----:B------:R-:W-:Y:S01]  /*6030*/  FFMA.FTZ R2, R164, c[0x0][0x2d0], -R2 ;  /* 0x0000b400a4027a23 */ /* 0x000fe20000010802 */
[----:B------:R-:W-:Y:S02]  /*6040*/  MOV R58, R116 ;  /* 0x00000074003a7202 */ /* 0x000fe40000000f00 */
[----:B--2---:R-:W-:Y:S01]  /*6050*/  HMMA.16816.F32 R116, R128, R8, R212 ;  /* 0x000000088074723c */ /* 0x004fe200000018d4 */
[----:B------:R-:W-:Y:S06]  /*6060*/  MUFU.EX2 R0, R0 ;  /* 0x0000000000007308 */ /* 0x000fec0000000800 */
[----:B------:R-:W-:-:S02]  /*6070*/  MOV R213, R59 ;  /* 0x0000003b00d57202 */ /* 0x000fc40000000f00 */
[----:B------:R-:W1:Y:S01]  /*6080*/  MUFU.EX2 R2, R2 ;  /* 0x0000000200027308 */ /* 0x000e620000000800 */
        /* <DEDUP_REMOVED lines=10> */
[----:B------:R-:W-:-:S02]  /*6130*/  IMAD.MOV.U32 R214, RZ, RZ, R173 ;  /* 0x000000ffffd67224 */ /* 0x000fc400078e00ad */
[----:B------:R-:W-:Y:S02]  /*6140*/  IMAD.MOV.U32 R82, RZ, RZ, R232 ;  /* 0x000000ffff527224 */ /* 0x000fe400078e00e8 */
[----:B------:R-:W-:Y:S01]  /*6150*/  IMAD.MOV.U32 R139, RZ, RZ, R67 ;  /* 0x000000ffff8b7224 */ /* 0x000fe200078e0043 */
[----:B------:R3:W5:Y:S01]  /*6160*/  LDL.LU R232, [R1+0x58] ;  /* 0x0000580001e87983 */ /* 0x0007620000300800 */
[----:B------:R-:W-:Y:S01]  /*6170*/  IMAD.MOV.U32 R247, RZ, RZ, R174 ;  /* 0x000000fffff77224 */ /* 0x000fe200078e00ae */
[----:B------:R-:W-:Y:S01]  /*6180*/  MOV R246, R175 ;  /* 0x000000af00f67202 */ /* 0x000fe20000000f00 */
[----:B------:R-:W-:Y:S01]  /*6190*/  HMMA.16816.F32 R84, R128, R92, R248 ;  /* 0x0000005c8054723c */ /* 0x000fe200000018f8 */
[----:B------:R-:W-:Y:S01]  /*61a0*/  IMAD.MOV.U32 R245, RZ, RZ, R6 ;  /* 0x000000fffff57224 */ /* 0x000fe200078e0006 */
[----:B------:R-:W-:Y:S01]  /*61b0*/  MOV R6, R66 ;  /* 0x0000004200067202 */ /* 0x000fe20000000f00 */
[----:B------:R3:W5:Y:S01]  /*61c0*/  LDL.LU R231, [R1+0x54] ;  /* 0x0000540001e77983 */ /* 0x0007620000300800 */
[----:B------:R-:W-:-:S04]  /*61d0*/  MOV R244, R7 ;  /* 0x0000000700f47202 */ /* 0x000fc80000000f00 */
[----:B------:R-:W-:Y:S01]  /*61e0*/  HMMA.16816.F32 R172, R128, R170, R220 ;  /* 0x000000aa80ac723c */ /* 0x000fe200000018dc */
[----:B------:R-:W-:-:S07]  /*61f0*/  IMAD.MOV.U32 R251, RZ, RZ, R64 ;  /* 0x000000fffffb7224 */ /* 0x000fce00078e0040 */
[----:B------:R-:W-:Y:S01]  /*6200*/  HMMA.16816.F32 R68, R128, R76, R68 ;  /* 0x0000004c8044723c */ /* 0x000fe20000001844 */
[----:B------:R-:W-:Y:S01]  /*6210*/  IMAD.MOV.U32 R223, RZ, RZ, R34 ;  /* 0x000000ffffdf7224 */ /* 0x000fe200078e0022 */
[----:B------:R-:W-:Y:S01]  /*6220*/  MOV R220, R190 ;  /* 0x000000be00dc7202 */ /* 0x000fe20000000f00 */
[----:B------:R-:W-:Y:S01]  /*6230*/  IMAD.MOV.U32 R221, RZ, RZ, R191 ;  /* 0x000000ffffdd7224 */ /* 0x000fe200078e00bf */
[----:B------:R-:W-:Y:S01]  /*6240*/  MOV R34, R65 ;  /* 0x0000004100227202 */ /* 0x000fe20000000f00 */
[----:B------:R-:W-:-:S03]  /*6250*/  IMAD.MOV.U32 R7, RZ, RZ, R99 ;  /* 0x000000ffff077224 */ /* 0x000fc600078e0063 */
[C---:B------:R-:W-:Y:S01]  /*6260*/  HMMA.16816.F32 R112, R128.reuse, R110, R112 ;  /* 0x0000006e8070723c */ /* 0x040fe20000001870 */
[----:B------:R-:W-:Y:S01]  /*6270*/  MOV R248, R167 ;  /* 0x000000a700f87202 */ /* 0x000fe20000000f00 */
[----:B------:R-:W-:Y:S01]  /*6280*/  IMAD.MOV.U32 R249, RZ, RZ, R56 ;  /* 0x000000fffff97224 */ /* 0x000fe200078e0038 */
[----:B------:R-:W-:Y:S01]  /*6290*/  MOV R250, R57 ;  /* 0x0000003900fa7202 */ /* 0x000fe20000000f00 */
[----:B------:R3:W5:Y:S04]  /*62a0*/  LDL.LU R230, [R1+0x50] ;  /* 0x0000500001e67983 */ /* 0x0007680000300800 */
[C---:B------:R-:W-:Y:S01]  /*62b0*/  HMMA.16816.F32 R188, R128.reuse, R186, R208 ;  /* 0x000000ba80bc723c */ /* 0x040fe200000018d0 */
[----:B------:R-:W-:Y:S01]  /*62c0*/  MOV R222, R58 ;  /* 0x0000003a00de7202 */ /* 0x000fe20000000f00 */
[----:B------:R3:W5:Y:S04]  /*62d0*/  LDL.LU R229, [R1+0x4c] ;  /* 0x00004c0001e57983 */ /* 0x0007680000300800 */
[----:B------:R3:W5:Y:S01]  /*62e0*/  LDL.LU R224, [R1+0x48] ;  /* 0x0000480001e07983 */ /* 0x0007620000300800 */
[----:B------:R-:W-:Y:S01]  /*62f0*/  MOV R210, R96 ;  /* 0x0000006000d27202 */ /* 0x000fe20000000f00 */
[----:B------:R-:W-:Y:S01]  /*6300*/  HMMA.16816.F32 R64, R128, R62, R204 ;  /* 0x0000003e8040723c */ /* 0x000fe200000018cc */
[----:B------:R-:W-:Y:S01]  /*6310*/  IMAD.MOV.U32 R209, RZ, RZ, R97 ;  /* 0x000000ffffd17224 */ /* 0x000fe200078e0061 */
[----:B------:R-:W-:-:S05]  /*6320*/  MOV R208, R98 ;  /* 0x0000006200d07202 */ /* 0x000fca0000000f00 */
[----:B------:R-:W-:Y:S01]  /*6330*/  IMAD.MOV.U32 R204, RZ, RZ, R80 ;  /* 0x000000ffffcc7224 */ /* 0x000fe200078e0050 */
[----:B------:R-:W-:Y:S01]  /*6340*/  MOV R205, R81 ;  /* 0x0000005100cd7202 */ /* 0x000fe20000000f00 */
[----:B------:R-:W-:Y:S01]  /*6350*/  IMAD.MOV.U32 R206, RZ, RZ, R82 ;  /* 0x000000ffffce7224 */ /* 0x000fe200078e0052 */
[----:B------:R-:W-:Y:S01]  /*6360*/  MOV R207, R83 ;  /* 0x0000005300cf7202 */ /* 0x000fe20000000f00 */
[C---:B------:R-:W-:Y:S08]  /*6370*/  HMMA.16816.F32 R96, R128.reuse, R94, R148 ;  /* 0x0000005e8060723c */ /* 0x040ff00000001894 */
[C---:B------:R-:W-:Y:S08]  /*6380*/  HMMA.16816.F32 R80, R128.reuse, R78, R200 ;  /* 0x0000004e8050723c */ /* 0x040ff000000018c8 */
[----:B------:R-:W-:Y:S07]  /*6390*/  HMMA.16816.F32 R128, R128, R10, R124 ;  /* 0x0000000a8080723c */ /* 0x000fee000000187c */
[----:B----4-:R-:W-:-:S02]  /*63a0*/  F2FP.PACK_AB R124, R30, R31 ;  /* 0x0000001f1e7c723e */ /* 0x010fc400000000ff */
[----:B------:R-:W-:Y:S02]  /*63b0*/  F2FP.PACK_AB R126, R28, R29 ;  /* 0x0000001d1c7e723e */ /* 0x000fe400000000ff */
[----:B------:R-:W-:Y:S02]  /*63c0*/  F2FP.PACK_AB R125, R4, R5 ;  /* 0x00000005047d723e */ /* 0x000fe400000000ff */
[----:B-1----:R-:W-:Y:S01]  /*63d0*/  F2FP.PACK_AB R127, R2, R0 ;  /* 0x00000000027f723e */ /* 0x002fe200000000ff */
[----:B------:R-:W-:Y:S02]  /*63e0*/  FADD.FTZ R6, R6, R204 ;  /* 0x000000cc06067221 */ /* 0x000fe40000010000 */
[----:B------:R-:W-:-:S04]  /*63f0*/  FADD.FTZ R7, R7, R205 ;  /* 0x000000cd07077221 */ /* 0x000fc80000010000 */
[----:B------:R-:W-:Y:S01]  /*6400*/  HMMA.16816.F32 R148, R124, R152, R104 ;  /* 0x000000987c94723c */ /* 0x000fe20000001868 */
[----:B------:R-:W-:Y:S02]  /*6410*/  IMAD.MOV.U32 R211, RZ, RZ, R59 ;  /* 0x000000ffffd37224 */ /* 0x000fe400078e003b */
[----:B------:R-:W-:-:S05]  /*6420*/  FADD.FTZ R6, R208, R6 ;  /* 0x00000006d0067221 */ /* 0x000fca0000010000 */
[----:B------:R-:W-:Y:S01]  /*6430*/  HMMA.16816.F32 R152, R124, R154, R72 ;  /* 0x0000009a7c98723c */ /* 0x000fe20000001848 */
[----:B------:R-:W-:-:S07]  /*6440*/  FADD.FTZ R7, R209, R7 ;  /* 0x00000007d1077221 */ /* 0x000fce0000010000 */
[----:B------:R-:W-:Y:S01]  /*6450*/  HMMA.16816.F32 R72, R124, R76, R24 ;  /* 0x0000004c7c48723c */ /* 0x000fe20000001818 */
[----:B------:R-:W-:-:S07]  /*6460*/  FADD.FTZ R6, R211, R6 ;  /* 0x00000006d3067221 */ /* 0x000fce0000010000 */
[----:B------:R-:W-:Y:S01]  /*6470*/  HMMA.16816.F32 R76, R124, R78, R12 ;  /* 0x0000004e7c4c723c */ /* 0x000fe2000000180c */
[----:B------:R-:W-:-:S06]  /*6480*/  FADD.FTZ R7, R220, R7 ;  /* 0x00000007dc077221 */ /* 0x000fcc0000010000 */
        /* <DEDUP_REMOVED lines=12> */
[----:B------:R-:W-:-:S06]  /*6550*/  FADD.FTZ R6, R215, R13 ;  /* 0x0000000dd7067221 */ /* 0x000fcc0000010000 */
[----:B------:R-:W-:Y:S02]  /*6560*/  FADD.FTZ R9, R214, R14 ;  /* 0x0000000ed6097221 */ /* 0x000fe40000010000 */
[----:B------:R-:W-:Y:S02]  /*6570*/  FADD.FTZ R8, R216, R12 ;  /* 0x0000000cd8087221 */ /* 0x000fe40000010000 */
[----:B------:R-:W-:Y:S02]  /*6580*/  FADD.FTZ R12, R217, R7 ;  /* 0x00000007d90c7221 */ /* 0x000fe40000010000 */
[----:B------:R-:W-:Y:S01]  /*6590*/  FADD.FTZ R7, R218, R9 ;  /* 0x00000009da077221 */ /* 0x000fe20000010000 */
[----:B------:R-:W-:Y:S01]  /*65a0*/  HMMA.16816.F32 R56, R124, R60, R44 ;  /* 0x0000003c7c38723c */ /* 0x000fe2000000182c */
[----:B------:R-:W-:Y:S02]  /*65b0*/  FADD.FTZ R9, R219, R6 ;  /* 0x00000006db097221 */ /* 0x000fe40000010000 */
[----:B------:R-:W-:-:S02]  /*65c0*/  FADD.FTZ R6, R139, R8 ;  /* 0x000000088b067221 */ /* 0x000fc40000010000 */
[----:B------:R-:W-:-:S03]  /*65d0*/  FADD.FTZ R7, R248, R7 ;  /* 0x00000007f8077221 */ /* 0x000fc60000010000 */
[C---:B------:R-:W-:Y:S08]  /*65e0*/  HMMA.16816.F32 R60, R124.reuse, R62, R88 ;  /* 0x0000003e7c3c723c */ /* 0x040ff00000001858 */
[C---:B------:R-:W-:Y:S08]  /*65f0*/  HMMA.16816.F32 R180, R124.reuse, R184, R180 ;  /* 0x000000b87cb4723c */ /* 0x040ff000000018b4 */
[C---:B------:R-:W-:Y:S08]  /*6600*/  HMMA.16816.F32 R88, R124.reuse, R92, R140 ;  /* 0x0000005c7c58723c */ /* 0x040ff0000000188c */
[C---:B------:R-:W-:Y:S08]  /*6610*/  HMMA.16816.F32 R104, R124.reuse, R108, R192 ;  /* 0x0000006c7c68723c */ /* 0x040ff000000018c0 */
[C---:B------:R-:W-:Y:S08]  /*6620*/  HMMA.16816.F32 R168, R124.reuse, R170, R16 ;  /* 0x000000aa7ca8723c */ /* 0x040ff00000001810 */
[C---:B------:R-:W-:Y:S08]  /*6630*/  HMMA.16816.F32 R184, R124.reuse, R186, R20 ;  /* 0x000000ba7cb8723c */ /* 0x040ff00000001814 */
[C---:B------:R-:W-:Y:S08]  /*6640*/  HMMA.16816.F32 R92, R124.reuse, R94, R36 ;  /* 0x0000005e7c5c723c */ /* 0x040ff00000001824 */
[----:B------:R-:W-:Y:S01]  /*6650*/  HMMA.16816.F32 R108, R124, R110, R48 ;  /* 0x0000006e7c6c723c */ /* 0x000fe20000001830 */
[----:B------:R-:W-:-:S07]  /*6660*/  FADD.FTZ R8, R249, R12 ;  /* 0x0000000cf9087221 */ /* 0x000fce0000010000 */
[----:B------:R-:W-:Y:S07]  /*6670*/  HMMA.16816.F32 R124, R124, R10, R40 ;  /* 0x0000000a7c7c723c */ /* 0x000fee0000001828 */
        /* <DEDUP_REMOVED lines=16> */
[----:B------:R-:W-:Y:S01]  /*6780*/  FADD.FTZ R7, R32, R5 ;  /* 0x0000000520077221 */ /* 0x000fe20000010000 */
[----:B------:R1:W-:Y:S01]  /*6790*/  STL [R1+0xc], R0 ;  /* 0x00000c0001007387 */ /* 0x0003e20000100800 */
[----:B------:R-:W-:Y:S01]  /*67a0*/  FADD.FTZ R5, R28, R6 ;  /* 0x000000061c057221 */ /* 0x000fe20000010000 */
[----:B------:R-:W-:Y:S02]  /*67b0*/  UIMAD.WIDE.U32 UR18, UR17, UR4, URZ ;  /* 0x00000004111272a5 */ /* 0x000fe4000f8e003f */
[----:B------:R3:W-:Y:S04]  /*67c0*/  STL [R1+0x4], R7 ;  /* 0x0000040701007387 */ /* 0x0007e80000100800 */
[----:B------:R3:W-:Y:S01]  /*67d0*/  STL [R1+0x8], R5 ;  /* 0x0000080501007387 */ /* 0x0007e20000100800 */
[----:B------:R-:W-:Y:S01]  /*67e0*/  PLOP3.LUT P0, PT, PT, PT, UP2, 0x40, 0x0 ;  /* 0x000000000000781c */ /* 0x000fe20003f0e828 */
[----:B------:R-:W-:Y:S01]  /*67f0*/  @UP3 UMOV UR7, UR19 ;  /* 0x0000001300073c82 */ /* 0x000fe20008000000 */
[----:B-1----:R-:W-:-:S05]  /*6800*/  FADD.FTZ R0, R2, R4 ;  /* 0x0000000402007221 */ /* 0x002fca0000010000 */
[----:B------:R3:W-:Y:S01]  /*6810*/  STL [R1+0x10], R0 ;  /* 0x0000100001007387 */ /* 0x0007e20000100800 */
[----:B------:R-:W-:-:S04]  /*6820*/  @UP3 USHF.R.U32.HI UR17, URZ, UR5, UR7 ;  /* 0x000000053f113299 */ /* 0x000fc80008011607 */
[----:B------:R-:W-:-:S03]  /*6830*/  UIADD3 UR4, UR16, UR17, URZ ;  /* 0x0000001110047290 */ /* 0x000fc6000fffe03f */
[----:B------:R-:W-:Y:S02]  /*6840*/  ULDC UR16, c[0x0][0x328] ;  /* 0x0000ca0000107ab9 */ /* 0x000fe40000000800 */
[----:B------:R-:W-:Y:S01]  /*6850*/  UIADD3 UR16, UR4, UR16, URZ ;  /* 0x0000001004107290 */ /* 0x000fe2000fffe03f */
[----:B------:R-:W-:Y:S01]  /*6860*/  IADD3 R242, R242, -0x2, RZ ;  /* 0xfffffffef2f27810 */ /* 0x000fe20007ffe0ff */
[----:B------:R-:W-:Y:S05]  /*6870*/  @P0 BRA `(.L_x_898) ;  /* 0x0000013000000947 */ /* 0x000fea0003800000 */
[----:B------:R-:W-:Y:S01]  /*6880*/  ISETP.LT.AND P0, PT, RZ, UR4, PT ;  /* 0x00000004ff007c0c */ /* 0x000fe2000bf01270 */
[----:B------:R-:W-:Y:S02]  /*6890*/  UIADD3 UR17, UR4, -0x1, URZ ;  /* 0xffffffff04117890 */ /* 0x000fe4000fffe03f */
[----:B------:R-:W-:-:S10]  /*68a0*/  ULDC UR7, c[0x0][0x32c] ;  /* 0x0000cb0000077ab9 */ /* 0x000fd40000000800 */
[----:B------:R-:W-:Y:S05]  /*68b0*/  @P0 BRA `(.L_x_899) ;  /* 0x0000007000000947 */ /* 0x000fea0003800000 */
[----:B------:R-:W-:Y:S02]  /*68c0*/  UISETP.NE.AND UP0, UPT, UR7, 0x1, UPT ;  /* 0x000000010700788c */ /* 0x000fe4000bf05270 */
[----:B------:R-:W-:-:S03]  /*68d0*/  UIADD3 UR17, -UR4, URZ, URZ ;  /* 0x0000003f04117290 */ /* 0x000fc6000fffe13f */
[----:B------:R-:W-:Y:S02]  /*68e0*/  ULDC.64 UR4, c[0x0][0x330] ;  /* 0x0000cc0000047ab9 */ /* 0x000fe40000000a00 */
[----:B------:R-:W-:-:S04]  /*68f0*/  UIMAD.WIDE.U32 UR18, UR17, UR4, URZ ;  /* 0x00000004111272a5 */ /* 0x000fc8000f8e003f */
[----:B------:R-:W-:-:S04]  /*6900*/  @UP0 USHF.R.U32.HI UR17, URZ, UR5, UR19 ;  /* 0x000000053f110299 */ /* 0x000fc80008011613 */
[----:B------:R-:W-:Y:S01]  /*6910*/  ULOP3.LUT UR17, URZ, UR17, URZ, 0x33, !UPT ;  /* 0x000000113f117292 */ /* 0x000fe2000f8e333f */
[----:B------:R-:W-:Y:S05]  /*6920*/  BRA `(.L_x_900) ;  /* 0x0000004000007947 */ /* 0x000fea0003800000 */
.L_x_899:
[----:B------:R-:W-:Y:S02]  /*6930*/  UISETP.NE.AND UP0, UPT, UR7, 0x1, UPT ;  /* 0x000000010700788c */ /* 0x000fe4000bf05270 */
[----:B------:R-:W-:Y:S02]  /*6940*/  ULDC.64 UR4, c[0x0][0x330] ;  /* 0x0000cc0000047ab9 */ /* 0x000fe40000000a00 */
[----:B------:R-:W-:-:S07]  /*6950*/  UIMAD.WIDE.U32 UR18, UR17, UR4, URZ ;  /* 0x00000004111272a5 */ /* 0x000fce000f8e003f */
[----:B------:R-:W-:Y:S02]  /*6960*/  @UP0 USHF.R.U32.HI UR17, URZ, UR5, UR19 ;  /* 0x000000053f110299 */ /* 0x000fe40008011613 */
.L_x_900:
[----:B------:R-:W-:Y:S02]  /*6970*/  ULDC UR4, c[0x0][0x32c] ;  /* 0x0000cb0000047ab9 */ /* 0x000fe40000000800 */
[----:B------:R-:W-:-:S04]  /*6980*/  UIMAD UR4, UR17, UR7, UR4 ;  /* 0x00000007110472a4 */ /* 0x000fc8000f8e0204 */
[----:B------:R-:W-:-:S04]  /*6990*/  UISETP.LT.AND UP0, UPT, UR16, UR4, UPT ;  /* 0x000000041000728c */ /* 0x000fc8000bf01270 */
[----:B------:R-:W-:-:S04]  /*69a0*/  USEL UR16, UR16, UR4, UP0 ;  /* 0x0000000410107287 */ /* 0x000fc80008000000 */
.L_x_898:
[----:B------:R-:W-:-:S04]  /*69b0*/  UIMAD.WIDE UR4, UR16, 0x2aaaaaab, URZ ;  /* 0x2aaaaaab100478a5 */ /* 0x000fc8000f8e023f */
[----:B------:R-:W-:-:S04]  /*69c0*/  USHF.R.U32.HI UR4, URZ, 0x1f, UR5 ;  /* 0x0000001f3f047899 */ /* 0x000fc80008011605 */
[----:B------:R-:W-:-:S04]  /*69d0*/  ULEA.HI.SX32 UR4, UR5, UR4, 0x1d ;  /* 0x0000000405047291 */ /* 0x000fc8000f8fea3f */
[----:B------:R-:W-:-:S04]  /*69e0*/  UISETP.LT.AND UP0, UPT, UR8, UR4, UPT ;  /* 0x000000040800728c */ /* 0x000fc8000bf01270 */
[----:B------:R-:W-:-:S06]  /*69f0*/  USEL UR4, UR8, UR4, !UP0 ;  /* 0x0000000408047287 */ /* 0x000fcc000c000000 */
[----:B------:R-:W-:-:S13]  /*6a00*/  ISETP.GE.AND P0, PT, R242, UR4, PT ;  /* 0x00000004f2007c0c */ /* 0x000fda000bf06270 */
[----:B------:R-:W-:Y:S05]  /*6a10*/  @!P0 BRA `(.L_x_901) ;  /* 0x00004c2000008947 */ /* 0x000fea0003800000 */
[----:B---3--:R-:W2:Y:S01]  /*6a20*/  LDL R0, [R1+0x28] ;  /* 0x0000280001007983 */ /* 0x008ea20000100800 */
[----:B------:R-:W-:Y:S01]  /*6a30*/  PLOP3.LUT P1, PT, PT, PT, UP3, 0x80, 0x0 ;  /* 0x000000000000781c */ /* 0x000fe20003f2f038 */
[----:B------:R-:W-:Y:S01]  /*6a40*/  IMAD.MOV.U32 R134, RZ, RZ, R136 ;  /* 0x000000ffff867224 */ /* 0x000fe200078e0088 */
[----:B------:R-:W-:Y:S01]  /*6a50*/  PLOP3.LUT P0, PT, PT, PT, UP3, 0x80, 0x0 ;  /* 0x000000000000781c */ /* 0x000fe20003f0f038 */
[----:B------:R-:W-:Y:S01]  /*6a60*/  IMAD.MOV.U32 R132, RZ, RZ, R137 ;  /* 0x000000ffff847224 */ /* 0x000fe200078e0089 */
[----:B------:R-:W-:Y:S01]  /*6a70*/  MOV R139, R3 ;  /* 0x00000003008b7202 */ /* 0x000fe20000000f00 */
[----:B------:R-:W-:-:S08]  /*6a80*/  IMAD.MOV.U32 R138, RZ, RZ, R135 ;  /* 0x000000ffff8a7224 */ /* 0x000fd000078e0087 */
[----:B--2---:R-:W-:-:S05]  /*6a90*/  @P1 IMAD.HI.U32 R0, R0, c[0x0][0x2c8], RZ ;  /* 0x0000b20000001a27 */ /* 0x004fca00078e00ff */
[----:B------:R-:W-:-:S05]  /*6aa0*/  @P0 SHF.R.U32.HI R0, RZ, c[0x0][0x2cc], R0 ;  /* 0x0000b300ff000a19 */ /* 0x000fca0000011600 */
[----:B------:R1:W-:Y:S02]  /*6ab0*/  @P0 STL [R1+0x18], R0 ;  /* 0x0000180001000387 */ /* 0x0003e40000100800 */
.L_x_918:
[----:B------:R-:W2:Y:S01]  /*6ac0*/  LDL.64 R38, [R1+0x20] ;  /* 0x0000200001267983 */ /* 0x000ea20000100a00 */
[----:B------:R-:W-:Y:S05]  /*6ad0*/  DEPBAR.LE SB0, 0x0 ;  /* 0x000080000000791a */ /* 0x000fea0000000000 */
[----:B------:R-:W-:Y:S01]  /*6ae0*/  BAR.SYNC.DEFER_BLOCKING 0x0 ;  /* 0x0000000000007b1d */ /* 0x000fe20000010000 */
[C---:B------:R-:W-:Y:S11]  /*6af0*/  ISETP.LT.AND P6, PT, R242.reuse, UR8, PT ;  /* 0x00000008f2007c0c */ /* 0x040ff6000bfc1270 */
[----:B------:R-:W-:Y:S02]  /*6b00*/  @!UPT UIADD3 URZ, URZ, URZ, URZ ;  /* 0x0000003f3f3ff290 */ /* 0x000fe4000fffe03f */
[----:B-1----:R-:W-:Y:S01]  /*6b10*/  @!P6 SHF.R.S32.HI R0, RZ, 0x1f, R242 ;  /* 0x0000001fff00e819 */ /* 0x002fe200000114f2 */
[----:B------:R-:W-:Y:S04]  /*6b20*/  @!P6 IMAD.WIDE.U32 R36, R242, c[0x0][0x208], RZ ;  /* 0x00008200f224ea25 */ /* 0x000fe800078e00ff */
[----:B------:R-:W-:Y:S04]  /*6b30*/  @!P6 IMAD R0, R0, c[0x0][0x208], RZ ;  /* 0x000082000000ea24 */ /* 0x000fe800078e02ff */
[----:B------:R-:W-:Y:S01]  /*6b40*/  @!P6 IMAD R0, R242, c[0x0][0x20c], R0 ;  /* 0x00008300f200ea24 */ /* 0x000fe200078e0200 */
[----:B------:R-:W2:Y:S04]  /*6b50*/  LDL.64 R2, [R1+0x40] ;  /* 0x0000400001027983 */ /* 0x000ea80000100a00 */
[----:B------:R-:W-:Y:S02]  /*6b60*/  @!P6 IADD3 R0, R37, R0, RZ ;  /* 0x000000002500e210 */ /* 0x000fe40007ffe0ff */
[----:B-----5:R-:W-:Y:S03]  /*6b70*/  LDSM.16.M88.4 R48, [R231+0x8080] ;  /* 0x00808000e730783b */ /* 0x020fe60000000200 */
[----:B------:R-:W-:Y:S05]  /*6b80*/  @!P6 IMAD R0, R0, 0x30, RZ ;  /* 0x000000300000e824 */ /* 0x000fea00078e02ff */
[----:B------:R-:W1:Y:S08]  /*6b90*/  LDSM.16.M88.4 R16, [R224+0x5080] ;  /* 0x00508000e010783b */ /* 0x000e700000000200 */
[----:B------:R-:W3:Y:S08]  /*6ba0*/  LDSM.16.M88.4 R44, [R231+0xa080] ;  /* 0x00a08000e72c783b */ /* 0x000ef00000000200 */
[----:B------:R-:W4:Y:S08]  /*6bb0*/  LDSM.16.M88.4 R32, [R224+0x5880] ;  /* 0x00588000e020783b */ /* 0x000f300000000200 */
[----:B------:R-:W2:Y:S06]  /*6bc0*/  LDL.64 R246, [R1+0x30] ;  /* 0x0000300001f67983 */ /* 0x000eac0000100a00 */
[----:B------:R-:W2:Y:S08]  /*6bd0*/  LDSM.16.M88.4 R140, [R224+0x6080] ;  /* 0x00608000e08c783b */ /* 0x000eb00000000200 */
[----:B------:R-:W2:Y:S01]  /*6be0*/  LDL.64 R244, [R1+0x38] ;  /* 0x0000380001f47983 */ /* 0x000ea20000100a00 */
[-C--:B-1----:R-:W-:Y:S05]  /*6bf0*/  HMMA.16816.F32 R4, R48, R16.reuse, RZ ;  /* 0x000000103004723c */ /* 0x082fea00000018ff */
[----:B------:R-:W-:Y:S03]  /*6c00*/  LDSM.16.M88.4 R192, [R233+0x8080] ;  /* 0x00808000e9c0783b */ /* 0x000fe60000000200 */
[C---:B---3--:R-:W-:Y:S05]  /*6c10*/  HMMA.16816.F32 R8, R44.reuse, R16, RZ ;  /* 0x000000102c08723c */ /* 0x048fea00000018ff */
[----:B------:R-:W1:Y:S03]  /*6c20*/  LDSM.16.M88.4 R196, [R235] ;  /* 0x00000000ebc4783b */ /* 0x000e660000000200 */
[-C--:B------:R-:W-:Y:S05]  /*6c30*/  HMMA.16816.F32 R12, R44, R18.reuse, RZ ;  /* 0x000000122c0c723c */ /* 0x080fea00000018ff */
[----:B------:R-:W3:Y:S03]  /*6c40*/  LDSM.16.M88.4 R200, [R233+0xa080] ;  /* 0x00a08000e9c8783b */ /* 0x000ee60000000200 */
[C---:B------:R-:W-:Y:S05]  /*6c50*/  HMMA.16816.F32 R16, R48.reuse, R18, RZ ;  /* 0x000000123010723c */ /* 0x040fea00000018ff */
[----:B------:R-:W1:Y:S03]  /*6c60*/  LDSM.16.M88.4 R204, [R241] ;  /* 0x00000000f1cc783b */ /* 0x000e660000000200 */
[-C--:B----4-:R-:W-:Y:S05]  /*6c70*/  HMMA.16816.F32 R20, R48, R32.reuse, RZ ;  /* 0x000000203014723c */ /* 0x090fea00000018ff */
[----:B------:R-:W4:Y:S03]  /*6c80*/  LDSM.16.M88.4 R208, [R240] ;  /* 0x00000000f0d0783b */ /* 0x000f260000000200 */
[C---:B------:R-:W-:Y:S08]  /*6c90*/  HMMA.16816.F32 R24, R44.reuse, R32, RZ ;  /* 0x000000202c18723c */ /* 0x040ff000000018ff */
[-C--:B------:R-:W-:Y:S08]  /*6ca0*/  HMMA.16816.F32 R28, R44, R34.reuse, RZ ;  /* 0x000000222c1c723c */ /* 0x080ff000000018ff */
[C---:B------:R-:W-:Y:S04]  /*6cb0*/  HMMA.16816.F32 R32, R48.reuse, R34, RZ ;  /* 0x000000223020723c */ /* 0x040fe800000018ff */
[----:B--2---:R-:W-:Y:S05]  /*6cc0*/  @!P6 MOV R3, R39 ;  /* 0x000000270003e202 */ /* 0x004fea0000000f00 */
[----:B------:R-:W-:Y:S02]  /*6cd0*/  @!P6 IMAD.WIDE.U32 R2, R36, 0x30, R2 ;  /* 0x000000302402e825 */ /* 0x000fe400078e0002 */
[-C--:B------:R-:W-:Y:S03]  /*6ce0*/  HMMA.16816.F32 R36, R48, R140.reuse, RZ ;  /* 0x0000008c3024723c */ /* 0x080fe600000018ff */
[----:B------:R-:W-:Y:S02]  /*6cf0*/  @!P6 IADD3 R133, R3, R0, RZ ;  /* 0x000000000385e210 */ /* 0x000fe40007ffe0ff */
[C---:B------:R-:W-:Y:S02]  /*6d00*/  @!P6 SHF.L.U32 R0, R2.reuse, 0x1, RZ ;  /* 0x000000010200e819 */ /* 0x040fe400000006ff */
[----:B------:R-:W-:Y:S01]  /*6d10*/  @!P6 SHF.L.U64.HI R133, R2, 0x1, R133 ;  /* 0x000000010285e819 */ /* 0x000fe20000010285 */
[C---:B------:R-:W-:Y:S04]  /*6d20*/  HMMA.16816.F32 R40, R44.reuse, R140, RZ ;  /* 0x0000008c2c28723c */ /* 0x040fe800000018ff */
[C---:B------:R-:W-:Y:S02]  /*6d30*/  @!P6 IADD3 R136, P0, R0.reuse, c[0x0][0x1f8], RZ ;  /* 0x00007e000088ea10 */ /* 0x040fe40007f1e0ff */
[----:B------:R-:W-:Y:S02]  /*6d40*/  @!P6 IADD3 R0, P5, R0, 0x80, RZ ;  /* 0x000000800000e810 */ /* 0x000fe40007fbe0ff */
[-C--:B------:R-:W-:Y:S01]  /*6d50*/  HMMA.16816.F32 R44, R44, R142.reuse, RZ ;  /* 0x0000008e2c2c723c */ /* 0x080fe200000018ff */
[----:B------:R-:W-:Y:S03]  /*6d60*/  @!P6 IADD3.X R137, R133, c[0x0][0x1fc], RZ, P0, !PT ;  /* 0x00007f008589ea10 */ /* 0x000fe600007fe4ff */
[----:B------:R-:W-:Y:S02]  /*6d70*/  @!P6 IADD3 R212, P2, R0, c[0x0][0x1f8], RZ ;  /* 0x00007e0000d4ea10 */ /* 0x000fe40007f5e0ff */
[----:B------:R-:W-:Y:S01]  /*6d80*/  @!PT LDS RZ, [RZ] ;  /* 0x00000000fffff984 */ /* 0x000fe20000000800 */
[----:B------:R-:W-:Y:S01]  /*6d90*/  @!PT LDS RZ, [RZ] ;  /* 0x00000000fffff984 */ /* 0x000fe20000000800 */
[----:B------:R-:W-:Y:S01]  /*6da0*/  @!PT LDS RZ, [RZ] ;  /* 0x00000000fffff984 */ /* 0x000fe20000000800 */
[----:B------:R2:W-:Y:S01]  /*6db0*/  @!P6 LDGSTS.E.BYPASS.LTC128B.128 [R243+0x2080], [R136.64], !P4 ;  /* 0x0208000088f3efae */ /* 0x0005e2000e101d4e */
[----:B------:R-:W-:Y:S01]  /*6dc0*/  @!P6 IADD3 R2, P1, R136, UR10, RZ ;  /* 0x0000000a8802ec10 */ /* 0x000fe2000ff3e0ff */
[----:B------:R-:W-:Y:S04]  /*6dd0*/  HMMA.16816.F32 R48, R48, R142, RZ ;  /* 0x0000008e3030723c */ /* 0x000fe800000018ff */
[----:B------:R-:W-:Y:S02]  /*6de0*/  @!P6 IADD3.X R213, RZ, c[0x0][0x1fc], R133, P2, P5 ;  /* 0x00007f00ffd5ea10 */ /* 0x000fe400017ea485 */
[----:B------:R-:W-:Y:S02]  /*6df0*/  @!P6 IADD3.X R3, R137, UR11, RZ, P1, !PT ;  /* 0x0000000b8903ec10 */ /* 0x000fe40008ffe4ff */
[-C--:B-1----:R-:W-:Y:S01]  /*6e00*/  HMMA.16816.F32 R4, R192, R196.reuse, R4 ;  /* 0x000000c4c004723c */ /* 0x082fe20000001804 */
[----:B------:R1:W-:Y:S04]  /*6e10*/  @!P6 LDGSTS.E.BYPASS.LTC128B.128 [R243+0x3880], [R212.64], !P3 ;  /* 0x03880000d4f3efae */ /* 0x0003e8000d901d4e */
[----:B------:R-:W-:Y:S03]  /*6e20*/  @!P6 IADD3 R140, P0, R2, UR10, RZ ;  /* 0x0000000a028cec10 */ /* 0x000fe6000ff1e0ff */
[C---:B---3--:R-:W-:Y:S01]  /*6e30*/  HMMA.16816.F32 R8, R200.reuse, R196, R8 ;  /* 0x000000c4c808723c */ /* 0x048fe20000001808 */
[----:B------:R3:W-:Y:S03]  /*6e40*/  @!P6 LDGSTS.E.BYPASS.LTC128B.128 [R243+0x2880], [R2.64], !P4 ;  /* 0x0288000002f3efae */ /* 0x0007e6000e101d4e */
[----:B------:R-:W-:Y:S02]  /*6e50*/  @!P6 IADD3.X R141, R3, UR11, RZ, P0, !PT ;  /* 0x0000000b038dec10 */ /* 0x000fe400087fe4ff */
[----:B------:R-:W-:Y:S02]  /*6e60*/  MOV R245, c[0x0][0x1e4] ;  /* 0x0000790000f57a02 */ /* 0x000fe40000000f00 */
[-C--:B------:R-:W-:Y:S01]  /*6e70*/  HMMA.16816.F32 R12, R200, R198.reuse, R12 ;  /* 0x000000c6c80c723c */ /* 0x080fe2000000180c */
[----:B------:R3:W-:Y:S07]  /*6e80*/  @!P6 LDGSTS.E.BYPASS.LTC128B.128 [R243+0x4080], [R2.64+0x80], !P3 ;  /* 0x0408008002f3efae */ /* 0x0007ee000d901d4e */
[C---:B------:R-:W-:Y:S01]  /*6e90*/  HMMA.16816.F32 R16, R192.reuse, R198, R16 ;  /* 0x000000c6c010723c */ /* 0x040fe20000001810 */
[----:B------:R2:W-:Y:S07]  /*6ea0*/  @!P6 LDGSTS.E.BYPASS.LTC128B.128 [R243+0x3080], [R140.64], !P4 ;  /* 0x030800008cf3efae */ /* 0x0005ee000e101d4e */
[-C--:B------:R-:W-:Y:S01]  /*6eb0*/  HMMA.16816.F32 R20, R192, R204.reuse, R20 ;  /* 0x000000ccc014723c */ /* 0x080fe20000001814 */
[----:B------:R2:W-:Y:S02]  /*6ec0*/  @!P6 LDGSTS.E.BYPASS.LTC128B.128 [R243+0x4880], [R140.64+0x80], !P3 ;  /* 0x048800808cf3efae */ /* 0x0005e4000d901d4e */
[C---:B------:R-:W-:Y:S05]  /*6ed0*/  ISETP.GT.AND P6, PT, R242.reuse, UR8, PT ;  /* 0x00000008f2007c0c */ /* 0x040fea000bfc4270 */
[C---:B------:R-:W-:Y:S01]  /*6ee0*/  HMMA.16816.F32 R24, R200.reuse, R204, R24 ;  /* 0x000000ccc818723c */ /* 0x040fe20000001818 */
[----:B-1----:R-:W-:Y:S07]  /*6ef0*/  LDSM.16.M88.4 R212, [R230+0x5080] ;  /* 0x00508000e6d4783b */ /* 0x002fee0000000200 */
[-C--:B------:R-:W-:Y:S01]  /*6f00*/  HMMA.16816.F32 R28, R200, R206.reuse, R28 ;  /* 0x000000cec81c723c */ /* 0x080fe2000000181c */
[----:B------:R-:W0:Y:S03]  /*6f10*/  LDGDEPBAR ;  /* 0x00000000000079af */ /* 0x000e260000000000 */
[----:B------:R-:W-:Y:S02]  /*6f20*/  @P6 IADD3 R0, R242, -0x1, RZ ;  /* 0xfffffffff2006810 */ /* 0x000fe40007ffe0ff */
[----:B---3--:R-:W-:Y:S02]  /*6f30*/  @P6 MOV R3, R247 ;  /* 0x000000f700036202 */ /* 0x008fe40000000f00 */
[C---:B------:R-:W-:Y:S01]  /*6f40*/  HMMA.16816.F32 R32, R192.reuse, R206, R32 ;  /* 0x000000cec020723c */ /* 0x040fe20000001820 */
[----:B------:R-:W-:Y:S03]  /*6f50*/  LDSM.16.M88.4 R216, [R232+0xa080] ;  /* 0x00a08000e8d8783b */ /* 0x000fe60000000200 */
[----:B------:R-:W-:Y:S04]  /*6f60*/  @P6 SHF.R.S32.HI R2, RZ, 0x1f, R0 ;  /* 0x0000001fff026819 */ /* 0x000fe80000011400 */
[-C--:B----4-:R-:W-:Y:S01]  /*6f70*/  HMMA.16816.F32 R36, R192, R208.reuse, R36 ;  /* 0x000000d0c024723c */ /* 0x090fe20000001824 */
[----:B--2---:R-:W1:Y:S03]  /*6f80*/  LDSM.16.M88.4 R140, [R232+0x8080] ;  /* 0x00808000e88c783b */ /* 0x004e660000000200 */
[----:B------:R-:W-:Y:S04]  /*6f90*/  @P6 IMAD R2, R2, c[0x0][0x1e0], RZ ;  /* 0x0000780002026a24 */ /* 0x000fe800078e02ff */
[C---:B------:R-:W-:Y:S01]  /*6fa0*/  HMMA.16816.F32 R40, R200.reuse, R208, R40 ;  /* 0x000000d0c828723c */ /* 0x040fe20000001828 */
[----:B------:R-:W2:Y:S03]  /*6fb0*/  LDSM.16.M88.4 R220, [R230+0x5880] ;  /* 0x00588000e6dc783b */ /* 0x000ea60000000200 */
[----:B------:R-:W-:Y:S04]  /*6fc0*/  @P6 IMAD R2, R0, c[0x0][0x1e4], R2 ;  /* 0x0000790000026a24 */ /* 0x000fe800078e0202 */
[-C--:B------:R-:W-:Y:S01]  /*6fd0*/  HMMA.16816.F32 R44, R200, R210.reuse, R44 ;  /* 0x000000d2c82c723c */ /* 0x080fe2000000182c */
[----:B------:R-:W3:Y:S07]  /*6fe0*/  LDSM.16.M88.4 R196, [R230+0x6080] ;  /* 0x00608000e6c4783b */ /* 0x000eee0000000200 */
[----:B------:R-:W-:Y:S01]  /*6ff0*/  HMMA.16816.F32 R48, R192, R210, R48 ;  /* 0x000000d2c030723c */ /* 0x000fe20000001830 */
[----:B------:R-:W-:Y:S08]  /*7000*/  LDSM.16.M88.4 R200, [R234+0x8080] ;  /* 0x00808000eac8783b */ /* 0x000ff00000000200 */
[----:B------:R-:W4:Y:S01]  /*7010*/  LDSM.16.M88.4 R204, [R229] ;  /* 0x00000000e5cc783b */ /* 0x000f220000000200 */
[-C--:B-1----:R-:W-:Y:S07]  /*7020*/  HMMA.16816.F32 R4, R140, R212.reuse, R4 ;  /* 0x000000d48c04723c */ /* 0x082fee0000001804 */
[----:B------:R-:W1:Y:S01]  /*7030*/  LDSM.16.M88.4 R192, [R234+0xa080] ;  /* 0x00a08000eac0783b */ /* 0x000e620000000200 */
[C---:B------:R-:W-:Y:S07]  /*7040*/  HMMA.16816.F32 R8, R216.reuse, R212, R8 ;  /* 0x000000d4d808723c */ /* 0x040fee0000001808 */
[----:B------:R-:W1:Y:S01]  /*7050*/  LDSM.16.M88.4 R208, [R229+0x800] ;  /* 0x00080000e5d0783b */ /* 0x000e620000000200 */
[-C--:B------:R-:W-:Y:S08]  /*7060*/  HMMA.16816.F32 R12, R216, R214.reuse, R12 ;  /* 0x000000d6d80c723c */ /* 0x080ff0000000180c */
[C---:B------:R-:W-:Y:S01]  /*7070*/  HMMA.16816.F32 R16, R140.reuse, R214, R16 ;  /* 0x000000d68c10723c */ /* 0x040fe20000001810 */
[----:B------:R-:W1:Y:S07]  /*7080*/  LDSM.16.M88.4 R212, [R229+0x1000] ;  /* 0x00100000e5d4783b */ /* 0x000e6e0000000200 */
[-C--:B--2---:R-:W-:Y:S08]  /*7090*/  HMMA.16816.F32 R20, R140, R220.reuse, R20 ;  /* 0x000000dc8c14723c */ /* 0x084ff00000001814 */
[C---:B------:R-:W-:Y:S08]  /*70a0*/  HMMA.16816.F32 R24, R216.reuse, R220, R24 ;  /* 0x000000dcd818723c */ /* 0x040ff00000001818 */
[-C--:B------:R-:W-:Y:S08]  /*70b0*/  HMMA.16816.F32 R28, R216, R222.reuse, R28 ;  /* 0x000000ded81c723c */ /* 0x080ff0000000181c */
[C---:B------:R-:W-:Y:S01]  /*70c0*/  HMMA.16816.F32 R32, R140.reuse, R222, R32 ;  /* 0x000000de8c20723c */ /* 0x040fe20000001820 */
[----:B------:R-:W-:Y:S07]  /*70d0*/  LDSM.16.M88.4 R220, [R224+0x7080] ;  /* 0x00708000e0dc783b */ /* 0x000fee0000000200 */
[-C--:B---3--:R-:W-:Y:S08]  /*70e0*/  HMMA.16816.F32 R36, R140, R196.reuse, R36 ;  /* 0x000000c48c24723c */ /* 0x088ff00000001824 */
[C---:B------:R-:W-:Y:S08]  /*70f0*/  HMMA.16816.F32 R40, R216.reuse, R196, R40 ;  /* 0x000000c4d828723c */ /* 0x040ff00000001828 */
[-C--:B------:R-:W-:Y:S01]  /*7100*/  HMMA.16816.F32 R44, R216, R198.reuse, R44 ;  /* 0x000000c6d82c723c */ /* 0x080fe2000000182c */
[----:B------:R-:W-:Y:S07]  /*7110*/  LDSM.16.M88.4 R216, [R231+0xe080] ;  /* 0x00e08000e7d8783b */ /* 0x000fee0000000200 */
[----:B------:R-:W-:Y:S01]  /*7120*/  HMMA.16816.F32 R48, R140, R198, R48 ;  /* 0x000000c68c30723c */ /* 0x000fe20000001830 */
[----:B------:R-:W-:Y:S07]  /*7130*/  LDSM.16.M88.4 R140, [R231+0xc080] ;  /* 0x00c08000e78c783b */ /* 0x000fee0000000200 */
[-C--:B----4-:R-:W-:Y:S01]  /*7140*/  HMMA.16816.F32 R4, R200, R204.reuse, R4 ;  /* 0x000000ccc804723c */ /* 0x090fe20000001804 */
[----:B------:R-:W2:Y:S07]  /*7150*/  LDSM.16.M88.4 R196, [R224+0x6880] ;  /* 0x00688000e0c4783b */ /* 0x000eae0000000200 */
[C---:B-1----:R-:W-:Y:S08]  /*7160*/  HMMA.16816.F32 R8, R192.reuse, R204, R8 ;  /* 0x000000ccc008723c */ /* 0x042ff00000001808 */
[-C--:B------:R-:W-:Y:S08]  /*7170*/  HMMA.16816.F32 R12, R192, R206.reuse, R12 ;  /* 0x000000cec00c723c */ /* 0x080ff0000000180c */
[C---:B------:R-:W-:Y:S01]  /*7180*/  HMMA.16816.F32 R16, R200.reuse, R206, R16 ;  /* 0x000000cec810723c */ /* 0x040fe20000001810 */
[----:B------:R-:W-:Y:S07]  /*7190*/  LDSM.16.M88.4 R204, [R239] ;  /* 0x00000000efcc783b */ /* 0x000fee0000000200 */
        /* <DEDUP_REMOVED lines=8> */
[----:B------:R-:W1:Y:S07]  /*7220*/  LDSM.16.M88.4 R192, [R224+0x7880] ;  /* 0x00788000e0c0783b */ /* 0x000e6e0000000200 */
[----:B------:R-:W-:Y:S01]  /*7230*/  HMMA.16816.F32 R48, R200, R214, R48 ;  /* 0x000000d6c830723c */ /* 0x000fe20000001830 */
[----:B------:R-:W3:Y:S07]  /*7240*/  LDSM.16.M88.4 R200, [R233+0xc080] ;  /* 0x00c08000e9c8783b */ /* 0x000eee0000000200 */
[-C--:B--2---:R-:W-:Y:S01]  /*7250*/  HMMA.16816.F32 R4, R140, R196.reuse, R4 ;  /* 0x000000c48c04723c */ /* 0x084fe20000001804 */
[----:B------:R-:W-:Y:S07]  /*7260*/  LDSM.16.M88.4 R212, [R237] ;  /* 0x00000000edd4783b */ /* 0x000fee0000000200 */
[C---:B------:R-:W-:Y:S08]  /*7270*/  HMMA.16816.F32 R8, R216.reuse, R196, R8 ;  /* 0x000000c4d808723c */ /* 0x040ff00000001808 */
[-C--:B------:R-:W-:Y:S08]  /*7280*/  HMMA.16816.F32 R12, R216, R198.reuse, R12 ;  /* 0x000000c6d80c723c */ /* 0x080ff0000000180c */
[C---:B------:R-:W-:Y:S01]  /*7290*/  HMMA.16816.F32 R16, R140.reuse, R198, R16 ;  /* 0x000000c68c10723c */ /* 0x040fe20000001810 */
[----:B------:R-:W2:Y:S07]  /*72a0*/  LDSM.16.M88.4 R196, [R238] ;  /* 0x00000000eec4783b */ /* 0x000eae0000000200 */
[-C--:B------:R-:W-:Y:S08]  /*72b0*/  HMMA.16816.F32 R20, R140, R220.reuse, R20 ;  /* 0x000000dc8c14723c */ /* 0x080ff00000001814 */
[C---:B------:R-:W-:Y:S08]  /*72c0*/  HMMA.16816.F32 R24, R216.reuse, R220, R24 ;  /* 0x000000dcd818723c */ /* 0x040ff00000001818 */
[-C--:B------:R-:W-:Y:S08]  /*72d0*/  HMMA.16816.F32 R28, R216, R222.reuse, R28 ;  /* 0x000000ded81c723c */ /* 0x080ff0000000181c */
[C---:B------:R-:W-:Y:S01]  /*72e0*/  HMMA.16816.F32 R32, R140.reuse, R222, R32 ;  /* 0x000000de8c20723c */ /* 0x040fe20000001820 */
[----:B------:R-:W-:Y:S07]  /*72f0*/  LDSM.16.M88.4 R220, [R229+0x1800] ;  /* 0x00180000e5dc783b */ /* 0x000fee0000000200 */
[-C--:B-1----:R-:W-:Y:S08]  /*7300*/  HMMA.16816.F32 R36, R140, R192.reuse, R36 ;  /* 0x000000c08c24723c */ /* 0x082ff00000001824 */
[C---:B------:R-:W-:Y:S08]  /*7310*/  HMMA.16816.F32 R40, R216.reuse, R192, R40 ;  /* 0x000000c0d828723c */ /* 0x040ff00000001828 */
[-C--:B------:R-:W-:Y:S01]  /*7320*/  HMMA.16816.F32 R44, R216, R194.reuse, R44 ;  /* 0x000000c2d82c723c */ /* 0x080fe2000000182c */
[----:B------:R-:W-:Y:S07]  /*7330*/  LDSM.16.M88.4 R216, [R230+0x7880] ;  /* 0x00788000e6d8783b */ /* 0x000fee0000000200 */
[----:B------:R-:W-:Y:S01]  /*7340*/  HMMA.16816.F32 R48, R140, R194, R48 ;  /* 0x000000c28c30723c */ /* 0x000fe20000001830 */
[----:B------:R-:W-:Y:S07]  /*7350*/  LDSM.16.M88.4 R140, [R232+0xc080] ;  /* 0x00c08000e88c783b */ /* 0x000fee0000000200 */
[-C--:B---3--:R-:W-:Y:S01]  /*7360*/  HMMA.16816.F32 R4, R200, R204.reuse, R4 ;  /* 0x000000ccc804723c */ /* 0x088fe20000001804 */
[----:B------:R-:W1:Y:S07]  /*7370*/  LDSM.16.M88.4 R192, [R230+0x6880] ;  /* 0x00688000e6c0783b */ /* 0x000e6e0000000200 */
[C---:B------:R-:W-:Y:S08]  /*7380*/  HMMA.16816.F32 R8, R208.reuse, R204, R8 ;  /* 0x000000ccd008723c */ /* 0x040ff00000001808 */
        /* <DEDUP_REMOVED lines=10> */
[-C--:B------:R-:W-:Y:S01]  /*7430*/  HMMA.16816.F32 R44, R208, R214.reuse, R44 ;  /* 0x000000d6d02c723c */ /* 0x080fe2000000182c */
[----:B------:R-:W3:Y:S07]  /*7440*/  LDSM.16.M88.4 R208, [R234+0xc080] ;  /* 0x00c08000ead0783b */ /* 0x000eee0000000200 */
[----:B------:R-:W-:Y:S01]  /*7450*/  HMMA.16816.F32 R48, R200, R214, R48 ;  /* 0x000000d6c830723c */ /* 0x000fe20000001830 */
[----:B------:R-:W4:Y:S07]  /*7460*/  LDSM.16.M88.4 R200, [R236+0xe080] ;  /* 0x00e08000ecc8783b */ /* 0x000f2e0000000200 */
[-C--:B-1----:R-:W-:Y:S08]  /*7470*/  HMMA.16816.F32 R4, R140, R192.reuse, R4 ;  /* 0x000000c08c04723c */ /* 0x082ff00000001804 */
[C---:B--2---:R-:W-:Y:S08]  /*7480*/  HMMA.16816.F32 R8, R196.reuse, R192, R8 ;  /* 0x000000c0c408723c */ /* 0x044ff00000001808 */
[-C--:B------:R-:W-:Y:S08]  /*7490*/  HMMA.16816.F32 R12, R196, R194.reuse, R12 ;  /* 0x000000c2c40c723c */ /* 0x080ff0000000180c */
[C---:B------:R-:W-:Y:S08]  /*74a0*/  HMMA.16816.F32 R16, R140.reuse, R194, R16 ;  /* 0x000000c28c10723c */ /* 0x040ff00000001810 */
[-C--:B------:R-:W-:Y:S08]  /*74b0*/  HMMA.16816.F32 R20, R140, R204.reuse, R20 ;  /* 0x000000cc8c14723c */ /* 0x080ff00000001814 */
[C---:B------:R-:W-:Y:S08]  /*74c0*/  HMMA.16816.F32 R24, R196.reuse, R204, R24 ;  /* 0x000000ccc418723c */ /* 0x040ff00000001818 */
[-C--:B------:R-:W-:Y:S08]  /*74d0*/  HMMA.16816.F32 R28, R196, R206.reuse, R28 ;  /* 0x000000cec41c723c */ /* 0x080ff0000000181c */
[C---:B------:R-:W-:Y:S08]  /*74e0*/  HMMA.16816.F32 R32, R140.reuse, R206, R32 ;  /* 0x000000ce8c20723c */ /* 0x040ff00000001820 */
[-C--:B------:R-:W-:Y:S08]  /*74f0*/  HMMA.16816.F32 R36, R140, R216.reuse, R36 ;  /* 0x000000d88c24723c */ /* 0x080ff00000001824 */
[C---:B------:R-:W-:Y:S08]  /*7500*/  HMMA.16816.F32 R40, R196.reuse, R216, R40 ;  /* 0x000000d8c428723c */ /* 0x040ff00000001828 */
[-C--:B------:R-:W-:Y:S08]  /*7510*/  HMMA.16816.F32 R44, R196, R218.reuse, R44 ;  /* 0x000000dac42c723c */ /* 0x080ff0000000182c */
[----:B------:R-:W-:Y:S08]  /*7520*/  HMMA.16816.F32 R48, R140, R218, R48 ;  /* 0x000000da8c30723c */ /* 0x000ff00000001830 */
[-C--:B---3--:R-:W-:Y:S08]  /*7530*/  HMMA.16816.F32 R4, R208, R220.reuse, R4 ;  /* 0x000000dcd004723c */ /* 0x088ff00000001804 */
[C---:B----4-:R-:W-:Y:S08]  /*7540*/  HMMA.16816.F32 R8, R200.reuse, R220, R8 ;  /* 0x000000dcc808723c */ /* 0x050ff00000001808 */
        /* <DEDUP_REMOVED lines=20> */
[----:B------:R4:W1:Y:S10]  /*7690*/  MUFU.TANH R199, R7 ;  /* 0x0000000700c77308 */ /* 0x0008740000002400 */
[----:B------:R-:W1:Y:S10]  /*76a0*/  MUFU.TANH R218, R8 ;  /* 0x0000000800da7308 */ /* 0x000e740000002400 */
[----:B------:R-:W1:Y:S01]  /*76b0*/  MUFU.TANH R215, R9 ;  /* 0x0000000900d77308 */ /* 0x000e620000002400 */
[----:B----4-:R-:W4:Y:S09]  /*76c0*/  LDSM.16.M88.4 R4, [R229+0x2000] ;  /* 0x00200000e504783b */ /* 0x010f320000000200 */
[----:B------:R-:W1:Y:S10]  /*76d0*/  MUFU.TANH R220, R10 ;  /* 0x0000000a00dc7308 */ /* 0x000e740000002400 */
[----:B------:R1:W1:Y:S10]  /*76e0*/  MUFU.TANH R219, R11 ;  /* 0x0000000b00db7308 */ /* 0x0002740000002400 */
[----:B------:R2:W2:Y:S10]  /*76f0*/  MUFU.TANH R212, R12 ;  /* 0x0000000c00d47308 */ /* 0x0004b40000002400 */
[----:B------:R-:W3:Y:S01]  /*7700*/  MUFU.TANH R136, R17 ;  /* 0x0000001100887308 */ /* 0x000ee20000002400 */
[----:B-1----:R-:W1:Y:S01]  /*7710*/  LDSM.16.M88.4 R8, [R229+0x2800] ;  /* 0x00280000e508783b */ /* 0x002e620000000200 */
[-C--:B----4-:R-:W-:Y:S01]  /*7720*/  HMMA.16816.F32 R20, R208, R4.reuse, R20 ;  /* 0x00000004d014723c */ /* 0x090fe20000001814 */
[----:B------:R-:W-:Y:S07]  /*7730*/  DEPBAR.LE SB0, 0x0 ;  /* 0x000080000000791a */ /* 0x000fee0000000000 */
[----:B------:R-:W4:Y:S01]  /*7740*/  MUFU.TANH R193, R19 ;  /* 0x0000001300c17308 */ /* 0x000f220000002400 */
[----:B------:R-:W-:Y:S01]  /*7750*/  BAR.SYNC.DEFER_BLOCKING 0x0 ;  /* 0x0000000000007b1d */ /* 0x000fe20000010000 */
[C---:B------:R-:W-:Y:S05]  /*7760*/  HMMA.16816.F32 R24, R200.reuse, R4, R24 ;  /* 0x00000004c818723c */ /* 0x040fea0000001818 */
[----:B--2---:R-:W-:Y:S03]  /*7770*/  FMUL.FTZ R12, R16, c[0x0][0x320] ;  /* 0x0000c800100c7a20 */ /* 0x004fe60000410000 */
[----:B------:R-:W2:Y:S01]  /*7780*/  MUFU.TANH R205, R13 ;  /* 0x0000000d00cd7308 */ /* 0x000ea20000002400 */
[-C--:B------:R-:W-:Y:S03]  /*7790*/  HMMA.16816.F32 R28, R200, R6.reuse, R28 ;  /* 0x00000006c81c723c */ /* 0x080fe6000000181c */
[----:B------:R-:W-:Y:S05]  /*77a0*/  @P6 IMAD.WIDE.U32 R4, R0, c[0x0][0x1e0], RZ ;  /* 0x0000780000046a25 */ /* 0x000fea00078e00ff */
[C---:B------:R-:W-:Y:S01]  /*77b0*/  HMMA.16816.F32 R32, R208.reuse, R6, R32 ;  /* 0x00000006d020723c */ /* 0x040fe20000001820 */
[----:B------:R-:W2:Y:S03]  /*77c0*/  MUFU.TANH R217, R14 ;  /* 0x0000000e00d97308 */ /* 0x000ea60000002400 */
[----:B------:R-:W-:Y:S01]  /*77d0*/  @P6 IADD3 R0, R5, R2, RZ ;  /* 0x0000000205006210 */ /* 0x000fe20007ffe0ff */
[----:B------:R-:W-:Y:S01]  /*77e0*/  FMUL.FTZ R22, R22, c[0x0][0x320] ;  /* 0x0000c80016167a20 */ /* 0x000fe20000410000 */
[----:B------:R2:W2:Y:S01]  /*77f0*/  LDL R5, [R1+0x28] ;  /* 0x0000280001057983 */ /* 0x0004a20000100800 */
[----:B------:R-:W-:Y:S01]  /*7800*/  @P6 MOV R2, R244 ;  /* 0x000000f400026202 */ /* 0x000fe20000000f00 */
[----:B------:R-:W-:Y:S01]  /*7810*/  FMUL.FTZ R20, R20, c[0x0][0x320] ;  /* 0x0000c80014147a20 */ /* 0x000fe20000410000 */
[----:B------:R-:W-:Y:S02]  /*7820*/  MOV R244, c[0x0][0x1e0] ;  /* 0x0000780000f47a02 */ /* 0x000fe40000000f00 */
[----:B------:R3:W2:Y:S01]  /*7830*/  MUFU.TANH R142, R22 ;  /* 0x00000016008e7308 */ /* 0x0006a20000002400 */
[----:B------:R-:W-:Y:S01]  /*7840*/  @P6 IMAD.WIDE.U32 R2, R4, 0x30, R2 ;  /* 0x0000003004026825 */ /* 0x000fe200078e0002 */
[----:B------:R-:W-:Y:S01]  /*7850*/  @P6 SHF.L.U32 R6, R244, 0x5, RZ ;  /* 0x00000005f4066819 */ /* 0x000fe200000006ff */
[-C--:B-1----:R-:W-:Y:S03]  /*7860*/  HMMA.16816.F32 R36, R208, R8.reuse, R36 ;  /* 0x00000008d024723c */ /* 0x082fe60000001824 */
[----:B------:R-:W-:Y:S02]  /*7870*/  @P6 IMAD R0, R0, 0x30, RZ ;  /* 0x0000003000006824 */ /* 0x000fe400078e02ff */
[----:B------:R-:W-:Y:S02]  /*7880*/  FMUL.FTZ R21, R21, c[0x0][0x320] ;  /* 0x0000c80015157a20 */ /* 0x000fe40000410000 */
[----:B------:R-:W1:Y:S01]  /*7890*/  MUFU.TANH R135, R20 ;  /* 0x0000001400877308 */ /* 0x000e620000002400 */
[----:B------:R-:W-:Y:S01]  /*78a0*/  FMUL.FTZ R26, R26, c[0x0][0x320] ;  /* 0x0000c8001a1a7a20 */ /* 0x000fe20000410000 */
[C---:B------:R-:W-:Y:S04]  /*78b0*/  HMMA.16816.F32 R40, R200.reuse, R8, R40 ;  /* 0x00000008c828723c */ /* 0x040fe80000001828 */
[----:B------:R-:W-:Y:S01]  /*78c0*/  @P6 IADD3 R4, R3, R0, RZ ;  /* 0x0000000003046210 */ /* 0x000fe20007ffe0ff */
[----:B------:R-:W-:Y:S01]  /*78d0*/  FMUL.FTZ R27, R27, c[0x0][0x320] ;  /* 0x0000c8001b1b7a20 */ /* 0x000fe20000410000 */
[----:B------:R-:W-:Y:S01]  /*78e0*/  @P6 SHF.L.U32 R0, R2, 0x1, RZ ;  /* 0x0000000102006819 */ /* 0x000fe200000006ff */
[----:B------:R-:W-:Y:S01]  /*78f0*/  FMUL.FTZ R28, R28, c[0x0][0x320] ;  /* 0x0000c8001c1c7a20 */ /* 0x000fe20000410000 */
[----:B------:R1:W1:Y:S01]  /*7900*/  MUFU.TANH R133, R21 ;  /* 0x0000001500857308 */ /* 0x0002620000002400 */
[-C--:B------:R-:W-:Y:S03]  /*7910*/  HMMA.16816.F32 R44, R200, R10.reuse, R44 ;  /* 0x0000000ac82c723c */ /* 0x080fe6000000182c */
[----:B------:R-:W-:Y:S01]  /*7920*/  @P6 SHF.L.U64.HI R4, R2, 0x1, R4 ;  /* 0x0000000102046819 */ /* 0x000fe20000010204 */
[----:B------:R-:W-:Y:S01]  /*7930*/  FMUL.FTZ R29, R29, c[0x0][0x320] ;  /* 0x0000c8001d1d7a20 */ /* 0x000fe20000410000 */
[----:B------:R-:W-:Y:S01]  /*7940*/  @P6 IADD3 R2, P0, R0, c[0x0][0x1c8], RZ ;  /* 0x0000720000026a10 */ /* 0x000fe20007f1e0ff */
[----:B------:R-:W-:Y:S01]  /*7950*/  FMUL.FTZ R30, R30, c[0x0][0x320] ;  /* 0x0000c8001e1e7a20 */ /* 0x000fe20000410000 */
[----:B------:R-:W-:Y:S01]  /*7960*/  @P6 IADD3 R0, P5, R0, 0x80, RZ ;  /* 0x0000008000006810 */ /* 0x000fe20007fbe0ff */
[----:B------:R-:W-:Y:S01]  /*7970*/  HMMA.16816.F32 R48, R208, R10, R48 ;  /* 0x0000000ad030723c */ /* 0x000fe20000001830 */
[----:B------:R4:W2:Y:S01]  /*7980*/  MUFU.TANH R207, R26 ;  /* 0x0000001a00cf7308 */ /* 0x0008a20000002400 */
[----:B------:R-:W2:Y:S02]  /*7990*/  LDL R10, [R1+0x18] ;  /* 0x00001800010a7983 */ /* 0x000ea40000100800 */
[----:B---3--:R-:W-:Y:S01]  /*79a0*/  FMUL.FTZ R22, R36, c[0x0][0x320] ;  /* 0x0000c80024167a20 */ /* 0x008fe20000410000 */
[----:B------:R-:W-:Y:S01]  /*79b0*/  @P6 IADD3.X R3, R4, c[0x0][0x1cc], RZ, P0, !PT ;  /* 0x0000730004036a10 */ /* 0x000fe200007fe4ff */
[----:B------:R-:W3:Y:S01]  /*79c0*/  LDL R36, [R1] ;  /* 0x0000000001247983 */ /* 0x000ee20000100800 */
[----:B------:R-:W-:Y:S01]  /*79d0*/  @P6 IADD3 R8, P2, R0, c[0x0][0x1c8], RZ ;  /* 0x0000720000086a10 */ /* 0x000fe20007f5e0ff */
[----:B------:R-:W-:Y:S01]  /*79e0*/  FMUL.FTZ R31, R31, c[0x0][0x320] ;  /* 0x0000c8001f1f7a20 */ /* 0x000fe20000410000 */
[----:B------:R-:W-:Y:S01]  /*79f0*/  @P6 SHF.L.U64.HI R0, R244, 0x5, R245 ;  /* 0x00000005f4006819 */ /* 0x000fe200000102f5 */
[----:B------:R-:W-:Y:S01]  /*7a00*/  @!PT LDS RZ, [RZ] ;  /* 0x00000000fffff984 */ /* 0x000fe20000000800 */
[----:B------:R-:W-:Y:S01]  /*7a10*/  @!PT LDS RZ, [RZ] ;  /* 0x00000000fffff984 */ /* 0x000fe20000000800 */
[----:B------:R-:W-:Y:S01]  /*7a20*/  @!PT LDS RZ, [RZ] ;  /* 0x00000000fffff984 */ /* 0x000fe20000000800 */
[----:B------:R4:W-:Y:S01]  /*7a30*/  @P6 LDGSTS.E.BYPASS.LTC128B.128 [R243+0x5080], [R2.64], !P4 ;  /* 0x0508000002f36fae */ /* 0x0009e2000e101d4e */
[----:B------:R4:W2:Y:S01]  /*7a40*/  MUFU.TANH R206, R27 ;  /* 0x0000001b00ce7308 */ /* 0x0008a20000002400 */
[----:B------:R-:W-:Y:S01]  /*7a50*/  @P6 IADD3.X R9, RZ, c[0x0][0x1cc], R4, P2, P5 ;  /* 0x00007300ff096a10 */ /* 0x000fe200017ea404 */
[----:B------:R-:W-:Y:S01]  /*7a60*/  FMUL.FTZ R34, R34, c[0x0][0x320] ;  /* 0x0000c80022227a20 */ /* 0x000fe20000410000 */
[----:B------:R-:W-:Y:S01]  /*7a70*/  PLOP3.LUT P0, PT, PT, PT, UP3, 0x80, 0x0 ;  /* 0x000000000000781c */ /* 0x000fe20003f0f038 */
[----:B-1----:R-:W-:Y:S02]  /*7a80*/  FMUL.FTZ R21, R37, c[0x0][0x320] ;  /* 0x0000c80025157a20 */ /* 0x002fe40000410000 */
[----:B------:R-:W-:Y:S01]  /*7a90*/  FMUL.FTZ R42, R42, c[0x0][0x320] ;  /* 0x0000c8002a2a7a20 */ /* 0x000fe20000410000 */
[----:B------:R1:W-:Y:S01]  /*7aa0*/  @P6 LDGSTS.E.BYPASS.LTC128B.128 [R243+0x6880], [R8.64], !P3 ;  /* 0x0688000008f36fae */ /* 0x0003e2000d901d4e */
[----:B------:R-:W-:Y:S02]  /*7ab0*/  FMUL.FTZ R43, R43, c[0x0][0x320] ;  /* 0x0000c8002b2b7a20 */ /* 0x000fe40000410000 */
[----:B------:R1:W1:Y:S01]  /*7ac0*/  MUFU.TANH R140, R28 ;  /* 0x0000001c008c7308 */ /* 0x0002620000002400 */
[----:B------:R-:W-:Y:S02]  /*7ad0*/  FMUL.FTZ R46, R46, c[0x0][0x320] ;  /* 0x0000c8002e2e7a20 */ /* 0x000fe40000410000 */
[----:B------:R-:W-:Y:S02]  /*7ae0*/  FMUL.FTZ R47, R47, c[0x0][0x320] ;  /* 0x0000c8002f2f7a20 */ /* 0x000fe40000410000 */
[----:B----4-:R-:W-:Y:S02]  /*7af0*/  FMUL.FTZ R26, R33, c[0x0][0x320] ;  /* 0x0000c800211a7a20 */ /* 0x010fe40000410000 */
[----:B------:R-:W-:Y:S02]  /*7b00*/  FMUL.FTZ R33, R35, c[0x0][0x320] ;  /* 0x0000c80023217a20 */ /* 0x000fe40000410000 */
[----:B------:R-:W-:Y:S01]  /*7b10*/  FMUL.FTZ R35, R40, c[0x0][0x320] ;  /* 0x0000c80028237a20 */ /* 0x000fe20000410000 */
[----:B------:R4:W2:Y:S01]  /*7b20*/  MUFU.TANH R137, R29 ;  /* 0x0000001d00897308 */ /* 0x0008a20000002400 */
[----:B------:R-:W-:Y:S02]  /*7b30*/  FMUL.FTZ R17, R48, c[0x0][0x320] ;  /* 0x0000c80030117a20 */ /* 0x000fe40000410000 */
[----:B------:R-:W-:Y:S02]  /*7b40*/  FMUL.FTZ R16, R49, c[0x0][0x320] ;  /* 0x0000c80031107a20 */ /* 0x000fe40000410000 */
[----:B------:R-:W-:Y:S01]  /*7b50*/  FMUL.FTZ R27, R32, c[0x0][0x320] ;  /* 0x0000c800201b7a20 */ /* 0x000fe20000410000 */
[----:B------:R-:W-:Y:S01]  /*7b60*/  @P6 IADD3 R2, P1, R2, R6, RZ ;  /* 0x0000000602026210 */ /* 0x000fe20007f3e0ff */
[----:B------:R-:W-:Y:S02]  /*7b70*/  FMUL.FTZ R32, R41, c[0x0][0x320] ;  /* 0x0000c80029207a20 */ /* 0x000fe40000410000 */
[----:B------:R-:W-:Y:S01]  /*7b80*/  FMUL.FTZ R20, R50, c[0x0][0x320] ;  /* 0x0000c80032147a20 */ /* 0x000fe20000410000 */
[----:B------:R4:W2:Y:S01]  /*7b90*/  MUFU.TANH R143, R30 ;  /* 0x0000001e008f7308 */ /* 0x0008a20000002400 */
[----:B------:R-:W-:Y:S01]  /*7ba0*/  @P6 IADD3.X R3, R3, R0, RZ, P1, !PT ;  /* 0x0000000003036210 */ /* 0x000fe20000ffe4ff */
[----:B------:R-:W-:Y:S01]  /*7bb0*/  FMUL.FTZ R19, R51, c[0x0][0x320] ;  /* 0x0000c80033137a20 */ /* 0x000fe20000410000 */
[----:B------:R-:W-:Y:S01]  /*7bc0*/  @P6 IADD3 R6, P2, R2, R6, RZ ;  /* 0x0000000602066210 */ /* 0x000fe20007f5e0ff */
[----:B-1----:R-:W-:Y:S02]  /*7bd0*/  FMUL.FTZ R28, R45, c[0x0][0x320] ;  /* 0x0000c8002d1c7a20 */ /* 0x002fe40000410000 */
[----:B------:R1:W-:Y:S01]  /*7be0*/  @P6 LDGSTS.E.BYPASS.LTC128B.128 [R243+0x5880], [R2.64], !P4 ;  /* 0x0588000002f36fae */ /* 0x0003e2000e101d4e */
[----:B------:R-:W-:Y:S01]  /*7bf0*/  @P6 IADD3.X R7, R3, R0, RZ, P2, !PT ;  /* 0x0000000003076210 */ /* 0x000fe200017fe4ff */
[----:B------:R-:W-:Y:S02]  /*7c00*/  FMUL.FTZ R23, R23, c[0x0][0x320] ;  /* 0x0000c80017177a20 */ /* 0x000fe40000410000 */
[----:B------:R1:W1:Y:S01]  /*7c10*/  MUFU.TANH R213, R31 ;  /* 0x0000001f00d57308 */ /* 0x0002620000002400 */
[----:B------:R-:W-:Y:S02]  /*7c20*/  FMUL.FTZ R24, R24, c[0x0][0x320] ;  /* 0x0000c80018187a20 */ /* 0x000fe40000410000 */
[----:B------:R-:W-:Y:S01]  /*7c30*/  FMUL.FTZ R25, R25, c[0x0][0x320] ;  /* 0x0000c80019197a20 */ /* 0x000fe20000410000 */
[----:B------:R2:W-:Y:S01]  /*7c40*/  @P6 LDGSTS.E.BYPASS.LTC128B.128 [R243+0x7080], [R2.64+0x80], !P3 ;  /* 0x0708008002f36fae */ /* 0x0005e2000d901d4e */
[----:B----4-:R-:W-:Y:S02]  /*7c50*/  FMUL.FTZ R29, R44, c[0x0][0x320] ;  /* 0x0000c8002c1d7a20 */ /* 0x010fe40000410000 */
[----:B------:R-:W-:Y:S03]  /*7c60*/  IMAD R0, R242, -0x30, RZ ;  /* 0xffffffd0f2007824 */ /* 0x000fe600078e02ff */
[----:B------:R4:W2:Y:S02]  /*7c70*/  MUFU.TANH R216, R15 ;  /* 0x0000000f00d87308 */ /* 0x0008a40000002400 */
[----:B------:R3:W-:Y:S01]  /*7c80*/  @P6 LDGSTS.E.BYPASS.LTC128B.128 [R243+0x6080], [R6.64], !P4 ;  /* 0x0608000006f36fae */ /* 0x0007e2000e101d4e */
[----:B------:R-:W-:Y:S07]  /*7c90*/  FMUL.FTZ R30, R39, c[0x0][0x320] ;  /* 0x0000c800271e7a20 */ /* 0x000fee0000410000 */
[----:B------:R-:W2:Y:S01]  /*7ca0*/  MUFU.TANH R12, R12 ;  /* 0x0000000c000c7308 */ /* 0x000ea20000002400 */
[----:B------:R3:W-:Y:S01]  /*7cb0*/  @P6 LDGSTS.E.BYPASS.LTC128B.128 [R243+0x7880], [R6.64+0x80], !P3 ;  /* 0x0788008006f36fae */ /* 0x0007e2000d901d4e */
[----:B-1----:R-:W-:Y:S07]  /*7cc0*/  FMUL.FTZ R31, R38, c[0x0][0x320] ;  /* 0x0000c800261f7a20 */ /* 0x002fee0000410000 */
[----:B------:R-:W0:Y:S01]  /*7cd0*/  LDGDEPBAR ;  /* 0x00000000000079af */ /* 0x000e220000000000 */
[----:B------:R4:W1:Y:S10]  /*7ce0*/  MUFU.TANH R194, R18 ;  /* 0x0000001200c27308 */ /* 0x0008740000002400 */
[----:B------:R4:W1:Y:S10]  /*7cf0*/  MUFU.TANH R141, R23 ;  /* 0x00000017008d7308 */ /* 0x0008740000002400 */
[----:B------:R4:W1:Y:S10]  /*7d00*/  MUFU.TANH R195, R24 ;  /* 0x0000001800c37308 */ /* 0x0008740000002400 */
[----:B------:R4:W1:Y:S10]  /*7d10*/  MUFU.TANH R192, R25 ;  /* 0x0000001900c07308 */ /* 0x0008740000002400 */
        /* <DEDUP_REMOVED lines=19> */
[----:B--2---:R-:W-:Y:S02]  /*7e50*/  @P0 MOV R5, R10 ;  /* 0x0000000a00050202 */ /* 0x004fe40000000f00 */
[----:B------:R-:W-:Y:S02]  /*7e60*/  PLOP3.LUT P0, PT, PT, PT, UP2, 0x40, 0x0 ;  /* 0x000000000000781c */ /* 0x000fe40003f0e828 */
[----:B---3--:R-:W-:Y:S01]  /*7e70*/  IADD3 R7, -R36, 0x1, R0 ;  /* 0x0000000124077810 */ /* 0x008fe20007ffe100 */
[----:B------:R-:W2:Y:S03]  /*7e80*/  SHFL.IDX PT, R4, R5, RZ, 0x1c1f ;  /* 0x001c1fff05047589 */ /* 0x000ea600000e0000 */
[----:B------:R-:W-:Y:S01]  /*7e90*/  IADD3 R7, R7, c[0x0][0x1d0], RZ ;  /* 0x0000740007077a10 */ /* 0x000fe20007ffe0ff */
[----:B------:R-:W3:Y:S03]  /*7ea0*/  MUFU.TANH R19, R19 ;  /* 0x0000001300137308 */ /* 0x000ee60000002400 */
[----:B------:R-:W-:Y:S04]  /*7eb0*/  IADD3 R7, R7, -c[0x0][0x168], RZ ;  /* 0x80005a0007077a10 */ /* 0x000fe80007ffe0ff */
[C---:B------:R-:W-:Y:S02]  /*7ec0*/  IADD3 R6, R7.reuse, c[0x0][0x328], RZ ;  /* 0x0000ca0007067a10 */ /* 0x040fe40007ffe0ff */
[----:B------:R-:W-:Y:S02]  /*7ed0*/  IADD3 R7, R7, UR6, RZ ;  /* 0x0000000607077c10 */ /* 0x000fe4000fffe0ff */
[----:B--2---:R-:W-:Y:S02]  /*7ee0*/  IADD3 R3, R6, R4, RZ ;  /* 0x0000000406037210 */ /* 0x004fe40007ffe0ff */
[----:B------:R-:W-:Y:S01]  /*7ef0*/  IADD3 R2, R4, R7, RZ ;  /* 0x0000000704027210 */ /* 0x000fe20007ffe0ff */
[----:B------:R-:W-:-:S05]  /*7f00*/  @P0 BRA `(.L_x_902) ;  /* 0x0000019000000947 */ /* 0x000fca0003800000 */
[----:B-1--4-:R-:W-:Y:S01]  /*7f10*/  IADD3 R4, R4, c[0x0][0x1d0], RZ ;  /* 0x0000740004047a10 */ /* 0x012fe20007ffe0ff */
        /* <DEDUP_REMOVED lines=13> */
.L_x_904:
[----:B------:R-:W-:Y:S04]  /*7ff0*/  MOV R8, c[0x0][0x32c] ;  /* 0x0000cb0000087a02 */ /* 0x000fe80000000f00 */
[----:B------:R-:W-:Y:S11]  /*8000*/  ISETP.NE.AND P0, PT, R8, 0x1, PT ;  /* 0x000000010800780c */ /* 0x000ff60003f05270 */
[----:B------:R-:W-:Y:S02]  /*8010*/  @!UPT UIADD3 URZ, URZ, URZ, URZ ;  /* 0x0000003f3f3ff290 */ /* 0x000fe4000fffe03f */
[----:B------:R-:W-:Y:S05]  /*8020*/  @P0 IMAD.HI.U32 R8, R4, c[0x0][0x330], RZ ;  /* 0x0000cc0004080a27 */ /* 0x000fea00078e00ff */
[----:B------:R-:W-:Y:S02]  /*8030*/  @P0 SHF.R.U32.HI R4, RZ, c[0x0][0x334], R8 ;  /* 0x0000cd00ff040a19 */ /* 0x000fe40000011608 */
.L_x_905:
[----:B------:R-:W-:Y:S05]  /*8040*/  BSYNC B0 ;  /* 0x0000000000007941 */ /* 0x000fea0003800000 */
.L_x_903:
[----:B------:R-:W-:Y:S04]  /*8050*/  IMAD.IADD R8, R0, 0x1, -R36 ;  /* 0x0000000100087824 */ /* 0x000fe800078e0a24 */
[----:B------:R-:W-:Y:S05]  /*8060*/  IMAD R4, R4, c[0x0][0x32c], R8 ;  /* 0x0000cb0004047a24 */ /* 0x000fea00078e0208 */
[----:B------:R-:W-:Y:S02]  /*8070*/  IADD3 R8, R4, c[0x0][0x32c], RZ ;  /* 0x0000cb0004087a10 */ /* 0x000fe40007ffe0ff */
[----:B------:R-:W-:Y:S02]  /*8080*/  IMNMX R2, R2, R4, !PT ;  /* 0x0000000402027217 */ /* 0x000fe40007800200 */
[----:B------:R-:W-:Y:S02]  /*8090*/  IMNMX R3, R3, R8, PT ;  /* 0x0000000803037217 */ /* 0x000fe40003800200 */
.L_x_902:
[C---:B-1--4-:R-:W-:Y:S01]  /*80a0*/  ISETP.GE.AND P0, PT, R0.reuse, 0x1, PT ;  /* 0x000000010000780c */ /* 0x052fe20003f06270 */
[----:B------:R-:W1:Y:S01]  /*80b0*/  SHFL.IDX PT, R4, R5, 0x1, 0x1c1f ;  /* 0x003c1f0005047f89 */ /* 0x000e6200000e0000 */
[----:B------:R-:W-:Y:S02]  /*80c0*/  ISETP.GE.AND P2, PT, R0, 0x9, PT ;  /* 0x000000090000780c */ /* 0x000fe40003f46270 */
[----:B------:R-:W-:Y:S02]  /*80d0*/  P2R R15, PR, RZ, 0x1 ;  /* 0x00000001ff0f7803 */ /* 0x000fe40000000000 */
[----:B------:R-:W-:Y:S02]  /*80e0*/  ISETP.GT.AND P0, PT, R2, RZ, !P0 ;  /* 0x000000ff0200720c */ /* 0x000fe40004704270 */
[----:B------:R-:W-:Y:S02]  /*80f0*/  ISETP.GE.AND P1, PT, R0, 0x2, PT ;  /* 0x000000020000780c */ /* 0x000fe40003f26270 */
[----:B------:R-:W-:Y:S02]  /*8100*/  ISETP.LT.OR P0, PT, R3, 0x1, P0 ;  /* 0x000000010300780c */ /* 0x000fe40000701670 */
[----:B------:R-:W-:Y:S02]  /*8110*/  P2R R14, PR, RZ, 0x2 ;  /* 0x00000002ff0e7803 */ /* 0x000fe40000000000 */
[----:B------:R-:W-:Y:S02]  /*8120*/  FSEL R18, R197, -INF , !P0 ;  /* 0xff800000c5127808 */ /* 0x000fe40004000000 */
[C---:B------:R-:W-:Y:S02]  /*8130*/  ISETP.GT.AND P0, PT, R2.reuse, 0x8, !P2 ;  /* 0x000000080200780c */ /* 0x040fe40005704270 */
[----:B------:R-:W-:Y:S02]  /*8140*/  ISETP.GT.AND P1, PT, R2, 0x1, !P1 ;  /* 0x000000010200780c */ /* 0x000fe40004f24270 */
[----:B------:R-:W-:Y:S02]  /*8150*/  P2R R13, PR, RZ, 0x4 ;  /* 0x00000004ff0d7803 */ /* 0x000fe40000000000 */
[C---:B------:R-:W-:Y:S02]  /*8160*/  ISETP.LT.OR P0, PT, R3.reuse, 0x9, P0 ;  /* 0x000000090300780c */ /* 0x040fe40000701670 */
[----:B------:R-:W-:Y:S02]  /*8170*/  ISETP.GE.AND P2, PT, R0, 0xa, PT ;  /* 0x0000000a0000780c */ /* 0x000fe40003f46270 */
[C---:B------:R-:W-:Y:S02]  /*8180*/  ISETP.LT.OR P1, PT, R3.reuse, 0x2, P1 ;  /* 0x000000020300780c */ /* 0x040fe40000f21670 */
[----:B------:R-:W-:Y:S02]  /*8190*/  FSEL R25, R12, -INF , !P0 ;  /* 0xff8000000c197808 */ /* 0x000fe40004000000 */
[----:B------:R-:W-:Y:S02]  /*81a0*/  ISETP.GT.AND P0, PT, R2, 0x9, !P2 ;  /* 0x000000090200780c */ /* 0x000fe40005704270 */
[----:B------:R-:W-:Y:S02]  /*81b0*/  FSEL R23, R196, -INF , !P1 ;  /* 0xff800000c4177808 */ /* 0x000fe40004800000 */
[C---:B------:R-:W-:Y:S02]  /*81c0*/  ISETP.LT.OR P0, PT, R3.reuse, 0xa, P0 ;  /* 0x0000000a0300780c */ /* 0x040fe40000701670 */
[----:B------:R-:W-:Y:S02]  /*81d0*/  ISETP.GE.AND P1, PT, R0, 0x11, PT ;  /* 0x000000110000780c */ /* 0x000fe40003f26270 */
[----:B------:R-:W-:Y:S02]  /*81e0*/  FSEL R24, R136, -INF , !P0 ;  /* 0xff80000088187808 */ /* 0x000fe40004000000 */
[----:B------:R-:W-:Y:S02]  /*81f0*/  ISETP.GT.AND P0, PT, R2, 0x10, !P1 ;  /* 0x000000100200780c */ /* 0x000fe40004f04270 */
[----:B------:R-:W-:Y:S02]  /*8200*/  P2R R11, PR, RZ, 0x2 ;  /* 0x00000002ff0b7803 */ /* 0x000fe40000000000 */
[----:B------:R-:W-:Y:S02]  /*8210*/  ISETP.LT.OR P0, PT, R3, 0x11, P0 ;  /* 0x000000110300780c */ /* 0x000fe40000701670 */
        /* <DEDUP_REMOVED lines=14> */
[C---:B------:R-:W-:Y:S02]  /*8300*/  ISETP.LT.OR P0, PT, R3.reuse, 0x1a, P0 ;  /* 0x0000001a0300780c */ /* 0x040fe40000701670 */
[----:B------:R-:W-:Y:S02]  /*8310*/  ISETP.GE.AND P1, PT, R0, 0x21, PT ;  /* 0x000000210000780c */ /* 0x000fe40003f26270 */
[----:B------:R-:W-:Y:S02]  /*8320*/  FSEL R203, R26, -INF , !P0 ;  /* 0xff8000001acb7808 */ /* 0x000fe40004000000 */
[----:B------:R-:W-:Y:S02]  /*8330*/  ISETP.GT.AND P0, PT, R2, 0x20, !P1 ;  /* 0x000000200200780c */ /* 0x000fe40004f04270 */
[C---:B------:R-:W-:Y:S02]  /*8340*/  ISETP.GE.AND P6, PT, R0.reuse, 0x22, PT ;  /* 0x000000220000780c */ /* 0x040fe40003fc6270 */
[C---:B------:R-:W-:Y:S02]  /*8350*/  ISETP.LT.OR P0, PT, R3.reuse, 0x21, P0 ;  /* 0x000000210300780c */ /* 0x040fe40000701670 */
[----:B------:R-:W-:Y:S02]  /*8360*/  ISETP.GE.AND P5, PT, R0, 0x29, PT ;  /* 0x000000290000780c */ /* 0x000fe40003fa6270 */
[----:B------:R-:W-:Y:S02]  /*8370*/  FSEL R223, R22, -INF , !P0 ;  /* 0xff80000016df7808 */ /* 0x000fe40004000000 */
[C---:B------:R-:W-:Y:S02]  /*8380*/  ISETP.GT.AND P0, PT, R2.reuse, 0x21, !P6 ;  /* 0x000000210200780c */ /* 0x040fe40007704270 */
[----:B------:R-:W-:Y:S02]  /*8390*/  P2R R12, PR, RZ, 0x4 ;  /* 0x00000004ff0c7803 */ /* 0x000fe40000000000 */
[----:B------:R-:W-:Y:S04]  /*83a0*/  ISETP.LT.OR P0, PT, R3, 0x22, P0 ;  /* 0x000000220300780c */ /* 0x000fe80000701670 */
[----:B------:R-:W-:Y:S02]  /*83b0*/  FSEL R244, R21, -INF , !P0 ;  /* 0xff80000015f47808 */ /* 0x000fe40004000000 */
[----:B------:R-:W-:Y:S04]  /*83c0*/  ISETP.GT.AND P0, PT, R2, 0x28, !P5 ;  /* 0x000000280200780c */ /* 0x000fe80006f04270 */
[----:B------:R-:W-:Y:S04]  /*83d0*/  ISETP.LT.OR P0, PT, R3, 0x29, P0 ;  /* 0x000000290300780c */ /* 0x000fe80000701670 */
[----:B------:R-:W-:Y:S02]  /*83e0*/  FSEL R248, R17, -INF , !P0 ;  /* 0xff80000011f87808 */ /* 0x000fe40004000000 */
[----:B------:R-:W-:Y:S04]  /*83f0*/  ISETP.GE.AND P0, PT, R0, 0x2a, PT ;  /* 0x0000002a0000780c */ /* 0x000fe80003f06270 */
[----:B------:R-:W-:Y:S01]  /*8400*/  ISETP.GT.AND P2, PT, R2, 0x29, !P0 ;  /* 0x000000290200780c */ /* 0x000fe20004744270 */
[--C-:B-1----:R-:W-:Y:S03]  /*8410*/  IMAD.IADD R2, R7, 0x1, R4.reuse ;  /* 0x0000000107027824 */ /* 0x102fe600078e0204 */
[----:B------:R-:W-:Y:S01]  /*8420*/  ISETP.LT.OR P2, PT, R3, 0x2a, P2 ;  /* 0x0000002a0300780c */ /* 0x000fe20001741670 */
[----:B------:R-:W-:Y:S03]  /*8430*/  IMAD.IADD R3, R6, 0x1, R4 ;  /* 0x0000000106037824 */ /* 0x000fe600078e0204 */
[----:B------:R-:W-:Y:S02]  /*8440*/  FSEL R250, R16, -INF , !P2 ;  /* 0xff80000010fa7808 */ /* 0x000fe40005000000 */
[----:B------:R-:W-:Y:S11]  /*8450*/  PLOP3.LUT P2, PT, PT, PT, UP2, 0x40, 0x0 ;  /* 0x000000000000781c */ /* 0x000ff60003f4e828 */
[----:B------:R-:W-:Y:S02]  /*8460*/  @!UPT UIADD3 URZ, URZ, URZ, URZ ;  /* 0x0000003f3f3ff290 */ /* 0x000fe4000fffe03f */
[----:B------:R-:W-:-:S05]  /*8470*/  @P2 BRA `(.L_x_906) ;  /* 0x0000019000002947 */ /* 0x000fca0003800000 */
        /* <DEDUP_REMOVED lines=14> */
.L_x_908:
[----:B------:R-:W-:Y:S04]  /*8560*/  MOV R16, c[0x0][0x32c] ;  /* 0x0000cb0000107a02 */ /* 0x000fe80000000f00 */
[----:B------:R-:W-:Y:S11]  /*8570*/  ISETP.NE.AND P2, PT, R16, 0x1, PT ;  /* 0x000000011000780c */ /* 0x000ff60003f45270 */
[----:B------:R-:W-:Y:S02]  /*8580*/  @!UPT UIADD3 URZ, URZ, URZ, URZ ;  /* 0x0000003f3f3ff290 */ /* 0x000fe4000fffe03f */
[----:B------:R-:W-:Y:S05]  /*8590*/  @P2 IMAD.HI.U32 R16, R4, c[0x0][0x330], RZ ;  /* 0x0000cc0004102a27 */ /* 0x000fea00078e00ff */
[----:B------:R-:W-:Y:S02]  /*85a0*/  @P2 SHF.R.U32.HI R4, RZ, c[0x0][0x334], R16 ;  /* 0x0000cd00ff042a19 */ /* 0x000fe40000011610 */
.L_x_909:
[----:B------:R-:W-:Y:S05]  /*85b0*/  BSYNC B0 ;  /* 0x0000000000007941 */ /* 0x000fea0003800000 */
.L_x_907:
[----:B------:R-:W-:Y:S04]  /*85c0*/  IMAD.IADD R16, R0, 0x1, -R36 ;  /* 0x0000000100107824 */ /* 0x000fe800078e0a24 */
[----:B------:R-:W-:Y:S05]  /*85d0*/  IMAD R4, R4, c[0x0][0x32c], R16 ;  /* 0x0000cb0004047a24 */ /* 0x000fea00078e0210 */
[----:B------:R-:W-:Y:S02]  /*85e0*/  IADD3 R16, R4, c[0x0][0x32c], RZ ;  /* 0x0000cb0004107a10 */ /* 0x000fe40007ffe0ff */
[----:B------:R-:W-:Y:S02]  /*85f0*/  IMNMX R2, R2, R4, !PT ;  /* 0x0000000402027217 */ /* 0x000fe40007800200 */
[----:B------:R-:W-:Y:S02]  /*8600*/  IMNMX R3, R3, R16, PT ;  /* 0x0000001003037217 */ /* 0x000fe40003800200 */
.L_x_906:
[----:B------:R-:W-:Y:S01]  /*8610*/  ISETP.NE.AND P2, PT, R14, RZ, PT ;  /* 0x000000ff0e00720c */ /* 0x000fe20003f45270 */
[----:B------:R-:W1:Y:S03]  /*8620*/  SHFL.IDX PT, R4, R5, 0x2, 0x1c1f ;  /* 0x005c1f0005047f89 */ /* 0x000e6600000e0000 */
[C---:B------:R-:W-:Y:S04]  /*8630*/  ISETP.GT.AND P2, PT, R2.reuse, 0x1, !P2 ;  /* 0x000000010200780c */ /* 0x040fe80005744270 */
[----:B------:R-:W-:Y:S04]  /*8640*/  ISETP.LT.OR P2, PT, R3, 0x2, P2 ;  /* 0x000000020300780c */ /* 0x000fe80001741670 */
[----:B------:R-:W-:Y:S02]  /*8650*/  FSEL R21, R199, -INF , !P2 ;  /* 0xff800000c7157808 */ /* 0x000fe40005000000 */
[----:B------:R-:W-:Y:S04]  /*8660*/  ISETP.NE.AND P2, PT, R13, RZ, PT ;  /* 0x000000ff0d00720c */ /* 0x000fe80003f45270 */
[----:B------:R-:W-:Y:S04]  /*8670*/  ISETP.GT.AND P2, PT, R2, 0x8, !P2 ;  /* 0x000000080200780c */ /* 0x000fe80005744270 */
[C---:B------:R-:W-:Y:S04]  /*8680*/  ISETP.LT.OR P2, PT, R3.reuse, 0x9, P2 ;  /* 0x000000090300780c */ /* 0x040fe80001741670 */
[----:B------:R-:W-:Y:S02]  /*8690*/  FSEL R22, R194, -INF , !P2 ;  /* 0xff800000c2167808 */ /* 0x000fe40005000000 */
[----:B------:R-:W-:Y:S04]  /*86a0*/  ISETP.NE.AND P2, PT, R12, RZ, PT ;  /* 0x000000ff0c00720c */ /* 0x000fe80003f45270 */
        /* <DEDUP_REMOVED lines=19> */
[C---:B------:R-:W-:Y:S04]  /*87e0*/  ISETP.GT.AND P2, PT, R2.reuse, 0x20, !P1 ;  /* 0x000000200200780c */ /* 0x040fe80004f44270 */
[----:B------:R-:W-:Y:S04]  /*87f0*/  ISETP.LT.OR P2, PT, R3, 0x21, P2 ;  /* 0x000000210300780c */ /* 0x000fe80001741670 */
[----:B------:R-:W-:Y:S02]  /*8800*/  FSEL R221, R31, -INF , !P2 ;  /* 0xff8000001fdd7808 */ /* 0x000fe40005000000 */
[----:B------:R-:W-:Y:S04]  /*8810*/  ISETP.GT.AND P2, PT, R2, 0x21, !P6 ;  /* 0x000000210200780c */ /* 0x000fe80007744270 */
[C---:B------:R-:W-:Y:S04]  /*8820*/  ISETP.LT.OR P2, PT, R3.reuse, 0x22, P2 ;  /* 0x000000220300780c */ /* 0x040fe80001741670 */
[----:B------:R-:W-:Y:S02]  /*8830*/  FSEL R222, R30, -INF , !P2 ;  /* 0xff8000001ede7808 */ /* 0x000fe40005000000 */
[----:B------:R-:W-:Y:S04]  /*8840*/  ISETP.GT.AND P2, PT, R2, 0x28, !P5 ;  /* 0x000000280200780c */ /* 0x000fe80006f44270 */
[----:B------:R-:W-:Y:S04]  /*8850*/  ISETP.LT.OR P2, PT, R3, 0x29, P2 ;  /* 0x000000290300780c */ /* 0x000fe80001741670 */
[----:B------:R-:W-:Y:S02]  /*8860*/  FSEL R245, R20, -INF , !P2 ;  /* 0xff80000014f57808 */ /* 0x000fe40005000000 */
[----:B------:R-:W-:Y:S04]  /*8870*/  ISETP.NE.AND P2, PT, R15, RZ, PT ;  /* 0x000000ff0f00720c */ /* 0x000fe80003f45270 */
[----:B------:R-:W-:Y:S04]  /*8880*/  ISETP.GT.AND P2, PT, R2, RZ, !P2 ;  /* 0x000000ff0200720c */ /* 0x000fe80005744270 */
[----:B------:R-:W-:Y:S04]  /*8890*/  ISETP.LT.OR P2, PT, R3, 0x1, P2 ;  /* 0x000000010300780c */ /* 0x000fe80001741670 */
[----:B------:R-:W-:Y:S02]  /*88a0*/  FSEL R17, R214, -INF , !P2 ;  /* 0xff800000d6117808 */ /* 0x000fe40005000000 */
[----:B------:R-:W-:Y:S01]  /*88b0*/  ISETP.GT.AND P2, PT, R2, 0x29, !P0 ;  /* 0x000000290200780c */ /* 0x000fe20004744270 */
[--C-:B-1----:R-:W-:Y:S03]  /*88c0*/  IMAD.IADD R2, R7, 0x1, R4.reuse ;  /* 0x0000000107027824 */ /* 0x102fe600078e0204 */
[----:B------:R-:W-:Y:S01]  /*88d0*/  ISETP.LT.OR P2, PT, R3, 0x2a, P2 ;  /* 0x0000002a0300780c */ /* 0x000fe20001741670 */
[----:B------:R-:W-:Y:S03]  /*88e0*/  IMAD.IADD R3, R6, 0x1, R4 ;  /* 0x0000000106037824 */ /* 0x000fe600078e0204 */
[----:B---3--:R-:W-:Y:S02]  /*88f0*/  FSEL R247, R19, -INF , !P2 ;  /* 0xff80000013f77808 */ /* 0x008fe40005000000 */
        /* <DEDUP_REMOVED lines=17> */
.L_x_912:
[----:B------:R-:W-:Y:S04]  /*8a10*/  MOV R16, c[0x0][0x32c] ;  /* 0x0000cb0000107a02 */ /* 0x000fe80000000f00 */
[----:B------:R-:W-:Y:S11]  /*8a20*/  ISETP.NE.AND P2, PT, R16, 0x1, PT ;  /* 0x000000011000780c */ /* 0x000ff60003f45270 */
[----:B------:R-:W-:Y:S02]  /*8a30*/  @!UPT UIADD3 URZ, URZ, URZ, URZ ;  /* 0x0000003f3f3ff290 */ /* 0x000fe4000fffe03f */
[----:B------:R-:W-:Y:S05]  /*8a40*/  @P2 IMAD.HI.U32 R16, R4, c[0x0][0x330], RZ ;  /* 0x0000cc0004102a27 */ /* 0x000fea00078e00ff */
[----:B------:R-:W-:Y:S02]  /*8a50*/  @P2 SHF.R.U32.HI R4, RZ, c[0x0][0x334], R16 ;  /* 0x0000cd00ff042a19 */ /* 0x000fe40000011610 */
.L_x_913:
[----:B------:R-:W-:Y:S05]  /*8a60*/  BSYNC B0 ;  /* 0x0000000000007941 */ /* 0x000fea0003800000 */
.L_x_911:
[----:B------:R-:W-:Y:S04]  /*8a70*/  IMAD.IADD R16, R0, 0x1, -R36 ;  /* 0x0000000100107824 */ /* 0x000fe800078e0a24 */
[----:B------:R-:W-:Y:S05]  /*8a80*/  IMAD R4, R4, c[0x0][0x32c], R16 ;  /* 0x0000cb0004047a24 */ /* 0x000fea00078e0210 */
[----:B------:R-:W-:Y:S02]  /*8a90*/  IADD3 R16, R4, c[0x0][0x32c], RZ ;  /* 0x0000cb0004107a10 */ /* 0x000fe40007ffe0ff */
[----:B------:R-:W-:Y:S02]  /*8aa0*/  IMNMX R2, R2, R4, !PT ;  /* 0x0000000402027217 */ /* 0x000fe40007800200 */
[----:B------:R-:W-:Y:S02]  /*8ab0*/  IMNMX R3, R3, R16, PT ;  /* 0x0000001003037217 */ /* 0x000fe40003800200 */
.L_x_910:
        /* <DEDUP_REMOVED lines=35> */
[C---:B------:R-:W-:Y:S04]  /*8cf0*/  ISETP.GT.AND P2, PT, R2.reuse, 0x28, !P5 ;  /* 0x000000280200780c */ /* 0x040fe80006f44270 */
        /* <DEDUP_REMOVED lines=28> */
.L_x_916:
[----:B------:R-:W-:Y:S04]  /*8ec0*/  MOV R5, c[0x0][0x32c] ;  /* 0x0000cb0000057a02 */ /* 0x000fe80000000f00 */
[----:B------:R-:W-:Y:S11]  /*8ed0*/  ISETP.NE.AND P2, PT, R5, 0x1, PT ;  /* 0x000000010500780c */ /* 0x000ff60003f45270 */
[----:B------:R-:W-:Y:S02]  /*8ee0*/  @!UPT UIADD3 URZ, URZ, URZ, URZ ;  /* 0x0000003f3f3ff290 */ /* 0x000fe4000fffe03f */
[----:B------:R-:W-:Y:S05]  /*8ef0*/  @P2 IMAD.HI.U32 R5, R4, c[0x0][0x330], RZ ;  /* 0x0000cc0004052a27 */ /* 0x000fea00078e00ff */
[----:B------:R-:W-:Y:S02]  /*8f00*/  @P2 SHF.R.U32.HI R4, RZ, c[0x0][0x334], R5 ;  /* 0x0000cd00ff042a19 */ /* 0x000fe40000011605 */
.L_x_917:
[----:B------:R-:W-:Y:S05]  /*8f10*/  BSYNC B0 ;  /* 0x0000000000007941 */ /* 0x000fea0003800000 */
.L_x_915:
[----:B------:R-:W-:Y:S04]  /*8f20*/  IMAD.IADD R0, R0, 0x1, -R36 ;  /* 0x0000000100007824 */ /* 0x000fe800078e0a24 */
[----:B------:R-:W-:Y:S05]  /*8f30*/  IMAD R4, R4, c[0x0][0x32c], R0 ;  /* 0x0000cb0004047a24 */ /* 0x000fea00078e0200 */
[----:B------:R-:W-:Y:S02]  /*8f40*/  IADD3 R0, R4, c[0x0][0x32c], RZ ;  /* 0x0000cb0004007a10 */ /* 0x000fe40007ffe0ff */
[----:B------:R-:W-:Y:S02]  /*8f50*/  IMNMX R2, R2, R4, !PT ;  /* 0x0000000402027217 */ /* 0x000fe40007800200 */
[----:B------:R-:W-:Y:S02]  /*8f60*/  IMNMX R3, R3, R0, PT ;  /* 0x0000000003037217 */ /* 0x000fe40003800200 */
.L_x_914:
[----:B------:R-:W-:Y:S01]  /*8f70*/  FMNMX.FTZ R137, R18, R132, !PT ;  /* 0x0000008412897209 */ /* 0x000fe20007810000 */
[----:B------:R-:W-:Y:S01]  /*8f80*/  LDSM.16.MT88.4 R36, [R226+0x2080] ;  /* 0x00208000e224783b */ /* 0x000fe20000004200 */
[----:B------:R-:W-:Y:S02]  /*8f90*/  ISETP.NE.AND P2, PT, R15, RZ, PT ;  /* 0x000000ff0f00720c */ /* 0x000fe40003f45270 */
[----:B------:R-:W-:Y:S02]  /*8fa0*/  FMNMX.FTZ R137, R23, R137, !PT ;  /* 0x0000008917897209 */ /* 0x000fe40007810000 */
[----:B------:R-:W-:Y:S02]  /*8fb0*/  ISETP.GT.AND P2, PT, R2, RZ, !P2 ;  /* 0x000000ff0200720c */ /* 0x000fe40005744270 */
[----:B------:R-:W-:Y:S02]  /*8fc0*/  FMNMX.FTZ R137, R25, R137, !PT ;  /* 0x0000008919897209 */ /* 0x000fe40007810000 */
[----:B------:R-:W-:Y:S02]  /*8fd0*/  ISETP.LT.OR P2, PT, R3, 0x1, P2 ;  /* 0x000000010300780c */ /* 0x000fe40001741670 */
[----:B------:R-:W-:Y:S02]  /*8fe0*/  FMNMX.FTZ R137, R24, R137, !PT ;  /* 0x0000008918897209 */ /* 0x000fe40007810000 */
[----:B------:R-:W-:Y:S02]  /*8ff0*/  FMNMX.FTZ R0, R17, R134, !PT ;  /* 0x0000008611007209 */ /* 0x000fe40007810000 */
[----:B------:R-:W-:Y:S02]  /*9000*/  FMNMX.FTZ R137, R196, R137, !PT ;  /* 0x00000089c4897209 */ /* 0x000fe40007810000 */
[----:B------:R-:W-:Y:S02]  /*9010*/  FSEL R5, R220, -INF , !P2 ;  /* 0xff800000dc057808 */ /* 0x000fe40005000000 */
[----:B------:R-:W-:Y:S02]  /*9020*/  FMNMX.FTZ R137, R198, R137, !PT ;  /* 0x00000089c6897209 */ /* 0x000fe40007810000 */
[----:B------:R-:W-:Y:S02]  /*9030*/  ISETP.NE.AND P2, PT, R14, RZ, PT ;  /* 0x000000ff0e00720c */ /* 0x000fe40003f45270 */
[----:B------:R-:W-:Y:S02]  /*9040*/  FMNMX.FTZ R137, R200, R137, !PT ;  /* 0x00000089c8897209 */ /* 0x000fe40007810000 */
[----:B------:R-:W-:Y:S02]  /*9050*/  FMNMX.FTZ R0, R21, R0, !PT ;  /* 0x0000000015007209 */ /* 0x000fe40007810000 */
[----:B------:R-:W-:Y:S02]  /*9060*/  FMNMX.FTZ R137, R203, R137, !PT ;  /* 0x00000089cb897209 */ /* 0x000fe40007810000 */
[----:B------:R-:W-:Y:S02]  /*9070*/  ISETP.GT.AND P2, PT, R2, 0x1, !P2 ;  /* 0x000000010200780c */ /* 0x000fe40005744270 */
[----:B------:R-:W-:Y:S02]  /*9080*/  FMNMX.FTZ R137, R223, R137, !PT ;  /* 0x00000089df897209 */ /* 0x000fe40007810000 */
[----:B------:R-:W-:Y:S02]  /*9090*/  FMNMX.FTZ R0, R22, R0, !PT ;  /* 0x0000000016007209 */ /* 0x000fe40007810000 */
[----:B------:R-:W-:Y:S02]  /*90a0*/  FMNMX.FTZ R137, R244, R137, !PT ;  /* 0x00000089f4897209 */ /* 0x000fe40007810000 */
[----:B------:R-:W-:Y:S02]  /*90b0*/  ISETP.LT.OR P2, PT, R3, 0x2, P2 ;  /* 0x000000020300780c */ /* 0x000fe40001741670 */
[----:B------:R-:W-:Y:S02]  /*90c0*/  FMNMX.FTZ R0, R27, R0, !PT ;  /* 0x000000001b007209 */ /* 0x000fe40007810000 */
[----:B------:R-:W-:Y:S02]  /*90d0*/  FMNMX.FTZ R137, R248, R137, !PT ;  /* 0x00000089f8897209 */ /* 0x000fe40007810000 */
[----:B------:R-:W-:Y:S02]  /*90e0*/  FSEL R7, R219, -INF , !P2 ;  /* 0xff800000db077808 */ /* 0x000fe40005000000 */
[----:B------:R-:W-:Y:S02]  /*90f0*/  ISETP.NE.AND P2, PT, R13, RZ, PT ;  /* 0x000000ff0d00720c */ /* 0x000fe40003f45270 */
[----:B------:R-:W-:Y:S02]  /*9100*/  FMNMX.FTZ R0, R197, R0, !PT ;  /* 0x00000000c5007209 */ /* 0x000fe40007810000 */
[----:B------:R-:W-:Y:S02]  /*9110*/  ISETP.GT.AND P2, PT, R2, 0x8, !P2 ;  /* 0x000000080200780c */ /* 0x000fe40005744270 */
[----:B------:R-:W-:Y:S02]  /*9120*/  FMNMX.FTZ R137, R250, R137, !PT ;  /* 0x00000089fa897209 */ /* 0x000fe40007810000 */
[----:B------:R-:W-:Y:S02]  /*9130*/  FMNMX.FTZ R0, R199, R0, !PT ;  /* 0x00000000c7007209 */ /* 0x000fe40007810000 */
[----:B------:R-:W-:Y:S01]  /*9140*/  ISETP.LT.OR P2, PT, R3, 0x9, P2 ;  /* 0x000000090300780c */ /* 0x000fe20001741670 */
[----:B------:R-:W1:Y:S01]  /*9150*/  SHFL.BFLY PT, R6, R137, 0x2, 0x1f ;  /* 0x0c401f0089067f89 */ /* 0x000e6200000e0000 */
[----:B------:R-:W-:Y:S02]  /*9160*/  FMNMX.FTZ R0, R201, R0, !PT ;  /* 0x00000000c9007209 */ /* 0x000fe40007810000 */
[----:B------:R-:W-:Y:S02]  /*9170*/  FSEL R13, R217, -INF , !P2 ;  /* 0xff800000d90d7808 */ /* 0x000fe40005000000 */
[----:B------:R-:W-:Y:S02]  /*9180*/  ISETP.NE.AND P2, PT, R12, RZ, PT ;  /* 0x000000ff0c00720c */ /* 0x000fe40003f45270 */
[----:B------:R-:W-:Y:S02]  /*9190*/  FMNMX.FTZ R0, R204, R0, !PT ;  /* 0x00000000cc007209 */ /* 0x000fe40007810000 */
[----:B------:R-:W-:Y:S02]  /*91a0*/  ISETP.GT.AND P2, PT, R2, 0x9, !P2 ;  /* 0x000000090200780c */ /* 0x000fe40005744270 */
[----:B------:R-:W-:Y:S02]  /*91b0*/  FMNMX.FTZ R0, R221, R0, !PT ;  /* 0x00000000dd007209 */ /* 0x000fe40007810000 */
[----:B------:R-:W-:Y:S02]  /*91c0*/  ISETP.LT.OR P2, PT, R3, 0xa, P2 ;  /* 0x0000000a0300780c */ /* 0x000fe40001741670 */
[----:B------:R-:W-:Y:S02]  /*91d0*/  FMNMX.FTZ R0, R222, R0, !PT ;  /* 0x00000000de007209 */ /* 0x000fe40007810000 */
[----:B------:R-:W-:Y:S02]  /*91e0*/  FSEL R12, R216, -INF , !P2 ;  /* 0xff800000d80c7808 */ /* 0x000fe40005000000 */
[----:B------:R-:W-:Y:S02]  /*91f0*/  ISETP.NE.AND P2, PT, R11, RZ, PT ;  /* 0x000000ff0b00720c */ /* 0x000fe40003f45270 */
[----:B------:R-:W-:Y:S02]  /*9200*/  FMNMX.FTZ R0, R245, R0, !PT ;  /* 0x00000000f5007209 */ /* 0x000fe40007810000 */
[----:B------:R-:W-:Y:S02]  /*9210*/  ISETP.GT.AND P2, PT, R2, 0x10, !P2 ;  /* 0x000000100200780c */ /* 0x000fe40005744270 */
[----:B------:R-:W-:Y:S02]  /*9220*/  FMNMX.FTZ R0, R247, R0, !PT ;  /* 0x00000000f7007209 */ /* 0x000fe40007810000 */
[----:B------:R-:W-:Y:S02]  /*9230*/  ISETP.LT.OR P2, PT, R3, 0x11, P2 ;  /* 0x000000110300780c */ /* 0x000fe40001741670 */
[----:B-1----:R-:W-:Y:S02]  /*9240*/  FMNMX.FTZ R137, R137, R6, !PT ;  /* 0x0000000689897209 */ /* 0x002fe40007810000 */
[----:B------:R-:W1:Y:S01]  /*9250*/  SHFL.BFLY PT, R6, R0, 0x2, 0x1f ;  /* 0x0c401f0000067f89 */ /* 0x000e6200000e0000 */
        /* <DEDUP_REMOVED lines=14> */
[----:B------:R-:W-:Y:S02]  /*9340*/  FMNMX.FTZ R4, R205, R4, !PT ;  /* 0x00000004cd047209 */ /* 0x000fe40007810000 */
[----:B------:R-:W-:Y:S01]  /*9350*/  FSEL R211, R143, -INF , !P2 ;  /* 0xff8000008fd37808 */ /* 0x000fe20005000000 */
[----:B------:R-:W1:Y:S01]  /*9360*/  SHFL.BFLY PT, R136, R0, 0x1, 0x1f ;  /* 0x0c201f0000887f89 */ /* 0x000e6200000e0000 */
[----:B------:R-:W-:Y:S02]  /*9370*/  ISETP.NE.AND P2, PT, R8, RZ, PT ;  /* 0x000000ff0800720c */ /* 0x000fe40003f45270 */
[----:B------:R-:W-:Y:S02]  /*9380*/  FMNMX.FTZ R4, R209, R4, !PT ;  /* 0x00000004d1047209 */ /* 0x000fe40007810000 */
[----:B------:R-:W-:Y:S02]  /*9390*/  FMNMX.FTZ R6, R5, R139, !PT ;  /* 0x0000008b05067209 */ /* 0x000fe40007810000 */
[----:B------:R-:W-:Y:S01]  /*93a0*/  FMNMX.FTZ R4, R210, R4, !PT ;  /* 0x00000004d2047209 */ /* 0x000fe20007810000 */
[----:B------:R-:W2:Y:S01]  /*93b0*/  SHFL.BFLY PT, R8, R137, 0x1, 0x1f ;  /* 0x0c201f0089087f89 */ /* 0x000ea200000e0000 */
[----:B------:R-:W-:Y:S02]  /*93c0*/  FMNMX.FTZ R6, R7, R6, !PT ;  /* 0x0000000607067209 */ /* 0x000fe40007810000 */
[----:B------:R-:W-:Y:S02]  /*93d0*/  FMNMX.FTZ R4, R215, R4, !PT ;  /* 0x00000004d7047209 */ /* 0x000fe40007810000 */
[----:B------:R-:W-:Y:S02]  /*93e0*/  FMNMX.FTZ R6, R13, R6, !PT ;  /* 0x000000060d067209 */ /* 0x000fe40007810000 */
[----:B------:R-:W-:Y:S02]  /*93f0*/  FMNMX.FTZ R4, R246, R4, !PT ;  /* 0x00000004f6047209 */ /* 0x000fe40007810000 */
[----:B------:R-:W-:Y:S02]  /*9400*/  ISETP.GT.AND P2, PT, R2, 0x19, !P2 ;  /* 0x000000190200780c */ /* 0x000fe40005744270 */
[----:B------:R-:W-:Y:S02]  /*9410*/  FMNMX.FTZ R4, R249, R4, !PT ;  /* 0x00000004f9047209 */ /* 0x000fe40007810000 */
[----:B------:R-:W-:Y:S02]  /*9420*/  ISETP.LT.OR P2, PT, R3, 0x1a, P2 ;  /* 0x0000001a0300780c */ /* 0x000fe40001741670 */
[----:B------:R-:W-:Y:S02]  /*9430*/  FMNMX.FTZ R4, R218, R4, !PT ;  /* 0x00000004da047209 */ /* 0x000fe40007810000 */
[----:B-1----:R-:W-:Y:S02]  /*9440*/  FMNMX.FTZ R136, R0, R136, !PT ;  /* 0x0000008800887209 */ /* 0x002fe40007810000 */
[----:B------:R-:W-:Y:S02]  /*9450*/  FMNMX.FTZ R0, R12, R6, !PT ;  /* 0x000000060c007209 */ /* 0x000fe40007810000 */
[----:B------:R-:W-:Y:S01]  /*9460*/  ISETP.GT.AND P1, PT, R2, 0x20, !P1 ;  /* 0x000000200200780c */ /* 0x000fe20004f24270 */
[----:B------:R-:W-:Y:S01]  /*9470*/  FMUL.FTZ R142, R136, c[0x0][0x2d0] ;  /* 0x0000b400888e7a20 */ /* 0x000fe20000410000 */
[----:B------:R-:W-:Y:S02]  /*9480*/  FMNMX.FTZ R0, R207, R0, !PT ;  /* 0x00000000cf007209 */ /* 0x000fe40007810000 */
[----:B--2---:R-:W-:Y:S02]  /*9490*/  FMNMX.FTZ R137, R137, R8, !PT ;  /* 0x0000000889897209 */ /* 0x004fe40007810000 */
[----:B------:R-:W1:Y:S01]  /*94a0*/  SHFL.BFLY PT, R8, R4, 0x2, 0x1f ;  /* 0x0c401f0004087f89 */ /* 0x000e6200000e0000 */
[----:B------:R-:W-:Y:S02]  /*94b0*/  FMNMX.FTZ R0, R208, R0, !PT ;  /* 0x00000000d0007209 */ /* 0x000fe40007810000 */
[----:B------:R-:W-:Y:S01]  /*94c0*/  FSEL R206, R213, -INF , !P2 ;  /* 0xff800000d5ce7808 */ /* 0x000fe20005000000 */
[----:B------:R-:W-:Y:S01]  /*94d0*/  FMUL.FTZ R141, R137, c[0x0][0x2d0] ;  /* 0x0000b400898d7a20 */ /* 0x000fe20000410000 */
[----:B------:R-:W-:Y:S02]  /*94e0*/  ISETP.LT.OR P1, PT, R3, 0x21, P1 ;  /* 0x000000210300780c */ /* 0x000fe40000f21670 */
[----:B------:R-:W-:Y:S02]  /*94f0*/  FMNMX.FTZ R0, R211, R0, !PT ;  /* 0x00000000d3007209 */ /* 0x000fe40007810000 */
[----:B------:R-:W-:Y:S02]  /*9500*/  ISETP.GT.AND P6, PT, R2, 0x21, !P6 ;  /* 0x000000210200780c */ /* 0x000fe400077c4270 */
[----:B------:R-:W-:Y:S02]  /*9510*/  FSEL R213, R42, -INF , !P1 ;  /* 0xff8000002ad57808 */ /* 0x000fe40004800000 */
[----:B------:R-:W-:Y:S02]  /*9520*/  FMNMX.FTZ R0, R206, R0, !PT ;  /* 0x00000000ce007209 */ /* 0x000fe40007810000 */
[----:B------:R-:W-:Y:S02]  /*9530*/  ISETP.LT.OR P6, PT, R3, 0x22, P6 ;  /* 0x000000220300780c */ /* 0x000fe400037c1670 */
[C---:B------:R-:W-:Y:S02]  /*9540*/  ISETP.GT.AND P5, PT, R2.reuse, 0x28, !P5 ;  /* 0x000000280200780c */ /* 0x040fe40006fa4270 */
[----:B------:R-:W-:Y:S02]  /*9550*/  FMNMX.FTZ R0, R213, R0, !PT ;  /* 0x00000000d5007209 */ /* 0x000fe40007810000 */
[----:B------:R-:W-:Y:S02]  /*9560*/  FSEL R212, R43, -INF , !P6 ;  /* 0xff8000002bd47808 */ /* 0x000fe40007000000 */
[C---:B------:R-:W-:Y:S02]  /*9570*/  ISETP.LT.OR P5, PT, R3.reuse, 0x29, P5 ;  /* 0x000000290300780c */ /* 0x040fe40002fa1670 */
[----:B------:R-:W-:Y:S02]  /*9580*/  ISETP.GT.AND P0, PT, R2, 0x29, !P0 ;  /* 0x000000290200780c */ /* 0x000fe40004704270 */
[----:B-1----:R-:W-:Y:S02]  /*9590*/  FMNMX.FTZ R4, R4, R8, !PT ;  /* 0x0000000804047209 */ /* 0x002fe40007810000 */
[----:B------:R-:W-:Y:S02]  /*95a0*/  FSETP.NEU.FTZ.AND P1, PT, R136, -INF , PT ;  /* 0xff8000008800780b */ /* 0x000fe40003f3d000 */
[----:B------:R-:W-:Y:S01]  /*95b0*/  FSEL R214, R46, -INF , !P5 ;  /* 0xff8000002ed67808 */ /* 0x000fe20006800000 */
[----:B------:R-:W1:Y:S01]  /*95c0*/  SHFL.BFLY PT, R135, R4, 0x1, 0x1f ;  /* 0x0c201f0004877f89 */ /* 0x000e6200000e0000 */
[----:B------:R-:W-:Y:S02]  /*95d0*/  ISETP.LT.OR P0, PT, R3, 0x2a, P0 ;  /* 0x0000002a0300780c */ /* 0x000fe40000701670 */
[----:B------:R-:W-:Y:S02]  /*95e0*/  FMNMX.FTZ R0, R212, R0, !PT ;  /* 0x00000000d4007209 */ /* 0x000fe40007810000 */
[----:B------:R-:W-:Y:S02]  /*95f0*/  FSEL R142, R142, RZ, P1 ;  /* 0x000000ff8e8e7208 */ /* 0x000fe40000800000 */
[----:B------:R-:W-:Y:S02]  /*9600*/  FSEL R140, R47, -INF , !P0 ;  /* 0xff8000002f8c7808 */ /* 0x000fe40004000000 */
[----:B------:R-:W-:Y:S01]  /*9610*/  FMNMX.FTZ R0, R214, R0, !PT ;  /* 0x00000000d6007209 */ /* 0x000fe20007810000 */
[--C-:B------:R-:W-:Y:S01]  /*9620*/  FFMA.FTZ R3, R27, c[0x0][0x2d0], -R142.reuse ;  /* 0x0000b4001b037a23 */ /* 0x100fe2000001088e */
[----:B------:R-:W-:Y:S01]  /*9630*/  FSETP.NEU.FTZ.AND P2, PT, R137, -INF , PT ;  /* 0xff8000008900780b */ /* 0x000fe20003f5d000 */
[--C-:B------:R-:W-:Y:S01]  /*9640*/  FFMA.FTZ R21, R21, c[0x0][0x2d0], -R142.reuse ;  /* 0x0000b40015157a23 */ /* 0x100fe2000001088e */
[----:B------:R-:W-:Y:S01]  /*9650*/  FMNMX.FTZ R0, R140, R0, !PT ;  /* 0x000000008c007209 */ /* 0x000fe20007810000 */
[----:B------:R2:W-:Y:S01]  /*9660*/  MUFU.EX2 R34, R3 ;  /* 0x0000000300227308 */ /* 0x0005e20000000800 */
[----:B------:R-:W-:Y:S01]  /*9670*/  FSEL R141, R141, RZ, P2 ;  /* 0x000000ff8d8d7208 */ /* 0x000fe20001000000 */
[--C-:B------:R-:W-:Y:S02]  /*9680*/  FFMA.FTZ R22, R22, c[0x0][0x2d0], -R142.reuse ;  /* 0x0000b40016167a23 */ /* 0x100fe4000001088e */
[----:B------:R-:W2:Y:S01]  /*9690*/  SHFL.BFLY PT, R2, R0, 0x2, 0x1f ;  /* 0x0c401f0000027f89 */ /* 0x000ea200000e0000 */
[----:B------:R-:W-:Y:S02]  /*96a0*/  FFMA.FTZ R17, R17, c[0x0][0x2d0], -R142 ;  /* 0x0000b40011117a23 */ /* 0x000fe4000001088e */
[--C-:B------:R-:W-:Y:S02]  /*96b0*/  FFMA.FTZ R24, R24, c[0x0][0x2d0], -R141.reuse ;  /* 0x0000b40018187a23 */ /* 0x100fe4000001088d */
[--C-:B------:R-:W-:Y:S01]  /*96c0*/  FFMA.FTZ R25, R25, c[0x0][0x2d0], -R141.reuse ;  /* 0x0000b40019197a23 */ /* 0x100fe2000001088d */
[----:B-1----:R-:W-:Y:S01]  /*96d0*/  FMNMX.FTZ R135, R4, R135, !PT ;  /* 0x0000008704877209 */ /* 0x002fe20007810000 */
[----:B------:R-:W-:Y:S01]  /*96e0*/  MUFU.EX2 R33, R24 ;  /* 0x0000001800217308 */ /* 0x000fe20000000800 */
[--C-:B------:R-:W-:Y:S02]  /*96f0*/  FFMA.FTZ R23, R23, c[0x0][0x2d0], -R141.reuse ;  /* 0x0000b40017177a23 */ /* 0x100fe4000001088d */
[C---:B------:R-:W-:Y:S01]  /*9700*/  FSETP.NEU.FTZ.AND P0, PT, R135.reuse, -INF , PT ;  /* 0xff8000008700780b */ /* 0x040fe20003f1d000 */
[----:B------:R-:W-:Y:S02]  /*9710*/  FMUL.FTZ R143, R135, c[0x0][0x2d0] ;  /* 0x0000b400878f7a20 */ /* 0x000fe40000410000 */
[----:B------:R-:W-:Y:S03]  /*9720*/  FFMA.FTZ R18, R18, c[0x0][0x2d0], -R141 ;  /* 0x0000b40012127a23 */ /* 0x000fe6000001088d */
[----:B------:R-:W-:Y:S01]  /*9730*/  FSEL R143, R143, RZ, P0 ;  /* 0x000000ff8f8f7208 */ /* 0x000fe20000000000 */
[----:B------:R-:W1:Y:S04]  /*9740*/  MUFU.EX2 R219, R25 ;  /* 0x0000001900db7308 */ /* 0x000e680000000800 */
[--C-:B------:R-:W-:Y:S02]  /*9750*/  FFMA.FTZ R19, R19, c[0x0][0x2d0], -R143.reuse ;  /* 0x0000b40013137a23 */ /* 0x100fe4000001088f */
[--C-:B------:R-:W-:Y:S01]  /*9760*/  FFMA.FTZ R20, R20, c[0x0][0x2d0], -R143.reuse ;  /* 0x0000b40014147a23 */ /* 0x100fe2000001088f */
[----:B--2---:R-:W-:Y:S01]  /*9770*/  FMNMX.FTZ R3, R0, R2, !PT ;  /* 0x0000000200037209 */ /* 0x004fe20007810000 */
[--C-:B------:R-:W-:Y:S01]  /*9780*/  FFMA.FTZ R2, R26, c[0x0][0x2d0], -R143.reuse ;  /* 0x0000b4001a027a23 */ /* 0x100fe2000001088f */
[----:B------:R-:W-:Y:S01]  /*9790*/  FSEL R0, R137, RZ, P2 ;  /* 0x000000ff89007208 */ /* 0x000fe20001000000 */
[----:B------:R-:W-:Y:S01]  /*97a0*/  MUFU.EX2 R44, R19 ;  /* 0x00000013002c7308 */ /* 0x000fe20000000800 */
[----:B------:R-:W-:Y:S01]  /*97b0*/  FFMA.FTZ R16, R16, c[0x0][0x2d0], -R143 ;  /* 0x0000b40010107a23 */ /* 0x000fe2000001088f */
[----:B------:R-:W2:Y:S02]  /*97c0*/  SHFL.BFLY PT, R4, R3, 0x1, 0x1f ;  /* 0x0c201f0003047f89 */ /* 0x000ea400000e0000 */
[----:B------:R-:W-:Y:S04]  /*97d0*/  FADD.FTZ R0, -R0, R132 ;  /* 0x0000008400007221 */ /* 0x000fe80000010100 */
[----:B------:R-:W-:Y:S02]  /*97e0*/  FMUL.FTZ R0, R0, c[0x0][0x2d0] ;  /* 0x0000b40000007a20 */ /* 0x000fe40000410000 */
[----:B------:R3:W-:Y:S01]  /*97f0*/  MUFU.EX2 R28, R2 ;  /* 0x00000002001c7308 */ /* 0x0007e20000000800 */
[----:B-1----:R-:W-:Y:S09]  /*9800*/  F2FP.PACK_AB R194, R33, R219 ;  /* 0x000000db21c2723e */ /* 0x002ff200000000ff */
[----:B------:R1:W4:Y:S01]  /*9810*/  MUFU.EX2 R133, R0 ;  /* 0x0000000000857308 */ /* 0x0003220000000800 */
[----:B--2---:R-:W-:Y:S09]  /*9820*/  FMNMX.FTZ R3, R3, R4, !PT ;  /* 0x0000000403037209 */ /* 0x004ff20007810000 */
[----:B------:R-:W-:Y:S01]  /*9830*/  MUFU.EX2 R252, R23 ;  /* 0x0000001700fc7308 */ /* 0x000fe20000000800 */
[----:B---3--:R-:W-:Y:S05]  /*9840*/  FSEL R2, R136, RZ, P1 ;  /* 0x000000ff88027208 */ /* 0x008fea0000800000 */
[----:B------:R-:W-:Y:S04]  /*9850*/  FADD.FTZ R2, -R2, R134 ;  /* 0x0000008602027221 */ /* 0x000fe80000010100 */
[----:B------:R-:W-:Y:S01]  /*9860*/  MUFU.EX2 R251, R21 ;  /* 0x0000001500fb7308 */ /* 0x000fe20000000800 */
[----:B------:R-:W-:Y:S02]  /*9870*/  FMUL.FTZ R134, R3, c[0x0][0x2d0] ;  /* 0x0000b40003867a20 */ /* 0x000fe40000410000 */
[----:B------:R-:W-:Y:S01]  /*9880*/  FMUL.FTZ R2, R2, c[0x0][0x2d0] ;  /* 0x0000b40002027a20 */ /* 0x000fe20000410000 */
[----:B-1----:R-:W-:Y:S01]  /*9890*/  FSEL R0, R135, RZ, P0 ;  /* 0x000000ff87007208 */ /* 0x002fe20000000000 */
[----:B----4-:R-:W-:Y:S01]  /*98a0*/  FMUL.FTZ R32, R133, R172 ;  /* 0x000000ac85207220 */ /* 0x010fe20000410000 */
[----:B------:R-:W-:Y:S01]  /*98b0*/  FSETP.NEU.FTZ.AND P0, PT, R3, -INF , PT ;  /* 0xff8000000300780b */ /* 0x000fe20003f1d000 */
[----:B------:R-:W-:Y:S01]  /*98c0*/  FMUL.FTZ R52, R133, R52 ;  /* 0x0000003485347220 */ /* 0x000fe20000410000 */
[----:B------:R-:W-:Y:S01]  /*98d0*/  MOV R172, R33 ;  /* 0x0000002100ac7202 */ /* 0x000fe20000000f00 */
[----:B------:R-:W-:Y:S01]  /*98e0*/  FADD.FTZ R0, -R0, R138 ;  /* 0x0000008a00007221 */ /* 0x000fe20000010100 */
[----:B------:R-:W1:Y:S01]  /*98f0*/  MUFU.EX2 R132, R2 ;  /* 0x0000000200847308 */ /* 0x000e620000000800 */
[----:B------:R-:W-:Y:S01]  /*9900*/  FSEL R134, R134, RZ, P0 ;  /* 0x000000ff86867208 */ /* 0x000fe20000000000 */
[--C-:B------:R-:W-:Y:S02]  /*9910*/  FFMA.FTZ R138, R196, c[0x0][0x2d0], -R141.reuse ;  /* 0x0000b400c48a7a23 */ /* 0x100fe4000001088d */
[----:B------:R-:W-:Y:S02]  /*9920*/  FMUL.FTZ R0, R0, c[0x0][0x2d0] ;  /* 0x0000b40000007a20 */ /* 0x000fe40000410000 */
[--C-:B------:R-:W-:Y:S02]  /*9930*/  FFMA.FTZ R4, R12, c[0x0][0x2d0], -R134.reuse ;  /* 0x0000b4000c047a23 */ /* 0x100fe40000010886 */
[--C-:B------:R-:W-:Y:S02]  /*9940*/  FFMA.FTZ R5, R5, c[0x0][0x2d0], -R134.reuse ;  /* 0x0000b40005057a23 */ /* 0x100fe40000010886 */
[----:B------:R2:W3:Y:S01]  /*9950*/  MUFU.EX2 R2, R0 ;  /* 0x0000000000027308 */ /* 0x0004e20000000800 */
        /* <DEDUP_REMOVED lines=8> */
[----:B------:R-:W-:Y:S02]  /*99e0*/  FMUL.FTZ R80, R133, R80 ;  /* 0x0000005085507220 */ /* 0x000fe40000410000 */
[C---:B-1----:R-:W-:Y:S02]  /*99f0*/  FMUL.FTZ R6, R132.reuse, R146 ;  /* 0x0000009284067220 */ /* 0x042fe40000410000 */
[C---:B------:R-:W-:Y:S02]  /*9a00*/  FMUL.FTZ R19, R132.reuse, R159 ;  /* 0x0000009f84137220 */ /* 0x040fe40000410000 */
[C---:B------:R-:W-:Y:S01]  /*9a10*/  FMUL.FTZ R54, R132.reuse, R54 ;  /* 0x0000003684367220 */ /* 0x040fe20000410000 */
[----:B------:R1:W-:Y:S01]  /*9a20*/  MUFU.EX2 R48, R4 ;  /* 0x0000000400307308 */ /* 0x0003e20000000800 */
[C---:B------:R-:W-:Y:S02]  /*9a30*/  FMUL.FTZ R55, R132.reuse, R55 ;  /* 0x0000003784377220 */ /* 0x040fe40000410000 */
[----:B------:R-:W-:Y:S02]  /*9a40*/  FMUL.FTZ R66, R132, R66 ;  /* 0x0000004284427220 */ /* 0x000fe40000410000 */
[--C-:B--2---:R-:W-:Y:S02]  /*9a50*/  FFMA.FTZ R0, R7, c[0x0][0x2d0], -R134.reuse ;  /* 0x0000b40007007a23 */ /* 0x104fe40000010886 */
[C---:B---3--:R-:W-:Y:S02]  /*9a60*/  FMUL.FTZ R24, R2.reuse, R164 ;  /* 0x000000a402187220 */ /* 0x048fe40000410000 */
[----:B------:R-:W-:Y:S01]  /*9a70*/  FMUL.FTZ R25, R2, R165 ;  /* 0x000000a502197220 */ /* 0x000fe20000410000 */
[----:B------:R-:W2:Y:S01]  /*9a80*/  MUFU.EX2 R50, R0 ;  /* 0x0000000000327308 */ /* 0x000ea20000000800 */
[----:B------:R-:W-:Y:S02]  /*9a90*/  FMUL.FTZ R7, R132, R147 ;  /* 0x0000009384077220 */ /* 0x000fe40000410000 */
[C---:B------:R-:W-:Y:S02]  /*9aa0*/  FMUL.FTZ R8, R2.reuse, R148 ;  /* 0x0000009402087220 */ /* 0x040fe40000410000 */
[C---:B----4-:R-:W-:Y:S02]  /*9ab0*/  FMUL.FTZ R5, R133.reuse, R145 ;  /* 0x0000009185057220 */ /* 0x050fe40000410000 */
[C---:B------:R-:W-:Y:S02]  /*9ac0*/  FMUL.FTZ R9, R2.reuse, R149 ;  /* 0x0000009502097220 */ /* 0x040fe40000410000 */
[C---:B------:R-:W-:Y:S01]  /*9ad0*/  FMUL.FTZ R12, R2.reuse, R152 ;  /* 0x00000098020c7220 */ /* 0x040fe20000410000 */
[----:B------:R3:W-:Y:S01]  /*9ae0*/  MUFU.EX2 R164, R138 ;  /* 0x0000008a00a47308 */ /* 0x0007e20000000800 */
[C---:B------:R-:W-:Y:S02]  /*9af0*/  FMUL.FTZ R29, R2.reuse, R169 ;  /* 0x000000a9021d7220 */ /* 0x040fe40000410000 */
[C---:B------:R-:W-:Y:S02]  /*9b00*/  FMUL.FTZ R56, R2.reuse, R56 ;  /* 0x0000003802387220 */ /* 0x040fe40000410000 */
[----:B-1----:R-:W-:Y:S02]  /*9b10*/  FMUL.FTZ R4, R133, R144 ;  /* 0x0000009085047220 */ /* 0x002fe40000410000 */
[C---:B------:R-:W-:Y:S02]  /*9b20*/  FMUL.FTZ R57, R2.reuse, R57 ;  /* 0x0000003902397220 */ /* 0x040fe40000410000 */
[C---:B------:R-:W-:Y:S01]  /*9b30*/  FMUL.FTZ R60, R2.reuse, R60 ;  /* 0x0000003c023c7220 */ /* 0x040fe20000410000 */
[----:B------:R-:W1:Y:S01]  /*9b40*/  MUFU.EX2 R35, R22 ;  /* 0x0000001600237308 */ /* 0x000e620000000800 */
[----:B------:R-:W-:Y:S02]  /*9b50*/  FMUL.FTZ R61, R2, R61 ;  /* 0x0000003d023d7220 */ /* 0x000fe40000410000 */
[----:B------:R-:W-:Y:S01]  /*9b60*/  FMUL.FTZ R67, R132, R67 ;  /* 0x0000004384437220 */ /* 0x000fe20000410000 */
[----:B--2---:R-:W-:Y:S01]  /*9b70*/  F2FP.PACK_AB R145, R50, R45 ;  /* 0x0000002d3291723e */ /* 0x004fe200000000ff */
[----:B------:R-:W-:Y:S02]  /*9b80*/  FFMA.FTZ R0, R13, c[0x0][0x2d0], -R134 ;  /* 0x0000b4000d007a23 */ /* 0x000fe40000010886 */
[----:B------:R-:W-:Y:S02]  /*9b90*/  FMUL.FTZ R13, R2, R153 ;  /* 0x00000099020d7220 */ /* 0x000fe40000410000 */
[C---:B------:R-:W-:Y:S01]  /*9ba0*/  FMUL.FTZ R70, R132.reuse, R70 ;  /* 0x0000004684467220 */ /* 0x040fe20000410000 */
[----:B------:R2:W4:Y:S01]  /*9bb0*/  MUFU.EX2 R49, R0 ;  /* 0x0000000000317308 */ /* 0x0005220000000800 */
[----:B------:R-:W-:Y:S02]  /*9bc0*/  FMUL.FTZ R71, R132, R71 ;  /* 0x0000004784477220 */ /* 0x000fe40000410000 */
[----:B------:R-:W-:Y:S02]  /*9bd0*/  FMUL.FTZ R72, R2, R72 ;  /* 0x0000004802487220 */ /* 0x000fe40000410000 */
[----:B---3--:R-:W-:Y:S02]  /*9be0*/  FFMA.FTZ R138, R198, c[0x0][0x2d0], -R141 ;  /* 0x0000b400c68a7a23 */ /* 0x008fe4000001088d */
[C---:B------:R-:W-:Y:S02]  /*9bf0*/  FMUL.FTZ R73, R2.reuse, R73 ;  /* 0x0000004902497220 */ /* 0x040fe40000410000 */
[C---:B------:R-:W-:Y:S01]  /*9c00*/  FMUL.FTZ R76, R2.reuse, R76 ;  /* 0x0000004c024c7220 */ /* 0x040fe20000410000 */
[----:B------:R3:W-:Y:S01]  /*9c10*/  MUFU.EX2 R40, R20 ;  /* 0x0000001400287308 */ /* 0x0007e20000000800 */
[----:B------:R-:W-:Y:S02]  /*9c20*/  FMUL.FTZ R77, R2, R77 ;  /* 0x0000004d024d7220 */ /* 0x000fe40000410000 */
[C---:B------:R-:W-:Y:S01]  /*9c30*/  FMUL.FTZ R81, R133.reuse, R81 ;  /* 0x0000005185517220 */ /* 0x040fe20000410000 */
[-C--:B-1----:R-:W-:Y:S01]  /*9c40*/  F2FP.PACK_AB R195, R34, R35.reuse ;  /* 0x0000002322c3723e */ /* 0x082fe200000000ff */
[C---:B------:R-:W-:Y:S01]  /*9c50*/  FMUL.FTZ R34, R132.reuse, R174 ;  /* 0x000000ae84227220 */ /* 0x040fe20000410000 */
[----:B------:R-:W-:Y:S01]  /*9c60*/  MOV R174, R35 ;  /* 0x0000002300ae7202 */ /* 0x000fe20000000f00 */
[C---:B------:R-:W-:Y:S01]  /*9c70*/  FMUL.FTZ R35, R132.reuse, R175 ;  /* 0x000000af84237220 */ /* 0x040fe20000410000 */
[----:B------:R-:W-:Y:S01]  /*9c80*/  MOV R175, R219 ;  /* 0x000000db00af7202 */ /* 0x000fe20000000f00 */
[C---:B------:R-:W-:Y:S01]  /*9c90*/  FMUL.FTZ R82, R132.reuse, R82 ;  /* 0x0000005284527220 */ /* 0x040fe20000410000 */
[----:B------:R-:W1:Y:S01]  /*9ca0*/  MUFU.EX2 R51, R18 ;  /* 0x0000001200337308 */ /* 0x000e620000000800 */
[----:B------:R-:W-:Y:S02]  /*9cb0*/  FMUL.FTZ R83, R132, R83 ;  /* 0x0000005384537220 */ /* 0x000fe40000410000 */
[----:B------:R-:W-:Y:S01]  /*9cc0*/  FMUL.FTZ R84, R133, R84 ;  /* 0x0000005485547220 */ /* 0x000fe20000410000 */
[----:B--2---:R-:W-:Y:S01]  /*9cd0*/  FSEL R0, R3, RZ, P0 ;  /* 0x000000ff03007208 */ /* 0x004fe20000000000 */
[----:B------:R-:W-:Y:S01]  /*9ce0*/  FMUL.FTZ R85, R133, R85 ;  /* 0x0000005585557220 */ /* 0x000fe20000410000 */
[----:B----4-:R-:W-:Y:S01]  /*9cf0*/  F2FP.PACK_AB R147, R48, R49 ;  /* 0x000000313093723e */ /* 0x010fe200000000ff */
[----:B------:R-:W-:Y:S01]  /*9d00*/  FMUL.FTZ R86, R132, R86 ;  /* 0x0000005684567220 */ /* 0x000fe20000410000 */
[----:B------:R-:W-:Y:S01]  /*9d10*/  ISETP.GT.AND P0, PT, R242, UR4, PT ;  /* 0x00000004f2007c0c */ /* 0x000fe2000bf04270 */
[----:B------:R-:W-:Y:S01]  /*9d20*/  FADD.FTZ R0, -R0, R139 ;  /* 0x0000008b00007221 */ /* 0x000fe20000010100 */
[----:B------:R-:W-:Y:S01]  /*9d30*/  MOV R139, R28 ;  /* 0x0000001c008b7202 */ /* 0x000fe20000000f00 */
[----:B------:R-:W-:Y:S01]  /*9d40*/  FMUL.FTZ R28, R2, R168 ;  /* 0x000000a8021c7220 */ /* 0x000fe20000410000 */
[----:B------:R-:W2:Y:S01]  /*9d50*/  MUFU.EX2 R41, R17 ;  /* 0x0000001100297308 */ /* 0x000ea20000000800 */
[----:B------:R-:W-:Y:S01]  /*9d60*/  FMUL.FTZ R0, R0, c[0x0][0x2d0] ;  /* 0x0000b40000007a20 */ /* 0x000fe20000410000 */
[----:B------:R-:W-:Y:S01]  /*9d70*/  F2FP.PACK_AB R146, R139, R44 ;  /* 0x0000002c8b92723e */ /* 0x000fe200000000ff */
[----:B---3--:R-:W3:Y:S01]  /*9d80*/  LDSM.16.MT88.4 R20, [R225+0x2080] ;  /* 0x00208000e114783b */ /* 0x008ee20000004200 */
[----:B------:R-:W-:Y:S01]  /*9d90*/  FMUL.FTZ R87, R132, R87 ;  /* 0x0000005784577220 */ /* 0x000fe20000410000 */
[----:B------:R-:W-:Y:S01]  /*9da0*/  IADD3 R242, R242, -0x1, RZ ;  /* 0xfffffffff2f27810 */ /* 0x000fe20007ffe0ff */
[C---:B------:R-:W-:Y:S02]  /*9db0*/  FMUL.FTZ R88, R2.reuse, R88 ;  /* 0x0000005802587220 */ /* 0x040fe40000410000 */
[C---:B------:R-:W-:Y:S02]  /*9dc0*/  FMUL.FTZ R89, R2.reuse, R89 ;  /* 0x0000005902597220 */ /* 0x040fe40000410000 */
[----:B------:R-:W4:Y:S01]  /*9dd0*/  MUFU.EX2 R0, R0 ;  /* 0x0000000000007308 */ /* 0x000f220000000800 */
[----:B------:R-:W-:Y:S01]  /*9de0*/  FMUL.FTZ R92, R2, R92 ;  /* 0x0000005c025c7220 */ /* 0x000fe20000410000 */
[----:B-1----:R-:W-:Y:S01]  /*9df0*/  F2FP.PACK_AB R192, R252, R51 ;  /* 0x00000033fcc0723e */ /* 0x002fe200000000ff */
[----:B------:R-:W-:Y:S02]  /*9e00*/  FMUL.FTZ R18, R132, R158 ;  /* 0x0000009e84127220 */ /* 0x000fe40000410000 */
[----:B------:R-:W-:Y:S02]  /*9e10*/  FMUL.FTZ R93, R2, R93 ;  /* 0x0000005d025d7220 */ /* 0x000fe40000410000 */
[C---:B------:R-:W-:Y:S02]  /*9e20*/  FMUL.FTZ R96, R133.reuse, R96 ;  /* 0x0000006085607220 */ /* 0x040fe40000410000 */
[----:B------:R-:W-:Y:S01]  /*9e30*/  FMUL.FTZ R97, R133, R97 ;  /* 0x0000006185617220 */ /* 0x000fe20000410000 */
[----:B------:R-:W1:Y:S01]  /*9e40*/  MUFU.EX2 R220, R16 ;  /* 0x0000001000dc7308 */ /* 0x000e620000000800 */
[C---:B------:R-:W-:Y:S02]  /*9e50*/  FMUL.FTZ R98, R132.reuse, R98 ;  /* 0x0000006284627220 */ /* 0x040fe40000410000 */
[C---:B------:R-:W-:Y:S01]  /*9e60*/  FMUL.FTZ R99, R132.reuse, R99 ;  /* 0x0000006384637220 */ /* 0x040fe20000410000 */
[----:B--2---:R-:W-:Y:S01]  /*9e70*/  F2FP.PACK_AB R193, R251, R41 ;  /* 0x00000029fbc1723e */ /* 0x004fe200000000ff */
[C---:B------:R-:W-:Y:S02]  /*9e80*/  FMUL.FTZ R17, R133.reuse, R157 ;  /* 0x0000009d85117220 */ /* 0x040fe40000410000 */
[C---:B------:R-:W-:Y:S02]  /*9e90*/  FMUL.FTZ R100, R133.reuse, R100 ;  /* 0x0000006485647220 */ /* 0x040fe40000410000 */
[C---:B------:R-:W-:Y:S02]  /*9ea0*/  FMUL.FTZ R101, R133.reuse, R101 ;  /* 0x0000006585657220 */ /* 0x040fe40000410000 */
[C---:B------:R-:W-:Y:S02]  /*9eb0*/  FMUL.FTZ R102, R132.reuse, R102 ;  /* 0x0000006684667220 */ /* 0x040fe40000410000 */
[----:B------:R-:W-:Y:S02]  /*9ec0*/  FMUL.FTZ R103, R132, R103 ;  /* 0x0000006784677220 */ /* 0x000fe40000410000 */
[----:B----4-:R-:W-:Y:S01]  /*9ed0*/  FMUL.FTZ R26, R0, R166 ;  /* 0x000000a6001a7220 */ /* 0x010fe20000410000 */
[----:B------:R-:W-:Y:S01]  /*9ee0*/  MOV R166, R44 ;  /* 0x0000002c00a67202 */ /* 0x000fe20000000f00 */
[----:B------:R-:W-:Y:S02]  /*9ef0*/  FMUL.FTZ R44, R2, R184 ;  /* 0x000000b8022c7220 */ /* 0x000fe40000410000 */
[----:B------:R2:W-:Y:S01]  /*9f00*/  MUFU.EX2 R184, R138 ;  /* 0x0000008a00b87308 */ /* 0x0005e20000000800 */
[C---:B------:R-:W-:Y:S02]  /*9f10*/  FMUL.FTZ R46, R0.reuse, R186 ;  /* 0x000000ba002e7220 */ /* 0x040fe40000410000 */
[----:B------:R-:W-:Y:S01]  /*9f20*/  FMUL.FTZ R27, R0, R167 ;  /* 0x000000a7001b7220 */ /* 0x000fe20000410000 */
[-C--:B---3--:R-:W-:Y:S05]  /*9f30*/  HMMA.16816.F32 R4, R192, R20.reuse, R4 ;  /* 0x00000014c004723c */ /* 0x088fea0000001804 */
[----:B------:R-:W-:Y:S01]  /*9f40*/  MOV R167, R45 ;  /* 0x0000002d00a77202 */ /* 0x000fe20000000f00 */
[----:B------:R-:W-:Y:S01]  /*9f50*/  FMUL.FTZ R45, R2, R185 ;  /* 0x000000b9022d7220 */ /* 0x000fe20000410000 */
[----:B------:R-:W-:Y:S01]  /*9f60*/  MOV R185, R48 ;  /* 0x0000003000b97202 */ /* 0x000fe20000000f00 */
[C---:B------:R-:W-:Y:S01]  /*9f70*/  FMUL.FTZ R48, R133.reuse, R188 ;  /* 0x000000bc85307220 */ /* 0x040fe20000410000 */
[----:B-1----:R-:W-:Y:S03]  /*9f80*/  F2FP.PACK_AB R144, R40, R220 ;  /* 0x000000dc2890723e */ /* 0x002fe600000000ff */
[C---:B------:R-:W-:Y:S02]  /*9f90*/  FMUL.FTZ R30, R0.reuse, R170 ;  /* 0x000000aa001e7220 */ /* 0x040fe40000410000 */
[C---:B------:R-:W-:Y:S01]  /*9fa0*/  FMUL.FTZ R42, R0.reuse, R182 ;  /* 0x000000b6002a7220 */ /* 0x040fe20000410000 */
[----:B------:R-:W-:Y:S01]  /*9fb0*/  MOV R182, R49 ;  /* 0x0000003100b67202 */ /* 0x000fe20000000f00 */
[----:B------:R-:W-:Y:S02]  /*9fc0*/  FMUL.FTZ R49, R133, R189 ;  /* 0x000000bd85317220 */ /* 0x000fe40000410000 */
[C---:B------:R-:W-:Y:S02]  /*9fd0*/  FMUL.FTZ R43, R0.reuse, R183 ;  /* 0x000000b7002b7220 */ /* 0x040fe40000410000 */
[--C-:B--2---:R-:W-:Y:S02]  /*9fe0*/  FFMA.FTZ R138, R197, c[0x0][0x2d0], -R142.reuse ;  /* 0x0000b400c58a7a23 */ /* 0x104fe4000001088e */
[C---:B------:R-:W-:Y:S02]  /*9ff0*/  FMUL.FTZ R10, R0.reuse, R150 ;  /* 0x00000096000a7220 */ /* 0x040fe40000410000 */
[----:B------:R1:W-:Y:S01]  /*a000*/  MUFU.EX2 R165, R138 ;  /* 0x0000008a00a57308 */ /* 0x0003e20000000800 */
[C---:B------:R-:W-:Y:S02]  /*a010*/  FMUL.FTZ R11, R0.reuse, R151 ;  /* 0x00000097000b7220 */ /* 0x040fe40000410000 */
[----:B------:R-:W2:Y:S01]  /*a020*/  LDSM.16.MT88.4 R148, [R228+0x2080] ;  /* 0x00208000e494783b */ /* 0x000ea20000004200 */
[C---:B------:R-:W-:Y:S02]  /*a030*/  FMUL.FTZ R14, R0.reuse, R154 ;  /* 0x0000009a000e7220 */ /* 0x040fe40000410000 */
[C---:B------:R-:W-:Y:S02]  /*a040*/  FMUL.FTZ R15, R0.reuse, R155 ;  /* 0x0000009b000f7220 */ /* 0x040fe40000410000 */
[C---:B------:R-:W-:Y:S03]  /*a050*/  HMMA.16816.F32 R8, R144.reuse, R20, R8 ;  /* 0x000000149008723c */ /* 0x040fe60000001808 */
[----:B------:R-:W3:Y:S01]  /*a060*/  LDSM.16.MT88.4 R152, [R227+0x2080] ;  /* 0x00208000e398783b */ /* 0x000ee20000004200 */
[C---:B------:R-:W-:Y:S02]  /*a070*/  FMUL.FTZ R47, R0.reuse, R187 ;  /* 0x000000bb002f7220 */ /* 0x040fe40000410000 */
[C---:B------:R-:W-:Y:S02]  /*a080*/  FMUL.FTZ R16, R133.reuse, R156 ;  /* 0x0000009c85107220 */ /* 0x040fe40000410000 */
[-C--:B------:R-:W-:Y:S03]  /*a090*/  HMMA.16816.F32 R12, R144, R22.reuse, R12 ;  /* 0x00000016900c723c */ /* 0x080fe6000000180c */
[----:B------:R-:W-:Y:S01]  /*a0a0*/  LDSM.16.MT88.4 R156, [R226+0x2880] ;  /* 0x00288000e29c783b */ /* 0x000fe20000004200 */
[C---:B------:R-:W-:Y:S02]  /*a0b0*/  FMUL.FTZ R20, R133.reuse, R160 ;  /* 0x000000a085147220 */ /* 0x040fe40000410000 */
[----:B------:R-:W-:Y:S02]  /*a0c0*/  FMUL.FTZ R21, R133, R161 ;  /* 0x000000a185157220 */ /* 0x000fe40000410000 */
[C---:B------:R-:W-:Y:S04]  /*a0d0*/  HMMA.16816.F32 R16, R192.reuse, R22, R16 ;  /* 0x00000016c010723c */ /* 0x040fe80000001810 */
[--C-:B-1----:R-:W-:Y:S02]  /*a0e0*/  FFMA.FTZ R138, R199, c[0x0][0x2d0], -R142.reuse ;  /* 0x0000b400c78a7a23 */ /* 0x102fe4000001088e */
[----:B------:R-:W-:Y:S01]  /*a0f0*/  FMUL.FTZ R31, R0, R171 ;  /* 0x000000ab001f7220 */ /* 0x000fe20000410000 */
[----:B------:R-:W-:Y:S01]  /*a100*/  MOV R171, R40 ;  /* 0x0000002800ab7202 */ /* 0x000fe20000000f00 */
[----:B------:R1:W-:Y:S01]  /*a110*/  MUFU.EX2 R186, R138 ;  /* 0x0000008a00ba7308 */ /* 0x0003e20000000800 */
[C---:B------:R-:W-:Y:S01]  /*a120*/  FMUL.FTZ R22, R132.reuse, R162 ;  /* 0x000000a284167220 */ /* 0x040fe20000410000 */
[----:B------:R-:W-:Y:S02]  /*a130*/  LDSM.16.MT88.4 R196, [R227+0x3080] ;  /* 0x00308000e3c4783b */ /* 0x000fe40000004200 */
[----:B------:R-:W-:Y:S02]  /*a140*/  FMUL.FTZ R23, R132, R163 ;  /* 0x000000a384177220 */ /* 0x000fe40000410000 */
[----:B------:R-:W-:Y:S01]  /*a150*/  FMUL.FTZ R40, R2, R180 ;  /* 0x000000b402287220 */ /* 0x000fe20000410000 */
[----:B------:R-:W-:Y:S01]  /*a160*/  MOV R180, R220 ;  /* 0x000000dc00b47202 */ /* 0x000fe20000000f00 */
[C---:B------:R-:W-:Y:S02]  /*a170*/  FMUL.FTZ R58, R0.reuse, R58 ;  /* 0x0000003a003a7220 */ /* 0x040fe40000410000 */
[----:B------:R-:W-:Y:S01]  /*a180*/  LDSM.16.MT88.4 R160, [R228+0x2880] ;  /* 0x00288000e4a0783b */ /* 0x000fe20000004200 */
[-C--:B------:R-:W-:Y:S03]  /*a190*/  HMMA.16816.F32 R20, R192, R36.reuse, R20 ;  /* 0x00000024c014723c */ /* 0x080fe60000001814 */
[C---:B------:R-:W-:Y:S02]  /*a1a0*/  FMUL.FTZ R59, R0.reuse, R59 ;  /* 0x0000003b003b7220 */ /* 0x040fe40000410000 */
[C---:B------:R-:W-:Y:S02]  /*a1b0*/  FMUL.FTZ R62, R0.reuse, R62 ;  /* 0x0000003e003e7220 */ /* 0x040fe40000410000 */
[C---:B------:R-:W-:Y:S01]  /*a1c0*/  FMUL.FTZ R63, R0.reuse, R63 ;  /* 0x0000003f003f7220 */ /* 0x040fe20000410000 */
[C---:B------:R-:W-:Y:S04]  /*a1d0*/  HMMA.16816.F32 R24, R144.reuse, R36, R24 ;  /* 0x000000249018723c */ /* 0x040fe80000001818 */
[----:B------:R-:W-:Y:S02]  /*a1e0*/  FMUL.FTZ R74, R0, R74 ;  /* 0x0000004a004a7220 */ /* 0x000fe40000410000 */
[--C-:B-1----:R-:W-:Y:S02]  /*a1f0*/  FFMA.FTZ R138, R200, c[0x0][0x2d0], -R141.reuse ;  /* 0x0000b400c88a7a23 */ /* 0x102fe4000001088d */
[-C--:B------:R-:W-:Y:S02]  /*a200*/  HMMA.16816.F32 R28, R144, R38.reuse, R28 ;  /* 0x00000026901c723c */ /* 0x080fe4000000181c */
[----:B------:R1:W-:Y:S02]  /*a210*/  MUFU.EX2 R188, R138 ;  /* 0x0000008a00bc7308 */ /* 0x0003e40000000800 */
[C---:B------:R-:W-:Y:S01]  /*a220*/  FMUL.FTZ R36, R133.reuse, R176 ;  /* 0x000000b085247220 */ /* 0x040fe20000410000 */
[----:B------:R-:W-:Y:S01]  /*a230*/  MOV R176, R41 ;  /* 0x0000002900b07202 */ /* 0x000fe20000000f00 */
[----:B------:R-:W-:Y:S01]  /*a240*/  FMUL.FTZ R37, R133, R177 ;  /* 0x000000b185257220 */ /* 0x000fe20000410000 */
[----:B------:R-:W-:Y:S01]  /*a250*/  MOV R177, R51 ;  /* 0x0000003300b17202 */ /* 0x000fe20000000f00 */
[C---:B------:R-:W-:Y:S04]  /*a260*/  HMMA.16816.F32 R32, R192.reuse, R38, R32 ;  /* 0x00000026c020723c */ /* 0x040fe80000001820 */
[----:B------:R-:W-:Y:S01]  /*a270*/  FMUL.FTZ R41, R2, R181 ;  /* 0x000000b502297220 */ /* 0x000fe20000410000 */
[----:B------:R-:W-:Y:S01]  /*a280*/  MOV R181, R50 ;  /* 0x0000003200b57202 */ /* 0x000fe20000000f00 */
[C---:B------:R-:W-:Y:S02]  /*a290*/  FMUL.FTZ R50, R132.reuse, R190 ;  /* 0x000000be84327220 */ /* 0x040fe40000410000 */
[C---:B------:R-:W-:Y:S01]  /*a2a0*/  FMUL.FTZ R39, R132.reuse, R179 ;  /* 0x000000b384277220 */ /* 0x040fe20000410000 */
[----:B------:R-:W-:Y:S03]  /*a2b0*/  MOV R179, R252 ;  /* 0x000000fc00b37202 */ /* 0x000fe60000000f00 */
[C---:B------:R-:W-:Y:S01]  /*a2c0*/  FMUL.FTZ R38, R132.reuse, R178 ;  /* 0x000000b284267220 */ /* 0x040fe20000410000 */
[----:B------:R-:W-:Y:S01]  /*a2d0*/  MOV R178, R251 ;  /* 0x000000fb00b27202 */ /* 0x000fe20000000f00 */
[----:B------:R-:W-:Y:S02]  /*a2e0*/  FMUL.FTZ R51, R132, R191 ;  /* 0x000000bf84337220 */ /* 0x000fe40000410000 */
[C---:B------:R-:W-:Y:S02]  /*a2f0*/  FMUL.FTZ R75, R0.reuse, R75 ;  /* 0x0000004b004b7220 */ /* 0x040fe40000410000 */
[----:B-1----:R-:W-:Y:S01]  /*a300*/  FFMA.FTZ R138, R203, c[0x0][0x2d0], -R141 ;  /* 0x0000b400cb8a7a23 */ /* 0x002fe2000001088d */
[-C--:B--2---:R-:W-:Y:S03]  /*a310*/  HMMA.16816.F32 R36, R192, R148.reuse, R36 ;  /* 0x00000094c024723c */ /* 0x084fe60000001824 */
[----:B------:R1:W-:Y:S01]  /*a320*/  MUFU.EX2 R170, R138 ;  /* 0x0000008a00aa7308 */ /* 0x0003e20000000800 */
[C---:B------:R-:W-:Y:S02]  /*a330*/  FMUL.FTZ R78, R0.reuse, R78 ;  /* 0x0000004e004e7220 */ /* 0x040fe40000410000 */
[C---:B------:R-:W-:Y:S02]  /*a340*/  FMUL.FTZ R79, R0.reuse, R79 ;  /* 0x0000004f004f7220 */ /* 0x040fe40000410000 */
[C---:B------:R-:W-:Y:S04]  /*a350*/  HMMA.16816.F32 R40, R144.reuse, R148, R40 ;  /* 0x000000949028723c */ /* 0x040fe80000001828 */
[C---:B------:R-:W-:Y:S02]  /*a360*/  FMUL.FTZ R90, R0.reuse, R90 ;  /* 0x0000005a005a7220 */ /* 0x040fe40000410000 */
[C---:B------:R-:W-:Y:S02]  /*a370*/  FMUL.FTZ R91, R0.reuse, R91 ;  /* 0x0000005b005b7220 */ /* 0x040fe40000410000 */
[-C--:B------:R-:W-:Y:S04]  /*a380*/  HMMA.16816.F32 R44, R144, R150.reuse, R44 ;  /* 0x00000096902c723c */ /* 0x080fe8000000182c */
[C---:B------:R-:W-:Y:S02]  /*a390*/  FMUL.FTZ R94, R0.reuse, R94 ;  /* 0x0000005e005e7220 */ /* 0x040fe40000410000 */
[----:B------:R-:W-:Y:S02]  /*a3a0*/  FMUL.FTZ R95, R0, R95 ;  /* 0x0000005f005f7220 */ /* 0x000fe40000410000 */
[C---:B------:R-:W-:Y:S01]  /*a3b0*/  HMMA.16816.F32 R48, R192.reuse, R150, R48 ;  /* 0x00000096c030723c */ /* 0x040fe20000001830 */
[----:B------:R-:W2:Y:S03]  /*a3c0*/  LDSM.16.MT88.4 R148, [R225+0x3880] ;  /* 0x00388000e194783b */ /* 0x000ea60000004200 */
[--C-:B-1----:R-:W-:Y:S02]  /*a3d0*/  FFMA.FTZ R138, R201, c[0x0][0x2d0], -R142.reuse ;  /* 0x0000b400c98a7a23 */ /* 0x102fe4000001088e */
[C---:B------:R-:W-:Y:S02]  /*a3e0*/  FMUL.FTZ R104, R2.reuse, R104 ;  /* 0x0000006802687220 */ /* 0x040fe40000410000 */
[-C--:B---3--:R-:W-:Y:S01]  /*a3f0*/  HMMA.16816.F32 R52, R192, R152.reuse, R52 ;  /* 0x00000098c034723c */ /* 0x088fe20000001834 */
[----:B------:R1:W-:Y:S03]  /*a400*/  MUFU.EX2 R189, R138 ;  /* 0x0000008a00bd7308 */ /* 0x0003e60000000800 */
[----:B------:R-:W-:Y:S02]  /*a410*/  FMUL.FTZ R105, R2, R105 ;  /* 0x0000006902697220 */ /* 0x000fe40000410000 */
[C---:B------:R-:W-:Y:S02]  /*a420*/  FMUL.FTZ R106, R0.reuse, R106 ;  /* 0x0000006a006a7220 */ /* 0x040fe40000410000 */
[C---:B------:R-:W-:Y:S04]  /*a430*/  HMMA.16816.F32 R56, R144.reuse, R152, R56 ;  /* 0x000000989038723c */ /* 0x040fe80000001838 */
[----:B------:R-:W-:Y:S02]  /*a440*/  FMUL.FTZ R107, R0, R107 ;  /* 0x0000006b006b7220 */ /* 0x000fe40000410000 */
[C---:B------:R-:W-:Y:S02]  /*a450*/  FMUL.FTZ R108, R2.reuse, R108 ;  /* 0x0000006c026c7220 */ /* 0x040fe40000410000 */
[-C--:B------:R-:W-:Y:S04]  /*a460*/  HMMA.16816.F32 R60, R144, R154.reuse, R60 ;  /* 0x0000009a903c723c */ /* 0x080fe8000000183c */
[----:B------:R-:W-:Y:S02]  /*a470*/  FMUL.FTZ R109, R2, R109 ;  /* 0x0000006d026d7220 */ /* 0x000fe40000410000 */
[----:B------:R-:W-:Y:S02]  /*a480*/  FMUL.FTZ R110, R0, R110 ;  /* 0x0000006e006e7220 */ /* 0x000fe40000410000 */
[C---:B------:R-:W-:Y:S01]  /*a490*/  HMMA.16816.F32 R64, R192.reuse, R154, R64 ;  /* 0x0000009ac040723c */ /* 0x040fe20000001840 */
[----:B------:R-:W3:Y:S03]  /*a4a0*/  LDSM.16.MT88.4 R152, [R226+0x3880] ;  /* 0x00388000e298783b */ /* 0x000ee60000004200 */
[----:B-1----:R-:W-:Y:S02]  /*a4b0*/  FFMA.FTZ R138, R204, c[0x0][0x2d0], -R142 ;  /* 0x0000b400cc8a7a23 */ /* 0x002fe4000001088e */
[----:B------:R-:W-:Y:S02]  /*a4c0*/  FMUL.FTZ R111, R0, R111 ;  /* 0x0000006f006f7220 */ /* 0x000fe40000410000 */
[----:B------:R1:W-:Y:S01]  /*a4d0*/  MUFU.EX2 R168, R138 ;  /* 0x0000008a00a87308 */ /* 0x0003e20000000800 */
[-C--:B--2---:R-:W-:Y:S03]  /*a4e0*/  HMMA.16816.F32 R68, R192, R148.reuse, R68 ;  /* 0x00000094c044723c */ /* 0x084fe60000001844 */
[C---:B------:R-:W-:Y:S02]  /*a4f0*/  FMUL.FTZ R112, R133.reuse, R112 ;  /* 0x0000007085707220 */ /* 0x040fe40000410000 */
[C---:B------:R-:W-:Y:S02]  /*a500*/  FMUL.FTZ R113, R133.reuse, R113 ;  /* 0x0000007185717220 */ /* 0x040fe40000410000 */
[C---:B------:R-:W-:Y:S01]  /*a510*/  FMUL.FTZ R114, R132.reuse, R114 ;  /* 0x0000007284727220 */ /* 0x040fe20000410000 */
[C---:B------:R-:W-:Y:S04]  /*a520*/  HMMA.16816.F32 R72, R144.reuse, R148, R72 ;  /* 0x000000949048723c */ /* 0x040fe80000001848 */
[----:B------:R-:W-:Y:S02]  /*a530*/  FMUL.FTZ R115, R132, R115 ;  /* 0x0000007384737220 */ /* 0x000fe40000410000 */
[C---:B------:R-:W-:Y:S02]  /*a540*/  FMUL.FTZ R120, R2.reuse, R120 ;  /* 0x0000007802787220 */ /* 0x040fe40000410000 */
[-C--:B------:R-:W-:Y:S04]  /*a550*/  HMMA.16816.F32 R76, R144, R150.reuse, R76 ;  /* 0x00000096904c723c */ /* 0x080fe8000000184c */
[----:B------:R-:W-:Y:S02]  /*a560*/  FMUL.FTZ R121, R2, R121 ;  /* 0x0000007902797220 */ /* 0x000fe40000410000 */
[----:B------:R-:W-:Y:S02]  /*a570*/  FMUL.FTZ R122, R0, R122 ;  /* 0x0000007a007a7220 */ /* 0x000fe40000410000 */
[C---:B------:R-:W-:Y:S01]  /*a580*/  HMMA.16816.F32 R80, R192.reuse, R150, R80 ;  /* 0x00000096c050723c */ /* 0x040fe20000001850 */
[----:B------:R-:W2:Y:S03]  /*a590*/  LDSM.16.MT88.4 R148, [R228+0x3880] ;  /* 0x00388000e494783b */ /* 0x000ea60000004200 */
[--C-:B-1----:R-:W-:Y:S02]  /*a5a0*/  FFMA.FTZ R138, R202, c[0x0][0x2d0], -R143.reuse ;  /* 0x0000b400ca8a7a23 */ /* 0x102fe4000001088f */
[----:B------:R-:W-:Y:S02]  /*a5b0*/  FMUL.FTZ R123, R0, R123 ;  /* 0x0000007b007b7220 */ /* 0x000fe40000410000 */
[-C--:B---3--:R-:W-:Y:S01]  /*a5c0*/  HMMA.16816.F32 R84, R192, R152.reuse, R84 ;  /* 0x00000098c054723c */ /* 0x088fe20000001854 */
[----:B------:R1:W-:Y:S03]  /*a5d0*/  MUFU.EX2 R183, R138 ;  /* 0x0000008a00b77308 */ /* 0x0003e60000000800 */
[C---:B------:R-:W-:Y:S02]  /*a5e0*/  FMUL.FTZ R124, R2.reuse, R124 ;  /* 0x0000007c027c7220 */ /* 0x040fe40000410000 */
[----:B------:R-:W-:Y:S02]  /*a5f0*/  FMUL.FTZ R125, R2, R125 ;  /* 0x0000007d027d7220 */ /* 0x000fe40000410000 */
[C---:B------:R-:W-:Y:S04]  /*a600*/  HMMA.16816.F32 R88, R144.reuse, R152, R88 ;  /* 0x000000989058723c */ /* 0x040fe80000001858 */
[C---:B------:R-:W-:Y:S02]  /*a610*/  FMUL.FTZ R126, R0.reuse, R126 ;  /* 0x0000007e007e7220 */ /* 0x040fe40000410000 */
[----:B------:R-:W-:Y:S02]  /*a620*/  FMUL.FTZ R127, R0, R127 ;  /* 0x0000007f007f7220 */ /* 0x000fe40000410000 */
[-C--:B------:R-:W-:Y:S04]  /*a630*/  HMMA.16816.F32 R92, R144, R154.reuse, R92 ;  /* 0x0000009a905c723c */ /* 0x080fe8000000185c */
[C---:B------:R-:W-:Y:S02]  /*a640*/  FMUL.FTZ R128, R133.reuse, R128 ;  /* 0x0000008085807220 */ /* 0x040fe40000410000 */
[----:B------:R-:W-:Y:S02]  /*a650*/  FMUL.FTZ R129, R133, R129 ;  /* 0x0000008185817220 */ /* 0x000fe40000410000 */
[C---:B------:R-:W-:Y:S01]  /*a660*/  HMMA.16816.F32 R96, R192.reuse, R154, R96 ;  /* 0x0000009ac060723c */ /* 0x040fe20000001860 */
[----:B------:R-:W3:Y:S03]  /*a670*/  LDSM.16.MT88.4 R152, [R227+0x3880] ;  /* 0x00388000e398783b */ /* 0x000ee60000004200 */
[--C-:B-1----:R-:W-:Y:S02]  /*a680*/  FFMA.FTZ R138, R205, c[0x0][0x2d0], -R143.reuse ;  /* 0x0000b400cd8a7a23 */ /* 0x102fe4000001088f */
[C---:B------:R-:W-:Y:S02]  /*a690*/  FMUL.FTZ R130, R132.reuse, R130 ;  /* 0x0000008284827220 */ /* 0x040fe40000410000 */
[----:B------:R1:W4:Y:S01]  /*a6a0*/  MUFU.EX2 R187, R138 ;  /* 0x0000008a00bb7308 */ /* 0x0003220000000800 */
[-C--:B--2---:R-:W-:Y:S03]  /*a6b0*/  HMMA.16816.F32 R100, R192, R148.reuse, R100 ;  /* 0x00000094c064723c */ /* 0x084fe60000001864 */
[C---:B------:R-:W-:Y:S02]  /*a6c0*/  FMUL.FTZ R131, R132.reuse, R131 ;  /* 0x0000008384837220 */ /* 0x040fe40000410000 */
[C---:B------:R-:W-:Y:S02]  /*a6d0*/  FMUL.FTZ R116, R133.reuse, R116 ;  /* 0x0000007485747220 */ /* 0x040fe40000410000 */
[----:B------:R-:W-:Y:S01]  /*a6e0*/  FMUL.FTZ R117, R133, R117 ;  /* 0x0000007585757220 */ /* 0x000fe20000410000 */
[C---:B------:R-:W-:Y:S04]  /*a6f0*/  HMMA.16816.F32 R104, R144.reuse, R148, R104 ;  /* 0x000000949068723c */ /* 0x040fe80000001868 */
[C---:B------:R-:W-:Y:S02]  /*a700*/  FMUL.FTZ R118, R132.reuse, R118 ;  /* 0x0000007684767220 */ /* 0x040fe40000410000 */
[----:B------:R-:W-:Y:S02]  /*a710*/  FMUL.FTZ R119, R132, R119 ;  /* 0x0000007784777220 */ /* 0x000fe40000410000 */
[-C--:B------:R-:W-:Y:S04]  /*a720*/  HMMA.16816.F32 R108, R144, R150.reuse, R108 ;  /* 0x00000096906c723c */ /* 0x080fe8000000186c */
[--C-:B-1----:R-:W-:Y:S04]  /*a730*/  FFMA.FTZ R138, R209, c[0x0][0x2d0], -R143.reuse ;  /* 0x0000b400d18a7a23 */ /* 0x102fe8000001088f */
[C---:B------:R-:W-:Y:S01]  /*a740*/  HMMA.16816.F32 R112, R192.reuse, R150, R112 ;  /* 0x00000096c070723c */ /* 0x040fe20000001870 */
[----:B------:R-:W1:Y:S01]  /*a750*/  LDSM.16.MT88.4 R148, [R225+0x2880] ;  /* 0x00288000e194783b */ /* 0x000e620000004200 */
[----:B------:R2:W-:Y:S06]  /*a760*/  MUFU.EX2 R169, R138 ;  /* 0x0000008a00a97308 */ /* 0x0005ec0000000800 */
[-C--:B---3--:R-:W-:Y:S08]  /*a770*/  HMMA.16816.F32 R116, R192, R152.reuse, R116 ;  /* 0x00000098c074723c */ /* 0x088ff00000001874 */
[C---:B------:R-:W-:Y:S07]  /*a780*/  HMMA.16816.F32 R120, R144.reuse, R152, R120 ;  /* 0x000000989078723c */ /* 0x040fee0000001878 */
[----:B----4-:R-:W-:Y:S01]  /*a790*/  F2FP.PACK_AB R152, R187, R183 ;  /* 0x000000b7bb98723e */ /* 0x010fe200000000ff */
[-C--:B------:R-:W-:Y:S04]  /*a7a0*/  HMMA.16816.F32 R124, R144, R154.reuse, R124 ;  /* 0x0000009a907c723c */ /* 0x080fe8000000187c */
[----:B--2---:R-:W-:Y:S03]  /*a7b0*/  FFMA.FTZ R138, R210, c[0x0][0x2d0], -R143 ;  /* 0x0000b400d28a7a23 */ /* 0x004fe6000001088f */
[----:B------:R-:W-:Y:S01]  /*a7c0*/  F2FP.PACK_AB R144, R184, R164 ;  /* 0x000000a4b890723e */ /* 0x000fe200000000ff */
[----:B------:R-:W-:Y:S01]  /*a7d0*/  HMMA.16816.F32 R128, R192, R154, R128 ;  /* 0x0000009ac080723c */ /* 0x000fe20000001880 */
[----:B------:R2:W3:Y:S03]  /*a7e0*/  MUFU.EX2 R252, R138 ;  /* 0x0000008a00fc7308 */ /* 0x0004e60000000800 */
[----:B------:R-:W-:Y:S02]  /*a7f0*/  F2FP.PACK_AB R145, R186, R165 ;  /* 0x000000a5ba91723e */ /* 0x000fe400000000ff */
[----:B------:R-:W-:Y:S02]  /*a800*/  F2FP.PACK_AB R146, R170, R188 ;  /* 0x000000bcaa92723e */ /* 0x000fe400000000ff */
[----:B------:R-:W-:Y:S07]  /*a810*/  F2FP.PACK_AB R147, R168, R189 ;  /* 0x000000bda893723e */ /* 0x000fee00000000ff */
[-C--:B-1----:R-:W-:Y:S05]  /*a820*/  HMMA.16816.F32 R4, R144, R148.reuse, R4 ;  /* 0x000000949004723c */ /* 0x082fea0000001804 */
[--C-:B--2---:R-:W-:Y:S01]  /*a830*/  FFMA.FTZ R138, R207, c[0x0][0x2d0], -R134.reuse ;  /* 0x0000b400cf8a7a23 */ /* 0x104fe20000010886 */
[----:B---3--:R-:W-:Y:S03]  /*a840*/  F2FP.PACK_AB R154, R252, R169 ;  /* 0x000000a9fc9a723e */ /* 0x008fe600000000ff */
[----:B------:R1:W-:Y:S03]  /*a850*/  MUFU.EX2 R251, R138 ;  /* 0x0000008a00fb7308 */ /* 0x0003e60000000800 */
[--C-:B-1----:R-:W-:Y:S07]  /*a860*/  FFMA.FTZ R138, R208, c[0x0][0x2d0], -R134.reuse ;  /* 0x0000b400d08a7a23 */ /* 0x102fee0000010886 */
[----:B------:R1:W2:Y:S02]  /*a870*/  MUFU.EX2 R220, R138 ;  /* 0x0000008a00dc7308 */ /* 0x0002a40000000800 */
[--C-:B-1----:R-:W-:Y:S01]  /*a880*/  FFMA.FTZ R138, R211, c[0x0][0x2d0], -R134.reuse ;  /* 0x0000b400d38a7a23 */ /* 0x102fe20000010886 */
[----:B--2---:R-:W-:Y:S07]  /*a890*/  F2FP.PACK_AB R153, R220, R251 ;  /* 0x000000fbdc99723e */ /* 0x004fee00000000ff */
[----:B------:R1:W-:Y:S02]  /*a8a0*/  MUFU.EX2 R219, R138 ;  /* 0x0000008a00db7308 */ /* 0x0003e40000000800 */
[----:B-1----:R-:W-:Y:S08]  /*a8b0*/  FFMA.FTZ R138, R206, c[0x0][0x2d0], -R134 ;  /* 0x0000b400ce8a7a23 */ /* 0x002ff00000010886 */
[----:B------:R1:W2:Y:S02]  /*a8c0*/  MUFU.EX2 R201, R138 ;  /* 0x0000008a00c97308 */ /* 0x0002a40000000800 */
[--C-:B-1----:R-:W-:Y:S01]  /*a8d0*/  FFMA.FTZ R138, R223, c[0x0][0x2d0], -R141.reuse ;  /* 0x0000b400df8a7a23 */ /* 0x102fe2000001088d */
[----:B--2---:R-:W-:Y:S02]  /*a8e0*/  F2FP.PACK_AB R155, R201, R219 ;  /* 0x000000dbc99b723e */ /* 0x004fe400000000ff */
[----:B------:R-:W-:Y:S05]  /*a8f0*/  MOV R223, R168 ;  /* 0x000000a800df7202 */ /* 0x000fea0000000f00 */
[----:B------:R1:W-:Y:S01]  /*a900*/  MUFU.EX2 R217, R138 ;  /* 0x0000008a00d97308 */ /* 0x0003e20000000800 */
[C---:B------:R-:W-:Y:S08]  /*a910*/  HMMA.16816.F32 R8, R152.reuse, R148, R8 ;  /* 0x000000949808723c */ /* 0x040ff00000001808 */
[-C--:B------:R-:W-:Y:S08]  /*a920*/  HMMA.16816.F32 R12, R152, R150.reuse, R12 ;  /* 0x00000096980c723c */ /* 0x080ff0000000180c */
[C---:B------:R-:W-:Y:S01]  /*a930*/  HMMA.16816.F32 R16, R144.reuse, R150, R16 ;  /* 0x000000969010723c */ /* 0x040fe20000001810 */
[----:B------:R-:W2:Y:S03]  /*a940*/  LDSM.16.MT88.4 R148, [R227+0x2880] ;  /* 0x00288000e394783b */ /* 0x000ea60000004200 */
[--C-:B-1----:R-:W-:Y:S01]  /*a950*/  FFMA.FTZ R138, R244, c[0x0][0x2d0], -R141.reuse ;  /* 0x0000b400f48a7a23 */ /* 0x102fe2000001088d */
[----:B------:R-:W-:Y:S03]  /*a960*/  MOV R244, R170 ;  /* 0x000000aa00f47202 */ /* 0x000fe60000000f00 */
[-C--:B------:R-:W-:Y:S01]  /*a970*/  HMMA.16816.F32 R20, R144, R156.reuse, R20 ;  /* 0x0000009c9014723c */ /* 0x080fe20000001814 */
[----:B------:R1:W-:Y:S07]  /*a980*/  MUFU.EX2 R216, R138 ;  /* 0x0000008a00d87308 */ /* 0x0003ee0000000800 */
[C---:B------:R-:W-:Y:S08]  /*a990*/  HMMA.16816.F32 R24, R152.reuse, R156, R24 ;  /* 0x0000009c9818723c */ /* 0x040ff00000001818 */
[-C--:B------:R-:W-:Y:S08]  /*a9a0*/  HMMA.16816.F32 R28, R152, R158.reuse, R28 ;  /* 0x0000009e981c723c */ /* 0x080ff0000000181c */
[C---:B------:R-:W-:Y:S01]  /*a9b0*/  HMMA.16816.F32 R32, R144.reuse, R158, R32 ;  /* 0x0000009e9020723c */ /* 0x040fe20000001820 */
[----:B------:R-:W3:Y:S03]  /*a9c0*/  LDSM.16.MT88.4 R156, [R225+0x4080] ;  /* 0x00408000e19c783b */ /* 0x000ee60000004200 */
[--C-:B-1----:R-:W-:Y:S01]  /*a9d0*/  FFMA.FTZ R138, R221, c[0x0][0x2d0], -R142.reuse ;  /* 0x0000b400dd8a7a23 */ /* 0x102fe2000001088e */
[----:B------:R-:W-:Y:S03]  /*a9e0*/  MOV R221, R169 ;  /* 0x000000a900dd7202 */ /* 0x000fe60000000f00 */
[-C--:B------:R-:W-:Y:S01]  /*a9f0*/  HMMA.16816.F32 R36, R144, R160.reuse, R36 ;  /* 0x000000a09024723c */ /* 0x080fe20000001824 */
[----:B------:R1:W-:Y:S07]  /*aa00*/  MUFU.EX2 R211, R138 ;  /* 0x0000008a00d37308 */ /* 0x0003ee0000000800 */
[C---:B------:R-:W-:Y:S08]  /*aa10*/  HMMA.16816.F32 R40, R152.reuse, R160, R40 ;  /* 0x000000a09828723c */ /* 0x040ff00000001828 */
[-C--:B------:R-:W-:Y:S08]  /*aa20*/  HMMA.16816.F32 R44, R152, R162.reuse, R44 ;  /* 0x000000a2982c723c */ /* 0x080ff0000000182c */
[C---:B------:R-:W-:Y:S01]  /*aa30*/  HMMA.16816.F32 R48, R144.reuse, R162, R48 ;  /* 0x000000a29030723c */ /* 0x040fe20000001830 */
[----:B------:R-:W4:Y:S03]  /*aa40*/  LDSM.16.MT88.4 R160, [R226+0x4080] ;  /* 0x00408000e2a0783b */ /* 0x000f260000004200 */
[--C-:B-1----:R-:W-:Y:S01]  /*aa50*/  FFMA.FTZ R138, R222, c[0x0][0x2d0], -R142.reuse ;  /* 0x0000b400de8a7a23 */ /* 0x102fe2000001088e */
[----:B------:R-:W-:Y:S03]  /*aa60*/  MOV R222, R189 ;  /* 0x000000bd00de7202 */ /* 0x000fe60000000f00 */
[-C--:B--2---:R-:W-:Y:S01]  /*aa70*/  HMMA.16816.F32 R52, R144, R148.reuse, R52 ;  /* 0x000000949034723c */ /* 0x084fe20000001834 */
[----:B------:R1:W2:Y:S07]  /*aa80*/  MUFU.EX2 R209, R138 ;  /* 0x0000008a00d17308 */ /* 0x0002ae0000000800 */
[C---:B------:R-:W-:Y:S08]  /*aa90*/  HMMA.16816.F32 R56, R152.reuse, R148, R56 ;  /* 0x000000949838723c */ /* 0x040ff00000001838 */
[-C--:B------:R-:W-:Y:S08]  /*aaa0*/  HMMA.16816.F32 R60, R152, R150.reuse, R60 ;  /* 0x00000096983c723c */ /* 0x080ff0000000183c */
[C---:B------:R-:W-:Y:S01]  /*aab0*/  HMMA.16816.F32 R64, R144.reuse, R150, R64 ;  /* 0x000000969040723c */ /* 0x040fe20000001840 */
[----:B------:R-:W5:Y:S03]  /*aac0*/  LDSM.16.MT88.4 R148, [R228+0x4080] ;  /* 0x00408000e494783b */ /* 0x000f660000004200 */
[--C-:B-1----:R-:W-:Y:S01]  /*aad0*/  FFMA.FTZ R138, R248, c[0x0][0x2d0], -R141.reuse ;  /* 0x0000b400f88a7a23 */ /* 0x102fe2000001088d */
[----:B------:R-:W-:Y:S01]  /*aae0*/  MOV R248, R188 ;  /* 0x000000bc00f87202 */ /* 0x000fe20000000f00 */
[----:B------:R-:W-:Y:S01]  /*aaf0*/  FFMA.FTZ R141, R250, c[0x0][0x2d0], -R141 ;  /* 0x0000b400fa8d7a23 */ /* 0x000fe2000001088d */
[----:B------:R-:W-:Y:S01]  /*ab00*/  MOV R250, R187 ;  /* 0x000000bb00fa7202 */ /* 0x000fe20000000f00 */
[-C--:B---3--:R-:W-:Y:S01]  /*ab10*/  HMMA.16816.F32 R68, R144, R156.reuse, R68 ;  /* 0x0000009c9044723c */ /* 0x088fe20000001844 */
[----:B------:R1:W-:Y:S01]  /*ab20*/  MUFU.EX2 R210, R138 ;  /* 0x0000008a00d27308 */ /* 0x0003e20000000800 */
[----:B------:R-:W-:Y:S06]  /*ab30*/  LDSM.16.MT88.4 R188, [R228+0x3080] ;  /* 0x00308000e4bc783b */ /* 0x000fec0000004200 */
[C---:B------:R-:W-:Y:S03]  /*ab40*/  HMMA.16816.F32 R72, R152.reuse, R156, R72 ;  /* 0x0000009c9848723c */ /* 0x040fe60000001848 */
[----:B------:R2:W3:Y:S05]  /*ab50*/  MUFU.EX2 R208, R141 ;  /* 0x0000008d00d07308 */ /* 0x0004ea0000000800 */
[-C--:B------:R-:W-:Y:S08]  /*ab60*/  HMMA.16816.F32 R76, R152, R158.reuse, R76 ;  /* 0x0000009e984c723c */ /* 0x080ff0000000184c */
[C---:B------:R-:W-:Y:S01]  /*ab70*/  HMMA.16816.F32 R80, R144.reuse, R158, R80 ;  /* 0x0000009e9050723c */ /* 0x040fe20000001850 */
[----:B------:R-:W3:Y:S03]  /*ab80*/  LDSM.16.MT88.4 R156, [R227+0x4080] ;  /* 0x00408000e39c783b */ /* 0x000ee60000004200 */
[--C-:B-1----:R-:W-:Y:S01]  /*ab90*/  FFMA.FTZ R138, R245, c[0x0][0x2d0], -R142.reuse ;  /* 0x0000b400f58a7a23 */ /* 0x102fe2000001088e */
[----:B------:R-:W-:Y:S01]  /*aba0*/  MOV R245, R186 ;  /* 0x000000ba00f57202 */ /* 0x000fe20000000f00 */
[----:B------:R-:W-:Y:S01]  /*abb0*/  FFMA.FTZ R142, R247, c[0x0][0x2d0], -R142 ;  /* 0x0000b400f78e7a23 */ /* 0x000fe2000001088e */
[----:B------:R-:W-:Y:S01]  /*abc0*/  MOV R247, R185 ;  /* 0x000000b900f77202 */ /* 0x000fe20000000f00 */
[-C--:B----4-:R-:W-:Y:S01]  /*abd0*/  HMMA.16816.F32 R84, R144, R160.reuse, R84 ;  /* 0x000000a09054723c */ /* 0x090fe20000001854 */
[----:B------:R1:W-:Y:S03]  /*abe0*/  MUFU.EX2 R207, R138 ;  /* 0x0000008a00cf7308 */ /* 0x0003e60000000800 */
[----:B--2---:R-:W-:Y:S04]  /*abf0*/  F2FP.PACK_AB R141, R209, R211 ;  /* 0x000000d3d18d723e */ /* 0x004fe800000000ff */
[C---:B------:R-:W-:Y:S03]  /*ac00*/  HMMA.16816.F32 R88, R152.reuse, R160, R88 ;  /* 0x000000a09858723c */ /* 0x040fe60000001858 */
[----:B------:R3:W-:Y:S05]  /*ac10*/  MUFU.EX2 R206, R142 ;  /* 0x0000008e00ce7308 */ /* 0x0007ea0000000800 */
[-C--:B------:R-:W-:Y:S08]  /*ac20*/  HMMA.16816.F32 R92, R152, R162.reuse, R92 ;  /* 0x000000a2985c723c */ /* 0x080ff0000000185c */
[C---:B------:R-:W-:Y:S04]  /*ac30*/  HMMA.16816.F32 R96, R144.reuse, R162, R96 ;  /* 0x000000a29060723c */ /* 0x040fe80000001860 */
[--C-:B-1----:R-:W-:Y:S01]  /*ac40*/  FFMA.FTZ R138, R215, c[0x0][0x2d0], -R143.reuse ;  /* 0x0000b400d78a7a23 */ /* 0x102fe2000001088f */
[----:B------:R-:W-:Y:S03]  /*ac50*/  MOV R215, R184 ;  /* 0x000000b800d77202 */ /* 0x000fe60000000f00 */
[-C--:B-----5:R-:W-:Y:S01]  /*ac60*/  HMMA.16816.F32 R100, R144, R148.reuse, R100 ;  /* 0x000000949064723c */ /* 0x0a0fe20000001864 */
[----:B------:R1:W-:Y:S03]  /*ac70*/  MUFU.EX2 R205, R138 ;  /* 0x0000008a00cd7308 */ /* 0x0003e60000000800 */
[----:B---3--:R-:W-:Y:S04]  /*ac80*/  F2FP.PACK_AB R142, R208, R210 ;  /* 0x000000d2d08e723e */ /* 0x008fe800000000ff */
[C---:B------:R-:W-:Y:S08]  /*ac90*/  HMMA.16816.F32 R104, R152.reuse, R148, R104 ;  /* 0x000000949868723c */ /* 0x040ff00000001868 */
[-C--:B------:R-:W-:Y:S08]  /*aca0*/  HMMA.16816.F32 R108, R152, R150.reuse, R108 ;  /* 0x00000096986c723c */ /* 0x080ff0000000186c */
[C---:B------:R-:W-:Y:S04]  /*acb0*/  HMMA.16816.F32 R112, R144.reuse, R150, R112 ;  /* 0x000000969070723c */ /* 0x040fe80000001870 */
[--C-:B-1----:R-:W-:Y:S01]  /*acc0*/  FFMA.FTZ R138, R246, c[0x0][0x2d0], -R143.reuse ;  /* 0x0000b400f68a7a23 */ /* 0x102fe2000001088f */
[----:B------:R-:W-:Y:S02]  /*acd0*/  MOV R246, R183 ;  /* 0x000000b700f67202 */ /* 0x000fe40000000f00 */
[----:B------:R-:W-:Y:S01]  /*ace0*/  MOV R183, R181 ;  /* 0x000000b500b77202 */ /* 0x000fe20000000f00 */
[-C--:B------:R-:W-:Y:S01]  /*acf0*/  HMMA.16816.F32 R116, R144, R156.reuse, R116 ;  /* 0x0000009c9074723c */ /* 0x080fe20000001874 */
[----:B------:R1:W2:Y:S03]  /*ad00*/  MUFU.EX2 R203, R138 ;  /* 0x0000008a00cb7308 */ /* 0x0002a60000000800 */
[----:B------:R-:W-:Y:S02]  /*ad10*/  MOV R181, R175 ;  /* 0x000000af00b57202 */ /* 0x000fe40000000f00 */
[----:B------:R-:W-:Y:S02]  /*ad20*/  MOV R175, R173 ;  /* 0x000000ad00af7202 */ /* 0x000fe40000000f00 */
[C---:B------:R-:W-:Y:S04]  /*ad30*/  HMMA.16816.F32 R120, R152.reuse, R156, R120 ;  /* 0x0000009c9878723c */ /* 0x040fe80000001878 */
[----:B------:R-:W-:Y:S02]  /*ad40*/  MOV R173, R167 ;  /* 0x000000a700ad7202 */ /* 0x000fe40000000f00 */
[----:B------:R-:W-:Y:S02]  /*ad50*/  MOV R186, R175 ;  /* 0x000000af00ba7202 */ /* 0x000fe40000000f00 */
[-C--:B------:R-:W-:Y:S04]  /*ad60*/  HMMA.16816.F32 R124, R152, R158.reuse, R124 ;  /* 0x0000009e987c723c */ /* 0x080fe8000000187c */
[----:B------:R-:W-:Y:S04]  /*ad70*/  MOV R184, R173 ;  /* 0x000000ad00b87202 */ /* 0x000fe80000000f00 */
[----:B------:R-:W-:Y:S04]  /*ad80*/  HMMA.16816.F32 R128, R144, R158, R128 ;  /* 0x0000009e9080723c */ /* 0x000fe80000001880 */
[--C-:B-1----:R-:W-:Y:S01]  /*ad90*/  FFMA.FTZ R138, R249, c[0x0][0x2d0], -R143.reuse ;  /* 0x0000b400f98a7a23 */ /* 0x102fe2000001088f */
[----:B------:R-:W-:Y:S01]  /*ada0*/  MOV R249, R182 ;  /* 0x000000b600f97202 */ /* 0x000fe20000000f00 */
[----:B------:R-:W-:Y:S01]  /*adb0*/  FFMA.FTZ R143, R218, c[0x0][0x2d0], -R143 ;  /* 0x0000b400da8f7a23 */ /* 0x000fe2000001088f */
[----:B------:R-:W-:Y:S01]  /*adc0*/  MOV R218, R165 ;  /* 0x000000a500da7202 */ /* 0x000fe20000000f00 */
[----:B------:R1:W-:Y:S01]  /*add0*/  MUFU.EX2 R204, R138 ;  /* 0x0000008a00cc7308 */ /* 0x0003e20000000800 */
[----:B------:R-:W-:Y:S03]  /*ade0*/  MOV R182, R174 ;  /* 0x000000ae00b67202 */ /* 0x000fe60000000f00 */
[----:B------:R-:W-:Y:S02]  /*adf0*/  MOV R174, R172 ;  /* 0x000000ac00ae7202 */ /* 0x000fe40000000f00 */
[----:B------:R-:W-:Y:S02]  /*ae00*/  MOV R172, R166 ;  /* 0x000000a600ac7202 */ /* 0x000fe40000000f00 */
[----:B------:R-:W-:Y:S02]  /*ae10*/  MOV R185, R174 ;  /* 0x000000ae00b97202 */ /* 0x000fe40000000f00 */
[----:B------:R3:W4:Y:S01]  /*ae20*/  MUFU.EX2 R202, R143 ;  /* 0x0000008f00ca7308 */ /* 0x0007220000000800 */
[----:B--2---:R-:W-:Y:S01]  /*ae30*/  F2FP.PACK_AB R192, R203, R205 ;  /* 0x000000cdcbc0723e */ /* 0x004fe200000000ff */
[--C-:B-1----:R-:W-:Y:S01]  /*ae40*/  FFMA.FTZ R138, R213, c[0x0][0x2d0], -R134.reuse ;  /* 0x0000b400d58a7a23 */ /* 0x102fe20000010886 */
[----:B------:R-:W-:Y:S02]  /*ae50*/  MOV R213, R164 ;  /* 0x000000a400d57202 */ /* 0x000fe40000000f00 */
[----:B------:R-:W1:Y:S05]  /*ae60*/  LDSM.16.MT88.4 R164, [R225+0x3080] ;  /* 0x00308000e1a4783b */ /* 0x000e6a0000004200 */
[----:B------:R2:W-:Y:S01]  /*ae70*/  MUFU.EX2 R200, R138 ;  /* 0x0000008a00c87308 */ /* 0x0005e20000000800 */
[----:B---3--:R-:W-:Y:S02]  /*ae80*/  F2FP.PACK_AB R143, R206, R207 ;  /* 0x000000cfce8f723e */ /* 0x008fe400000000ff */
[----:B----4-:R-:W-:Y:S01]  /*ae90*/  F2FP.PACK_AB R194, R202, R204 ;  /* 0x000000cccac2723e */ /* 0x010fe200000000ff */
[--C-:B--2---:R-:W-:Y:S01]  /*aea0*/  FFMA.FTZ R138, R212, c[0x0][0x2d0], -R134.reuse ;  /* 0x0000b400d48a7a23 */ /* 0x104fe20000010886 */
[----:B------:R-:W-:Y:S05]  /*aeb0*/  MOV R212, R139 ;  /* 0x0000008b00d47202 */ /* 0x000fea0000000f00 */
[----:B------:R2:W3:Y:S02]  /*aec0*/  MUFU.EX2 R139, R138 ;  /* 0x0000008a008b7308 */ /* 0x0004e40000000800 */
[--C-:B--2---:R-:W-:Y:S01]  /*aed0*/  FFMA.FTZ R138, R214, c[0x0][0x2d0], -R134.reuse ;  /* 0x0000b400d68a7a23 */ /* 0x104fe20000010886 */
[----:B------:R-:W-:Y:S01]  /*aee0*/  MOV R214, R183 ;  /* 0x000000b700d67202 */ /* 0x000fe20000000f00 */
[----:B------:R-:W-:Y:S01]  /*aef0*/  FFMA.FTZ R134, R140, c[0x0][0x2d0], -R134 ;  /* 0x0000b4008c867a23 */ /* 0x000fe20000010886 */
[----:B------:R-:W-:Y:S02]  /*af00*/  MOV R183, R172 ;  /* 0x000000ac00b77202 */ /* 0x000fe40000000f00 */
[----:B------:R-:W2:Y:S03]  /*af10*/  LDSM.16.MT88.4 R172, [R226+0x3080] ;  /* 0x00308000e2ac783b */ /* 0x000ea60000004200 */
[----:B------:R-:W-:Y:S01]  /*af20*/  MUFU.EX2 R138, R138 ;  /* 0x0000008a008a7308 */ /* 0x000fe20000000800 */
[----:B------:R-:W-:Y:S02]  /*af30*/  F2FP.PACK_AB R140, R216, R217 ;  /* 0x000000d9d88c723e */ /* 0x000fe400000000ff */
[----:B---3--:R-:W-:Y:S05]  /*af40*/  F2FP.PACK_AB R193, R139, R200 ;  /* 0x000000c88bc1723e */ /* 0x008fea00000000ff */
[-C--:B-1----:R-:W-:Y:S01]  /*af50*/  HMMA.16816.F32 R144, R140, R164.reuse, R4 ;  /* 0x000000a48c90723c */ /* 0x082fe20000001804 */
[----:B------:R-:W1:Y:S01]  /*af60*/  LDSM.16.MT88.4 R4, [R225+0x4880] ;  /* 0x00488000e104783b */ /* 0x000e620000004200 */
[----:B------:R-:W3:Y:S03]  /*af70*/  MUFU.EX2 R134, R134 ;  /* 0x0000008600867308 */ /* 0x000ee60000000800 */
[----:B---3--:R-:W-:Y:S07]  /*af80*/  F2FP.PACK_AB R195, R134, R138 ;  /* 0x0000008a86c3723e */ /* 0x008fee00000000ff */
[C---:B------:R-:W-:Y:S01]  /*af90*/  HMMA.16816.F32 R148, R192.reuse, R164, R8 ;  /* 0x000000a4c094723c */ /* 0x040fe20000001808 */
[----:B------:R-:W3:Y:S07]  /*afa0*/  LDSM.16.MT88.4 R8, [R226+0x4880] ;  /* 0x00488000e208783b */ /* 0x000eee0000004200 */
[-C--:B------:R-:W-:Y:S01]  /*afb0*/  HMMA.16816.F32 R152, R192, R166.reuse, R12 ;  /* 0x000000a6c098723c */ /* 0x080fe2000000180c */
[----:B------:R-:W4:Y:S07]  /*afc0*/  LDSM.16.MT88.4 R12, [R228+0x4880] ;  /* 0x00488000e40c783b */ /* 0x000f2e0000004200 */
[C---:B------:R-:W-:Y:S01]  /*afd0*/  HMMA.16816.F32 R156, R140.reuse, R166, R16 ;  /* 0x000000a68c9c723c */ /* 0x040fe20000001810 */
[----:B------:R-:W5:Y:S07]  /*afe0*/  LDSM.16.MT88.4 R16, [R227+0x4880] ;  /* 0x00488000e310783b */ /* 0x000f6e0000004200 */
[-C--:B--2---:R-:W-:Y:S01]  /*aff0*/  HMMA.16816.F32 R160, R140, R172.reuse, R20 ;  /* 0x000000ac8ca0723c */ /* 0x084fe20000001814 */
[----:B------:R-:W2:Y:S06]  /*b000*/  LDL.LU R20, [R1+0x10] ;  /* 0x0000100001147983 */ /* 0x000eac0000300800 */
[----:B------:R-:W-:Y:S01]  /*b010*/  MOV R23, R186 ;  /* 0x000000ba00177202 */ /* 0x000fe20000000f00 */
[C---:B------:R-:W-:Y:S04]  /*b020*/  HMMA.16816.F32 R164, R192.reuse, R172, R24 ;  /* 0x000000acc0a4723c */ /* 0x040fe80000001818 */
[----:B------:R-:W-:Y:S02]  /*b030*/  MOV R22, R185 ;  /* 0x000000b900167202 */ /* 0x000fe40000000f00 */
[----:B------:R-:W-:Y:S02]  /*b040*/  MOV R21, R184 ;  /* 0x000000b800157202 */ /* 0x000fe40000000f00 */
[----:B------:R-:W-:Y:S02]  /*b050*/  MOV R24, R171 ;  /* 0x000000ab00187202 */ /* 0x000fe40000000f00 */
[-C--:B------:R-:W-:Y:S01]  /*b060*/  HMMA.16816.F32 R168, R192, R174.reuse, R28 ;  /* 0x000000aec0a8723c */ /* 0x080fe2000000181c */
[----:B------:R-:W2:Y:S02]  /*b070*/  LDL.LU R28, [R1+0x8] ;  /* 0x00000800011c7983 */ /* 0x000ea40000300800 */
[----:B------:R-:W-:Y:S02]  /*b080*/  MOV R27, R183 ;  /* 0x000000b7001b7202 */ /* 0x000fe40000000f00 */
[----:B------:R-:W-:Y:S02]  /*b090*/  MOV R26, R182 ;  /* 0x000000b6001a7202 */ /* 0x000fe40000000f00 */
[----:B------:R-:W-:Y:S01]  /*b0a0*/  MOV R25, R181 ;  /* 0x000000b500197202 */ /* 0x000fe20000000f00 */
[C---:B------:R-:W-:Y:S01]  /*b0b0*/  HMMA.16816.F32 R172, R140.reuse, R174, R32 ;  /* 0x000000ae8cac723c */ /* 0x040fe20000001820 */
[----:B------:R-:W2:Y:S03]  /*b0c0*/  LDL.LU R33, [R1+0xc] ;  /* 0x00000c0001217983 */ /* 0x000ea60000300800 */
[----:B------:R-:W-:Y:S01]  /*b0d0*/  MOV R30, R179 ;  /* 0x000000b3001e7202 */ /* 0x000fe20000000f00 */
[----:B------:R-:W2:Y:S01]  /*b0e0*/  LDL.LU R35, [R1+0x4] ;  /* 0x0000040001237983 */ /* 0x000ea20000300800 */
[----:B------:R-:W-:Y:S02]  /*b0f0*/  MOV R31, R178 ;  /* 0x000000b2001f7202 */ /* 0x000fe40000000f00 */
[----:B------:R-:W-:Y:S04]  /*b100*/  MOV R32, R177 ;  /* 0x000000b100207202 */ /* 0x000fe80000000f00 */
[----:B------:R-:W-:Y:S02]  /*b110*/  MOV R34, R176 ;  /* 0x000000b000227202 */ /* 0x000fe40000000f00 */
[-C--:B------:R-:W-:Y:S03]  /*b120*/  HMMA.16816.F32 R176, R140, R188.reuse, R36 ;  /* 0x000000bc8cb0723c */ /* 0x080fe60000001824 */
[----:B------:R-:W-:Y:S05]  /*b130*/  MOV R29, R180 ;  /* 0x000000b4001d7202 */ /* 0x000fea0000000f00 */
        /* <DEDUP_REMOVED lines=8> */
[C---:B------:R-:W-:Y:S08]  /*b1c0*/  HMMA.16816.F32 R72, R192.reuse, R4, R72 ;  /* 0x00000004c048723c */ /* 0x040ff00000001848 */
[-C--:B------:R-:W-:Y:S08]  /*b1d0*/  HMMA.16816.F32 R76, R192, R6.reuse, R76 ;  /* 0x00000006c04c723c */ /* 0x080ff0000000184c */
[C---:B------:R-:W-:Y:S08]  /*b1e0*/  HMMA.16816.F32 R80, R140.reuse, R6, R80 ;  /* 0x000000068c50723c */ /* 0x040ff00000001850 */
[-C--:B---3--:R-:W-:Y:S08]  /*b1f0*/  HMMA.16816.F32 R84, R140, R8.reuse, R84 ;  /* 0x000000088c54723c */ /* 0x088ff00000001854 */
[C---:B------:R-:W-:Y:S08]  /*b200*/  HMMA.16816.F32 R88, R192.reuse, R8, R88 ;  /* 0x00000008c058723c */ /* 0x040ff00000001858 */
[-C--:B------:R-:W-:Y:S08]  /*b210*/  HMMA.16816.F32 R92, R192, R10.reuse, R92 ;  /* 0x0000000ac05c723c */ /* 0x080ff0000000185c */
[C---:B------:R-:W-:Y:S08]  /*b220*/  HMMA.16816.F32 R96, R140.reuse, R10, R96 ;  /* 0x0000000a8c60723c */ /* 0x040ff00000001860 */
[-C--:B----4-:R-:W-:Y:S08]  /*b230*/  HMMA.16816.F32 R100, R140, R12.reuse, R100 ;  /* 0x0000000c8c64723c */ /* 0x090ff00000001864 */
[C---:B------:R-:W-:Y:S08]  /*b240*/  HMMA.16816.F32 R104, R192.reuse, R12, R104 ;  /* 0x0000000cc068723c */ /* 0x040ff00000001868 */
[-C--:B------:R-:W-:Y:S08]  /*b250*/  HMMA.16816.F32 R108, R192, R14.reuse, R108 ;  /* 0x0000000ec06c723c */ /* 0x080ff0000000186c */
[C---:B------:R-:W-:Y:S08]  /*b260*/  HMMA.16816.F32 R112, R140.reuse, R14, R112 ;  /* 0x0000000e8c70723c */ /* 0x040ff00000001870 */
[-C--:B-----5:R-:W-:Y:S08]  /*b270*/  HMMA.16816.F32 R116, R140, R16.reuse, R116 ;  /* 0x000000108c74723c */ /* 0x0a0ff00000001874 */
[C---:B------:R-:W-:Y:S08]  /*b280*/  HMMA.16816.F32 R120, R192.reuse, R16, R120 ;  /* 0x00000010c078723c */ /* 0x040ff00000001878 */
[-C--:B------:R-:W-:Y:S08]  /*b290*/  HMMA.16816.F32 R124, R192, R18.reuse, R124 ;  /* 0x00000012c07c723c */ /* 0x080ff0000000187c */
[----:B------:R-:W-:Y:S04]  /*b2a0*/  HMMA.16816.F32 R128, R140, R18, R128 ;  /* 0x000000128c80723c */ /* 0x000fe80000001880 */
[----:B--2---:R-:W-:Y:S04]  /*b2b0*/  FFMA.FTZ R4, R2, R28, R29 ;  /* 0x0000001c02047223 */ /* 0x004fe8000001001d */
[----:B------:R-:W-:Y:S04]  /*b2c0*/  FADD.FTZ R4, R24, R4 ;  /* 0x0000000418047221 */ /* 0x000fe80000010000 */
[----:B------:R-:W-:Y:S02]  /*b2d0*/  FFMA.FTZ R133, R133, R33, R32 ;  /* 0x0000002185857223 */ /* 0x000fe40000010020 */
[----:B------:R-:W-:Y:S02]  /*b2e0*/  FADD.FTZ R5, R27, R4 ;  /* 0x000000041b057221 */ /* 0x000fe40000010000 */
[----:B------:R-:W-:Y:S02]  /*b2f0*/  FFMA.FTZ R132, R132, R35, R34 ;  /* 0x0000002384847223 */ /* 0x000fe40000010022 */
[----:B------:R-:W-:Y:S02]  /*b300*/  FADD.FTZ R2, R30, R133 ;  /* 0x000000851e027221 */ /* 0x000fe40000010000 */
[----:B------:R-:W-:Y:S02]  /*b310*/  FADD.FTZ R132, R31, R132 ;  /* 0x000000841f847221 */ /* 0x000fe40000010000 */
[----:B------:R-:W-:Y:S02]  /*b320*/  FADD.FTZ R2, R25, R2 ;  /* 0x0000000219027221 */ /* 0x000fe40000010000 */
[----:B------:R-:W-:Y:S02]  /*b330*/  FFMA.FTZ R4, R0, R20, R21 ;  /* 0x0000001400047223 */ /* 0x000fe40000010015 */
[----:B------:R-:W-:Y:S02]  /*b340*/  FADD.FTZ R132, R26, R132 ;  /* 0x000000841a847221 */ /* 0x000fe40000010000 */
        /* <DEDUP_REMOVED lines=35> */
[----:B------:R1:W-:Y:S01]  /*b580*/  STL [R1+0xc], R6 ;  /* 0x00000c0601007387 */ /* 0x0003e20000100800 */
[----:B------:R-:W-:Y:S01]  /*b590*/  FADD.FTZ R4, R204, R4 ;  /* 0x00000004cc047221 */ /* 0x000fe20000010000 */
[----:B------:R-:W-:Y:S01]  /*b5a0*/  MOV R139, R3 ;  /* 0x00000003008b7202 */ /* 0x000fe20000000f00 */
[----:B------:R-:W-:Y:S01]  /*b5b0*/  FADD.FTZ R0, R138, R2 ;  /* 0x000000028a007221 */ /* 0x000fe20000010000 */
[----:B------:R1:W-:Y:S01]  /*b5c0*/  STL [R1+0x4], R5 ;  /* 0x0000040501007387 */ /* 0x0003e20000100800 */
[----:B------:R-:W-:Y:S01]  /*b5d0*/  FADD.FTZ R2, R202, R4 ;  /* 0x00000004ca027221 */ /* 0x000fe20000010000 */
[----:B------:R-:W-:Y:S01]  /*b5e0*/  MOV R138, R135 ;  /* 0x00000087008a7202 */ /* 0x000fe20000000f00 */
[----:B------:R-:W-:Y:S01]  /*b5f0*/  FADD.FTZ R0, R134, R0 ;  /* 0x0000000086007221 */ /* 0x000fe20000010000 */
[----:B------:R-:W-:Y:S02]  /*b600*/  MOV R134, R136 ;  /* 0x0000008800867202 */ /* 0x000fe40000000f00 */
[----:B------:R1:W-:Y:S04]  /*b610*/  STL [R1+0x8], R2 ;  /* 0x0000080201007387 */ /* 0x0003e80000100800 */
[----:B------:R1:W-:Y:S01]  /*b620*/  STL [R1+0x10], R0 ;  /* 0x0000100001007387 */ /* 0x0003e20000100800 */
[----:B------:R-:W-:-:S05]  /*b630*/  @P0 BRA `(.L_x_918) ;  /* 0xffffb48000000947 */ /* 0x000fca000383ffff */
.L_x_901:
[----:B------:R-:W2:Y:S01]  /*b640*/  S2UR UR7, SR_CTAID.X ;  /* 0x00000000000779c3 */ /* 0x000ea20000002500 */
[----:B------:R-:W-:Y:S01]  /*b650*/  ULDC.64 UR4, c[0x0][0x2c8] ;  /* 0x0000b20000047ab9 */ /* 0x000fe20000000a00 */
[----:B------:R-:W-:Y:S01]  /*b660*/  PLOP3.LUT P0, PT, PT, PT, UP2, 0x40, 0x0 ;  /* 0x000000000000781c */ /* 0x000fe20003f0e828 */
[----:B--2---:R-:W-:-:S04]  /*b670*/  ULEA UR7, UR7, 0x7f, 0x7 ;  /* 0x0000007f07077891 */ /* 0x004fc8000f8e383f */
[----:B------:R-:W-:-:S03]  /*b680*/  UIMAD.WIDE.U32 UR16, UR7, UR4, URZ ;  /* 0x00000004071072a5 */ /* 0x000fc6000f8e003f */
[----:B------:R-:W-:Y:S02]  /*b690*/  ULDC UR4, c[0x0][0x168] ;  /* 0x00005a0000047ab9 */ /* 0x000fe40000000800 */
[----:B------:R-:W-:Y:S02]  /*b6a0*/  @UP3 USHF.R.U32.HI UR7, URZ, UR5, UR17 ;  /* 0x000000053f073299 */ /* 0x000fe40008011611 */
[----:B------:R-:W-:Y:S02]  /*b6b0*/  UIADD3 UR4, -UR4, 0x1, URZ ;  /* 0x0000000104047890 */ /* 0x000fe4000fffe13f */
[----:B------:R-:W-:Y:S02]  /*b6c0*/  ULDC UR5, c[0x0][0x1d0] ;  /* 0x0000740000057ab9 */ /* 0x000fe40000000800 */
[----:B------:R-:W-:-:S03]  /*b6d0*/  UIADD3 UR16, UR7, UR5, UR4 ;  /* 0x0000000507107290 */ /* 0x000fc6000fffe004 */
[----:B------:R-:W-:Y:S02]  /*b6e0*/  ULDC UR7, c[0x0][0x324] ;  /* 0x0000c90000077ab9 */ /* 0x000fe40000000800 */
[----:B------:R-:W-:Y:S01]  /*b6f0*/  UIADD3 UR7, UR16, -UR7, URZ ;  /* 0x8000000710077290 */ /* 0x000fe2000fffe03f */
[----:B------:R-:W-:Y:S05]  /*b700*/  @P0 BRA `(.L_x_919) ;  /* 0x0000016000000947 */ /* 0x000fea0003800000 */
[----:B------:R-:W-:-:S06]  /*b710*/  UISETP.GT.AND UP0, UPT, UR16, -0x1, UPT ;  /* 0xffffffff1000788c */ /* 0x000fcc000bf04270 */
[----:B------:R-:W-:-:S13]  /*b720*/  PLOP3.LUT P0, PT, PT, PT, UP0, 0x80, 0x0 ;  /* 0x000000000000781c */ /* 0x000fda0003f0f008 */
[----:B------:R-:W-:Y:S05]  /*b730*/  @P0 BRA `(.L_x_920) ;  /* 0x0000009000000947 */ /* 0x000fea0003800000 */
[----:B------:R-:W-:Y:S02]  /*b740*/  ULDC UR4, c[0x0][0x32c] ;  /* 0x0000cb0000047ab9 */ /* 0x000fe40000000800 */
[----:B------:R-:W-:Y:S02]  /*b750*/  UISETP.NE.AND UP0, UPT, UR4, 0x1, UPT ;  /* 0x000000010400788c */ /* 0x000fe4000bf05270 */
[----:B------:R-:W-:Y:S02]  /*b760*/  ULOP3.LUT UR16, URZ, UR16, URZ, 0x33, !UPT ;  /* 0x000000103f107292 */ /* 0x000fe4000f8e333f */
[----:B------:R-:W-:Y:S02]  /*b770*/  ULDC.64 UR4, c[0x0][0x330] ;  /* 0x0000cc0000047ab9 */ /* 0x000fe40000000a00 */
[----:B------:R-:W-:-:S07]  /*b780*/  UIMAD.WIDE.U32 UR18, UR16, UR4, URZ ;  /* 0x00000004101272a5 */ /* 0x000fce000f8e003f */
[----:B------:R-:W-:Y:S02]  /*b790*/  @UP0 UMOV UR17, UR19 ;  /* 0x0000001300110c82 */ /* 0x000fe40008000000 */
[----:B------:R-:W-:-:S04]  /*b7a0*/  @UP0 USHF.R.U32.HI UR16, URZ, UR5, UR17 ;  /* 0x000000053f100299 */ /* 0x000fc80008011611 */
[----:B------:R-:W-:Y:S01]  /*b7b0*/  ULOP3.LUT UR16, URZ, UR16, URZ, 0x33, !UPT ;  /* 0x000000103f107292 */ /* 0x000fe2000f8e333f */
[----:B------:R-:W-:Y:S05]  /*b7c0*/  BRA `(.L_x_921) ;  /* 0x0000006000007947 */ /* 0x000fea0003800000 */
.L_x_920:
[----:B------:R-:W-:Y:S02]  /*b7d0*/  ULDC UR4, c[0x0][0x32c] ;  /* 0x0000cb0000047ab9 */ /* 0x000fe40000000800 */
[----:B------:R-:W-:-:S03]  /*b7e0*/  UISETP.NE.AND UP0, UPT, UR4, 0x1, UPT ;  /* 0x000000010400788c */ /* 0x000fc6000bf05270 */
[----:B------:R-:W-:Y:S02]  /*b7f0*/  ULDC.64 UR4, c[0x0][0x330] ;  /* 0x0000cc0000047ab9 */ /* 0x000fe40000000a00 */
[----:B------:R-:W-:-:S07]  /*b800*/  UIMAD.WIDE.U32 UR18, UR16, UR4, URZ ;  /* 0x00000004101272a5 */ /* 0x000fce000f8e003f */
[----:B------:R-:W-:Y:S02]  /*b810*/  @UP0 UMOV UR17, UR19 ;  /* 0x0000001300110c82 */ /* 0x000fe40008000000 */
[----:B------:R-:W-:Y:S02]  /*b820*/  @UP0 USHF.R.U32.HI UR16, URZ, UR5, UR17 ;  /* 0x000000053f100299 */ /* 0x000fe40008011611 */
.L_x_921:
[----:B------:R-:W-:Y:S02]  /*b830*/  ULDC UR4, c[0x0][0x32c] ;  /* 0x0000cb0000047ab9 */ /* 0x000fe40000000800 */
[----:B------:R-:W-:-:S04]  /*b840*/  UIMAD UR4, UR16, UR4, URZ ;  /* 0x00000004100472a4 */ /* 0x000fc8000f8e023f */
[----:B------:R-:W-:-:S04]  /*b850*/  UISETP.LT.AND UP0, UPT, UR7, UR4, UPT ;  /* 0x000000040700728c */ /* 0x000fc8000bf01270 */
[----:B------:R-:W-:-:S04]  /*b860*/  USEL UR7, UR7, UR4, !UP0 ;  /* 0x0000000407077287 */ /* 0x000fc8000c000000 */
.L_x_919:
[----:B------:R-:W-:-:S04]  /*b870*/  UIADD3 UR7, UR7, 0x2f, URZ ;  /* 0x0000002f07077890 */ /* 0x000fc8000fffe03f */
[----:B------:R-:W-:-:S04]  /*b880*/  UIMAD.WIDE UR4, UR7, 0x2aaaaaab, URZ ;  /* 0x2aaaaaab070478a5 */ /* 0x000fc8000f8e023f */
[----:B------:R-:W-:-:S04]  /*b890*/  USHF.R.U32.HI UR4, URZ, 0x1f, UR5 ;  /* 0x0000001f3f047899 */ /* 0x000fc80008011605 */
[----:B------:R-:W-:-:S04]  /*b8a0*/  ULEA.HI.SX32 UR4, UR5, UR4, 0x1d ;  /* 0x0000000405047291 */ /* 0x000fc8000f8fea3f */
[----:B------:R-:W-:-:S04]  /*b8b0*/  UISETP.LT.AND UP0, UPT, UR8, UR4, UPT ;  /* 0x000000040800728c */ /* 0x000fc8000bf01270 */
[----:B------:R-:W-:-:S06]  /*b8c0*/  USEL UR4, UR8, UR4, !UP0 ;  /* 0x0000000408047287 */ /* 0x000fcc000c000000 */
[----:B------:R-:W-:-:S13]  /*b8d0*/  ISETP.GE.AND P0, PT, R242, UR4, PT ;  /* 0x00000004f2007c0c */ /* 0x000fda000bf06270 */
[----:B------:R-:W-:Y:S05]  /*b8e0*/  @!P0 BRA `(.L_x_922) ;  /* 0x0000364000008947 */ /* 0x000fea0003800000 */
[----:B------:R-:W-:Y:S01]  /*b8f0*/  MOV R132, R136 ;  /* 0x0000008800847202 */ /* 0x000fe20000000f00 */
[----:B------:R-:W-:Y:S01]  /*b900*/  IMAD.MOV.U32 R139, RZ, RZ, R3 ;  /* 0x000000ffff8b7224 */ /* 0x000fe200078e0003 */
[----:B-1----:R-:W-:Y:S01]  /*b910*/  MOV R2, R137 ;  /* 0x0000008900027202 */ /* 0x002fe20000000f00 */
[----:B------:R-:W-:Y:S01]  /*b920*/  IMAD.MOV.U32 R244, RZ, RZ, R242 ;  /* 0x000000fffff47224 */ /* 0x000fe200078e00f2 */
[----:B------:R-:W-:Y:S02]  /*b930*/  MOV R138, R135 ;  /* 0x00000087008a7202 */ /* 0x000fe40000000f00 */
.L_x_923:
[----:B--2---:R-:W2:Y:S01]  /*b940*/  LDL.64 R40, [R1+0x20] ;  /* 0x0000200001287983 */ /* 0x004ea20000100a00 */
[----:B------:R-:W-:Y:S05]  /*b950*/  DEPBAR.LE SB0, 0x0 ;  /* 0x000080000000791a */ /* 0x000fea0000000000 */
[----:B------:R-:W-:Y:S01]  /*b960*/  BAR.SYNC.DEFER_BLOCKING 0x0 ;  /* 0x0000000000007b1d */ /* 0x000fe20000010000 */
[C---:B------:R-:W-:Y:S02]  /*b970*/  ISETP.LT.AND P6, PT, R244.reuse, UR8, PT ;  /* 0x00000008f4007c0c */ /* 0x040fe4000bfc1270 */
[C---:B------:R-:W-:Y:S11]  /*b980*/  IADD3 R242, R244.reuse, -0x1, RZ ;  /* 0xfffffffff4f27810 */ /* 0x040ff60007ffe0ff */
[----:B---3--:R-:W-:Y:S01]  /*b990*/  @!P6 SHF.R.S32.HI R0, RZ, 0x1f, R244 ;  /* 0x0000001fff00e819 */ /* 0x008fe200000114f4 */
[----:B------:R-:W-:Y:S04]  /*b9a0*/  @!P6 IMAD.WIDE.U32 R36, R244, c[0x0][0x208], RZ ;  /* 0x00008200f424ea25 */ /* 0x000fe800078e00ff */
[----:B------:R-:W-:Y:S04]  /*b9b0*/  @!P6 IMAD R0, R0, c[0x0][0x208], RZ ;  /* 0x000082000000ea24 */ /* 0x000fe800078e02ff */
[----:B------:R-:W-:Y:S01]  /*b9c0*/  @!P6 IMAD R0, R244, c[0x0][0x20c], R0 ;  /* 0x00008300f400ea24 */ /* 0x000fe200078e0200 */
[----:B------:R-:W3:Y:S04]  /*b9d0*/  LDL.64 R38, [R1+0x40] ;  /* 0x0000400001267983 */ /* 0x000ee80000100a00 */
[----:B------:R-:W-:Y:S02]  /*b9e0*/  @!P6 IADD3 R0, R37, R0, RZ ;  /* 0x000000002500e210 */ /* 0x000fe40007ffe0ff */
[----:B-----5:R-:W-:Y:S03]  /*b9f0*/  LDSM.16.M88.4 R48, [R231+0x8080] ;  /* 0x00808000e730783b */ /* 0x020fe60000000200 */
[----:B------:R-:W-:Y:S05]  /*ba00*/  @!P6 IMAD R0, R0, 0x30, RZ ;  /* 0x000000300000e824 */ /* 0x000fea00078e02ff */
[----:B------:R-:W1:Y:S08]  /*ba10*/  LDSM.16.M88.4 R16, [R224+0x5080] ;  /* 0x00508000e010783b */ /* 0x000e700000000200 */
[----:B------:R-:W4:Y:S08]  /*ba20*/  LDSM.16.M88.4 R44, [R231+0xa080] ;  /* 0x00a08000e72c783b */ /* 0x000f300000000200 */
[----:B------:R-:W4:Y:S08]  /*ba30*/  LDSM.16.M88.4 R32, [R224+0x5880] ;  /* 0x00588000e020783b */ /* 0x000f300000000200 */
[----:B------:R-:W2:Y:S08]  /*ba40*/  LDSM.16.M88.4 R140, [R224+0x6080] ;  /* 0x00608000e08c783b */ /* 0x000eb00000000200 */
[----:B------:R-:W-:Y:S01]  /*ba50*/  LDSM.16.M88.4 R192, [R233+0x8080] ;  /* 0x00808000e9c0783b */ /* 0x000fe20000000200 */
[-C--:B-1----:R-:W-:Y:S07]  /*ba60*/  HMMA.16816.F32 R4, R48, R16.reuse, RZ ;  /* 0x000000103004723c */ /* 0x082fee00000018ff */
[----:B------:R-:W1:Y:S01]  /*ba70*/  LDSM.16.M88.4 R196, [R235] ;  /* 0x00000000ebc4783b */ /* 0x000e620000000200 */
[C---:B----4-:R-:W-:Y:S07]  /*ba80*/  HMMA.16816.F32 R8, R44.reuse, R16, RZ ;  /* 0x000000102c08723c */ /* 0x050fee00000018ff */
[----:B------:R-:W4:Y:S01]  /*ba90*/  LDSM.16.M88.4 R200, [R233+0xa080] ;  /* 0x00a08000e9c8783b */ /* 0x000f220000000200 */
[-C--:B------:R-:W-:Y:S07]  /*baa0*/  HMMA.16816.F32 R12, R44, R18.reuse, RZ ;  /* 0x000000122c0c723c */ /* 0x080fee00000018ff */
[----:B------:R-:W1:Y:S01]  /*bab0*/  LDSM.16.M88.4 R204, [R241] ;  /* 0x00000000f1cc783b */ /* 0x000e620000000200 */
[C---:B------:R-:W-:Y:S07]  /*bac0*/  HMMA.16816.F32 R16, R48.reuse, R18, RZ ;  /* 0x000000123010723c */ /* 0x040fee00000018ff */
[----:B------:R-:W1:Y:S01]  /*bad0*/  LDSM.16.M88.4 R208, [R240] ;  /* 0x00000000f0d0783b */ /* 0x000e620000000200 */
[-C--:B------:R-:W-:Y:S08]  /*bae0*/  HMMA.16816.F32 R20, R48, R32.reuse, RZ ;  /* 0x000000203014723c */ /* 0x080ff000000018ff */
[C---:B------:R-:W-:Y:S08]  /*baf0*/  HMMA.16816.F32 R24, R44.reuse, R32, RZ ;  /* 0x000000202c18723c */ /* 0x040ff000000018ff */
[-C--:B------:R-:W-:Y:S08]  /*bb00*/  HMMA.16816.F32 R28, R44, R34.reuse, RZ ;  /* 0x000000222c1c723c */ /* 0x080ff000000018ff */
[C---:B------:R-:W-:Y:S04]  /*bb10*/  HMMA.16816.F32 R32, R48.reuse, R34, RZ ;  /* 0x000000223020723c */ /* 0x040fe800000018ff */
[----:B--2---:R-:W-:Y:S02]  /*bb20*/  @!P6 MOV R135, R41 ;  /* 0x000000290087e202 */ /* 0x004fe40000000f00 */
[----:B---3--:R-:W-:Y:S06]  /*bb30*/  @!P6 MOV R134, R38 ;  /* 0x000000260086e202 */ /* 0x008fec0000000f00 */
        /* <DEDUP_REMOVED lines=21> */
[----:B------:R-:W-:Y:S02]  /*bc90*/  @!P6 IADD3 R140, P0, R134, UR10, RZ ;  /* 0x0000000a868cec10 */ /* 0x000fe4000ff1e0ff */
[----:B------:R-:W-:Y:S01]  /*bca0*/  ISETP.GT.AND P5, PT, R244, UR8, PT ;  /* 0x00000008f4007c0c */ /* 0x000fe2000bfa4270 */
[C---:B----4-:R-:W-:Y:S01]  /*bcb0*/  HMMA.16816.F32 R8, R200.reuse, R196, R8 ;  /* 0x000000c4c808723c */ /* 0x050fe20000001808 */
[----:B------:R3:W-:Y:S03]  /*bcc0*/  @!P6 LDGSTS.E.BYPASS.LTC128B.128 [R243+0x2880], [R134.64], !P4 ;  /* 0x0288000086f3efae */ /* 0x0007e6000e101d4e */
[----:B------:R-:W-:Y:S04]  /*bcd0*/  @!P6 IADD3.X R141, R135, UR11, RZ, P0, !PT ;  /* 0x0000000b878dec10 */ /* 0x000fe800087fe4ff */
[-C--:B------:R-:W-:Y:S01]  /*bce0*/  HMMA.16816.F32 R12, R200, R198.reuse, R12 ;  /* 0x000000c6c80c723c */ /* 0x080fe2000000180c */
[----:B------:R3:W-:Y:S07]  /*bcf0*/  @!P6 LDGSTS.E.BYPASS.LTC128B.128 [R243+0x4080], [R134.64+0x80], !P3 ;  /* 0x0408008086f3efae */ /* 0x0007ee000d901d4e */
[C---:B------:R-:W-:Y:S01]  /*bd00*/  HMMA.16816.F32 R16, R192.reuse, R198, R16 ;  /* 0x000000c6c010723c */ /* 0x040fe20000001810 */
[----:B------:R4:W-:Y:S07]  /*bd10*/  @!P6 LDGSTS.E.BYPASS.LTC128B.128 [R243+0x3080], [R140.64], !P4 ;  /* 0x030800008cf3efae */ /* 0x0009ee000e101d4e */
[-C--:B------:R-:W-:Y:S01]  /*bd20*/  HMMA.16816.F32 R20, R192, R204.reuse, R20 ;  /* 0x000000ccc014723c */ /* 0x080fe20000001814 */
[----:B------:R4:W-:Y:S07]  /*bd30*/  @!P6 LDGSTS.E.BYPASS.LTC128B.128 [R243+0x4880], [R140.64+0x80], !P3 ;  /* 0x048800808cf3efae */ /* 0x0009ee000d901d4e */
[C---:B------:R-:W-:Y:S01]  /*bd40*/  HMMA.16816.F32 R24, R200.reuse, R204, R24 ;  /* 0x000000ccc818723c */ /* 0x040fe20000001818 */
[----:B-1----:R-:W-:Y:S07]  /*bd50*/  LDSM.16.M88.4 R212, [R230+0x5080] ;  /* 0x00508000e6d4783b */ /* 0x002fee0000000200 */
[-C--:B------:R-:W-:Y:S01]  /*bd60*/  HMMA.16816.F32 R28, R200, R206.reuse, R28 ;  /* 0x000000cec81c723c */ /* 0x080fe2000000181c */
[----:B------:R-:W0:Y:S07]  /*bd70*/  LDGDEPBAR ;  /* 0x00000000000079af */ /* 0x000e2e0000000000 */
[C---:B------:R-:W-:Y:S01]  /*bd80*/  HMMA.16816.F32 R32, R192.reuse, R206, R32 ;  /* 0x000000cec020723c */ /* 0x040fe20000001820 */
[----:B------:R-:W-:Y:S07]  /*bd90*/  LDSM.16.M88.4 R216, [R232+0xa080] ;  /* 0x00a08000e8d8783b */ /* 0x000fee0000000200 */
[-C--:B------:R-:W-:Y:S01]  /*bda0*/  HMMA.16816.F32 R36, R192, R208.reuse, R36 ;  /* 0x000000d0c024723c */ /* 0x080fe20000001824 */
[----:B----4-:R-:W1:Y:S07]  /*bdb0*/  LDSM.16.M88.4 R140, [R232+0x8080] ;  /* 0x00808000e88c783b */ /* 0x010e6e0000000200 */
[C---:B------:R-:W-:Y:S01]  /*bdc0*/  HMMA.16816.F32 R40, R200.reuse, R208, R40 ;  /* 0x000000d0c828723c */ /* 0x040fe20000001828 */
[----:B------:R-:W4:Y:S07]  /*bdd0*/  LDSM.16.M88.4 R220, [R230+0x5880] ;  /* 0x00588000e6dc783b */ /* 0x000f2e0000000200 */
[-C--:B------:R-:W-:Y:S01]  /*bde0*/  HMMA.16816.F32 R44, R200, R210.reuse, R44 ;  /* 0x000000d2c82c723c */ /* 0x080fe2000000182c */
[----:B------:R-:W2:Y:S07]  /*bdf0*/  LDSM.16.M88.4 R196, [R230+0x6080] ;  /* 0x00608000e6c4783b */ /* 0x000eae0000000200 */
[----:B------:R-:W-:Y:S01]  /*be00*/  HMMA.16816.F32 R48, R192, R210, R48 ;  /* 0x000000d2c030723c */ /* 0x000fe20000001830 */
[----:B------:R-:W-:Y:S08]  /*be10*/  LDSM.16.M88.4 R200, [R234+0x8080] ;  /* 0x00808000eac8783b */ /* 0x000ff00000000200 */
[----:B------:R-:W2:Y:S01]  /*be20*/  LDSM.16.M88.4 R204, [R229] ;  /* 0x00000000e5cc783b */ /* 0x000ea20000000200 */
[-C--:B-1----:R-:W-:Y:S07]  /*be30*/  HMMA.16816.F32 R4, R140, R212.reuse, R4 ;  /* 0x000000d48c04723c */ /* 0x082fee0000001804 */
[----:B------:R-:W1:Y:S01]  /*be40*/  LDSM.16.M88.4 R192, [R234+0xa080] ;  /* 0x00a08000eac0783b */ /* 0x000e620000000200 */
[C---:B------:R-:W-:Y:S07]  /*be50*/  HMMA.16816.F32 R8, R216.reuse, R212, R8 ;  /* 0x000000d4d808723c */ /* 0x040fee0000001808 */
[----:B------:R-:W1:Y:S01]  /*be60*/  LDSM.16.M88.4 R208, [R229+0x800] ;  /* 0x00080000e5d0783b */ /* 0x000e620000000200 */
[-C--:B------:R-:W-:Y:S08]  /*be70*/  HMMA.16816.F32 R12, R216, R214.reuse, R12 ;  /* 0x000000d6d80c723c */ /* 0x080ff0000000180c */
[C---:B------:R-:W-:Y:S01]  /*be80*/  HMMA.16816.F32 R16, R140.reuse, R214, R16 ;  /* 0x000000d68c10723c */ /* 0x040fe20000001810 */
[----:B------:R-:W1:Y:S07]  /*be90*/  LDSM.16.M88.4 R212, [R229+0x1000] ;  /* 0x00100000e5d4783b */ /* 0x000e6e0000000200 */
[-C--:B----4-:R-:W-:Y:S08]  /*bea0*/  HMMA.16816.F32 R20, R140, R220.reuse, R20 ;  /* 0x000000dc8c14723c */ /* 0x090ff00000001814 */
[C---:B------:R-:W-:Y:S08]  /*beb0*/  HMMA.16816.F32 R24, R216.reuse, R220, R24 ;  /* 0x000000dcd818723c */ /* 0x040ff00000001818 */
[-C--:B------:R-:W-:Y:S08]  /*bec0*/  HMMA.16816.F32 R28, R216, R222.reuse, R28 ;  /* 0x000000ded81c723c */ /* 0x080ff0000000181c */
[C---:B------:R-:W-:Y:S01]  /*bed0*/  HMMA.16816.F32 R32, R140.reuse, R222, R32 ;  /* 0x000000de8c20723c */ /* 0x040fe20000001820 */
[----:B------:R-:W-:Y:S07]  /*bee0*/  LDSM.16.M88.4 R220, [R224+0x7080] ;  /* 0x00708000e0dc783b */ /* 0x000fee0000000200 */
[-C--:B--2---:R-:W-:Y:S08]  /*bef0*/  HMMA.16816.F32 R36, R140, R196.reuse, R36 ;  /* 0x000000c48c24723c */ /* 0x084ff00000001824 */
[C---:B------:R-:W-:Y:S08]  /*bf00*/  HMMA.16816.F32 R40, R216.reuse, R196, R40 ;  /* 0x000000c4d828723c */ /* 0x040ff00000001828 */
[-C--:B------:R-:W-:Y:S01]  /*bf10*/  HMMA.16816.F32 R44, R216, R198.reuse, R44 ;  /* 0x000000c6d82c723c */ /* 0x080fe2000000182c */
[----:B------:R-:W-:Y:S07]  /*bf20*/  LDSM.16.M88.4 R216, [R231+0xe080] ;  /* 0x00e08000e7d8783b */ /* 0x000fee0000000200 */
[----:B------:R-:W-:Y:S01]  /*bf30*/  HMMA.16816.F32 R48, R140, R198, R48 ;  /* 0x000000c68c30723c */ /* 0x000fe20000001830 */
[----:B------:R-:W-:Y:S07]  /*bf40*/  LDSM.16.M88.4 R140, [R231+0xc080] ;  /* 0x00c08000e78c783b */ /* 0x000fee0000000200 */
[-C--:B------:R-:W-:Y:S01]  /*bf50*/  HMMA.16816.F32 R4, R200, R204.reuse, R4 ;  /* 0x000000ccc804723c */ /* 0x080fe20000001804 */
        /* <DEDUP_REMOVED lines=15> */
[----:B------:R-:W4:Y:S07]  /*c050*/  LDSM.16.M88.4 R200, [R233+0xc080] ;  /* 0x00c08000e9c8783b */ /* 0x000f2e0000000200 */
        /* <DEDUP_REMOVED lines=17> */
[-C--:B----4-:R-:W-:Y:S01]  /*c170*/  HMMA.16816.F32 R4, R200, R204.reuse, R4 ;  /* 0x000000ccc804723c */ /* 0x090fe20000001804 */
        /* <DEDUP_REMOVED lines=13> */
[----:B------:R-:W4:Y:S07]  /*c250*/  LDSM.16.M88.4 R208, [R234+0xc080] ;  /* 0x00c08000ead0783b */ /* 0x000f2e0000000200 */
[----:B------:R-:W-:Y:S01]  /*c260*/  HMMA.16816.F32 R48, R200, R214, R48 ;  /* 0x000000d6c830723c */ /* 0x000fe20000001830 */
[----:B------:R-:W3:Y:S07]  /*c270*/  LDSM.16.M88.4 R200, [R236+0xe080] ;  /* 0x00e08000ecc8783b */ /* 0x000eee0000000200 */
        /* <DEDUP_REMOVED lines=12> */
[-C--:B----4-:R-:W-:Y:S08]  /*c340*/  HMMA.16816.F32 R4, R208, R220.reuse, R4 ;  /* 0x000000dcd004723c */ /* 0x090ff00000001804 */
        /* <DEDUP_REMOVED lines=30> */
[----:B------:R-:W-:Y:S01]  /*c530*/  MUFU.TANH R197, R10 ;  /* 0x0000000a00c57308 */ /* 0x000fe20000002400 */
[----:B--2---:R-:W-:Y:S09]  /*c540*/  FMNMX.FTZ R0, R196, R138, !PT ;  /* 0x0000008ac4007209 */ /* 0x004ff20007810000 */
[----:B------:R2:W-:Y:S01]  /*c550*/  MUFU.TANH R198, R11 ;  /* 0x0000000b00c67308 */ /* 0x0005e20000002400 */
[----:B---3--:R-:W-:Y:S09]  /*c560*/  FMNMX.FTZ R0, R195, R0, !PT ;  /* 0x00000000c3007209 */ /* 0x008ff20007810000 */
[----:B------:R-:W3:Y:S10]  /*c570*/  MUFU.TANH R16, R16 ;  /* 0x0000001000107308 */ /* 0x000ef40000002400 */
[----:B------:R-:W4:Y:S01]  /*c580*/  MUFU.TANH R17, R17 ;  /* 0x0000001100117308 */ /* 0x000f220000002400 */
[----:B--2---:R-:W2:Y:S01]  /*c590*/  LDSM.16.M88.4 R8, [R229+0x2800] ;  /* 0x00280000e508783b */ /* 0x004ea20000000200 */
[-C--:B-1----:R-:W-:Y:S01]  /*c5a0*/  HMMA.16816.F32 R20, R208, R4.reuse, R20 ;  /* 0x00000004d014723c */ /* 0x082fe20000001814 */
[----:B------:R-:W-:Y:S07]  /*c5b0*/  DEPBAR.LE SB0, 0x0 ;  /* 0x000080000000791a */ /* 0x000fee0000000000 */
[----:B------:R-:W1:Y:S01]  /*c5c0*/  MUFU.TANH R12, R12 ;  /* 0x0000000c000c7308 */ /* 0x000e620000002400 */
[----:B------:R-:W-:Y:S01]  /*c5d0*/  BAR.SYNC.DEFER_BLOCKING 0x0 ;  /* 0x0000000000007b1d */ /* 0x000fe20000010000 */
[C---:B------:R-:W-:Y:S05]  /*c5e0*/  HMMA.16816.F32 R24, R200.reuse, R4, R24 ;  /* 0x00000004c818723c */ /* 0x040fea0000001818 */
[----:B---3--:R-:W-:Y:S03]  /*c5f0*/  FMNMX.FTZ R137, R16, R137, !PT ;  /* 0x0000008910897209 */ /* 0x008fe60007810000 */
[----:B------:R-:W3:Y:S01]  /*c600*/  MUFU.TANH R13, R13 ;  /* 0x0000000d000d7308 */ /* 0x000ee20000002400 */
[-C--:B------:R-:W-:Y:S03]  /*c610*/  HMMA.16816.F32 R28, R200, R6.reuse, R28 ;  /* 0x00000006c81c723c */ /* 0x080fe6000000181c */
[----:B----4-:R-:W-:Y:S05]  /*c620*/  FMNMX.FTZ R137, R17, R137, !PT ;  /* 0x0000008911897209 */ /* 0x010fea0007810000 */
        /* <DEDUP_REMOVED lines=9> */
[-C--:B--2---:R-:W-:Y:S03]  /*c6c0*/  HMMA.16816.F32 R36, R208, R8.reuse, R36 ;  /* 0x00000008d024723c */ /* 0x084fe60000001824 */
[----:B---3--:R-:W-:Y:S01]  /*c6d0*/  FMNMX.FTZ R0, R13, R0, !PT ;  /* 0x000000000d007209 */ /* 0x008fe20007810000 */
[----:B------:R-:W-:Y:S02]  /*c6e0*/  FMUL.FTZ R26, R26, c[0x0][0x320] ;  /* 0x0000c8001a1a7a20 */ /* 0x000fe40000410000 */
[----:B------:R2:W2:Y:S01]  /*c6f0*/  MUFU.TANH R205, R21 ;  /* 0x0000001500cd7308 */ /* 0x0004a20000002400 */
[----:B------:R-:W-:Y:S01]  /*c700*/  FMUL.FTZ R27, R27, c[0x0][0x320] ;  /* 0x0000c8001b1b7a20 */ /* 0x000fe20000410000 */
[C---:B------:R-:W-:Y:S01]  /*c710*/  HMMA.16816.F32 R40, R200.reuse, R8, R40 ;  /* 0x00000008c828723c */ /* 0x040fe20000001828 */
[----:B------:R-:W3:Y:S03]  /*c720*/  LDL.64 R8, [R1+0x38] ;  /* 0x0000380001087983 */ /* 0x000ee60000100a00 */
[----:B------:R-:W-:Y:S01]  /*c730*/  FMUL.FTZ R32, R32, c[0x0][0x320] ;  /* 0x0000c80020207a20 */ /* 0x000fe20000410000 */
[----:B----4-:R-:W-:Y:S01]  /*c740*/  FMNMX.FTZ R3, R18, R3, !PT ;  /* 0x0000000312037209 */ /* 0x010fe20007810000 */
[----:B------:R-:W-:Y:S02]  /*c750*/  FMUL.FTZ R24, R24, c[0x0][0x320] ;  /* 0x0000c80018187a20 */ /* 0x000fe40000410000 */
[----:B------:R-:W-:Y:S01]  /*c760*/  MUFU.TANH R215, R22 ;  /* 0x0000001600d77308 */ /* 0x000fe20000002400 */
[-C--:B------:R-:W-:Y:S03]  /*c770*/  HMMA.16816.F32 R44, R200, R10.reuse, R44 ;  /* 0x0000000ac82c723c */ /* 0x080fe6000000182c */
[----:B------:R-:W-:Y:S01]  /*c780*/  FMUL.FTZ R33, R33, c[0x0][0x320] ;  /* 0x0000c80021217a20 */ /* 0x000fe20000410000 */
[----:B-1----:R-:W-:Y:S01]  /*c790*/  FMNMX.FTZ R137, R206, R137, !PT ;  /* 0x00000089ce897209 */ /* 0x002fe20007810000 */
[----:B------:R-:W-:Y:S02]  /*c7a0*/  FMUL.FTZ R34, R34, c[0x0][0x320] ;  /* 0x0000c80022227a20 */ /* 0x000fe40000410000 */
[----:B------:R-:W-:Y:S01]  /*c7b0*/  FMUL.FTZ R36, R36, c[0x0][0x320] ;  /* 0x0000c80024247a20 */ /* 0x000fe20000410000 */
[----:B------:R-:W-:Y:S01]  /*c7c0*/  HMMA.16816.F32 R48, R208, R10, R48 ;  /* 0x0000000ad030723c */ /* 0x000fe20000001830 */
[----:B------:R1:W-:Y:S03]  /*c7d0*/  MUFU.TANH R214, R23 ;  /* 0x0000001700d67308 */ /* 0x0003e60000002400 */
[----:B------:R-:W-:Y:S01]  /*c7e0*/  FMUL.FTZ R37, R37, c[0x0][0x320] ;  /* 0x0000c80025257a20 */ /* 0x000fe20000410000 */
[----:B--2---:R-:W-:Y:S01]  /*c7f0*/  MOV R21, c[0x0][0x1e4] ;  /* 0x0000790000157a02 */ /* 0x004fe20000000f00 */
[----:B------:R-:W-:Y:S01]  /*c800*/  FMUL.FTZ R38, R38, c[0x0][0x320] ;  /* 0x0000c80026267a20 */ /* 0x000fe20000410000 */
[----:B------:R-:W-:Y:S01]  /*c810*/  FMNMX.FTZ R137, R205, R137, !PT ;  /* 0x00000089cd897209 */ /* 0x000fe20007810000 */
[----:B------:R-:W-:Y:S01]  /*c820*/  FMUL.FTZ R39, R39, c[0x0][0x320] ;  /* 0x0000c80027277a20 */ /* 0x000fe20000410000 */
[----:B------:R-:W-:Y:S02]  /*c830*/  MOV R10, c[0x0][0x1e0] ;  /* 0x00007800000a7a02 */ /* 0x000fe40000000f00 */
        /* <DEDUP_REMOVED lines=9> */
[----:B-1----:R-:W4:Y:S01]  /*c8d0*/  LDL.64 R22, [R1+0x30] ;  /* 0x0000300001167983 */ /* 0x002f220000100a00 */
        /* <DEDUP_REMOVED lines=11> */
[----:B------:R-:W-:Y:S09]  /*c990*/  FMUL.FTZ R31, R31, c[0x0][0x320] ;  /* 0x0000c8001f1f7a20 */ /* 0x000ff20000410000 */
[----:B------:R-:W2:Y:S01]  /*c9a0*/  MUFU.TANH R216, R25 ;  /* 0x0000001900d87308 */ /* 0x000ea20000002400 */
[----:B-1----:R-:W-:Y:S09]  /*c9b0*/  FMNMX.FTZ R0, R217, R0, !PT ;  /* 0x00000000d9007209 */ /* 0x002ff20007810000 */
[----:B------:R-:W1:Y:S01]  /*c9c0*/  MUFU.TANH R221, R36 ;  /* 0x0000002400dd7308 */ /* 0x000e620000002400 */
[----:B--2---:R-:W-:Y:S09]  /*c9d0*/  FMNMX.FTZ R137, R204, R137, !PT ;  /* 0x00000089cc897209 */ /* 0x004ff20007810000 */
[----:B------:R-:W2:Y:S01]  /*c9e0*/  MUFU.TANH R218, R28 ;  /* 0x0000001c00da7308 */ /* 0x000ea20000002400 */
[----:B------:R-:W-:Y:S09]  /*c9f0*/  FMNMX.FTZ R0, R216, R0, !PT ;  /* 0x00000000d8007209 */ /* 0x000ff20007810000 */
        /* <DEDUP_REMOVED lines=10> */
[----:B------:R2:W-:Y:S01]  /*caa0*/  MUFU.TANH R251, R50 ;  /* 0x0000003200fb7308 */ /* 0x0005e20000002400 */
[----:B------:R-:W-:Y:S09]  /*cab0*/  FMNMX.FTZ R0, R40, R0, !PT ;  /* 0x0000000028007209 */ /* 0x000ff20007810000 */
[----:B------:R-:W2:Y:S01]  /*cac0*/  MUFU.TANH R247, R44 ;  /* 0x0000002c00f77308 */ /* 0x000ea20000002400 */
[----:B-1----:R-:W-:Y:S05]  /*cad0*/  FMNMX.FTZ R137, R245, R137, !PT ;  /* 0x00000089f5897209 */ /* 0x002fea0007810000 */
[----:B------:R-:W1:Y:S04]  /*cae0*/  SHFL.BFLY PT, R4, R137, 0x2, 0x1f ;  /* 0x0c401f0089047f89 */ /* 0x000e6800000e0000 */
[----:B------:R-:W1:Y:S01]  /*caf0*/  MUFU.TANH R19, R19 ;  /* 0x0000001300137308 */ /* 0x000e620000002400 */
[----:B--2---:R-:W-:Y:S04]  /*cb00*/  MOV R50, R133 ;  /* 0x0000008500327202 */ /* 0x004fe80000000f00 */
[----:B------:R-:W-:Y:S05]  /*cb10*/  FMNMX.FTZ R0, R50, R0, !PT ;  /* 0x0000000032007209 */ /* 0x000fea0007810000 */
[----:B------:R-:W2:Y:S01]  /*cb20*/  MUFU.TANH R248, R45 ;  /* 0x0000002d00f87308 */ /* 0x000ea20000002400 */
[----:B------:R-:W-:Y:S09]  /*cb30*/  FMNMX.FTZ R0, R247, R0, !PT ;  /* 0x00000000f7007209 */ /* 0x000ff20007810000 */
[----:B------:R-:W2:Y:S01]  /*cb40*/  MUFU.TANH R207, R34 ;  /* 0x0000002200cf7308 */ /* 0x000ea20000002400 */
[----:B-1----:R-:W-:Y:S02]  /*cb50*/  FMNMX.FTZ R137, R137, R4, !PT ;  /* 0x0000000489897209 */ /* 0x002fe40007810000 */
[----:B------:R-:W-:Y:S02]  /*cb60*/  FMNMX.FTZ R3, R19, R3, !PT ;  /* 0x0000000313037209 */ /* 0x000fe40007810000 */
[----:B------:R-:W-:Y:S01]  /*cb70*/  FMNMX.FTZ R4, R197, R139, !PT ;  /* 0x0000008bc5047209 */ /* 0x000fe20007810000 */
[----:B------:R-:W1:Y:S01]  /*cb80*/  SHFL.BFLY PT, R6, R137, 0x1, 0x1f ;  /* 0x0c201f0089067f89 */ /* 0x000e6200000e0000 */
[----:B------:R-:W-:Y:S03]  /*cb90*/  FMNMX.FTZ R3, R215, R3, !PT ;  /* 0x00000003d7037209 */ /* 0x000fe60007810000 */
[----:B------:R-:W1:Y:S01]  /*cba0*/  MUFU.TANH R212, R35 ;  /* 0x0000002300d47308 */ /* 0x000e620000002400 */
[----:B------:R-:W-:Y:S02]  /*cbb0*/  FMNMX.FTZ R4, R198, R4, !PT ;  /* 0x00000004c6047209 */ /* 0x000fe40007810000 */
[----:B------:R-:W-:Y:S02]  /*cbc0*/  FMNMX.FTZ R3, R214, R3, !PT ;  /* 0x00000003d6037209 */ /* 0x000fe40007810000 */
[----:B--2---:R-:W-:Y:S05]  /*cbd0*/  FMNMX.FTZ R0, R248, R0, !PT ;  /* 0x00000000f8007209 */ /* 0x004fea0007810000 */
[----:B------:R-:W2:Y:S01]  /*cbe0*/  MUFU.TANH R246, R38 ;  /* 0x0000002600f67308 */ /* 0x000ea20000002400 */
[----:B------:R-:W2:Y:S01]  /*cbf0*/  SHFL.BFLY PT, R135, R0, 0x2, 0x1f ;  /* 0x0c401f0000877f89 */ /* 0x000ea200000e0000 */
[----:B------:R-:W-:Y:S08]  /*cc00*/  FMNMX.FTZ R3, R207, R3, !PT ;  /* 0x00000003cf037209 */ /* 0x000ff00007810000 */
[----:B------:R-:W2:Y:S01]  /*cc10*/  MUFU.TANH R249, R39 ;  /* 0x0000002700f97308 */ /* 0x000ea20000002400 */
[----:B-1----:R-:W-:Y:S01]  /*cc20*/  FMNMX.FTZ R137, R137, R6, !PT ;  /* 0x0000000689897209 */ /* 0x002fe20007810000 */
[----:B------:R-:W-:Y:S01]  /*cc30*/  @P5 IMAD.WIDE.U32 R6, R242, c[0x0][0x1e0], RZ ;  /* 0x00007800f2065a25 */ /* 0x000fe200078e00ff */
[----:B------:R-:W-:Y:S03]  /*cc40*/  FMNMX.FTZ R3, R212, R3, !PT ;  /* 0x00000003d4037209 */ /* 0x000fe60007810000 */
[----:B------:R-:W-:Y:S04]  /*cc50*/  FMUL.FTZ R142, R137, c[0x0][0x2d0] ;  /* 0x0000b400898e7a20 */ /* 0x000fe80000410000 */
[----:B------:R-:W1:Y:S01]  /*cc60*/  MUFU.TANH R14, R14 ;  /* 0x0000000e000e7308 */ /* 0x000e620000002400 */
[----:B--2---:R-:W-:Y:S02]  /*cc70*/  FMNMX.FTZ R3, R246, R3, !PT ;  /* 0x00000003f6037209 */ /* 0x004fe40007810000 */
[----:B------:R-:W-:Y:S07]  /*cc80*/  FMNMX.FTZ R135, R0, R135, !PT ;  /* 0x0000008700877209 */ /* 0x000fee0007810000 */
[----:B------:R-:W2:Y:S01]  /*cc90*/  MUFU.TANH R15, R15 ;  /* 0x0000000f000f7308 */ /* 0x000ea20000002400 */
[----:B------:R-:W-:Y:S04]  /*cca0*/  FMNMX.FTZ R3, R249, R3, !PT ;  /* 0x00000003f9037209 */ /* 0x000fe80007810000 */
[----:B------:R-:W-:Y:S05]  /*ccb0*/  FMNMX.FTZ R3, R251, R3, !PT ;  /* 0x00000003fb037209 */ /* 0x000fea0007810000 */
[----:B------:R-:W2:Y:S01]  /*ccc0*/  MUFU.TANH R49, R51 ;  /* 0x0000003300317308 */ /* 0x000ea20000002400 */
[----:B-1----:R-:W-:Y:S09]  /*ccd0*/  FMNMX.FTZ R4, R14, R4, !PT ;  /* 0x000000040e047209 */ /* 0x002ff20007810000 */
[----:B------:R-:W1:Y:S01]  /*cce0*/  MUFU.TANH R201, R26 ;  /* 0x0000001a00c97308 */ /* 0x000e620000002400 */
[----:B--2---:R-:W-:Y:S09]  /*ccf0*/  FMNMX.FTZ R0, R15, R4, !PT ;  /* 0x000000040f007209 */ /* 0x004ff20007810000 */
[----:B------:R-:W2:Y:S01]  /*cd00*/  MUFU.TANH R200, R27 ;  /* 0x0000001b00c87308 */ /* 0x000ea20000002400 */
[----:B------:R-:W-:Y:S05]  /*cd10*/  FMNMX.FTZ R3, R49, R3, !PT ;  /* 0x0000000331037209 */ /* 0x000fea0007810000 */
[----:B------:R-:W3:Y:S04]  /*cd20*/  SHFL.BFLY PT, R5, R3, 0x2, 0x1f ;  /* 0x0c401f0003057f89 */ /* 0x000ee800000e0000 */
[----:B------:R-:W3:Y:S01]  /*cd30*/  MUFU.TANH R202, R30 ;  /* 0x0000001e00ca7308 */ /* 0x000ee20000002400 */
[----:B-1----:R-:W-:Y:S01]  /*cd40*/  FMNMX.FTZ R4, R201, R0, !PT ;  /* 0x00000000c9047209 */ /* 0x002fe20007810000 */
[----:B------:R-:W-:Y:S08]  /*cd50*/  FMUL.FTZ R0, R47, c[0x0][0x320] ;  /* 0x0000c8002f007a20 */ /* 0x000ff00000410000 */
[----:B------:R1:W-:Y:S01]  /*cd60*/  MUFU.TANH R141, R0 ;  /* 0x00000000008d7308 */ /* 0x0003e20000002400 */
[----:B--2---:R-:W-:Y:S09]  /*cd70*/  FMNMX.FTZ R4, R200, R4, !PT ;  /* 0x00000004c8047209 */ /* 0x004ff20007810000 */
[----:B------:R-:W2:Y:S01]  /*cd80*/  MUFU.TANH R203, R31 ;  /* 0x0000001f00cb7308 */ /* 0x000ea20000002400 */
[----:B---3--:R-:W-:Y:S02]  /*cd90*/  FMNMX.FTZ R3, R3, R5, !PT ;  /* 0x0000000503037209 */ /* 0x008fe40007810000 */
[----:B------:R-:W-:Y:S01]  /*cda0*/  FMNMX.FTZ R4, R202, R4, !PT ;  /* 0x00000004ca047209 */ /* 0x000fe20007810000 */
[----:B------:R-:W3:Y:S06]  /*cdb0*/  SHFL.BFLY PT, R5, R135, 0x1, 0x1f ;  /* 0x0c201f0087057f89 */ /* 0x000eec00000e0000 */
[----:B------:R-:W3:Y:S01]  /*cdc0*/  MUFU.TANH R250, R42 ;  /* 0x0000002a00fa7308 */ /* 0x000ee20000002400 */
[----:B-1----:R-:W-:Y:S01]  /*cdd0*/  FADD.FTZ R0, -R137, R2 ;  /* 0x0000000289007221 */ /* 0x002fe20000010100 */
[----:B------:R-:W1:Y:S03]  /*cde0*/  SHFL.BFLY PT, R136, R3, 0x1, 0x1f ;  /* 0x0c201f0003887f89 */ /* 0x000e6600000e0000 */
[----:B------:R-:W-:Y:S05]  /*cdf0*/  FMUL.FTZ R0, R0, c[0x0][0x2d0] ;  /* 0x0000b40000007a20 */ /* 0x000fea0000410000 */
[----:B------:R-:W4:Y:S01]  /*ce00*/  MUFU.TANH R252, R43 ;  /* 0x0000002b00fc7308 */ /* 0x000f220000002400 */
[----:B--2---:R-:W-:Y:S01]  /*ce10*/  FMNMX.FTZ R2, R203, R4, !PT ;  /* 0x00000004cb027209 */ /* 0x004fe20007810000 */
[----:B------:R-:W-:Y:S08]  /*ce20*/  FFMA.FTZ R4, R192, c[0x0][0x2d0], -R142 ;  /* 0x0000b400c0047a23 */ /* 0x000ff0000001088e */
[----:B------:R2:W2:Y:S01]  /*ce30*/  MUFU.EX2 R134, R0 ;  /* 0x0000000000867308 */ /* 0x0004a20000000800 */
[----:B---3--:R-:W-:Y:S02]  /*ce40*/  FMNMX.FTZ R135, R135, R5, !PT ;  /* 0x0000000587877209 */ /* 0x008fe40007810000 */
[----:B------:R-:W-:Y:S03]  /*ce50*/  FMNMX.FTZ R2, R250, R2, !PT ;  /* 0x00000002fa027209 */ /* 0x000fe60007810000 */
[----:B------:R-:W-:Y:S01]  /*ce60*/  FMUL.FTZ R192, R135, c[0x0][0x2d0] ;  /* 0x0000b40087c07a20 */ /* 0x000fe20000410000 */
[----:B-1----:R-:W-:Y:S03]  /*ce70*/  FMNMX.FTZ R136, R3, R136, !PT ;  /* 0x0000008803887209 */ /* 0x002fe60007810000 */
[----:B------:R-:W1:Y:S01]  /*ce80*/  MUFU.TANH R140, R46 ;  /* 0x0000002e008c7308 */ /* 0x000e620000002400 */
[----:B----4-:R-:W-:Y:S09]  /*ce90*/  @P5 MOV R5, R23 ;  /* 0x0000001700055202 */ /* 0x010ff20000000f00 */
[----:B------:R3:W4:Y:S01]  /*cea0*/  MUFU.EX2 R223, R4 ;  /* 0x0000000400df7308 */ /* 0x0007220000000800 */
[----:B--2---:R-:W-:Y:S01]  /*ceb0*/  FMNMX.FTZ R0, R252, R2, !PT ;  /* 0x00000002fc007209 */ /* 0x004fe20007810000 */
[----:B------:R-:W-:Y:S02]  /*cec0*/  FADD.FTZ R2, -R136, R132 ;  /* 0x0000008488027221 */ /* 0x000fe40000010100 */
[----:B------:R-:W-:Y:S02]  /*ced0*/  FMUL.FTZ R32, R134, R172 ;  /* 0x000000ac86207220 */ /* 0x000fe40000410000 */
[----:B------:R-:W-:Y:S02]  /*cee0*/  FMUL.FTZ R2, R2, c[0x0][0x2d0] ;  /* 0x0000b40002027a20 */ /* 0x000fe40000410000 */
[----:B------:R-:W-:Y:S02]  /*cef0*/  FMUL.FTZ R33, R134, R173 ;  /* 0x000000ad86217220 */ /* 0x000fe40000410000 */
[----:B------:R2:W2:Y:S01]  /*cf00*/  MUFU.EX2 R133, R2 ;  /* 0x0000000200857308 */ /* 0x0004a20000000800 */
[----:B-1----:R-:W-:Y:S01]  /*cf10*/  FMNMX.FTZ R0, R140, R0, !PT ;  /* 0x000000008c007209 */ /* 0x002fe20007810000 */
[C---:B------:R-:W-:Y:S02]  /*cf20*/  FMUL.FTZ R52, R134.reuse, R52 ;  /* 0x0000003486347220 */ /* 0x040fe40000410000 */
[C---:B------:R-:W-:Y:S01]  /*cf30*/  FMUL.FTZ R53, R134.reuse, R53 ;  /* 0x0000003586357220 */ /* 0x040fe20000410000 */
[----:B------:R-:W-:Y:S01]  /*cf40*/  FMNMX.FTZ R0, R141, R0, !PT ;  /* 0x000000008d007209 */ /* 0x000fe20007810000 */
[C---:B------:R-:W-:Y:S02]  /*cf50*/  FMUL.FTZ R64, R134.reuse, R64 ;  /* 0x0000004086407220 */ /* 0x040fe40000410000 */
[C---:B------:R-:W-:Y:S02]  /*cf60*/  FMUL.FTZ R65, R134.reuse, R65 ;  /* 0x0000004186417220 */ /* 0x040fe40000410000 */
[----:B------:R-:W1:Y:S01]  /*cf70*/  SHFL.BFLY PT, R3, R0, 0x2, 0x1f ;  /* 0x0c401f0000037f89 */ /* 0x000e6200000e0000 */
[----:B---3--:R-:W-:Y:S01]  /*cf80*/  @P5 SHF.R.S32.HI R4, RZ, 0x1f, R242 ;  /* 0x0000001fff045819 */ /* 0x008fe200000114f2 */
[C---:B------:R-:W-:Y:S01]  /*cf90*/  FMUL.FTZ R68, R134.reuse, R68 ;  /* 0x0000004486447220 */ /* 0x040fe20000410000 */
[----:B----4-:R-:W-:Y:S01]  /*cfa0*/  MOV R173, R223 ;  /* 0x000000df00ad7202 */ /* 0x010fe20000000f00 */
[C---:B------:R-:W-:Y:S02]  /*cfb0*/  FMUL.FTZ R69, R134.reuse, R69 ;  /* 0x0000004586457220 */ /* 0x040fe40000410000 */
[C---:B------:R-:W-:Y:S02]  /*cfc0*/  FMUL.FTZ R80, R134.reuse, R80 ;  /* 0x0000005086507220 */ /* 0x040fe40000410000 */
[C---:B------:R-:W-:Y:S02]  /*cfd0*/  FMUL.FTZ R81, R134.reuse, R81 ;  /* 0x0000005186517220 */ /* 0x040fe40000410000 */
[C---:B------:R-:W-:Y:S02]  /*cfe0*/  FMUL.FTZ R84, R134.reuse, R84 ;  /* 0x0000005486547220 */ /* 0x040fe40000410000 */
[----:B------:R-:W-:Y:S02]  /*cff0*/  FMUL.FTZ R85, R134, R85 ;  /* 0x0000005586557220 */ /* 0x000fe40000410000 */
[----:B--2---:R-:W-:Y:S02]  /*d000*/  FADD.FTZ R2, -R135, R138 ;  /* 0x0000008a87027221 */ /* 0x004fe40000010100 */
[--C-:B------:R-:W-:Y:S02]  /*d010*/  FFMA.FTZ R138, R206, c[0x0][0x2d0], -R142.reuse ;  /* 0x0000b400ce8a7a23 */ /* 0x100fe4000001088e */
[----:B------:R-:W-:Y:S02]  /*d020*/  FMUL.FTZ R2, R2, c[0x0][0x2d0] ;  /* 0x0000b40002027a20 */ /* 0x000fe40000410000 */
[C---:B------:R-:W-:Y:S01]  /*d030*/  FMUL.FTZ R34, R133.reuse, R174 ;  /* 0x000000ae85227220 */ /* 0x040fe20000410000 */
[----:B------:R-:W-:Y:S01]  /*d040*/  MOV R174, R252 ;  /* 0x000000fc00ae7202 */ /* 0x000fe20000000f00 */
[----:B------:R2:W3:Y:S01]  /*d050*/  MUFU.EX2 R132, R2 ;  /* 0x0000000200847308 */ /* 0x0004e20000000800 */
[C---:B------:R-:W-:Y:S01]  /*d060*/  FMUL.FTZ R35, R133.reuse, R175 ;  /* 0x000000af85237220 */ /* 0x040fe20000410000 */
[----:B-1----:R-:W-:Y:S01]  /*d070*/  FMNMX.FTZ R0, R0, R3, !PT ;  /* 0x0000000300007209 */ /* 0x002fe20007810000 */
[C---:B------:R-:W-:Y:S01]  /*d080*/  FMUL.FTZ R51, R133.reuse, R191 ;  /* 0x000000bf85337220 */ /* 0x040fe20000410000 */
[----:B------:R-:W-:Y:S01]  /*d090*/  MOV R175, R250 ;  /* 0x000000fa00af7202 */ /* 0x000fe20000000f00 */
        /* <DEDUP_REMOVED lines=10> */
[--C-:B--2---:R-:W-:Y:S02]  /*d140*/  FFMA.FTZ R2, R143, c[0x0][0x2d0], -R142.reuse ;  /* 0x0000b4008f027a23 */ /* 0x104fe4000001088e */
[----:B------:R-:W-:Y:S02]  /*d150*/  FMUL.FTZ R143, R136, c[0x0][0x2d0] ;  /* 0x0000b400888f7a20 */ /* 0x000fe40000410000 */
[----:B------:R-:W1:Y:S01]  /*d160*/  MUFU.EX2 R48, R2 ;  /* 0x0000000200307308 */ /* 0x000e620000000800 */
[----:B---3--:R-:W-:Y:S02]  /*d170*/  FMUL.FTZ R45, R132, R185 ;  /* 0x000000b9842d7220 */ /* 0x008fe40000410000 */
[--C-:B------:R-:W-:Y:S02]  /*d180*/  FFMA.FTZ R3, R194, c[0x0][0x2d0], -R143.reuse ;  /* 0x0000b400c2037a23 */ /* 0x100fe4000001088f */
        /* <DEDUP_REMOVED lines=11> */
[----:B-1----:R-:W-:Y:S01]  /*d240*/  MOV R169, R48 ;  /* 0x0000003000a97202 */ /* 0x002fe20000000f00 */
[--C-:B------:R-:W-:Y:S02]  /*d250*/  FFMA.FTZ R2, R16, c[0x0][0x2d0], -R142.reuse ;  /* 0x0000b40010027a23 */ /* 0x100fe4000001088e */
[----:B------:R-:W-:Y:S02]  /*d260*/  FMUL.FTZ R16, R134, R156 ;  /* 0x0000009c86107220 */ /* 0x000fe40000410000 */
[----:B------:R1:W-:Y:S01]  /*d270*/  MUFU.EX2 R24, R2 ;  /* 0x0000000200187308 */ /* 0x0003e20000000800 */
[C---:B------:R-:W-:Y:S02]  /*d280*/  FMUL.FTZ R77, R132.reuse, R77 ;  /* 0x0000004d844d7220 */ /* 0x040fe40000410000 */
[C---:B------:R-:W-:Y:S02]  /*d290*/  FMUL.FTZ R88, R132.reuse, R88 ;  /* 0x0000005884587220 */ /* 0x040fe40000410000 */
[--C-:B--2---:R-:W-:Y:S02]  /*d2a0*/  FFMA.FTZ R3, R193, c[0x0][0x2d0], -R143.reuse ;  /* 0x0000b400c1037a23 */ /* 0x104fe4000001088f */
[C---:B------:R-:W-:Y:S02]  /*d2b0*/  FMUL.FTZ R89, R132.reuse, R89 ;  /* 0x0000005984597220 */ /* 0x040fe40000410000 */
[C---:B------:R-:W-:Y:S01]  /*d2c0*/  FMUL.FTZ R92, R132.reuse, R92 ;  /* 0x0000005c845c7220 */ /* 0x040fe20000410000 */
[----:B------:R2:W-:Y:S01]  /*d2d0*/  MUFU.EX2 R44, R3 ;  /* 0x00000003002c7308 */ /* 0x0005e20000000800 */
[----:B------:R-:W-:Y:S02]  /*d2e0*/  FMUL.FTZ R93, R132, R93 ;  /* 0x0000005d845d7220 */ /* 0x000fe40000410000 */
[C---:B------:R-:W-:Y:S02]  /*d2f0*/  FMUL.FTZ R96, R134.reuse, R96 ;  /* 0x0000006086607220 */ /* 0x040fe40000410000 */
[C---:B------:R-:W-:Y:S02]  /*d300*/  FMUL.FTZ R97, R134.reuse, R97 ;  /* 0x0000006186617220 */ /* 0x040fe40000410000 */
[C---:B------:R-:W-:Y:S02]  /*d310*/  FMUL.FTZ R98, R133.reuse, R98 ;  /* 0x0000006285627220 */ /* 0x040fe40000410000 */
[----:B------:R-:W-:Y:S02]  /*d320*/  FMUL.FTZ R99, R133, R99 ;  /* 0x0000006385637220 */ /* 0x000fe40000410000 */
[C---:B------:R-:W-:Y:S02]  /*d330*/  FMUL.FTZ R100, R134.reuse, R100 ;  /* 0x0000006486647220 */ /* 0x040fe40000410000 */
[C---:B------:R-:W-:Y:S02]  /*d340*/  FMUL.FTZ R101, R134.reuse, R101 ;  /* 0x0000006586657220 */ /* 0x040fe40000410000 */
[----:B-1----:R-:W-:Y:S02]  /*d350*/  FFMA.FTZ R2, R17, c[0x0][0x2d0], -R142 ;  /* 0x0000b40011027a23 */ /* 0x002fe4000001088e */
[----:B------:R-:W-:Y:S02]  /*d360*/  FMUL.FTZ R17, R134, R157 ;  /* 0x0000009d86117220 */ /* 0x000fe40000410000 */
[----:B------:R1:W3:Y:S01]  /*d370*/  MUFU.EX2 R11, R2 ;  /* 0x00000002000b7308 */ /* 0x0002e20000000800 */
[C---:B------:R-:W-:Y:S02]  /*d380*/  FMUL.FTZ R102, R133.reuse, R102 ;  /* 0x0000006685667220 */ /* 0x040fe40000410000 */
[C---:B------:R-:W-:Y:S02]  /*d390*/  FMUL.FTZ R103, R133.reuse, R103 ;  /* 0x0000006785677220 */ /* 0x040fe40000410000 */
[--C-:B--2---:R-:W-:Y:S02]  /*d3a0*/  FFMA.FTZ R3, R18, c[0x0][0x2d0], -R143.reuse ;  /* 0x0000b40012037a23 */ /* 0x104fe4000001088f */
[C---:B------:R-:W-:Y:S02]  /*d3b0*/  FMUL.FTZ R18, R133.reuse, R158 ;  /* 0x0000009e85127220 */ /* 0x040fe40000410000 */
[C---:B------:R-:W-:Y:S01]  /*d3c0*/  FMUL.FTZ R104, R132.reuse, R104 ;  /* 0x0000006884687220 */ /* 0x040fe20000410000 */
[----:B------:R2:W-:Y:S01]  /*d3d0*/  MUFU.EX2 R20, R3 ;  /* 0x0000000300147308 */ /* 0x0005e20000000800 */
[C---:B------:R-:W-:Y:S02]  /*d3e0*/  FMUL.FTZ R105, R132.reuse, R105 ;  /* 0x0000006984697220 */ /* 0x040fe40000410000 */
[C---:B------:R-:W-:Y:S02]  /*d3f0*/  FMUL.FTZ R108, R132.reuse, R108 ;  /* 0x0000006c846c7220 */ /* 0x040fe40000410000 */
[----:B------:R-:W-:Y:S02]  /*d400*/  FMUL.FTZ R109, R132, R109 ;  /* 0x0000006d846d7220 */ /* 0x000fe40000410000 */
[C---:B------:R-:W-:Y:S02]  /*d410*/  FMUL.FTZ R112, R134.reuse, R112 ;  /* 0x0000007086707220 */ /* 0x040fe40000410000 */
[C---:B------:R-:W-:Y:S02]  /*d420*/  FMUL.FTZ R113, R134.reuse, R113 ;  /* 0x0000007186717220 */ /* 0x040fe40000410000 */
[C---:B------:R-:W-:Y:S02]  /*d430*/  FMUL.FTZ R114, R133.reuse, R114 ;  /* 0x0000007285727220 */ /* 0x040fe40000410000 */
[C---:B------:R-:W-:Y:S01]  /*d440*/  FMUL.FTZ R115, R133.reuse, R115 ;  /* 0x0000007385737220 */ /* 0x040fe20000410000 */
[----:B-1----:R-:W2:Y:S01]  /*d450*/  SHFL.BFLY PT, R2, R0, 0x1, 0x1f ;  /* 0x0c201f0000027f89 */ /* 0x002ea200000e0000 */
        /* <DEDUP_REMOVED lines=10> */
[C---:B------:R-:W-:Y:S02]  /*d500*/  FMUL.FTZ R130, R133.reuse, R130 ;  /* 0x0000008285827220 */ /* 0x040fe40000410000 */
[----:B------:R-:W-:Y:S01]  /*d510*/  FMUL.FTZ R131, R133, R131 ;  /* 0x0000008385837220 */ /* 0x000fe20000410000 */
[----:B--2---:R-:W-:Y:S01]  /*d520*/  FMNMX.FTZ R3, R0, R2, !PT ;  /* 0x0000000200037209 */ /* 0x004fe20007810000 */
[----:B------:R-:W-:Y:S01]  /*d530*/  @P5 IMAD R2, R4, c[0x0][0x1e0], RZ ;  /* 0x0000780004025a24 */ /* 0x000fe200078e02ff */
[----:B------:R-:W-:Y:S01]  /*d540*/  @P5 MOV R4, R8 ;  /* 0x0000000800045202 */ /* 0x000fe20000000f00 */
[----:B------:R-:W-:Y:S02]  /*d550*/  FFMA.FTZ R0, R19, c[0x0][0x2d0], -R143 ;  /* 0x0000b40013007a23 */ /* 0x000fe4000001088f */
[----:B------:R-:W-:Y:S02]  /*d560*/  @P5 IMAD R2, R242, c[0x0][0x1e4], R2 ;  /* 0x00007900f2025a24 */ /* 0x000fe400078e0202 */
[----:B------:R-:W-:Y:S01]  /*d570*/  @P5 IMAD.WIDE.U32 R4, R6, 0x30, R4 ;  /* 0x0000003006045825 */ /* 0x000fe200078e0004 */
[----:B------:R1:W-:Y:S02]  /*d580*/  MUFU.EX2 R194, R0 ;  /* 0x0000000000c27308 */ /* 0x0003e40000000800 */
[----:B------:R-:W-:Y:S01]  /*d590*/  @P5 IADD3 R2, R7, R2, RZ ;  /* 0x0000000207025210 */ /* 0x000fe20007ffe0ff */
[--C-:B------:R-:W-:Y:S01]  /*d5a0*/  FFMA.FTZ R6, R196, c[0x0][0x2d0], -R192.reuse ;  /* 0x0000b400c4067a23 */ /* 0x100fe200000108c0 */
[----:B---3--:R-:W-:Y:S01]  /*d5b0*/  MOV R196, R11 ;  /* 0x0000000b00c47202 */ /* 0x008fe20000000f00 */
[--C-:B------:R-:W-:Y:S02]  /*d5c0*/  FFMA.FTZ R7, R195, c[0x0][0x2d0], -R192.reuse ;  /* 0x0000b400c3077a23 */ /* 0x100fe400000108c0 */
[----:B------:R-:W-:Y:S02]  /*d5d0*/  @P5 IMAD R2, R2, 0x30, RZ ;  /* 0x0000003002025824 */ /* 0x000fe400078e02ff */
[----:B------:R-:W-:Y:S01]  /*d5e0*/  FFMA.FTZ R11, R12, c[0x0][0x2d0], -R192 ;  /* 0x0000b4000c0b7a23 */ /* 0x000fe200000108c0 */
[----:B------:R2:W3:Y:S01]  /*d5f0*/  MUFU.EX2 R42, R6 ;  /* 0x00000006002a7308 */ /* 0x0004e20000000800 */
[----:B------:R-:W-:Y:S01]  /*d600*/  FMUL.FTZ R12, R132, R152 ;  /* 0x00000098840c7220 */ /* 0x000fe20000410000 */
[----:B------:R-:W-:Y:S01]  /*d610*/  @P5 IADD3 R2, R5, R2, RZ ;  /* 0x0000000205025210 */ /* 0x000fe20007ffe0ff */
[----:B------:R-:W-:Y:S03]  /*d620*/  FMUL.FTZ R19, R133, R159 ;  /* 0x0000009f85137220 */ /* 0x000fe60000410000 */
[----:B------:R-:W-:Y:S02]  /*d630*/  @P5 SHF.L.U64.HI R5, R4, 0x1, R2 ;  /* 0x0000000104055819 */ /* 0x000fe40000010202 */
[C---:B------:R-:W-:Y:S02]  /*d640*/  @P5 SHF.L.U32 R2, R10.reuse, 0x5, RZ ;  /* 0x000000050a025819 */ /* 0x040fe400000006ff */
[----:B------:R4:W4:Y:S01]  /*d650*/  MUFU.EX2 R41, R7 ;  /* 0x0000000700297308 */ /* 0x0009220000000800 */
[----:B------:R-:W-:Y:S01]  /*d660*/  @P5 SHF.L.U64.HI R10, R10, 0x5, R21 ;  /* 0x000000050a0a5819 */ /* 0x000fe20000010215 */
[----:B-1----:R-:W-:Y:S01]  /*d670*/  FADD.FTZ R0, -R3, R139 ;  /* 0x0000008b03007221 */ /* 0x002fe20000010100 */
[----:B------:R-:W-:Y:S03]  /*d680*/  MOV R139, R251 ;  /* 0x000000fb008b7202 */ /* 0x000fe60000000f00 */
[----:B------:R-:W-:Y:S04]  /*d690*/  FMUL.FTZ R0, R0, c[0x0][0x2d0] ;  /* 0x0000b40000007a20 */ /* 0x000fe80000410000 */
[----:B------:R1:W-:Y:S01]  /*d6a0*/  MUFU.EX2 R195, R11 ;  /* 0x0000000b00c37308 */ /* 0x0003e20000000800 */
[----:B------:R-:W-:Y:S01]  /*d6b0*/  FFMA.FTZ R139, R139, c[0x0][0x2d0], -R143 ;  /* 0x0000b4008b8b7a23 */ /* 0x000fe2000001088f */
[----:B--2---:R-:W-:Y:S02]  /*d6c0*/  @P5 SHF.L.U32 R6, R4, 0x1, RZ ;  /* 0x0000000104065819 */ /* 0x004fe400000006ff */
[----:B---3--:R-:W-:Y:S02]  /*d6d0*/  MOV R172, R42 ;  /* 0x0000002a00ac7202 */ /* 0x008fe40000000f00 */
[C---:B------:R-:W-:Y:S02]  /*d6e0*/  @P5 IADD3 R8, P2, R6.reuse, 0x80, RZ ;  /* 0x0000008006085810 */ /* 0x040fe40007f5e0ff */
[----:B------:R-:W-:Y:S02]  /*d6f0*/  @P5 IADD3 R6, P0, R6, c[0x0][0x1c8], RZ ;  /* 0x0000720006065a10 */ /* 0x000fe40007f1e0ff */
[----:B------:R-:W2:Y:S01]  /*d700*/  MUFU.EX2 R0, R0 ;  /* 0x0000000000007308 */ /* 0x000ea20000000800 */
[----:B------:R-:W-:Y:S02]  /*d710*/  @P5 IADD3 R8, P1, R8, c[0x0][0x1c8], RZ ;  /* 0x0000720008085a10 */ /* 0x000fe40007f3e0ff */
[----:B----4-:R-:W-:Y:S02]  /*d720*/  @P5 IADD3.X R7, R5, c[0x0][0x1cc], RZ, P0, !PT ;  /* 0x0000730005075a10 */ /* 0x010fe400007fe4ff */
[----:B------:R-:W-:Y:S02]  /*d730*/  @P5 IADD3.X R9, RZ, c[0x0][0x1cc], R5, P1, P2 ;  /* 0x00007300ff095a10 */ /* 0x000fe40000fe4405 */
[----:B------:R-:W-:Y:S01]  /*d740*/  @P5 IADD3 R4, P0, R6, R2, RZ ;  /* 0x0000000206045210 */ /* 0x000fe20007f1e0ff */
[----:B------:R3:W-:Y:S01]  /*d750*/  @P5 LDGSTS.E.BYPASS.LTC128B.128 [R243+0x5080], [R6.64], !P4 ;  /* 0x0508000006f35fae */ /* 0x0007e2000e101d4e */
[----:B------:R-:W-:Y:S02]  /*d760*/  MOV R168, R41 ;  /* 0x0000002900a87202 */ /* 0x000fe40000000f00 */
[----:B------:R-:W-:Y:S01]  /*d770*/  @P5 IADD3.X R5, R7, R10, RZ, P0, !PT ;  /* 0x0000000a07055210 */ /* 0x000fe200007fe4ff */
[----:B-1----:R-:W-:Y:S01]  /*d780*/  FFMA.FTZ R11, R13, c[0x0][0x2d0], -R192 ;  /* 0x0000b4000d0b7a23 */ /* 0x002fe200000108c0 */
[----:B------:R-:W-:Y:S01]  /*d790*/  ISETP.GT.AND P0, PT, R244, UR4, PT ;  /* 0x00000004f4007c0c */ /* 0x000fe2000bf04270 */
[----:B------:R-:W-:Y:S02]  /*d7a0*/  FMUL.FTZ R13, R132, R153 ;  /* 0x00000099840d7220 */ /* 0x000fe40000410000 */
[----:B------:R1:W-:Y:S01]  /*d7b0*/  @P5 LDGSTS.E.BYPASS.LTC128B.128 [R243+0x6880], [R8.64], !P3 ;  /* 0x0688000008f35fae */ /* 0x0003e2000d901d4e */
[----:B------:R-:W4:Y:S01]  /*d7c0*/  MUFU.EX2 R193, R11 ;  /* 0x0000000b00c17308 */ /* 0x000f220000000800 */
[----:B------:R-:W-:Y:S06]  /*d7d0*/  MOV R244, R242 ;  /* 0x000000f200f47202 */ /* 0x000fec0000000f00 */
[----:B------:R1:W-:Y:S01]  /*d7e0*/  @P5 LDGSTS.E.BYPASS.LTC128B.128 [R243+0x5880], [R4.64], !P4 ;  /* 0x0588000004f35fae */ /* 0x0003e2000e101d4e */
[C---:B--2---:R-:W-:Y:S01]  /*d7f0*/  FMUL.FTZ R30, R0.reuse, R170 ;  /* 0x000000aa001e7220 */ /* 0x044fe20000410000 */
[----:B------:R-:W-:Y:S01]  /*d800*/  MOV R170, R44 ;  /* 0x0000002c00aa7202 */ /* 0x000fe20000000f00 */
[C---:B------:R-:W-:Y:S02]  /*d810*/  FMUL.FTZ R26, R0.reuse, R166 ;  /* 0x000000a6001a7220 */ /* 0x040fe40000410000 */
[C---:B------:R-:W-:Y:S02]  /*d820*/  FMUL.FTZ R27, R0.reuse, R167 ;  /* 0x000000a7001b7220 */ /* 0x040fe40000410000 */
[C---:B------:R-:W-:Y:S01]  /*d830*/  FMUL.FTZ R43, R0.reuse, R183 ;  /* 0x000000b7002b7220 */ /* 0x040fe20000410000 */
[----:B------:R2:W-:Y:S01]  /*d840*/  @P5 LDGSTS.E.BYPASS.LTC128B.128 [R243+0x7080], [R4.64+0x80], !P3 ;  /* 0x0708008004f35fae */ /* 0x0005e2000d901d4e */
[----:B------:R-:W-:Y:S01]  /*d850*/  MOV R183, R245 ;  /* 0x000000f500b77202 */ /* 0x000fe20000000f00 */
[----:B------:R-:W-:Y:S01]  /*d860*/  FMUL.FTZ R31, R0, R171 ;  /* 0x000000ab001f7220 */ /* 0x000fe20000410000 */
[----:B---3--:R-:W-:Y:S01]  /*d870*/  @P5 IADD3 R6, P1, R4, R2, RZ ;  /* 0x0000000204065210 */ /* 0x008fe20007f3e0ff */
[----:B------:R-:W-:Y:S01]  /*d880*/  FMUL.FTZ R2, R3, c[0x0][0x2d0] ;  /* 0x0000b40003027a20 */ /* 0x000fe20000410000 */
[----:B------:R-:W-:Y:S01]  /*d890*/  MOV R171, R222 ;  /* 0x000000de00ab7202 */ /* 0x000fe20000000f00 */
[C---:B------:R-:W-:Y:S01]  /*d8a0*/  FMUL.FTZ R46, R0.reuse, R186 ;  /* 0x000000ba002e7220 */ /* 0x040fe20000410000 */
[----:B------:R-:W-:Y:S01]  /*d8b0*/  @P5 IADD3.X R7, R5, R10, RZ, P1, !PT ;  /* 0x0000000a05075210 */ /* 0x000fe20000ffe4ff */
[C---:B------:R-:W-:Y:S01]  /*d8c0*/  FMUL.FTZ R10, R0.reuse, R150 ;  /* 0x00000096000a7220 */ /* 0x040fe20000410000 */
[----:B----4-:R-:W-:Y:S01]  /*d8d0*/  F2FP.PACK_AB R150, R193, R195 ;  /* 0x000000c3c196723e */ /* 0x010fe200000000ff */
[----:B------:R-:W-:Y:S02]  /*d8e0*/  FMUL.FTZ R11, R0, R151 ;  /* 0x00000097000b7220 */ /* 0x000fe40000410000 */
[----:B------:R3:W-:Y:S01]  /*d8f0*/  @P5 LDGSTS.E.BYPASS.LTC128B.128 [R243+0x6080], [R6.64], !P4 ;  /* 0x0608000006f35fae */ /* 0x0007e2000e101d4e */
[--C-:B-1----:R-:W-:Y:S01]  /*d900*/  FFMA.FTZ R8, R197, c[0x0][0x2d0], -R2.reuse ;  /* 0x0000b400c5087a23 */ /* 0x102fe20000010802 */
[----:B------:R-:W-:Y:S01]  /*d910*/  MOV R197, R20 ;  /* 0x0000001400c57202 */ /* 0x000fe20000000f00 */
[----:B------:R-:W-:Y:S02]  /*d920*/  FMUL.FTZ R9, R132, R149 ;  /* 0x0000009584097220 */ /* 0x000fe40000410000 */
[----:B------:R1:W-:Y:S01]  /*d930*/  MUFU.EX2 R209, R8 ;  /* 0x0000000800d17308 */ /* 0x0003e20000000800 */
[C---:B------:R-:W-:Y:S02]  /*d940*/  FMUL.FTZ R47, R0.reuse, R187 ;  /* 0x000000bb002f7220 */ /* 0x040fe40000410000 */
[----:B------:R3:W-:Y:S01]  /*d950*/  @P5 LDGSTS.E.BYPASS.LTC128B.128 [R243+0x7880], [R6.64+0x80], !P3 ;  /* 0x0788008006f35fae */ /* 0x0007e2000d901d4e */
[C---:B------:R-:W-:Y:S02]  /*d960*/  FMUL.FTZ R58, R0.reuse, R58 ;  /* 0x0000003a003a7220 */ /* 0x040fe40000410000 */
[C---:B------:R-:W-:Y:S02]  /*d970*/  FMUL.FTZ R59, R0.reuse, R59 ;  /* 0x0000003b003b7220 */ /* 0x040fe40000410000 */
[----:B------:R-:W-:Y:S02]  /*d980*/  FMUL.FTZ R62, R0, R62 ;  /* 0x0000003e003e7220 */ /* 0x000fe40000410000 */
[----:B--2---:R-:W-:Y:S01]  /*d990*/  FMUL.FTZ R5, R134, R145 ;  /* 0x0000009186057220 */ /* 0x004fe20000410000 */
[----:B------:R-:W-:Y:S01]  /*d9a0*/  F2FP.PACK_AB R145, R44, R222 ;  /* 0x000000de2c91723e */ /* 0x000fe200000000ff */
[----:B------:R-:W-:Y:S01]  /*d9b0*/  FMUL.FTZ R44, R132, R184 ;  /* 0x000000b8842c7220 */ /* 0x000fe20000410000 */
[----:B------:R-:W2:Y:S01]  /*d9c0*/  LDSM.16.MT88.4 R20, [R225+0x2080] ;  /* 0x00208000e114783b */ /* 0x000ea20000004200 */
[----:B------:R4:W-:Y:S01]  /*d9d0*/  MUFU.EX2 R184, R138 ;  /* 0x0000008a00b87308 */ /* 0x0009e20000000800 */
[----:B------:R-:W-:Y:S01]  /*d9e0*/  FFMA.FTZ R4, R198, c[0x0][0x2d0], -R2 ;  /* 0x0000b400c6047a23 */ /* 0x000fe20000010802 */
[----:B------:R-:W-:Y:S01]  /*d9f0*/  MOV R198, R24 ;  /* 0x0000001800c67202 */ /* 0x000fe20000000f00 */
[----:B------:R-:W-:Y:S02]  /*da00*/  FMUL.FTZ R24, R132, R164 ;  /* 0x000000a484187220 */ /* 0x000fe40000410000 */
[C---:B------:R-:W-:Y:S02]  /*da10*/  FMUL.FTZ R63, R0.reuse, R63 ;  /* 0x0000003f003f7220 */ /* 0x040fe40000410000 */
[----:B------:R-:W2:Y:S01]  /*da20*/  LDSM.16.MT88.4 R36, [R226+0x2080] ;  /* 0x00208000e224783b */ /* 0x000ea20000004200 */
[----:B------:R-:W-:Y:S02]  /*da30*/  FMUL.FTZ R74, R0, R74 ;  /* 0x0000004a004a7220 */ /* 0x000fe40000410000 */
[----:B------:R-:W4:Y:S01]  /*da40*/  MUFU.EX2 R210, R4 ;  /* 0x0000000400d27308 */ /* 0x000f220000000800 */
[C---:B-1----:R-:W-:Y:S01]  /*da50*/  FMUL.FTZ R8, R132.reuse, R148 ;  /* 0x0000009484087220 */ /* 0x042fe20000410000 */
[----:B------:R-:W-:Y:S01]  /*da60*/  F2FP.PACK_AB R148, R41, R42 ;  /* 0x0000002a2994723e */ /* 0x000fe200000000ff */
[----:B------:R-:W-:Y:S01]  /*da70*/  FMUL.FTZ R41, R132, R181 ;  /* 0x000000b584297220 */ /* 0x000fe20000410000 */
[----:B------:R-:W-:Y:S01]  /*da80*/  MOV R181, R249 ;  /* 0x000000f900b57202 */ /* 0x000fe20000000f00 */
[----:B------:R-:W-:Y:S01]  /*da90*/  FMUL.FTZ R42, R0, R182 ;  /* 0x000000b6002a7220 */ /* 0x000fe20000410000 */
[----:B------:R-:W-:Y:S01]  /*daa0*/  MOV R182, R246 ;  /* 0x000000f600b67202 */ /* 0x000fe20000000f00 */
[C---:B---3--:R-:W-:Y:S01]  /*dab0*/  FMUL.FTZ R6, R133.reuse, R146 ;  /* 0x0000009285067220 */ /* 0x048fe20000410000 */
[----:B------:R-:W-:Y:S01]  /*dac0*/  F2FP.PACK_AB R146, R196, R198 ;  /* 0x000000c6c492723e */ /* 0x000fe200000000ff */
[----:B------:R-:W-:Y:S01]  /*dad0*/  FMUL.FTZ R7, R133, R147 ;  /* 0x0000009385077220 */ /* 0x000fe20000410000 */
[----:B------:R-:W-:Y:S01]  /*dae0*/  F2FP.PACK_AB R147, R194, R197 ;  /* 0x000000c5c293723e */ /* 0x000fe200000000ff */
[----:B------:R-:W-:Y:S01]  /*daf0*/  LDSM.16.MT88.4 R156, [R227+0x2080] ;  /* 0x00208000e39c783b */ /* 0x000fe20000004200 */
[C---:B------:R-:W-:Y:S02]  /*db00*/  FMUL.FTZ R75, R0.reuse, R75 ;  /* 0x0000004b004b7220 */ /* 0x040fe40000410000 */
[----:B----4-:R-:W-:Y:S02]  /*db10*/  FFMA.FTZ R138, R205, c[0x0][0x2d0], -R142 ;  /* 0x0000b400cd8a7a23 */ /* 0x010fe4000001088e */
[C---:B------:R-:W-:Y:S02]  /*db20*/  FMUL.FTZ R78, R0.reuse, R78 ;  /* 0x0000004e004e7220 */ /* 0x040fe40000410000 */
[----:B------:R1:W-:Y:S01]  /*db30*/  MUFU.EX2 R185, R138 ;  /* 0x0000008a00b97308 */ /* 0x0003e20000000800 */
[C---:B------:R-:W-:Y:S01]  /*db40*/  FMUL.FTZ R79, R0.reuse, R79 ;  /* 0x0000004f004f7220 */ /* 0x040fe20000410000 */
[----:B------:R-:W-:Y:S01]  /*db50*/  LDSM.16.MT88.4 R164, [R228+0x2880] ;  /* 0x00288000e4a4783b */ /* 0x000fe20000004200 */
[C---:B------:R-:W-:Y:S02]  /*db60*/  FMUL.FTZ R90, R0.reuse, R90 ;  /* 0x0000005a005a7220 */ /* 0x040fe40000410000 */
[----:B------:R-:W-:Y:S01]  /*db70*/  FMUL.FTZ R91, R0, R91 ;  /* 0x0000005b005b7220 */ /* 0x000fe20000410000 */
[----:B------:R-:W-:Y:S01]  /*db80*/  F2FP.PACK_AB R149, R210, R209 ;  /* 0x000000d1d295723e */ /* 0x000fe200000000ff */
[----:B------:R-:W-:Y:S02]  /*db90*/  FFMA.FTZ R4, R14, c[0x0][0x2d0], -R2 ;  /* 0x0000b4000e047a23 */ /* 0x000fe40000010802 */
[C---:B------:R-:W-:Y:S01]  /*dba0*/  FMUL.FTZ R14, R0.reuse, R154 ;  /* 0x0000009a000e7220 */ /* 0x040fe20000410000 */
[----:B------:R-:W0:Y:S01]  /*dbb0*/  LDGDEPBAR ;  /* 0x00000000000079af */ /* 0x000e220000000000 */
[----:B------:R3:W-:Y:S01]  /*dbc0*/  MUFU.EX2 R211, R4 ;  /* 0x0000000400d37308 */ /* 0x0007e20000000800 */
[C---:B------:R-:W-:Y:S02]  /*dbd0*/  FMUL.FTZ R94, R0.reuse, R94 ;  /* 0x0000005e005e7220 */ /* 0x040fe40000410000 */
[C---:B------:R-:W-:Y:S02]  /*dbe0*/  FMUL.FTZ R95, R0.reuse, R95 ;  /* 0x0000005f005f7220 */ /* 0x040fe40000410000 */
[C---:B------:R-:W-:Y:S02]  /*dbf0*/  FMUL.FTZ R106, R0.reuse, R106 ;  /* 0x0000006a006a7220 */ /* 0x040fe40000410000 */
[C---:B------:R-:W-:Y:S02]  /*dc00*/  FMUL.FTZ R107, R0.reuse, R107 ;  /* 0x0000006b006b7220 */ /* 0x040fe40000410000 */
[C---:B------:R-:W-:Y:S02]  /*dc10*/  FMUL.FTZ R110, R0.reuse, R110 ;  /* 0x0000006e006e7220 */ /* 0x040fe40000410000 */
[C---:B------:R-:W-:Y:S02]  /*dc20*/  FMUL.FTZ R111, R0.reuse, R111 ;  /* 0x0000006f006f7220 */ /* 0x040fe40000410000 */
[----:B-1----:R-:W-:Y:S02]  /*dc30*/  FFMA.FTZ R138, R199, c[0x0][0x2d0], -R142 ;  /* 0x0000b400c78a7a23 */ /* 0x002fe4000001088e */
[C---:B------:R-:W-:Y:S02]  /*dc40*/  FMUL.FTZ R122, R0.reuse, R122 ;  /* 0x0000007a007a7220 */ /* 0x040fe40000410000 */
[----:B------:R1:W-:Y:S01]  /*dc50*/  MUFU.EX2 R252, R138 ;  /* 0x0000008a00fc7308 */ /* 0x0003e20000000800 */
[C---:B------:R-:W-:Y:S02]  /*dc60*/  FMUL.FTZ R123, R0.reuse, R123 ;  /* 0x0000007b007b7220 */ /* 0x040fe40000410000 */
[C---:B------:R-:W-:Y:S02]  /*dc70*/  FMUL.FTZ R126, R0.reuse, R126 ;  /* 0x0000007e007e7220 */ /* 0x040fe40000410000 */
[C---:B------:R-:W-:Y:S02]  /*dc80*/  FMUL.FTZ R127, R0.reuse, R127 ;  /* 0x0000007f007f7220 */ /* 0x040fe40000410000 */
[--C-:B---3--:R-:W-:Y:S02]  /*dc90*/  FFMA.FTZ R4, R15, c[0x0][0x2d0], -R2.reuse ;  /* 0x0000b4000f047a23 */ /* 0x108fe40000010802 */
[----:B------:R-:W-:Y:S02]  /*dca0*/  FMUL.FTZ R15, R0, R155 ;  /* 0x0000009b000f7220 */ /* 0x000fe40000410000 */
[----:B------:R3:W4:Y:S01]  /*dcb0*/  MUFU.EX2 R213, R4 ;  /* 0x0000000400d57308 */ /* 0x0007220000000800 */
[----:B------:R-:W2:Y:S01]  /*dcc0*/  LDSM.16.MT88.4 R152, [R228+0x2080] ;  /* 0x00208000e498783b */ /* 0x000ea20000004200 */
[----:B------:R-:W-:Y:S02]  /*dcd0*/  FFMA.FTZ R140, R140, c[0x0][0x2d0], -R2 ;  /* 0x0000b4008c8c7a23 */ /* 0x000fe40000010802 */
[----:B-1----:R-:W-:Y:S06]  /*dce0*/  FFMA.FTZ R138, R204, c[0x0][0x2d0], -R142 ;  /* 0x0000b400cc8a7a23 */ /* 0x002fec000001088e */
[----:B------:R1:W-:Y:S01]  /*dcf0*/  MUFU.EX2 R251, R138 ;  /* 0x0000008a00fb7308 */ /* 0x0003e20000000800 */
[----:B---3--:R-:W-:Y:S01]  /*dd00*/  FMUL.FTZ R4, R134, R144 ;  /* 0x0000009086047220 */ /* 0x008fe20000410000 */
[----:B------:R-:W-:Y:S01]  /*dd10*/  F2FP.PACK_AB R144, R48, R223 ;  /* 0x000000df3090723e */ /* 0x000fe200000000ff */
[C---:B------:R-:W-:Y:S01]  /*dd20*/  FMUL.FTZ R48, R134.reuse, R188 ;  /* 0x000000bc86307220 */ /* 0x040fe20000410000 */
[----:B----4-:R-:W-:Y:S05]  /*dd30*/  F2FP.PACK_AB R151, R213, R211 ;  /* 0x000000d3d597723e */ /* 0x010fea00000000ff */
[-C--:B--2---:R-:W-:Y:S08]  /*dd40*/  HMMA.16816.F32 R4, R144, R20.reuse, R4 ;  /* 0x000000149004723c */ /* 0x084ff00000001804 */
[C---:B------:R-:W-:Y:S04]  /*dd50*/  HMMA.16816.F32 R8, R148.reuse, R20, R8 ;  /* 0x000000149408723c */ /* 0x040fe80000001808 */
[--C-:B-1----:R-:W-:Y:S02]  /*dd60*/  FFMA.FTZ R138, R215, c[0x0][0x2d0], -R143.reuse ;  /* 0x0000b400d78a7a23 */ /* 0x102fe4000001088f */
[----:B------:R-:W-:Y:S01]  /*dd70*/  MUFU.EX2 R215, R139 ;  /* 0x0000008b00d77308 */ /* 0x000fe20000000800 */
[C---:B------:R-:W-:Y:S01]  /*dd80*/  FMUL.FTZ R20, R134.reuse, R160 ;  /* 0x000000a086147220 */ /* 0x040fe20000410000 */
[-C--:B------:R-:W-:Y:S04]  /*dd90*/  HMMA.16816.F32 R12, R148, R22.reuse, R12 ;  /* 0x00000016940c723c */ /* 0x080fe8000000180c */
[----:B------:R-:W-:Y:S04]  /*dda0*/  FMUL.FTZ R21, R134, R161 ;  /* 0x000000a186157220 */ /* 0x000fe80000410000 */
[C---:B------:R-:W-:Y:S01]  /*ddb0*/  HMMA.16816.F32 R16, R144.reuse, R22, R16 ;  /* 0x000000169010723c */ /* 0x040fe20000001810 */
[----:B------:R1:W-:Y:S06]  /*ddc0*/  MUFU.EX2 R250, R138 ;  /* 0x0000008a00fa7308 */ /* 0x0003ec0000000800 */
[C---:B------:R-:W-:Y:S02]  /*ddd0*/  FMUL.FTZ R22, R133.reuse, R162 ;  /* 0x000000a285167220 */ /* 0x040fe40000410000 */
[C---:B------:R-:W-:Y:S02]  /*dde0*/  FMUL.FTZ R23, R133.reuse, R163 ;  /* 0x000000a385177220 */ /* 0x040fe40000410000 */
[----:B------:R-:W-:Y:S01]  /*ddf0*/  LDSM.16.MT88.4 R160, [R226+0x2880] ;  /* 0x00288000e2a0783b */ /* 0x000fe20000004200 */
[----:B------:R-:W-:Y:S04]  /*de00*/  MUFU.EX2 R139, R140 ;  /* 0x0000008c008b7308 */ /* 0x000fe80000000800 */
[-C--:B------:R-:W-:Y:S08]  /*de10*/  HMMA.16816.F32 R20, R144, R36.reuse, R20 ;  /* 0x000000249014723c */ /* 0x080ff00000001814 */
[C---:B------:R-:W-:Y:S04]  /*de20*/  HMMA.16816.F32 R24, R148.reuse, R36, R24 ;  /* 0x000000249418723c */ /* 0x040fe80000001818 */
[--C-:B-1----:R-:W-:Y:S03]  /*de30*/  FFMA.FTZ R138, R214, c[0x0][0x2d0], -R143.reuse ;  /* 0x0000b400d68a7a23 */ /* 0x102fe6000001088f */
[C---:B------:R-:W-:Y:S01]  /*de40*/  FMUL.FTZ R36, R134.reuse, R176 ;  /* 0x000000b086247220 */ /* 0x040fe20000410000 */
[-C--:B------:R-:W-:Y:S01]  /*de50*/  HMMA.16816.F32 R28, R148, R38.reuse, R28 ;  /* 0x00000026941c723c */ /* 0x080fe2000000181c */
[----:B------:R1:W-:Y:S03]  /*de60*/  MUFU.EX2 R249, R138 ;  /* 0x0000008a00f97308 */ /* 0x0003e60000000800 */
[----:B------:R-:W-:Y:S01]  /*de70*/  MOV R176, R248 ;  /* 0x000000f800b07202 */ /* 0x000fe20000000f00 */
[----:B------:R-:W-:Y:S01]  /*de80*/  FMUL.FTZ R37, R134, R177 ;  /* 0x000000b186257220 */ /* 0x000fe20000410000 */
[----:B------:R-:W-:Y:S02]  /*de90*/  MOV R177, R247 ;  /* 0x000000f700b17202 */ /* 0x000fe40000000f00 */
[C---:B------:R-:W-:Y:S07]  /*dea0*/  HMMA.16816.F32 R32, R144.reuse, R38, R32 ;  /* 0x000000269020723c */ /* 0x040fee0000001820 */
[C---:B------:R-:W-:Y:S01]  /*deb0*/  FMUL.FTZ R38, R133.reuse, R178 ;  /* 0x000000b285267220 */ /* 0x040fe20000410000 */
[----:B------:R-:W-:Y:S01]  /*dec0*/  MOV R178, R50 ;  /* 0x0000003200b27202 */ /* 0x000fe20000000f00 */
[C---:B------:R-:W-:Y:S03]  /*ded0*/  FMUL.FTZ R39, R133.reuse, R179 ;  /* 0x000000b385277220 */ /* 0x040fe60000410000 */
[----:B------:R-:W-:Y:S01]  /*dee0*/  FMUL.FTZ R50, R133, R190 ;  /* 0x000000be85327220 */ /* 0x000fe20000410000 */
[----:B------:R-:W-:Y:S01]  /*def0*/  MOV R179, R40 ;  /* 0x0000002800b37202 */ /* 0x000fe20000000f00 */
[----:B------:R-:W-:Y:S01]  /*df00*/  FMUL.FTZ R40, R132, R180 ;  /* 0x000000b484287220 */ /* 0x000fe20000410000 */
[----:B------:R-:W-:Y:S01]  /*df10*/  MOV R180, R49 ;  /* 0x0000003100b47202 */ /* 0x000fe20000000f00 */
[-C--:B------:R-:W-:Y:S03]  /*df20*/  HMMA.16816.F32 R36, R144, R152.reuse, R36 ;  /* 0x000000989024723c */ /* 0x080fe60000001824 */
[--C-:B-1----:R-:W-:Y:S02]  /*df30*/  FFMA.FTZ R138, R207, c[0x0][0x2d0], -R143.reuse ;  /* 0x0000b400cf8a7a23 */ /* 0x102fe4000001088f */
[----:B------:R-:W-:Y:S02]  /*df40*/  FMUL.FTZ R49, R134, R189 ;  /* 0x000000bd86317220 */ /* 0x000fe40000410000 */
[----:B------:R1:W-:Y:S01]  /*df50*/  MUFU.EX2 R248, R138 ;  /* 0x0000008a00f87308 */ /* 0x0003e20000000800 */
[C---:B------:R-:W-:Y:S01]  /*df60*/  HMMA.16816.F32 R40, R148.reuse, R152, R40 ;  /* 0x000000989428723c */ /* 0x040fe20000001828 */
[----:B------:R-:W-:Y:S07]  /*df70*/  LDSM.16.MT88.4 R188, [R228+0x3080] ;  /* 0x00308000e4bc783b */ /* 0x000fee0000004200 */
[-C--:B------:R-:W-:Y:S08]  /*df80*/  HMMA.16816.F32 R44, R148, R154.reuse, R44 ;  /* 0x0000009a942c723c */ /* 0x080ff0000000182c */
[C---:B------:R-:W-:Y:S01]  /*df90*/  HMMA.16816.F32 R48, R144.reuse, R154, R48 ;  /* 0x0000009a9030723c */ /* 0x040fe20000001830 */
[----:B------:R-:W2:Y:S03]  /*dfa0*/  LDSM.16.MT88.4 R152, [R225+0x3880] ;  /* 0x00388000e198783b */ /* 0x000ea60000004200 */
[--C-:B-1----:R-:W-:Y:S04]  /*dfb0*/  FFMA.FTZ R138, R212, c[0x0][0x2d0], -R143.reuse ;  /* 0x0000b400d48a7a23 */ /* 0x102fe8000001088f */
[-C--:B------:R-:W-:Y:S01]  /*dfc0*/  HMMA.16816.F32 R52, R144, R156.reuse, R52 ;  /* 0x0000009c9034723c */ /* 0x080fe20000001834 */
[----:B------:R1:W-:Y:S07]  /*dfd0*/  MUFU.EX2 R247, R138 ;  /* 0x0000008a00f77308 */ /* 0x0003ee0000000800 */
[C---:B------:R-:W-:Y:S08]  /*dfe0*/  HMMA.16816.F32 R56, R148.reuse, R156, R56 ;  /* 0x0000009c9438723c */ /* 0x040ff00000001838 */
[-C--:B------:R-:W-:Y:S08]  /*dff0*/  HMMA.16816.F32 R60, R148, R158.reuse, R60 ;  /* 0x0000009e943c723c */ /* 0x080ff0000000183c */
[C---:B------:R-:W-:Y:S01]  /*e000*/  HMMA.16816.F32 R64, R144.reuse, R158, R64 ;  /* 0x0000009e9040723c */ /* 0x040fe20000001840 */
[----:B------:R-:W3:Y:S03]  /*e010*/  LDSM.16.MT88.4 R156, [R226+0x3880] ;  /* 0x00388000e29c783b */ /* 0x000ee60000004200 */
[--C-:B-1----:R-:W-:Y:S04]  /*e020*/  FFMA.FTZ R138, R217, c[0x0][0x2d0], -R192.reuse ;  /* 0x0000b400d98a7a23 */ /* 0x102fe800000108c0 */
[----:B------:R1:W-:Y:S01]  /*e030*/  MUFU.EX2 R246, R138 ;  /* 0x0000008a00f67308 */ /* 0x0003e20000000800 */
[-C--:B--2---:R-:W-:Y:S08]  /*e040*/  HMMA.16816.F32 R68, R144, R152.reuse, R68 ;  /* 0x000000989044723c */ /* 0x084ff00000001844 */
[C---:B------:R-:W-:Y:S08]  /*e050*/  HMMA.16816.F32 R72, R148.reuse, R152, R72 ;  /* 0x000000989448723c */ /* 0x040ff00000001848 */
[-C--:B------:R-:W-:Y:S04]  /*e060*/  HMMA.16816.F32 R76, R148, R154.reuse, R76 ;  /* 0x0000009a944c723c */ /* 0x080fe8000000184c */
[--C-:B-1----:R-:W-:Y:S04]  /*e070*/  FFMA.FTZ R138, R216, c[0x0][0x2d0], -R192.reuse ;  /* 0x0000b400d88a7a23 */ /* 0x102fe800000108c0 */
[C---:B------:R-:W-:Y:S01]  /*e080*/  HMMA.16816.F32 R80, R144.reuse, R154, R80 ;  /* 0x0000009a9050723c */ /* 0x040fe20000001850 */
[----:B------:R-:W1:Y:S01]  /*e090*/  LDSM.16.MT88.4 R152, [R228+0x3880] ;  /* 0x00388000e498783b */ /* 0x000e620000004200 */
[----:B------:R2:W4:Y:S06]  /*e0a0*/  MUFU.EX2 R245, R138 ;  /* 0x0000008a00f57308 */ /* 0x00052c0000000800 */
[-C--:B---3--:R-:W-:Y:S08]  /*e0b0*/  HMMA.16816.F32 R84, R144, R156.reuse, R84 ;  /* 0x0000009c9054723c */ /* 0x088ff00000001854 */
[C---:B------:R-:W-:Y:S08]  /*e0c0*/  HMMA.16816.F32 R88, R148.reuse, R156, R88 ;  /* 0x0000009c9458723c */ /* 0x040ff00000001858 */
[-C--:B------:R-:W-:Y:S04]  /*e0d0*/  HMMA.16816.F32 R92, R148, R158.reuse, R92 ;  /* 0x0000009e945c723c */ /* 0x080fe8000000185c */
[--C-:B--2---:R-:W-:Y:S04]  /*e0e0*/  FFMA.FTZ R138, R218, c[0x0][0x2d0], -R192.reuse ;  /* 0x0000b400da8a7a23 */ /* 0x104fe800000108c0 */
[C---:B------:R-:W-:Y:S01]  /*e0f0*/  HMMA.16816.F32 R96, R144.reuse, R158, R96 ;  /* 0x0000009e9060723c */ /* 0x040fe20000001860 */
[----:B------:R2:W-:Y:S01]  /*e100*/  MUFU.EX2 R223, R138 ;  /* 0x0000008a00df7308 */ /* 0x0005e20000000800 */
[----:B------:R-:W3:Y:S06]  /*e110*/  LDSM.16.MT88.4 R156, [R227+0x3880] ;  /* 0x00388000e39c783b */ /* 0x000eec0000004200 */
[-C--:B-1----:R-:W-:Y:S08]  /*e120*/  HMMA.16816.F32 R100, R144, R152.reuse, R100 ;  /* 0x000000989064723c */ /* 0x082ff00000001864 */
[C---:B------:R-:W-:Y:S08]  /*e130*/  HMMA.16816.F32 R104, R148.reuse, R152, R104 ;  /* 0x000000989468723c */ /* 0x040ff00000001868 */
[-C--:B------:R-:W-:Y:S04]  /*e140*/  HMMA.16816.F32 R108, R148, R154.reuse, R108 ;  /* 0x0000009a946c723c */ /* 0x080fe8000000186c */
[----:B--2---:R-:W-:Y:S04]  /*e150*/  FFMA.FTZ R138, R219, c[0x0][0x2d0], -R192 ;  /* 0x0000b400db8a7a23 */ /* 0x004fe800000108c0 */
[C---:B------:R-:W-:Y:S01]  /*e160*/  HMMA.16816.F32 R112, R144.reuse, R154, R112 ;  /* 0x0000009a9070723c */ /* 0x040fe20000001870 */
[----:B------:R1:W2:Y:S01]  /*e170*/  MUFU.EX2 R222, R138 ;  /* 0x0000008a00de7308 */ /* 0x0002a20000000800 */
[----:B------:R-:W2:Y:S06]  /*e180*/  LDSM.16.MT88.4 R152, [R225+0x2880] ;  /* 0x00288000e198783b */ /* 0x000eac0000004200 */
[-C--:B---3--:R-:W-:Y:S08]  /*e190*/  HMMA.16816.F32 R116, R144, R156.reuse, R116 ;  /* 0x0000009c9074723c */ /* 0x088ff00000001874 */
[C---:B------:R-:W-:Y:S08]  /*e1a0*/  HMMA.16816.F32 R120, R148.reuse, R156, R120 ;  /* 0x0000009c9478723c */ /* 0x040ff00000001878 */
[-C--:B------:R-:W-:Y:S04]  /*e1b0*/  HMMA.16816.F32 R124, R148, R158.reuse, R124 ;  /* 0x0000009e947c723c */ /* 0x080fe8000000187c */
[--C-:B-1----:R-:W-:Y:S03]  /*e1c0*/  FFMA.FTZ R138, R201, c[0x0][0x2d0], -R2.reuse ;  /* 0x0000b400c98a7a23 */ /* 0x102fe60000010802 */
[----:B----4-:R-:W-:Y:S01]  /*e1d0*/  F2FP.PACK_AB R148, R245, R246 ;  /* 0x000000f6f594723e */ /* 0x010fe200000000ff */
[----:B------:R-:W-:Y:S01]  /*e1e0*/  HMMA.16816.F32 R128, R144, R158, R128 ;  /* 0x0000009e9080723c */ /* 0x000fe20000001880 */
[----:B------:R1:W-:Y:S01]  /*e1f0*/  MUFU.EX2 R205, R138 ;  /* 0x0000008a00cd7308 */ /* 0x0003e20000000800 */
[----:B------:R-:W-:Y:S02]  /*e200*/  LDSM.16.MT88.4 R156, [R225+0x4080] ;  /* 0x00408000e19c783b */ /* 0x000fe40000004200 */
[----:B--2---:R-:W-:Y:S03]  /*e210*/  F2FP.PACK_AB R150, R222, R223 ;  /* 0x000000dfde96723e */ /* 0x004fe600000000ff */
[----:B------:R-:W-:Y:S02]  /*e220*/  F2FP.PACK_AB R144, R185, R184 ;  /* 0x000000b8b990723e */ /* 0x000fe400000000ff */
[----:B------:R-:W-:Y:S03]  /*e230*/  F2FP.PACK_AB R146, R251, R252 ;  /* 0x000000fcfb92723e */ /* 0x000fe600000000ff */
[----:B------:R-:W-:Y:S02]  /*e240*/  F2FP.PACK_AB R145, R249, R250 ;  /* 0x000000faf991723e */ /* 0x000fe400000000ff */
[----:B------:R-:W-:Y:S07]  /*e250*/  F2FP.PACK_AB R147, R247, R248 ;  /* 0x000000f8f793723e */ /* 0x000fee00000000ff */
[-C--:B------:R-:W-:Y:S03]  /*e260*/  HMMA.16816.F32 R4, R144, R152.reuse, R4 ;  /* 0x000000989004723c */ /* 0x080fe60000001804 */
[--C-:B-1----:R-:W-:Y:S04]  /*e270*/  FFMA.FTZ R138, R200, c[0x0][0x2d0], -R2.reuse ;  /* 0x0000b400c88a7a23 */ /* 0x102fe80000010802 */
[----:B------:R1:W2:Y:S02]  /*e280*/  MUFU.EX2 R204, R138 ;  /* 0x0000008a00cc7308 */ /* 0x0002a40000000800 */
[--C-:B-1----:R-:W-:Y:S03]  /*e290*/  FFMA.FTZ R138, R202, c[0x0][0x2d0], -R2.reuse ;  /* 0x0000b400ca8a7a23 */ /* 0x102fe60000010802 */
        /* <DEDUP_REMOVED lines=8> */
[-C--:B------:R-:W-:Y:S08]  /*e320*/  HMMA.16816.F32 R12, R148, R154.reuse, R12 ;  /* 0x0000009a940c723c */ /* 0x080ff0000000180c */
[C---:B------:R-:W-:Y:S01]  /*e330*/  HMMA.16816.F32 R16, R144.reuse, R154, R16 ;  /* 0x0000009a9010723c */ /* 0x040fe20000001810 */
[----:B------:R-:W2:Y:S03]  /*e340*/  LDSM.16.MT88.4 R152, [R227+0x2880] ;  /* 0x00288000e398783b */ /* 0x000ea60000004200 */
[--C-:B-1----:R-:W-:Y:S04]  /*e350*/  FFMA.FTZ R138, R220, c[0x0][0x2d0], -R142.reuse ;  /* 0x0000b400dc8a7a23 */ /* 0x102fe8000001088e */
[-C--:B------:R-:W-:Y:S01]  /*e360*/  HMMA.16816.F32 R20, R144, R160.reuse, R20 ;  /* 0x000000a09014723c */ /* 0x080fe20000001814 */
[----:B------:R1:W3:Y:S07]  /*e370*/  MUFU.EX2 R219, R138 ;  /* 0x0000008a00db7308 */ /* 0x0002ee0000000800 */
[C---:B------:R-:W-:Y:S08]  /*e380*/  HMMA.16816.F32 R24, R148.reuse, R160, R24 ;  /* 0x000000a09418723c */ /* 0x040ff00000001818 */
[-C--:B------:R-:W-:Y:S08]  /*e390*/  HMMA.16816.F32 R28, R148, R162.reuse, R28 ;  /* 0x000000a2941c723c */ /* 0x080ff0000000181c */
[C---:B------:R-:W-:Y:S01]  /*e3a0*/  HMMA.16816.F32 R32, R144.reuse, R162, R32 ;  /* 0x000000a29020723c */ /* 0x040fe20000001820 */
[----:B------:R-:W4:Y:S03]  /*e3b0*/  LDSM.16.MT88.4 R160, [R226+0x4080] ;  /* 0x00408000e2a0783b */ /* 0x000f260000004200 */
[--C-:B-1----:R-:W-:Y:S01]  /*e3c0*/  FFMA.FTZ R138, R208, c[0x0][0x2d0], -R142.reuse ;  /* 0x0000b400d08a7a23 */ /* 0x102fe2000001088e */
[----:B---3--:R-:W-:Y:S03]  /*e3d0*/  F2FP.PACK_AB R140, R219, R221 ;  /* 0x000000dddb8c723e */ /* 0x008fe600000000ff */
[-C--:B------:R-:W-:Y:S01]  /*e3e0*/  HMMA.16816.F32 R36, R144, R164.reuse, R36 ;  /* 0x000000a49024723c */ /* 0x080fe20000001824 */
[----:B------:R1:W-:Y:S07]  /*e3f0*/  MUFU.EX2 R220, R138 ;  /* 0x0000008a00dc7308 */ /* 0x0003ee0000000800 */
[C---:B------:R-:W-:Y:S08]  /*e400*/  HMMA.16816.F32 R40, R148.reuse, R164, R40 ;  /* 0x000000a49428723c */ /* 0x040ff00000001828 */
[-C--:B------:R-:W-:Y:S08]  /*e410*/  HMMA.16816.F32 R44, R148, R166.reuse, R44 ;  /* 0x000000a6942c723c */ /* 0x080ff0000000182c */
[C---:B------:R-:W-:Y:S01]  /*e420*/  HMMA.16816.F32 R48, R144.reuse, R166, R48 ;  /* 0x000000a69030723c */ /* 0x040fe20000001830 */
[----:B------:R-:W-:Y:S03]  /*e430*/  LDSM.16.MT88.4 R164, [R225+0x3080] ;  /* 0x00308000e1a4783b */ /* 0x000fe60000004200 */
[----:B-1----:R-:W-:Y:S01]  /*e440*/  FFMA.FTZ R138, R183, c[0x0][0x2d0], -R142 ;  /* 0x0000b400b78a7a23 */ /* 0x002fe2000001088e */
[----:B------:R-:W-:Y:S03]  /*e450*/  MOV R183, R193 ;  /* 0x000000c100b77202 */ /* 0x000fe60000000f00 */
[-C--:B--2---:R-:W-:Y:S01]  /*e460*/  HMMA.16816.F32 R52, R144, R152.reuse, R52 ;  /* 0x000000989034723c */ /* 0x084fe20000001834 */
[----:B------:R1:W2:Y:S07]  /*e470*/  MUFU.EX2 R218, R138 ;  /* 0x0000008a00da7308 */ /* 0x0002ae0000000800 */
[C---:B------:R-:W-:Y:S08]  /*e480*/  HMMA.16816.F32 R56, R148.reuse, R152, R56 ;  /* 0x000000989438723c */ /* 0x040ff00000001838 */
[-C--:B------:R-:W-:Y:S08]  /*e490*/  HMMA.16816.F32 R60, R148, R154.reuse, R60 ;  /* 0x0000009a943c723c */ /* 0x080ff0000000183c */
[C---:B------:R-:W-:Y:S01]  /*e4a0*/  HMMA.16816.F32 R64, R144.reuse, R154, R64 ;  /* 0x0000009a9040723c */ /* 0x040fe20000001840 */
[----:B------:R-:W3:Y:S03]  /*e4b0*/  LDSM.16.MT88.4 R152, [R228+0x4080] ;  /* 0x00408000e498783b */ /* 0x000ee60000004200 */
[--C-:B-1----:R-:W-:Y:S01]  /*e4c0*/  FFMA.FTZ R138, R182, c[0x0][0x2d0], -R143.reuse ;  /* 0x0000b400b68a7a23 */ /* 0x102fe2000001088f */
[----:B--2---:R-:W-:Y:S02]  /*e4d0*/  F2FP.PACK_AB R142, R218, R220 ;  /* 0x000000dcda8e723e */ /* 0x004fe400000000ff */
[----:B------:R-:W-:Y:S01]  /*e4e0*/  MOV R182, R194 ;  /* 0x000000c200b67202 */ /* 0x000fe20000000f00 */
[-C--:B------:R-:W-:Y:S01]  /*e4f0*/  HMMA.16816.F32 R68, R144, R156.reuse, R68 ;  /* 0x0000009c9044723c */ /* 0x080fe20000001844 */
[----:B------:R1:W-:Y:S07]  /*e500*/  MUFU.EX2 R217, R138 ;  /* 0x0000008a00d97308 */ /* 0x0003ee0000000800 */
[C---:B------:R-:W-:Y:S08]  /*e510*/  HMMA.16816.F32 R72, R148.reuse, R156, R72 ;  /* 0x0000009c9448723c */ /* 0x040ff00000001848 */
[-C--:B------:R-:W-:Y:S08]  /*e520*/  HMMA.16816.F32 R76, R148, R158.reuse, R76 ;  /* 0x0000009e944c723c */ /* 0x080ff0000000184c */
[C---:B------:R-:W-:Y:S01]  /*e530*/  HMMA.16816.F32 R80, R144.reuse, R158, R80 ;  /* 0x0000009e9050723c */ /* 0x040fe20000001850 */
[----:B------:R-:W2:Y:S03]  /*e540*/  LDSM.16.MT88.4 R156, [R227+0x4080] ;  /* 0x00408000e39c783b */ /* 0x000ea60000004200 */
[--C-:B-1----:R-:W-:Y:S01]  /*e550*/  FFMA.FTZ R138, R181, c[0x0][0x2d0], -R143.reuse ;  /* 0x0000b400b58a7a23 */ /* 0x102fe2000001088f */
[----:B------:R-:W-:Y:S03]  /*e560*/  MOV R181, R196 ;  /* 0x000000c400b57202 */ /* 0x000fe60000000f00 */
[-C--:B----4-:R-:W-:Y:S01]  /*e570*/  HMMA.16816.F32 R84, R144, R160.reuse, R84 ;  /* 0x000000a09054723c */ /* 0x090fe20000001854 */
[----:B------:R1:W-:Y:S07]  /*e580*/  MUFU.EX2 R216, R138 ;  /* 0x0000008a00d87308 */ /* 0x0003ee0000000800 */
[C---:B------:R-:W-:Y:S08]  /*e590*/  HMMA.16816.F32 R88, R148.reuse, R160, R88 ;  /* 0x000000a09458723c */ /* 0x040ff00000001858 */
[-C--:B------:R-:W-:Y:S08]  /*e5a0*/  HMMA.16816.F32 R92, R148, R162.reuse, R92 ;  /* 0x000000a2945c723c */ /* 0x080ff0000000185c */
[C---:B------:R-:W-:Y:S04]  /*e5b0*/  HMMA.16816.F32 R96, R144.reuse, R162, R96 ;  /* 0x000000a29060723c */ /* 0x040fe80000001860 */
[----:B-1----:R-:W-:Y:S01]  /*e5c0*/  FFMA.FTZ R138, R180, c[0x0][0x2d0], -R143 ;  /* 0x0000b400b48a7a23 */ /* 0x002fe2000001088f */
[----:B------:R-:W-:Y:S03]  /*e5d0*/  MOV R180, R173 ;  /* 0x000000ad00b47202 */ /* 0x000fe60000000f00 */
[-C--:B---3--:R-:W-:Y:S01]  /*e5e0*/  HMMA.16816.F32 R100, R144, R152.reuse, R100 ;  /* 0x000000989064723c */ /* 0x088fe20000001864 */
[----:B------:R1:W3:Y:S07]  /*e5f0*/  MUFU.EX2 R214, R138 ;  /* 0x0000008a00d67308 */ /* 0x0002ee0000000800 */
[C---:B------:R-:W-:Y:S08]  /*e600*/  HMMA.16816.F32 R104, R148.reuse, R152, R104 ;  /* 0x000000989468723c */ /* 0x040ff00000001868 */
[-C--:B------:R-:W-:Y:S08]  /*e610*/  HMMA.16816.F32 R108, R148, R154.reuse, R108 ;  /* 0x0000009a946c723c */ /* 0x080ff0000000186c */
[C---:B------:R-:W-:Y:S04]  /*e620*/  HMMA.16816.F32 R112, R144.reuse, R154, R112 ;  /* 0x0000009a9070723c */ /* 0x040fe80000001870 */
[--C-:B-1----:R-:W-:Y:S01]  /*e630*/  FFMA.FTZ R138, R179, c[0x0][0x2d0], -R192.reuse ;  /* 0x0000b400b38a7a23 */ /* 0x102fe200000108c0 */
[----:B---3--:R-:W-:Y:S02]  /*e640*/  F2FP.PACK_AB R143, R214, R215 ;  /* 0x000000d7d68f723e */ /* 0x008fe400000000ff */
[----:B------:R-:W-:Y:S01]  /*e650*/  MOV R179, R169 ;  /* 0x000000a900b37202 */ /* 0x000fe20000000f00 */
[-C--:B--2---:R-:W-:Y:S01]  /*e660*/  HMMA.16816.F32 R116, R144, R156.reuse, R116 ;  /* 0x0000009c9074723c */ /* 0x084fe20000001874 */
[----:B------:R1:W-:Y:S03]  /*e670*/  MUFU.EX2 R212, R138 ;  /* 0x0000008a00d47308 */ /* 0x0003e60000000800 */
[----:B------:R-:W-:Y:S04]  /*e680*/  MOV R169, R198 ;  /* 0x000000c600a97202 */ /* 0x000fe80000000f00 */
[C---:B------:R-:W-:Y:S08]  /*e690*/  HMMA.16816.F32 R120, R148.reuse, R156, R120 ;  /* 0x0000009c9478723c */ /* 0x040ff00000001878 */
[-C--:B------:R-:W-:Y:S08]  /*e6a0*/  HMMA.16816.F32 R124, R148, R158.reuse, R124 ;  /* 0x0000009e947c723c */ /* 0x080ff0000000187c */
[----:B------:R-:W-:Y:S04]  /*e6b0*/  HMMA.16816.F32 R128, R144, R158, R128 ;  /* 0x0000009e9080723c */ /* 0x000fe80000001880 */
[--C-:B-1----:R-:W-:Y:S01]  /*e6c0*/  FFMA.FTZ R138, R178, c[0x0][0x2d0], -R192.reuse ;  /* 0x0000b400b28a7a23 */ /* 0x102fe200000108c0 */
[----:B------:R-:W-:Y:S02]  /*e6d0*/  MOV R178, R170 ;  /* 0x000000aa00b27202 */ /* 0x000fe40000000f00 */
[----:B------:R-:W-:Y:S01]  /*e6e0*/  MOV R170, R197 ;  /* 0x000000c500aa7202 */ /* 0x000fe20000000f00 */
[----:B------:R1:W2:Y:S01]  /*e6f0*/  MUFU.EX2 R208, R138 ;  /* 0x0000008a00d07308 */ /* 0x0002a20000000800 */
[----:B------:R-:W-:Y:S03]  /*e700*/  LDSM.16.MT88.4 R196, [R227+0x3080] ;  /* 0x00308000e3c4783b */ /* 0x000fe60000004200 */
[--C-:B-1----:R-:W-:Y:S01]  /*e710*/  FFMA.FTZ R138, R177, c[0x0][0x2d0], -R192.reuse ;  /* 0x0000b400b18a7a23 */ /* 0x102fe200000108c0 */
[----:B------:R-:W-:Y:S02]  /*e720*/  MOV R177, R171 ;  /* 0x000000ab00b17202 */ /* 0x000fe40000000f00 */
[----:B------:R-:W-:Y:S03]  /*e730*/  MOV R171, R195 ;  /* 0x000000c300ab7202 */ /* 0x000fe60000000f00 */
[----:B------:R1:W-:Y:S02]  /*e740*/  MUFU.EX2 R207, R138 ;  /* 0x0000008a00cf7308 */ /* 0x0003e40000000800 */
[----:B-1----:R-:W-:Y:S01]  /*e750*/  FFMA.FTZ R138, R176, c[0x0][0x2d0], -R192 ;  /* 0x0000b400b08a7a23 */ /* 0x002fe200000108c0 */
[----:B------:R-:W-:Y:S02]  /*e760*/  MOV R176, R172 ;  /* 0x000000ac00b07202 */ /* 0x000fe40000000f00 */
[----:B--2---:R-:W-:Y:S05]  /*e770*/  F2FP.PACK_AB R192, R208, R212 ;  /* 0x000000d4d0c0723e */ /* 0x004fea00000000ff */
[----:B------:R1:W2:Y:S02]  /*e780*/  MUFU.EX2 R206, R138 ;  /* 0x0000008a00ce7308 */ /* 0x0002a40000000800 */
[--C-:B-1----:R-:W-:Y:S01]  /*e790*/  FFMA.FTZ R138, R175, c[0x0][0x2d0], -R2.reuse ;  /* 0x0000b400af8a7a23 */ /* 0x102fe20000010802 */
[----:B--2---:R-:W-:Y:S07]  /*e7a0*/  F2FP.PACK_AB R194, R206, R207 ;  /* 0x000000cfcec2723e */ /* 0x004fee00000000ff */
[----:B------:R1:W-:Y:S02]  /*e7b0*/  MUFU.EX2 R201, R138 ;  /* 0x0000008a00c97308 */ /* 0x0003e40000000800 */
[--C-:B-1----:R-:W-:Y:S02]  /*e7c0*/  FFMA.FTZ R138, R174, c[0x0][0x2d0], -R2.reuse ;  /* 0x0000b400ae8a7a23 */ /* 0x102fe40000010802 */
[----:B------:R-:W-:Y:S01]  /*e7d0*/  FFMA.FTZ R2, R141, c[0x0][0x2d0], -R2 ;  /* 0x0000b4008d027a23 */ /* 0x000fe20000010802 */
[----:B------:R-:W1:Y:S05]  /*e7e0*/  LDSM.16.MT88.4 R172, [R226+0x3080] ;  /* 0x00308000e2ac783b */ /* 0x000e6a0000004200 */
[----:B------:R-:W2:Y:S01]  /*e7f0*/  MUFU.EX2 R200, R138 ;  /* 0x0000008a00c87308 */ /* 0x000ea20000000800 */
[----:B------:R-:W-:Y:S07]  /*e800*/  F2FP.PACK_AB R141, R216, R217 ;  /* 0x000000d9d88d723e */ /* 0x000fee00000000ff */
[-C--:B------:R-:W-:Y:S01]  /*e810*/  HMMA.16816.F32 R144, R140, R164.reuse, R4 ;  /* 0x000000a48c90723c */ /* 0x080fe20000001804 */
[----:B------:R-:W3:Y:S01]  /*e820*/  LDSM.16.MT88.4 R4, [R225+0x4880] ;  /* 0x00488000e104783b */ /* 0x000ee20000004200 */
[----:B------:R-:W4:Y:S03]  /*e830*/  MUFU.EX2 R138, R2 ;  /* 0x00000002008a7308 */ /* 0x000f260000000800 */
[----:B--2---:R-:W-:Y:S02]  /*e840*/  F2FP.PACK_AB R193, R200, R201 ;  /* 0x000000c9c8c1723e */ /* 0x004fe400000000ff */
[----:B----4-:R-:W-:Y:S02]  /*e850*/  F2FP.PACK_AB R195, R138, R139 ;  /* 0x0000008b8ac3723e */ /* 0x010fe400000000ff */
[----:B------:R-:W-:Y:S05]  /*e860*/  MOV R2, R171 ;  /* 0x000000ab00027202 */ /* 0x000fea0000000f00 */
[C---:B------:R-:W-:Y:S01]  /*e870*/  HMMA.16816.F32 R148, R192.reuse, R164, R8 ;  /* 0x000000a4c094723c */ /* 0x040fe20000001808 */
[----:B------:R-:W2:Y:S07]  /*e880*/  LDSM.16.MT88.4 R8, [R226+0x4880] ;  /* 0x00488000e208783b */ /* 0x000eae0000004200 */
[-C--:B------:R-:W-:Y:S01]  /*e890*/  HMMA.16816.F32 R152, R192, R166.reuse, R12 ;  /* 0x000000a6c098723c */ /* 0x080fe2000000180c */
[----:B------:R-:W2:Y:S07]  /*e8a0*/  LDSM.16.MT88.4 R12, [R228+0x4880] ;  /* 0x00488000e40c783b */ /* 0x000eae0000004200 */
[C---:B------:R-:W-:Y:S01]  /*e8b0*/  HMMA.16816.F32 R156, R140.reuse, R166, R16 ;  /* 0x000000a68c9c723c */ /* 0x040fe20000001810 */
[----:B------:R-:W2:Y:S07]  /*e8c0*/  LDSM.16.MT88.4 R16, [R227+0x4880] ;  /* 0x00488000e310783b */ /* 0x000eae0000004200 */
[-C--:B-1----:R-:W-:Y:S07]  /*e8d0*/  HMMA.16816.F32 R160, R140, R172.reuse, R20 ;  /* 0x000000ac8ca0723c */ /* 0x082fee0000001814 */
[----:B------:R-:W-:Y:S01]  /*e8e0*/  MOV R23, R185 ;  /* 0x000000b900177202 */ /* 0x000fe20000000f00 */
[C---:B------:R-:W-:Y:S04]  /*e8f0*/  HMMA.16816.F32 R164, R192.reuse, R172, R24 ;  /* 0x000000acc0a4723c */ /* 0x040fe80000001818 */
[----:B------:R-:W-:Y:S02]  /*e900*/  MOV R22, R184 ;  /* 0x000000b800167202 */ /* 0x000fe40000000f00 */
[----:B------:R-:W-:Y:S02]  /*e910*/  MOV R21, R183 ;  /* 0x000000b700157202 */ /* 0x000fe40000000f00 */
[----:B------:R-:W-:Y:S04]  /*e920*/  MOV R26, R170 ;  /* 0x000000aa001a7202 */ /* 0x000fe80000000f00 */
[----:B------:R-:W-:Y:S02]  /*e930*/  MOV R25, R169 ;  /* 0x000000a900197202 */ /* 0x000fe40000000f00 */
[----:B------:R-:W-:Y:S02]  /*e940*/  MOV R24, R168 ;  /* 0x000000a800187202 */ /* 0x000fe40000000f00 */
[-C--:B------:R-:W-:Y:S01]  /*e950*/  HMMA.16816.F32 R168, R192, R174.reuse, R28 ;  /* 0x000000aec0a8723c */ /* 0x080fe2000000181c */
[----:B------:R-:W4:Y:S02]  /*e960*/  LDL.LU R29, [R1+0x8] ;  /* 0x00000800011d7983 */ /* 0x000f240000300800 */
[----:B------:R-:W-:Y:S02]  /*e970*/  MOV R20, R182 ;  /* 0x000000b600147202 */ /* 0x000fe40000000f00 */
[----:B------:R-:W4:Y:S01]  /*e980*/  LDL.LU R28, [R1+0x10] ;  /* 0x00001000011c7983 */ /* 0x000f220000300800 */
[----:B------:R-:W-:Y:S02]  /*e990*/  MOV R27, R181 ;  /* 0x000000b5001b7202 */ /* 0x000fe40000000f00 */
[C---:B------:R-:W-:Y:S01]  /*e9a0*/  HMMA.16816.F32 R172, R140.reuse, R174, R32 ;  /* 0x000000ae8cac723c */ /* 0x040fe20000001820 */
[----:B------:R-:W4:Y:S03]  /*e9b0*/  LDL.LU R33, [R1+0xc] ;  /* 0x00000c0001217983 */ /* 0x000f260000300800 */
[----:B------:R-:W-:Y:S01]  /*e9c0*/  MOV R30, R179 ;  /* 0x000000b3001e7202 */ /* 0x000fe20000000f00 */
[----:B------:R-:W4:Y:S01]  /*e9d0*/  LDL.LU R32, [R1+0x4] ;  /* 0x0000040001207983 */ /* 0x000f220000300800 */
[----:B------:R-:W-:Y:S02]  /*e9e0*/  MOV R31, R178 ;  /* 0x000000b2001f7202 */ /* 0x000fe40000000f00 */
[----:B------:R-:W-:Y:S04]  /*e9f0*/  MOV R35, R176 ;  /* 0x000000b000237202 */ /* 0x000fe80000000f00 */
[----:B------:R-:W-:Y:S02]  /*ea00*/  MOV R34, R177 ;  /* 0x000000b100227202 */ /* 0x000fe40000000f00 */
[-C--:B------:R-:W-:Y:S07]  /*ea10*/  HMMA.16816.F32 R176, R140, R188.reuse, R36 ;  /* 0x000000bc8cb0723c */ /* 0x080fee0000001824 */
[----:B------:R-:W-:Y:S02]  /*ea20*/  MOV R39, R180 ;  /* 0x000000b400277202 */ /* 0x000fe40000000f00 */
        /* <DEDUP_REMOVED lines=22> */
[----:B------:R-:W-:Y:S04]  /*eb90*/  HMMA.16816.F32 R128, R140, R18, R128 ;  /* 0x000000128c80723c */ /* 0x000fe80000001880 */
[----:B----4-:R-:W-:Y:S02]  /*eba0*/  FFMA.FTZ R132, R132, R29, R35 ;  /* 0x0000001d84847223 */ /* 0x010fe40000010023 */
[----:B------:R-:W-:Y:S02]  /*ebb0*/  FFMA.FTZ R0, R0, R28, R209 ;  /* 0x0000001c00007223 */ /* 0x000fe400000100d1 */
[----:B------:R-:W-:Y:S01]  /*ebc0*/  FADD.FTZ R4, R24, R132 ;  /* 0x0000008418047221 */ /* 0x000fe20000010000 */
[----:B------:R-:W-:Y:S03]  /*ebd0*/  MOV R132, R136 ;  /* 0x0000008800847202 */ /* 0x000fe60000000f00 */
[----:B------:R-:W-:Y:S02]  /*ebe0*/  FFMA.FTZ R134, R134, R33, R39 ;  /* 0x0000002186867223 */ /* 0x000fe40000010027 */
[----:B------:R-:W-:Y:S02]  /*ebf0*/  FADD.FTZ R0, R210, R0 ;  /* 0x00000000d2007221 */ /* 0x000fe40000010000 */
[----:B------:R-:W-:Y:S02]  /*ec00*/  FFMA.FTZ R133, R133, R32, R34 ;  /* 0x0000002085857223 */ /* 0x000fe40000010022 */
        /* <DEDUP_REMOVED lines=39> */
[----:B------:R-:W-:Y:S01]  /*ee80*/  FADD.FTZ R0, R139, R4 ;  /* 0x000000048b007221 */ /* 0x000fe20000010000 */
[----:B------:R-:W-:Y:S01]  /*ee90*/  MOV R139, R3 ;  /* 0x00000003008b7202 */ /* 0x000fe20000000f00 */
[----:B------:R-:W-:Y:S02]  /*eea0*/  FADD.FTZ R4, R214, R5 ;  /* 0x00000005d6047221 */ /* 0x000fe40000010000 */
[----:B------:R-:W-:Y:S02]  /*eeb0*/  FADD.FTZ R2, R206, R2 ;  /* 0x00000002ce027221 */ /* 0x000fe40000010000 */
[----:B------:R-:W-:Y:S01]  /*eec0*/  FADD.FTZ R0, R138, R0 ;  /* 0x000000008a007221 */ /* 0x000fe20000010000 */
[----:B------:R-:W-:Y:S01]  /*eed0*/  STL [R1+0x4], R4 ;  /* 0x0000040401007387 */ /* 0x000fe20000100800 */
[----:B------:R-:W-:Y:S03]  /*eee0*/  MOV R138, R135 ;  /* 0x00000087008a7202 */ /* 0x000fe60000000f00 */
[----:B------:R1:W-:Y:S04]  /*eef0*/  STL [R1+0x8], R2 ;  /* 0x0000080201007387 */ /* 0x0003e80000100800 */
[----:B------:R2:W-:Y:S01]  /*ef00*/  STL [R1+0x10], R0 ;  /* 0x0000100001007387 */ /* 0x0005e20000100800 */
[----:B-1----:R-:W-:Y:S01]  /*ef10*/  MOV R2, R137 ;  /* 0x0000008900027202 */ /* 0x002fe20000000f00 */
[----:B------:R-:W-:-:S05]  /*ef20*/  @P0 BRA `(.L_x_923) ;  /* 0xffffca1000000947 */ /* 0x000fca000383ffff */
.L_x_922:
[----:B------:R-:W-:-:S13]  /*ef30*/  ISETP.GE.AND P0, PT, R242, UR8, PT ;  /* 0x00000008f2007c0c */ /* 0x000fda000bf06270 */
[----:B------:R-:W-:Y:S05]  /*ef40*/  @!P0 BRA `(.L_x_924) ;  /* 0x00004c5000008947 */ /* 0x000fea0003800000 */
[----:B-1-3--:R-:W3:Y:S04]  /*ef50*/  LDL.64 R4, [R1+0x40] ;  /* 0x0000400001047983 */ /* 0x00aee80000100a00 */
[----:B------:R-:W4:Y:S01]  /*ef60*/  LDL.64 R6, [R1+0x20] ;  /* 0x0000200001067983 */ /* 0x000f220000100a00 */
[----:B------:R-:W-:Y:S01]  /*ef70*/  IMAD.MOV.U32 R139, RZ, RZ, R3 ;  /* 0x000000ffff8b7224 */ /* 0x000fe200078e0003 */
[----:B------:R-:W-:Y:S02]  /*ef80*/  ULDC.64 UR4, c[0x0][0x1e0] ;  /* 0x0000780000047ab9 */ /* 0x000fe40000000a00 */
[----:B------:R-:W-:Y:S02]  /*ef90*/  USHF.L.U64.HI UR7, UR4, 0x5, UR5 ;  /* 0x0000000504077899 */ /* 0x000fe40008010205 */
[----:B------:R-:W-:-:S02]  /*efa0*/  USHF.L.U32 UR16, UR4, 0x5, URZ ;  /* 0x0000000504107899 */ /* 0x000fc4000800063f */
[----:B------:R-:W-:Y:S02]  /*efb0*/  UMOV UR13, 0x30 ;  /* 0x00000030000d7882 */ /* 0x000fe40000000000 */
[----:B------:R-:W-:Y:S01]  /*efc0*/  ULDC.64 UR4, c[0x0][0x208] ;  /* 0x0000820000047ab9 */ /* 0x000fe20000000a00 */
[----:B------:R-:W-:Y:S01]  /*efd0*/  IMAD.MOV.U32 R134, RZ, RZ, R136 ;  /* 0x000000ffff867224 */ /* 0x000fe200078e0088 */
[----:B------:R-:W-:Y:S01]  /*efe0*/  UIADD3 UR12, UP1, UR12, 0x80, URZ ;  /* 0x000000800c0c7890 */ /* 0x000fe2000ff3e03f */
[----:B------:R-:W-:Y:S01]  /*eff0*/  MOV R132, R137 ;  /* 0x0000008900847202 */ /* 0x000fe20000000f00 */
[----:B------:R-:W-:Y:S01]  /*f000*/  UIADD3 UR17, UP0, UR10, 0x80, URZ ;  /* 0x000000800a117890 */ /* 0x000fe2000ff1e03f */
[----:B------:R-:W-:Y:S01]  /*f010*/  MOV R138, R135 ;  /* 0x00000087008a7202 */ /* 0x000fe20000000f00 */
[----:B------:R-:W-:Y:S02]  /*f020*/  UIMAD.WIDE.U32 UR18, UR13, UR4, URZ ;  /* 0x000000040d1272a5 */ /* 0x000fe4000f8e003f */
[----:B------:R-:W-:-:S02]  /*f030*/  UIMAD UR5, UR13, UR5, URZ ;  /* 0x000000050d0572a4 */ /* 0x000fc4000f8e023f */
[----:B------:R-:W-:Y:S02]  /*f040*/  UIADD3.X UR9, URZ, UR9, URZ, UP1, !UPT ;  /* 0x000000093f097290 */ /* 0x000fe40008ffe43f */
[----:B------:R-:W-:Y:S02]  /*f050*/  UIADD3.X UR4, URZ, UR11, URZ, UP0, !UPT ;  /* 0x0000000b3f047290 */ /* 0x000fe400087fe43f */
[----:B------:R-:W-:Y:S01]  /*f060*/  UIADD3 UR5, UR19, UR5, URZ ;  /* 0x0000000513057290 */ /* 0x000fe2000fffe03f */
[----:B---3--:R-:W-:Y:S02]  /*f070*/  IADD3 R8, P0, R4, 0x40, RZ ;  /* 0x0000004004087810 */ /* 0x008fe40007f1e0ff */
[----:B------:R-:W-:Y:S01]  /*f080*/  MOV R2, R4 ;  /* 0x0000000400027202 */ /* 0x000fe20000000f00 */
[--C-:B----4-:R-:W-:Y:S02]  /*f090*/  IMAD.MOV.U32 R3, RZ, RZ, R7.reuse ;  /* 0x000000ffff037224 */ /* 0x110fe400078e0007 */
[----:B------:R-:W-:-:S05]  /*f0a0*/  IMAD.X R9, RZ, RZ, R7, P0 ;  /* 0x000000ffff097224 */ /* 0x000fca00000e0607 */
[----:B------:R1:W-:Y:S04]  /*f0b0*/  STL.64 [R1+0x18], R8 ;  /* 0x0000180801007387 */ /* 0x0003e80000100a00 */
[----:B------:R1:W-:Y:S02]  /*f0c0*/  STL.64 [R1+0x20], R2 ;  /* 0x0000200201007387 */ /* 0x0003e40000100a00 */
.L_x_941:
[----:B-12---:R-:W3:Y:S01]  /*f0d0*/  LDL.64 R2, [R1+0x20] ;  /* 0x0000200001027983 */ /* 0x006ee20000100a00 */
[----:B------:R-:W-:Y:S04]  /*f0e0*/  DEPBAR.LE SB0, 0x0 ;  /* 0x000080000000791a */ /* 0x000fe80000000000 */
[----:B------:R-:W-:Y:S01]  /*f0f0*/  SHF.R.S32.HI R12, RZ, 0x1f, R242 ;  /* 0x0000001fff0c7819 */ /* 0x000fe200000114f2 */
[----:B------:R-:W4:Y:S01]  /*f100*/  LDL.64 R14, [R1+0x18] ;  /* 0x00001800010e7983 */ /* 0x000f220000100a00 */
[----:B--2---:R-:W-:Y:S05]  /*f110*/  IMAD R0, R242, UR5, RZ ;  /* 0x00000005f2007c24 */ /* 0x004fea000f8e02ff */
[----:B------:R-:W-:Y:S01]  /*f120*/  BAR.SYNC.DEFER_BLOCKING 0x0 ;  /* 0x0000000000007b1d */ /* 0x000fe20000010000 */
[----:B------:R-:W-:Y:S01]  /*f130*/  IMAD R0, R12, UR18, R0 ;  /* 0x000000120c007c24 */ /* 0x000fe2000f8e0200 */
[C---:B------:R-:W-:Y:S06]  /*f140*/  ISETP.GT.AND P6, PT, R242.reuse, UR8, PT ;  /* 0x00000008f2007c0c */ /* 0x040fec000bfc4270 */
[----:B-----5:R-:W-:Y:S08]  /*f150*/  LDSM.16.M88.4 R48, [R231+0x8080] ;  /* 0x00808000e730783b */ /* 0x020ff00000000200 */
[----:B------:R-:W1:Y:S08]  /*f160*/  LDSM.16.M88.4 R16, [R224+0x5080] ;  /* 0x00508000e010783b */ /* 0x000e700000000200 */
[----:B------:R-:W2:Y:S08]  /*f170*/  LDSM.16.M88.4 R44, [R231+0xa080] ;  /* 0x00a08000e72c783b */ /* 0x000eb00000000200 */
[----:B------:R-:W3:Y:S08]  /*f180*/  LDSM.16.M88.4 R32, [R224+0x5880] ;  /* 0x00588000e020783b */ /* 0x000ef00000000200 */
[----:B------:R-:W3:Y:S08]  /*f190*/  LDSM.16.M88.4 R140, [R224+0x6080] ;  /* 0x00608000e08c783b */ /* 0x000ef00000000200 */
[----:B------:R-:W-:Y:S01]  /*f1a0*/  LDSM.16.M88.4 R192, [R233+0x8080] ;  /* 0x00808000e9c0783b */ /* 0x000fe20000000200 */
[-C--:B-1----:R-:W-:Y:S07]  /*f1b0*/  HMMA.16816.F32 R4, R48, R16.reuse, RZ ;  /* 0x000000103004723c */ /* 0x082fee00000018ff */
[----:B------:R-:W1:Y:S01]  /*f1c0*/  LDSM.16.M88.4 R196, [R235] ;  /* 0x00000000ebc4783b */ /* 0x000e620000000200 */
[C---:B--2---:R-:W-:Y:S07]  /*f1d0*/  HMMA.16816.F32 R8, R44.reuse, R16, RZ ;  /* 0x000000102c08723c */ /* 0x044fee00000018ff */
[----:B------:R-:W2:Y:S08]  /*f1e0*/  LDSM.16.M88.4 R200, [R233+0xa080] ;  /* 0x00a08000e9c8783b */ /* 0x000eb00000000200 */
[----:B------:R-:W1:Y:S08]  /*f1f0*/  LDSM.16.M88.4 R204, [R241] ;  /* 0x00000000f1cc783b */ /* 0x000e700000000200 */
[----:B------:R-:W1:Y:S08]  /*f200*/  LDSM.16.M88.4 R208, [R240] ;  /* 0x00000000f0d0783b */ /* 0x000e700000000200 */
[----:B------:R-:W2:Y:S06]  /*f210*/  LDL.64 R248, [R1+0x30] ;  /* 0x0000300001f87983 */ /* 0x000eac0000100a00 */
[----:B------:R-:W2:Y:S06]  /*f220*/  LDL.64 R246, [R1+0x38] ;  /* 0x0000380001f67983 */ /* 0x000eac0000100a00 */
[----:B------:R-:W2:Y:S01]  /*f230*/  LDL R245, [R1+0x28] ;  /* 0x0000280001f57983 */ /* 0x000ea20000100800 */
[----:B---3--:R-:W-:Y:S05]  /*f240*/  IMAD.WIDE.U32 R2, R242, UR18, R2 ;  /* 0x00000012f2027c25 */ /* 0x008fea000f8e0002 */
[----:B------:R-:W-:Y:S01]  /*f250*/  LEA R24, P1, R2, c[0x0][0x1f8], 0x1 ;  /* 0x00007e0002187a11 */ /* 0x000fe200078208ff */
[----:B----4-:R-:W-:Y:S01]  /*f260*/  IMAD.WIDE.U32 R20, R242, UR18, R14 ;  /* 0x00000012f2147c25 */ /* 0x010fe2000f8e000e */
[----:B------:R-:W-:Y:S01]  /*f270*/  IADD3 R3, R3, R0, RZ ;  /* 0x0000000003037210 */ /* 0x000fe20007ffe0ff */
[-C--:B------:R-:W-:Y:S03]  /*f280*/  HMMA.16816.F32 R12, R44, R18.reuse, RZ ;  /* 0x000000122c0c723c */ /* 0x080fe600000018ff */
[----:B------:R-:W-:Y:S02]  /*f290*/  LEA.HI.X R25, R2, c[0x0][0x1fc], R3, 0x1, P1 ;  /* 0x00007f0002197a11 */ /* 0x000fe400008f0c03 */
[----:B------:R-:W-:Y:S02]  /*f2a0*/  LEA R28, P0, R20, c[0x0][0x1f8], 0x1 ;  /* 0x00007e00141c7a11 */ /* 0x000fe400078008ff */
[----:B------:R-:W-:Y:S01]  /*f2b0*/  IADD3 R0, R0, R21, RZ ;  /* 0x0000001500007210 */ /* 0x000fe20007ffe0ff */
[C---:B------:R-:W-:Y:S01]  /*f2c0*/  HMMA.16816.F32 R16, R48.reuse, R18, RZ ;  /* 0x000000123010723c */ /* 0x040fe200000018ff */
[----:B------:R-:W-:Y:S01]  /*f2d0*/  @!PT LDS RZ, [RZ] ;  /* 0x00000000fffff984 */ /* 0x000fe20000000800 */
[----:B------:R-:W-:Y:S01]  /*f2e0*/  @!PT LDS RZ, [RZ] ;  /* 0x00000000fffff984 */ /* 0x000fe20000000800 */
[----:B------:R-:W-:Y:S01]  /*f2f0*/  @!PT LDS RZ, [RZ] ;  /* 0x00000000fffff984 */ /* 0x000fe20000000800 */
[----:B------:R3:W-:Y:S03]  /*f300*/  LDGSTS.E.BYPASS.LTC128B.128 [R243+0x2080], [R24.64], !P4 ;  /* 0x0208000018f37fae */ /* 0x0007e6000e101d4e */
[----:B------:R-:W-:Y:S02]  /*f310*/  LEA.HI.X R29, R20, c[0x0][0x1fc], R0, 0x1, P0 ;  /* 0x00007f00141d7a11 */ /* 0x000fe400000f0c00 */
[----:B------:R-:W-:Y:S02]  /*f320*/  IADD3 R2, P2, R24, UR10, RZ ;  /* 0x0000000a18027c10 */ /* 0x000fe4000ff5e0ff */
[-C--:B------:R-:W-:Y:S01]  /*f330*/  HMMA.16816.F32 R20, R48, R32.reuse, RZ ;  /* 0x000000203014723c */ /* 0x080fe200000018ff */
[----:B------:R4:W-:Y:S03]  /*f340*/  LDGSTS.E.BYPASS.LTC128B.128 [R243+0x3880], [R28.64], !P3 ;  /* 0x038800001cf37fae */ /* 0x0009e6000d901d4e */
[----:B------:R-:W-:Y:S02]  /*f350*/  IADD3.X R3, R25, UR11, RZ, P2, !PT ;  /* 0x0000000b19037c10 */ /* 0x000fe400097fe4ff */
[C---:B------:R-:W-:Y:S02]  /*f360*/  IADD3 R38, P1, R2.reuse, UR10, RZ ;  /* 0x0000000a02267c10 */ /* 0x040fe4000ff3e0ff */
[----:B------:R-:W-:Y:S01]  /*f370*/  IADD3 R36, P0, R2, UR17, RZ ;  /* 0x0000001102247c10 */ /* 0x000fe2000ff1e0ff */
[----:B------:R1:W-:Y:S03]  /*f380*/  LDGSTS.E.BYPASS.LTC128B.128 [R243+0x2880], [R2.64], !P4 ;  /* 0x0288000002f37fae */ /* 0x0003e6000e101d4e */
[C---:B------:R-:W-:Y:S02]  /*f390*/  IADD3.X R39, R3.reuse, UR11, RZ, P1, !PT ;  /* 0x0000000b03277c10 */ /* 0x040fe40008ffe4ff */
[----:B------:R-:W-:Y:S02]  /*f3a0*/  IADD3.X R37, R3, UR4, RZ, P0, !PT ;  /* 0x0000000403257c10 */ /* 0x000fe400087fe4ff */
[----:B------:R-:W-:Y:S01]  /*f3b0*/  PLOP3.LUT P1, PT, PT, PT, UP3, 0x80, 0x0 ;  /* 0x000000000000781c */ /* 0x000fe20003f2f038 */
[----:B------:R1:W-:Y:S01]  /*f3c0*/  LDGSTS.E.BYPASS.LTC128B.128 [R243+0x4080], [R2.64+0x80], !P3 ;  /* 0x0408008002f37fae */ /* 0x0003e2000d901d4e */
[----:B------:R-:W-:Y:S01]  /*f3d0*/  PLOP3.LUT P0, PT, PT, PT, UP3, 0x80, 0x0 ;  /* 0x000000000000781c */ /* 0x000fe20003f0f038 */
[C---:B---3--:R-:W-:Y:S02]  /*f3e0*/  HMMA.16816.F32 R24, R44.reuse, R32, RZ ;  /* 0x000000202c18723c */ /* 0x048fe400000018ff */
[----:B------:R-:W-:Y:S04]  /*f3f0*/  @P6 IADD3 R0, R242, -0x1, RZ ;  /* 0xfffffffff2006810 */ /* 0x000fe80007ffe0ff */
[----:B------:R3:W-:Y:S02]  /*f400*/  LDGSTS.E.BYPASS.LTC128B.128 [R243+0x3080], [R38.64], !P4 ;  /* 0x0308000026f37fae */ /* 0x0007e4000e101d4e */
[-C--:B----4-:R-:W-:Y:S06]  /*f410*/  HMMA.16816.F32 R28, R44, R34.reuse, RZ ;  /* 0x000000222c1c723c */ /* 0x090fec00000018ff */
[----:B------:R3:W-:Y:S02]  /*f420*/  LDGSTS.E.BYPASS.LTC128B.128 [R243+0x4880], [R36.64], !P3 ;  /* 0x0488000024f37fae */ /* 0x0007e4000d901d4e */
[C---:B------:R-:W-:Y:S06]  /*f430*/  HMMA.16816.F32 R32, R48.reuse, R34, RZ ;  /* 0x000000223020723c */ /* 0x040fec00000018ff */
[----:B------:R-:W-:Y:S01]  /*f440*/  LDSM.16.M88.4 R212, [R232+0x8080] ;  /* 0x00808000e8d4783b */ /* 0x000fe20000000200 */
[----:B-1----:R-:W-:Y:S07]  /*f450*/  @P6 SHF.R.S32.HI R2, RZ, 0x1f, R0 ;  /* 0x0000001fff026819 */ /* 0x002fee0000011400 */
[----:B------:R-:W0:Y:S01]  /*f460*/  LDGDEPBAR ;  /* 0x00000000000079af */ /* 0x000e220000000000 */
[----:B------:R-:W-:Y:S04]  /*f470*/  @P6 IMAD R2, R2, c[0x0][0x1e0], RZ ;  /* 0x0000780002026a24 */ /* 0x000fe800078e02ff */
[----:B------:R-:W-:Y:S03]  /*f480*/  @P6 IMAD R2, R0, c[0x0][0x1e4], R2 ;  /* 0x0000790000026a24 */ /* 0x000fe600078e0202 */
[----:B------:R-:W1:Y:S01]  /*f490*/  LDSM.16.M88.4 R216, [R230+0x5080] ;  /* 0x00508000e6d8783b */ /* 0x000e620000000200 */
[-C--:B---3--:R-:W-:Y:S07]  /*f4a0*/  HMMA.16816.F32 R36, R48, R140.reuse, RZ ;  /* 0x0000008c3024723c */ /* 0x088fee00000018ff */
[----:B------:R-:W3:Y:S01]  /*f4b0*/  LDSM.16.M88.4 R220, [R232+0xa080] ;  /* 0x00a08000e8dc783b */ /* 0x000ee20000000200 */
[C---:B------:R-:W-:Y:S08]  /*f4c0*/  HMMA.16816.F32 R40, R44.reuse, R140, RZ ;  /* 0x0000008c2c28723c */ /* 0x040ff000000018ff */
[-C--:B------:R-:W-:Y:S08]  /*f4d0*/  HMMA.16816.F32 R44, R44, R142.reuse, RZ ;  /* 0x0000008e2c2c723c */ /* 0x080ff000000018ff */
[----:B------:R-:W-:Y:S01]  /*f4e0*/  HMMA.16816.F32 R48, R48, R142, RZ ;  /* 0x0000008e3030723c */ /* 0x000fe200000018ff */
[----:B------:R-:W4:Y:S07]  /*f4f0*/  LDSM.16.M88.4 R140, [R230+0x5880] ;  /* 0x00588000e68c783b */ /* 0x000f2e0000000200 */
[-C--:B------:R-:W-:Y:S05]  /*f500*/  HMMA.16816.F32 R4, R192, R196.reuse, R4 ;  /* 0x000000c4c004723c */ /* 0x080fea0000001804 */
[----:B--2---:R-:W-:Y:S03]  /*f510*/  @P6 MOV R3, R249 ;  /* 0x000000f900036202 */ /* 0x004fe60000000f00 */
        /* <DEDUP_REMOVED lines=12> */
[----:B------:R-:W-:Y:S07]  /*f5e0*/  LDSM.16.M88.4 R200, [R229] ;  /* 0x00000000e5c8783b */ /* 0x000fee0000000200 */
[----:B------:R-:W-:Y:S01]  /*f5f0*/  HMMA.16816.F32 R48, R192, R210, R48 ;  /* 0x000000d2c030723c */ /* 0x000fe20000001830 */
[----:B------:R-:W2:Y:S07]  /*f600*/  LDSM.16.M88.4 R192, [R234+0x8080] ;  /* 0x00808000eac0783b */ /* 0x000eae0000000200 */
[-C--:B-1----:R-:W-:Y:S01]  /*f610*/  HMMA.16816.F32 R4, R212, R216.reuse, R4 ;  /* 0x000000d8d404723c */ /* 0x082fe20000001804 */
[----:B------:R-:W1:Y:S07]  /*f620*/  LDSM.16.M88.4 R208, [R229+0x800] ;  /* 0x00080000e5d0783b */ /* 0x000e6e0000000200 */
[C---:B---3--:R-:W-:Y:S08]  /*f630*/  HMMA.16816.F32 R8, R220.reuse, R216, R8 ;  /* 0x000000d8dc08723c */ /* 0x048ff00000001808 */
[-C--:B------:R-:W-:Y:S08]  /*f640*/  HMMA.16816.F32 R12, R220, R218.reuse, R12 ;  /* 0x000000dadc0c723c */ /* 0x080ff0000000180c */
[C---:B------:R-:W-:Y:S01]  /*f650*/  HMMA.16816.F32 R16, R212.reuse, R218, R16 ;  /* 0x000000dad410723c */ /* 0x040fe20000001810 */
[----:B------:R-:W3:Y:S07]  /*f660*/  LDSM.16.M88.4 R216, [R229+0x1000] ;  /* 0x00100000e5d8783b */ /* 0x000eee0000000200 */
        /* <DEDUP_REMOVED lines=8> */
[----:B------:R-:W-:Y:S07]  /*f6f0*/  LDSM.16.M88.4 R220, [R238] ;  /* 0x00000000eedc783b */ /* 0x000fee0000000200 */
[----:B------:R-:W-:Y:S01]  /*f700*/  HMMA.16816.F32 R48, R212, R198, R48 ;  /* 0x000000c6d430723c */ /* 0x000fe20000001830 */
[----:B------:R-:W2:Y:S07]  /*f710*/  LDSM.16.M88.4 R196, [R224+0x6880] ;  /* 0x00688000e0c4783b */ /* 0x000eae0000000200 */
[-C--:B------:R-:W-:Y:S01]  /*f720*/  HMMA.16816.F32 R4, R192, R200.reuse, R4 ;  /* 0x000000c8c004723c */ /* 0x080fe20000001804 */
[----:B------:R-:W4:Y:S07]  /*f730*/  LDSM.16.M88.4 R212, [R231+0xe080] ;  /* 0x00e08000e7d4783b */ /* 0x000f2e0000000200 */
[C---:B------:R-:W-:Y:S08]  /*f740*/  HMMA.16816.F32 R8, R204.reuse, R200, R8 ;  /* 0x000000c8cc08723c */ /* 0x040ff00000001808 */
[-C--:B------:R-:W-:Y:S08]  /*f750*/  HMMA.16816.F32 R12, R204, R202.reuse, R12 ;  /* 0x000000cacc0c723c */ /* 0x080ff0000000180c */
[C---:B------:R-:W-:Y:S01]  /*f760*/  HMMA.16816.F32 R16, R192.reuse, R202, R16 ;  /* 0x000000cac010723c */ /* 0x040fe20000001810 */
[----:B------:R-:W2:Y:S07]  /*f770*/  LDSM.16.M88.4 R200, [R224+0x7080] ;  /* 0x00708000e0c8783b */ /* 0x000eae0000000200 */
        /* <DEDUP_REMOVED lines=10> */
[----:B------:R-:W3:Y:S07]  /*f820*/  LDSM.16.M88.4 R192, [R233+0xc080] ;  /* 0x00c08000e9c0783b */ /* 0x000eee0000000200 */
[-C--:B--2---:R-:W-:Y:S01]  /*f830*/  HMMA.16816.F32 R4, R140, R196.reuse, R4 ;  /* 0x000000c48c04723c */ /* 0x084fe20000001804 */
[----:B------:R-:W2:Y:S07]  /*f840*/  LDSM.16.M88.4 R216, [R233+0xe080] ;  /* 0x00e08000e9d8783b */ /* 0x000eae0000000200 */
[C---:B----4-:R-:W-:Y:S08]  /*f850*/  HMMA.16816.F32 R8, R212.reuse, R196, R8 ;  /* 0x000000c4d408723c */ /* 0x050ff00000001808 */
[-C--:B------:R-:W-:Y:S08]  /*f860*/  HMMA.16816.F32 R12, R212, R198.reuse, R12 ;  /* 0x000000c6d40c723c */ /* 0x080ff0000000180c */
[C---:B------:R-:W-:Y:S01]  /*f870*/  HMMA.16816.F32 R16, R140.reuse, R198, R16 ;  /* 0x000000c68c10723c */ /* 0x040fe20000001810 */
[----:B------:R-:W4:Y:S07]  /*f880*/  LDSM.16.M88.4 R196, [R237] ;  /* 0x00000000edc4783b */ /* 0x000f2e0000000200 */
        /* <DEDUP_REMOVED lines=10> */
[----:B------:R-:W1:Y:S07]  /*f930*/  LDSM.16.M88.4 R140, [R232+0xc080] ;  /* 0x00c08000e88c783b */ /* 0x000e6e0000000200 */
[-C--:B---3--:R-:W-:Y:S01]  /*f940*/  HMMA.16816.F32 R4, R192, R208.reuse, R4 ;  /* 0x000000d0c004723c */ /* 0x088fe20000001804 */
[----:B------:R-:W3:Y:S07]  /*f950*/  LDSM.16.M88.4 R204, [R232+0xe080] ;  /* 0x00e08000e8cc783b */ /* 0x000eee0000000200 */
[C---:B--2---:R-:W-:Y:S08]  /*f960*/  HMMA.16816.F32 R8, R216.reuse, R208, R8 ;  /* 0x000000d0d808723c */ /* 0x044ff00000001808 */
        /* <DEDUP_REMOVED lines=8> */
[-C--:B----4-:R-:W-:Y:S08]  /*f9f0*/  HMMA.16816.F32 R36, R192, R196.reuse, R36 ;  /* 0x000000c4c024723c */ /* 0x090ff00000001824 */
[C---:B------:R-:W-:Y:S08]  /*fa00*/  HMMA.16816.F32 R40, R216.reuse, R196, R40 ;  /* 0x000000c4d828723c */ /* 0x040ff00000001828 */
[-C--:B------:R-:W-:Y:S01]  /*fa10*/  HMMA.16816.F32 R44, R216, R198.reuse, R44 ;  /* 0x000000c6d82c723c */ /* 0x080fe2000000182c */
[----:B------:R-:W4:Y:S07]  /*fa20*/  LDSM.16.M88.4 R216, [R234+0xc080] ;  /* 0x00c08000ead8783b */ /* 0x000f2e0000000200 */
[----:B------:R-:W-:Y:S01]  /*fa30*/  HMMA.16816.F32 R48, R192, R198, R48 ;  /* 0x000000c6c030723c */ /* 0x000fe20000001830 */
[----:B------:R-:W4:Y:S07]  /*fa40*/  LDSM.16.M88.4 R192, [R236+0xe080] ;  /* 0x00e08000ecc0783b */ /* 0x000f2e0000000200 */
[-C--:B-1----:R-:W-:Y:S08]  /*fa50*/  HMMA.16816.F32 R4, R140, R200.reuse, R4 ;  /* 0x000000c88c04723c */ /* 0x082ff00000001804 */
[C---:B---3--:R-:W-:Y:S08]  /*fa60*/  HMMA.16816.F32 R8, R204.reuse, R200, R8 ;  /* 0x000000c8cc08723c */ /* 0x048ff00000001808 */
        /* <DEDUP_REMOVED lines=11> */
[C---:B------:R-:W-:Y:S08]  /*fb20*/  HMMA.16816.F32 R8, R192.reuse, R220, R8 ;  /* 0x000000dcc008723c */ /* 0x040ff00000001808 */
        /* <DEDUP_REMOVED lines=14> */
[----:B------:R3:W4:Y:S01]  /*fc10*/  MUFU.TANH R210, R12 ;  /* 0x0000000c00d27308 */ /* 0x0007220000002400 */
[----:B------:R-:W-:Y:S02]  /*fc20*/  FMUL.FTZ R16, R16, c[0x0][0x320] ;  /* 0x0000c80010107a20 */ /* 0x000fe40000410000 */
[----:B------:R-:W-:Y:S02]  /*fc30*/  FMUL.FTZ R17, R17, c[0x0][0x320] ;  /* 0x0000c80011117a20 */ /* 0x000fe40000410000 */
[----:B------:R-:W-:Y:S02]  /*fc40*/  FMUL.FTZ R18, R18, c[0x0][0x320] ;  /* 0x0000c80012127a20 */ /* 0x000fe40000410000 */
[----:B------:R-:W-:Y:S02]  /*fc50*/  FMUL.FTZ R19, R19, c[0x0][0x320] ;  /* 0x0000c80013137a20 */ /* 0x000fe40000410000 */
[----:B------:R-:W-:Y:S01]  /*fc60*/  FMUL.FTZ R13, R13, c[0x0][0x320] ;  /* 0x0000c8000d0d7a20 */ /* 0x000fe20000410000 */
[----:B------:R-:W1:Y:S01]  /*fc70*/  MUFU.TANH R211, R6 ;  /* 0x0000000600d37308 */ /* 0x000e620000002400 */
[----:B------:R-:W-:Y:S09]  /*fc80*/  FMUL.FTZ R14, R14, c[0x0][0x320] ;  /* 0x0000c8000e0e7a20 */ /* 0x000ff20000410000 */
[----:B------:R1:W1:Y:S01]  /*fc90*/  MUFU.TANH R206, R7 ;  /* 0x0000000700ce7308 */ /* 0x0002620000002400 */
[----:B---3--:R-:W3:Y:S09]  /*fca0*/  LDL R12, [R1] ;  /* 0x00000000010c7983 */ /* 0x008ef20000100800 */
[----:B------:R-:W2:Y:S10]  /*fcb0*/  MUFU.TANH R220, R8 ;  /* 0x0000000800dc7308 */ /* 0x000eb40000002400 */
[----:B------:R-:W2:Y:S01]  /*fcc0*/  MUFU.TANH R213, R9 ;  /* 0x0000000900d57308 */ /* 0x000ea20000002400 */
[----:B-1----:R-:W1:Y:S09]  /*fcd0*/  LDSM.16.M88.4 R4, [R229+0x2000] ;  /* 0x00200000e504783b */ /* 0x002e720000000200 */
[----:B------:R-:W1:Y:S10]  /*fce0*/  MUFU.TANH R244, R10 ;  /* 0x0000000a00f47308 */ /* 0x000e740000002400 */
[----:B------:R1:W1:Y:S10]  /*fcf0*/  MUFU.TANH R221, R11 ;  /* 0x0000000b00dd7308 */ /* 0x0002740000002400 */
[----:B------:R-:W2:Y:S10]  /*fd00*/  MUFU.TANH R214, R15 ;  /* 0x0000000f00d67308 */ /* 0x000eb40000002400 */
[----:B------:R-:W2:Y:S01]  /*fd10*/  MUFU.TANH R140, R16 ;  /* 0x00000010008c7308 */ /* 0x000ea20000002400 */
[----:B-1----:R-:W1:Y:S01]  /*fd20*/  LDSM.16.M88.4 R8, [R229+0x2800] ;  /* 0x00280000e508783b */ /* 0x002e620000000200 */
[----:B------:R-:W-:Y:S04]  /*fd30*/  DEPBAR.LE SB0, 0x0 ;  /* 0x000080000000791a */ /* 0x000fe80000000000 */
[-C--:B------:R-:W-:Y:S04]  /*fd40*/  HMMA.16816.F32 R20, R216, R4.reuse, R20 ;  /* 0x00000004d814723c */ /* 0x080fe80000001814 */
[----:B------:R-:W1:Y:S01]  /*fd50*/  MUFU.TANH R136, R17 ;  /* 0x0000001100887308 */ /* 0x000e620000002400 */
[----:B------:R-:W-:Y:S03]  /*fd60*/  BAR.SYNC.DEFER_BLOCKING 0x0 ;  /* 0x0000000000007b1d */ /* 0x000fe60000010000 */
[C---:B------:R-:W-:Y:S06]  /*fd70*/  HMMA.16816.F32 R24, R192.reuse, R4, R24 ;  /* 0x00000004c018723c */ /* 0x040fec0000001818 */
[----:B------:R-:W1:Y:S01]  /*fd80*/  MUFU.TANH R199, R18 ;  /* 0x0000001200c77308 */ /* 0x000e620000002400 */
[----:B------:R-:W-:Y:S01]  /*fd90*/  @P6 IMAD.WIDE.U32 R4, R0, c[0x0][0x1e0], RZ ;  /* 0x0000780000046a25 */ /* 0x000fe200078e00ff */
[-C--:B------:R-:W-:Y:S04]  /*fda0*/  HMMA.16816.F32 R28, R192, R6.reuse, R28 ;  /* 0x00000006c01c723c */ /* 0x080fe8000000181c */
[----:B------:R-:W-:Y:S04]  /*fdb0*/  @P6 IADD3 R0, R5, R2, RZ ;  /* 0x0000000205006210 */ /* 0x000fe80007ffe0ff */
[----:B------:R-:W2:Y:S01]  /*fdc0*/  MUFU.TANH R197, R19 ;  /* 0x0000001300c57308 */ /* 0x000ea20000002400 */
[----:B------:R-:W-:Y:S01]  /*fdd0*/  @P6 MOV R2, R246 ;  /* 0x000000f600026202 */ /* 0x000fe20000000f00 */
[C---:B------:R-:W-:Y:S04]  /*fde0*/  HMMA.16816.F32 R32, R216.reuse, R6, R32 ;  /* 0x00000006d820723c */ /* 0x040fe80000001820 */
[----:B------:R-:W-:Y:S04]  /*fdf0*/  @P6 IMAD.WIDE.U32 R2, R4, 0x30, R2 ;  /* 0x0000003004026825 */ /* 0x000fe800078e0002 */
[----:B------:R-:W2:Y:S01]  /*fe00*/  MUFU.TANH R209, R13 ;  /* 0x0000000d00d17308 */ /* 0x000ea20000002400 */
[----:B------:R-:W-:Y:S03]  /*fe10*/  @P1 IMAD.HI.U32 R4, R245, c[0x0][0x2c8], RZ ;  /* 0x0000b200f5041a27 */ /* 0x000fe600078e00ff */
[----:B------:R-:W-:Y:S01]  /*fe20*/  MOV R6, R245 ;  /* 0x000000f500067202 */ /* 0x000fe20000000f00 */
[-C--:B-1----:R-:W-:Y:S03]  /*fe30*/  HMMA.16816.F32 R36, R216, R8.reuse, R36 ;  /* 0x00000008d824723c */ /* 0x082fe60000001824 */
[----:B------:R-:W-:Y:S01]  /*fe40*/  @P0 SHF.R.U32.HI R6, RZ, c[0x0][0x2cc], R4 ;  /* 0x0000b300ff060a19 */ /* 0x000fe20000011604 */
[----:B------:R-:W-:Y:S01]  /*fe50*/  @P6 IMAD R0, R0, 0x30, RZ ;  /* 0x0000003000006824 */ /* 0x000fe200078e02ff */
[----:B------:R-:W1:Y:S01]  /*fe60*/  MUFU.TANH R215, R14 ;  /* 0x0000000e00d77308 */ /* 0x000e620000002400 */
[----:B------:R-:W-:Y:S02]  /*fe70*/  FMUL.FTZ R20, R20, c[0x0][0x320] ;  /* 0x0000c80014147a20 */ /* 0x000fe40000410000 */
[C---:B------:R-:W-:Y:S04]  /*fe80*/  HMMA.16816.F32 R40, R192.reuse, R8, R40 ;  /* 0x00000008c028723c */ /* 0x040fe80000001828 */
[----:B------:R-:W-:Y:S01]  /*fe90*/  @P6 IADD3 R0, R3, R0, RZ ;  /* 0x0000000003006210 */ /* 0x000fe20007ffe0ff */
[----:B------:R-:W-:Y:S01]  /*fea0*/  FMUL.FTZ R21, R21, c[0x0][0x320] ;  /* 0x0000c80015157a20 */ /* 0x000fe20000410000 */
[----:B------:R-:W-:Y:S01]  /*feb0*/  @P6 SHF.L.U32 R3, R2, 0x1, RZ ;  /* 0x0000000102036819 */ /* 0x000fe200000006ff */
[----:B------:R-:W-:Y:S01]  /*fec0*/  FMUL.FTZ R22, R22, c[0x0][0x320] ;  /* 0x0000c80016167a20 */ /* 0x000fe20000410000 */
[----:B------:R1:W1:Y:S01]  /*fed0*/  MUFU.TANH R135, R20 ;  /* 0x0000001400877308 */ /* 0x0002620000002400 */
[----:B------:R-:W-:Y:S01]  /*fee0*/  @P6 SHF.L.U64.HI R0, R2, 0x1, R0 ;  /* 0x0000000102006819 */ /* 0x000fe20000010200 */
[-C--:B------:R-:W-:Y:S03]  /*fef0*/  HMMA.16816.F32 R44, R192, R10.reuse, R44 ;  /* 0x0000000ac02c723c */ /* 0x080fe6000000182c */
[C---:B------:R-:W-:Y:S01]  /*ff00*/  @P6 IADD3 R2, P5, R3.reuse, c[0x0][0x1c8], RZ ;  /* 0x0000720003026a10 */ /* 0x040fe20007fbe0ff */
[----:B------:R-:W-:Y:S01]  /*ff10*/  FMUL.FTZ R26, R26, c[0x0][0x320] ;  /* 0x0000c8001a1a7a20 */ /* 0x000fe20000410000 */
[----:B------:R-:W-:Y:S01]  /*ff20*/  @P6 IADD3 R8, P2, R3, 0x80, RZ ;  /* 0x0000008003086810 */ /* 0x000fe20007f5e0ff */
[----:B------:R-:W-:Y:S01]  /*ff30*/  FMUL.FTZ R28, R28, c[0x0][0x320] ;  /* 0x0000c8001c1c7a20 */ /* 0x000fe20000410000 */
[----:B------:R-:W-:Y:S01]  /*ff40*/  @P6 IADD3.X R3, R0, c[0x0][0x1cc], RZ, P5, !PT ;  /* 0x0000730000036a10 */ /* 0x000fe20002ffe4ff */
[----:B------:R2:W2:Y:S01]  /*ff50*/  MUFU.TANH R133, R21 ;  /* 0x0000001500857308 */ /* 0x0004a20000002400 */
[----:B------:R-:W-:Y:S01]  /*ff60*/  @P6 IADD3 R8, P1, R8, c[0x0][0x1c8], RZ ;  /* 0x0000720008086a10 */ /* 0x000fe20007f3e0ff */
[----:B------:R-:W-:Y:S02]  /*ff70*/  HMMA.16816.F32 R48, R216, R10, R48 ;  /* 0x0000000ad830723c */ /* 0x000fe40000001830 */
[----:B------:R-:W-:Y:S01]  /*ff80*/  @!PT LDS RZ, [RZ] ;  /* 0x00000000fffff984 */ /* 0x000fe20000000800 */
[----:B------:R-:W-:Y:S01]  /*ff90*/  @!PT LDS RZ, [RZ] ;  /* 0x00000000fffff984 */ /* 0x000fe20000000800 */
[----:B------:R-:W-:Y:S01]  /*ffa0*/  @!PT LDS RZ, [RZ] ;  /* 0x00000000fffff984 */ /* 0x000fe20000000800 */
[----:B------:R4:W-:Y:S02]  /*ffb0*/  @P6 LDGSTS.E.BYPASS.LTC128B.128 [R243+0x5080], [R2.64], !P4 ;  /* 0x0508000002f36fae */ /* 0x0009e4000e101d4e */
[----:B------:R-:W-:Y:S01]  /*ffc0*/  @P6 IADD3.X R9, RZ, c[0x0][0x1cc], R0, P1, P2 ;  /* 0x00007300ff096a10 */ /* 0x000fe20000fe4400 */
[----:B------:R-:W-:Y:S01]  /*ffd0*/  FMUL.FTZ R29, R29, c[0x0][0x320] ;  /* 0x0000c8001d1d7a20 */ /* 0x000fe20000410000 */
[----:B------:R-:W-:Y:S01]  /*ffe0*/  @P6 IADD3 R4, P0, R2, UR16, RZ ;  /* 0x0000001002046c10 */ /* 0x000fe2000ff1e0ff */
[----:B------:R-:W-:Y:S01]  /*fff0*/  FMUL.FTZ R30, R30, c[0x0][0x320] ;  /* 0x0000c8001e1e7a20 */ /* 0x000fe20000410000 */
[----:B------:R4:W3:Y:S01]  /*10000*/  MUFU.TANH R143, R22 ;  /* 0x00000016008f7308 */ /* 0x0008e20000002400 */
[----:B------:R-:W-:Y:S01]  /*10010*/  FMUL.FTZ R31, R31, c[0x0][0x320] ;  /* 0x0000c8001f1f7a20 */ /* 0x000fe20000410000 */
[----:B------:R4:W-:Y:S02]  /*10020*/  @P6 LDGSTS.E.BYPASS.LTC128B.128 [R243+0x6880], [R8.64], !P3 ;  /* 0x0688000008f36fae */ /* 0x0009e4000d901d4e */
[----:B------:R-:W-:Y:S01]  /*10030*/  @P6 IADD3.X R5, R3, UR7, RZ, P0, !PT ;  /* 0x0000000703056c10 */ /* 0x000fe200087fe4ff */
[----:B-1----:R-:W-:Y:S01]  /*10040*/  FMUL.FTZ R20, R36, c[0x0][0x320] ;  /* 0x0000c80024147a20 */ /* 0x002fe20000410000 */
[----:B------:R-:W-:Y:S01]  /*10050*/  @P6 IADD3 R10, P1, R4, UR16, RZ ;  /* 0x00000010040a6c10 */ /* 0x000fe2000ff3e0ff */
[----:B------:R-:W-:Y:S02]  /*10060*/  FMUL.FTZ R18, R37, c[0x0][0x320] ;  /* 0x0000c80025127a20 */ /* 0x000fe40000410000 */
[----:B------:R-:W-:Y:S01]  /*10070*/  FMUL.FTZ R42, R42, c[0x0][0x320] ;  /* 0x0000c8002a2a7a20 */ /* 0x000fe20000410000 */
[----:B------:R1:W1:Y:S01]  /*10080*/  MUFU.TANH R208, R26 ;  /* 0x0000001a00d07308 */ /* 0x0002620000002400 */
[----:B------:R1:W-:Y:S01]  /*10090*/  @P6 LDGSTS.E.BYPASS.LTC128B.128 [R243+0x5880], [R4.64], !P4 ;  /* 0x0588000004f36fae */ /* 0x0003e2000e101d4e */
[----:B------:R-:W-:Y:S01]  /*100a0*/  @P6 IADD3.X R11, R5, UR7, RZ, P1, !PT ;  /* 0x00000007050b6c10 */ /* 0x000fe20008ffe4ff */
[----:B------:R-:W-:Y:S02]  /*100b0*/  FMUL.FTZ R43, R43, c[0x0][0x320] ;  /* 0x0000c8002b2b7a20 */ /* 0x000fe40000410000 */
[----:B--2---:R-:W-:Y:S02]  /*100c0*/  FMUL.FTZ R21, R33, c[0x0][0x320] ;  /* 0x0000c80021157a20 */ /* 0x004fe40000410000 */
[----:B------:R-:W-:Y:S02]  /*100d0*/  FMUL.FTZ R33, R34, c[0x0][0x320] ;  /* 0x0000c80022217a20 */ /* 0x000fe40000410000 */
[----:B------:R2:W-:Y:S01]  /*100e0*/  @P6 LDGSTS.E.BYPASS.LTC128B.128 [R243+0x7080], [R4.64+0x80], !P3 ;  /* 0x0708008004f36fae */ /* 0x0005e2000d901d4e */
[----:B------:R2:W2:Y:S01]  /*100f0*/  MUFU.TANH R141, R28 ;  /* 0x0000001c008d7308 */ /* 0x0004a20000002400 */
[----:B------:R-:W-:Y:S02]  /*10100*/  FMUL.FTZ R34, R40, c[0x0][0x320] ;  /* 0x0000c80028227a20 */ /* 0x000fe40000410000 */
[----:B------:R-:W-:Y:S02]  /*10110*/  FMUL.FTZ R46, R46, c[0x0][0x320] ;  /* 0x0000c8002e2e7a20 */ /* 0x000fe40000410000 */
[----:B----4-:R-:W-:Y:S02]  /*10120*/  FMUL.FTZ R22, R32, c[0x0][0x320] ;  /* 0x0000c80020167a20 */ /* 0x010fe40000410000 */
[----:B------:R4:W-:Y:S01]  /*10130*/  @P6 LDGSTS.E.BYPASS.LTC128B.128 [R243+0x6080], [R10.64], !P4 ;  /* 0x060800000af36fae */ /* 0x0009e2000e101d4e */
[----:B------:R-:W-:Y:S01]  /*10140*/  FMUL.FTZ R32, R35, c[0x0][0x320] ;  /* 0x0000c80023207a20 */ /* 0x000fe20000410000 */
[----:B------:R-:W-:Y:S01]  /*10150*/  @P6 IADD3 R8, P0, R4, UR12, RZ ;  /* 0x0000000c04086c10 */ /* 0x000fe2000ff1e0ff */
[----:B------:R4:W3:Y:S01]  /*10160*/  MUFU.TANH R137, R29 ;  /* 0x0000001d00897308 */ /* 0x0008e20000002400 */
[----:B------:R-:W-:Y:S02]  /*10170*/  FMUL.FTZ R47, R47, c[0x0][0x320] ;  /* 0x0000c8002f2f7a20 */ /* 0x000fe40000410000 */
[----:B------:R-:W-:Y:S01]  /*10180*/  @P6 IADD3.X R9, R5, UR9, RZ, P0, !PT ;  /* 0x0000000905096c10 */ /* 0x000fe200087fe4ff */
[----:B-1----:R-:W-:Y:S01]  /*10190*/  FMUL.FTZ R26, R39, c[0x0][0x320] ;  /* 0x0000c800271a7a20 */ /* 0x002fe20000410000 */
[----:B------:R-:W-:Y:S01]  /*101a0*/  PLOP3.LUT P0, PT, PT, PT, UP2, 0x40, 0x0 ;  /* 0x000000000000781c */ /* 0x000fe20003f0e828 */
[----:B------:R-:W-:Y:S02]  /*101b0*/  FMUL.FTZ R15, R48, c[0x0][0x320] ;  /* 0x0000c800300f7a20 */ /* 0x000fe40000410000 */
[----:B------:R1:W-:Y:S01]  /*101c0*/  @P6 LDGSTS.E.BYPASS.LTC128B.128 [R243+0x7880], [R8.64], !P3 ;  /* 0x0788000008f36fae */ /* 0x0003e2000d901d4e */
[----:B------:R-:W-:Y:S01]  /*101d0*/  FMUL.FTZ R16, R49, c[0x0][0x320] ;  /* 0x0000c80031107a20 */ /* 0x000fe20000410000 */
[----:B------:R1:W1:Y:S01]  /*101e0*/  MUFU.TANH R200, R30 ;  /* 0x0000001e00c87308 */ /* 0x0002620000002400 */
[----:B------:R-:W-:Y:S02]  /*101f0*/  FMUL.FTZ R17, R50, c[0x0][0x320] ;  /* 0x0000c80032117a20 */ /* 0x000fe40000410000 */
[----:B------:R-:W-:Y:S02]  /*10200*/  FMUL.FTZ R19, R51, c[0x0][0x320] ;  /* 0x0000c80033137a20 */ /* 0x000fe40000410000 */
[----:B--2---:R-:W-:Y:S01]  /*10210*/  FMUL.FTZ R28, R45, c[0x0][0x320] ;  /* 0x0000c8002d1c7a20 */ /* 0x004fe20000410000 */
[----:B------:R-:W0:Y:S01]  /*10220*/  LDGDEPBAR ;  /* 0x00000000000079af */ /* 0x000e220000000000 */
[----:B------:R-:W-:Y:S02]  /*10230*/  FMUL.FTZ R23, R23, c[0x0][0x320] ;  /* 0x0000c80017177a20 */ /* 0x000fe40000410000 */
[----:B------:R-:W-:Y:S01]  /*10240*/  FMUL.FTZ R24, R24, c[0x0][0x320] ;  /* 0x0000c80018187a20 */ /* 0x000fe20000410000 */
[----:B------:R2:W2:Y:S01]  /*10250*/  MUFU.TANH R212, R31 ;  /* 0x0000001f00d47308 */ /* 0x0004a20000002400 */
[----:B------:R-:W-:Y:S02]  /*10260*/  FMUL.FTZ R25, R25, c[0x0][0x320] ;  /* 0x0000c80019197a20 */ /* 0x000fe40000410000 */
[----:B------:R-:W-:Y:S01]  /*10270*/  FMUL.FTZ R27, R27, c[0x0][0x320] ;  /* 0x0000c8001b1b7a20 */ /* 0x000fe20000410000 */
[----:B------:R-:W3:Y:S01]  /*10280*/  SHFL.IDX PT, R4, R6, RZ, 0x1c1f ;  /* 0x001c1fff06047589 */ /* 0x000ee200000e0000 */
[----:B----4-:R-:W-:Y:S02]  /*10290*/  FMUL.FTZ R29, R44, c[0x0][0x320] ;  /* 0x0000c8002c1d7a20 */ /* 0x010fe40000410000 */
[----:B------:R-:W-:Y:S03]  /*102a0*/  IMAD R3, R242, -0x30, RZ ;  /* 0xffffffd0f2037824 */ /* 0x000fe600078e02ff */
[----:B------:R4:W3:Y:S01]  /*102b0*/  MUFU.TANH R142, R23 ;  /* 0x00000017008e7308 */ /* 0x0008e20000002400 */
[----:B-1----:R-:W-:Y:S09]  /*102c0*/  FMUL.FTZ R30, R38, c[0x0][0x320] ;  /* 0x0000c800261e7a20 */ /* 0x002ff20000410000 */
[----:B------:R4:W1:Y:S01]  /*102d0*/  MUFU.TANH R204, R24 ;  /* 0x0000001800cc7308 */ /* 0x0008620000002400 */
[----:B--2---:R-:W-:Y:S09]  /*102e0*/  FMUL.FTZ R31, R41, c[0x0][0x320] ;  /* 0x0000c800291f7a20 */ /* 0x004ff20000410000 */
[----:B------:R4:W2:Y:S10]  /*102f0*/  MUFU.TANH R201, R25 ;  /* 0x0000001900c97308 */ /* 0x0008b40000002400 */
[----:B------:R4:W1:Y:S10]  /*10300*/  MUFU.TANH R207, R27 ;  /* 0x0000001b00cf7308 */ /* 0x0008740000002400 */
[----:B------:R-:W1:Y:S10]  /*10310*/  MUFU.TANH R22, R22 ;  /* 0x0000001600167308 */ /* 0x000e740000002400 */
[----:B------:R-:W1:Y:S10]  /*10320*/  MUFU.TANH R21, R21 ;  /* 0x0000001500157308 */ /* 0x000e740000002400 */
[----:B------:R-:W1:Y:S10]  /*10330*/  MUFU.TANH R33, R33 ;  /* 0x0000002100217308 */ /* 0x000e740000002400 */
[----:B------:R-:W1:Y:S10]  /*10340*/  MUFU.TANH R32, R32 ;  /* 0x0000002000207308 */ /* 0x000e740000002400 */
[----:B------:R-:W1:Y:S10]  /*10350*/  MUFU.TANH R20, R20 ;  /* 0x0000001400147308 */ /* 0x000e740000002400 */
[----:B------:R-:W1:Y:S10]  /*10360*/  MUFU.TANH R18, R18 ;  /* 0x0000001200127308 */ /* 0x000e740000002400 */
[----:B------:R-:W1:Y:S01]  /*10370*/  MUFU.TANH R30, R30 ;  /* 0x0000001e001e7308 */ /* 0x000e620000002400 */
[C---:B---3--:R-:W-:Y:S02]  /*10380*/  IADD3 R7, -R12.reuse, 0x1, R3 ;  /* 0x000000010c077810 */ /* 0x048fe40007ffe103 */
[----:B------:R-:W-:Y:S02]  /*10390*/  IADD3 R8, -R12, R3, RZ ;  /* 0x000000030c087210 */ /* 0x000fe40007ffe1ff */
[----:B------:R-:W-:Y:S05]  /*103a0*/  IADD3 R7, R7, c[0x0][0x1d0], RZ ;  /* 0x0000740007077a10 */ /* 0x000fea0007ffe0ff */
[----:B------:R-:W3:Y:S01]  /*103b0*/  MUFU.TANH R26, R26 ;  /* 0x0000001a001a7308 */ /* 0x000ee20000002400 */
[----:B------:R-:W-:Y:S04]  /*103c0*/  IADD3 R7, R7, -c[0x0][0x168], RZ ;  /* 0x80005a0007077a10 */ /* 0x000fe80007ffe0ff */
[C---:B------:R-:W-:Y:S02]  /*103d0*/  IADD3 R5, R7.reuse, c[0x0][0x328], RZ ;  /* 0x0000ca0007057a10 */ /* 0x040fe40007ffe0ff */
[----:B------:R-:W-:Y:S03]  /*103e0*/  IADD3 R7, R7, UR6, RZ ;  /* 0x0000000607077c10 */ /* 0x000fe6000fffe0ff */
[----:B------:R-:W1:Y:S01]  /*103f0*/  MUFU.TANH R34, R34 ;  /* 0x0000002200227308 */ /* 0x000e620000002400 */
[-C--:B------:R-:W-:Y:S02]  /*10400*/  IADD3 R2, R5, R4.reuse, RZ ;  /* 0x0000000405027210 */ /* 0x080fe40007ffe0ff */
[----:B------:R-:W-:Y:S07]  /*10410*/  IADD3 R0, R7, R4, RZ ;  /* 0x0000000407007210 */ /* 0x000fee0007ffe0ff */
        /* <DEDUP_REMOVED lines=11> */
[----:B------:R-:W-:-:S05]  /*104d0*/  @P0 BRA `(.L_x_925) ;  /* 0x0000018000000947 */ /* 0x000fca0003800000 */
        /* <DEDUP_REMOVED lines=14> */
.L_x_927:
[----:B------:R-:W-:Y:S04]  /*105c0*/  MOV R9, c[0x0][0x32c] ;  /* 0x0000cb0000097a02 */ /* 0x000fe80000000f00 */
[----:B------:R-:W-:Y:S11]  /*105d0*/  ISETP.NE.AND P0, PT, R9, 0x1, PT ;  /* 0x000000010900780c */ /* 0x000ff60003f05270 */
[----:B------:R-:W-:Y:S02]  /*105e0*/  @!UPT UIADD3 URZ, URZ, URZ, URZ ;  /* 0x0000003f3f3ff290 */ /* 0x000fe4000fffe03f */
[----:B------:R-:W-:Y:S05]  /*105f0*/  @P0 IMAD.HI.U32 R9, R4, c[0x0][0x330], RZ ;  /* 0x0000cc0004090a27 */ /* 0x000fea00078e00ff */
[----:B------:R-:W-:Y:S02]  /*10600*/  @P0 SHF.R.U32.HI R4, RZ, c[0x0][0x334], R9 ;  /* 0x0000cd00ff040a19 */ /* 0x000fe40000011609 */
.L_x_928:
[----:B------:R-:W-:Y:S05]  /*10610*/  BSYNC B0 ;  /* 0x0000000000007941 */ /* 0x000fea0003800000 */
.L_x_926:
[----:B------:R-:W-:Y:S05]  /*10620*/  IMAD R4, R4, c[0x0][0x32c], R8 ;  /* 0x0000cb0004047a24 */ /* 0x000fea00078e0208 */
[----:B------:R-:W-:Y:S02]  /*10630*/  IADD3 R9, R4, c[0x0][0x32c], RZ ;  /* 0x0000cb0004097a10 */ /* 0x000fe40007ffe0ff */
[----:B------:R-:W-:Y:S02]  /*10640*/  IMNMX R0, R0, R4, !PT ;  /* 0x0000000400007217 */ /* 0x000fe40007800200 */
[----:B------:R-:W-:Y:S02]  /*10650*/  IMNMX R2, R2, R9, PT ;  /* 0x0000000902027217 */ /* 0x000fe40003800200 */
.L_x_925:
[C---:B--234-:R-:W-:Y:S02]  /*10660*/  ISETP.GE.AND P0, PT, R3.reuse, 0x2, PT ;  /* 0x000000020300780c */ /* 0x05cfe40003f06270 */
[C---:B------:R-:W-:Y:S02]  /*10670*/  ISETP.GE.AND P2, PT, R3.reuse, 0xa, PT ;  /* 0x0000000a0300780c */ /* 0x040fe40003f46270 */
[----:B------:R-:W-:Y:S02]  /*10680*/  P2R R14, PR, RZ, 0x1 ;  /* 0x00000001ff0e7803 */ /* 0x000fe40000000000 */
[----:B------:R-:W-:Y:S02]  /*10690*/  ISETP.GT.AND P0, PT, R0, 0x1, !P0 ;  /* 0x000000010000780c */ /* 0x000fe40004704270 */
[C---:B------:R-:W-:Y:S02]  /*106a0*/  ISETP.GE.AND P1, PT, R3.reuse, 0x9, PT ;  /* 0x000000090300780c */ /* 0x040fe40003f26270 */
[----:B------:R-:W-:Y:S02]  /*106b0*/  ISETP.LT.OR P0, PT, R2, 0x2, P0 ;  /* 0x000000020200780c */ /* 0x000fe40000701670 */
[----:B------:R-:W-:Y:S02]  /*106c0*/  P2R R13, PR, RZ, 0x2 ;  /* 0x00000002ff0d7803 */ /* 0x000fe40000000000 */
[----:B------:R-:W-:Y:S02]  /*106d0*/  FSEL R23, R196, -INF , !P0 ;  /* 0xff800000c4177808 */ /* 0x000fe40004000000 */
[C---:B------:R-:W-:Y:S02]  /*106e0*/  ISETP.GT.AND P0, PT, R0.reuse, 0x9, !P2 ;  /* 0x000000090000780c */ /* 0x040fe40005704270 */
[----:B------:R-:W-:Y:S02]  /*106f0*/  ISETP.GT.AND P1, PT, R0, 0x8, !P1 ;  /* 0x000000080000780c */ /* 0x000fe40004f24270 */
[----:B------:R-:W-:Y:S02]  /*10700*/  P2R R12, PR, RZ, 0x4 ;  /* 0x00000004ff0c7803 */ /* 0x000fe40000000000 */
[C---:B------:R-:W-:Y:S02]  /*10710*/  ISETP.LT.OR P0, PT, R2.reuse, 0xa, P0 ;  /* 0x0000000a0200780c */ /* 0x040fe40000701670 */
[C---:B------:R-:W-:Y:S02]  /*10720*/  ISETP.GE.AND P2, PT, R3.reuse, 0x11, PT ;  /* 0x000000110300780c */ /* 0x040fe40003f46270 */
[----:B------:R-:W-:Y:S02]  /*10730*/  ISETP.LT.OR P1, PT, R2, 0x9, P1 ;  /* 0x000000090200780c */ /* 0x000fe40000f21670 */
[----:B------:R-:W-:Y:S02]  /*10740*/  FSEL R24, R136, -INF , !P0 ;  /* 0xff80000088187808 */ /* 0x000fe40004000000 */
[----:B------:R-:W-:Y:S02]  /*10750*/  ISETP.GT.AND P0, PT, R0, 0x10, !P2 ;  /* 0x000000100000780c */ /* 0x000fe40005704270 */
[----:B------:R-:W-:Y:S02]  /*10760*/  FSEL R25, R140, -INF , !P1 ;  /* 0xff8000008c197808 */ /* 0x000fe40004800000 */
        /* <DEDUP_REMOVED lines=11> */
[C---:B------:R-:W-:Y:S02]  /*10820*/  ISETP.GE.AND P1, PT, R3.reuse, 0x1a, PT ;  /* 0x0000001a0300780c */ /* 0x040fe40003f26270 */
[----:B-1----:R-:W-:Y:S02]  /*10830*/  FSEL R202, R22, -INF , !P0 ;  /* 0xff80000016ca7808 */ /* 0x002fe40004000000 */
[----:B------:R-:W-:Y:S02]  /*10840*/  ISETP.GT.AND P0, PT, R0, 0x19, !P1 ;  /* 0x000000190000780c */ /* 0x000fe40004f04270 */
[----:B------:R-:W-:Y:S02]  /*10850*/  P2R R4, PR, RZ, 0x2 ;  /* 0x00000002ff047803 */ /* 0x000fe40000000000 */
[----:B------:R-:W-:Y:S02]  /*10860*/  ISETP.LT.OR P0, PT, R2, 0x1a, P0 ;  /* 0x0000001a0200780c */ /* 0x000fe40000701670 */
[----:B------:R-:W-:Y:S02]  /*10870*/  ISETP.GE.AND P1, PT, R3, 0x21, PT ;  /* 0x000000210300780c */ /* 0x000fe40003f26270 */
[----:B------:R-:W-:Y:S02]  /*10880*/  FSEL R205, R21, -INF , !P0 ;  /* 0xff80000015cd7808 */ /* 0x000fe40004000000 */
[----:B------:R-:W-:Y:S02]  /*10890*/  ISETP.GT.AND P0, PT, R0, 0x20, !P1 ;  /* 0x000000200000780c */ /* 0x000fe40004f04270 */
[C---:B------:R-:W-:Y:S02]  /*108a0*/  ISETP.GE.AND P6, PT, R3.reuse, 0x22, PT ;  /* 0x000000220300780c */ /* 0x040fe40003fc6270 */
[----:B------:R-:W-:Y:S02]  /*108b0*/  ISETP.LT.OR P0, PT, R2, 0x21, P0 ;  /* 0x000000210200780c */ /* 0x000fe40000701670 */
[C---:B------:R-:W-:Y:S02]  /*108c0*/  ISETP.GE.AND P5, PT, R3.reuse, 0x29, PT ;  /* 0x000000290300780c */ /* 0x040fe40003fa6270 */
[----:B------:R-:W-:Y:S02]  /*108d0*/  FSEL R218, R20, -INF , !P0 ;  /* 0xff80000014da7808 */ /* 0x000fe40004000000 */
[----:B------:R-:W-:Y:S02]  /*108e0*/  ISETP.GT.AND P0, PT, R0, 0x21, !P6 ;  /* 0x000000210000780c */ /* 0x000fe40007704270 */
[----:B------:R-:W-:Y:S02]  /*108f0*/  P2R R11, PR, RZ, 0x4 ;  /* 0x00000004ff0b7803 */ /* 0x000fe40000000000 */
[----:B------:R-:W-:Y:S02]  /*10900*/  ISETP.LT.OR P0, PT, R2, 0x22, P0 ;  /* 0x000000220200780c */ /* 0x000fe40000701670 */
[----:B------:R-:W-:Y:S02]  /*10910*/  ISETP.GE.AND P2, PT, R3, 0x1, PT ;  /* 0x000000010300780c */ /* 0x000fe40003f46270 */
[----:B------:R-:W-:Y:S02]  /*10920*/  FSEL R222, R18, -INF , !P0 ;  /* 0xff80000012de7808 */ /* 0x000fe40004000000 */
[----:B------:R-:W-:Y:S04]  /*10930*/  ISETP.GT.AND P0, PT, R0, 0x28, !P5 ;  /* 0x000000280000780c */ /* 0x000fe80006f04270 */
[----:B------:R-:W-:Y:S04]  /*10940*/  ISETP.LT.OR P0, PT, R2, 0x29, P0 ;  /* 0x000000290200780c */ /* 0x000fe80000701670 */
[----:B------:R-:W-:Y:S02]  /*10950*/  FSEL R249, R15, -INF , !P0 ;  /* 0xff8000000ff97808 */ /* 0x000fe40004000000 */
[----:B------:R-:W-:Y:S02]  /*10960*/  ISETP.GT.AND P0, PT, R0, RZ, !P2 ;  /* 0x000000ff0000720c */ /* 0x000fe40005704270 */
[----:B------:R-:W-:Y:S02]  /*10970*/  P2R R15, PR, RZ, 0x4 ;  /* 0x00000004ff0f7803 */ /* 0x000fe40000000000 */
[----:B------:R-:W-:Y:S04]  /*10980*/  ISETP.LT.OR P0, PT, R2, 0x1, P0 ;  /* 0x000000010200780c */ /* 0x000fe80000701670 */
[----:B------:R-:W-:Y:S02]  /*10990*/  FSEL R18, R203, -INF , !P0 ;  /* 0xff800000cb127808 */ /* 0x000fe40004000000 */
[----:B------:R-:W-:Y:S02]  /*109a0*/  ISETP.GE.AND P0, PT, R3, 0x2a, PT ;  /* 0x0000002a0300780c */ /* 0x000fe40003f06270 */
[----:B------:R-:W1:Y:S02]  /*109b0*/  SHFL.IDX PT, R3, R6, 0x1, 0x1c1f ;  /* 0x003c1f0006037f89 */ /* 0x000e6400000e0000 */
[----:B------:R-:W-:Y:S04]  /*109c0*/  ISETP.GT.AND P2, PT, R0, 0x29, !P0 ;  /* 0x000000290000780c */ /* 0x000fe80004744270 */
[----:B------:R-:W-:Y:S04]  /*109d0*/  ISETP.LT.OR P2, PT, R2, 0x2a, P2 ;  /* 0x0000002a0200780c */ /* 0x000fe80001741670 */
[----:B------:R-:W-:Y:S02]  /*109e0*/  FSEL R248, R16, -INF , !P2 ;  /* 0xff80000010f87808 */ /* 0x000fe40005000000 */
[----:B------:R-:W-:Y:S01]  /*109f0*/  PLOP3.LUT P2, PT, PT, PT, UP2, 0x40, 0x0 ;  /* 0x000000000000781c */ /* 0x000fe20003f4e828 */
[--C-:B-1----:R-:W-:Y:S02]  /*10a00*/  IMAD.IADD R2, R5, 0x1, R3.reuse ;  /* 0x0000000105027824 */ /* 0x102fe400078e0203 */
[----:B------:R-:W-:Y:S10]  /*10a10*/  IMAD.IADD R0, R7, 0x1, R3 ;  /* 0x0000000107007824 */ /* 0x000ff400078e0203 */
        /* <DEDUP_REMOVED lines=15> */
.L_x_931:
[----:B------:R-:W-:Y:S04]  /*10b10*/  MOV R16, c[0x0][0x32c] ;  /* 0x0000cb0000107a02 */ /* 0x000fe80000000f00 */
[----:B------:R-:W-:Y:S11]  /*10b20*/  ISETP.NE.AND P2, PT, R16, 0x1, PT ;  /* 0x000000011000780c */ /* 0x000ff60003f45270 */
[----:B------:R-:W-:Y:S02]  /*10b30*/  @!UPT UIADD3 URZ, URZ, URZ, URZ ;  /* 0x0000003f3f3ff290 */ /* 0x000fe4000fffe03f */
[----:B------:R-:W-:Y:S05]  /*10b40*/  @P2 IMAD.HI.U32 R16, R3, c[0x0][0x330], RZ ;  /* 0x0000cc0003102a27 */ /* 0x000fea00078e00ff */
[----:B------:R-:W-:Y:S02]  /*10b50*/  @P2 SHF.R.U32.HI R3, RZ, c[0x0][0x334], R16 ;  /* 0x0000cd00ff032a19 */ /* 0x000fe40000011610 */
.L_x_932:
[----:B------:R-:W-:Y:S05]  /*10b60*/  BSYNC B0 ;  /* 0x0000000000007941 */ /* 0x000fea0003800000 */
.L_x_930:
[----:B------:R-:W-:Y:S05]  /*10b70*/  IMAD R3, R3, c[0x0][0x32c], R8 ;  /* 0x0000cb0003037a24 */ /* 0x000fea00078e0208 */
[----:B------:R-:W-:Y:S02]  /*10b80*/  IADD3 R16, R3, c[0x0][0x32c], RZ ;  /* 0x0000cb0003107a10 */ /* 0x000fe40007ffe0ff */
[----:B------:R-:W-:Y:S02]  /*10b90*/  IMNMX R0, R0, R3, !PT ;  /* 0x0000000300007217 */ /* 0x000fe40007800200 */
[----:B------:R-:W-:Y:S02]  /*10ba0*/  IMNMX R2, R2, R16, PT ;  /* 0x0000001002027217 */ /* 0x000fe40003800200 */
.L_x_929:
[----:B------:R-:W-:Y:S01]  /*10bb0*/  ISETP.NE.AND P2, PT, R14, RZ, PT ;  /* 0x000000ff0e00720c */ /* 0x000fe20003f45270 */
[----:B------:R-:W1:Y:S03]  /*10bc0*/  SHFL.IDX PT, R3, R6, 0x2, 0x1c1f ;  /* 0x005c1f0006037f89 */ /* 0x000e6600000e0000 */
        /* <DEDUP_REMOVED lines=62> */
.L_x_935:
[----:B------:R-:W-:Y:S04]  /*10fb0*/  MOV R16, c[0x0][0x32c] ;  /* 0x0000cb0000107a02 */ /* 0x000fe80000000f00 */
[----:B------:R-:W-:Y:S11]  /*10fc0*/  ISETP.NE.AND P2, PT, R16, 0x1, PT ;  /* 0x000000011000780c */ /* 0x000ff60003f45270 */
[----:B------:R-:W-:Y:S02]  /*10fd0*/  @!UPT UIADD3 URZ, URZ, URZ, URZ ;  /* 0x0000003f3f3ff290 */ /* 0x000fe4000fffe03f */
[----:B------:R-:W-:Y:S05]  /*10fe0*/  @P2 IMAD.HI.U32 R16, R3, c[0x0][0x330], RZ ;  /* 0x0000cc0003102a27 */ /* 0x000fea00078e00ff */
[----:B------:R-:W-:Y:S02]  /*10ff0*/  @P2 SHF.R.U32.HI R3, RZ, c[0x0][0x334], R16 ;  /* 0x0000cd00ff032a19 */ /* 0x000fe40000011610 */
.L_x_936:
[----:B------:R-:W-:Y:S05]  /*11000*/  BSYNC B0 ;  /* 0x0000000000007941 */ /* 0x000fea0003800000 */
.L_x_934:
[----:B------:R-:W-:Y:S05]  /*11010*/  IMAD R3, R3, c[0x0][0x32c], R8 ;  /* 0x0000cb0003037a24 */ /* 0x000fea00078e0208 */
[----:B------:R-:W-:Y:S02]  /*11020*/  IADD3 R16, R3, c[0x0][0x32c], RZ ;  /* 0x0000cb0003107a10 */ /* 0x000fe40007ffe0ff */
[----:B------:R-:W-:Y:S02]  /*11030*/  IMNMX R0, R0, R3, !PT ;  /* 0x0000000300007217 */ /* 0x000fe40007800200 */
[----:B------:R-:W-:Y:S02]  /*11040*/  IMNMX R2, R2, R16, PT ;  /* 0x0000001002027217 */ /* 0x000fe40003800200 */
.L_x_933:
        /* <DEDUP_REMOVED lines=64> */
.L_x_939:
[----:B------:R-:W-:Y:S04]  /*11450*/  MOV R5, c[0x0][0x32c] ;  /* 0x0000cb0000057a02 */ /* 0x000fe80000000f00 */
[----:B------:R-:W-:Y:S11]  /*11460*/  ISETP.NE.AND P2, PT, R5, 0x1, PT ;  /* 0x000000010500780c */ /* 0x000ff60003f45270 */
[----:B------:R-:W-:Y:S02]  /*11470*/  @!UPT UIADD3 URZ, URZ, URZ, URZ ;  /* 0x0000003f3f3ff290 */ /* 0x000fe4000fffe03f */
[----:B------:R-:W-:Y:S05]  /*11480*/  @P2 IMAD.HI.U32 R5, R3, c[0x0][0x330], RZ ;  /* 0x0000cc0003052a27 */ /* 0x000fea00078e00ff */
[----:B------:R-:W-:Y:S02]  /*11490*/  @P2 SHF.R.U32.HI R3, RZ, c[0x0][0x334], R5 ;  /* 0x0000cd00ff032a19 */ /* 0x000fe40000011605 */
.L_x_940:
[----:B------:R-:W-:Y:S05]  /*114a0*/  BSYNC B0 ;  /* 0x0000000000007941 */ /* 0x000fea0003800000 */
.L_x_938:
[----:B------:R-:W-:Y:S05]  /*114b0*/  IMAD R8, R3, c[0x0][0x32c], R8 ;  /* 0x0000cb0003087a24 */ /* 0x000fea00078e0208 */
[----:B------:R-:W-:Y:S02]  /*114c0*/  IADD3 R3, R8, c[0x0][0x32c], RZ ;  /* 0x0000cb0008037a10 */ /* 0x000fe40007ffe0ff */
[----:B------:R-:W-:Y:S02]  /*114d0*/  IMNMX R0, R0, R8, !PT ;  /* 0x0000000800007217 */ /* 0x000fe40007800200 */
[----:B------:R-:W-:Y:S02]  /*114e0*/  IMNMX R2, R2, R3, PT ;  /* 0x0000000302027217 */ /* 0x000fe40003800200 */
.L_x_937:
[----:B------:R-:W-:Y:S01]  /*114f0*/  ISETP.NE.AND P2, PT, R15, RZ, PT ;  /* 0x000000ff0f00720c */ /* 0x000fe20003f45270 */
[----:B------:R-:W-:Y:S01]  /*11500*/  LDSM.16.MT88.4 R36, [R226+0x2080] ;  /* 0x00208000e224783b */ /* 0x000fe20000004200 */
[----:B------:R-:W-:Y:S02]  /*11510*/  FMNMX.FTZ R137, R18, R132, !PT ;  /* 0x0000008412897209 */ /* 0x000fe40007810000 */
[----:B------:R-:W-:Y:S02]  /*11520*/  ISETP.GT.AND P2, PT, R0, RZ, !P2 ;  /* 0x000000ff0000720c */ /* 0x000fe40005744270 */
        /* <DEDUP_REMOVED lines=17> */
[----:B------:R-:W-:Y:S02]  /*11640*/  FMNMX.FTZ R3, R21, R3, !PT ;  /* 0x0000000315037209 */ /* 0x000fe40007810000 */
[----:B------:R-:W-:Y:S02]  /*11650*/  FSEL R13, R215, -INF , !P2 ;  /* 0xff800000d70d7808 */ /* 0x000fe40005000000 */
[----:B------:R-:W-:Y:S02]  /*11660*/  ISETP.NE.AND P2, PT, R12, RZ, PT ;  /* 0x000000ff0c00720c */ /* 0x000fe40003f45270 */
[----:B------:R-:W-:Y:S02]  /*11670*/  FMNMX.FTZ R137, R218, R137, !PT ;  /* 0x00000089da897209 */ /* 0x000fe40007810000 */
[----:B------:R-:W-:Y:S02]  /*11680*/  FMNMX.FTZ R3, R22, R3, !PT ;  /* 0x0000000316037209 */ /* 0x000fe40007810000 */
[----:B------:R-:W-:Y:S02]  /*11690*/  ISETP.GT.AND P2, PT, R0, 0x9, !P2 ;  /* 0x000000090000780c */ /* 0x000fe40005744270 */
        /* <DEDUP_REMOVED lines=9> */
[----:B------:R-:W-:Y:S01]  /*11730*/  ISETP.GT.AND P2, PT, R0, 0x10, !P2 ;  /* 0x000000100000780c */ /* 0x000fe20005744270 */
[----:B------:R-:W1:Y:S01]  /*11740*/  SHFL.BFLY PT, R6, R137, 0x2, 0x1f ;  /* 0x0c401f0089067f89 */ /* 0x000e6200000e0000 */
        /* <DEDUP_REMOVED lines=14> */
[----:B-1----:R-:W-:Y:S02]  /*11830*/  FMNMX.FTZ R137, R137, R6, !PT ;  /* 0x0000000689897209 */ /* 0x002fe40007810000 */
[----:B------:R-:W-:Y:S01]  /*11840*/  ISETP.LT.OR P2, PT, R2, 0x19, P2 ;  /* 0x000000190200780c */ /* 0x000fe20001741670 */
[----:B------:R-:W1:Y:S01]  /*11850*/  SHFL.BFLY PT, R6, R3, 0x2, 0x1f ;  /* 0x0c401f0003067f89 */ /* 0x000e6200000e0000 */
[----:B------:R-:W-:Y:S02]  /*11860*/  ISETP.GT.AND P1, PT, R0, 0x20, !P1 ;  /* 0x000000200000780c */ /* 0x000fe40004f24270 */
[----:B------:R-:W-:Y:S02]  /*11870*/  FSEL R211, R200, -INF , !P2 ;  /* 0xff800000c8d37808 */ /* 0x000fe40005000000 */
[----:B------:R-:W-:Y:S02]  /*11880*/  ISETP.NE.AND P2, PT, R4, RZ, PT ;  /* 0x000000ff0400720c */ /* 0x000fe40003f45270 */
[----:B------:R-:W-:Y:S01]  /*11890*/  FMNMX.FTZ R4, R16, R138, !PT ;  /* 0x0000008a10047209 */ /* 0x000fe20007810000 */
[----:B------:R-:W2:Y:S01]  /*118a0*/  SHFL.BFLY PT, R8, R137, 0x1, 0x1f ;  /* 0x0c201f0089087f89 */ /* 0x000ea200000e0000 */
[----:B------:R-:W-:Y:S02]  /*118b0*/  ISETP.GT.AND P2, PT, R0, 0x19, !P2 ;  /* 0x000000190000780c */ /* 0x000fe40005744270 */
[----:B------:R-:W-:Y:S02]  /*118c0*/  FMNMX.FTZ R4, R20, R4, !PT ;  /* 0x0000000414047209 */ /* 0x000fe40007810000 */
[----:B------:R-:W-:Y:S02]  /*118d0*/  ISETP.LT.OR P2, PT, R2, 0x1a, P2 ;  /* 0x0000001a0200780c */ /* 0x000fe40001741670 */
[----:B------:R-:W-:Y:S02]  /*118e0*/  FMNMX.FTZ R4, R19, R4, !PT ;  /* 0x0000000413047209 */ /* 0x000fe40007810000 */
[----:B------:R-:W-:Y:S02]  /*118f0*/  FSEL R200, R212, -INF , !P2 ;  /* 0xff800000d4c87808 */ /* 0x000fe40005000000 */
[----:B------:R-:W-:Y:S02]  /*11900*/  FMNMX.FTZ R4, R26, R4, !PT ;  /* 0x000000041a047209 */ /* 0x000fe40007810000 */
[----:B------:R-:W-:Y:S02]  /*11910*/  ISETP.LT.OR P1, PT, R2, 0x21, P1 ;  /* 0x000000210200780c */ /* 0x000fe40000f21670 */
[----:B------:R-:W-:Y:S02]  /*11920*/  FMNMX.FTZ R4, R204, R4, !PT ;  /* 0x00000004cc047209 */ /* 0x000fe40007810000 */
[----:B-1----:R-:W-:Y:S02]  /*11930*/  FMNMX.FTZ R3, R3, R6, !PT ;  /* 0x0000000603037209 */ /* 0x002fe40007810000 */
[----:B------:R-:W-:Y:S02]  /*11940*/  FMNMX.FTZ R4, R201, R4, !PT ;  /* 0x00000004c9047209 */ /* 0x000fe40007810000 */
[----:B------:R-:W-:Y:S01]  /*11950*/  FMNMX.FTZ R6, R5, R139, !PT ;  /* 0x0000008b05067209 */ /* 0x000fe20007810000 */
[----:B------:R-:W1:Y:S01]  /*11960*/  SHFL.BFLY PT, R136, R3, 0x1, 0x1f ;  /* 0x0c201f0003887f89 */ /* 0x000e6200000e0000 */
[----:B------:R-:W-:Y:S02]  /*11970*/  FMNMX.FTZ R4, R209, R4, !PT ;  /* 0x00000004d1047209 */ /* 0x000fe40007810000 */
[----:B------:R-:W-:Y:S02]  /*11980*/  FMNMX.FTZ R6, R7, R6, !PT ;  /* 0x0000000607067209 */ /* 0x000fe40007810000 */
[----:B------:R-:W-:Y:S02]  /*11990*/  FMNMX.FTZ R4, R210, R4, !PT ;  /* 0x00000004d2047209 */ /* 0x000fe40007810000 */
[----:B------:R-:W-:Y:S02]  /*119a0*/  FMNMX.FTZ R6, R13, R6, !PT ;  /* 0x000000060d067209 */ /* 0x000fe40007810000 */
[----:B------:R-:W-:Y:S02]  /*119b0*/  FMNMX.FTZ R4, R219, R4, !PT ;  /* 0x00000004db047209 */ /* 0x000fe40007810000 */
[----:B--2---:R-:W-:Y:S02]  /*119c0*/  FMNMX.FTZ R137, R137, R8, !PT ;  /* 0x0000000889897209 */ /* 0x004fe40007810000 */
[----:B------:R-:W-:Y:S02]  /*119d0*/  FMNMX.FTZ R4, R223, R4, !PT ;  /* 0x00000004df047209 */ /* 0x000fe40007810000 */
[----:B------:R-:W-:Y:S01]  /*119e0*/  ISETP.GT.AND P6, PT, R0, 0x21, !P6 ;  /* 0x000000210000780c */ /* 0x000fe200077c4270 */
[----:B------:R-:W-:Y:S01]  /*119f0*/  FMUL.FTZ R141, R137, c[0x0][0x2d0] ;  /* 0x0000b400898d7a20 */ /* 0x000fe20000410000 */
[----:B------:R-:W-:Y:S02]  /*11a00*/  FMNMX.FTZ R4, R246, R4, !PT ;  /* 0x00000004f6047209 */ /* 0x000fe40007810000 */
[----:B------:R-:W-:Y:S02]  /*11a10*/  FSEL R214, R42, -INF , !P1 ;  /* 0xff8000002ad67808 */ /* 0x000fe40004800000 */
[----:B------:R-:W-:Y:S02]  /*11a20*/  FMNMX.FTZ R4, R220, R4, !PT ;  /* 0x00000004dc047209 */ /* 0x000fe40007810000 */
[----:B------:R-:W-:Y:S02]  /*11a30*/  ISETP.GT.AND P5, PT, R0, 0x28, !P5 ;  /* 0x000000280000780c */ /* 0x000fe40006fa4270 */
[----:B-1----:R-:W-:Y:S01]  /*11a40*/  FMNMX.FTZ R136, R3, R136, !PT ;  /* 0x0000008803887209 */ /* 0x002fe20007810000 */
[----:B------:R-:W1:Y:S01]  /*11a50*/  SHFL.BFLY PT, R8, R4, 0x2, 0x1f ;  /* 0x0c401f0004087f89 */ /* 0x000e6200000e0000 */
[----:B------:R-:W-:Y:S02]  /*11a60*/  FMNMX.FTZ R3, R12, R6, !PT ;  /* 0x000000060c037209 */ /* 0x000fe40007810000 */
[----:B------:R-:W-:Y:S01]  /*11a70*/  ISETP.GT.AND P0, PT, R0, 0x29, !P0 ;  /* 0x000000290000780c */ /* 0x000fe20004704270 */
[----:B------:R-:W-:Y:S01]  /*11a80*/  FMUL.FTZ R142, R136, c[0x0][0x2d0] ;  /* 0x0000b400888e7a20 */ /* 0x000fe20000410000 */
[----:B------:R-:W-:Y:S02]  /*11a90*/  FMNMX.FTZ R3, R208, R3, !PT ;  /* 0x00000003d0037209 */ /* 0x000fe40007810000 */
[C---:B------:R-:W-:Y:S02]  /*11aa0*/  ISETP.LT.OR P6, PT, R2.reuse, 0x22, P6 ;  /* 0x000000220200780c */ /* 0x040fe400037c1670 */
[----:B------:R-:W-:Y:S02]  /*11ab0*/  FMNMX.FTZ R3, R207, R3, !PT ;  /* 0x00000003cf037209 */ /* 0x000fe40007810000 */
[----:B------:R-:W-:Y:S02]  /*11ac0*/  FSEL R212, R43, -INF , !P6 ;  /* 0xff8000002bd47808 */ /* 0x000fe40007000000 */
[----:B------:R-:W-:Y:S02]  /*11ad0*/  FMNMX.FTZ R3, R211, R3, !PT ;  /* 0x00000003d3037209 */ /* 0x000fe40007810000 */
[----:B------:R-:W-:Y:S02]  /*11ae0*/  ISETP.LT.OR P5, PT, R2, 0x29, P5 ;  /* 0x000000290200780c */ /* 0x000fe40002fa1670 */
[----:B------:R-:W-:Y:S02]  /*11af0*/  FMNMX.FTZ R0, R200, R3, !PT ;  /* 0x00000003c8007209 */ /* 0x000fe40007810000 */
[----:B------:R-:W-:Y:S02]  /*11b00*/  FSETP.NEU.FTZ.AND P1, PT, R136, -INF , PT ;  /* 0xff8000008800780b */ /* 0x000fe40003f3d000 */
[----:B------:R-:W-:Y:S02]  /*11b10*/  FMNMX.FTZ R0, R214, R0, !PT ;  /* 0x00000000d6007209 */ /* 0x000fe40007810000 */
[----:B------:R-:W-:Y:S02]  /*11b20*/  FSEL R213, R46, -INF , !P5 ;  /* 0xff8000002ed57808 */ /* 0x000fe40006800000 */
[----:B-1----:R-:W-:Y:S02]  /*11b30*/  FMNMX.FTZ R4, R4, R8, !PT ;  /* 0x0000000804047209 */ /* 0x002fe40007810000 */
[----:B------:R-:W-:Y:S02]  /*11b40*/  FMNMX.FTZ R0, R212, R0, !PT ;  /* 0x00000000d4007209 */ /* 0x000fe40007810000 */
[----:B------:R-:W-:Y:S01]  /*11b50*/  ISETP.LT.OR P0, PT, R2, 0x2a, P0 ;  /* 0x0000002a0200780c */ /* 0x000fe20000701670 */
[----:B------:R-:W1:Y:S01]  /*11b60*/  SHFL.BFLY PT, R135, R4, 0x1, 0x1f ;  /* 0x0c201f0004877f89 */ /* 0x000e6200000e0000 */
        /* <DEDUP_REMOVED lines=14> */
[----:B------:R-:W-:Y:S01]  /*11c50*/  MUFU.EX2 R215, R21 ;  /* 0x0000001500d77308 */ /* 0x000fe20000000800 */
[--C-:B------:R-:W-:Y:S02]  /*11c60*/  FFMA.FTZ R24, R24, c[0x0][0x2d0], -R141.reuse ;  /* 0x0000b40018187a23 */ /* 0x100fe4000001088d */
[----:B------:R-:W-:Y:S01]  /*11c70*/  FFMA.FTZ R23, R23, c[0x0][0x2d0], -R141 ;  /* 0x0000b40017177a23 */ /* 0x000fe2000001088d */
[----:B-1----:R-:W-:Y:S04]  /*11c80*/  FMNMX.FTZ R135, R4, R135, !PT ;  /* 0x0000008704877209 */ /* 0x002fe80007810000 */
[C---:B------:R-:W-:Y:S01]  /*11c90*/  FSETP.NEU.FTZ.AND P0, PT, R135.reuse, -INF , PT ;  /* 0xff8000008700780b */ /* 0x040fe20003f1d000 */
[----:B------:R-:W-:Y:S01]  /*11ca0*/  FMUL.FTZ R143, R135, c[0x0][0x2d0] ;  /* 0x0000b400878f7a20 */ /* 0x000fe20000410000 */
[----:B------:R-:W-:Y:S04]  /*11cb0*/  MUFU.EX2 R221, R18 ;  /* 0x0000001200dd7308 */ /* 0x000fe80000000800 */
[----:B------:R-:W-:Y:S02]  /*11cc0*/  FSEL R143, R143, RZ, P0 ;  /* 0x000000ff8f8f7208 */ /* 0x000fe40000000000 */
[----:B--2---:R-:W-:Y:S03]  /*11cd0*/  FMNMX.FTZ R3, R0, R2, !PT ;  /* 0x0000000200037209 */ /* 0x004fe60007810000 */
[--C-:B------:R-:W-:Y:S01]  /*11ce0*/  FFMA.FTZ R2, R26, c[0x0][0x2d0], -R143.reuse ;  /* 0x0000b4001a027a23 */ /* 0x100fe2000001088f */
[----:B------:R-:W-:Y:S01]  /*11cf0*/  FSEL R0, R137, RZ, P2 ;  /* 0x000000ff89007208 */ /* 0x000fe20001000000 */
[--C-:B------:R-:W-:Y:S01]  /*11d00*/  FFMA.FTZ R20, R20, c[0x0][0x2d0], -R143.reuse ;  /* 0x0000b40014147a23 */ /* 0x100fe2000001088f */
[----:B------:R-:W-:Y:S01]  /*11d10*/  MUFU.EX2 R28, R25 ;  /* 0x00000019001c7308 */ /* 0x000fe20000000800 */
[----:B------:R-:W1:Y:S01]  /*11d20*/  SHFL.BFLY PT, R4, R3, 0x1, 0x1f ;  /* 0x0c201f0003047f89 */ /* 0x000e6200000e0000 */
[--C-:B------:R-:W-:Y:S02]  /*11d30*/  FFMA.FTZ R16, R16, c[0x0][0x2d0], -R143.reuse ;  /* 0x0000b40010107a23 */ /* 0x100fe4000001088f */
[----:B------:R-:W-:Y:S02]  /*11d40*/  FADD.FTZ R0, -R0, R132 ;  /* 0x0000008400007221 */ /* 0x000fe40000010100 */
[----:B------:R-:W-:Y:S02]  /*11d50*/  FFMA.FTZ R19, R19, c[0x0][0x2d0], -R143 ;  /* 0x0000b40013137a23 */ /* 0x000fe4000001088f */
[----:B------:R-:W-:Y:S02]  /*11d60*/  FMUL.FTZ R0, R0, c[0x0][0x2d0] ;  /* 0x0000b40000007a20 */ /* 0x000fe40000410000 */
[----:B------:R2:W-:Y:S10]  /*11d70*/  MUFU.EX2 R50, R2 ;  /* 0x0000000200327308 */ /* 0x0005f40000000800 */
[----:B------:R3:W4:Y:S01]  /*11d80*/  MUFU.EX2 R133, R0 ;  /* 0x0000000000857308 */ /* 0x0007220000000800 */
[----:B-1----:R-:W-:Y:S09]  /*11d90*/  FMNMX.FTZ R3, R3, R4, !PT ;  /* 0x0000000403037209 */ /* 0x002ff20007810000 */
[----:B------:R-:W-:Y:S01]  /*11da0*/  MUFU.EX2 R6, R20 ;  /* 0x0000001400067308 */ /* 0x000fe20000000800 */
[----:B--2---:R-:W-:Y:S05]  /*11db0*/  FSEL R2, R136, RZ, P1 ;  /* 0x000000ff88027208 */ /* 0x004fea0000800000 */
[----:B------:R-:W-:Y:S04]  /*11dc0*/  FADD.FTZ R2, -R2, R134 ;  /* 0x0000008602027221 */ /* 0x000fe80000010100 */
[----:B------:R-:W1:Y:S01]  /*11dd0*/  MUFU.EX2 R250, R24 ;  /* 0x0000001800fa7308 */ /* 0x000e620000000800 */
[----:B------:R-:W-:Y:S02]  /*11de0*/  FMUL.FTZ R134, R3, c[0x0][0x2d0] ;  /* 0x0000b40003867a20 */ /* 0x000fe40000410000 */
[----:B------:R-:W-:Y:S01]  /*11df0*/  FMUL.FTZ R2, R2, c[0x0][0x2d0] ;  /* 0x0000b40002027a20 */ /* 0x000fe20000410000 */
[----:B---3--:R-:W-:Y:S01]  /*11e00*/  FSEL R0, R135, RZ, P0 ;  /* 0x000000ff87007208 */ /* 0x008fe20000000000 */
[----:B----4-:R-:W-:Y:S01]  /*11e10*/  FMUL.FTZ R32, R133, R172 ;  /* 0x000000ac85207220 */ /* 0x010fe20000410000 */
[----:B------:R-:W-:Y:S01]  /*11e20*/  FSETP.NEU.FTZ.AND P0, PT, R3, -INF , PT ;  /* 0xff8000000300780b */ /* 0x000fe20003f1d000 */
[C---:B------:R-:W-:Y:S02]  /*11e30*/  FMUL.FTZ R33, R133.reuse, R173 ;  /* 0x000000ad85217220 */ /* 0x040fe40000410000 */
[----:B------:R-:W-:Y:S01]  /*11e40*/  FADD.FTZ R0, -R0, R138 ;  /* 0x0000008a00007221 */ /* 0x000fe20000010100 */
[----:B------:R-:W2:Y:S01]  /*11e50*/  MUFU.EX2 R132, R2 ;  /* 0x0000000200847308 */ /* 0x000ea20000000800 */
[----:B------:R-:W-:Y:S01]  /*11e60*/  FSEL R134, R134, RZ, P0 ;  /* 0x000000ff86867208 */ /* 0x000fe20000000000 */
[----:B------:R-:W-:Y:S01]  /*11e70*/  FMUL.FTZ R52, R133, R52 ;  /* 0x0000003485347220 */ /* 0x000fe20000410000 */
[----:B------:R-:W-:Y:S01]  /*11e80*/  MOV R138, R28 ;  /* 0x0000001c008a7202 */ /* 0x000fe20000000f00 */
[----:B------:R-:W-:Y:S02]  /*11e90*/  FMUL.FTZ R0, R0, c[0x0][0x2d0] ;  /* 0x0000b40000007a20 */ /* 0x000fe40000410000 */
[--C-:B------:R-:W-:Y:S02]  /*11ea0*/  FFMA.FTZ R4, R12, c[0x0][0x2d0], -R134.reuse ;  /* 0x0000b4000c047a23 */ /* 0x100fe40000010886 */
[--C-:B------:R-:W-:Y:S02]  /*11eb0*/  FFMA.FTZ R5, R5, c[0x0][0x2d0], -R134.reuse ;  /* 0x0000b40005057a23 */ /* 0x100fe40000010886 */
[----:B------:R3:W4:Y:S01]  /*11ec0*/  MUFU.EX2 R2, R0 ;  /* 0x0000000000027308 */ /* 0x0007220000000800 */
[C---:B------:R-:W-:Y:S02]  /*11ed0*/  FMUL.FTZ R53, R133.reuse, R53 ;  /* 0x0000003585357220 */ /* 0x040fe40000410000 */
[C---:B------:R-:W-:Y:S01]  /*11ee0*/  FMUL.FTZ R64, R133.reuse, R64 ;  /* 0x0000004085407220 */ /* 0x040fe20000410000 */
[----:B-1----:R-:W-:Y:S01]  /*11ef0*/  F2FP.PACK_AB R194, R250, R138 ;  /* 0x0000008afac2723e */ /* 0x002fe200000000ff */
[C---:B------:R-:W-:Y:S01]  /*11f00*/  FMUL.FTZ R65, R133.reuse, R65 ;  /* 0x0000004185417220 */ /* 0x040fe20000410000 */
[----:B------:R-:W-:Y:S01]  /*11f10*/  MOV R173, R250 ;  /* 0x000000fa00ad7202 */ /* 0x000fe20000000f00 */
[C---:B------:R-:W-:Y:S02]  /*11f20*/  FMUL.FTZ R68, R133.reuse, R68 ;  /* 0x0000004485447220 */ /* 0x040fe40000410000 */
[C---:B------:R-:W-:Y:S01]  /*11f30*/  FMUL.FTZ R69, R133.reuse, R69 ;  /* 0x0000004585457220 */ /* 0x040fe20000410000 */
[----:B------:R-:W1:Y:S01]  /*11f40*/  MUFU.EX2 R29, R23 ;  /* 0x00000017001d7308 */ /* 0x000e620000000800 */
[C---:B------:R-:W-:Y:S02]  /*11f50*/  FMUL.FTZ R80, R133.reuse, R80 ;  /* 0x0000005085507220 */ /* 0x040fe40000410000 */
[----:B------:R-:W-:Y:S02]  /*11f60*/  FMUL.FTZ R81, R133, R81 ;  /* 0x0000005185517220 */ /* 0x000fe40000410000 */
[C---:B--2---:R-:W-:Y:S02]  /*11f70*/  FMUL.FTZ R35, R132.reuse, R175 ;  /* 0x000000af84237220 */ /* 0x044fe40000410000 */
[C---:B------:R-:W-:Y:S01]  /*11f80*/  FMUL.FTZ R34, R132.reuse, R174 ;  /* 0x000000ae84227220 */ /* 0x040fe20000410000 */
[----:B------:R-:W-:Y:S01]  /*11f90*/  MOV R174, R251 ;  /* 0x000000fb00ae7202 */ /* 0x000fe20000000f00 */
[C---:B------:R-:W-:Y:S01]  /*11fa0*/  FMUL.FTZ R54, R132.reuse, R54 ;  /* 0x0000003684367220 */ /* 0x040fe20000410000 */
[----:B------:R2:W-:Y:S01]  /*11fb0*/  MUFU.EX2 R49, R4 ;  /* 0x0000000400317308 */ /* 0x0005e20000000800 */
[C---:B------:R-:W-:Y:S02]  /*11fc0*/  FMUL.FTZ R55, R132.reuse, R55 ;  /* 0x0000003784377220 */ /* 0x040fe40000410000 */
[----:B------:R-:W-:Y:S02]  /*11fd0*/  FMUL.FTZ R66, R132, R66 ;  /* 0x0000004284427220 */ /* 0x000fe40000410000 */
[--C-:B---3--:R-:W-:Y:S02]  /*11fe0*/  FFMA.FTZ R0, R7, c[0x0][0x2d0], -R134.reuse ;  /* 0x0000b40007007a23 */ /* 0x108fe40000010886 */
[----:B----4-:R-:W-:Y:S01]  /*11ff0*/  FMUL.FTZ R28, R2, R168 ;  /* 0x000000a8021c7220 */ /* 0x010fe20000410000 */
[----:B------:R-:W-:Y:S01]  /*12000*/  MOV R168, R138 ;  /* 0x0000008a00a87202 */ /* 0x000fe20000000f00 */
[----:B------:R-:W-:Y:S01]  /*12010*/  FFMA.FTZ R138, R196, c[0x0][0x2d0], -R141 ;  /* 0x0000b400c48a7a23 */ /* 0x000fe2000001088d */
[----:B------:R3:W-:Y:S01]  /*12020*/  MUFU.EX2 R252, R0 ;  /* 0x0000000000fc7308 */ /* 0x0007e20000000800 */
[C---:B------:R-:W-:Y:S02]  /*12030*/  FMUL.FTZ R40, R2.reuse, R180 ;  /* 0x000000b402287220 */ /* 0x040fe40000410000 */
[C---:B------:R-:W-:Y:S01]  /*12040*/  FMUL.FTZ R44, R2.reuse, R184 ;  /* 0x000000b8022c7220 */ /* 0x040fe20000410000 */
[----:B-1----:R-:W-:Y:S01]  /*12050*/  MOV R46, R29 ;  /* 0x0000001d002e7202 */ /* 0x002fe20000000f00 */
[----:B------:R-:W-:Y:S02]  /*12060*/  FMUL.FTZ R29, R2, R169 ;  /* 0x000000a9021d7220 */ /* 0x000fe40000410000 */
[----:B------:R-:W-:Y:S01]  /*12070*/  FMUL.FTZ R7, R132, R147 ;  /* 0x0000009384077220 */ /* 0x000fe20000410000 */
[----:B------:R-:W-:Y:S01]  /*12080*/  F2FP.PACK_AB R192, R46, R221 ;  /* 0x000000dd2ec0723e */ /* 0x000fe200000000ff */
[C---:B------:R-:W-:Y:S01]  /*12090*/  FMUL.FTZ R8, R2.reuse, R148 ;  /* 0x0000009402087220 */ /* 0x040fe20000410000 */
[----:B------:R-:W1:Y:S01]  /*120a0*/  MUFU.EX2 R47, R16 ;  /* 0x00000010002f7308 */ /* 0x000e620000000800 */
[C---:B------:R-:W-:Y:S02]  /*120b0*/  FMUL.FTZ R9, R2.reuse, R149 ;  /* 0x0000009502097220 */ /* 0x040fe40000410000 */
[C---:B------:R-:W-:Y:S02]  /*120c0*/  FMUL.FTZ R12, R2.reuse, R152 ;  /* 0x00000098020c7220 */ /* 0x040fe40000410000 */
[----:B--2---:R-:W-:Y:S02]  /*120d0*/  FMUL.FTZ R4, R133, R144 ;  /* 0x0000009085047220 */ /* 0x004fe40000410000 */
[C---:B------:R-:W-:Y:S02]  /*120e0*/  FMUL.FTZ R24, R2.reuse, R164 ;  /* 0x000000a402187220 */ /* 0x040fe40000410000 */
[C---:B------:R-:W-:Y:S01]  /*120f0*/  FMUL.FTZ R25, R2.reuse, R165 ;  /* 0x000000a502197220 */ /* 0x040fe20000410000 */
[----:B------:R-:W2:Y:S01]  /*12100*/  MUFU.EX2 R48, R19 ;  /* 0x0000001300307308 */ /* 0x000ea20000000800 */
[C---:B------:R-:W-:Y:S02]  /*12110*/  FMUL.FTZ R41, R2.reuse, R181 ;  /* 0x000000b502297220 */ /* 0x040fe40000410000 */
[C---:B------:R-:W-:Y:S02]  /*12120*/  FMUL.FTZ R45, R2.reuse, R185 ;  /* 0x000000b9022d7220 */ /* 0x040fe40000410000 */
[----:B---3--:R-:W-:Y:S02]  /*12130*/  FFMA.FTZ R0, R13, c[0x0][0x2d0], -R134 ;  /* 0x0000b4000d007a23 */ /* 0x008fe40000010886 */
[C---:B------:R-:W-:Y:S02]  /*12140*/  FMUL.FTZ R13, R2.reuse, R153 ;  /* 0x00000099020d7220 */ /* 0x040fe40000410000 */
[C---:B------:R-:W-:Y:S01]  /*12150*/  FMUL.FTZ R56, R2.reuse, R56 ;  /* 0x0000003802387220 */ /* 0x040fe20000410000 */
[----:B------:R3:W4:Y:S01]  /*12160*/  MUFU.EX2 R18, R0 ;  /* 0x0000000000127308 */ /* 0x0007220000000800 */
[C---:B------:R-:W-:Y:S02]  /*12170*/  FMUL.FTZ R57, R2.reuse, R57 ;  /* 0x0000003902397220 */ /* 0x040fe40000410000 */
[C---:B------:R-:W-:Y:S01]  /*12180*/  FMUL.FTZ R60, R2.reuse, R60 ;  /* 0x0000003c023c7220 */ /* 0x040fe20000410000 */
[----:B-1----:R-:W-:Y:S01]  /*12190*/  MOV R180, R47 ;  /* 0x0000002f00b47202 */ /* 0x002fe20000000f00 */
[----:B------:R-:W-:Y:S02]  /*121a0*/  FMUL.FTZ R16, R133, R156 ;  /* 0x0000009c85107220 */ /* 0x000fe40000410000 */
[----:B------:R-:W-:Y:S02]  /*121b0*/  FMUL.FTZ R61, R2, R61 ;  /* 0x0000003d023d7220 */ /* 0x000fe40000410000 */
[C---:B------:R-:W-:Y:S01]  /*121c0*/  FMUL.FTZ R67, R132.reuse, R67 ;  /* 0x0000004384437220 */ /* 0x040fe20000410000 */
[----:B------:R-:W1:Y:S01]  /*121d0*/  MUFU.EX2 R51, R5 ;  /* 0x0000000500337308 */ /* 0x000e620000000800 */
[C---:B------:R-:W-:Y:S02]  /*121e0*/  FMUL.FTZ R70, R132.reuse, R70 ;  /* 0x0000004684467220 */ /* 0x040fe40000410000 */
[C---:B------:R-:W-:Y:S01]  /*121f0*/  FMUL.FTZ R71, R132.reuse, R71 ;  /* 0x0000004784477220 */ /* 0x040fe20000410000 */
[----:B--2---:R-:W-:Y:S01]  /*12200*/  MOV R175, R48 ;  /* 0x0000003000af7202 */ /* 0x004fe20000000f00 */
[----:B------:R-:W-:Y:S02]  /*12210*/  FMUL.FTZ R19, R132, R159 ;  /* 0x0000009f84137220 */ /* 0x000fe40000410000 */
[C---:B------:R-:W-:Y:S02]  /*12220*/  FMUL.FTZ R72, R2.reuse, R72 ;  /* 0x0000004802487220 */ /* 0x040fe40000410000 */
[C---:B------:R-:W-:Y:S01]  /*12230*/  FMUL.FTZ R73, R2.reuse, R73 ;  /* 0x0000004902497220 */ /* 0x040fe20000410000 */
[----:B------:R-:W2:Y:S01]  /*12240*/  MUFU.EX2 R244, R17 ;  /* 0x0000001100f47308 */ /* 0x000ea20000000800 */
[C---:B------:R-:W-:Y:S02]  /*12250*/  FMUL.FTZ R76, R2.reuse, R76 ;  /* 0x0000004c024c7220 */ /* 0x040fe40000410000 */
[----:B------:R-:W-:Y:S01]  /*12260*/  FMUL.FTZ R77, R2, R77 ;  /* 0x0000004d024d7220 */ /* 0x000fe20000410000 */
[----:B---3--:R-:W-:Y:S01]  /*12270*/  FSEL R0, R3, RZ, P0 ;  /* 0x000000ff03007208 */ /* 0x008fe20000000000 */
[C---:B------:R-:W-:Y:S01]  /*12280*/  FMUL.FTZ R82, R132.reuse, R82 ;  /* 0x0000005284527220 */ /* 0x040fe20000410000 */
[----:B----4-:R-:W-:Y:S01]  /*12290*/  F2FP.PACK_AB R147, R49, R18 ;  /* 0x000000123193723e */ /* 0x010fe200000000ff */
[----:B------:R-:W-:Y:S01]  /*122a0*/  FMUL.FTZ R83, R132, R83 ;  /* 0x0000005384537220 */ /* 0x000fe20000410000 */
[----:B------:R-:W-:Y:S01]  /*122b0*/  ISETP.GT.AND P0, PT, R242, UR8, PT ;  /* 0x00000008f2007c0c */ /* 0x000fe2000bf04270 */
[----:B------:R-:W-:Y:S01]  /*122c0*/  FADD.FTZ R0, -R0, R139 ;  /* 0x0000008b00007221 */ /* 0x000fe20000010100 */
[----:B------:R-:W-:Y:S01]  /*122d0*/  MOV R139, R6 ;  /* 0x00000006008b7202 */ /* 0x000fe20000000f00 */
[----:B------:R-:W-:Y:S01]  /*122e0*/  FMUL.FTZ R6, R132, R146 ;  /* 0x0000009284067220 */ /* 0x000fe20000410000 */
[----:B------:R-:W-:Y:S01]  /*122f0*/  F2FP.PACK_AB R146, R50, R48 ;  /* 0x000000303292723e */ /* 0x000fe200000000ff */
[----:B------:R-:W-:Y:S01]  /*12300*/  FMUL.FTZ R0, R0, c[0x0][0x2d0] ;  /* 0x0000b40000007a20 */ /* 0x000fe20000410000 */
[----:B------:R-:W-:Y:S01]  /*12310*/  F2FP.PACK_AB R144, R139, R47 ;  /* 0x0000002f8b90723e */ /* 0x000fe200000000ff */
[C---:B------:R-:W-:Y:S01]  /*12320*/  FMUL.FTZ R48, R133.reuse, R188 ;  /* 0x000000bc85307220 */ /* 0x040fe20000410000 */
[----:B------:R-:W-:Y:S01]  /*12330*/  MOV R169, R139 ;  /* 0x0000008b00a97202 */ /* 0x000fe20000000f00 */
[----:B------:R3:W4:Y:S01]  /*12340*/  MUFU.EX2 R17, R22 ;  /* 0x0000001600117308 */ /* 0x0007220000000800 */
[----:B------:R-:W-:Y:S01]  /*12350*/  MOV R188, R49 ;  /* 0x0000003100bc7202 */ /* 0x000fe20000000f00 */
[C---:B------:R-:W-:Y:S01]  /*12360*/  FMUL.FTZ R49, R133.reuse, R189 ;  /* 0x000000bd85317220 */ /* 0x040fe20000410000 */
[----:B-1----:R-:W-:Y:S01]  /*12370*/  MOV R172, R51 ;  /* 0x0000003300ac7202 */ /* 0x002fe20000000f00 */
[----:B------:R-:W-:Y:S01]  /*12380*/  FMUL.FTZ R5, R133, R145 ;  /* 0x0000009185057220 */ /* 0x000fe20000410000 */
[----:B------:R-:W-:Y:S01]  /*12390*/  F2FP.PACK_AB R145, R252, R51 ;  /* 0x00000033fc91723e */ /* 0x000fe200000000ff */
[C---:B------:R-:W-:Y:S01]  /*123a0*/  FMUL.FTZ R51, R132.reuse, R191 ;  /* 0x000000bf84337220 */ /* 0x040fe20000410000 */
[----:B--2---:R-:W-:Y:S01]  /*123b0*/  F2FP.PACK_AB R193, R215, R244 ;  /* 0x000000f4d7c1723e */ /* 0x004fe200000000ff */
[C---:B------:R-:W-:Y:S02]  /*123c0*/  FMUL.FTZ R84, R133.reuse, R84 ;  /* 0x0000005485547220 */ /* 0x040fe40000410000 */
[----:B------:R1:W-:Y:S01]  /*123d0*/  MUFU.EX2 R139, R138 ;  /* 0x0000008a008b7308 */ /* 0x0003e20000000800 */
[----:B------:R-:W-:Y:S02]  /*123e0*/  FMUL.FTZ R85, R133, R85 ;  /* 0x0000005585557220 */ /* 0x000fe40000410000 */
[C---:B------:R-:W-:Y:S02]  /*123f0*/  FMUL.FTZ R86, R132.reuse, R86 ;  /* 0x0000005684567220 */ /* 0x040fe40000410000 */
[----:B------:R-:W-:Y:S02]  /*12400*/  FMUL.FTZ R87, R132, R87 ;  /* 0x0000005784577220 */ /* 0x000fe40000410000 */
[C---:B------:R-:W-:Y:S02]  /*12410*/  FMUL.FTZ R88, R2.reuse, R88 ;  /* 0x0000005802587220 */ /* 0x040fe40000410000 */
[C---:B------:R-:W-:Y:S01]  /*12420*/  FMUL.FTZ R89, R2.reuse, R89 ;  /* 0x0000005902597220 */ /* 0x040fe20000410000 */
[----:B------:R-:W2:Y:S01]  /*12430*/  MUFU.EX2 R0, R0 ;  /* 0x0000000000007308 */ /* 0x000ea20000000800 */
[C---:B------:R-:W-:Y:S02]  /*12440*/  FMUL.FTZ R92, R2.reuse, R92 ;  /* 0x0000005c025c7220 */ /* 0x040fe40000410000 */
[----:B------:R-:W-:Y:S01]  /*12450*/  FMUL.FTZ R93, R2, R93 ;  /* 0x0000005d025d7220 */ /* 0x000fe20000410000 */
[----:B---3--:R-:W3:Y:S01]  /*12460*/  LDSM.16.MT88.4 R20, [R225+0x2080] ;  /* 0x00208000e114783b */ /* 0x008ee20000004200 */
[-C--:B----4-:R-:W-:Y:S01]  /*12470*/  F2FP.PACK_AB R195, R251, R17.reuse ;  /* 0x00000011fbc3723e */ /* 0x090fe200000000ff */
[C---:B------:R-:W-:Y:S01]  /*12480*/  FMUL.FTZ R96, R133.reuse, R96 ;  /* 0x0000006085607220 */ /* 0x040fe20000410000 */
[----:B------:R-:W-:Y:S01]  /*12490*/  MOV R156, R17 ;  /* 0x00000011009c7202 */ /* 0x000fe20000000f00 */
[C---:B------:R-:W-:Y:S01]  /*124a0*/  FMUL.FTZ R17, R133.reuse, R157 ;  /* 0x0000009d85117220 */ /* 0x040fe20000410000 */
[----:B------:R-:W-:Y:S01]  /*124b0*/  MOV R157, R18 ;  /* 0x00000012009d7202 */ /* 0x000fe20000000f00 */
[----:B------:R-:W-:Y:S01]  /*124c0*/  FMUL.FTZ R18, R132, R158 ;  /* 0x0000009e84127220 */ /* 0x000fe20000410000 */
[----:B------:R-:W-:Y:S01]  /*124d0*/  MOV R181, R156 ;  /* 0x0000009c00b57202 */ /* 0x000fe20000000f00 */
[C---:B------:R-:W-:Y:S01]  /*124e0*/  FMUL.FTZ R97, R133.reuse, R97 ;  /* 0x0000006185617220 */ /* 0x040fe20000410000 */
[----:B------:R-:W-:Y:S01]  /*124f0*/  MOV R185, R157 ;  /* 0x0000009d00b97202 */ /* 0x000fe20000000f00 */
[--C-:B-1----:R-:W-:Y:S01]  /*12500*/  FFMA.FTZ R138, R198, c[0x0][0x2d0], -R141.reuse ;  /* 0x0000b400c68a7a23 */ /* 0x102fe2000001088d */
[----:B------:R-:W-:Y:S01]  /*12510*/  LDSM.16.MT88.4 R156, [R226+0x2880] ;  /* 0x00288000e29c783b */ /* 0x000fe20000004200 */
[C---:B------:R-:W-:Y:S02]  /*12520*/  FMUL.FTZ R98, R132.reuse, R98 ;  /* 0x0000006284627220 */ /* 0x040fe40000410000 */
[----:B------:R-:W-:Y:S02]  /*12530*/  FMUL.FTZ R99, R132, R99 ;  /* 0x0000006384637220 */ /* 0x000fe40000410000 */
[C---:B------:R-:W-:Y:S02]  /*12540*/  FMUL.FTZ R100, R133.reuse, R100 ;  /* 0x0000006485647220 */ /* 0x040fe40000410000 */
[----:B------:R-:W-:Y:S02]  /*12550*/  FMUL.FTZ R101, R133, R101 ;  /* 0x0000006585657220 */ /* 0x000fe40000410000 */
[C---:B--2---:R-:W-:Y:S02]  /*12560*/  FMUL.FTZ R47, R0.reuse, R187 ;  /* 0x000000bb002f7220 */ /* 0x044fe40000410000 */
[----:B------:R1:W-:Y:S01]  /*12570*/  MUFU.EX2 R187, R138 ;  /* 0x0000008a00bb7308 */ /* 0x0003e20000000800 */
[C---:B------:R-:W-:Y:S02]  /*12580*/  FMUL.FTZ R31, R0.reuse, R171 ;  /* 0x000000ab001f7220 */ /* 0x040fe40000410000 */
[C---:B------:R-:W-:Y:S02]  /*12590*/  FMUL.FTZ R10, R0.reuse, R150 ;  /* 0x00000096000a7220 */ /* 0x040fe40000410000 */
[C---:B------:R-:W-:Y:S02]  /*125a0*/  FMUL.FTZ R11, R0.reuse, R151 ;  /* 0x00000097000b7220 */ /* 0x040fe40000410000 */
[----:B------:R-:W2:Y:S01]  /*125b0*/  LDSM.16.MT88.4 R148, [R228+0x2080] ;  /* 0x00208000e494783b */ /* 0x000ea20000004200 */
[C---:B------:R-:W-:Y:S02]  /*125c0*/  FMUL.FTZ R14, R0.reuse, R154 ;  /* 0x0000009a000e7220 */ /* 0x040fe40000410000 */
[C---:B------:R-:W-:Y:S02]  /*125d0*/  FMUL.FTZ R15, R0.reuse, R155 ;  /* 0x0000009b000f7220 */ /* 0x040fe40000410000 */
[C---:B------:R-:W-:Y:S02]  /*125e0*/  FMUL.FTZ R26, R0.reuse, R166 ;  /* 0x000000a6001a7220 */ /* 0x040fe40000410000 */
[C---:B------:R-:W-:Y:S01]  /*125f0*/  FMUL.FTZ R27, R0.reuse, R167 ;  /* 0x000000a7001b7220 */ /* 0x040fe20000410000 */
[----:B------:R-:W4:Y:S01]  /*12600*/  LDSM.16.MT88.4 R152, [R227+0x2080] ;  /* 0x00208000e398783b */ /* 0x000f220000004200 */
[----:B------:R-:W-:Y:S01]  /*12610*/  FMUL.FTZ R43, R0, R183 ;  /* 0x000000b7002b7220 */ /* 0x000fe20000410000 */
[----:B------:R-:W-:Y:S01]  /*12620*/  MOV R183, R50 ;  /* 0x0000003200b77202 */ /* 0x000fe20000000f00 */
[-C--:B---3--:R-:W-:Y:S05]  /*12630*/  HMMA.16816.F32 R4, R192, R20.reuse, R4 ;  /* 0x00000014c004723c */ /* 0x088fea0000001804 */
[----:B------:R-:W-:Y:S01]  /*12640*/  LDSM.16.MT88.4 R164, [R227+0x2880] ;  /* 0x00288000e3a4783b */ /* 0x000fe20000004200 */
[--C-:B-1----:R-:W-:Y:S02]  /*12650*/  FFMA.FTZ R138, R197, c[0x0][0x2d0], -R142.reuse ;  /* 0x0000b400c58a7a23 */ /* 0x102fe4000001088e */
[C---:B------:R-:W-:Y:S02]  /*12660*/  HMMA.16816.F32 R8, R144.reuse, R20, R8 ;  /* 0x000000149008723c */ /* 0x040fe40000001808 */
[----:B------:R1:W-:Y:S02]  /*12670*/  MUFU.EX2 R184, R138 ;  /* 0x0000008a00b87308 */ /* 0x0003e40000000800 */
[----:B------:R-:W-:Y:S02]  /*12680*/  FMUL.FTZ R50, R132, R190 ;  /* 0x000000be84327220 */ /* 0x000fe40000410000 */
[C---:B------:R-:W-:Y:S01]  /*12690*/  FMUL.FTZ R42, R0.reuse, R182 ;  /* 0x000000b6002a7220 */ /* 0x040fe20000410000 */
[----:B------:R-:W-:Y:S01]  /*126a0*/  MOV R182, R252 ;  /* 0x000000fc00b67202 */ /* 0x000fe20000000f00 */
[-C--:B------:R-:W-:Y:S04]  /*126b0*/  HMMA.16816.F32 R12, R144, R22.reuse, R12 ;  /* 0x00000016900c723c */ /* 0x080fe8000000180c */
[C---:B------:R-:W-:Y:S02]  /*126c0*/  FMUL.FTZ R20, R133.reuse, R160 ;  /* 0x000000a085147220 */ /* 0x040fe40000410000 */
[----:B------:R-:W-:Y:S02]  /*126d0*/  FMUL.FTZ R21, R133, R161 ;  /* 0x000000a185157220 */ /* 0x000fe40000410000 */
[C---:B------:R-:W-:Y:S04]  /*126e0*/  HMMA.16816.F32 R16, R192.reuse, R22, R16 ;  /* 0x00000016c010723c */ /* 0x040fe80000001810 */
[C---:B------:R-:W-:Y:S02]  /*126f0*/  FMUL.FTZ R30, R0.reuse, R170 ;  /* 0x000000aa001e7220 */ /* 0x040fe40000410000 */
[----:B------:R-:W-:Y:S02]  /*12700*/  FMUL.FTZ R58, R0, R58 ;  /* 0x0000003a003a7220 */ /* 0x000fe40000410000 */
[C---:B------:R-:W-:Y:S04]  /*12710*/  FMUL.FTZ R22, R132.reuse, R162 ;  /* 0x000000a284167220 */ /* 0x040fe80000410000 */
[--C-:B-1----:R-:W-:Y:S02]  /*12720*/  FFMA.FTZ R138, R199, c[0x0][0x2d0], -R142.reuse ;  /* 0x0000b400c78a7a23 */ /* 0x102fe4000001088e */
[----:B------:R-:W-:Y:S02]  /*12730*/  FMUL.FTZ R23, R132, R163 ;  /* 0x000000a384177220 */ /* 0x000fe40000410000 */
[----:B------:R1:W-:Y:S01]  /*12740*/  MUFU.EX2 R189, R138 ;  /* 0x0000008a00bd7308 */ /* 0x0003e20000000800 */
[----:B------:R-:W-:Y:S01]  /*12750*/  LDSM.16.MT88.4 R160, [R228+0x2880] ;  /* 0x00288000e4a0783b */ /* 0x000fe20000004200 */
[C---:B------:R-:W-:Y:S02]  /*12760*/  FMUL.FTZ R59, R0.reuse, R59 ;  /* 0x0000003b003b7220 */ /* 0x040fe40000410000 */
[C---:B------:R-:W-:Y:S01]  /*12770*/  FMUL.FTZ R62, R0.reuse, R62 ;  /* 0x0000003e003e7220 */ /* 0x040fe20000410000 */
[-C--:B------:R-:W-:Y:S03]  /*12780*/  HMMA.16816.F32 R20, R192, R36.reuse, R20 ;  /* 0x00000024c014723c */ /* 0x080fe60000001814 */
[C---:B------:R-:W-:Y:S02]  /*12790*/  FMUL.FTZ R63, R0.reuse, R63 ;  /* 0x0000003f003f7220 */ /* 0x040fe40000410000 */
[C---:B------:R-:W-:Y:S02]  /*127a0*/  FMUL.FTZ R74, R0.reuse, R74 ;  /* 0x0000004a004a7220 */ /* 0x040fe40000410000 */
[C---:B------:R-:W-:Y:S01]  /*127b0*/  FMUL.FTZ R75, R0.reuse, R75 ;  /* 0x0000004b004b7220 */ /* 0x040fe20000410000 */
[C---:B------:R-:W-:Y:S04]  /*127c0*/  HMMA.16816.F32 R24, R144.reuse, R36, R24 ;  /* 0x000000249018723c */ /* 0x040fe80000001818 */
[C---:B------:R-:W-:Y:S02]  /*127d0*/  FMUL.FTZ R78, R0.reuse, R78 ;  /* 0x0000004e004e7220 */ /* 0x040fe40000410000 */
[----:B------:R-:W-:Y:S02]  /*127e0*/  FMUL.FTZ R79, R0, R79 ;  /* 0x0000004f004f7220 */ /* 0x000fe40000410000 */
[-C--:B------:R-:W-:Y:S04]  /*127f0*/  HMMA.16816.F32 R28, R144, R38.reuse, R28 ;  /* 0x00000026901c723c */ /* 0x080fe8000000181c */
[--C-:B-1----:R-:W-:Y:S02]  /*12800*/  FFMA.FTZ R138, R202, c[0x0][0x2d0], -R141.reuse ;  /* 0x0000b400ca8a7a23 */ /* 0x102fe4000001088d */
[C---:B------:R-:W-:Y:S01]  /*12810*/  FMUL.FTZ R36, R133.reuse, R176 ;  /* 0x000000b085247220 */ /* 0x040fe20000410000 */
[----:B------:R-:W-:Y:S01]  /*12820*/  MOV R176, R244 ;  /* 0x000000f400b07202 */ /* 0x000fe20000000f00 */
[C---:B------:R-:W-:Y:S01]  /*12830*/  HMMA.16816.F32 R32, R192.reuse, R38, R32 ;  /* 0x00000026c020723c */ /* 0x040fe20000001820 */
[----:B------:R1:W-:Y:S03]  /*12840*/  MUFU.EX2 R191, R138 ;  /* 0x0000008a00bf7308 */ /* 0x0003e60000000800 */
[----:B------:R-:W-:Y:S01]  /*12850*/  FMUL.FTZ R37, R133, R177 ;  /* 0x000000b185257220 */ /* 0x000fe20000410000 */
[----:B------:R-:W-:Y:S01]  /*12860*/  MOV R177, R221 ;  /* 0x000000dd00b17202 */ /* 0x000fe20000000f00 */
[----:B------:R-:W-:Y:S02]  /*12870*/  FMUL.FTZ R90, R0, R90 ;  /* 0x0000005a005a7220 */ /* 0x000fe40000410000 */
[----:B------:R-:W-:Y:S01]  /*12880*/  FMUL.FTZ R39, R132, R179 ;  /* 0x000000b384277220 */ /* 0x000fe20000410000 */
[----:B------:R-:W-:Y:S03]  /*12890*/  MOV R179, R46 ;  /* 0x0000002e00b37202 */ /* 0x000fe60000000f00 */
[----:B------:R-:W-:Y:S02]  /*128a0*/  FMUL.FTZ R46, R0, R186 ;  /* 0x000000ba002e7220 */ /* 0x000fe40000410000 */
[----:B------:R-:W-:Y:S01]  /*128b0*/  FMUL.FTZ R38, R132, R178 ;  /* 0x000000b284267220 */ /* 0x000fe20000410000 */
[----:B------:R-:W-:Y:S01]  /*128c0*/  MOV R178, R215 ;  /* 0x000000d700b27202 */ /* 0x000fe20000000f00 */
[C---:B------:R-:W-:Y:S02]  /*128d0*/  FMUL.FTZ R91, R0.reuse, R91 ;  /* 0x0000005b005b7220 */ /* 0x040fe40000410000 */
[C---:B------:R-:W-:Y:S02]  /*128e0*/  FMUL.FTZ R94, R0.reuse, R94 ;  /* 0x0000005e005e7220 */ /* 0x040fe40000410000 */
[----:B------:R-:W-:Y:S01]  /*128f0*/  FMUL.FTZ R95, R0, R95 ;  /* 0x0000005f005f7220 */ /* 0x000fe20000410000 */
[-C--:B--2---:R-:W-:Y:S03]  /*12900*/  HMMA.16816.F32 R36, R192, R148.reuse, R36 ;  /* 0x00000094c024723c */ /* 0x084fe60000001824 */
[C---:B------:R-:W-:Y:S02]  /*12910*/  FMUL.FTZ R102, R132.reuse, R102 ;  /* 0x0000006684667220 */ /* 0x040fe40000410000 */
[----:B-1----:R-:W-:Y:S02]  /*12920*/  FFMA.FTZ R138, R205, c[0x0][0x2d0], -R141 ;  /* 0x0000b400cd8a7a23 */ /* 0x002fe4000001088d */
[----:B------:R-:W-:Y:S01]  /*12930*/  FMUL.FTZ R103, R132, R103 ;  /* 0x0000006784677220 */ /* 0x000fe20000410000 */
[C---:B------:R-:W-:Y:S01]  /*12940*/  HMMA.16816.F32 R40, R144.reuse, R148, R40 ;  /* 0x000000949028723c */ /* 0x040fe20000001828 */
[----:B------:R1:W-:Y:S03]  /*12950*/  MUFU.EX2 R171, R138 ;  /* 0x0000008a00ab7308 */ /* 0x0003e60000000800 */
[C---:B------:R-:W-:Y:S02]  /*12960*/  FMUL.FTZ R104, R2.reuse, R104 ;  /* 0x0000006802687220 */ /* 0x040fe40000410000 */
[----:B------:R-:W-:Y:S02]  /*12970*/  FMUL.FTZ R105, R2, R105 ;  /* 0x0000006902697220 */ /* 0x000fe40000410000 */
[-C--:B------:R-:W-:Y:S04]  /*12980*/  HMMA.16816.F32 R44, R144, R150.reuse, R44 ;  /* 0x00000096902c723c */ /* 0x080fe8000000182c */
[C---:B------:R-:W-:Y:S02]  /*12990*/  FMUL.FTZ R106, R0.reuse, R106 ;  /* 0x0000006a006a7220 */ /* 0x040fe40000410000 */
[----:B------:R-:W-:Y:S02]  /*129a0*/  FMUL.FTZ R107, R0, R107 ;  /* 0x0000006b006b7220 */ /* 0x000fe40000410000 */
[C---:B------:R-:W-:Y:S01]  /*129b0*/  HMMA.16816.F32 R48, R192.reuse, R150, R48 ;  /* 0x00000096c030723c */ /* 0x040fe20000001830 */
[----:B------:R-:W2:Y:S03]  /*129c0*/  LDSM.16.MT88.4 R148, [R225+0x3880] ;  /* 0x00388000e194783b */ /* 0x000ea60000004200 */
[C---:B------:R-:W-:Y:S02]  /*129d0*/  FMUL.FTZ R108, R2.reuse, R108 ;  /* 0x0000006c026c7220 */ /* 0x040fe40000410000 */
[----:B------:R-:W-:Y:S02]  /*129e0*/  FMUL.FTZ R109, R2, R109 ;  /* 0x0000006d026d7220 */ /* 0x000fe40000410000 */
[-C--:B----4-:R-:W-:Y:S04]  /*129f0*/  HMMA.16816.F32 R52, R192, R152.reuse, R52 ;  /* 0x00000098c034723c */ /* 0x090fe80000001834 */
[--C-:B-1----:R-:W-:Y:S02]  /*12a00*/  FFMA.FTZ R138, R203, c[0x0][0x2d0], -R142.reuse ;  /* 0x0000b400cb8a7a23 */ /* 0x102fe4000001088e */
[C---:B------:R-:W-:Y:S02]  /*12a10*/  FMUL.FTZ R110, R0.reuse, R110 ;  /* 0x0000006e006e7220 */ /* 0x040fe40000410000 */
[C---:B------:R-:W-:Y:S01]  /*12a20*/  HMMA.16816.F32 R56, R144.reuse, R152, R56 ;  /* 0x000000989038723c */ /* 0x040fe20000001838 */
[----:B------:R1:W-:Y:S03]  /*12a30*/  MUFU.EX2 R196, R138 ;  /* 0x0000008a00c47308 */ /* 0x0003e60000000800 */
[----:B------:R-:W-:Y:S02]  /*12a40*/  FMUL.FTZ R111, R0, R111 ;  /* 0x0000006f006f7220 */ /* 0x000fe40000410000 */
[C---:B------:R-:W-:Y:S02]  /*12a50*/  FMUL.FTZ R112, R133.reuse, R112 ;  /* 0x0000007085707220 */ /* 0x040fe40000410000 */
[-C--:B------:R-:W-:Y:S04]  /*12a60*/  HMMA.16816.F32 R60, R144, R154.reuse, R60 ;  /* 0x0000009a903c723c */ /* 0x080fe8000000183c */
[C---:B------:R-:W-:Y:S02]  /*12a70*/  FMUL.FTZ R113, R133.reuse, R113 ;  /* 0x0000007185717220 */ /* 0x040fe40000410000 */
[C---:B------:R-:W-:Y:S02]  /*12a80*/  FMUL.FTZ R114, R132.reuse, R114 ;  /* 0x0000007284727220 */ /* 0x040fe40000410000 */
[C---:B------:R-:W-:Y:S01]  /*12a90*/  HMMA.16816.F32 R64, R192.reuse, R154, R64 ;  /* 0x0000009ac040723c */ /* 0x040fe20000001840 */
[----:B------:R-:W3:Y:S03]  /*12aa0*/  LDSM.16.MT88.4 R152, [R226+0x3880] ;  /* 0x00388000e298783b */ /* 0x000ee60000004200 */
[----:B------:R-:W-:Y:S02]  /*12ab0*/  FMUL.FTZ R115, R132, R115 ;  /* 0x0000007384737220 */ /* 0x000fe40000410000 */
[C---:B------:R-:W-:Y:S02]  /*12ac0*/  FMUL.FTZ R116, R133.reuse, R116 ;  /* 0x0000007485747220 */ /* 0x040fe40000410000 */
[C---:B------:R-:W-:Y:S01]  /*12ad0*/  FMUL.FTZ R117, R133.reuse, R117 ;  /* 0x0000007585757220 */ /* 0x040fe20000410000 */
[-C--:B--2---:R-:W-:Y:S03]  /*12ae0*/  HMMA.16816.F32 R68, R192, R148.reuse, R68 ;  /* 0x00000094c044723c */ /* 0x084fe60000001844 */
[----:B-1----:R-:W-:Y:S02]  /*12af0*/  FFMA.FTZ R138, R206, c[0x0][0x2d0], -R142 ;  /* 0x0000b400ce8a7a23 */ /* 0x002fe4000001088e */
[C---:B------:R-:W-:Y:S02]  /*12b00*/  FMUL.FTZ R118, R132.reuse, R118 ;  /* 0x0000007684767220 */ /* 0x040fe40000410000 */
[----:B------:R1:W-:Y:S01]  /*12b10*/  MUFU.EX2 R170, R138 ;  /* 0x0000008a00aa7308 */ /* 0x0003e20000000800 */
[C---:B------:R-:W-:Y:S04]  /*12b20*/  HMMA.16816.F32 R72, R144.reuse, R148, R72 ;  /* 0x000000949048723c */ /* 0x040fe80000001848 */
[----:B------:R-:W-:Y:S02]  /*12b30*/  FMUL.FTZ R119, R132, R119 ;  /* 0x0000007784777220 */ /* 0x000fe40000410000 */
[C---:B------:R-:W-:Y:S02]  /*12b40*/  FMUL.FTZ R120, R2.reuse, R120 ;  /* 0x0000007802787220 */ /* 0x040fe40000410000 */
[-C--:B------:R-:W-:Y:S04]  /*12b50*/  HMMA.16816.F32 R76, R144, R150.reuse, R76 ;  /* 0x00000096904c723c */ /* 0x080fe8000000184c */
[----:B------:R-:W-:Y:S02]  /*12b60*/  FMUL.FTZ R121, R2, R121 ;  /* 0x0000007902797220 */ /* 0x000fe40000410000 */
[C---:B------:R-:W-:Y:S02]  /*12b70*/  FMUL.FTZ R122, R0.reuse, R122 ;  /* 0x0000007a007a7220 */ /* 0x040fe40000410000 */
[C---:B------:R-:W-:Y:S01]  /*12b80*/  HMMA.16816.F32 R80, R192.reuse, R150, R80 ;  /* 0x00000096c050723c */ /* 0x040fe20000001850 */
[----:B------:R-:W2:Y:S03]  /*12b90*/  LDSM.16.MT88.4 R148, [R228+0x3880] ;  /* 0x00388000e494783b */ /* 0x000ea60000004200 */
[----:B------:R-:W-:Y:S02]  /*12ba0*/  FMUL.FTZ R123, R0, R123 ;  /* 0x0000007b007b7220 */ /* 0x000fe40000410000 */
[----:B------:R-:W-:Y:S02]  /*12bb0*/  FMUL.FTZ R124, R2, R124 ;  /* 0x0000007c027c7220 */ /* 0x000fe40000410000 */
[-C--:B---3--:R-:W-:Y:S04]  /*12bc0*/  HMMA.16816.F32 R84, R192, R152.reuse, R84 ;  /* 0x00000098c054723c */ /* 0x088fe80000001854 */
[--C-:B-1----:R-:W-:Y:S02]  /*12bd0*/  FFMA.FTZ R138, R204, c[0x0][0x2d0], -R143.reuse ;  /* 0x0000b400cc8a7a23 */ /* 0x102fe4000001088f */
[----:B------:R-:W-:Y:S02]  /*12be0*/  FMUL.FTZ R125, R2, R125 ;  /* 0x0000007d027d7220 */ /* 0x000fe40000410000 */
        /* <DEDUP_REMOVED lines=8> */
[----:B------:R-:W3:Y:S03]  /*12c70*/  LDSM.16.MT88.4 R152, [R227+0x3880] ;  /* 0x00388000e398783b */ /* 0x000ee60000004200 */
[C---:B------:R-:W-:Y:S02]  /*12c80*/  FMUL.FTZ R130, R132.reuse, R130 ;  /* 0x0000008284827220 */ /* 0x040fe40000410000 */
[----:B------:R-:W-:Y:S02]  /*12c90*/  FMUL.FTZ R131, R132, R131 ;  /* 0x0000008384837220 */ /* 0x000fe40000410000 */
[-C--:B--2---:R-:W-:Y:S04]  /*12ca0*/  HMMA.16816.F32 R100, R192, R148.reuse, R100 ;  /* 0x00000094c064723c */ /* 0x084fe80000001864 */
[--C-:B-1----:R-:W-:Y:S04]  /*12cb0*/  FFMA.FTZ R138, R201, c[0x0][0x2d0], -R143.reuse ;  /* 0x0000b400c98a7a23 */ /* 0x102fe8000001088f */
[----:B------:R1:W2:Y:S01]  /*12cc0*/  MUFU.EX2 R190, R138 ;  /* 0x0000008a00be7308 */ /* 0x0002a20000000800 */
[C---:B------:R-:W-:Y:S08]  /*12cd0*/  HMMA.16816.F32 R104, R144.reuse, R148, R104 ;  /* 0x000000949068723c */ /* 0x040ff00000001868 */
[-C--:B------:R-:W-:Y:S08]  /*12ce0*/  HMMA.16816.F32 R108, R144, R150.reuse, R108 ;  /* 0x00000096906c723c */ /* 0x080ff0000000186c */
[C---:B------:R-:W-:Y:S01]  /*12cf0*/  HMMA.16816.F32 R112, R192.reuse, R150, R112 ;  /* 0x00000096c070723c */ /* 0x040fe20000001870 */
[----:B------:R-:W4:Y:S03]  /*12d00*/  LDSM.16.MT88.4 R148, [R225+0x2880] ;  /* 0x00288000e194783b */ /* 0x000f260000004200 */
[--C-:B-1----:R-:W-:Y:S04]  /*12d10*/  FFMA.FTZ R138, R209, c[0x0][0x2d0], -R143.reuse ;  /* 0x0000b400d18a7a23 */ /* 0x102fe8000001088f */
[-C--:B---3--:R-:W-:Y:S01]  /*12d20*/  HMMA.16816.F32 R116, R192, R152.reuse, R116 ;  /* 0x00000098c074723c */ /* 0x088fe20000001874 */
[----:B------:R1:W-:Y:S07]  /*12d30*/  MUFU.EX2 R252, R138 ;  /* 0x0000008a00fc7308 */ /* 0x0003ee0000000800 */
[C---:B------:R-:W-:Y:S07]  /*12d40*/  HMMA.16816.F32 R120, R144.reuse, R152, R120 ;  /* 0x000000989078723c */ /* 0x040fee0000001878 */
[----:B--2---:R-:W-:Y:S01]  /*12d50*/  F2FP.PACK_AB R152, R190, R186 ;  /* 0x000000babe98723e */ /* 0x004fe200000000ff */
[-C--:B------:R-:W-:Y:S07]  /*12d60*/  HMMA.16816.F32 R124, R144, R154.reuse, R124 ;  /* 0x0000009a907c723c */ /* 0x080fee000000187c */
[----:B------:R-:W-:Y:S01]  /*12d70*/  F2FP.PACK_AB R145, R189, R184 ;  /* 0x000000b8bd91723e */ /* 0x000fe200000000ff */
[----:B------:R-:W-:Y:S04]  /*12d80*/  HMMA.16816.F32 R128, R192, R154, R128 ;  /* 0x0000009ac080723c */ /* 0x000fe80000001880 */
[----:B-1----:R-:W-:Y:S01]  /*12d90*/  FFMA.FTZ R138, R210, c[0x0][0x2d0], -R143 ;  /* 0x0000b400d28a7a23 */ /* 0x002fe2000001088f */
[----:B------:R-:W-:Y:S02]  /*12da0*/  F2FP.PACK_AB R146, R171, R191 ;  /* 0x000000bfab92723e */ /* 0x000fe400000000ff */
[----:B------:R-:W-:Y:S01]  /*12db0*/  F2FP.PACK_AB R147, R170, R196 ;  /* 0x000000c4aa93723e */ /* 0x000fe200000000ff */
[----:B------:R1:W2:Y:S01]  /*12dc0*/  MUFU.EX2 R251, R138 ;  /* 0x0000008a00fb7308 */ /* 0x0002a20000000800 */
[----:B------:R-:W-:Y:S07]  /*12dd0*/  F2FP.PACK_AB R144, R187, R139 ;  /* 0x0000008bbb90723e */ /* 0x000fee00000000ff */
[-C--:B----4-:R-:W-:Y:S05]  /*12de0*/  HMMA.16816.F32 R4, R144, R148.reuse, R4 ;  /* 0x000000949004723c */ /* 0x090fea0000001804 */
[--C-:B-1----:R-:W-:Y:S01]  /*12df0*/  FFMA.FTZ R138, R208, c[0x0][0x2d0], -R134.reuse ;  /* 0x0000b400d08a7a23 */ /* 0x102fe20000010886 */
[----:B--2---:R-:W-:Y:S03]  /*12e00*/  F2FP.PACK_AB R154, R251, R252 ;  /* 0x000000fcfb9a723e */ /* 0x004fe600000000ff */
        /* <DEDUP_REMOVED lines=33> */
[-C--:B------:R-:W-:Y:S01]  /*13020*/  HMMA.16816.F32 R52, R144, R164.reuse, R52 ;  /* 0x000000a49034723c */ /* 0x080fe20000001834 */
[----:B------:R1:W5:Y:S01]  /*13030*/  MUFU.EX2 R210, R138 ;  /* 0x0000008a00d27308 */ /* 0x0003620000000800 */
[----:B------:R-:W-:Y:S06]  /*13040*/  LDSM.16.MT88.4 R196, [R227+0x3080] ;  /* 0x00308000e3c4783b */ /* 0x000fec0000004200 */
[C---:B------:R-:W-:Y:S08]  /*13050*/  HMMA.16816.F32 R56, R152.reuse, R164, R56 ;  /* 0x000000a49838723c */ /* 0x040ff00000001838 */
[-C--:B------:R-:W-:Y:S08]  /*13060*/  HMMA.16816.F32 R60, R152, R166.reuse, R60 ;  /* 0x000000a6983c723c */ /* 0x080ff0000000183c */
[C---:B------:R-:W-:Y:S04]  /*13070*/  HMMA.16816.F32 R64, R144.reuse, R166, R64 ;  /* 0x000000a69040723c */ /* 0x040fe80000001840 */
[--C-:B-1----:R-:W-:Y:S01]  /*13080*/  FFMA.FTZ R138, R249, c[0x0][0x2d0], -R141.reuse ;  /* 0x0000b400f98a7a23 */ /* 0x102fe2000001088d */
[----:B------:R-:W-:Y:S01]  /*13090*/  MOV R249, R191 ;  /* 0x000000bf00f97202 */ /* 0x000fe20000000f00 */
[----:B------:R-:W-:Y:S01]  /*130a0*/  FFMA.FTZ R141, R248, c[0x0][0x2d0], -R141 ;  /* 0x0000b400f88d7a23 */ /* 0x000fe2000001088d */
[----:B------:R-:W-:Y:S01]  /*130b0*/  MOV R248, R190 ;  /* 0x000000be00f87202 */ /* 0x000fe20000000f00 */
[-C--:B--2---:R-:W-:Y:S01]  /*130c0*/  HMMA.16816.F32 R68, R144, R148.reuse, R68 ;  /* 0x000000949044723c */ /* 0x084fe20000001844 */
[----:B------:R1:W-:Y:S07]  /*130d0*/  MUFU.EX2 R209, R138 ;  /* 0x0000008a00d17308 */ /* 0x0003ee0000000800 */
[C---:B------:R-:W-:Y:S03]  /*130e0*/  HMMA.16816.F32 R72, R152.reuse, R148, R72 ;  /* 0x000000949848723c */ /* 0x040fe60000001848 */
[----:B------:R5:W2:Y:S05]  /*130f0*/  MUFU.EX2 R208, R141 ;  /* 0x0000008d00d07308 */ /* 0x000aaa0000000800 */
[-C--:B------:R-:W-:Y:S08]  /*13100*/  HMMA.16816.F32 R76, R152, R150.reuse, R76 ;  /* 0x00000096984c723c */ /* 0x080ff0000000184c */
[C---:B------:R-:W-:Y:S01]  /*13110*/  HMMA.16816.F32 R80, R144.reuse, R150, R80 ;  /* 0x000000969050723c */ /* 0x040fe20000001850 */
[----:B------:R-:W2:Y:S03]  /*13120*/  LDSM.16.MT88.4 R148, [R227+0x4080] ;  /* 0x00408000e394783b */ /* 0x000ea60000004200 */
[--C-:B-1----:R-:W-:Y:S01]  /*13130*/  FFMA.FTZ R138, R245, c[0x0][0x2d0], -R142.reuse ;  /* 0x0000b400f58a7a23 */ /* 0x102fe2000001088e */
[----:B------:R-:W-:Y:S01]  /*13140*/  MOV R245, R189 ;  /* 0x000000bd00f57202 */ /* 0x000fe20000000f00 */
[----:B------:R-:W-:Y:S01]  /*13150*/  FFMA.FTZ R142, R247, c[0x0][0x2d0], -R142 ;  /* 0x0000b400f78e7a23 */ /* 0x000fe2000001088e */
[----:B------:R-:W-:Y:S01]  /*13160*/  MOV R247, R188 ;  /* 0x000000bc00f77202 */ /* 0x000fe20000000f00 */
[-C--:B---3--:R-:W-:Y:S01]  /*13170*/  HMMA.16816.F32 R84, R144, R156.reuse, R84 ;  /* 0x0000009c9054723c */ /* 0x088fe20000001854 */
[----:B------:R1:W-:Y:S01]  /*13180*/  MUFU.EX2 R207, R138 ;  /* 0x0000008a00cf7308 */ /* 0x0003e20000000800 */
[----:B------:R-:W-:Y:S02]  /*13190*/  LDSM.16.MT88.4 R188, [R228+0x3080] ;  /* 0x00308000e4bc783b */ /* 0x000fe40000004200 */
[----:B-----5:R-:W-:Y:S04]  /*131a0*/  F2FP.PACK_AB R141, R210, R211 ;  /* 0x000000d3d28d723e */ /* 0x020fe800000000ff */
[C---:B------:R-:W-:Y:S03]  /*131b0*/  HMMA.16816.F32 R88, R152.reuse, R156, R88 ;  /* 0x0000009c9858723c */ /* 0x040fe60000001858 */
[----:B------:R2:W-:Y:S05]  /*131c0*/  MUFU.EX2 R206, R142 ;  /* 0x0000008e00ce7308 */ /* 0x0005ea0000000800 */
[-C--:B------:R-:W-:Y:S08]  /*131d0*/  HMMA.16816.F32 R92, R152, R158.reuse, R92 ;  /* 0x0000009e985c723c */ /* 0x080ff0000000185c */
[C---:B------:R-:W-:Y:S01]  /*131e0*/  HMMA.16816.F32 R96, R144.reuse, R158, R96 ;  /* 0x0000009e9060723c */ /* 0x040fe20000001860 */
[----:B------:R-:W3:Y:S03]  /*131f0*/  LDSM.16.MT88.4 R156, [R225+0x3080] ;  /* 0x00308000e19c783b */ /* 0x000ee60000004200 */
[--C-:B-1----:R-:W-:Y:S01]  /*13200*/  FFMA.FTZ R138, R219, c[0x0][0x2d0], -R143.reuse ;  /* 0x0000b400db8a7a23 */ /* 0x102fe2000001088f */
[----:B------:R-:W-:Y:S03]  /*13210*/  MOV R219, R187 ;  /* 0x000000bb00db7202 */ /* 0x000fe60000000f00 */
[-C--:B----4-:R-:W-:Y:S01]  /*13220*/  HMMA.16816.F32 R100, R144, R160.reuse, R100 ;  /* 0x000000a09064723c */ /* 0x090fe20000001864 */
[----:B------:R1:W-:Y:S03]  /*13230*/  MUFU.EX2 R205, R138 ;  /* 0x0000008a00cd7308 */ /* 0x0003e60000000800 */
[----:B--2---:R-:W-:Y:S04]  /*13240*/  F2FP.PACK_AB R142, R208, R209 ;  /* 0x000000d1d08e723e */ /* 0x004fe800000000ff */
[C---:B------:R-:W-:Y:S08]  /*13250*/  HMMA.16816.F32 R104, R152.reuse, R160, R104 ;  /* 0x000000a09868723c */ /* 0x040ff00000001868 */
[-C--:B------:R-:W-:Y:S08]  /*13260*/  HMMA.16816.F32 R108, R152, R162.reuse, R108 ;  /* 0x000000a2986c723c */ /* 0x080ff0000000186c */
[C---:B------:R-:W-:Y:S04]  /*13270*/  HMMA.16816.F32 R112, R144.reuse, R162, R112 ;  /* 0x000000a29070723c */ /* 0x040fe80000001870 */
[--C-:B-1----:R-:W-:Y:S01]  /*13280*/  FFMA.FTZ R138, R223, c[0x0][0x2d0], -R143.reuse ;  /* 0x0000b400df8a7a23 */ /* 0x102fe2000001088f */
[----:B------:R-:W-:Y:S03]  /*13290*/  MOV R223, R186 ;  /* 0x000000ba00df7202 */ /* 0x000fe60000000f00 */
[-C--:B------:R-:W-:Y:S01]  /*132a0*/  HMMA.16816.F32 R116, R144, R148.reuse, R116 ;  /* 0x000000949074723c */ /* 0x080fe20000001874 */
[----:B------:R1:W2:Y:S07]  /*132b0*/  MUFU.EX2 R204, R138 ;  /* 0x0000008a00cc7308 */ /* 0x0002ae0000000800 */
[C---:B------:R-:W-:Y:S08]  /*132c0*/  HMMA.16816.F32 R120, R152.reuse, R148, R120 ;  /* 0x000000949878723c */ /* 0x040ff00000001878 */
[-C--:B------:R-:W-:Y:S08]  /*132d0*/  HMMA.16816.F32 R124, R152, R150.reuse, R124 ;  /* 0x00000096987c723c */ /* 0x080ff0000000187c */
        /* <DEDUP_REMOVED lines=8> */
[----:B--2---:R-:W-:Y:S04]  /*13360*/  F2FP.PACK_AB R192, R204, R205 ;  /* 0x000000cdccc0723e */ /* 0x004fe800000000ff */
[----:B------:R2:W4:Y:S01]  /*13370*/  MUFU.EX2 R202, R143 ;  /* 0x0000008f00ca7308 */ /* 0x0005220000000800 */
[--C-:B-1----:R-:W-:Y:S01]  /*13380*/  FFMA.FTZ R138, R214, c[0x0][0x2d0], -R134.reuse ;  /* 0x0000b400d68a7a23 */ /* 0x102fe20000010886 */
[----:B------:R-:W-:Y:S08]  /*13390*/  MOV R214, R139 ;  /* 0x0000008b00d67202 */ /* 0x000ff00000000f00 */
[----:B------:R1:W-:Y:S01]  /*133a0*/  MUFU.EX2 R139, R138 ;  /* 0x0000008a008b7308 */ /* 0x0003e20000000800 */
[----:B--2---:R-:W-:Y:S02]  /*133b0*/  F2FP.PACK_AB R143, R206, R207 ;  /* 0x000000cfce8f723e */ /* 0x004fe400000000ff */
[----:B----4-:R-:W-:Y:S01]  /*133c0*/  F2FP.PACK_AB R194, R202, R203 ;  /* 0x000000cbcac2723e */ /* 0x010fe200000000ff */
[--C-:B-1----:R-:W-:Y:S01]  /*133d0*/  FFMA.FTZ R138, R212, c[0x0][0x2d0], -R134.reuse ;  /* 0x0000b400d48a7a23 */ /* 0x102fe20000010886 */
[----:B------:R-:W-:Y:S02]  /*133e0*/  MOV R212, R183 ;  /* 0x000000b700d47202 */ /* 0x000fe40000000f00 */
[----:B------:R-:W-:Y:S03]  /*133f0*/  MOV R183, R172 ;  /* 0x000000ac00b77202 */ /* 0x000fe60000000f00 */
[----:B------:R1:W2:Y:S02]  /*13400*/  MUFU.EX2 R200, R138 ;  /* 0x0000008a00c87308 */ /* 0x0002a40000000800 */
[--C-:B-1----:R-:W-:Y:S01]  /*13410*/  FFMA.FTZ R138, R213, c[0x0][0x2d0], -R134.reuse ;  /* 0x0000b400d58a7a23 */ /* 0x102fe20000010886 */
[----:B------:R-:W-:Y:S01]  /*13420*/  MOV R213, R182 ;  /* 0x000000b600d57202 */ /* 0x000fe20000000f00 */
[----:B------:R-:W-:Y:S01]  /*13430*/  FFMA.FTZ R134, R140, c[0x0][0x2d0], -R134 ;  /* 0x0000b4008c867a23 */ /* 0x000fe20000010886 */
[----:B------:R-:W-:Y:S02]  /*13440*/  MOV R182, R175 ;  /* 0x000000af00b67202 */ /* 0x000fe40000000f00 */
[----:B------:R-:W1:Y:S03]  /*13450*/  LDSM.16.MT88.4 R172, [R226+0x3080] ;  /* 0x00308000e2ac783b */ /* 0x000e660000004200 */
[----:B------:R-:W-:Y:S01]  /*13460*/  MUFU.EX2 R138, R138 ;  /* 0x0000008a008a7308 */ /* 0x000fe20000000800 */
[----:B------:R-:W-:Y:S02]  /*13470*/  F2FP.PACK_AB R140, R218, R215 ;  /* 0x000000d7da8c723e */ /* 0x000fe400000000ff */
[----:B--2---:R-:W-:Y:S05]  /*13480*/  F2FP.PACK_AB R193, R200, R139 ;  /* 0x0000008bc8c1723e */ /* 0x004fea00000000ff */
[-C--:B---3--:R-:W-:Y:S01]  /*13490*/  HMMA.16816.F32 R144, R140, R156.reuse, R4 ;  /* 0x0000009c8c90723c */ /* 0x088fe20000001804 */
[----:B------:R-:W2:Y:S01]  /*134a0*/  LDSM.16.MT88.4 R4, [R225+0x4880] ;  /* 0x00488000e104783b */ /* 0x000ea20000004200 */
        /* <DEDUP_REMOVED lines=8> */
[-C--:B-1----:R-:W-:Y:S01]  /*13530*/  HMMA.16816.F32 R160, R140, R172.reuse, R20 ;  /* 0x000000ac8ca0723c */ /* 0x082fe20000001814 */
[----:B------:R-:W5:Y:S06]  /*13540*/  LDL.LU R20, [R1+0x10] ;  /* 0x0000100001147983 */ /* 0x000f6c0000300800 */
[----:B------:R-:W-:Y:S01]  /*13550*/  MOV R21, R183 ;  /* 0x000000b700157202 */ /* 0x000fe20000000f00 */
[C---:B------:R-:W-:Y:S04]  /*13560*/  HMMA.16816.F32 R164, R192.reuse, R172, R24 ;  /* 0x000000acc0a4723c */ /* 0x040fe80000001818 */
[----:B------:R-:W-:Y:S02]  /*13570*/  MOV R23, R185 ;  /* 0x000000b900177202 */ /* 0x000fe40000000f00 */
[----:B------:R-:W-:Y:S02]  /*13580*/  MOV R22, R184 ;  /* 0x000000b800167202 */ /* 0x000fe40000000f00 */
[----:B------:R-:W-:Y:S04]  /*13590*/  MOV R24, R169 ;  /* 0x000000a900187202 */ /* 0x000fe80000000f00 */
[----:B------:R-:W-:Y:S02]  /*135a0*/  MOV R25, R168 ;  /* 0x000000a800197202 */ /* 0x000fe40000000f00 */
[-C--:B------:R-:W-:Y:S01]  /*135b0*/  HMMA.16816.F32 R168, R192, R174.reuse, R28 ;  /* 0x000000aec0a8723c */ /* 0x080fe2000000181c */
[----:B------:R-:W5:Y:S02]  /*135c0*/  LDL.LU R28, [R1+0x8] ;  /* 0x00000800011c7983 */ /* 0x000f640000300800 */
[----:B------:R-:W-:Y:S02]  /*135d0*/  MOV R27, R182 ;  /* 0x000000b6001b7202 */ /* 0x000fe40000000f00 */
[----:B------:R-:W-:Y:S02]  /*135e0*/  MOV R26, R181 ;  /* 0x000000b5001a7202 */ /* 0x000fe40000000f00 */
[----:B------:R-:W-:Y:S01]  /*135f0*/  MOV R30, R179 ;  /* 0x000000b3001e7202 */ /* 0x000fe20000000f00 */
[C---:B------:R-:W-:Y:S01]  /*13600*/  HMMA.16816.F32 R172, R140.reuse, R174, R32 ;  /* 0x000000ae8cac723c */ /* 0x040fe20000001820 */
[----:B------:R-:W5:Y:S03]  /*13610*/  LDL.LU R33, [R1+0xc] ;  /* 0x00000c0001217983 */ /* 0x000f660000300800 */
[----:B------:R-:W-:Y:S01]  /*13620*/  MOV R31, R178 ;  /* 0x000000b2001f7202 */ /* 0x000fe20000000f00 */
[----:B------:R-:W5:Y:S01]  /*13630*/  LDL.LU R35, [R1+0x4] ;  /* 0x0000040001237983 */ /* 0x000f620000300800 */
[----:B------:R-:W-:Y:S02]  /*13640*/  MOV R29, R180 ;  /* 0x000000b4001d7202 */ /* 0x000fe40000000f00 */
[----:B------:R-:W-:Y:S04]  /*13650*/  MOV R32, R177 ;  /* 0x000000b100207202 */ /* 0x000fe80000000f00 */
[----:B------:R-:W-:Y:S02]  /*13660*/  MOV R34, R176 ;  /* 0x000000b000227202 */ /* 0x000fe40000000f00 */
        /* <DEDUP_REMOVED lines=8> */
[-C--:B--2---:R-:W-:Y:S08]  /*136f0*/  HMMA.16816.F32 R68, R140, R4.reuse, R68 ;  /* 0x000000048c44723c */ /* 0x084ff00000001844 */
        /* <DEDUP_REMOVED lines=15> */
[----:B------:R-:W-:Y:S04]  /*137f0*/  FFMA.FTZ R4, R2, R28, R29 ;  /* 0x0000001c02047223 */ /* 0x000fe8000001001d */
        /* <DEDUP_REMOVED lines=44> */
[----:B------:R-:W-:Y:S01]  /*13ac0*/  FADD.FTZ R4, R203, R4 ;  /* 0x00000004cb047221 */ /* 0x000fe20000010000 */
[----:B------:R1:W-:Y:S01]  /*13ad0*/  STL [R1+0xc], R0 ;  /* 0x00000c0001007387 */ /* 0x0003e20000100800 */
[----:B------:R-:W-:Y:S02]  /*13ae0*/  FADD.FTZ R2, R200, R2 ;  /* 0x00000002c8027221 */ /* 0x000fe40000010000 */
[----:B------:R-:W-:Y:S01]  /*13af0*/  FADD.FTZ R4, R202, R4 ;  /* 0x00000004ca047221 */ /* 0x000fe20000010000 */
[----:B------:R2:W-:Y:S01]  /*13b00*/  STL [R1+0x4], R5 ;  /* 0x0000040501007387 */ /* 0x0005e20000100800 */
[----:B------:R-:W-:Y:S01]  /*13b10*/  FADD.FTZ R2, R138, R2 ;  /* 0x000000028a027221 */ /* 0x000fe20000010000 */
[----:B------:R-:W-:Y:S02]  /*13b20*/  MOV R138, R135 ;  /* 0x00000087008a7202 */ /* 0x000fe40000000f00 */
[----:B------:R2:W-:Y:S01]  /*13b30*/  STL [R1+0x8], R4 ;  /* 0x0000080401007387 */ /* 0x0005e20000100800 */
[----:B------:R-:W-:Y:S01]  /*13b40*/  FADD.FTZ R2, R134, R2 ;  /* 0x0000000286027221 */ /* 0x000fe20000010000 */
[----:B------:R-:W-:Y:S04]  /*13b50*/  MOV R134, R136 ;  /* 0x0000008800867202 */ /* 0x000fe80000000f00 */
[----:B------:R2:W-:Y:S01]  /*13b60*/  STL [R1+0x10], R2 ;  /* 0x0000100201007387 */ /* 0x0005e20000100800 */
[----:B-1----:R-:W-:Y:S04]  /*13b70*/  IADD3 R0, R242, -0x1, RZ ;  /* 0xfffffffff2007810 */ /* 0x002fe80007ffe0ff */
[----:B------:R-:W-:Y:S01]  /*13b80*/  MOV R242, R0 ;  /* 0x0000000000f27202 */ /* 0x000fe20000000f00 */
[----:B------:R-:W-:-:S05]  /*13b90*/  @P0 BRA `(.L_x_941) ;  /* 0xffffb53000000947 */ /* 0x000fca000383ffff */
.L_x_924:
[----:B-123--:R-:W2:Y:S04]  /*13ba0*/  LDL.LU R0, [R1+0xc] ;  /* 0x00000c0001007983 */ /* 0x00eea80000300800 */
        /* <DEDUP_REMOVED lines=26> */
[----:B------:R-:W-:Y:S01]  /*13d50*/  FSETP.NE.FTZ.AND P2, PT, R9, RZ, PT ;  /* 0x000000ff0900720b */ /* 0x000fe20003f55000 */
[----:B----4-:R-:W-:-:S03]  /*13d60*/  FADD.FTZ R8, R2, R8 ;  /* 0x0000000802087221 */ /* 0x010fc60000010000 */
[----:B------:R-:W-:Y:S02]  /*13d70*/  FSETP.NE.FTZ.AND P1, PT, R6, RZ, PT ;  /* 0x000000ff0600720b */ /* 0x000fe40003f35000 */
[----:B------:R-:W-:-:S03]  /*13d80*/  MOV R2, RZ ;  /* 0x000000ff00027202 */ /* 0x000fc60000000f00 */
[----:B------:R-:W1:Y:S01]  /*13d90*/  @P3 MUFU.RCP R0, R5 ;  /* 0x0000000500003308 */ /* 0x000e620000001000 */
[----:B------:R-:W-:-:S07]  /*13da0*/  FSETP.NE.FTZ.AND P0, PT, R8, RZ, PT ;  /* 0x000000ff0800720b */ /* 0x000fce0003f15000 */
[----:B------:R-:W-:Y:S01]  /*13db0*/  @P2 MUFU.RCP R4, R9 ;  /* 0x0000000900042308 */ /* 0x000fe20000001000 */
[----:B-1----:R-:W-:-:S07]  /*13dc0*/  FMUL.FTZ R144, R0, R144 ;  /* 0x0000009000907220 */ /* 0x002fce0000410000 */
        /* <DEDUP_REMOVED lines=19> */
[C---:B------:R-:W-:Y:S01]  /*13f00*/  FMUL.FTZ R68, R0.reuse, R68 ;  /* 0x0000004400447220 */ /* 0x040fe20000410000 */
[----:B------:R-:W-:Y:S01]  /*13f10*/  @P0 MUFU.LG2 R6, R8 ;  /* 0x0000000800060308 */ /* 0x000fe20000000c00 */
        /* <DEDUP_REMOVED lines=16> */
[----:B-1----:R-:W-:-:S02]  /*14020*/  FMUL.FTZ R148, R2, R148 ;  /* 0x0000009402947220 */ /* 0x002fc40000410000 */
[C---:B------:R-:W-:Y:S02]  /*14030*/  FMUL.FTZ R149, R2.reuse, R149 ;  /* 0x0000009502957220 */ /* 0x040fe40000410000 */
[C---:B------:R-:W-:Y:S01]  /*14040*/  FMUL.FTZ R152, R2.reuse, R152 ;  /* 0x0000009802987220 */ /* 0x040fe20000410000 */
[----:B------:R1:W2:Y:S01]  /*14050*/  @P0 MUFU.RCP R0, R8 ;  /* 0x0000000800000308 */ /* 0x0002a20000001000 */
[C---:B------:R-:W-:Y:S02]  /*14060*/  FMUL.FTZ R153, R2.reuse, R153 ;  /* 0x0000009902997220 */ /* 0x040fe40000410000 */
[C---:B------:R-:W-:Y:S02]  /*14070*/  FMUL.FTZ R164, R2.reuse, R164 ;  /* 0x000000a402a47220 */ /* 0x040fe40000410000 */
[C---:B------:R-:W-:Y:S02]  /*14080*/  FMUL.FTZ R165, R2.reuse, R165 ;  /* 0x000000a502a57220 */ /* 0x040fe40000410000 */
[----:B------:R-:W-:-:S02]  /*14090*/  FMUL.FTZ R168, R2, R168 ;  /* 0x000000a802a87220 */ /* 0x000fc40000410000 */
[C---:B------:R-:W-:Y:S02]  /*140a0*/  FMUL.FTZ R169, R2.reuse, R169 ;  /* 0x000000a902a97220 */ /* 0x040fe40000410000 */
[C---:B------:R-:W-:Y:S02]  /*140b0*/  FMUL.FTZ R180, R2.reuse, R180 ;  /* 0x000000b402b47220 */ /* 0x040fe40000410000 */
[C---:B------:R-:W-:Y:S02]  /*140c0*/  FMUL.FTZ R181, R2.reuse, R181 ;  /* 0x000000b502b57220 */ /* 0x040fe40000410000 */
[C---:B------:R-:W-:Y:S01]  /*140d0*/  FMUL.FTZ R184, R2.reuse, R184 ;  /* 0x000000b802b87220 */ /* 0x040fe20000410000 */
[----:B-1----:R-:W-:Y:S01]  /*140e0*/  @P0 MOV R8, 0x3f317218 ;  /* 0x3f31721800080802 */ /* 0x002fe20000000f00 */
        /* <DEDUP_REMOVED lines=55> */
[C---:B--2---:R-:W-:Y:S02]  /*14460*/  FMUL.FTZ R150, R0.reuse, R150 ;  /* 0x0000009600967220 */ /* 0x044fe40000410000 */
        /* <DEDUP_REMOVED lines=30> */
[----:B------:R-:W-:Y:S01]  /*14650*/  FMUL.FTZ R127, R0, R127 ;  /* 0x0000007f007f7220 */ /* 0x000fe20000410000 */
[----:B------:R-:W-:Y:S01]  /*14660*/  @P1 MOV R0, 0x3f317218 ;  /* 0x3f31721800001802 */ /* 0x000fe20000000f00 */
[----:B------:R-:W-:-:S02]  /*14670*/  @P2 FMUL.FTZ R5, R2, c[0x0][0x2d0] ;  /* 0x0000b40002052a20 */ /* 0x000fc40000410000 */
[----:B------:R-:W-:Y:S02]  /*14680*/  @P3 FMUL.FTZ R10, R4, c[0x0][0x2d0] ;  /* 0x0000b400040a3a20 */ /* 0x000fe40000410000 */
[----:B------:R-:W-:Y:S02]  /*14690*/  @P1 FMUL.FTZ R2, R0, c[0x0][0x2d0] ;  /* 0x0000b40000021a20 */ /* 0x000fe40000410000 */
[----:B------:R-:W-:Y:S02]  /*146a0*/  @P3 FMUL.FTZ R11, R11, 0.69314718246459960938 ;  /* 0x3f3172180b0b3820 */ /* 0x000fe40000410000 */
[----:B------:R-:W-:Y:S02]  /*146b0*/  @P2 FMUL.FTZ R9, R9, 0.69314718246459960938 ;  /* 0x3f31721809092820 */ /* 0x000fe40000410000 */
[----:B------:R-:W-:Y:S02]  /*146c0*/  @P1 FMUL.FTZ R7, R7, 0.69314718246459960938 ;  /* 0x3f31721807071820 */ /* 0x000fe40000410000 */
[----:B------:R-:W-:-:S02]  /*146d0*/  @P0 FMUL.FTZ R4, R6, 0.69314718246459960938 ;  /* 0x3f31721806040820 */ /* 0x000fc40000410000 */
[----:B------:R-:W-:Y:S02]  /*146e0*/  @P0 FMUL.FTZ R0, R8, c[0x0][0x2d0] ;  /* 0x0000b40008000a20 */ /* 0x000fe40000410000 */
[----:B------:R-:W-:Y:S02]  /*146f0*/  @P3 FFMA.FTZ R38, R10, R137, R11 ;  /* 0x000000890a263223 */ /* 0x000fe4000001000b */
[----:B------:R-:W-:Y:S02]  /*14700*/  @P2 FFMA.FTZ R39, R5, R136, R9 ;  /* 0x0000008805272223 */ /* 0x000fe40000010009 */
[----:B------:R-:W-:Y:S02]  /*14710*/  @P1 FFMA.FTZ R40, R2, R135, R7 ;  /* 0x0000008702281223 */ /* 0x000fe40000010007 */
[----:B------:R-:W-:Y:S02]  /*14720*/  @P0 FFMA.FTZ R41, R0, R3, R4 ;  /* 0x0000000300290223 */ /* 0x000fe40000010004 */
.L_x_880:
[----:B------:R-:W-:Y:S05]  /*14730*/  @P4 BRA `(.L_x_942) ;  /* 0x00001ae000004947 */ /* 0x000fea0003800000 */
[----:B------:R-:W1:Y:S01]  /*14740*/  S2R R13, SR_TID.X ;  /* 0x00000000000d7919 */ /* 0x000e620000002100 */
[----:B------:R-:W-:Y:S01]  /*14750*/  F2FP.PACK_AB R43, R43, R52 ;  /* 0x000000342b2b723e */ /* 0x000fe200000000ff */
[----:B------:R-:W-:Y:S01]  /*14760*/  BSSY B0, `(.L_x_943) ;  /* 0x0000134000007945 */ /* 0x000fe20003800000 */
[----:B------:R-:W-:Y:S01]  /*14770*/  F2FP.PACK_AB R36, R36, R80 ;  /* 0x000000502424723e */ /* 0x000fe200000000ff */
[----:B------:R-:W2:Y:S01]  /*14780*/  S2R R20, SR_CTAID.Y ;  /* 0x0000000000147919 */ /* 0x000ea20000002600 */
[----:B------:R-:W-:Y:S01]  /*14790*/  F2FP.PACK_AB R54, R55, R54 ;  /* 0x000000363736723e */ /* 0x000fe200000000ff */
[----:B------:R-:W-:Y:S01]  /*147a0*/  IMAD.MOV.U32 R55, RZ, RZ, c[0x0][0x4e8] ;  /* 0x00013a00ff377624 */ /* 0x000fe200078e00ff */
[----:B------:R-:W-:Y:S01]  /*147b0*/  F2FP.PACK_AB R47, R47, R144 ;  /* 0x000000902f2f723e */ /* 0x000fe200000000ff */
[----:B------:R-:W3:Y:S01]  /*147c0*/  S2R R14, SR_CTAID.Z ;  /* 0x00000000000e7919 */ /* 0x000ee20000002700 */
[----:B------:R-:W-:-:S02]  /*147d0*/  F2FP.PACK_AB R146, R147, R146 ;  /* 0x000000929392723e */ /* 0x000fc400000000ff */
[C---:B------:R-:W-:Y:S01]  /*147e0*/  ISETP.NE.AND P0, PT, R55.reuse, 0x1, PT ;  /* 0x000000013700780c */ /* 0x040fe20003f05270 */
[----:B------:R-:W4:Y:S01]  /*147f0*/  S2R R80, SR_CTAID.X ;  /* 0x0000000000507919 */ /* 0x000f220000002500 */
[----:B------:R-:W-:Y:S01]  /*14800*/  IMAD R55, R55, c[0x0][0x388], RZ ;  /* 0x0000e20037377a24 */ /* 0x000fe200078e02ff */
[----:B------:R-:W-:Y:S02]  /*14810*/  F2FP.PACK_AB R45, R45, R156 ;  /* 0x0000009c2d2d723e */ /* 0x000fe400000000ff */
[----:B------:R-:W-:Y:S01]  /*14820*/  BAR.SYNC.DEFER_BLOCKING 0x1, 0x80 ;  /* 0x0042000000007b1d */ /* 0x000fe20000010000 */
[----:B------:R-:W-:Y:S02]  /*14830*/  F2FP.PACK_AB R158, R159, R158 ;  /* 0x0000009e9f9e723e */ /* 0x000fe400000000ff */
[----:B------:R-:W-:Y:S02]  /*14840*/  F2FP.PACK_AB R148, R149, R148 ;  /* 0x000000949594723e */ /* 0x000fe400000000ff */
[----:B------:R-:W-:-:S02]  /*14850*/  F2FP.PACK_AB R150, R151, R150 ;  /* 0x000000969796723e */ /* 0x000fc400000000ff */
[----:B------:R-:W-:Y:S02]  /*14860*/  F2FP.PACK_AB R152, R153, R152 ;  /* 0x000000989998723e */ /* 0x000fe400000000ff */
[----:B-1----:R-:W-:Y:S02]  /*14870*/  SHF.R.S32.HI R19, RZ, 0x1f, R13 ;  /* 0x0000001fff137819 */ /* 0x002fe4000001140d */
[----:B------:R-:W-:Y:S01]  /*14880*/  F2FP.PACK_AB R154, R155, R154 ;  /* 0x0000009a9b9a723e */ /* 0x000fe200000000ff */
[----:B--2---:R-:W-:Y:S01]  /*14890*/  IMAD.WIDE.U32 R16, R20, c[0x0][0x490], RZ ;  /* 0x0001240014107a25 */ /* 0x004fe200078e00ff */
[----:B------:R-:W-:Y:S02]  /*148a0*/  SHF.R.S32.HI R0, RZ, 0x1f, R20 ;  /* 0x0000001fff007819 */ /* 0x000fe40000011414 */
[CC--:B------:R-:W-:Y:S02]  /*148b0*/  LEA.HI R2, R19.reuse, R13.reuse, RZ, 0x2 ;  /* 0x0000000d13027211 */ /* 0x0c0fe400078f10ff */
[CC--:B------:R-:W-:Y:S01]  /*148c0*/  LEA.HI R7, R19.reuse, R13.reuse, RZ, 0x5 ;  /* 0x0000000d13077211 */ /* 0x0c0fe200078f28ff */
[C---:B------:R-:W-:Y:S01]  /*148d0*/  IMAD R4, R0.reuse, c[0x0][0x490], RZ ;  /* 0x0001240000047a24 */ /* 0x040fe200078e02ff */
[----:B------:R-:W-:Y:S01]  /*148e0*/  LEA.HI R10, R19, R13, RZ, 0x3 ;  /* 0x0000000d130a7211 */ /* 0x000fe200078f18ff */
[----:B------:R-:W-:Y:S01]  /*148f0*/  IMAD R3, R0, c[0x0][0x3e8], RZ ;  /* 0x0000fa0000037a24 */ /* 0x000fe200078e02ff */
[----:B------:R-:W-:Y:S01]  /*14900*/  SHF.R.S32.HI R8, RZ, 0x2, R2 ;  /* 0x00000002ff087819 */ /* 0x000fe20000011402 */
[C---:B------:R-:W-:Y:S01]  /*14910*/  IMAD R4, R20.reuse, c[0x0][0x494], R4 ;  /* 0x0001250014047a24 */ /* 0x040fe200078e0204 */
[----:B------:R-:W-:Y:S01]  /*14920*/  SHF.R.S32.HI R0, RZ, 0x1f, R2 ;  /* 0x0000001fff007819 */ /* 0x000fe20000011402 */
[----:B------:R-:W-:Y:S01]  /*14930*/  IMAD R3, R20, c[0x0][0x3ec], R3 ;  /* 0x0000fb0014037a24 */ /* 0x000fe200078e0203 */
[----:B------:R-:W-:Y:S01]  /*14940*/  LOP3.LUT R11, R7, 0xffffffe0, RZ, 0xc0, !PT ;  /* 0xffffffe0070b7812 */ /* 0x000fe200078ec0ff */
[----:B------:R-:W-:Y:S01]  /*14950*/  IMAD.IADD R5, R17, 0x1, R4 ;  /* 0x0000000111057824 */ /* 0x000fe200078e0204 */
[----:B------:R-:W-:Y:S01]  /*14960*/  LOP3.LUT R12, R10, 0xfffffff8, RZ, 0xc0, !PT ;  /* 0xfffffff80a0c7812 */ /* 0x000fe200078ec0ff */
[----:B------:R-:W-:Y:S01]  /*14970*/  IMAD.MOV.U32 R4, RZ, RZ, R16 ;  /* 0x000000ffff047224 */ /* 0x000fe200078e0010 */
[----:B------:R-:W-:Y:S01]  /*14980*/  LEA.HI R6, R0, R8, RZ, 0x3 ;  /* 0x0000000800067211 */ /* 0x000fe200078f18ff */
[C---:B------:R-:W-:Y:S01]  /*14990*/  IMAD.IADD R0, R13.reuse, 0x1, -R11 ;  /* 0x000000010d007824 */ /* 0x040fe200078e0a0b */
[----:B------:R-:W-:Y:S01]  /*149a0*/  LOP3.LUT R2, R2, 0xfffffffc, RZ, 0xc0, !PT ;  /* 0xfffffffc02027812 */ /* 0x000fe200078ec0ff */
[----:B------:R-:W-:Y:S01]  /*149b0*/  IMAD.IADD R11, R13, 0x1, -R12 ;  /* 0x000000010d0b7824 */ /* 0x000fe200078e0a0c */
[----:B------:R-:W-:Y:S01]  /*149c0*/  LOP3.LUT R6, R6, 0xfffffff8, RZ, 0xc0, !PT ;  /* 0xfffffff806067812 */ /* 0x000fe200078ec0ff */
[----:B------:R-:W-:Y:S01]  /*149d0*/  IMAD.WIDE.U32 R20, R20, c[0x0][0x3e8], RZ ;  /* 0x0000fa0014147a25 */ /* 0x000fe200078e00ff */
[----:B------:R-:W-:-:S02]  /*149e0*/  SHF.R.S32.HI R12, RZ, 0x1f, R0 ;  /* 0x0000001fff0c7819 */ /* 0x000fc40000011400 */
[----:B------:R-:W-:Y:S01]  /*149f0*/  LEA.HI R19, R19, R13, RZ, 0x6 ;  /* 0x0000000d13137211 */ /* 0x000fe200078f30ff */
[----:B------:R-:W-:Y:S01]  /*14a00*/  IMAD.IADD R9, R13, 0x1, -R2 ;  /* 0x000000010d097824 */ /* 0x000fe200078e0a02 */
[----:B---3--:R-:W-:Y:S01]  /*14a10*/  SHF.R.S32.HI R13, RZ, 0x1f, R14 ;  /* 0x0000001fff0d7819 */ /* 0x008fe2000001140e */
[----:B------:R-:W-:Y:S01]  /*14a20*/  IMAD.IADD R8, R8, 0x1, -R6 ;  /* 0x0000000108087824 */ /* 0x000fe200078e0a06 */
[----:B------:R-:W-:Y:S01]  /*14a30*/  LOP3.LUT P3, RZ, R0, 0x3, RZ, 0xc0, !PT ;  /* 0x0000000300ff7812 */ /* 0x000fe2000786c0ff */
[----:B------:R-:W-:Y:S01]  /*14a40*/  IMAD.IADD R3, R21, 0x1, R3 ;  /* 0x0000000115037824 */ /* 0x000fe200078e0203 */
[----:B------:R-:W-:Y:S01]  /*14a50*/  LEA.HI R16, R12, R0, RZ, 0x2 ;  /* 0x000000000c107211 */ /* 0x000fe200078f10ff */
[C---:B------:R-:W-:Y:S01]  /*14a60*/  IMAD R22, R13.reuse, c[0x0][0x498], RZ ;  /* 0x000126000d167a24 */ /* 0x040fe200078e02ff */
[--C-:B------:R-:W-:Y:S01]  /*14a70*/  SHF.R.S32.HI R6, RZ, 0x5, R7.reuse ;  /* 0x00000005ff067819 */ /* 0x100fe20000011407 */
[----:B------:R-:W-:Y:S01]  /*14a80*/  IMAD R17, R13, c[0x0][0x3f0], RZ ;  /* 0x0000fc000d117a24 */ /* 0x000fe200078e02ff */
[----:B------:R-:W-:Y:S01]  /*14a90*/  SHF.R.S32.HI R0, RZ, 0x1f, R7 ;  /* 0x0000001fff007819 */ /* 0x000fe20000011407 */
[----:B------:R-:W-:Y:S01]  /*14aa0*/  IMAD.MOV.U32 R2, RZ, RZ, R20 ;  /* 0x000000ffff027224 */ /* 0x000fe200078e0014 */
[----:B------:R-:W-:Y:S01]  /*14ab0*/  SHF.R.S32.HI R52, RZ, 0x3, R10 ;  /* 0x00000003ff347819 */ /* 0x000fe2000001140a */
[----:B------:R-:W-:Y:S01]  /*14ac0*/  IMAD.WIDE.U32 R20, R14, c[0x0][0x498], R4 ;  /* 0x000126000e147a25 */ /* 0x000fe200078e0004 */
[----:B------:R-:W-:-:S02]  /*14ad0*/  LEA.HI R0, R0, R6, RZ, 0x2 ;  /* 0x0000000600007211 */ /* 0x000fc400078f10ff */
[----:B------:R-:W-:Y:S01]  /*14ae0*/  F2FP.PACK_AB R49, R49, R160 ;  /* 0x000000a03131723e */ /* 0x000fe200000000ff */
[----:B------:R-:W-:Y:S01]  /*14af0*/  IMAD.SHL.U32 R4, R52, 0x40, RZ ;  /* 0x0000004034047824 */ /* 0x000fe200078e00ff */
[----:B------:R-:W-:Y:S01]  /*14b00*/  F2FP.PACK_AB R162, R163, R162 ;  /* 0x000000a2a3a2723e */ /* 0x000fe200000000ff */
[----:B------:R-:W-:Y:S01]  /*14b10*/  IMAD R22, R14, c[0x0][0x49c], R22 ;  /* 0x000127000e167a24 */ /* 0x000fe200078e0216 */
[----:B------:R-:W-:Y:S01]  /*14b20*/  F2FP.PACK_AB R48, R48, R172 ;  /* 0x000000ac3030723e */ /* 0x000fe200000000ff */
[C---:B------:R-:W-:Y:S01]  /*14b30*/  IMAD R17, R14.reuse, c[0x0][0x3f4], R17 ;  /* 0x0000fd000e117a24 */ /* 0x040fe200078e0211 */
[----:B------:R-:W-:Y:S01]  /*14b40*/  F2FP.PACK_AB R174, R175, R174 ;  /* 0x000000aeafae723e */ /* 0x000fe200000000ff */
[----:B------:R-:W-:Y:S01]  /*14b50*/  IMAD.WIDE.U32 R14, R14, c[0x0][0x3f0], R2 ;  /* 0x0000fc000e0e7a25 */ /* 0x000fe200078e0002 */
[----:B------:R-:W-:Y:S02]  /*14b60*/  LOP3.LUT R3, R0, 0xffffffc, RZ, 0xc0, !PT ;  /* 0x0ffffffc00037812 */ /* 0x000fe400078ec0ff */
[----:B------:R-:W-:Y:S01]  /*14b70*/  LEA.HI R2, R9, R9, RZ, 0x1 ;  /* 0x0000000909027211 */ /* 0x000fe200078f08ff */
[----:B------:R-:W-:Y:S01]  /*14b80*/  IMAD.SHL.U32 R12, R11, 0x8, RZ ;  /* 0x000000080b0c7824 */ /* 0x000fe200078e00ff */
[----:B------:R-:W-:Y:S01]  /*14b90*/  LOP3.LUT R0, R4, 0x1c0, RZ, 0xc0, !PT ;  /* 0x000001c004007812 */ /* 0x000fe200078ec0ff */
[----:B------:R-:W-:Y:S01]  /*14ba0*/  IMAD.IADD R7, R6, 0x1, -R3 ;  /* 0x0000000106077824 */ /* 0x000fe200078e0a03 */
[----:B------:R-:W-:Y:S01]  /*14bb0*/  LOP3.LUT R4, R2, 0x1ffffffe, RZ, 0xc0, !PT ;  /* 0x1ffffffe02047812 */ /* 0x000fe200078ec0ff */
[----:B------:R-:W-:Y:S01]  /*14bc0*/  IMAD R18, R6, 0x200, R9 ;  /* 0x0000020006127824 */ /* 0x000fe200078e0209 */
[----:B------:R-:W-:Y:S01]  /*14bd0*/  SHF.R.U32.HI R5, RZ, 0x3, R0 ;  /* 0x00000003ff057819 */ /* 0x000fe20000011600 */
[----:B------:R-:W-:Y:S01]  /*14be0*/  IMAD.SHL.U32 R6, R8, 0x40, RZ ;  /* 0x0000004008067824 */ /* 0x000fe200078e00ff */
[----:B------:R-:W-:Y:S01]  /*14bf0*/  LOP3.LUT R3, R0, 0x38, R12, 0xf8, !PT ;  /* 0x0000003800037812 */ /* 0x000fe200078ef80c */
[----:B------:R-:W-:Y:S01]  /*14c00*/  IMAD.SHL.U32 R0, R2, 0x20, RZ ;  /* 0x0000002002007824 */ /* 0x000fe200078e00ff */
[----:B------:R-:W-:Y:S01]  /*14c10*/  F2FP.PACK_AB R164, R165, R164 ;  /* 0x000000a4a5a4723e */ /* 0x000fe200000000ff */
[----:B------:R-:W-:Y:S01]  /*14c20*/  IMAD.IADD R9, R9, 0x1, -R4 ;  /* 0x0000000109097824 */ /* 0x000fe200078e0a04 */
[----:B------:R-:W-:-:S02]  /*14c30*/  LOP3.LUT R4, R8, 0x1, RZ, 0xc0, !PT ;  /* 0x0000000108047812 */ /* 0x000fc400078ec0ff */
[----:B------:R-:W-:Y:S01]  /*14c40*/  LOP3.LUT R2, R0, 0xffffffc0, RZ, 0xc0, !PT ;  /* 0xffffffc000027812 */ /* 0x000fe200078ec0ff */
[----:B------:R-:W-:Y:S01]  /*14c50*/  IMAD R0, R11, 0x10, R52 ;  /* 0x000000100b007824 */ /* 0x000fe200078e0234 */
[----:B------:R-:W-:Y:S02]  /*14c60*/  ISETP.NE.U32.AND P4, PT, R4, 0x1, PT ;  /* 0x000000010400780c */ /* 0x000fe40003f85070 */
[----:B------:R-:W-:Y:S01]  /*14c70*/  LOP3.LUT R13, R3, R5, RZ, 0x3c, !PT ;  /* 0x00000005030d7212 */ /* 0x000fe200078e3cff */
[----:B----4-:R-:W-:Y:S01]  /*14c80*/  IMAD R4, R80, 0x80, R0 ;  /* 0x0000008050047824 */ /* 0x010fe200078e0200 */
[----:B------:R-:W-:Y:S01]  /*14c90*/  SHF.R.S32.HI R3, RZ, 0x2, R16 ;  /* 0x00000002ff037819 */ /* 0x000fe20000011410 */
[----:B------:R-:W-:Y:S01]  /*14ca0*/  IMAD R10, R9, 0x8, R2 ;  /* 0x00000008090a7824 */ /* 0x000fe200078e0202 */
[----:B------:R-:W-:Y:S01]  /*14cb0*/  R2P PR, R8, 0x6 ;  /* 0x0000000608007804 */ /* 0x000fe20000000000 */
[----:B------:R-:W-:Y:S01]  /*14cc0*/  @P0 IMAD.HI.U32 R8, R4, c[0x0][0x4ec], RZ ;  /* 0x00013b0004080a27 */ /* 0x000fe200078e00ff */
[----:B------:R-:W-:-:S02]  /*14cd0*/  LOP3.LUT R6, R6, 0x1c0, RZ, 0xc0, !PT ;  /* 0x000001c006067812 */ /* 0x000fc400078ec0ff */
[----:B------:R-:W-:Y:S01]  /*14ce0*/  F2FP.PACK_AB R166, R167, R166 ;  /* 0x000000a6a7a6723e */ /* 0x000fe200000000ff */
[----:B------:R-:W-:Y:S01]  /*14cf0*/  IMAD R5, R7, 0x10, R3 ;  /* 0x0000001007057824 */ /* 0x000fe200078e0203 */
[----:B------:R-:W-:Y:S01]  /*14d00*/  LEA.HI R9, R6, R6, RZ, 0x1d ;  /* 0x0000000606097211 */ /* 0x000fe200078fe8ff */
[----:B------:R-:W-:Y:S01]  /*14d10*/  IMAD.SHL.U32 R7, R19, 0x8, RZ ;  /* 0x0000000813077824 */ /* 0x000fe200078e00ff */
[----:B------:R-:W-:Y:S01]  /*14d20*/  F2FP.PACK_AB R168, R169, R168 ;  /* 0x000000a8a9a8723e */ /* 0x000fe200000000ff */
[----:B------:R-:W-:Y:S01]  /*14d30*/  IMAD.MOV.U32 R0, RZ, RZ, R4 ;  /* 0x000000ffff007224 */ /* 0x000fe200078e0004 */
[----:B------:R-:W-:Y:S01]  /*14d40*/  @P0 SHF.R.U32.HI R0, RZ, c[0x0][0x4f0], R8 ;  /* 0x00013c00ff000a19 */ /* 0x000fe20000011608 */
[----:B------:R-:W-:Y:S01]  /*14d50*/  IMAD.IADD R11, R5, 0x1, R10 ;  /* 0x00000001050b7824 */ /* 0x000fe200078e020a */
[----:B------:R-:W-:Y:S01]  /*14d60*/  LOP3.LUT R13, R13, 0x7ffffe00, R7, 0xf8, !PT ;  /* 0x7ffffe000d0d7812 */ /* 0x000fe200078ef807 */
[----:B------:R-:W-:Y:S01]  /*14d70*/  IMAD R5, R80, 0x80, R5 ;  /* 0x0000008050057824 */ /* 0x000fe200078e0205 */
[----:B------:R-:W-:Y:S01]  /*14d80*/  SHF.R.S32.HI R7, RZ, 0x1f, R0 ;  /* 0x0000001fff077819 */ /* 0x000fe20000011400 */
[----:B------:R-:W-:Y:S01]  /*14d90*/  IMAD.IADD R3, R15, 0x1, R17 ;  /* 0x000000010f037824 */ /* 0x000fe200078e0211 */
[----:B------:R-:W-:Y:S01]  /*14da0*/  F2FP.PACK_AB R170, R171, R170 ;  /* 0x000000aaabaa723e */ /* 0x000fe200000000ff */
[----:B------:R-:W-:Y:S01]  /*14db0*/  IMAD.MOV.U32 R2, RZ, RZ, R14 ;  /* 0x000000ffff027224 */ /* 0x000fe200078e000e */
[----:B------:R-:W-:Y:S01]  /*14dc0*/  IADD3 R8, R5, 0x8, RZ ;  /* 0x0000000805087810 */ /* 0x000fe20007ffe0ff */
[----:B------:R-:W-:Y:S01]  /*14dd0*/  IMAD R7, R7, c[0x0][0x3e0], RZ ;  /* 0x0000f80007077a24 */ /* 0x000fe200078e02ff */
[-C--:B------:R-:W-:Y:S01]  /*14de0*/  ISETP.GE.OR P6, PT, R5, R55.reuse, P3 ;  /* 0x000000370500720c */ /* 0x080fe20001fc6670 */
[----:B------:R-:W-:Y:S01]  /*14df0*/  IMAD.MOV R6, RZ, RZ, -R0 ;  /* 0x000000ffff067224 */ /* 0x000fe200078e0a00 */
[----:B------:R-:W-:Y:S01]  /*14e00*/  ISETP.GE.OR P5, PT, R8, R55, P3 ;  /* 0x000000370800720c */ /* 0x000fe20001fa6670 */
[----:B------:R-:W-:Y:S01]  /*14e10*/  IMAD.U32 R10, R18, 0x2, R9 ;  /* 0x00000002120a7824 */ /* 0x000fe200078e0009 */
[----:B------:R-:W-:Y:S01]  /*14e20*/  F2FP.PACK_AB R46, R46, R176 ;  /* 0x000000b02e2e723e */ /* 0x000fe200000000ff */
[----:B------:R-:W-:Y:S01]  /*14e30*/  IMAD.WIDE.U32 R8, R0, c[0x0][0x3e0], R2 ;  /* 0x0000f80000087a25 */ /* 0x000fe200078e0002 */
[----:B------:R-:W-:-:S02]  /*14e40*/  F2FP.PACK_AB R178, R179, R178 ;  /* 0x000000b2b3b2723e */ /* 0x000fc400000000ff */
[----:B------:R-:W-:Y:S01]  /*14e50*/  F2FP.PACK_AB R44, R44, R188 ;  /* 0x000000bc2c2c723e */ /* 0x000fe200000000ff */
[----:B------:R-:W-:Y:S01]  /*14e60*/  IMAD R7, R0, c[0x0][0x3e4], R7 ;  /* 0x0000f90000077a24 */ /* 0x000fe200078e0207 */
[----:B------:R-:W-:Y:S01]  /*14e70*/  F2FP.PACK_AB R190, R191, R190 ;  /* 0x000000bebfbe723e */ /* 0x000fe200000000ff */
[----:B------:R-:W-:Y:S01]  /*14e80*/  IMAD R18, R6, c[0x0][0x4e8], R4 ;  /* 0x00013a0006127a24 */ /* 0x000fe200078e0204 */
[----:B------:R-:W-:Y:S01]  /*14e90*/  F2FP.PACK_AB R180, R181, R180 ;  /* 0x000000b4b5b4723e */ /* 0x000fe200000000ff */
[----:B------:R-:W-:Y:S01]  /*14ea0*/  IMAD.SHL.U32 R0, R10, 0x2, RZ ;  /* 0x000000020a007824 */ /* 0x000fe200078e00ff */
[C---:B------:R-:W-:Y:S01]  /*14eb0*/  IADD3 R10, R5.reuse, 0x40, RZ ;  /* 0x00000040050a7810 */ /* 0x040fe20007ffe0ff */
[----:B------:R-:W-:Y:S01]  /*14ec0*/  IMAD R6, R80, 0x80, R11 ;  /* 0x0000008050067824 */ /* 0x000fe200078e020b */
[----:B------:R-:W-:Y:S02]  /*14ed0*/  IADD3 R5, R5, 0x48, RZ ;  /* 0x0000004805057810 */ /* 0x000fe40007ffe0ff */
[----:B------:R-:W-:Y:S01]  /*14ee0*/  IADD3 R11, R0, 0x80, RZ ;  /* 0x00000080000b7810 */ /* 0x000fe20007ffe0ff */
[----:B------:R-:W-:Y:S01]  /*14ef0*/  @P0 IMAD.HI.U32 R4, R6, c[0x0][0x4ec], RZ ;  /* 0x00013b0006040a27 */ /* 0x000fe200078e00ff */
[----:B------:R-:W-:Y:S01]  /*14f00*/  IADD3 R2, R0, 0x70, RZ ;  /* 0x0000007000027810 */ /* 0x000fe20007ffe0ff */
[----:B------:R-:W-:Y:S01]  /*14f10*/  STS [R0+0x80], R47 ;  /* 0x0000802f00007388 */ /* 0x000fe20000000800 */
[----:B------:R-:W-:Y:S01]  /*14f20*/  @P4 IADD3 R2, R11, 0x10, RZ ;  /* 0x000000100b024810 */ /* 0x000fe20007ffe0ff */
[----:B------:R-:W-:Y:S01]  /*14f30*/  IMAD.MOV.U32 R3, RZ, RZ, R6 ;  /* 0x000000ffff037224 */ /* 0x000fe200078e0006 */
[-C--:B------:R-:W-:Y:S01]  /*14f40*/  ISETP.GE.OR P4, PT, R10, R55.reuse, P3 ;  /* 0x000000370a00720c */ /* 0x080fe20001f86670 */
[----:B------:R-:W-:Y:S01]  /*14f50*/  STS [R0+0x480], R146 ;  /* 0x0004809200007388 */ /* 0x000fe20000000800 */
[----:B------:R-:W-:Y:S01]  /*14f60*/  @P0 SHF.R.U32.HI R3, RZ, c[0x0][0x4f0], R4 ;  /* 0x00013c00ff030a19 */ /* 0x000fe20000011604 */
[----:B------:R-:W-:Y:S01]  /*14f70*/  IMAD.MOV.U32 R4, RZ, RZ, R8 ;  /* 0x000000ffff047224 */ /* 0x000fe200078e0008 */
[----:B------:R-:W-:Y:S01]  /*14f80*/  ISETP.GE.OR P3, PT, R5, R55, P3 ;  /* 0x000000370500720c */ /* 0x000fe20001f66670 */
[----:B------:R-:W-:Y:S01]  /*14f90*/  IMAD.IADD R5, R9, 0x1, R7 ;  /* 0x0000000109057824 */ /* 0x000fe200078e0207 */
[----:B------:R-:W-:Y:S01]  /*14fa0*/  SHF.R.S32.HI R7, RZ, 0x1f, R18 ;  /* 0x0000001fff077819 */ /* 0x000fe20000011412 */
[--C-:B------:R-:W-:Y:S01]  /*14fb0*/  IMAD.MOV R8, RZ, RZ, -R3.reuse ;  /* 0x000000ffff087224 */ /* 0x100fe200078e0a03 */
[----:B------:R-:W-:Y:S01]  /*14fc0*/  SHF.R.S32.HI R9, RZ, 0x1f, R3 ;  /* 0x0000001fff097819 */ /* 0x000fe20000011403 */
[----:B------:R-:W-:Y:S01]  /*14fd0*/  STS [R2], R45 ;  /* 0x0000002d02007388 */ /* 0x000fe20000000800 */
[----:B------:R-:W-:Y:S01]  /*14fe0*/  IADD3 R10, P0, R3, R20, RZ ;  /* 0x00000014030a7210 */ /* 0x000fe20007f1e0ff */
[----:B------:R-:W-:Y:S01]  /*14ff0*/  IMAD R7, R7, c[0x0][0x3d8], RZ ;  /* 0x0000f60007077a24 */ /* 0x000fe200078e02ff */
[----:B------:R-:W-:Y:S01]  /*15000*/  F2FP.PACK_AB R182, R183, R182 ;  /* 0x000000b6b7b6723e */ /* 0x000fe200000000ff */
[----:B------:R-:W-:Y:S01]  /*15010*/  IMAD R8, R8, c[0x0][0x4e8], R6 ;  /* 0x00013a0008087a24 */ /* 0x000fe200078e0206 */
[----:B------:R-:W-:Y:S01]  /*15020*/  IADD3.X R11, R9, R21, R22, P0, !PT ;  /* 0x00000015090b7210 */ /* 0x000fe200007fe416 */
[C---:B------:R-:W-:Y:S01]  /*15030*/  IMAD R53, R18.reuse, c[0x0][0x3dc], R7 ;  /* 0x0000f70012357a24 */ /* 0x040fe200078e0207 */
[----:B------:R-:W-:Y:S01]  /*15040*/  STS [R2+0x400], R158 ;  /* 0x0004009e02007388 */ /* 0x000fe20000000800 */
[----:B------:R-:W-:Y:S01]  /*15050*/  IMAD.WIDE.U32 R18, R18, c[0x0][0x3d8], R4 ;  /* 0x0000f60012127a25 */ /* 0x000fe200078e0004 */
[----:B------:R-:W-:-:S02]  /*15060*/  SHF.R.S32.HI R4, RZ, 0x1f, R8 ;  /* 0x0000001fff047819 */ /* 0x000fc40000011408 */
[----:B------:R-:W-:Y:S01]  /*15070*/  STS [R0+0x2080], R148 ;  /* 0x0020809400007388 */ /* 0x000fe20000000800 */
[----:B------:R-:W-:Y:S01]  /*15080*/  IMAD.MOV.U32 R9, RZ, RZ, 0x20 ;  /* 0x00000020ff097424 */ /* 0x000fe200078e00ff */
[----:B------:R-:W-:Y:S01]  /*15090*/  F2FP.PACK_AB R184, R185, R184 ;  /* 0x000000b8b9b8723e */ /* 0x000fe200000000ff */
[----:B------:R-:W-:Y:S01]  /*150a0*/  IMAD R4, R4, c[0x0][0x488], RZ ;  /* 0x0001220004047a24 */ /* 0x000fe200078e02ff */
[----:B------:R-:W-:Y:S01]  /*150b0*/  STS [R0+0x2480], R150 ;  /* 0x0024809600007388 */ /* 0x000fe20000000800 */
[C---:B------:R-:W-:Y:S01]  /*150c0*/  IMAD.WIDE.U32 R6, R8.reuse, c[0x0][0x488], R10 ;  /* 0x0001220008067a25 */ /* 0x040fe200078e000a */
[----:B------:R-:W-:Y:S02]  /*150d0*/  SEL R9, R9, 0xffffffe0, !P1 ;  /* 0xffffffe009097807 */ /* 0x000fe40004800000 */
[----:B------:R-:W-:Y:S01]  /*150e0*/  STS [R2+0x2000], R152 ;  /* 0x0020009802007388 */ /* 0x000fe20000000800 */
[----:B------:R-:W-:Y:S01]  /*150f0*/  IMAD R8, R8, c[0x0][0x48c], R4 ;  /* 0x0001230008087a24 */ /* 0x000fe200078e0204 */
[----:B------:R-:W-:Y:S01]  /*15100*/  LEA R10, P0, R6, c[0x0][0x450], 0x2 ;  /* 0x00011400060a7a11 */ /* 0x000fe200078010ff */
[----:B------:R-:W-:Y:S01]  /*15110*/  IMAD.MOV.U32 R5, RZ, RZ, 0x40 ;  /* 0x00000040ff057424 */ /* 0x000fe200078e00ff */
[----:B------:R-:W-:Y:S01]  /*15120*/  STS [R2+0x2400], R154 ;  /* 0x0024009a02007388 */ /* 0x000fe20000000800 */
[----:B------:R-:W-:Y:S01]  /*15130*/  IMAD.IADD R8, R7, 0x1, R8 ;  /* 0x0000000107087824 */ /* 0x000fe200078e0208 */
[----:B------:R-:W-:Y:S01]  /*15140*/  F2FP.PACK_AB R186, R187, R186 ;  /* 0x000000babbba723e */ /* 0x000fe200000000ff */
[----:B------:R-:W-:Y:S01]  /*15150*/  IMAD.IADD R3, R0, 0x1, R9 ;  /* 0x0000000100037824 */ /* 0x000fe200078e0209 */
[----:B------:R-:W-:Y:S01]  /*15160*/  SEL R7, R5, 0xffffffc0, !P2 ;  /* 0xffffffc005077807 */ /* 0x000fe20005000000 */
[----:B------:R-:W-:Y:S01]  /*15170*/  IMAD.IADD R4, R9, 0x1, R2 ;  /* 0x0000000109047824 */ /* 0x000fe200078e0202 */
[----:B------:R-:W-:Y:S01]  /*15180*/  LEA.HI.X R9, R6, c[0x0][0x454], R8, 0x2, P0 ;  /* 0x0001150006097a11 */ /* 0x000fe200000f1408 */
[----:B------:R-:W-:Y:S01]  /*15190*/  SHFL.IDX PT, R16, R10, RZ, 0x1c1f ;  /* 0x001c1fff0a107589 */ /* 0x000fe200000e0000 */
[----:B------:R-:W-:Y:S01]  /*151a0*/  F2FP.PACK_AB R42, R42, R64 ;  /* 0x000000402a2a723e */ /* 0x000fe200000000ff */
[----:B------:R-:W-:Y:S01]  /*151b0*/  IMAD.IADD R6, R0, 0x1, R7 ;  /* 0x0000000100067824 */ /* 0x000fe200078e0207 */
[----:B------:R-:W-:Y:S01]  /*151c0*/  F2FP.PACK_AB R66, R67, R66 ;  /* 0x000000424342723e */ /* 0x000fe200000000ff */
[----:B------:R-:W-:Y:S01]  /*151d0*/  STS [R3+0x80], R49 ;  /* 0x0000803103007388 */ /* 0x000fe20000000800 */
[----:B------:R-:W-:Y:S01]  /*151e0*/  IMAD.IADD R8, R7, 0x1, R2 ;  /* 0x0000000107087824 */ /* 0x000fe200078e0202 */
[----:B------:R-:W-:Y:S01]  /*151f0*/  F2FP.PACK_AB R56, R57, R56 ;  /* 0x000000383938723e */ /* 0x000fe200000000ff */
[----:B------:R-:W-:Y:S01]  /*15200*/  IMAD.IADD R5, R7, 0x1, R3 ;  /* 0x0000000107057824 */ /* 0x000fe200078e0203 */
[----:B------:R-:W-:Y:S01]  /*15210*/  STS [R3+0x480], R162 ;  /* 0x000480a203007388 */ /* 0x000fe20000000800 */
[----:B------:R-:W-:Y:S01]  /*15220*/  IMAD.IADD R7, R4, 0x1, R7 ;  /* 0x0000000104077824 */ /* 0x000fe200078e0207 */
[----:B------:R-:W-:-:S02]  /*15230*/  F2FP.PACK_AB R58, R59, R58 ;  /* 0x0000003a3b3a723e */ /* 0x000fc400000000ff */
[----:B------:R-:W-:Y:S01]  /*15240*/  STS [R4], R48 ;  /* 0x0000003004007388 */ /* 0x000fe20000000800 */
[----:B------:R-:W-:Y:S02]  /*15250*/  F2FP.PACK_AB R60, R61, R60 ;  /* 0x0000003c3d3c723e */ /* 0x000fe400000000ff */
        /* <DEDUP_REMOVED lines=22> */
[----:B------:R-:W-:Y:S01]  /*153c0*/  STS [R8], R44 ;  /* 0x0000002c08007388 */ /* 0x000fe20000000800 */
        /* <DEDUP_REMOVED lines=42> */
[----:B-1----:R-:W-:Y:S01]  /*15670*/  IMAD.SHL.U32 R0, R13, 0x2, RZ ;  /* 0x000000020d007824 */ /* 0x002fe200078e00ff */
[----:B------:R-:W-:-:S02]  /*15680*/  LEA R13, P0, R18, c[0x0][0x380], 0x1 ;  /* 0x0000e000120d7a11 */ /* 0x000fc400078008ff */
        /* <DEDUP_REMOVED lines=16> */
[----:B-1----:R-:W-:-:S03]  /*15790*/  IMAD R6, R80, 0x80, R52 ;  /* 0x0000008050067824 */ /* 0x002fc600078e0234 */
[----:B------:R-:W-:Y:S04]  /*157a0*/  STS [R5+0x6080], R120 ;  /* 0x0060807805007388 */ /* 0x000fe80000000800 */
[----:B------:R-:W-:Y:S04]  /*157b0*/  STS [R5+0x6480], R122 ;  /* 0x0064807a05007388 */ /* 0x000fe80000000800 */
[----:B------:R-:W-:Y:S04]  /*157c0*/  STS [R7+0x6000], R124 ;  /* 0x0060007c07007388 */ /* 0x000fe80000000800 */
[----:B------:R-:W-:Y:S04]  /*157d0*/  STS [R7+0x6400], R126 ;  /* 0x0064007e07007388 */ /* 0x000fe80000000800 */
[----:B------:R-:W1:Y:S04]  /*157e0*/  SHFL.IDX PT, R17, R9, RZ, 0x1c1f ;  /* 0x001c1fff09117589 */ /* 0x000e6800000e0000 */
[----:B------:R-:W-:Y:S06]  /*157f0*/  BAR.SYNC.DEFER_BLOCKING 0x1, 0x80 ;  /* 0x0042000000007b1d */ /* 0x000fec0000010000 */
[----:B------:R-:W-:Y:S04]  /*15800*/  SHFL.IDX PT, R2, R10, 0x1, 0x1c1f ;  /* 0x003c1f000a027f89 */ /* 0x000fe800000e0000 */
[----:B------:R-:W2:Y:S04]  /*15810*/  SHFL.IDX PT, R3, R9, 0x1, 0x1c1f ;  /* 0x003c1f0009037f89 */ /* 0x000ea800000e0000 */
[----:B------:R-:W-:Y:S04]  /*15820*/  SHFL.IDX PT, R14, R10, 0x2, 0x1c1f ;  /* 0x005c1f000a0e7f89 */ /* 0x000fe800000e0000 */
[----:B------:R-:W3:Y:S04]  /*15830*/  SHFL.IDX PT, R15, R9, 0x2, 0x1c1f ;  /* 0x005c1f00090f7f89 */ /* 0x000ee800000e0000 */
[----:B------:R-:W-:Y:S04]  /*15840*/  SHFL.IDX PT, R10, R10, 0x3, 0x1c1f ;  /* 0x007c1f000a0a7f89 */ /* 0x000fe800000e0000 */
[----:B------:R-:W4:Y:S04]  /*15850*/  SHFL.IDX PT, R11, R9, 0x3, 0x1c1f ;  /* 0x007c1f00090b7f89 */ /* 0x000f2800000e0000 */
[----:B-1----:R-:W-:Y:S04]  /*15860*/  @!P6 ST.E [R16.64], R38 ;  /* 0x000000261000e985 */ /* 0x002fe8000c10190e */
[----:B--2---:R1:W-:Y:S04]  /*15870*/  @!P5 ST.E [R2.64], R39 ;  /* 0x000000270200d985 */ /* 0x0043e8000c10190e */
[----:B---3--:R2:W-:Y:S04]  /*15880*/  @!P4 ST.E [R14.64], R40 ;  /* 0x000000280e00c985 */ /* 0x0085e8000c10190e */
[----:B----4-:R2:W-:Y:S04]  /*15890*/  @!P3 ST.E [R10.64], R41 ;  /* 0x000000290a00b985 */ /* 0x0105e8000c10190e */
[----:B------:R2:W3:Y:S04]  /*158a0*/  LDS.128 R24, [R0+0x880] ;  /* 0x0008800000187984 */ /* 0x0004e80000000c00 */
[----:B------:R2:W4:Y:S01]  /*158b0*/  LDS.128 R32, [R0+0x1080] ;  /* 0x0010800000207984 */ /* 0x0005220000000c00 */
[----:B-1----:R-:W-:-:S03]  /*158c0*/  IMAD.IADD R2, R19, 0x1, R53 ;  /* 0x0000000113027824 */ /* 0x002fc600078e0235 */
[----:B------:R2:W1:Y:S04]  /*158d0*/  LDS.128 R40, [R0+0x1880] ;  /* 0x0018800000287984 */ /* 0x0004680000000c00 */
[----:B------:R2:W1:Y:S01]  /*158e0*/  LDS.128 R48, [R0+0x2080] ;  /* 0x0020800000307984 */ /* 0x0004620000000c00 */
[----:B------:R-:W-:Y:S02]  /*158f0*/  LEA.HI.X R7, R18, c[0x0][0x384], R2, 0x1, P0 ;  /* 0x0000e10012077a11 */ /* 0x000fe400000f0c02 */
[----:B------:R-:W-:Y:S01]  /*15900*/  ISETP.GE.AND P0, PT, R6, R55, PT ;  /* 0x000000370600720c */ /* 0x000fe20003f06270 */
[----:B------:R2:W1:Y:S04]  /*15910*/  LDS.128 R60, [R0+0x2880] ;  /* 0x00288000003c7984 */ /* 0x0004680000000c00 */
        /* <DEDUP_REMOVED lines=12> */
[----:B---34-:R-:W3:Y:S01]  /*159e0*/  LDS.128 R16, [R0+0x80] ;  /* 0x0000800000107984 */ /* 0x018ee20000000c00 */
[----:B------:R-:W-:-:S02]  /*159f0*/  IADD3 R4, R12, 0x40, RZ ;  /* 0x000000400c047810 */ /* 0x000fc40007ffe0ff */
[----:B------:R-:W-:Y:S01]  /*15a00*/  ISETP.GE.AND P1, PT, R12, c[0x0][0x3c8], PT ;  /* 0x0000f2000c007a0c */ /* 0x000fe20003f26270 */
[----:B--2---:R2:W4:Y:S01]  /*15a10*/  LDS.128 R8, [R0+0x4080] ;  /* 0x0040800000087984 */ /* 0x0045220000000c00 */
[----:B------:R-:W-:-:S13]  /*15a20*/  ISETP.GE.AND P0, PT, R4, c[0x0][0x3c8], PT ;  /* 0x0000f20004007a0c */ /* 0x000fda0003f06270 */
[----:B--2---:R-:W-:-:S04]  /*15a30*/  @!P0 SHF.R.S32.HI R0, RZ, 0x1f, R4 ;  /* 0x0000001fff008819 */ /* 0x004fc80000011404 */
[----:B------:R-:W-:Y:S01]  /*15a40*/  @!P0 LEA.HI R0, R0, R4, RZ, 0x3 ;  /* 0x0000000400008211 */ /* 0x000fe200078f18ff */
[----:B-1----:R-:W-:-:S03]  /*15a50*/  @!P1 IMAD.WIDE R4, R12, 0x2, R2 ;  /* 0x000000020c049825 */ /* 0x002fc600078e0202 */
[----:B------:R-:W-:-:S05]  /*15a60*/  @!P0 LOP3.LUT R0, R0, 0xfffffff8, RZ, 0xc0, !PT ;  /* 0xfffffff800008812 */ /* 0x000fca00078ec0ff */
[----:B------:R-:W-:Y:S01]  /*15a70*/  @!P0 IMAD.WIDE R2, R0, 0x2, R2 ;  /* 0x0000000200028825 */ /* 0x000fe200078e0202 */
[----:B---3--:R1:W-:Y:S04]  /*15a80*/  @!P1 ST.E.128 [R4.64], R16 ;  /* 0x0000001004009985 */ /* 0x0083e8000c101d0e */
[----:B----4-:R1:W-:Y:S02]  /*15a90*/  @!P0 ST.E.128 [R2.64], R8 ;  /* 0x0000000802008985 */ /* 0x0103e4000c101d0e */
.L_x_944:
[----:B---34-:R-:W-:Y:S05]  /*15aa0*/  BSYNC B0 ;  /* 0x0000000000007941 */ /* 0x018fea0003800000 */
.L_x_943:
[----:B--2---:R-:W-:Y:S01]  /*15ab0*/  IADD3 R0, R6, 0x10, RZ ;  /* 0x0000001006007810 */ /* 0x004fe20007ffe0ff */
[----:B-1----:R1:W2:Y:S01]  /*15ac0*/  SHFL.IDX PT, R3, R7, 0x1, 0x181f ;  /* 0x00381f0007037f89 */ /* 0x0022a200000e0000 */
        /* <DEDUP_REMOVED lines=14> */
.L_x_946:
[----:B------:R-:W-:Y:S05]  /*15bb0*/  BSYNC B0 ;  /* 0x0000000000007941 */ /* 0x000fea0003800000 */
.L_x_945:
        /* <DEDUP_REMOVED lines=16> */
.L_x_948:
[----:B------:R-:W-:Y:S05]  /*15cc0*/  BSYNC B0 ;  /* 0x0000000000007941 */ /* 0x000fea0003800000 */
.L_x_947:
        /* <DEDUP_REMOVED lines=16> */
.L_x_950:
[----:B------:R-:W-:Y:S05]  /*15dd0*/  BSYNC B0 ;  /* 0x0000000000007941 */ /* 0x000fea0003800000 */
.L_x_949:
        /* <DEDUP_REMOVED lines=16> */
.L_x_952:
[----:B------:R-:W-:Y:S05]  /*15ee0*/  BSYNC B0 ;  /* 0x0000000000007941 */ /* 0x000fea0003800000 */
.L_x_951:
        /* <DEDUP_REMOVED lines=16> */
.L_x_954:
[----:B------:R-:W-:Y:S05]  /*15ff0*/  BSYNC B0 ;  /* 0x0000000000007941 */ /* 0x000fea0003800000 */
.L_x_953:
        /* <DEDUP_REMOVED lines=16> */
.L_x_956:
[----:B------:R-:W-:Y:S05]  /*16100*/  BSYNC B0 ;  /* 0x0000000000007941 */ /* 0x000fea0003800000 */
.L_x_955:
        /* <DEDUP_REMOVED lines=17> */
.L_x_942:
        /* <DEDUP_REMOVED lines=19> */
[----:B------:R-:W-:-:S04]  /*16350*/  IMAD R3, R3, c[0x0][0x490], RZ ;  /* 0x0001240003037a24 */ /* 0x000fc800078e02ff */
[----:B------:R-:W-:Y:S01]  /*16360*/  IMAD R2, R4, c[0x0][0x494], R3 ;  /* 0x0001250004027a24 */ /* 0x000fe200078e0203 */
[----:B------:R-:W-:-:S04]  /*16370*/  IADD3 R4, -R0, RZ, RZ ;  /* 0x000000ff00047210 */ /* 0x000fc80007ffe1ff */
[----:B------:R-:W-:Y:S01]  /*16380*/  IADD3 R3, R7, R2, RZ ;  /* 0x0000000207037210 */ /* 0x000fe20007ffe0ff */
[----:B------:R-:W-:Y:S02]  /*16390*/  IMAD.MOV.U32 R2, RZ, RZ, R6 ;  /* 0x000000ffff027224 */ /* 0x000fe400078e0006 */
        /* <DEDUP_REMOVED lines=16> */
.L_x_958:
[----:B------:R-:W-:Y:S05]  /*164a0*/  BSYNC B0 ;  /* 0x0000000000007941 */ /* 0x000fea0003800000 */
.L_x_957:
[----:B------:R-:W2:Y:S01]  /*164b0*/  S2R R6, SR_CTAID.Y ;  /* 0x0000000000067919 */ /* 0x000ea20000002600 */
[----:B-1----:R-:W-:Y:S01]  /*164c0*/  SHF.R.S32.HI R0, RZ, 0x1f, R11 ;  /* 0x0000001fff007819 */ /* 0x002fe2000001140b */
[----:B------:R-:W-:Y:S01]  /*164d0*/  BSSY B0, `(.L_x_959) ;  /* 0x0000036000007945 */ /* 0x000fe20003800000 */
[----:B------:R-:W-:Y:S01]  /*164e0*/  MOV R12, c[0x0][0x4e8] ;  /* 0x00013a00000c7a02 */ /* 0x000fe20000000f00 */
[----:B------:R-:W1:Y:S01]  /*164f0*/  S2R R13, SR_CTAID.X ;  /* 0x00000000000d7919 */ /* 0x000e620000002500 */
[----:B------:R-:W-:Y:S02]  /*16500*/  LEA.HI R0, R0, R11, RZ, 0x3 ;  /* 0x0000000b00007211 */ /* 0x000fe400078f18ff */
[C---:B------:R-:W-:Y:S01]  /*16510*/  ISETP.NE.AND P0, PT, R12.reuse, 0x1, PT ;  /* 0x000000010c00780c */ /* 0x040fe20003f05270 */
[----:B------:R-:W-:Y:S01]  /*16520*/  IMAD R12, R12, c[0x0][0x388], RZ ;  /* 0x0000e2000c0c7a24 */ /* 0x000fe200078e02ff */
[----:B------:R-:W-:Y:S02]  /*16530*/  LOP3.LUT R2, R0, 0xfffffff8, RZ, 0xc0, !PT ;  /* 0xfffffff800027812 */ /* 0x000fe400078ec0ff */
[----:B------:R-:W-:-:S03]  /*16540*/  SHF.R.S32.HI R8, RZ, 0x3, R0 ;  /* 0x00000003ff087819 */ /* 0x000fc60000011400 */
[----:B------:R-:W-:-:S05]  /*16550*/  IMAD.IADD R11, R11, 0x1, -R2 ;  /* 0x000000010b0b7824 */ /* 0x000fca00078e0a02 */
[----:B------:R-:W-:Y:S02]  /*16560*/  LEA R0, R11, R8, 0x4 ;  /* 0x000000080b007211 */ /* 0x000fe400078e20ff */
[----:B--2---:R-:W-:-:S03]  /*16570*/  SHF.R.S32.HI R3, RZ, 0x1f, R6 ;  /* 0x0000001fff037819 */ /* 0x004fc60000011406 */
[C---:B-1----:R-:W-:Y:S01]  /*16580*/  IMAD R5, R13.reuse, 0x80, R0 ;  /* 0x000000800d057824 */ /* 0x042fe200078e0200 */
[----:B------:R-:W-:Y:S01]  /*16590*/  LEA R8, R13, R8, 0x7 ;  /* 0x000000080d087211 */ /* 0x000fe200078e38ff */
[----:B------:R-:W-:Y:S02]  /*165a0*/  IMAD R2, R3, c[0x0][0x3e8], RZ ;  /* 0x0000fa0003027a24 */ /* 0x000fe400078e02ff */
[----:B------:R-:W-:-:S04]  /*165b0*/  @P0 IMAD.HI.U32 R4, R5, c[0x0][0x4ec], RZ ;  /* 0x00013b0005040a27 */ /* 0x000fc800078e00ff */
[C---:B------:R-:W-:Y:S02]  /*165c0*/  IMAD R2, R6.reuse, c[0x0][0x3ec], R2 ;  /* 0x0000fb0006027a24 */ /* 0x040fe400078e0202 */
[----:B------:R-:W-:-:S04]  /*165d0*/  IMAD.WIDE.U32 R6, R6, c[0x0][0x3e8], RZ ;  /* 0x0000fa0006067a25 */ /* 0x000fc800078e00ff */
[----:B------:R-:W-:Y:S01]  /*165e0*/  IMAD.MOV.U32 R0, RZ, RZ, R5 ;  /* 0x000000ffff007224 */ /* 0x000fe200078e0005 */
        /* <DEDUP_REMOVED lines=14> */
[----:B------:R-:W-:-:S04]  /*166d0*/  SHF.L.U32 R6, R11, 0x3, RZ ;  /* 0x000000030b067819 */ /* 0x000fc800000006ff */
        /* <DEDUP_REMOVED lines=21> */
.L_x_960:
[----:B------:R-:W-:Y:S05]  /*16830*/  BSYNC B0 ;  /* 0x0000000000007941 */ /* 0x000fea0003800000 */
.L_x_959:
        /* <DEDUP_REMOVED lines=15> */
.L_x_962:
[----:B------:R-:W-:Y:S05]  /*16930*/  BSYNC B0 ;  /* 0x0000000000007941 */ /* 0x000fea0003800000 */
.L_x_961:
        /* <DEDUP_REMOVED lines=15> */
.L_x_964:
[----:B------:R-:W-:Y:S05]  /*16a30*/  BSYNC B0 ;  /* 0x0000000000007941 */ /* 0x000fea0003800000 */
.L_x_963:
        /* <DEDUP_REMOVED lines=15> */
.L_x_966:
[----:B------:R-:W-:Y:S05]  /*16b30*/  BSYNC B0 ;  /* 0x0000000000007941 */ /* 0x000fea0003800000 */
.L_x_965:
        /* <DEDUP_REMOVED lines=15> */
.L_x_968:
[----:B------:R-:W-:Y:S05]  /*16c30*/  BSYNC B0 ;  /* 0x0000000000007941 */ /* 0x000fea0003800000 */
.L_x_967:
        /* <DEDUP_REMOVED lines=15> */
.L_x_970:
[----:B------:R-:W-:Y:S05]  /*16d30*/  BSYNC B0 ;  /* 0x0000000000007941 */ /* 0x000fea0003800000 */
.L_x_969:
        /* <DEDUP_REMOVED lines=15> */
.L_x_972:
[----:B------:R-:W-:Y:S05]  /*16e30*/  BSYNC B0 ;  /* 0x0000000000007941 */ /* 0x000fea0003800000 */
.L_x_971:
        /* <DEDUP_REMOVED lines=16> */
.L_x_973:
        /* <DEDUP_REMOVED lines=12> */
.L_x_3550:


//--------------------- .text._ZN7cutlass13device_kernelIN5flash19enable_sm80_to_sm89INS1_16FlashAttnFwdSm80INS1_25CollectiveMainloopFwdSm80ILi4ELi1ELb0EN4cute5tupleIJNS5_1CILi128EEENS7_ILi48EEES8_EEELi128ENS_6half_tEfNS_4arch4Sm80ELb0ELb1ELb1ELb1ELb0ELb0ELb1ELb0EEENS1_21CollectiveEpilogueFwdINS6_IJS8_S8_S9_EEENS6_IJNS7_ILi1EEESH_SH_EEESB_SD_Li128ELb1ELb1ELb0ELb0EEENS1_19SingleTileSchedulerILb1ELb0ELb1ELi128EEEEEEEEEvNT_6ParamsE --------------------------
	.section	.text._ZN7cutlass13device_kernelIN5flash19enable_sm80_to_sm89INS1_16FlashAttnFwdSm80INS1_25CollectiveMainloopFwdSm80ILi4ELi1ELb0EN4cute5tupleIJNS5_1CILi128EEENS7_ILi48EEES8_EEELi128ENS_6half_tEfNS_4arch4Sm80ELb0ELb1ELb1ELb1ELb0ELb0ELb1ELb0EEENS1_21CollectiveEpilogueFwdINS6_IJS8_S8_S9_EEENS6_IJNS7_ILi1EEESH_SH_EEESB_SD_Li128ELb1ELb1ELb0ELb0EEENS1_19SingleTileSchedulerILb1ELb0ELb1ELi128EEEEEEEEEvNT_6ParamsE,"ax",@progbits
	.sectioninfo	@"SHI_REGISTERS=255"
	.align	128
.text._ZN7cutlass13device_kernelIN5flash19enable_sm80_to_sm89INS1_16FlashAttnFwdSm80INS1_25CollectiveMainloopFwdSm80ILi4ELi1ELb0EN4cute5tupleIJNS5_1CILi128EEENS7_ILi48EEES8_EEELi128ENS_6half_tEfNS_4arch4Sm80ELb0ELb1ELb1ELb1ELb0ELb0ELb1ELb0EEENS1_21CollectiveEpilogueFwdINS6_IJS8_S8_S9_EEENS6_IJNS7_ILi1EEESH_SH_EEESB_SD_Li128ELb1ELb1ELb0ELb0EEENS1_19SingleTileSchedulerILb1ELb0ELb1ELi128EEEEEEEEEvNT_6ParamsE:
        .type           _ZN7cutlass13device_kernelIN5flash19enable_sm80_to_sm89INS1_16FlashAttnFwdSm80INS1_25CollectiveMainloopFwdSm80ILi4ELi1ELb0EN4cute5tupleIJNS5_1CILi128EEENS7_ILi48EEES8_EEELi128ENS_6half_tEfNS_4arch4Sm80ELb0ELb1ELb1ELb1ELb0ELb0ELb1ELb0EEENS1_21CollectiveEpilogueFwdINS6_IJS8_S8_S9_EEENS6_IJNS7_ILi1EEESH_SH_EEESB_SD_Li128ELb1ELb1ELb0ELb0EEENS1_19SingleTileSchedulerILb1ELb0ELb1ELi128EEEEEEEEEvNT_6ParamsE,@function
        .size           _ZN7cutlass13device_kernelIN5flash19enable_sm80_to_sm89INS1_16FlashAttnFwdSm80INS1_25CollectiveMainloopFwdSm80ILi4ELi1ELb0EN4cute5tupleIJNS5_1CILi128EEENS7_ILi48EEES8_EEELi128ENS_6half_tEfNS_4arch4Sm80ELb0ELb1ELb1ELb1ELb0ELb0ELb1ELb0EEENS1_21CollectiveEpilogueFwdINS6_IJS8_S8_S9_EEENS6_IJNS7_ILi1EEESH_SH_EEESB_SD_Li128ELb1ELb1ELb0ELb0EEENS1_19SingleTileSchedulerILb1ELb0ELb1ELi128EEEEEEEEEvNT_6ParamsE,(.L_x_3551 - _ZN7cutlass13device_kernelIN5flash19enable_sm80_to_sm89INS1_16FlashAttnFwdSm80INS1_25CollectiveMainloopFwdSm80ILi4ELi1ELb0EN4cute5tupleIJNS5_1CILi128EEENS7_ILi48EEES8_EEELi128ENS_6half_tEfNS_4arch4Sm80ELb0ELb1ELb1ELb1ELb0ELb0ELb1ELb0EEENS1_21CollectiveEpilogueFwdINS6_IJS8_S8_S9_EEENS6_IJNS7_ILi1EEESH_SH_EEESB_SD_Li128ELb1ELb1ELb0ELb0EEENS1_19SingleTileSchedulerILb1ELb0ELb1ELi128EEEEEEEEEvNT_6ParamsE)
        .other          _ZN7cutlass13device_kernelIN5flash19enable_sm80_to_sm89INS1_16FlashAttnFwdSm80INS1_25CollectiveMainloopFwdSm80ILi4ELi1ELb0EN4cute5tupleIJNS5_1CILi128EEENS7_ILi48EEES8_EEELi128ENS_6half_tEfNS_4arch4Sm80ELb0ELb1ELb1ELb1ELb0ELb0ELb1ELb0EEENS1_21CollectiveEpilogueFwdINS6_IJS8_S8_S9_EEENS6_IJNS7_ILi1EEESH_SH_EEESB_SD_Li128ELb1ELb1ELb0ELb0EEENS1_19SingleTileSchedulerILb1ELb0ELb1ELi128EEEEEEEEEvNT_6ParamsE,@"STO_CUDA_ENTRY STV_DEFAULT"
_ZN7cutlass13device_kernelIN5flash19enable_sm80_to_sm89INS1_16FlashAttnFwdSm80INS1_25CollectiveMainloopFwdSm80ILi4ELi1ELb0EN4cute5tupleIJNS5_1CILi128EEENS7_ILi48EEES8_EEELi128ENS_6half_tEfNS_4arch4Sm80ELb0ELb1ELb1ELb1ELb0ELb0ELb1ELb0EEENS1_21CollectiveEpilogueFwdINS6_IJS8_S8_S9_EEENS6_IJNS7_ILi1EEESH_SH_EEESB_SD_Li128ELb1ELb1ELb0ELb0EEENS1_19SingleTileSchedulerILb1ELb0ELb1ELi128EEEEEEEEEvNT_6ParamsE:
        /* <DEDUP_REMOVED lines=17> */
.L_x_975:
        /* <DEDUP_REMOVED lines=8> */
.L_x_977:
[----:B------:R-:W-:-:S04]  /*0190*/  MOV R0, c[0x0][0x54c] ;  /* 0x0001530000007a02 */ /* 0x000fc80000000f00 */
.L_x_976:
[----:B------:R-:W-:Y:S01]  /*01a0*/  USHF.L.U32 UR23, UR23, 0x7, URZ ;  /* 0x0000000717177899 */ /* 0x000fe2000800063f */
[----:B-----5:R-:W-:-:S05]  /*01b0*/  IMAD R0, R0, c[0x0][0x548], RZ ;  /* 0x0001520000007a24 */ /* 0x020fca00078e02ff */
[----:B------:R-:W-:-:S04]  /*01c0*/  ISETP.LE.AND P0, PT, R0, UR23, PT ;  /* 0x0000001700007c0c */ /* 0x000fc8000bf03270 */
[----:B------:R-:W-:-:S05]  /*01d0*/  SEL R0, R5, 0xffffffff, !P0 ;  /* 0xffffffff05007807 */ /* 0x000fca0004000000 */
[----:B------:R2:W-:Y:S01]  /*01e0*/  STL [R1+0x2c], R0 ;  /* 0x00002c0001007387 */ /* 0x0005e20000100800 */
[----:B------:R-:W-:Y:S05]  /*01f0*/  BRA `(.L_x_978) ;  /* 0x0000013000007947 */ /* 0x000fea0003800000 */
.L_x_974:
[----:B------:R-:W-:-:S04]  /*0200*/  ISETP.NE.U32.AND P0, PT, RZ, c[0x0][0x568], PT ;  /* 0x00015a00ff007a0c */ /* 0x000fc80003f05070 */
[----:B------:R-:W-:-:S13]  /*0210*/  ISETP.NE.AND.EX P0, PT, RZ, c[0x0][0x56c], PT, P0 ;  /* 0x00015b00ff007a0c */ /* 0x000fda0003f05300 */
[----:B------:R-:W-:Y:S05]  /*0220*/  @!P0 BRA `(.L_x_979) ;  /* 0x0000002000008947 */ /* 0x000fea0003800000 */
[----:B------:R1:W5:Y:S01]  /*0230*/  LDG.E R0, [R2.64] ;  /* 0x0000001402007981 */ /* 0x000362000c1e1900 */
[----:B------:R-:W-:Y:S05]  /*0240*/  BRA `(.L_x_980) ;  /* 0x0000009000007947 */ /* 0x000fea0003800000 */
.L_x_979:
        /* <DEDUP_REMOVED lines=8> */
.L_x_981:
[----:B------:R-:W-:-:S04]  /*02d0*/  MOV R0, c[0x0][0x54c] ;  /* 0x0001530000007a02 */ /* 0x000fc80000000f00 */
.L_x_980:
[----:B------:R-:W-:Y:S01]  /*02e0*/  USHF.L.U32 UR23, UR23, 0x7, URZ ;  /* 0x0000000717177899 */ /* 0x000fe2000800063f */
[----:B-----5:R-:W-:-:S05]  /*02f0*/  IMAD R0, R0, c[0x0][0x548], RZ ;  /* 0x0001520000007a24 */ /* 0x020fca00078e02ff */
[----:B------:R-:W-:-:S04]  /*0300*/  ISETP.LE.AND P0, PT, R0, UR23, PT ;  /* 0x0000001700007c0c */ /* 0x000fc8000bf03270 */
[----:B------:R-:W-:-:S05]  /*0310*/  SEL R0, R5, 0xffffffff, !P0 ;  /* 0xffffffff05007807 */ /* 0x000fca0004000000 */
[----:B------:R2:W-:Y:S04]  /*0320*/  STL [R1+0x2c], R0 ;  /* 0x00002c0001007387 */ /* 0x0005e80000100800 */
.L_x_978:
[----:B------:R-:W3:Y:S02]  /*0330*/  LDL R52, [R1+0x2c] ;  /* 0x00002c0001347983 */ /* 0x000ee40000100800 */
[----:B---3--:R-:W-:-:S13]  /*0340*/  ISETP.GE.AND P0, PT, R52, RZ, PT ;  /* 0x000000ff3400720c */ /* 0x008fda0003f06270 */
        /* <DEDUP_REMOVED lines=10> */
[----:B-1----:R-:W-:Y:S01]  /*03f0*/  @P0 IMAD.WIDE R2, R52, R9, c[0x0][0x360] ;  /* 0x0000d80034020625 */ /* 0x002fe200078e0209 */
[----:B------:R1:W3:Y:S01]  /*0400*/  @P1 LDG.E R8, [R4.64] ;  /* 0x0000001404081981 */ /* 0x0002e2000c1e1900 */
[----:B------:R-:W-:-:S03]  /*0410*/  CS2R R6, SRZ ;  /* 0x0000000000067805 */ /* 0x000fc6000001ff00 */
[----:B--2---:R2:W4:Y:S01]  /*0420*/  @P0 LDG.E R0, [R2.64] ;  /* 0x0000001402000981 */ /* 0x004522000c1e1900 */
[----:B-1----:R-:W-:-:S04]  /*0430*/  IMAD.WIDE R4, R52, R9, c[0x0][0x348] ;  /* 0x0000d20034047625 */ /* 0x002fc800078e0209 */
[----:B--2---:R-:W-:Y:S01]  /*0440*/  IMAD.WIDE R2, R52, R9, c[0x0][0x350] ;  /* 0x0000d40034027625 */ /* 0x004fe200078e0209 */
[----:B------:R1:W5:Y:S04]  /*0450*/  @P6 LDG.E R6, [R4.64] ;  /* 0x0000001404066981 */ /* 0x000368000c1e1900 */
[----:B------:R1:W5:Y:S01]  /*0460*/  @P5 LDG.E R7, [R2.64] ;  /* 0x0000001402075981 */ /* 0x000362000c1e1900 */
[----:B------:R-:W-:Y:S02]  /*0470*/  UMOV UR8, URZ ;  /* 0x0000003f00087c82 */ /* 0x000fe40008000000 */
[----:B------:R-:W-:Y:S02]  /*0480*/  ULDC UR15, c[0x0][0x168] ;  /* 0x00005a00000f7ab9 */ /* 0x000fe40000000800 */
[----:B------:R-:W-:Y:S01]  /*0490*/  ULDC UR9, c[0x0][0x1d0] ;  /* 0x0000740000097ab9 */ /* 0x000fe20000000800 */
[----:B---3--:R1:W2:Y:S08]  /*04a0*/  @P1 R2UR UR8, R8 ;  /* 0x00000000080813c2 */ /* 0x0082b000000e0000 */
[----:B----4-:R1:W3:Y:S02]  /*04b0*/  @P0 R2UR UR15, R0 ;  /* 0x00000000000f03c2 */ /* 0x0102e400000e0000 */
[----:B-12---:R-:W-:Y:S05]  /*04c0*/  @P0 BRA `(.L_x_982) ;  /* 0x0000006000000947 */ /* 0x006fea0003800000 */
[----:B------:R-:W-:Y:S05]  /*04d0*/  @!P6 BRA `(.L_x_982) ;  /* 0x000000500000e947 */ /* 0x000fea0003800000 */
[----:B------:R1:W2:Y:S04]  /*04e0*/  LDG.E R0, [R4.64] ;  /* 0x0000001404007981 */ /* 0x0002a8000c1e1900 */
[----:B-1----:R-:W4:Y:S01]  /*04f0*/  LDG.E R4, [R4.64+0x4] ;  /* 0x0000041404047981 */ /* 0x002f22000c1e1900 */
[----:B--23--:R-:W1:Y:S08]  /*0500*/  R2UR UR15, R0 ;  /* 0x00000000000f73c2 */ /* 0x00ce7000000e0000 */
[----:B----4-:R-:W1:Y:S02]  /*0510*/  R2UR UR4, R4 ;  /* 0x00000000040473c2 */ /* 0x010e6400000e0000 */
[----:B-1----:R-:W-:-:S06]  /*0520*/  UIADD3 UR15, -UR15, UR4, URZ ;  /* 0x000000040f0f7290 */ /* 0x002fcc000fffe13f */
.L_x_982:
[----:B------:R-:W-:-:S04]  /*0530*/  ISETP.NE.U32.AND P0, PT, RZ, c[0x0][0x368], PT ;  /* 0x0000da00ff007a0c */ /* 0x000fc80003f05070 */
[----:B------:R-:W-:-:S13]  /*0540*/  ISETP.NE.AND.EX P0, PT, RZ, c[0x0][0x36c], PT, P0 ;  /* 0x0000db00ff007a0c */ /* 0x000fda0003f05300 */
[----:B------:R-:W-:Y:S05]  /*0550*/  @!P0 BRA `(.L_x_983) ;  /* 0x0000004000008947 */ /* 0x000fea0003800000 */
[----:B------:R-:W-:-:S05]  /*0560*/  IMAD.WIDE R2, R52, R9, c[0x0][0x368] ;  /* 0x0000da0034027625 */ /* 0x000fca00078e0209 */
[----:B------:R-:W2:Y:S02]  /*0570*/  LDG.E R0, [R2.64] ;  /* 0x0000001402007981 */ /* 0x000ea4000c1e1900 */
[----:B--2---:R1:W2:Y:S02]  /*0580*/  R2UR UR9, R0 ;  /* 0x00000000000973c2 */ /* 0x0042a400000e0000 */
[----:B-12---:R-:W-:Y:S05]  /*0590*/  BRA `(.L_x_984) ;  /* 0x0000006000007947 */ /* 0x006fea0003800000 */
.L_x_983:
[----:B------:R-:W-:Y:S05]  /*05a0*/  @!P5 BRA `(.L_x_984) ;  /* 0x000000500000d947 */ /* 0x000fea0003800000 */
[----:B------:R1:W2:Y:S04]  /*05b0*/  LDG.E R0, [R2.64] ;  /* 0x0000001402007981 */ /* 0x0002a8000c1e1900 */
[----:B-1----:R-:W4:Y:S01]  /*05c0*/  LDG.E R2, [R2.64+0x4] ;  /* 0x0000041402027981 */ /* 0x002f22000c1e1900 */
[----:B--2---:R-:W1:Y:S08]  /*05d0*/  R2UR UR9, R0 ;  /* 0x00000000000973c2 */ /* 0x004e7000000e0000 */
[----:B----4-:R-:W1:Y:S02]  /*05e0*/  R2UR UR4, R2 ;  /* 0x00000000020473c2 */ /* 0x010e6400000e0000 */
[----:B-1----:R-:W-:-:S06]  /*05f0*/  UIADD3 UR9, -UR9, UR4, URZ ;  /* 0x0000000409097290 */ /* 0x002fcc000fffe13f */
.L_x_984:
[----:B------:R-:W-:Y:S01]  /*0600*/  ULDC UR4, c[0x0][0x2c4] ;  /* 0x0000b10000047ab9 */ /* 0x000fe20000000800 */
[----:B-----5:R-:W-:Y:S01]  /*0610*/  IADD3 R7, R7, UR8, RZ ;  /* 0x0000000807077c10 */ /* 0x020fe2000fffe0ff */
[----:B------:R-:W-:-:S02]  /*0620*/  UISETP.NE.AND UP0, UPT, UR4, 0x1, UPT ;  /* 0x000000010400788c */ /* 0x000fc4000bf05270 */
[----:B------:R-:W-:Y:S02]  /*0630*/  ULDC.64 UR6, c[0x0][0x2c8] ;  /* 0x0000b20000067ab9 */ /* 0x000fe40000000a00 */
[----:B------:R-:W-:Y:S02]  /*0640*/  UIADD3 UR10, UR23, 0x7f, URZ ;  /* 0x0000007f170a7890 */ /* 0x000fe4000fffe03f */
[----:B------:R-:W-:Y:S02]  /*0650*/  ULDC.64 UR4, c[0x0][0x328] ;  /* 0x0000ca0000047ab9 */ /* 0x000fe40000000a00 */
[----:B------:R-:W-:Y:S02]  /*0660*/  UP2UR UR17, UPR, URZ, 0x1 ;  /* 0x000000013f117883 */ /* 0x000fe40008000000 */
[----:B------:R-:W-:Y:S02]  /*0670*/  UIADD3 UR9, -UR8, UR9, URZ ;  /* 0x0000000908097290 */ /* 0x000fe4000fffe13f */
[----:B------:R-:W-:-:S04]  /*0680*/  @UP0 UIADD3 UR12, UR23, 0x7f, URZ ;  /* 0x0000007f170c0890 */ /* 0x000fc8000fffe03f */
[----:B------:R-:W-:Y:S02]  /*0690*/  UIMAD.WIDE.U32 UR12, UR12, UR6, URZ ;  /* 0x000000060c0c72a5 */ /* 0x000fe4000f8e003f */
[----:B---3--:R-:W-:-:S05]  /*06a0*/  UIADD3 UR6, UR9, 0x1, -UR15 ;  /* 0x0000000109067890 */ /* 0x008fca000fffe80f */
[----:B------:R-:W-:Y:S02]  /*06b0*/  @UP0 UMOV UR11, UR13 ;  /* 0x0000000d000b0c82 */ /* 0x000fe40008000000 */
[----:B------:R-:W-:Y:S02]  /*06c0*/  @UP0 USHF.R.U32.HI UR10, URZ, UR7, UR11 ;  /* 0x000000073f0a0299 */ /* 0x000fe4000801160b */
[----:B------:R-:W-:Y:S02]  /*06d0*/  UISETP.GE.AND UP0, UPT, UR5, 0x1, UPT ;  /* 0x000000010500788c */ /* 0x000fe4000bf06270 */
[----:B------:R-:W-:Y:S02]  /*06e0*/  UIADD3 UR6, UR6, UR10, URZ ;  /* 0x0000000a06067290 */ /* 0x000fe4000fffe03f */
[----:B------:R-:W-:Y:S02]  /*06f0*/  UP2UR UR16, UPR, URZ, 0x1 ;  /* 0x000000013f107883 */ /* 0x000fe40008000000 */
[----:B------:R-:W-:Y:S01]  /*0700*/  PLOP3.LUT P0, PT, PT, PT, UP0, 0x40, 0x0 ;  /* 0x000000000000781c */ /* 0x000fe20003f0e808 */
[----:B------:R-:W-:-:S12]  /*0710*/  UIADD3 UR4, UR6, UR4, URZ ;  /* 0x0000000406047290 */ /* 0x000fd8000fffe03f */
[----:B------:R-:W-:Y:S05]  /*0720*/  @P0 BRA `(.L_x_985) ;  /* 0x0000012000000947 */ /* 0x000fea0003800000 */
[----:B------:R-:W-:Y:S01]  /*0730*/  ISETP.LT.AND P0, PT, RZ, UR6, PT ;  /* 0x00000006ff007c0c */ /* 0x000fe2000bf01270 */
[----:B------:R-:W-:-:S12]  /*0740*/  UIADD3 UR8, UR6, -0x1, URZ ;  /* 0xffffffff06087890 */ /* 0x000fd8000fffe03f */
        /* <DEDUP_REMOVED lines=8> */
.L_x_986:
[----:B------:R-:W-:Y:S02]  /*07d0*/  UISETP.NE.AND UP0, UPT, UR5, 0x1, UPT ;  /* 0x000000010500788c */ /* 0x000fe4000bf05270 */
[----:B------:R-:W-:Y:S02]  /*07e0*/  ULDC.64 UR6, c[0x0][0x330] ;  /* 0x0000cc0000067ab9 */ /* 0x000fe40000000a00 */
[----:B------:R-:W-:-:S07]  /*07f0*/  UIMAD.WIDE.U32 UR10, UR8, UR6, URZ ;  /* 0x00000006080a72a5 */ /* 0x000fce000f8e003f */
[----:B------:R-:W-:Y:S02]  /*0800*/  @UP0 USHF.R.U32.HI UR8, URZ, UR7, UR11 ;  /* 0x000000073f080299 */ /* 0x000fe4000801160b */
.L_x_987:
[----:B------:R-:W-:Y:S02]  /*0810*/  ULDC UR6, c[0x0][0x32c] ;  /* 0x0000cb0000067ab9 */ /* 0x000fe40000000800 */
[----:B------:R-:W-:-:S04]  /*0820*/  UIMAD UR6, UR8, UR5, UR6 ;  /* 0x00000005080672a4 */ /* 0x000fc8000f8e0206 */
[----:B------:R-:W-:-:S04]  /*0830*/  UISETP.LT.AND UP0, UPT, UR4, UR6, UPT ;  /* 0x000000060400728c */ /* 0x000fc8000bf01270 */
[----:B------:R-:W-:Y:S02]  /*0840*/  USEL UR4, UR4, UR6, UP0 ;  /* 0x0000000604047287 */ /* 0x000fe40008000000 */
.L_x_985:
[----:B------:R-:W-:Y:S02]  /*0850*/  UISETP.NE.AND UP0, UPT, UR17, URZ, UPT ;  /* 0x0000003f1100728c */ /* 0x000fe4000bf05270 */
[----:B------:R-:W-:Y:S02]  /*0860*/  UIADD3 UR18, UR9, 0x2f, URZ ;  /* 0x0000002f09127890 */ /* 0x000fe4000fffe03f */
[----:B------:R-:W-:Y:S02]  /*0870*/  UIADD3 UR10, UR4, 0x2f, URZ ;  /* 0x0000002f040a7890 */ /* 0x000fe4000fffe03f */
[----:B------:R-:W-:Y:S02]  /*0880*/  ULDC.64 UR6, c[0x0][0x2c8] ;  /* 0x0000b20000067ab9 */ /* 0x000fe40000000a00 */
[----:B------:R-:W-:Y:S02]  /*0890*/  UISETP.GE.AND UP1, UPT, UR5, 0x1, UPT ;  /* 0x000000010500788c */ /* 0x000fe4000bf26270 */
[----:B------:R-:W-:-:S02]  /*08a0*/  UIMAD.WIDE.U32 UR12, UR23, UR6, URZ ;  /* 0x00000006170c72a5 */ /* 0x000fc4000f8e003f */
[----:B------:R-:W-:Y:S02]  /*08b0*/  UIMAD.WIDE UR18, UR18, 0x2aaaaaab, URZ ;  /* 0x2aaaaaab121278a5 */ /* 0x000fe4000f8e023f */
[----:B------:R-:W-:Y:S01]  /*08c0*/  UIMAD.WIDE UR10, UR10, 0x2aaaaaab, URZ ;  /* 0x2aaaaaab0a0a78a5 */ /* 0x000fe2000f8e023f */
[----:B------:R-:W-:Y:S01]  /*08d0*/  PLOP3.LUT P0, PT, PT, PT, UP1, 0x40, 0x0 ;  /* 0x000000000000781c */ /* 0x000fe20003f0e818 */
[----:B------:R-:W-:Y:S02]  /*08e0*/  UMOV UR4, UR23 ;  /* 0x0000001700047c82 */ /* 0x000fe40008000000 */
[----:B------:R-:W-:Y:S02]  /*08f0*/  @UP0 USHF.R.U32.HI UR4, URZ, UR7, UR13 ;  /* 0x000000073f040299 */ /* 0x000fe4000801160d */
[----:B------:R-:W-:Y:S02]  /*0900*/  USHF.R.U32.HI UR7, URZ, 0x1f, UR19 ;  /* 0x0000001f3f077899 */ /* 0x000fe40008011613 */
[----:B------:R-:W-:-:S02]  /*0910*/  USHF.R.U32.HI UR13, URZ, 0x1f, UR11 ;  /* 0x0000001f3f0d7899 */ /* 0x000fc4000801160b */
[----:B------:R-:W-:Y:S02]  /*0920*/  UIADD3 UR22, UR9, -UR15, URZ ;  /* 0x8000000f09167290 */ /* 0x000fe4000fffe03f */
[----:B------:R-:W-:Y:S02]  /*0930*/  ULEA.HI.SX32 UR7, UR19, UR7, 0x1d ;  /* 0x0000000713077291 */ /* 0x000fe4000f8fea3f */
[----:B------:R-:W-:Y:S02]  /*0940*/  ULEA.HI.SX32 UR13, UR11, UR13, 0x1d ;  /* 0x0000000d0b0d7291 */ /* 0x000fe4000f8fea3f */
[----:B------:R-:W-:Y:S02]  /*0950*/  UIADD3 UR4, UR22, UR4, URZ ;  /* 0x0000000416047290 */ /* 0x000fe4000fffe03f */
[----:B------:R-:W-:Y:S02]  /*0960*/  UISETP.LT.AND UP0, UPT, UR7, UR13, UPT ;  /* 0x0000000d0700728c */ /* 0x000fe4000bf01270 */
[----:B------:R-:W-:-:S02]  /*0970*/  ULDC UR6, c[0x0][0x324] ;  /* 0x0000c90000067ab9 */ /* 0x000fc40000000800 */
[----:B------:R-:W-:Y:S02]  /*0980*/  UIADD3 UR6, UR4, -UR6, URZ ;  /* 0x8000000604067290 */ /* 0x000fe4000fffe03f */
[----:B------:R-:W-:Y:S01]  /*0990*/  USEL UR13, UR7, UR13, UP0 ;  /* 0x0000000d070d7287 */ /* 0x000fe20008000000 */
[----:B------:R-:W-:Y:S05]  /*09a0*/  @P0 BRA `(.L_x_988) ;  /* 0x0000013000000947 */ /* 0x000fea0003800000 */
[----:B------:R-:W-:Y:S02]  /*09b0*/  UMOV UR7, UR4 ;  /* 0x0000000400077c82 */ /* 0x000fe40008000000 */
[----:B------:R-:W-:-:S06]  /*09c0*/  UISETP.GT.AND UP0, UPT, UR7, -0x1, UPT ;  /* 0xffffffff0700788c */ /* 0x000fcc000bf04270 */
[----:B------:R-:W-:-:S13]  /*09d0*/  PLOP3.LUT P0, PT, PT, PT, UP0, 0x80, 0x0 ;  /* 0x000000000000781c */ /* 0x000fda0003f0f008 */
[----:B------:R-:W-:Y:S05]  /*09e0*/  @P0 BRA `(.L_x_989) ;  /* 0x0000007000000947 */ /* 0x000fea0003800000 */
[----:B------:R-:W-:Y:S02]  /*09f0*/  UISETP.NE.AND UP0, UPT, UR5, 0x1, UPT ;  /* 0x000000010500788c */ /* 0x000fe4000bf05270 */
[----:B------:R-:W-:Y:S02]  /*0a00*/  ULOP3.LUT UR7, URZ, UR7, URZ, 0x33, !UPT ;  /* 0x000000073f077292 */ /* 0x000fe4000f8e333f */
[----:B------:R-:W-:Y:S02]  /*0a10*/  ULDC.64 UR4, c[0x0][0x330] ;  /* 0x0000cc0000047ab9 */ /* 0x000fe40000000a00 */
[----:B------:R-:W-:-:S05]  /*0a20*/  UIMAD.WIDE.U32 UR10, UR7, UR4, URZ ;  /* 0x00000004070a72a5 */ /* 0x000fca000f8e003f */
[----:B------:R-:W-:-:S04]  /*0a30*/  @UP0 USHF.R.U32.HI UR7, URZ, UR5, UR11 ;  /* 0x000000053f070299 */ /* 0x000fc8000801160b */
[----:B------:R-:W-:Y:S01]  /*0a40*/  ULOP3.LUT UR7, URZ, UR7, URZ, 0x33, !UPT ;  /* 0x000000073f077292 */ /* 0x000fe2000f8e333f */
[----:B------:R-:W-:Y:S05]  /*0a50*/  BRA `(.L_x_990) ;  /* 0x0000004000007947 */ /* 0x000fea0003800000 */
.L_x_989:
[----:B------:R-:W-:-:S03]  /*0a60*/  UISETP.NE.AND UP0, UPT, UR5, 0x1, UPT ;  /* 0x000000010500788c */ /* 0x000fc6000bf05270 */
[----:B------:R-:W-:Y:S02]  /*0a70*/  ULDC.64 UR4, c[0x0][0x330] ;  /* 0x0000cc0000047ab9 */ /* 0x000fe40000000a00 */
[----:B------:R-:W-:-:S06]  /*0a80*/  UIMAD.WIDE.U32 UR10, UR7, UR4, URZ ;  /* 0x00000004070a72a5 */ /* 0x000fcc000f8e003f */
[----:B------:R-:W-:Y:S02]  /*0a90*/  @UP0 USHF.R.U32.HI UR7, URZ, UR5, UR11 ;  /* 0x000000053f070299 */ /* 0x000fe4000801160b */
.L_x_990:
[----:B------:R-:W-:Y:S02]  /*0aa0*/  ULDC UR4, c[0x0][0x32c] ;  /* 0x0000cb0000047ab9 */ /* 0x000fe40000000800 */
[----:B------:R-:W-:-:S04]  /*0ab0*/  UIMAD UR4, UR7, UR4, URZ ;  /* 0x00000004070472a4 */ /* 0x000fc8000f8e023f */
[----:B------:R-:W-:-:S04]  /*0ac0*/  UISETP.LT.AND UP0, UPT, UR6, UR4, UPT ;  /* 0x000000040600728c */ /* 0x000fc8000bf01270 */
[----:B------:R-:W-:-:S04]  /*0ad0*/  USEL UR6, UR6, UR4, !UP0 ;  /* 0x0000000406067287 */ /* 0x000fc8000c000000 */
.L_x_988:
[----:B------:R-:W-:Y:S01]  /*0ae0*/  UIMAD.WIDE UR4, UR6, 0x2aaaaaab, URZ ;  /* 0x2aaaaaab060478a5 */ /* 0x000fe2000f8e023f */
[----:B------:R-:W-:Y:S01]  /*0af0*/  PLOP3.LUT P0, PT, PT, PT, PT, 0x80, 0x0 ;  /* 0x000000000000781c */ /* 0x000fe20003f0f070 */
[----:B------:R-:W-:Y:S01]  /*0b00*/  CS2R R14, SRZ ;  /* 0x00000000000e7805 */ /* 0x000fe2000001ff00 */
[----:B------:R-:W-:Y:S01]  /*0b10*/  IMAD.MOV.U32 R126, RZ, RZ, RZ ;  /* 0x000000ffff7e7224 */ /* 0x000fe200078e00ff */
[----:B------:R-:W-:Y:S01]  /*0b20*/  USHF.R.U32.HI UR4, URZ, 0x1f, UR5 ;  /* 0x0000001f3f047899 */ /* 0x000fe20008011605 */
[----:B------:R-:W-:Y:S01]  /*0b30*/  CS2R R124, SRZ ;  /* 0x00000000007c7805 */ /* 0x000fe2000001ff00 */
[----:B------:R-:W-:Y:S01]  /*0b40*/  CS2R R130, SRZ ;  /* 0x0000000000827805 */ /* 0x000fe2000001ff00 */
[----:B------:R-:W-:Y:S01]  /*0b50*/  CS2R R128, SRZ ;  /* 0x0000000000807805 */ /* 0x000fe2000001ff00 */
[----:B------:R-:W-:Y:S01]  /*0b60*/  ULEA.HI.SX32 UR4, UR5, UR4, 0x1d ;  /* 0x0000000405047291 */ /* 0x000fe2000f8fea3f */
[----:B------:R-:W-:Y:S01]  /*0b70*/  CS2R R16, SRZ ;  /* 0x0000000000107805 */ /* 0x000fe2000001ff00 */
[----:B------:R-:W-:Y:S01]  /*0b80*/  IMAD.MOV.U32 R122, RZ, RZ, RZ ;  /* 0x000000ffff7a7224 */ /* 0x000fe200078e00ff */
[----:B------:R-:W-:Y:S01]  /*0b90*/  CS2R R120, SRZ ;  /* 0x0000000000787805 */ /* 0x000fe2000001ff00 */
[----:B------:R-:W-:Y:S01]  /*0ba0*/  UISETP.LT.AND UP0, UPT, URZ, UR4, UPT ;  /* 0x000000043f00728c */ /* 0x000fe2000bf01270 */
[----:B------:R-:W-:Y:S01]  /*0bb0*/  CS2R R118, SRZ ;  /* 0x0000000000767805 */ /* 0x000fe2000001ff00 */
[----:B------:R-:W-:Y:S01]  /*0bc0*/  CS2R R116, SRZ ;  /* 0x0000000000747805 */ /* 0x000fe2000001ff00 */
[----:B------:R-:W-:Y:S01]  /*0bd0*/  MOV R110, RZ ;  /* 0x000000ff006e7202 */ /* 0x000fe20000000f00 */
[----:B------:R-:W-:Y:S01]  /*0be0*/  USEL UR8, URZ, UR4, !UP0 ;  /* 0x000000043f087287 */ /* 0x000fe2000c000000 */
[----:B------:R-:W-:Y:S01]  /*0bf0*/  CS2R R18, SRZ ;  /* 0x0000000000127805 */ /* 0x000fe2000001ff00 */
[----:B------:R-:W-:Y:S01]  /*0c00*/  IMAD.MOV.U32 R108, RZ, RZ, RZ ;  /* 0x000000ffff6c7224 */ /* 0x000fe200078e00ff */
[----:B------:R-:W-:Y:S01]  /*0c10*/  MOV R114, RZ ;  /* 0x000000ff00727202 */ /* 0x000fe20000000f00 */
[----:B------:R-:W-:Y:S01]  /*0c20*/  UISETP.GT.AND UP0, UPT, UR13, UR8, UPT ;  /* 0x000000080d00728c */ /* 0x000fe2000bf04270 */
[----:B------:R-:W-:Y:S01]  /*0c30*/  CS2R R112, SRZ ;  /* 0x0000000000707805 */ /* 0x000fe2000001ff00 */
[----:B------:R-:W-:Y:S01]  /*0c40*/  CS2R R20, SRZ ;  /* 0x0000000000147805 */ /* 0x000fe2000001ff00 */
[----:B------:R-:W-:Y:S01]  /*0c50*/  IMAD.MOV.U32 R106, RZ, RZ, RZ ;  /* 0x000000ffff6a7224 */ /* 0x000fe200078e00ff */
[----:B------:R-:W-:Y:S01]  /*0c60*/  CS2R R22, SRZ ;  /* 0x0000000000167805 */ /* 0x000fe2000001ff00 */
[----:B------:R-:W-:Y:S01]  /*0c70*/  MOV R104, RZ ;  /* 0x000000ff00687202 */ /* 0x000fe20000000f00 */
[----:B------:R-:W-:Y:S01]  /*0c80*/  IMAD.MOV.U32 R102, RZ, RZ, RZ ;  /* 0x000000ffff667224 */ /* 0x000fe200078e00ff */
[----:B------:R-:W-:Y:S01]  /*0c90*/  PLOP3.LUT P1, PT, PT, PT, UP0, 0x80, 0x0 ;  /* 0x000000000000781c */ /* 0x000fe20003f2f008 */
        /* <DEDUP_REMOVED lines=41> */
[----:B------:R-:W-:Y:S01]  /*0f30*/  IMAD.MOV.U32 R176, RZ, RZ, RZ ;  /* 0x000000ffffb07224 */ /* 0x000fe200078e00ff */
[----:B------:R-:W-:Y:S01]  /*0f40*/  CS2R R170, SRZ ;  /* 0x0000000000aa7805 */ /* 0x000fe2000001ff00 */
[----:B------:R-:W-:Y:S01]  /*0f50*/  CS2R R54, SRZ ;  /* 0x0000000000367805 */ /* 0x000fe2000001ff00 */
        /* <DEDUP_REMOVED lines=20> */
[----:B------:R-:W-:-:S03]  /*10a0*/  UISETP.NE.AND UP0, UPT, UR17, URZ, UPT ;  /* 0x0000003f1100728c */ /* 0x000fc6000bf05270 */
[----:B------:R-:W-:-:S13]  /*10b0*/  ISETP.NE.AND.EX P2, PT, RZ, c[0x0][0x344], PT, P2 ;  /* 0x0000d100ff007a0c */ /* 0x000fda0003f45320 */
[----:B------:R-:W-:-:S05]  /*10c0*/  @P2 IMAD.WIDE R2, R52, R9, c[0x0][0x340] ;  /* 0x0000d00034022625 */ /* 0x000fca00078e0209 */
[----:B------:R1:W2:Y:S01]  /*10d0*/  @P2 LDG.E R21, [R2.64] ;  /* 0x0000001402152981 */ /* 0x0002a2000c1e1900 */
[----:B------:R-:W-:Y:S01]  /*10e0*/  SHF.R.S32.HI R122, RZ, 0x1f, R123 ;  /* 0x0000001fff7a7819 */ /* 0x000fe2000001147b */
[----:B------:R-:W-:Y:S01]  /*10f0*/  ULDC UR4, c[0x0][0x2c4] ;  /* 0x0000b10000047ab9 */ /* 0x000fe20000000800 */
[----:B------:R-:W-:Y:S01]  /*1100*/  SHF.R.S32.HI R0, RZ, 0x1f, R6 ;  /* 0x0000001fff007819 */ /* 0x000fe20000011406 */
[----:B------:R-:W3:Y:S01]  /*1110*/  S2R R17, SR_CTAID.Y ;  /* 0x0000000000117919 */ /* 0x000ee20000002600 */
[----:B------:R-:W-:Y:S01]  /*1120*/  PLOP3.LUT P1, PT, PT, PT, UP0, 0x80, 0x0 ;  /* 0x000000000000781c */ /* 0x000fe20003f2f008 */
[----:B------:R-:W-:Y:S01]  /*1130*/  UIMAD UR4, UR15, UR4, URZ ;  /* 0x000000040f0472a4 */ /* 0x000fe2000f8e023f */
[----:B------:R-:W-:Y:S01]  /*1140*/  SHF.R.S32.HI R19, RZ, 0x1f, R52 ;  /* 0x0000001fff137819 */ /* 0x000fe20000011434 */
[----:B------:R-:W-:Y:S01]  /*1150*/  IMAD R0, R0, c[0x0][0x178], RZ ;  /* 0x00005e0000007a24 */ /* 0x000fe200078e02ff */
[----:B------:R-:W-:Y:S01]  /*1160*/  LEA.HI R27, R122, R123, RZ, 0x4 ;  /* 0x0000007b7a1b7211 */ /* 0x000fe200078f20ff */
[----:B------:R-:W-:Y:S01]  /*1170*/  BSSY B0, `(.L_x_992) ;  /* 0x0000077000007945 */ /* 0x000fe20003800000 */
[----:B------:R-:W-:Y:S01]  /*1180*/  SEL R10, R19, RZ, !P6 ;  /* 0x000000ff130a7207 */ /* 0x000fe20007000000 */
[----:B------:R-:W-:Y:S01]  /*1190*/  IMAD R0, R6, c[0x0][0x17c], R0 ;  /* 0x00005f0006007a24 */ /* 0x000fe200078e0200 */
[----:B------:R-:W-:-:S03]  /*11a0*/  MOV R24, 0x20 ;  /* 0x0000002000187802 */ /* 0x000fc60000000f00 */
[----:B------:R-:W-:Y:S01]  /*11b0*/  IMAD R10, R10, c[0x0][0x1c0], RZ ;  /* 0x000070000a0a7a24 */ /* 0x000fe200078e02ff */
[----:B-1----:R-:W-:Y:S02]  /*11c0*/  LEA.HI R2, R122, R123, RZ, 0x3 ;  /* 0x0000007b7a027211 */ /* 0x002fe400078f18ff */
[----:B---3--:R-:W-:Y:S02]  /*11d0*/  SHF.R.S32.HI R16, RZ, 0x1f, R17 ;  /* 0x0000001fff107819 */ /* 0x008fe40000011411 */
[----:B------:R-:W-:Y:S02]  /*11e0*/  SHF.R.S32.HI R20, RZ, 0x3, R2 ;  /* 0x00000003ff147819 */ /* 0x000fe40000011402 */
[----:B------:R-:W-:Y:S01]  /*11f0*/  LOP3.LUT R2, R2, 0xfffffff8, RZ, 0xc0, !PT ;  /* 0xfffffff802027812 */ /* 0x000fe200078ec0ff */
[----:B------:R-:W-:Y:S02]  /*1200*/  IMAD R8, R16, c[0x0][0x1b8], RZ ;  /* 0x00006e0010087a24 */ /* 0x000fe400078e02ff */
[----:B------:R-:W-:-:S02]  /*1210*/  IMAD.SHL.U32 R4, R20, 0x40, RZ ;  /* 0x0000004014047824 */ /* 0x000fc400078e00ff */
[----:B------:R-:W-:Y:S02]  /*1220*/  IMAD.IADD R25, R123, 0x1, -R2 ;  /* 0x000000017b197824 */ /* 0x000fe400078e0a02 */
[----:B------:R-:W-:Y:S01]  /*1230*/  IMAD.WIDE.U32 R2, R6, c[0x0][0x178], RZ ;  /* 0x00005e0006027a25 */ /* 0x000fe200078e00ff */
[----:B------:R-:W-:-:S03]  /*1240*/  LOP3.LUT R4, R4, 0x1c0, RZ, 0xc0, !PT ;  /* 0x000001c004047812 */ /* 0x000fc600078ec0ff */
[----:B------:R-:W-:Y:S01]  /*1250*/  IMAD.SHL.U32 R12, R25, 0x8, RZ ;  /* 0x00000008190c7824 */ /* 0x000fe200078e00ff */
[----:B------:R-:W-:Y:S01]  /*1260*/  IADD3 R3, R3, R0, RZ ;  /* 0x0000000003037210 */ /* 0x000fe20007ffe0ff */
[----:B------:R-:W-:Y:S02]  /*1270*/  IMAD R9, R25, 0x10, R20 ;  /* 0x0000001019097824 */ /* 0x000fe400078e0214 */
[C---:B------:R-:W-:Y:S01]  /*1280*/  IMAD R8, R17.reuse, c[0x0][0x1bc], R8 ;  /* 0x00006f0011087a24 */ /* 0x040fe200078e0208 */
[----:B------:R-:W-:Y:S01]  /*1290*/  LOP3.LUT R0, R4, 0x38, R12, 0xf8, !PT ;  /* 0x0000003804007812 */ /* 0x000fe200078ef80c */
[----:B------:R-:W-:Y:S01]  /*12a0*/  IMAD.WIDE.U32 R2, R17, c[0x0][0x1b8], R2 ;  /* 0x00006e0011027a25 */ /* 0x000fe200078e0002 */
[----:B------:R-:W-:Y:S02]  /*12b0*/  SHF.R.U32.HI R4, RZ, 0x3, R4 ;  /* 0x00000003ff047819 */ /* 0x000fe40000011604 */
[----:B------:R-:W-:Y:S01]  /*12c0*/  IADD3 R5, R12, 0x40, RZ ;  /* 0x000000400c057810 */ /* 0x000fe20007ffe0ff */
[----:B------:R-:W-:Y:S01]  /*12d0*/  IMAD.IADD R3, R3, 0x1, R8 ;  /* 0x0000000103037824 */ /* 0x000fe200078e0208 */
[----:B------:R-:W-:-:S02]  /*12e0*/  LOP3.LUT R22, R0, R4, RZ, 0x3c, !PT ;  /* 0x0000000400167212 */ /* 0x000fc400078e3cff */
[----:B------:R-:W-:Y:S02]  /*12f0*/  SHF.R.S32.HI R4, RZ, 0x1f, R7 ;  /* 0x0000001fff047819 */ /* 0x000fe40000011407 */
[----:B------:R-:W-:Y:S02]  /*1300*/  IADD3 R0, P0, R7, R20, RZ ;  /* 0x0000001407007210 */ /* 0x000fe40007f1e0ff */
[----:B------:R-:W-:Y:S02]  /*1310*/  IADD3 R9, R9, UR23, RZ ;  /* 0x0000001709097c10 */ /* 0x000fe4000fffe0ff */
[----:B------:R-:W-:Y:S02]  /*1320*/  LEA.HI.X.SX32 R4, R20, R4, 0x1, P0 ;  /* 0x0000000414047211 */ /* 0x000fe400000f0eff */
[----:B------:R-:W-:Y:S01]  /*1330*/  PLOP3.LUT P0, PT, PT, PT, UP0, 0x80, 0x0 ;  /* 0x000000000000781c */ /* 0x000fe20003f0f008 */
[----:B------:R-:W-:Y:S01]  /*1340*/  @P1 IMAD.HI.U32 R11, R9, c[0x0][0x2c8], RZ ;  /* 0x0000b200090b1a27 */ /* 0x000fe200078e00ff */
[----:B------:R-:W-:-:S02]  /*1350*/  ISETP.GE.AND P3, PT, R5, c[0x0][0x1d4], PT ;  /* 0x0000750005007a0c */ /* 0x000fc40003f66270 */
[----:B------:R-:W-:Y:S01]  /*1360*/  SHF.R.S32.HI R13, RZ, 0x1f, R12 ;  /* 0x0000001fff0d7819 */ /* 0x000fe2000001140c */
[----:B------:R-:W-:Y:S01]  /*1370*/  IMAD R5, R4, c[0x0][0x1e0], RZ ;  /* 0x0000780004057a24 */ /* 0x000fe200078e02ff */
[----:B------:R-:W-:Y:S01]  /*1380*/  SEL R8, R52, RZ, !P6 ;  /* 0x000000ff34087207 */ /* 0x000fe20007000000 */
[----:B------:R-:W-:Y:S01]  /*1390*/  IMAD R4, R4, c[0x0][0x208], RZ ;  /* 0x0000820004047a24 */ /* 0x000fe200078e02ff */
[----:B------:R-:W-:Y:S01]  /*13a0*/  ISETP.GE.AND P4, PT, R12, c[0x0][0x1d4], PT ;  /* 0x000075000c007a0c */ /* 0x000fe20003f86270 */
[C---:B------:R-:W-:Y:S02]  /*13b0*/  IMAD R14, R0.reuse, c[0x0][0x1e4], R5 ;  /* 0x00007900000e7a24 */ /* 0x040fe400078e0205 */
[C---:B------:R-:W-:Y:S02]  /*13c0*/  IMAD R15, R0.reuse, c[0x0][0x20c], R4 ;  /* 0x00008300000f7a24 */ /* 0x040fe400078e0204 */
[----:B------:R-:W-:-:S04]  /*13d0*/  IMAD.WIDE.U32 R6, R0, c[0x0][0x1e0], R12 ;  /* 0x0000780000067a25 */ /* 0x000fc800078e000c */
[----:B------:R-:W-:Y:S01]  /*13e0*/  IMAD.WIDE.U32 R4, R0, c[0x0][0x208], R12 ;  /* 0x0000820000047a25 */ /* 0x000fe200078e000c */
[----:B------:R-:W-:Y:S02]  /*13f0*/  MOV R0, R9 ;  /* 0x0000000900007202 */ /* 0x000fe40000000f00 */
[----:B------:R-:W-:Y:S01]  /*1400*/  @P0 SHF.R.U32.HI R0, RZ, c[0x0][0x2cc], R11 ;  /* 0x0000b300ff000a19 */ /* 0x000fe2000001160b */
[C---:B------:R-:W-:Y:S02]  /*1410*/  IMAD R11, R8.reuse, c[0x0][0x1c4], R10 ;  /* 0x00007100080b7a24 */ /* 0x040fe400078e020a */
[----:B------:R-:W-:Y:S01]  /*1420*/  IMAD.WIDE.U32 R2, R8, c[0x0][0x1c0], R2 ;  /* 0x0000700008027a25 */ /* 0x000fe200078e0002 */
[----:B------:R-:W-:Y:S02]  /*1430*/  IADD3 R10, -R0, RZ, RZ ;  /* 0x000000ff000a7210 */ /* 0x000fe40007ffe1ff */
[----:B------:R-:W-:Y:S01]  /*1440*/  SHF.R.S32.HI R8, RZ, 0x1f, R0 ;  /* 0x0000001fff087819 */ /* 0x000fe20000011400 */
[----:B------:R-:W-:-:S02]  /*1450*/  IMAD.IADD R3, R3, 0x1, R11 ;  /* 0x0000000103037824 */ /* 0x000fc400078e020b */
        /* <DEDUP_REMOVED lines=9> */
[----:B------:R-:W-:Y:S02]  /*14f0*/  IMAD.IADD R0, R123, 0x1, -R9 ;  /* 0x000000017b007824 */ /* 0x000fe400078e0a09 */
[----:B------:R-:W-:Y:S02]  /*1500*/  IMAD R11, R11, c[0x0][0x1a8], RZ ;  /* 0x00006a000b0b7a24 */ /* 0x000fe400078e02ff */
[----:B------:R-:W-:-:S04]  /*1510*/  IMAD.WIDE.U32 R8, R17, c[0x0][0x1e8], R6 ;  /* 0x00007a0011087a25 */ /* 0x000fc800078e0006 */
[----:B------:R-:W-:-:S04]  /*1520*/  IMAD.WIDE.U32 R6, R17, c[0x0][0x210], R4 ;  /* 0x0000840011067a25 */ /* 0x000fc800078e0004 */
[C---:B------:R-:W-:Y:S02]  /*1530*/  IMAD R14, R16.reuse, c[0x0][0x1e8], RZ ;  /* 0x00007a00100e7a24 */ /* 0x040fe400078e02ff */
[----:B------:R-:W-:Y:S01]  /*1540*/  IMAD R15, R16, c[0x0][0x210], RZ ;  /* 0x00008400100f7a24 */ /* 0x000fe200078e02ff */
[----:B------:R-:W-:Y:S01]  /*1550*/  SHF.R.S32.HI R16, RZ, 0x1f, R0 ;  /* 0x0000001fff107819 */ /* 0x000fe20000011400 */
[C---:B------:R-:W-:Y:S02]  /*1560*/  IMAD R11, R10.reuse, c[0x0][0x1ac], R11 ;  /* 0x00006b000a0b7a24 */ /* 0x040fe400078e020b */
[----:B------:R-:W-:Y:S01]  /*1570*/  IMAD.WIDE.U32 R4, R10, c[0x0][0x1a8], R2 ;  /* 0x00006a000a047a25 */ /* 0x000fe200078e0002 */
[----:B------:R-:W-:Y:S02]  /*1580*/  LEA.HI R26, R16, R0, RZ, 0x3 ;  /* 0x00000000101a7211 */ /* 0x000fe400078f18ff */
[----:B------:R-:W-:Y:S01]  /*1590*/  IADD3 R16, R20, UR23, RZ ;  /* 0x0000001714107c10 */ /* 0x000fe2000fffe0ff */
[----:B------:R-:W-:Y:S01]  /*15a0*/  IMAD R14, R17, c[0x0][0x1ec], R14 ;  /* 0x00007b00110e7a24 */ /* 0x000fe200078e020e */
[----:B------:R-:W-:Y:S01]  /*15b0*/  IADD3 R2, R5, R11, RZ ;  /* 0x0000000b05027210 */ /* 0x000fe20007ffe0ff */
[----:B------:R-:W-:Y:S01]  /*15c0*/  IMAD R15, R17, c[0x0][0x214], R15 ;  /* 0x00008500110f7a24 */ /* 0x000fe200078e020f */
[----:B------:R-:W-:Y:S01]  /*15d0*/  LEA R18, P0, R4, c[0x0][0x160], 0x1 ;  /* 0x0000580004127a11 */ /* 0x000fe200078008ff */
[----:B------:R-:W-:Y:S01]  /*15e0*/  IMAD.IADD R9, R9, 0x1, R14 ;  /* 0x0000000109097824 */ /* 0x000fe200078e020e */
[----:B------:R-:W-:Y:S01]  /*15f0*/  LOP3.LUT R10, R26, 0xfffffff8, RZ, 0xc0, !PT ;  /* 0xfffffff81a0a7812 */ /* 0x000fe200078ec0ff */
[----:B------:R-:W-:Y:S01]  /*1600*/  IMAD.IADD R7, R7, 0x1, R15 ;  /* 0x0000000107077824 */ /* 0x000fe200078e020f */
[----:B------:R-:W-:Y:S01]  /*1610*/  LEA.HI.X R17, R4, c[0x0][0x164], R2, 0x1, P0 ;  /* 0x0000590004117a11 */ /* 0x000fe200000f0c02 */
[----:B------:R-:W-:Y:S01]  /*1620*/  IMAD.SHL.U32 R15, R25, 0x8, RZ ;  /* 0x00000008190f7824 */ /* 0x000fe200078e00ff */
[----:B------:R-:W-:Y:S01]  /*1630*/  LEA.HI R14, R122, R123, RZ, 0x6 ;  /* 0x0000007b7a0e7211 */ /* 0x000fe200078f30ff */
[----:B------:R-:W-:Y:S01]  /*1640*/  IMAD.IADD R23, R0, 0x1, -R10 ;  /* 0x0000000100177824 */ /* 0x000fe200078e0a0a */
[----:B------:R1:W3:Y:S02]  /*1650*/  SHFL.IDX PT, R4, R18, RZ, 0x181f ;  /* 0x00181fff12047589 */ /* 0x0002e400000e0000 */
[----:B------:R-:W-:Y:S01]  /*1660*/  ISETP.GE.AND P6, PT, R15, c[0x0][0x198], PT ;  /* 0x000066000f007a0c */ /* 0x000fe20003fc6270 */
[----:B------:R-:W-:Y:S01]  /*1670*/  IMAD.SHL.U32 R14, R14, 0x8, RZ ;  /* 0x000000080e0e7824 */ /* 0x000fe200078e00ff */
[----:B------:R1:W4:Y:S04]  /*1680*/  SHFL.IDX PT, R5, R17, RZ, 0x181f ;  /* 0x00181fff11057589 */ /* 0x00032800000e0000 */
[----:B------:R-:W-:-:S02]  /*1690*/  LOP3.LUT R14, R22, 0xfffffe00, R14, 0xf8, !PT ;  /* 0xfffffe00160e7812 */ /* 0x000fc400078ef80e */
[--C-:B--2---:R-:W-:Y:S01]  /*16a0*/  @P2 SHF.R.S32.HI R3, RZ, 0x1f, R21.reuse ;  /* 0x0000001fff032819 */ /* 0x104fe20000011415 */
[----:B------:R-:W-:Y:S01]  /*16b0*/  @P2 IMAD.MOV.U32 R2, RZ, RZ, R21 ;  /* 0x000000ffff022224 */ /* 0x000fe200078e0015 */
[----:B------:R-:W-:Y:S01]  /*16c0*/  @!P2 MOV R2, R52 ;  /* 0x000000340002a202 */ /* 0x000fe20000000f00 */
[----:B------:R-:W-:Y:S01]  /*16d0*/  @!P2 IMAD.MOV.U32 R3, RZ, RZ, R19 ;  /* 0x000000ffff03a224 */ /* 0x000fe200078e0013 */
[----:B------:R-:W-:Y:S01]  /*16e0*/  IADD3 R19, R15, 0x40, RZ ;  /* 0x000000400f137810 */ /* 0x000fe20007ffe0ff */
[----:B------:R-:W-:Y:S01]  /*16f0*/  IMAD.MOV.U32 R21, RZ, RZ, 0x10 ;  /* 0x00000010ff157424 */ /* 0x000fe200078e00ff */
[----:B------:R-:W-:Y:S02]  /*1700*/  SEL R0, R2, RZ, !P5 ;  /* 0x000000ff02007207 */ /* 0x000fe40006800000 */
[----:B------:R-:W-:Y:S02]  /*1710*/  SEL R2, R3, RZ, !P5 ;  /* 0x000000ff03027207 */ /* 0x000fe40006800000 */
[----:B------:R-:W-:Y:S01]  /*1720*/  ISETP.GE.AND P5, PT, R16, UR4, PT ;  /* 0x0000000410007c0c */ /* 0x000fe2000bfa6270 */
[----:B------:R-:W-:Y:S01]  /*1730*/  IMAD.WIDE.U32 R30, R0, c[0x0][0x1f0], R8 ;  /* 0x00007c00001e7a25 */ /* 0x000fe200078e0008 */
[----:B------:R-:W-:-:S03]  /*1740*/  ISETP.GE.AND P0, PT, R19, c[0x0][0x198], PT ;  /* 0x0000660013007a0c */ /* 0x000fc60003f06270 */
[C---:B------:R-:W-:Y:S01]  /*1750*/  IMAD R3, R2.reuse, c[0x0][0x1f0], RZ ;  /* 0x00007c0002037a24 */ /* 0x040fe200078e02ff */
[----:B------:R1:W-:Y:S01]  /*1760*/  STL.64 [R1+0x38], R30 ;  /* 0x0000381e01007387 */ /* 0x0003e20000100a00 */
[----:B------:R-:W-:Y:S01]  /*1770*/  IMAD R2, R2, c[0x0][0x218], RZ ;  /* 0x0000860002027a24 */ /* 0x000fe200078e02ff */
[----:B------:R-:W-:Y:S01]  /*1780*/  R2P PR, R23, 0x6 ;  /* 0x0000000617007804 */ /* 0x000fe20000000000 */
[C---:B------:R-:W-:Y:S02]  /*1790*/  IMAD R11, R0.reuse, c[0x0][0x1f4], R3 ;  /* 0x00007d00000b7a24 */ /* 0x040fe400078e0203 */
[C---:B------:R-:W-:Y:S02]  /*17a0*/  IMAD R10, R0.reuse, c[0x0][0x21c], R2 ;  /* 0x00008700000a7a24 */ /* 0x040fe400078e0202 */
[----:B------:R-:W-:Y:S01]  /*17b0*/  IMAD.WIDE.U32 R74, R0, c[0x0][0x218], R6 ;  /* 0x00008600004a7a25 */ /* 0x000fe200078e0006 */
[----:B------:R-:W-:Y:S02]  /*17c0*/  IADD3 R33, R31, R11, RZ ;  /* 0x0000000b1f217210 */ /* 0x000fe40007ffe0ff */
[----:B------:R-:W-:Y:S01]  /*17d0*/  SEL R3, R21, 0xfffffff0, !P1 ;  /* 0xfffffff015037807 */ /* 0x000fe20004800000 */
[----:B------:R-:W-:Y:S01]  /*17e0*/  IMAD.IADD R29, R75, 0x1, R10 ;  /* 0x000000014b1d7824 */ /* 0x000fe200078e020a */
[----:B------:R1:W-:Y:S01]  /*17f0*/  STL.64 [R1+0x40], R74 ;  /* 0x0000404a01007387 */ /* 0x0003e20000100a00 */
[----:B------:R-:W-:-:S03]  /*1800*/  SEL R2, R24, 0xffffffe0, !P2 ;  /* 0xffffffe018027807 */ /* 0x000fc60005000000 */
[----:B------:R1:W-:Y:S04]  /*1810*/  STL [R1+0x24], R29 ;  /* 0x0000241d01007387 */ /* 0x0003e80000100800 */
[----:B------:R1:W-:Y:S01]  /*1820*/  STL [R1+0x34], R33 ;  /* 0x0000342101007387 */ /* 0x0003e20000100800 */
[----:B------:R-:W-:Y:S05]  /*1830*/  @P5 BRA `(.L_x_993) ;  /* 0x000000a000005947 */ /* 0x000fea0003800000 */
[----:B---34-:R-:W-:Y:S02]  /*1840*/  SHF.R.S32.HI R0, RZ, 0x1f, R19 ;  /* 0x0000001fff007819 */ /* 0x018fe40000011413 */
[C---:B------:R-:W-:Y:S02]  /*1850*/  LEA R6, P1, R15.reuse, R4, 0x1 ;  /* 0x000000040f067211 */ /* 0x040fe400078208ff */
[----:B------:R-:W-:Y:S02]  /*1860*/  LEA.HI R0, R0, R19, RZ, 0x3 ;  /* 0x0000001300007211 */ /* 0x000fe400078f18ff */
[----:B------:R-:W-:-:S02]  /*1870*/  LEA.HI.X R7, R15, R5, R13, 0x1, P1 ;  /* 0x000000050f077211 */ /* 0x000fc400008f0c0d */
[----:B------:R-:W-:Y:S01]  /*1880*/  LOP3.LUT R8, R0, 0xfffffff8, RZ, 0xc0, !PT ;  /* 0xfffffff800087812 */ /* 0x000fe200078ec0ff */
[----:B------:R-:W-:-:S04]  /*1890*/  IMAD.SHL.U32 R0, R14, 0x2, RZ ;  /* 0x000000020e007824 */ /* 0x000fc800078e00ff */
[----:B------:R-:W-:Y:S01]  /*18a0*/  IMAD.WIDE R4, R8, 0x2, R4 ;  /* 0x0000000208047825 */ /* 0x000fe200078e0204 */
[----:B------:R-:W-:Y:S01]  /*18b0*/  @!PT LDS RZ, [RZ] ;  /* 0x00000000fffff984 */ /* 0x000fe20000000800 */
[----:B------:R2:W-:Y:S04]  /*18c0*/  LDGSTS.E.BYPASS.LTC128B.128 [R0+0x8080], [R6.64], !P6 ;  /* 0x0808000006007fae */ /* 0x0005e8000f101d54 */
[----:B------:R2:W-:Y:S02]  /*18d0*/  LDGSTS.E.BYPASS.LTC128B.128 [R0+0xc080], [R4.64], !P0 ;  /* 0x0c08000004007fae */ /* 0x0005e4000c101d54 */
.L_x_993:
[----:B---34-:R-:W-:Y:S05]  /*18e0*/  BSYNC B0 ;  /* 0x0000000000007941 */ /* 0x018fea0003800000 */
.L_x_992:
[----:B--2---:R-:W-:Y:S01]  /*18f0*/  IADD3 R0, R16, 0x10, RZ ;  /* 0x0000001010007810 */ /* 0x004fe20007ffe0ff */
[----:B------:R2:W3:Y:S01]  /*1900*/  SHFL.IDX PT, R5, R17, 0x1, 0x181f ;  /* 0x00381f0011057f89 */ /* 0x0004e200000e0000 */
[----:B------:R-:W-:Y:S02]  /*1910*/  BSSY B0, `(.L_x_994) ;  /* 0x000000e000007945 */ /* 0x000fe40003800000 */
[----:B------:R-:W-:Y:S01]  /*1920*/  ISETP.GE.AND P1, PT, R0, UR4, PT ;  /* 0x0000000400007c0c */ /* 0x000fe2000bf26270 */
[----:B------:R2:W4:-:S12]  /*1930*/  SHFL.IDX PT, R4, R18, 0x1, 0x181f ;  /* 0x00381f0012047f89 */ /* 0x00051800000e0000 */
[----:B------:R-:W-:Y:S05]  /*1940*/  @P1 BRA `(.L_x_995) ;  /* 0x000000a000001947 */ /* 0x000fea0003800000 */
[----:B------:R-:W-:Y:S02]  /*1950*/  SHF.R.S32.HI R0, RZ, 0x1f, R19 ;  /* 0x0000001fff007819 */ /* 0x000fe40000011413 */
[C---:B----4-:R-:W-:Y:S02]  /*1960*/  LEA R6, P1, R15.reuse, R4, 0x1 ;  /* 0x000000040f067211 */ /* 0x050fe400078208ff */
        /* <DEDUP_REMOVED lines=8> */
.L_x_995:
[----:B------:R-:W-:Y:S05]  /*19f0*/  BSYNC B0 ;  /* 0x0000000000007941 */ /* 0x000fea0003800000 */
.L_x_994:
[----:B---3--:R-:W-:Y:S01]  /*1a00*/  IADD3 R0, R16, 0x20, RZ ;  /* 0x0000002010007810 */ /* 0x008fe20007ffe0ff */
[----:B------:R3:W1:Y:S01]  /*1a10*/  SHFL.IDX PT, R5, R17, 0x2, 0x181f ;  /* 0x00581f0011057f89 */ /* 0x00066200000e0000 */
[----:B------:R-:W-:Y:S02]  /*1a20*/  BSSY B0, `(.L_x_996) ;  /* 0x000000e000007945 */ /* 0x000fe40003800000 */
[----:B------:R-:W-:Y:S01]  /*1a30*/  ISETP.GE.AND P1, PT, R0, UR4, PT ;  /* 0x0000000400007c0c */ /* 0x000fe2000bf26270 */
[----:B----4-:R3:W4:-:S12]  /*1a40*/  SHFL.IDX PT, R4, R18, 0x2, 0x181f ;  /* 0x00581f0012047f89 */ /* 0x01071800000e0000 */
[----:B------:R-:W-:Y:S05]  /*1a50*/  @P1 BRA `(.L_x_997) ;  /* 0x000000a000001947 */ /* 0x000fea0003800000 */
[----:B------:R-:W-:Y:S02]  /*1a60*/  SHF.R.S32.HI R0, RZ, 0x1f, R19 ;  /* 0x0000001fff007819 */ /* 0x000fe40000011413 */
[C---:B----4-:R-:W-:Y:S02]  /*1a70*/  LEA R6, P1, R15.reuse, R4, 0x1 ;  /* 0x000000040f067211 */ /* 0x050fe400078208ff */
        /* <DEDUP_REMOVED lines=8> */
.L_x_997:
[----:B------:R-:W-:Y:S05]  /*1b00*/  BSYNC B0 ;  /* 0x0000000000007941 */ /* 0x000fea0003800000 */
.L_x_996:
[----:B-1----:R-:W-:Y:S01]  /*1b10*/  IADD3 R0, R16, 0x30, RZ ;  /* 0x0000003010007810 */ /* 0x002fe20007ffe0ff */
[----:B------:R1:W2:Y:S01]  /*1b20*/  SHFL.IDX PT, R5, R17, 0x3, 0x181f ;  /* 0x00781f0011057f89 */ /* 0x0002a200000e0000 */
[----:B------:R-:W-:Y:S02]  /*1b30*/  BSSY B0, `(.L_x_998) ;  /* 0x000000e000007945 */ /* 0x000fe40003800000 */
[----:B------:R-:W-:Y:S01]  /*1b40*/  ISETP.GE.AND P1, PT, R0, UR4, PT ;  /* 0x0000000400007c0c */ /* 0x000fe2000bf26270 */
[----:B----4-:R1:W4:-:S12]  /*1b50*/  SHFL.IDX PT, R4, R18, 0x3, 0x181f ;  /* 0x00781f0012047f89 */ /* 0x01031800000e0000 */
[----:B------:R-:W-:Y:S05]  /*1b60*/  @P1 BRA `(.L_x_999) ;  /* 0x000000a000001947 */ /* 0x000fea0003800000 */
[----:B------:R-:W-:Y:S02]  /*1b70*/  SHF.R.S32.HI R0, RZ, 0x1f, R19 ;  /* 0x0000001fff007819 */ /* 0x000fe40000011413 */
[C---:B----4-:R-:W-:Y:S02]  /*1b80*/  LEA R6, P1, R15.reuse, R4, 0x1 ;  /* 0x000000040f067211 */ /* 0x050fe400078208ff */
        /* <DEDUP_REMOVED lines=8> */
.L_x_999:
[----:B------:R-:W-:Y:S05]  /*1c10*/  BSYNC B0 ;  /* 0x0000000000007941 */ /* 0x000fea0003800000 */
.L_x_998:
[----:B--2---:R-:W-:Y:S01]  /*1c20*/  IADD3 R0, R16, 0x40, RZ ;  /* 0x0000004010007810 */ /* 0x004fe20007ffe0ff */
        /* <DEDUP_REMOVED lines=15> */
.L_x_1001:
[----:B------:R-:W-:Y:S05]  /*1d20*/  BSYNC B0 ;  /* 0x0000000000007941 */ /* 0x000fea0003800000 */
.L_x_1000:
        /* <DEDUP_REMOVED lines=16> */
.L_x_1003:
[----:B------:R-:W-:Y:S05]  /*1e30*/  BSYNC B0 ;  /* 0x0000000000007941 */ /* 0x000fea0003800000 */
.L_x_1002:
        /* <DEDUP_REMOVED lines=16> */
.L_x_1005:
[----:B------:R-:W-:Y:S05]  /*1f40*/  BSYNC B0 ;  /* 0x0000000000007941 */ /* 0x000fea0003800000 */
.L_x_1004:
[----:B-1----:R-:W-:Y:S01]  /*1f50*/  IADD3 R0, R16, 0x70, RZ ;  /* 0x0000007010007810 */ /* 0x002fe20007ffe0ff */
[----:B----4-:R-:W1:Y:S01]  /*1f60*/  SHFL.IDX PT, R4, R18, 0x7, 0x181f ;  /* 0x00f81f0012047f89 */ /* 0x010e6200000e0000 */
[----:B------:R-:W-:Y:S01]  /*1f70*/  UMOV UR25, 0x30 ;  /* 0x0000003000197882 */ /* 0x000fe20000000000 */
[----:B------:R-:W-:Y:S01]  /*1f80*/  IMAD.SHL.U32 R243, R14, 0x2, RZ ;  /* 0x000000020ef37824 */ /* 0x000fe200078e00ff */
[----:B------:R-:W-:Y:S01]  /*1f90*/  ISETP.GE.AND P1, PT, R0, UR4, PT ;  /* 0x0000000400007c0c */ /* 0x000fe2000bf26270 */
[----:B------:R-:W4:Y:S01]  /*1fa0*/  SHFL.IDX PT, R5, R17, 0x7, 0x181f ;  /* 0x00f81f0011057f89 */ /* 0x000f2200000e0000 */
[----:B------:R-:W-:Y:S01]  /*1fb0*/  UIMAD UR24, UR13, -0x30, UR25 ;  /* 0xffffffd00d1878a4 */ /* 0x000fe2000f8e0219 */
[----:B------:R-:W-:Y:S01]  /*1fc0*/  IMAD.MOV.U32 R124, RZ, RZ, R32 ;  /* 0x000000ffff7c7224 */ /* 0x000fe200078e0020 */
[----:B------:R-:W-:Y:S01]  /*1fd0*/  ULDC.64 UR4, c[0x0][0x1e0] ;  /* 0x0000780000047ab9 */ /* 0x000fe20000000a00 */
[----:B------:R-:W-:Y:S01]  /*1fe0*/  IMAD.MOV.U32 R125, RZ, RZ, R33 ;  /* 0x000000ffff7d7224 */ /* 0x000fe200078e0021 */
[----:B------:R-:W-:Y:S01]  /*1ff0*/  UIMAD.WIDE.U32 UR28, UR25, UR4, URZ ;  /* 0x00000004191c72a5 */ /* 0x000fe2000f8e003f */
[----:B------:R-:W-:Y:S01]  /*2000*/  IMAD.MOV.U32 R124, RZ, RZ, R30 ;  /* 0x000000ffff7c7224 */ /* 0x000fe200078e001e */
[----:B------:R-:W-:Y:S01]  /*2010*/  UIMAD UR25, UR25, UR5, URZ ;  /* 0x00000005191972a4 */ /* 0x000fe2000f8e023f */
[----:B------:R-:W-:Y:S01]  /*2020*/  IMAD.U32 R119, RZ, RZ, UR24 ;  /* 0x00000018ff777e24 */ /* 0x000fe2000f8e00ff */
[----:B------:R-:W-:Y:S01]  /*2030*/  UIADD3 UR14, UR13, -0x1, URZ ;  /* 0xffffffff0d0e7890 */ /* 0x000fe2000fffe03f */
[----:B------:R-:W-:Y:S01]  /*2040*/  SHF.R.S32.HI R11, RZ, 0x4, R27 ;  /* 0x00000004ff0b7819 */ /* 0x000fe2000001141b */
[----:B------:R-:W-:Y:S01]  /*2050*/  UIADD3 UR25, UR29, UR25, URZ ;  /* 0x000000191d197290 */ /* 0x000fe2000fffe03f */
[----:B------:R-:W-:Y:S01]  /*2060*/  @!P1 SHF.R.S32.HI R0, RZ, 0x1f, R19 ;  /* 0x0000001fff009819 */ /* 0x000fe20000011413 */
[----:B------:R-:W-:Y:S01]  /*2070*/  IMAD.U32 R8, RZ, RZ, UR28 ;  /* 0x0000001cff087e24 */ /* 0x000fe2000f8e00ff */
[----:B------:R-:W-:Y:S01]  /*2080*/  IADD3 R24, R119, UR9, -R20 ;  /* 0x0000000977187c10 */ /* 0x000fe2000fffe814 */
[----:B------:R-:W-:Y:S01]  /*2090*/  USHF.R.S32.HI UR11, URZ, 0x1f, UR14 ;  /* 0x0000001f3f0b7899 */ /* 0x000fe2000801140e */
[----:B------:R-:W-:Y:S01]  /*20a0*/  @!P1 LEA.HI R0, R0, R19, RZ, 0x3 ;  /* 0x0000001300009211 */ /* 0x000fe200078f18ff */
[----:B------:R-:W-:Y:S01]  /*20b0*/  UIMAD UR6, UR25, UR14, URZ ;  /* 0x0000000e190672a4 */ /* 0x000fe2000f8e023f */
[----:B------:R-:W-:Y:S01]  /*20c0*/  ISETP.GE.AND P5, PT, R24, 0x11, PT ;  /* 0x000000111800780c */ /* 0x000fe20003fa6270 */
[----:B------:R-:W-:Y:S01]  /*20d0*/  IMAD.MOV.U32 R118, RZ, RZ, R8 ;  /* 0x000000ffff767224 */ /* 0x000fe200078e0008 */
[C---:B-1----:R-:W-:Y:S01]  /*20e0*/  @!P1 LEA R6, P2, R15.reuse, R4, 0x1 ;  /* 0x000000040f069211 */ /* 0x042fe200078408ff */
[----:B------:R-:W-:Y:S01]  /*20f0*/  UIMAD UR6, UR11, UR28, UR6 ;  /* 0x0000001c0b0672a4 */ /* 0x000fe2000f8e0206 */
[----:B------:R-:W-:Y:S01]  /*2100*/  @!P1 LOP3.LUT R0, R0, 0xfffffff8, RZ, 0xc0, !PT ;  /* 0xfffffff800009812 */ /* 0x000fe200078ec0ff */
[----:B------:R-:W-:Y:S01]  /*2110*/  IMAD.U32 R9, RZ, RZ, UR29 ;  /* 0x0000001dff097e24 */ /* 0x000fe2000f8e00ff */
[----:B----4-:R-:W-:Y:S01]  /*2120*/  @!P1 LEA.HI.X R7, R15, R5, R13, 0x1, P2 ;  /* 0x000000050f079211 */ /* 0x010fe200010f0c0d */
[----:B------:R-:W-:Y:S01]  /*2130*/  UIMAD.WIDE.U32 UR18, UR4, 0x20, URZ ;  /* 0x00000020041278a5 */ /* 0x000fe2000f8e003f */
[----:B------:R-:W-:Y:S01]  /*2140*/  ISETP.GE.AND P2, PT, R24, 0x21, PT ;  /* 0x000000211800780c */ /* 0x000fe20003f46270 */
[----:B------:R-:W-:Y:S01]  /*2150*/  @!P1 IMAD.WIDE R4, R0, 0x2, R4 ;  /* 0x0000000200049825 */ /* 0x000fe200078e0204 */
[----:B------:R-:W-:Y:S01]  /*2160*/  USHF.L.U32 UR10, UR5, 0x5, URZ ;  /* 0x00000005050a7899 */ /* 0x000fe2000800063f */
[----:B------:R-:W-:Y:S01]  /*2170*/  @!PT LDS RZ, [RZ] ;  /* 0x00000000fffff984 */ /* 0x000fe20000000800 */
[----:B------:R1:W-:Y:S01]  /*2180*/  @!P1 LDGSTS.E.BYPASS.LTC128B.128 [R243+0xb880], [R6.64], !P6 ;  /* 0x0b88000006f39fae */ /* 0x0003e2000f101d54 */
[----:B------:R-:W-:Y:S01]  /*2190*/  ISETP.GE.AND P6, PT, R24, 0x1, PT ;  /* 0x000000011800780c */ /* 0x000fe20003fc6270 */
[----:B------:R-:W-:Y:S01]  /*21a0*/  IMAD.U32 R9, RZ, RZ, UR5 ;  /* 0x00000005ff097e24 */ /* 0x000fe2000f8e00ff */
[----:B------:R-:W-:Y:S01]  /*21b0*/  UIADD3 UR10, UR19, UR10, URZ ;  /* 0x0000000a130a7290 */ /* 0x000fe2000fffe03f */
[----:B------:R4:W-:Y:S01]  /*21c0*/  @!P1 LDGSTS.E.BYPASS.LTC128B.128 [R243+0xf880], [R4.64], !P0 ;  /* 0x0f88000004f39fae */ /* 0x0009e2000c101d54 */
[----:B------:R-:W-:Y:S01]  /*21d0*/  LEA.HI R12, R27, R11, RZ, 0x1 ;  /* 0x0000000b1b0c7211 */ /* 0x000fe200078f08ff */
[----:B------:R-:W-:Y:S01]  /*21e0*/  IMAD.MOV.U32 R72, RZ, RZ, R28 ;  /* 0x000000ffff487224 */ /* 0x000fe200078e001c */
[----:B------:R-:W-:Y:S01]  /*21f0*/  LEA.HI R121, R122, R123, RZ, 0x5 ;  /* 0x0000007b7a797211 */ /* 0x000fe200078f28ff */
[----:B------:R-:W0:Y:S01]  /*2200*/  LDGDEPBAR ;  /* 0x00000000000079af */ /* 0x000e220000000000 */
[----:B------:R-:W-:Y:S01]  /*2210*/  IMAD.MOV.U32 R73, RZ, RZ, R29 ;  /* 0x000000ffff497224 */ /* 0x000fe200078e001d */
[----:B------:R-:W-:Y:S01]  /*2220*/  UISETP.GT.AND UP0, UPT, UR14, UR8, UPT ;  /* 0x000000080e00728c */ /* 0x000fe2000bf04270 */
[----:B------:R-:W-:Y:S01]  /*2230*/  SHF.R.S32.HI R120, RZ, 0x5, R121 ;  /* 0x00000005ff787819 */ /* 0x000fe20000011479 */
[----:B------:R-:W-:Y:S01]  /*2240*/  IMAD.MOV.U32 R72, RZ, RZ, R74 ;  /* 0x000000ffff487224 */ /* 0x000fe200078e004a */
[----:B------:R-:W-:Y:S04]  /*2250*/  STL.64 [R1+0x30], R124 ;  /* 0x0000307c01007387 */ /* 0x000fe80000100a00 */
[----:B------:R-:W-:Y:S01]  /*2260*/  STL.64 [R1+0x20], R72 ;  /* 0x0000204801007387 */ /* 0x000fe20000100a00 */
[----:B-1----:R-:W-:-:S02]  /*2270*/  IMAD.U32 R6, RZ, RZ, UR4 ;  /* 0x00000004ff067e24 */ /* 0x002fc4000f8e00ff */
[----:B----4-:R-:W-:-:S05]  /*2280*/  IMAD.WIDE.U32 R4, R118, UR14, R124 ;  /* 0x0000000e76047c25 */ /* 0x010fca000f8e007c */
[----:B------:R-:W-:Y:S01]  /*2290*/  IADD3 R0, R5, UR6, RZ ;  /* 0x0000000605007c10 */ /* 0x000fe2000fffe0ff */
[----:B------:R-:W-:Y:S01]  /*22a0*/  ULDC.64 UR6, c[0x0][0x208] ;  /* 0x0000820000067ab9 */ /* 0x000fe20000000a00 */
[----:B------:R-:W-:Y:S01]  /*22b0*/  BAR.SYNC.DEFER_BLOCKING 0x0 ;  /* 0x0000000000007b1d */ /* 0x000fe20000010000 */
[----:B------:R-:W-:Y:S01]  /*22c0*/  @P5 LEA R7, P0, R6, R4, 0x4 ;  /* 0x0000000406075211 */ /* 0x000fe200078020ff */
[----:B------:R-:W-:Y:S01]  /*22d0*/  UIMAD UR11, UR11, UR6, URZ ;  /* 0x000000060b0b72a4 */ /* 0x000fe2000f8e023f */
[----:B------:R-:W-:Y:S01]  /*22e0*/  @P6 LEA R8, P1, R4, c[0x0][0x1c8], 0x1 ;  /* 0x0000720004086a11 */ /* 0x000fe200078208ff */
[----:B------:R-:W-:Y:S01]  /*22f0*/  UIMAD.WIDE.U32 UR26, UR14, UR6, URZ ;  /* 0x000000060e1a72a5 */ /* 0x000fe2000f8e003f */
[----:B------:R-:W-:Y:S01]  /*2300*/  @P5 LEA.HI.X R10, R6, R0, R9, 0x4, P0 ;  /* 0x00000000060a5211 */ /* 0x000fe200000f2409 */
[----:B------:R-:W-:Y:S01]  /*2310*/  UIMAD UR11, UR14, UR7, UR11 ;  /* 0x000000070e0b72a4 */ /* 0x000fe2000f8e020b */
[C---:B------:R-:W-:Y:S01]  /*2320*/  @P2 IADD3 R5, P0, R4.reuse, UR18, RZ ;  /* 0x0000001204052c10 */ /* 0x040fe2000ff1e0ff */
[----:B------:R-:W-:Y:S01]  /*2330*/  USHF.L.U32 UR12, UR6, 0x5, URZ ;  /* 0x00000005060c7899 */ /* 0x000fe2000800063f */
[----:B------:R-:W-:-:S02]  /*2340*/  @P6 LEA.HI.X R9, R4, c[0x0][0x1cc], R0, 0x1, P1 ;  /* 0x0000730004096a11 */ /* 0x000fc400008f0c00 */
[----:B------:R-:W-:Y:S02]  /*2350*/  @P5 LEA R6, P1, R7, c[0x0][0x1c8], 0x1 ;  /* 0x0000720007065a11 */ /* 0x000fe400078208ff */
[----:B------:R-:W-:Y:S02]  /*2360*/  @P2 IADD3.X R0, R0, UR10, RZ, P0, !PT ;  /* 0x0000000a00002c10 */ /* 0x000fe400087fe4ff */
[----:B------:R-:W-:Y:S02]  /*2370*/  @P2 LEA R4, P0, R5, c[0x0][0x1c8], 0x1 ;  /* 0x0000720005042a11 */ /* 0x000fe400078008ff */
[----:B------:R-:W-:Y:S02]  /*2380*/  @P5 LEA.HI.X R7, R7, c[0x0][0x1cc], R10, 0x1, P1 ;  /* 0x0000730007075a11 */ /* 0x000fe400008f0c0a */
[----:B------:R-:W-:Y:S01]  /*2390*/  @P2 LEA.HI.X R5, R5, c[0x0][0x1cc], R0, 0x1, P0 ;  /* 0x0000730005052a11 */ /* 0x000fe200000f0c00 */
[----:B------:R-:W-:Y:S01]  /*23a0*/  IMAD.SHL.U32 R0, R25, 0x40, RZ ;  /* 0x0000004019007824 */ /* 0x000fe200078e00ff */
[----:B------:R-:W-:-:S02]  /*23b0*/  LOP3.LUT R10, R12, 0xfffffffe, RZ, 0xc0, !PT ;  /* 0xfffffffe0c0a7812 */ /* 0x000fc400078ec0ff */
[----:B------:R-:W-:Y:S01]  /*23c0*/  LOP3.LUT P0, RZ, R25, 0x2, RZ, 0xc0, !PT ;  /* 0x0000000219ff7812 */ /* 0x000fe2000780c0ff */
[----:B------:R-:W-:Y:S01]  /*23d0*/  @!PT LDS RZ, [RZ] ;  /* 0x00000000fffff984 */ /* 0x000fe20000000800 */
[----:B------:R-:W-:Y:S01]  /*23e0*/  @!PT LDS RZ, [RZ] ;  /* 0x00000000fffff984 */ /* 0x000fe20000000800 */
[----:B------:R-:W-:Y:S01]  /*23f0*/  @!PT LDS RZ, [RZ] ;  /* 0x00000000fffff984 */ /* 0x000fe20000000800 */
[----:B------:R1:W-:Y:S01]  /*2400*/  @P6 LDGSTS.E.BYPASS.LTC128B.128 [R243+0x5080], [R8.64], !P4 ;  /* 0x0508000008f36fae */ /* 0x0003e2000e101d54 */
[----:B------:R-:W-:Y:S01]  /*2410*/  LOP3.LUT R0, R0, 0x1c0, RZ, 0xc0, !PT ;  /* 0x000001c000007812 */ /* 0x000fe200078ec0ff */
[----:B------:R-:W-:Y:S01]  /*2420*/  IMAD.IADD R10, R11, 0x1, -R10 ;  /* 0x000000010b0a7824 */ /* 0x000fe200078e0a0a */
[C---:B------:R-:W-:Y:S01]  /*2430*/  ISETP.LT.OR P1, PT, R24.reuse, 0x1, P4 ;  /* 0x000000011800780c */ /* 0x040fe20002721670 */
[----:B------:R1:W-:Y:S01]  /*2440*/  @P6 LDGSTS.E.BYPASS.LTC128B.128 [R243+0x6880], [R8.64+0x80], !P3 ;  /* 0x0688008008f36fae */ /* 0x0003e2000d901d54 */
[----:B------:R-:W-:-:S03]  /*2450*/  ISETP.LT.OR P6, PT, R24, 0x1, P3 ;  /* 0x000000011800780c */ /* 0x000fc60001fc1670 */
[----:B------:R4:W-:Y:S04]  /*2460*/  @P5 LDGSTS.E.BYPASS.LTC128B.128 [R243+0x5880], [R6.64], !P4 ;  /* 0x0588000006f35fae */ /* 0x0009e8000e101d54 */
[----:B------:R4:W-:Y:S04]  /*2470*/  @P5 LDGSTS.E.BYPASS.LTC128B.128 [R243+0x7080], [R6.64+0x80], !P3 ;  /* 0x0708008006f35fae */ /* 0x0009e8000d901d54 */
[----:B------:R5:W-:Y:S04]  /*2480*/  @P2 LDGSTS.E.BYPASS.LTC128B.128 [R243+0x6080], [R4.64], !P4 ;  /* 0x0608000004f32fae */ /* 0x000be8000e101d54 */
[----:B------:R5:W-:Y:S04]  /*2490*/  @P2 LDGSTS.E.BYPASS.LTC128B.128 [R243+0x7880], [R4.64+0x80], !P3 ;  /* 0x0788008004f32fae */ /* 0x000be8000d901d54 */
[----:B------:R-:W0:Y:S01]  /*24a0*/  LDGDEPBAR ;  /* 0x00000000000079af */ /* 0x000e220000000000 */
[----:B----4-:R-:W-:-:S02]  /*24b0*/  IMAD.SHL.U32 R6, R23, 0x40, RZ ;  /* 0x0000004017067824 */ /* 0x010fc400078e00ff */
[----:B------:R-:W-:-:S05]  /*24c0*/  IMAD.SHL.U32 R7, R20, 0x8, RZ ;  /* 0x0000000814077824 */ /* 0x000fca00078e00ff */
[----:B------:R-:W-:Y:S01]  /*24d0*/  LOP3.LUT R7, R0, 0x8, R7, 0xf8, !PT ;  /* 0x0000000800077812 */ /* 0x000fe200078ef807 */
[----:B-----5:R-:W-:Y:S01]  /*24e0*/  IMAD.SHL.U32 R5, R26, 0x40, RZ ;  /* 0x000000401a057824 */ /* 0x020fe200078e00ff */
[----:B------:R-:W-:-:S04]  /*24f0*/  DEPBAR.LE SB0, 0x1 ;  /* 0x000080400000791a */ /* 0x000fc80000000000 */
[----:B------:R-:W-:Y:S01]  /*2500*/  LOP3.LUT R4, R6, 0x1c0, RZ, 0xc0, !PT ;  /* 0x000001c006047812 */ /* 0x000fe200078ec0ff */
[----:B------:R-:W-:-:S04]  /*2510*/  DEPBAR.LE SB0, 0x0 ;  /* 0x000080000000791a */ /* 0x000fc80000000000 */
[----:B------:R-:W-:Y:S01]  /*2520*/  IMAD.SHL.U32 R6, R10, 0x8, RZ ;  /* 0x000000080a067824 */ /* 0x000fe200078e00ff */
[----:B------:R-:W-:Y:S02]  /*2530*/  LOP3.LUT R117, R5, 0xfffffe00, RZ, 0xc0, !PT ;  /* 0xfffffe0005757812 */ /* 0x000fe400078ec0ff */
[----:B------:R-:W-:Y:S02]  /*2540*/  SHF.R.U32.HI R0, RZ, 0x3, R0 ;  /* 0x00000003ff007819 */ /* 0x000fe40000011600 */
[----:B------:R-:W-:Y:S02]  /*2550*/  LOP3.LUT R5, R4, 0x8, R6, 0xf8, !PT ;  /* 0x0000000804057812 */ /* 0x000fe400078ef806 */
[----:B------:R-:W-:Y:S02]  /*2560*/  SHF.R.U32.HI R4, RZ, 0x3, R4 ;  /* 0x00000003ff047819 */ /* 0x000fe40000011604 */
[----:B------:R-:W-:Y:S02]  /*2570*/  LOP3.LUT R0, R7, R0, RZ, 0x3c, !PT ;  /* 0x0000000007007212 */ /* 0x000fe400078e3cff */
[----:B------:R-:W-:Y:S01]  /*2580*/  LOP3.LUT R116, R5, R4, RZ, 0x3c, !PT ;  /* 0x0000000405747212 */ /* 0x000fe200078e3cff */
[----:B------:R-:W-:-:S02]  /*2590*/  IMAD R4, R120, 0x400, R117 ;  /* 0x0000040078047824 */ /* 0x000fc400078e0275 */
[----:B------:R-:W-:Y:S02]  /*25a0*/  IMAD R0, R10, 0x200, R0 ;  /* 0x000002000a007824 */ /* 0x000fe400078e0200 */
[----:B------:R-:W-:Y:S02]  /*25b0*/  IMAD.IADD R4, R116, 0x1, R4 ;  /* 0x0000000174047824 */ /* 0x000fe400078e0204 */
[----:B------:R-:W-:Y:S01]  /*25c0*/  IMAD.SHL.U32 R224, R0, 0x2, RZ ;  /* 0x0000000200e07824 */ /* 0x000fe200078e00ff */
[----:B------:R-:W-:Y:S01]  /*25d0*/  BAR.SYNC.DEFER_BLOCKING 0x0 ;  /* 0x0000000000007b1d */ /* 0x000fe20000010000 */
[----:B------:R-:W-:-:S03]  /*25e0*/  IMAD.SHL.U32 R231, R4, 0x2, RZ ;  /* 0x0000000204e77824 */ /* 0x000fc600078e00ff */
[C---:B------:R-:W-:Y:S01]  /*25f0*/  IADD3 R0, R224.reuse, 0x5080, RZ ;  /* 0x00005080e0007810 */ /* 0x040fe20007ffe0ff */
[C-C-:B------:R-:W-:Y:S01]  /*2600*/  IMAD R233, R3.reuse, 0x2, R231.reuse ;  /* 0x0000000203e97824 */ /* 0x140fe200078e02e7 */
[----:B------:R-:W-:Y:S01]  /*2610*/  IADD3 R235, R224, 0x50a0, RZ ;  /* 0x000050a0e0eb7810 */ /* 0x000fe20007ffe0ff */
[----:B------:R-:W-:Y:S01]  /*2620*/  IMAD R232, R2, 0x2, R231 ;  /* 0x0000000202e87824 */ /* 0x000fe200078e02e7 */
[----:B------:R-:W-:Y:S01]  /*2630*/  @P0 IADD3 R235, R0, -0x20, RZ ;  /* 0xffffffe000eb0810 */ /* 0x000fe20007ffe0ff */
[----:B------:R-:W-:Y:S02]  /*2640*/  IMAD R234, R2, 0x2, R233 ;  /* 0x0000000202ea7824 */ /* 0x000fe400078e02e9 */
[----:B------:R-:W-:Y:S01]  /*2650*/  IMAD R236, R3, 0x2, R232 ;  /* 0x0000000203ec7824 */ /* 0x000fe200078e02e8 */
[C---:B------:R-:W-:Y:S02]  /*2660*/  IADD3 R241, R235.reuse, 0x800, RZ ;  /* 0x00000800ebf17810 */ /* 0x040fe40007ffe0ff */
[----:B------:R-:W-:-:S02]  /*2670*/  IADD3 R240, R235, 0x1000, RZ ;  /* 0x00001000ebf07810 */ /* 0x000fc40007ffe0ff */
[C---:B------:R-:W-:Y:S02]  /*2680*/  IADD3 R239, R235.reuse, 0x1800, RZ ;  /* 0x00001800ebef7810 */ /* 0x040fe40007ffe0ff */
[C---:B------:R-:W-:Y:S02]  /*2690*/  IADD3 R238, R235.reuse, 0x2000, RZ ;  /* 0x00002000ebee7810 */ /* 0x040fe40007ffe0ff */
[----:B------:R-:W-:Y:S01]  /*26a0*/  IADD3 R237, R235, 0x2800, RZ ;  /* 0x00002800ebed7810 */ /* 0x000fe20007ffe0ff */
[----:B-1----:R-:W-:Y:S04]  /*26b0*/  LDSM.16.M88.4 R8, [R231+0x8080] ;  /* 0x00808000e708783b */ /* 0x002fe80000000200 */
[----:B------:R-:W-:Y:S04]  /*26c0*/  LDSM.16.M88.4 R4, [R231+0xa080] ;  /* 0x00a08000e704783b */ /* 0x000fe80000000200 */
[----:B--23--:R-:W1:Y:S04]  /*26d0*/  LDSM.16.M88.4 R16, [R224+0x5880] ;  /* 0x00588000e010783b */ /* 0x00ce680000000200 */
[----:B------:R-:W2:Y:S04]  /*26e0*/  LDSM.16.M88.4 R12, [R224+0x5080] ;  /* 0x00508000e00c783b */ /* 0x000ea80000000200 */
[----:B------:R-:W3:Y:S04]  /*26f0*/  LDSM.16.M88.4 R20, [R224+0x6080] ;  /* 0x00608000e014783b */ /* 0x000ee80000000200 */
[----:B------:R-:W-:Y:S04]  /*2700*/  LDSM.16.M88.4 R36, [R235] ;  /* 0x00000000eb24783b */ /* 0x000fe80000000200 */
[----:B------:R-:W-:Y:S04]  /*2710*/  LDSM.16.M88.4 R48, [R235+0x1000] ;  /* 0x00100000eb30783b */ /* 0x000fe80000000200 */
[----:B------:R-:W-:Y:S01]  /*2720*/  LDSM.16.M88.4 R40, [R235+0x800] ;  /* 0x00080000eb28783b */ /* 0x000fe20000000200 */
[-C--:B-1----:R-:W-:Y:S08]  /*2730*/  HMMA.16816.F32 R64, R8, R16.reuse, RZ ;  /* 0x000000100840723c */ /* 0x082ff000000018ff */
[----:B------:R-:W-:Y:S07]  /*2740*/  HMMA.16816.F32 R44, R4, R16, RZ ;  /* 0x00000010042c723c */ /* 0x000fee00000018ff */
[----:B------:R-:W-:Y:S01]  /*2750*/  IMAD.U32 R16, RZ, RZ, UR26 ;  /* 0x0000001aff107e24 */ /* 0x000fe2000f8e00ff */
[----:B--2---:R-:W-:Y:S01]  /*2760*/  HMMA.16816.F32 R68, R8, R12, RZ ;  /* 0x0000000c0844723c */ /* 0x004fe200000018ff */
[----:B------:R-:W-:Y:S01]  /*2770*/  UIADD3 UR26, UR27, UR11, URZ ;  /* 0x0000000b1b1a7290 */ /* 0x000fe2000fffe03f */
[----:B------:R-:W-:-:S02]  /*2780*/  IMAD.U32 R17, RZ, RZ, UR27 ;  /* 0x0000001bff117e24 */ /* 0x000fc4000f8e00ff */
[----:B------:R-:W-:Y:S02]  /*2790*/  UMOV UR11, 0x5 ;  /* 0x00000005000b7882 */ /* 0x000fe40000000000 */
[----:B------:R-:W-:Y:S02]  /*27a0*/  UIMAD UR26, UR26, 0x30, URZ ;  /* 0x000000301a1a78a4 */ /* 0x000fe4000f8e023f */
[----:B------:R-:W-:Y:S01]  /*27b0*/  HMMA.16816.F32 R32, R4, R12, RZ ;  /* 0x0000000c0420723c */ /* 0x000fe200000018ff */
[----:B------:R-:W-:-:S07]  /*27c0*/  USHF.L.U64.HI UR11, UR6, UR11, UR7 ;  /* 0x0000000b060b7299 */ /* 0x000fce0008010207 */
[-C--:B------:R-:W-:Y:S08]  /*27d0*/  HMMA.16816.F32 R56, R4, R14.reuse, RZ ;  /* 0x0000000e0438723c */ /* 0x080ff000000018ff */
[----:B------:R-:W-:Y:S01]  /*27e0*/  HMMA.16816.F32 R88, R8, R14, RZ ;  /* 0x0000000e0858723c */ /* 0x000fe200000018ff */
[----:B------:R-:W1:Y:S07]  /*27f0*/  LDSM.16.M88.4 R12, [R233+0xa080] ;  /* 0x00a08000e90c783b */ /* 0x000e6e0000000200 */
[C---:B------:R-:W-:Y:S08]  /*2800*/  HMMA.16816.F32 R52, R4.reuse, R18, RZ ;  /* 0x000000120434723c */ /* 0x040ff000000018ff */
[C---:B---3--:R-:W-:Y:S08]  /*2810*/  HMMA.16816.F32 R28, R4.reuse, R20, RZ ;  /* 0x00000014041c723c */ /* 0x048ff000000018ff */
[----:B------:R-:W-:Y:S07]  /*2820*/  HMMA.16816.F32 R60, R4, R22, RZ ;  /* 0x00000016043c723c */ /* 0x000fee00000018ff */
[----:B------:R-:W-:Y:S01]  /*2830*/  IMAD.WIDE.U32 R6, R16, 0x30, R72 ;  /* 0x0000003010067825 */ /* 0x000fe200078e0048 */
[----:B------:R-:W-:Y:S01]  /*2840*/  HMMA.16816.F32 R92, R8, R18, RZ ;  /* 0x00000012085c723c */ /* 0x000fe200000018ff */
[----:B------:R-:W2:Y:S03]  /*2850*/  LDSM.16.M88.4 R16, [R233+0x8080] ;  /* 0x00808000e910783b */ /* 0x000ea60000000200 */
[----:B------:R-:W-:-:S02]  /*2860*/  LEA R4, P0, R6, c[0x0][0x1f8], 0x1 ;  /* 0x00007e0006047a11 */ /* 0x000fc400078008ff */
[----:B------:R-:W-:Y:S02]  /*2870*/  IADD3 R0, R7, UR26, RZ ;  /* 0x0000001a07007c10 */ /* 0x000fe4000fffe0ff */
[C---:B------:R-:W-:Y:S02]  /*2880*/  HMMA.16816.F32 R80, R8.reuse, R20, RZ ;  /* 0x000000140850723c */ /* 0x040fe400000018ff */
[----:B------:R-:W-:Y:S01]  /*2890*/  LEA.HI.X R5, R6, c[0x0][0x1fc], R0, 0x1, P0 ;  /* 0x00007f0006057a11 */ /* 0x000fe200000f0c00 */
[----:B------:R-:W-:Y:S01]  /*28a0*/  IMAD.U32 R0, RZ, RZ, UR12 ;  /* 0x0000000cff007e24 */ /* 0x000fe2000f8e00ff */
[----:B------:R-:W-:Y:S02]  /*28b0*/  IADD3 R6, P2, R4, UR12, RZ ;  /* 0x0000000c04067c10 */ /* 0x000fe4000ff5e0ff */
[----:B------:R-:W-:Y:S01]  /*28c0*/  ISETP.LT.OR P0, PT, R24, 0x11, P4 ;  /* 0x000000111800780c */ /* 0x000fe20002701670 */
[----:B------:R-:W-:Y:S01]  /*28d0*/  @!PT LDS RZ, [RZ] ;  /* 0x00000000fffff984 */ /* 0x000fe20000000800 */
[----:B------:R-:W-:Y:S01]  /*28e0*/  @!PT LDS RZ, [RZ] ;  /* 0x00000000fffff984 */ /* 0x000fe20000000800 */
[----:B------:R-:W-:Y:S01]  /*28f0*/  @!PT LDS RZ, [RZ] ;  /* 0x00000000fffff984 */ /* 0x000fe20000000800 */
[----:B------:R3:W-:Y:S01]  /*2900*/  LDGSTS.E.BYPASS.LTC128B.128 [R243+0x2080], [R4.64], !P1 ;  /* 0x0208000004f37fae */ /* 0x0007e2000c901d54 */
[----:B------:R-:W-:Y:S01]  /*2910*/  HMMA.16816.F32 R20, R8, R22, RZ ;  /* 0x000000160814723c */ /* 0x000fe200000018ff */
[----:B------:R-:W-:-:S02]  /*2920*/  IADD3.X R7, R5, UR11, RZ, P2, !PT ;  /* 0x0000000b05077c10 */ /* 0x000fc400097fe4ff */
[----:B------:R3:W-:Y:S01]  /*2930*/  LDGSTS.E.BYPASS.LTC128B.128 [R243+0x3880], [R4.64+0x80], !P6 ;  /* 0x0388008004f37fae */ /* 0x0007e2000f101d54 */
[----:B------:R-:W-:Y:S02]  /*2940*/  ISETP.LT.OR P6, PT, R24, 0x11, P3 ;  /* 0x000000111800780c */ /* 0x000fe40001fc1670 */
[----:B------:R-:W-:Y:S02]  /*2950*/  LOP3.LUT P1, RZ, R25, 0x4, RZ, 0xc0, !PT ;  /* 0x0000000419ff7812 */ /* 0x000fe4000782c0ff */
[----:B------:R-:W-:Y:S01]  /*2960*/  IADD3 R8, P5, P2, R0, 0x80, R4 ;  /* 0x0000008000087810 */ /* 0x000fe20007abe004 */
[----:B------:R-:W-:Y:S01]  /*2970*/  IMAD.MOV.U32 R0, RZ, RZ, 0x40 ;  /* 0x00000040ff007424 */ /* 0x000fe200078e00ff */
[----:B-1----:R-:W-:Y:S01]  /*2980*/  HMMA.16816.F32 R104, R12, R36, R32 ;  /* 0x000000240c68723c */ /* 0x002fe20000001820 */
[----:B------:R1:W-:Y:S01]  /*2990*/  LDGSTS.E.BYPASS.LTC128B.128 [R243+0x2880], [R6.64], !P0 ;  /* 0x0288000006f37fae */ /* 0x0003e2000c101d54 */
[----:B------:R-:W-:Y:S02]  /*29a0*/  IADD3.X R9, RZ, UR11, R5, P5, P2 ;  /* 0x0000000bff097c10 */ /* 0x000fe4000afe4405 */
[----:B------:R-:W-:-:S02]  /*29b0*/  ISETP.LT.OR P5, PT, R24, 0x21, P4 ;  /* 0x000000211800780c */ /* 0x000fc400027a1670 */
[----:B------:R-:W-:Y:S01]  /*29c0*/  ISETP.LT.OR P2, PT, R24, 0x21, P3 ;  /* 0x000000211800780c */ /* 0x000fe20001f41670 */
[----:B------:R4:W-:Y:S01]  /*29d0*/  LDGSTS.E.BYPASS.LTC128B.128 [R243+0x4080], [R8.64], !P6 ;  /* 0x0408000008f37fae */ /* 0x0009e2000f101d54 */
[----:B------:R-:W-:Y:S01]  /*29e0*/  SEL R0, R0, 0xffffffc0, !P1 ;  /* 0xffffffc000007807 */ /* 0x000fe20004800000 */
[C---:B------:R-:W-:Y:S04]  /*29f0*/  HMMA.16816.F32 R96, R12.reuse, R48, R28 ;  /* 0x000000300c60723c */ /* 0x040fe8000000181c */
[----:B------:R-:W-:Y:S02]  /*2a00*/  IMAD.IADD R230, R224, 0x1, R0 ;  /* 0x00000001e0e67824 */ /* 0x000fe400078e0200 */
[----:B------:R-:W-:Y:S01]  /*2a10*/  IMAD.IADD R229, R0, 0x1, R235 ;  /* 0x0000000100e57824 */ /* 0x000fe200078e02eb */
[----:B------:R-:W-:Y:S01]  /*2a20*/  LOP3.LUT R0, R116, R117, RZ, 0xfc, !PT ;  /* 0x0000007574007212 */ /* 0x000fe200078efcff */
[----:B------:R-:W-:Y:S01]  /*2a30*/  HMMA.16816.F32 R100, R12, R40, R44 ;  /* 0x000000280c64723c */ /* 0x000fe2000000182c */
[----:B---3--:R-:W-:-:S04]  /*2a40*/  IADD3 R4, P0, R6, UR12, RZ ;  /* 0x0000000c06047c10 */ /* 0x008fc8000ff1e0ff */
[----:B------:R-:W-:-:S03]  /*2a50*/  IADD3.X R5, R7, UR11, RZ, P0, !PT ;  /* 0x0000000b07057c10 */ /* 0x000fc600087fe4ff */
[C---:B------:R-:W-:Y:S01]  /*2a60*/  HMMA.16816.F32 R84, R12.reuse, R38, R56 ;  /* 0x000000260c54723c */ /* 0x040fe20000001838 */
[----:B------:R-:W-:Y:S01]  /*2a70*/  PLOP3.LUT P0, PT, PT, PT, UP0, 0x80, 0x0 ;  /* 0x000000000000781c */ /* 0x000fe20003f0f008 */
[----:B------:R1:W-:Y:S04]  /*2a80*/  LDGSTS.E.BYPASS.LTC128B.128 [R243+0x3080], [R4.64], !P5 ;  /* 0x0308000004f37fae */ /* 0x0003e8000e901d54 */
[----:B------:R1:W-:Y:S02]  /*2a90*/  LDGSTS.E.BYPASS.LTC128B.128 [R243+0x4880], [R4.64+0x80], !P2 ;  /* 0x0488008004f37fae */ /* 0x0003e4000d101d54 */
[C---:B------:R-:W-:Y:S02]  /*2aa0*/  HMMA.16816.F32 R76, R12.reuse, R42, R52 ;  /* 0x0000002a0c4c723c */ /* 0x040fe40000001834 */
[----:B----4-:R-:W-:Y:S04]  /*2ab0*/  LDSM.16.M88.4 R8, [R232+0xa080] ;  /* 0x00a08000e808783b */ /* 0x010fe80000000200 */
[----:B------:R-:W3:Y:S02]  /*2ac0*/  LDSM.16.M88.4 R24, [R230+0x5880] ;  /* 0x00588000e618783b */ /* 0x000ee40000000200 */
[----:B------:R-:W-:Y:S02]  /*2ad0*/  HMMA.16816.F32 R72, R12, R50, R60 ;  /* 0x000000320c48723c */ /* 0x000fe4000000183c */
[----:B------:R-:W4:Y:S04]  /*2ae0*/  LDSM.16.M88.4 R28, [R230+0x5080] ;  /* 0x00508000e61c783b */ /* 0x000f280000000200 */
[----:B------:R-:W5:Y:S02]  /*2af0*/  LDSM.16.M88.4 R32, [R230+0x6080] ;  /* 0x00608000e620783b */ /* 0x000f640000000200 */
[C---:B--2---:R-:W-:Y:S02]  /*2b00*/  HMMA.16816.F32 R68, R16.reuse, R36, R68 ;  /* 0x000000241044723c */ /* 0x044fe40000001844 */
[----:B------:R-:W2:Y:S04]  /*2b10*/  LDSM.16.M88.4 R12, [R232+0x8080] ;  /* 0x00808000e80c783b */ /* 0x000ea80000000200 */
[----:B------:R-:W-:Y:S02]  /*2b20*/  LDSM.16.M88.4 R60, [R229+0x800] ;  /* 0x00080000e53c783b */ /* 0x000fe40000000200 */
[C---:B------:R-:W-:Y:S02]  /*2b30*/  HMMA.16816.F32 R64, R16.reuse, R40, R64 ;  /* 0x000000281040723c */ /* 0x040fe40000001840 */
[----:B-1----:R-:W-:Y:S04]  /*2b40*/  LDSM.16.M88.4 R4, [R234+0xa080] ;  /* 0x00a08000ea04783b */ /* 0x002fe80000000200 */
[----:B------:R-:W-:Y:S02]  /*2b50*/  LDSM.16.M88.4 R56, [R229+0x1000] ;  /* 0x00100000e538783b */ /* 0x000fe40000000200 */
[C---:B------:R-:W-:Y:S02]  /*2b60*/  HMMA.16816.F32 R52, R16.reuse, R48, R80 ;  /* 0x000000301034723c */ /* 0x040fe40000001850 */
[----:B------:R-:W0:Y:S06]  /*2b70*/  LDGDEPBAR ;  /* 0x00000000000079af */ /* 0x000e2c0000000000 */
[C---:B------:R-:W-:Y:S01]  /*2b80*/  HMMA.16816.F32 R44, R16.reuse, R38, R88 ;  /* 0x00000026102c723c */ /* 0x040fe20000001858 */
[----:B------:R-:W1:Y:S07]  /*2b90*/  LDSM.16.M88.4 R36, [R229] ;  /* 0x00000000e524783b */ /* 0x000e6e0000000200 */
[C---:B------:R-:W-:Y:S08]  /*2ba0*/  HMMA.16816.F32 R40, R16.reuse, R42, R92 ;  /* 0x0000002a1028723c */ /* 0x040ff0000000185c */
[----:B------:R-:W-:Y:S01]  /*2bb0*/  HMMA.16816.F32 R48, R16, R50, R20 ;  /* 0x000000321030723c */ /* 0x000fe20000001814 */
[----:B------:R-:W1:Y:S04]  /*2bc0*/  LDSM.16.M88.4 R20, [R234+0x8080] ;  /* 0x00808000ea14783b */ /* 0x000e680000000200 */
[----:B------:R-:W-:Y:S03]  /*2bd0*/  LDSM.16.M88.4 R16, [R231+0xe080] ;  /* 0x00e08000e710783b */ /* 0x000fe60000000200 */
[C---:B---3--:R-:W-:Y:S08]  /*2be0*/  HMMA.16816.F32 R88, R8.reuse, R26, R76 ;  /* 0x0000001a0858723c */ /* 0x048ff0000000184c */
[C---:B----4-:R-:W-:Y:S08]  /*2bf0*/  HMMA.16816.F32 R80, R8.reuse, R28, R104 ;  /* 0x0000001c0850723c */ /* 0x050ff00000001868 */
[C---:B------:R-:W-:Y:S08]  /*2c00*/  HMMA.16816.F32 R92, R8.reuse, R24, R100 ;  /* 0x00000018085c723c */ /* 0x040ff00000001864 */
[C---:B-----5:R-:W-:Y:S08]  /*2c10*/  HMMA.16816.F32 R96, R8.reuse, R32, R96 ;  /* 0x000000200860723c */ /* 0x060ff00000001860 */
[C---:B------:R-:W-:Y:S08]  /*2c20*/  HMMA.16816.F32 R84, R8.reuse, R30, R84 ;  /* 0x0000001e0854723c */ /* 0x040ff00000001854 */
[----:B------:R-:W-:Y:S08]  /*2c30*/  HMMA.16816.F32 R76, R8, R34, R72 ;  /* 0x00000022084c723c */ /* 0x000ff00000001848 */
[C---:B--2---:R-:W-:Y:S08]  /*2c40*/  HMMA.16816.F32 R8, R12.reuse, R28, R68 ;  /* 0x0000001c0c08723c */ /* 0x044ff00000001844 */
[C---:B------:R-:W-:Y:S01]  /*2c50*/  HMMA.16816.F32 R68, R12.reuse, R30, R44 ;  /* 0x0000001e0c44723c */ /* 0x040fe2000000182c */
[----:B------:R-:W2:Y:S07]  /*2c60*/  LDSM.16.M88.4 R28, [R224+0x6880] ;  /* 0x00688000e01c783b */ /* 0x000eae0000000200 */
[C---:B------:R-:W-:Y:S08]  /*2c70*/  HMMA.16816.F32 R104, R12.reuse, R24, R64 ;  /* 0x000000180c68723c */ /* 0x040ff00000001840 */
[C---:B------:R-:W-:Y:S01]  /*2c80*/  HMMA.16816.F32 R112, R12.reuse, R26, R40 ;  /* 0x0000001a0c70723c */ /* 0x040fe20000001828 */
[----:B------:R-:W3:Y:S07]  /*2c90*/  LDSM.16.M88.4 R24, [R224+0x7080] ;  /* 0x00708000e018783b */ /* 0x000eee0000000200 */
[C---:B------:R-:W-:Y:S01]  /*2ca0*/  HMMA.16816.F32 R108, R12.reuse, R32, R52 ;  /* 0x000000200c6c723c */ /* 0x040fe20000001834 */
[----:B------:R-:W-:Y:S07]  /*2cb0*/  LDSM.16.M88.4 R52, [R235+0x1800] ;  /* 0x00180000eb34783b */ /* 0x000fee0000000200 */
[----:B------:R-:W-:Y:S01]  /*2cc0*/  HMMA.16816.F32 R44, R12, R34, R48 ;  /* 0x000000220c2c723c */ /* 0x000fe20000001830 */
[----:B------:R-:W4:Y:S04]  /*2cd0*/  LDSM.16.M88.4 R12, [R224+0x7880] ;  /* 0x00788000e00c783b */ /* 0x000f280000000200 */
[----:B------:R-:W-:Y:S03]  /*2ce0*/  LDSM.16.M88.4 R48, [R235+0x2000] ;  /* 0x00200000eb30783b */ /* 0x000fe60000000200 */
[C---:B-1----:R-:W-:Y:S08]  /*2cf0*/  HMMA.16816.F32 R40, R4.reuse, R36, R80 ;  /* 0x000000240428723c */ /* 0x042ff00000001850 */
[C---:B------:R-:W-:Y:S08]  /*2d00*/  HMMA.16816.F32 R64, R4.reuse, R60, R92 ;  /* 0x0000003c0440723c */ /* 0x040ff0000000185c */
[----:B------:R-:W-:Y:S08]  /*2d10*/  HMMA.16816.F32 R32, R4, R38, R84 ;  /* 0x000000260420723c */ /* 0x000ff00000001854 */
[----:B------:R-:W-:Y:S01]  /*2d20*/  HMMA.16816.F32 R92, R20, R36, R8 ;  /* 0x00000024145c723c */ /* 0x000fe20000001808 */
[----:B------:R-:W1:Y:S07]  /*2d30*/  LDSM.16.M88.4 R8, [R231+0xc080] ;  /* 0x00c08000e708783b */ /* 0x000e6e0000000200 */
[C---:B------:R-:W-:Y:S08]  /*2d40*/  HMMA.16816.F32 R72, R4.reuse, R62, R88 ;  /* 0x0000003e0448723c */ /* 0x040ff00000001858 */
[C---:B------:R-:W-:Y:S08]  /*2d50*/  HMMA.16816.F32 R100, R4.reuse, R56, R96 ;  /* 0x000000380464723c */ /* 0x040ff00000001860 */
[----:B------:R-:W-:Y:S01]  /*2d60*/  HMMA.16816.F32 R96, R4, R58, R76 ;  /* 0x0000003a0460723c */ /* 0x000fe2000000184c */
[----:B------:R-:W5:Y:S07]  /*2d70*/  LDSM.16.M88.4 R4, [R233+0xe080] ;  /* 0x00e08000e904783b */ /* 0x000f6e0000000200 */
[C---:B------:R-:W-:Y:S01]  /*2d80*/  HMMA.16816.F32 R84, R20.reuse, R38, R68 ;  /* 0x000000261454723c */ /* 0x040fe20000001844 */
[----:B------:R-:W1:Y:S07]  /*2d90*/  LDSM.16.M88.4 R68, [R235+0x2800] ;  /* 0x00280000eb44783b */ /* 0x000e6e0000000200 */
[C---:B------:R-:W-:Y:S08]  /*2da0*/  HMMA.16816.F32 R88, R20.reuse, R60, R104 ;  /* 0x0000003c1458723c */ /* 0x040ff00000001868 */
[C---:B------:R-:W-:Y:S08]  /*2db0*/  HMMA.16816.F32 R104, R20.reuse, R62, R112 ;  /* 0x0000003e1468723c */ /* 0x040ff00000001870 */
[C---:B------:R-:W-:Y:S08]  /*2dc0*/  HMMA.16816.F32 R108, R20.reuse, R56, R108 ;  /* 0x00000038146c723c */ /* 0x040ff0000000186c */
[----:B------:R-:W-:Y:S01]  /*2dd0*/  HMMA.16816.F32 R80, R20, R58, R44 ;  /* 0x0000003a1450723c */ /* 0x000fe2000000182c */
[----:B------:R-:W1:Y:S07]  /*2de0*/  LDSM.16.M88.4 R20, [R233+0xc080] ;  /* 0x00c08000e914783b */ /* 0x000e6e0000000200 */
[C---:B--2---:R-:W-:Y:S08]  /*2df0*/  HMMA.16816.F32 R76, R16.reuse, R28, R40 ;  /* 0x0000001c104c723c */ /* 0x044ff00000001828 */
[C---:B------:R-:W-:Y:S08]  /*2e00*/  HMMA.16816.F32 R44, R16.reuse, R30, R32 ;  /* 0x0000001e102c723c */ /* 0x040ff00000001820 */
[C---:B---3--:R-:W-:Y:S08]  /*2e10*/  HMMA.16816.F32 R40, R16.reuse, R24, R64 ;  /* 0x000000181028723c */ /* 0x048ff00000001840 */
[C---:B------:R-:W-:Y:S08]  /*2e20*/  HMMA.16816.F32 R36, R16.reuse, R26, R72 ;  /* 0x0000001a1024723c */ /* 0x040ff00000001848 */
[----:B----4-:R-:W-:Y:S08]  /*2e30*/  HMMA.16816.F32 R32, R16, R12, R100 ;  /* 0x0000000c1020723c */ /* 0x010ff00000001864 */
[C---:B-1----:R-:W-:Y:S08]  /*2e40*/  HMMA.16816.F32 R72, R8.reuse, R28, R92 ;  /* 0x0000001c0848723c */ /* 0x042ff0000000185c */
        /* <DEDUP_REMOVED lines=9> */
[C---:B-----5:R-:W-:Y:S01]  /*2ee0*/  HMMA.16816.F32 R108, R4.reuse, R48, R40 ;  /* 0x00000030046c723c */ /* 0x060fe20000001828 */
[----:B------:R-:W1:Y:S07]  /*2ef0*/  LDSM.16.M88.4 R40, [R230+0x6880] ;  /* 0x00688000e628783b */ /* 0x000e6e0000000200 */
[C---:B------:R-:W-:Y:S01]  /*2f00*/  HMMA.16816.F32 R104, R4.reuse, R50, R36 ;  /* 0x000000320468723c */ /* 0x040fe20000001824 */
[----:B------:R-:W2:Y:S07]  /*2f10*/  LDSM.16.M88.4 R36, [R230+0x7080] ;  /* 0x00708000e624783b */ /* 0x000eae0000000200 */
[C---:B------:R-:W-:Y:S01]  /*2f20*/  HMMA.16816.F32 R100, R4.reuse, R68, R32 ;  /* 0x000000440464723c */ /* 0x040fe20000001820 */
        /* <DEDUP_REMOVED lines=9> */
[----:B------:R-:W-:Y:S07]  /*2fc0*/  LDSM.16.M88.4 R28, [R229+0x1800] ;  /* 0x00180000e51c783b */ /* 0x000fee0000000200 */
[C---:B------:R-:W-:Y:S01]  /*2fd0*/  HMMA.16816.F32 R60, R20.reuse, R68, R24 ;  /* 0x00000044143c723c */ /* 0x040fe20000001818 */
[----:B------:R-:W-:Y:S07]  /*2fe0*/  LDSM.16.M88.4 R24, [R229+0x2000] ;  /* 0x00200000e518783b */ /* 0x000fee0000000200 */
[----:B------:R-:W-:Y:S01]  /*2ff0*/  HMMA.16816.F32 R56, R20, R70, R80 ;  /* 0x000000461438723c */ /* 0x000fe20000001850 */
[----:B------:R-:W4:Y:S01]  /*3000*/  LDSM.16.M88.4 R20, [R229+0x2800] ;  /* 0x00280000e514783b */ /* 0x000f220000000200 */
        /* <DEDUP_REMOVED lines=14> */
[C---:B------:R-:W-:Y:S08]  /*30f0*/  HMMA.16816.F32 R80, R4.reuse, R28, R80 ;  /* 0x0000001c0450723c */ /* 0x040ff00000001850 */
[----:B------:R-:W-:Y:S08]  /*3100*/  HMMA.16816.F32 R76, R4, R30, R76 ;  /* 0x0000001e044c723c */ /* 0x000ff0000000184c */
[C---:B------:R-:W-:Y:S08]  /*3110*/  HMMA.16816.F32 R52, R8.reuse, R28, R48 ;  /* 0x0000001c0834723c */ /* 0x040ff00000001830 */
[----:B------:R-:W-:Y:S08]  /*3120*/  HMMA.16816.F32 R44, R8, R30, R44 ;  /* 0x0000001e082c723c */ /* 0x000ff0000000182c */
        /* <DEDUP_REMOVED lines=12> */
[----:B------:R-:W-:Y:S01]  /*31f0*/  IMAD.WIDE.U32 R8, R118, UR7, R124 ;  /* 0x0000000776087c25 */ /* 0x000fe2000f8e007c */
[----:B------:R-:W-:Y:S02]  /*3200*/  USHF.L.U32 UR7, UR4, 0x5, URZ ;  /* 0x0000000504077899 */ /* 0x000fe4000800063f */
[----:B------:R-:W-:Y:S02]  /*3210*/  UIMAD UR6, UR6, UR28, UR25 ;  /* 0x0000001c060672a4 */ /* 0x000fe4000f8e0219 */
[----:B------:R-:W-:Y:S01]  /*3220*/  LEA R4, P0, R8, c[0x0][0x1c8], 0x1 ;  /* 0x0000720008047a11 */ /* 0x000fe200078008ff */
[----:B------:R-:W-:Y:S01]  /*3230*/  USHF.L.U64.HI UR4, UR4, 0x5, UR5 ;  /* 0x0000000504047899 */ /* 0x000fe20008010205 */
[----:B------:R-:W-:-:S02]  /*3240*/  IMAD.U32 R7, RZ, RZ, UR7 ;  /* 0x00000007ff077e24 */ /* 0x000fc4000f8e00ff */
[----:B------:R-:W-:Y:S02]  /*3250*/  IADD3 R5, R9, UR6, RZ ;  /* 0x0000000609057c10 */ /* 0x000fe4000fffe0ff */
[----:B------:R-:W-:Y:S02]  /*3260*/  IADD3 R6, P5, R4, UR7, RZ ;  /* 0x0000000704067c10 */ /* 0x000fe4000ffbe0ff */
[----:B------:R-:W-:Y:S02]  /*3270*/  LEA.HI.X R5, R8, c[0x0][0x1cc], R5, 0x1, P0 ;  /* 0x0000730008057a11 */ /* 0x000fe400000f0c05 */
[----:B------:R-:W-:Y:S02]  /*3280*/  IADD3 R10, P2, P1, R7, 0x80, R4 ;  /* 0x00000080070a7810 */ /* 0x000fe4000795e004 */
[----:B------:R-:W-:Y:S01]  /*3290*/  IADD3 R8, P0, R6, UR7, RZ ;  /* 0x0000000706087c10 */ /* 0x000fe2000ff1e0ff */
[----:B------:R-:W-:Y:S01]  /*32a0*/  @!PT LDS RZ, [RZ] ;  /* 0x00000000fffff984 */ /* 0x000fe20000000800 */
[----:B------:R-:W-:Y:S01]  /*32b0*/  @!PT LDS RZ, [RZ] ;  /* 0x00000000fffff984 */ /* 0x000fe20000000800 */
[----:B------:R-:W-:Y:S01]  /*32c0*/  @!PT LDS RZ, [RZ] ;  /* 0x00000000fffff984 */ /* 0x000fe20000000800 */
[----:B------:R1:W-:Y:S01]  /*32d0*/  LDGSTS.E.BYPASS.LTC128B.128 [R243+0x5080], [R4.64], !P4 ;  /* 0x0508000004f37fae */ /* 0x0003e2000e101d54 */
[----:B------:R-:W-:-:S02]  /*32e0*/  IADD3.X R7, R5, UR4, RZ, P5, !PT ;  /* 0x0000000405077c10 */ /* 0x000fc4000affe4ff */
[----:B------:R-:W-:Y:S01]  /*32f0*/  IADD3.X R11, RZ, UR4, R5, P2, P1 ;  /* 0x00000004ff0b7c10 */ /* 0x000fe200097e2405 */
[----:B------:R1:W-:Y:S01]  /*3300*/  LDGSTS.E.BYPASS.LTC128B.128 [R243+0x6880], [R4.64+0x80], !P3 ;  /* 0x0688008004f37fae */ /* 0x0003e2000d901d54 */
[----:B------:R-:W-:-:S03]  /*3310*/  IADD3.X R9, R7, UR4, RZ, P0, !PT ;  /* 0x0000000407097c10 */ /* 0x000fc600087fe4ff */
[----:B------:R1:W-:Y:S04]  /*3320*/  LDGSTS.E.BYPASS.LTC128B.128 [R243+0x5880], [R6.64], !P4 ;  /* 0x0588000006f37fae */ /* 0x0003e8000e101d54 */
[----:B------:R1:W-:Y:S04]  /*3330*/  LDGSTS.E.BYPASS.LTC128B.128 [R243+0x7080], [R10.64], !P3 ;  /* 0x070800000af37fae */ /* 0x0003e8000d901d54 */
[----:B------:R1:W-:Y:S04]  /*3340*/  LDGSTS.E.BYPASS.LTC128B.128 [R243+0x6080], [R8.64], !P4 ;  /* 0x0608000008f37fae */ /* 0x0003e8000e101d54 */
[----:B------:R1:W-:Y:S02]  /*3350*/  LDGSTS.E.BYPASS.LTC128B.128 [R243+0x7880], [R8.64+0x80], !P3 ;  /* 0x0788008008f37fae */ /* 0x0003e4000d901d54 */
.L_x_1006:
[----:B-1----:R-:W-:Y:S01]  /*3360*/  FMUL.FTZ R4, R53, c[0x0][0x320] ;  /* 0x0000c80035047a20 */ /* 0x002fe20000410000 */
[----:B------:R-:W-:Y:S01]  /*3370*/  SHF.R.S32.HI R7, RZ, 0x1f, R120 ;  /* 0x0000001fff077819 */ /* 0x000fe20000011478 */
[----:B------:R-:W-:Y:S01]  /*3380*/  FMUL.FTZ R5, R40, c[0x0][0x320] ;  /* 0x0000c80028057a20 */ /* 0x000fe20000410000 */
[----:B------:R-:W-:Y:S01]  /*3390*/  LEA.HI R6, R122, R123, RZ, 0x2 ;  /* 0x0000007b7a067211 */ /* 0x000fe200078f10ff */
[----:B------:R1:W2:Y:S01]  /*33a0*/  MUFU.TANH R49, R4 ;  /* 0x0000000400317308 */ /* 0x0002a20000002400 */
[----:B------:R-:W-:Y:S01]  /*33b0*/  UISETP.NE.AND UP1, UPT, UR17, URZ, UPT ;  /* 0x0000003f1100728c */ /* 0x000fe2000bf25270 */
[----:B------:R-:W-:Y:S01]  /*33c0*/  FMUL.FTZ R10, R36, c[0x0][0x320] ;  /* 0x0000c800240a7a20 */ /* 0x000fe20000410000 */
[----:B------:R-:W-:Y:S01]  /*33d0*/  LOP3.LUT R6, R6, 0xfffffffc, RZ, 0xc0, !PT ;  /* 0xfffffffc06067812 */ /* 0x000fe200078ec0ff */
[----:B------:R-:W-:Y:S01]  /*33e0*/  UIADD3 UR4, UR9, 0x1, UR24 ;  /* 0x0000000109047890 */ /* 0x000fe2000fffe018 */
[----:B------:R-:W0:Y:S01]  /*33f0*/  LDGDEPBAR ;  /* 0x00000000000079af */ /* 0x000e220000000000 */
[----:B------:R-:W-:Y:S01]  /*3400*/  UISETP.NE.AND UP0, UPT, UR16, URZ, UPT ;  /* 0x0000003f1000728c */ /* 0x000fe2000bf05270 */
[----:B------:R-:W-:Y:S01]  /*3410*/  PLOP3.LUT P1, PT, PT, PT, UP1, 0x80, 0x0 ;  /* 0x000000000000781c */ /* 0x000fe20003f2f018 */
[----:B------:R3:W4:Y:S01]  /*3420*/  MUFU.TANH R40, R5 ;  /* 0x0000000500287308 */ /* 0x0007220000002400 */
[----:B------:R-:W-:Y:S01]  /*3430*/  IMAD.IADD R6, R123, 0x1, -R6 ;  /* 0x000000017b067824 */ /* 0x000fe200078e0a06 */
[----:B------:R-:W-:Y:S01]  /*3440*/  PLOP3.LUT P0, PT, PT, PT, UP1, 0x80, 0x0 ;  /* 0x000000000000781c */ /* 0x000fe20003f0f018 */
[----:B------:R-:W-:-:S02]  /*3450*/  ULDC UR14, c[0x0][0x324] ;  /* 0x0000c900000e7ab9 */ /* 0x000fc40000000800 */
[----:B------:R-:W-:Y:S01]  /*3460*/  ULOP3.LUT UR14, URZ, UR14, URZ, 0x33, !UPT ;  /* 0x0000000e3f0e7292 */ /* 0x000fe2000f8e333f */
[----:B-1----:R-:W-:Y:S02]  /*3470*/  FMUL.FTZ R4, R44, c[0x0][0x320] ;  /* 0x0000c8002c047a20 */ /* 0x002fe40000410000 */
        /* <DEDUP_REMOVED lines=20> */
[----:B------:R-:W-:Y:S01]  /*35c0*/  LOP3.LUT R5, R7, 0xffffffc0, RZ, 0xc0, !PT ;  /* 0xffffffc007057812 */ /* 0x000fe200078ec0ff */
[----:B------:R-:W-:Y:S02]  /*35d0*/  FMUL.FTZ R7, R29, c[0x0][0x320] ;  /* 0x0000c8001d077a20 */ /* 0x000fe40000410000 */
[----:B------:R-:W-:Y:S02]  /*35e0*/  IMAD.IADD R6, R6, 0x1, -R8 ;  /* 0x0000000106067824 */ /* 0x000fe400078e0a08 */
[----:B------:R-:W-:Y:S01]  /*35f0*/  IMAD.IADD R5, R5, 0x1, R11 ;  /* 0x0000000105057824 */ /* 0x000fe200078e020b */
[----:B------:R-:W3:Y:S03]  /*3600*/  MUFU.TANH R10, R7 ;  /* 0x00000007000a7308 */ /* 0x000ee60000002400 */
[----:B------:R-:W-:-:S02]  /*3610*/  IMAD R12, R6, 0x8, R5 ;  /* 0x00000008060c7824 */ /* 0x000fc400078e0205 */
[----:B------:R-:W-:Y:S02]  /*3620*/  FMUL.FTZ R5, R32, c[0x0][0x320] ;  /* 0x0000c80020057a20 */ /* 0x000fe40000410000 */
[----:B------:R-:W-:Y:S01]  /*3630*/  @P1 IMAD.HI.U32 R6, R12, c[0x0][0x2c8], RZ ;  /* 0x0000b2000c061a27 */ /* 0x000fe200078e00ff */
[----:B------:R5:W-:Y:S01]  /*3640*/  STL [R1+0x28], R12 ;  /* 0x0000280c01007387 */ /* 0x000be20000100800 */
[----:B------:R1:W1:Y:S02]  /*3650*/  MUFU.TANH R25, R5 ;  /* 0x0000000500197308 */ /* 0x0002640000002400 */
[----:B-1----:R-:W-:-:S06]  /*3660*/  FMUL.FTZ R5, R33, c[0x0][0x320] ;  /* 0x0000c80021057a20 */ /* 0x002fcc0000410000 */
[----:B------:R1:W1:Y:S01]  /*3670*/  MUFU.TANH R24, R5 ;  /* 0x0000000500187308 */ /* 0x0002620000002400 */
[----:B-----5:R-:W-:Y:S02]  /*3680*/  @P0 SHF.R.U32.HI R12, RZ, c[0x0][0x2cc], R6 ;  /* 0x0000b300ff0c0a19 */ /* 0x020fe40000011606 */
[----:B------:R-:W-:-:S03]  /*3690*/  PLOP3.LUT P0, PT, PT, PT, UP0, 0x40, 0x0 ;  /* 0x000000000000781c */ /* 0x000fc60003f0e808 */
[----:B------:R-:W5:Y:S01]  /*36a0*/  SHFL.IDX PT, R6, R12, RZ, 0x1c1f ;  /* 0x001c1fff0c067589 */ /* 0x000f6200000e0000 */
[----:B-1----:R-:W-:-:S04]  /*36b0*/  FMUL.FTZ R5, R28, c[0x0][0x320] ;  /* 0x0000c8001c057a20 */ /* 0x002fc80000410000 */
[----:B------:R1:W1:Y:S02]  /*36c0*/  MUFU.TANH R11, R5 ;  /* 0x00000005000b7308 */ /* 0x0002640000002400 */
[----:B-1----:R-:W-:-:S04]  /*36d0*/  LOP3.LUT R5, R9, 0x7ffffffc, RZ, 0xc0, !PT ;  /* 0x7ffffffc09057812 */ /* 0x002fc800078ec0ff */
[----:B------:R-:W-:Y:S01]  /*36e0*/  IADD3 R5, R4, -R5, RZ ;  /* 0x8000000504057210 */ /* 0x000fe20007ffe0ff */
[----:B------:R-:W-:-:S04]  /*36f0*/  IMAD.U32 R4, RZ, RZ, UR4 ;  /* 0x00000004ff047e24 */ /* 0x000fc8000f8e00ff */
[----:B------:R-:W-:Y:S02]  /*3700*/  IMAD.SHL.U32 R8, R5, 0x2, RZ ;  /* 0x0000000205087824 */ /* 0x000fe400078e00ff */
[----:B------:R-:W-:-:S03]  /*3710*/  FMUL.FTZ R5, R52, c[0x0][0x320] ;  /* 0x0000c80034057a20 */ /* 0x000fc60000410000 */
[----:B------:R1:W-:Y:S01]  /*3720*/  STL [R1+0x4], R8 ;  /* 0x0000040801007387 */ /* 0x0003e20000100800 */
[----:B------:R-:W-:Y:S01]  /*3730*/  IADD3 R4, R4, -UR15, -R8 ;  /* 0x8000000f04047c10 */ /* 0x000fe2000fffe808 */
[----:B------:R2:W1:Y:S01]  /*3740*/  MUFU.TANH R9, R5 ;  /* 0x0000000500097308 */ /* 0x0004620000002400 */
[----:B------:R-:W-:Y:S02]  /*3750*/  IADD3 R14, -R8, UR9, R119 ;  /* 0x00000009080e7c10 */ /* 0x000fe4000fffe177 */
[C---:B------:R-:W-:Y:S02]  /*3760*/  IADD3 R13, R4.reuse, c[0x0][0x328], RZ ;  /* 0x0000ca00040d7a10 */ /* 0x040fe40007ffe0ff */
[----:B------:R-:W-:Y:S02]  /*3770*/  IADD3 R15, R4, UR14, RZ ;  /* 0x0000000e040f7c10 */ /* 0x000fe4000fffe0ff */
[----:B------:R-:W-:-:S03]  /*3780*/  IADD3 R16, -R8, UR24, RZ ;  /* 0x0000001808107c10 */ /* 0x000fc6000fffe1ff */
[----:B-----5:R-:W-:Y:S01]  /*3790*/  IMAD.IADD R4, R15, 0x1, R6 ;  /* 0x000000010f047824 */ /* 0x020fe200078e0206 */
[----:B--2---:R-:W-:-:S04]  /*37a0*/  IADD3 R5, R13, R6, RZ ;  /* 0x000000060d057210 */ /* 0x004fc80007ffe0ff */
[----:B------:R-:W-:Y:S01]  /*37b0*/  IMNMX R5, R5, R14, PT ;  /* 0x0000000e05057217 */ /* 0x000fe20003800200 */
[----:B------:R-:W-:Y:S05]  /*37c0*/  @P0 BRA `(.L_x_1007) ;  /* 0x0000015000000947 */ /* 0x000fea0003800000 */
[----:B---34-:R-:W-:Y:S01]  /*37d0*/  IMAD.U32 R7, RZ, RZ, UR15 ;  /* 0x0000000fff077e24 */ /* 0x018fe2000f8e00ff */
[----:B------:R-:W-:Y:S04]  /*37e0*/  BSSY B0, `(.L_x_1008) ;  /* 0x000000f000007945 */ /* 0x000fe80003800000 */
[----:B------:R-:W-:-:S04]  /*37f0*/  IADD3 R6, -R7, UR9, R6 ;  /* 0x0000000907067c10 */ /* 0x000fc8000fffe106 */
        /* <DEDUP_REMOVED lines=9> */
.L_x_1009:
[----:B------:R-:W-:-:S04]  /*3890*/  MOV R7, c[0x0][0x32c] ;  /* 0x0000cb0000077a02 */ /* 0x000fc80000000f00 */
[----:B------:R-:W-:-:S13]  /*38a0*/  ISETP.NE.AND P0, PT, R7, 0x1, PT ;  /* 0x000000010700780c */ /* 0x000fda0003f05270 */
[----:B------:R-:W-:-:S05]  /*38b0*/  @P0 IMAD.HI.U32 R7, R6, c[0x0][0x330], RZ ;  /* 0x0000cc0006070a27 */ /* 0x000fca00078e00ff */
[----:B------:R-:W-:Y:S02]  /*38c0*/  @P0 SHF.R.U32.HI R6, RZ, c[0x0][0x334], R7 ;  /* 0x0000cd00ff060a19 */ /* 0x000fe40000011607 */
.L_x_1010:
[----:B------:R-:W-:Y:S05]  /*38d0*/  BSYNC B0 ;  /* 0x0000000000007941 */ /* 0x000fea0003800000 */
.L_x_1008:
[----:B------:R-:W-:-:S05]  /*38e0*/  IMAD R6, R6, c[0x0][0x32c], R16 ;  /* 0x0000cb0006067a24 */ /* 0x000fca00078e0210 */
[----:B------:R-:W-:Y:S02]  /*38f0*/  IADD3 R7, R6, c[0x0][0x32c], RZ ;  /* 0x0000cb0006077a10 */ /* 0x000fe40007ffe0ff */
[----:B------:R-:W-:Y:S02]  /*3900*/  IMNMX R4, R4, R6, !PT ;  /* 0x0000000604047217 */ /* 0x000fe40007800200 */
[----:B------:R-:W-:Y:S02]  /*3910*/  IMNMX R5, R5, R7, PT ;  /* 0x0000000705057217 */ /* 0x000fe40003800200 */
.L_x_1007:
[----:B---34-:R-:W-:Y:S01]  /*3920*/  FMUL.FTZ R6, R39, c[0x0][0x320] ;  /* 0x0000c80027067a20 */ /* 0x018fe20000410000 */
[----:B------:R-:W-:Y:S01]  /*3930*/  UISETP.GE.AND UP2, UPT, UR24, 0x9, UPT ;  /* 0x000000091800788c */ /* 0x000fe2000bf46270 */
[----:B------:R-:W-:Y:S01]  /*3940*/  FMUL.FTZ R7, R38, c[0x0][0x320] ;  /* 0x0000c80026077a20 */ /* 0x000fe20000410000 */
[----:B------:R-:W-:Y:S01]  /*3950*/  UISETP.GE.AND UP4, UPT, UR24, 0x1, UPT ;  /* 0x000000011800788c */ /* 0x000fe2000bf86270 */
[----:B------:R2:W3:Y:S01]  /*3960*/  MUFU.TANH R44, R6 ;  /* 0x00000006002c7308 */ /* 0x0004e20000002400 */
[----:B------:R-:W-:Y:S01]  /*3970*/  UISETP.GE.AND UP3, UPT, UR24, 0x2, UPT ;  /* 0x000000021800788c */ /* 0x000fe2000bf66270 */
[----:B-1----:R-:W-:Y:S01]  /*3980*/  FMUL.FTZ R8, R47, c[0x0][0x320] ;  /* 0x0000c8002f087a20 */ /* 0x002fe20000410000 */
[----:B------:R-:W-:Y:S01]  /*3990*/  PLOP3.LUT P0, PT, PT, PT, UP2, 0x40, 0x0 ;  /* 0x000000000000781c */ /* 0x000fe20003f0e828 */
[----:B------:R-:W-:Y:S01]  /*39a0*/  UP2UR UR25, UPR, URZ, 0x10 ;  /* 0x000000103f197883 */ /* 0x000fe20008000000 */
[----:B------:R-:W-:Y:S01]  /*39b0*/  PLOP3.LUT P2, PT, PT, PT, UP4, 0x40, 0x0 ;  /* 0x000000000000781c */ /* 0x000fe20003f4e848 */
[----:B------:R-:W-:Y:S01]  /*39c0*/  UISETP.GE.AND UP4, UPT, UR24, 0x1a, UPT ;  /* 0x0000001a1800788c */ /* 0x000fe2000bf86270 */
[----:B------:R-:W-:Y:S01]  /*39d0*/  PLOP3.LUT P1, PT, PT, PT, UP3, 0x40, 0x0 ;  /* 0x000000000000781c */ /* 0x000fe20003f2e838 */
[----:B------:R-:W-:Y:S01]  /*39e0*/  UISETP.GE.AND UP1, UPT, UR24, 0xa, UPT ;  /* 0x0000000a1800788c */ /* 0x000fe2000bf26270 */
[C---:B------:R-:W-:Y:S01]  /*39f0*/  ISETP.GT.AND P0, PT, R4.reuse, 0x8, P0 ;  /* 0x000000080400780c */ /* 0x040fe20000704270 */
[----:B------:R-:W-:Y:S01]  /*3a00*/  UISETP.GE.AND UP0, UPT, UR24, 0x11, UPT ;  /* 0x000000111800788c */ /* 0x000fe2000bf06270 */
[C---:B------:R-:W-:Y:S01]  /*3a10*/  ISETP.GT.AND P2, PT, R4.reuse, RZ, P2 ;  /* 0x000000ff0400720c */ /* 0x040fe20001744270 */
[----:B------:R-:W-:Y:S01]  /*3a20*/  UISETP.GE.AND UP6, UPT, UR24, 0x12, UPT ;  /* 0x000000121800788c */ /* 0x000fe2000bfc6270 */
[----:B------:R-:W-:Y:S01]  /*3a30*/  ISETP.GT.AND P1, PT, R4, 0x1, P1 ;  /* 0x000000010400780c */ /* 0x000fe20000f24270 */
[----:B------:R-:W-:Y:S01]  /*3a40*/  UISETP.GE.AND UP5, UPT, UR24, 0x19, UPT ;  /* 0x000000191800788c */ /* 0x000fe2000bfa6270 */
[C---:B------:R-:W-:Y:S01]  /*3a50*/  ISETP.LT.OR P0, PT, R5.reuse, 0x9, P0 ;  /* 0x000000090500780c */ /* 0x040fe20000701670 */
[----:B--2---:R-:W-:Y:S01]  /*3a60*/  FMUL.FTZ R6, R54, c[0x0][0x320] ;  /* 0x0000c80036067a20 */ /* 0x004fe20000410000 */
[C---:B------:R-:W-:Y:S01]  /*3a70*/  ISETP.LT.OR P2, PT, R5.reuse, 0x1, P2 ;  /* 0x000000010500780c */ /* 0x040fe20001741670 */
[----:B------:R-:W-:Y:S01]  /*3a80*/  UP2UR UR26, UPR, URZ, 0x40 ;  /* 0x000000403f1a7883 */ /* 0x000fe20008000000 */
[----:B------:R-:W-:Y:S01]  /*3a90*/  ISETP.LT.OR P1, PT, R5, 0x2, P1 ;  /* 0x000000020500780c */ /* 0x000fe20000f21670 */
[----:B------:R1:W2:Y:S01]  /*3aa0*/  MUFU.TANH R23, R6 ;  /* 0x0000000600177308 */ /* 0x0002a20000002400 */
[----:B------:R-:W-:Y:S01]  /*3ab0*/  FSEL R41, R48, -INF , !P0 ;  /* 0xff80000030297808 */ /* 0x000fe20004000000 */
[----:B------:R-:W-:Y:S01]  /*3ac0*/  UP2UR UR7, UPR, URZ, 0x8 ;  /* 0x000000083f077883 */ /* 0x000fe20008000000 */
[----:B------:R-:W-:Y:S01]  /*3ad0*/  FSEL R38, R9, -INF , !P2 ;  /* 0xff80000009267808 */ /* 0x000fe20005000000 */
[----:B------:R-:W-:Y:S01]  /*3ae0*/  UP2UR UR6, UPR, URZ, 0x4 ;  /* 0x000000043f067883 */ /* 0x000fe20008000000 */
[----:B------:R-:W-:Y:S01]  /*3af0*/  FSEL R39, R49, -INF , !P1 ;  /* 0xff80000031277808 */ /* 0x000fe20004800000 */
[----:B------:R-:W-:Y:S01]  /*3b00*/  UP2UR UR5, UPR, URZ, 0x2 ;  /* 0x000000023f057883 */ /* 0x000fe20008000000 */
[----:B------:R-:W-:Y:S01]  /*3b10*/  PLOP3.LUT P0, PT, PT, PT, UP4, 0x40, 0x0 ;  /* 0x000000000000781c */ /* 0x000fe20003f0e848 */
[----:B------:R-:W-:Y:S01]  /*3b20*/  UP2UR UR4, UPR, URZ, 0x1 ;  /* 0x000000013f047883 */ /* 0x000fe20008000000 */
[----:B------:R-:W-:Y:S01]  /*3b30*/  PLOP3.LUT P6, PT, PT, PT, UP1, 0x40, 0x0 ;  /* 0x000000000000781c */ /* 0x000fe20003fce818 */
[----:B------:R-:W-:Y:S01]  /*3b40*/  UISETP.GE.AND UP3, UPT, UR24, 0x21, UPT ;  /* 0x000000211800788c */ /* 0x000fe2000bf66270 */
[----:B------:R-:W-:Y:S01]  /*3b50*/  PLOP3.LUT P5, PT, PT, PT, UP0, 0x40, 0x0 ;  /* 0x000000000000781c */ /* 0x000fe20003fae808 */
[----:B------:R-:W-:Y:S01]  /*3b60*/  UISETP.GE.AND UP2, UPT, UR24, 0x22, UPT ;  /* 0x000000221800788c */ /* 0x000fe2000bf46270 */
[----:B------:R-:W-:Y:S01]  /*3b70*/  PLOP3.LUT P2, PT, PT, PT, UP6, 0x40, 0x0 ;  /* 0x000000000000781c */ /* 0x000fe20003f4e868 */
[----:B------:R-:W-:Y:S01]  /*3b80*/  UISETP.NE.AND UP6, UPT, UR16, URZ, UPT ;  /* 0x0000003f1000728c */ /* 0x000fe2000bfc5270 */
[----:B------:R-:W-:Y:S01]  /*3b90*/  PLOP3.LUT P1, PT, PT, PT, UP5, 0x40, 0x0 ;  /* 0x000000000000781c */ /* 0x000fe20003f2e858 */
[----:B-1----:R-:W-:Y:S01]  /*3ba0*/  FMUL.FTZ R6, R55, c[0x0][0x320] ;  /* 0x0000c80037067a20 */ /* 0x002fe20000410000 */
[C---:B------:R-:W-:Y:S01]  /*3bb0*/  ISETP.GT.AND P0, PT, R4.reuse, 0x19, P0 ;  /* 0x000000190400780c */ /* 0x040fe20000704270 */
[----:B------:R-:W-:Y:S01]  /*3bc0*/  UISETP.GE.AND UP1, UPT, UR24, 0x29, UPT ;  /* 0x000000291800788c */ /* 0x000fe2000bf26270 */
[C---:B------:R-:W-:Y:S01]  /*3bd0*/  ISETP.GT.AND P6, PT, R4.reuse, 0x9, P6 ;  /* 0x000000090400780c */ /* 0x040fe200037c4270 */
[----:B------:R1:W4:Y:S01]  /*3be0*/  MUFU.TANH R20, R6 ;  /* 0x0000000600147308 */ /* 0x0003220000002400 */
[C---:B------:R-:W-:Y:S01]  /*3bf0*/  ISETP.GT.AND P5, PT, R4.reuse, 0x10, P5 ;  /* 0x000000100400780c */ /* 0x040fe20002fa4270 */
[----:B------:R-:W-:Y:S01]  /*3c00*/  UISETP.GE.AND UP0, UPT, UR24, 0x2a, UPT ;  /* 0x0000002a1800788c */ /* 0x000fe2000bf06270 */
[----:B------:R-:W-:-:S02]  /*3c10*/  ISETP.GT.AND P2, PT, R4, 0x11, P2 ;  /* 0x000000110400780c */ /* 0x000fc40001744270 */
[----:B------:R-:W-:Y:S02]  /*3c20*/  ISETP.GT.AND P1, PT, R4, 0x18, P1 ;  /* 0x000000180400780c */ /* 0x000fe40000f24270 */
[C---:B------:R-:W-:Y:S01]  /*3c30*/  ISETP.LT.OR P0, PT, R5.reuse, 0x1a, P0 ;  /* 0x0000001a0500780c */ /* 0x040fe20000701670 */
[----:B------:R-:W2:Y:S01]  /*3c40*/  MUFU.TANH R18, R8 ;  /* 0x0000000800127308 */ /* 0x000ea20000002400 */
[C---:B------:R-:W-:Y:S02]  /*3c50*/  ISETP.LT.OR P6, PT, R5.reuse, 0xa, P6 ;  /* 0x0000000a0500780c */ /* 0x040fe400037c1670 */
[C---:B------:R-:W-:Y:S02]  /*3c60*/  ISETP.LT.OR P5, PT, R5.reuse, 0x11, P5 ;  /* 0x000000110500780c */ /* 0x040fe40002fa1670 */
[C---:B------:R-:W-:Y:S02]  /*3c70*/  ISETP.LT.OR P2, PT, R5.reuse, 0x12, P2 ;  /* 0x000000120500780c */ /* 0x040fe40001741670 */
[----:B------:R-:W-:Y:S01]  /*3c80*/  ISETP.LT.OR P1, PT, R5, 0x19, P1 ;  /* 0x000000190500780c */ /* 0x000fe20000f21670 */
[----:B-1----:R-:W-:Y:S01]  /*3c90*/  FMUL.FTZ R6, R34, c[0x0][0x320] ;  /* 0x0000c80022067a20 */ /* 0x002fe20000410000 */
[----:B------:R-:W-:-:S02]  /*3ca0*/  FSEL R50, R26, -INF , !P0 ;  /* 0xff8000001a327808 */ /* 0x000fc40004000000 */
[----:B------:R-:W-:Y:S01]  /*3cb0*/  FSEL R48, R27, -INF , !P2 ;  /* 0xff8000001b307808 */ /* 0x000fe20005000000 */
[----:B------:R1:W1:Y:S01]  /*3cc0*/  MUFU.TANH R37, R6 ;  /* 0x0000000600257308 */ /* 0x0002620000002400 */
[----:B------:R-:W-:Y:S02]  /*3cd0*/  FSEL R51, R17, -INF , !P1 ;  /* 0xff80000011337808 */ /* 0x000fe40004800000 */
[----:B------:R-:W-:Y:S01]  /*3ce0*/  PLOP3.LUT P0, PT, PT, PT, UP6, 0x40, 0x0 ;  /* 0x000000000000781c */ /* 0x000fe20003f0e868 */
[----:B------:R-:W-:Y:S01]  /*3cf0*/  UISETP.NE.AND UP6, UPT, UR26, URZ, UPT ;  /* 0x0000003f1a00728c */ /* 0x000fe2000bfc5270 */
[----:B------:R-:W-:Y:S02]  /*3d00*/  PLOP3.LUT P2, PT, PT, PT, UP1, 0x40, 0x0 ;  /* 0x000000000000781c */ /* 0x000fe40003f4e818 */
[----:B------:R-:W-:Y:S01]  /*3d10*/  PLOP3.LUT P1, PT, PT, PT, UP0, 0x40, 0x0 ;  /* 0x000000000000781c */ /* 0x000fe20003f2e808 */
[----:B------:R-:W2:Y:S01]  /*3d20*/  MUFU.TANH R17, R7 ;  /* 0x0000000700117308 */ /* 0x000ea20000002400 */
[----:B------:R-:W-:-:S02]  /*3d30*/  ISETP.GT.AND P2, PT, R4, 0x28, P2 ;  /* 0x000000280400780c */ /* 0x000fc40001744270 */
[----:B------:R-:W-:Y:S02]  /*3d40*/  ISETP.GT.AND P1, PT, R4, 0x29, P1 ;  /* 0x000000290400780c */ /* 0x000fe40000f24270 */
[C---:B------:R-:W-:Y:S02]  /*3d50*/  ISETP.LT.OR P2, PT, R5.reuse, 0x29, P2 ;  /* 0x000000290500780c */ /* 0x040fe40001741670 */
[----:B------:R-:W-:Y:S01]  /*3d60*/  ISETP.LT.OR P1, PT, R5, 0x2a, P1 ;  /* 0x0000002a0500780c */ /* 0x000fe20000f21670 */
[----:B-1----:R-:W-:Y:S01]  /*3d70*/  FMUL.FTZ R6, R35, c[0x0][0x320] ;  /* 0x0000c80023067a20 */ /* 0x002fe20000410000 */
[----:B------:R-:W-:Y:S02]  /*3d80*/  FSEL R176, R11, -INF , !P2 ;  /* 0xff8000000bb07808 */ /* 0x000fe40005000000 */
[----:B------:R-:W-:Y:S01]  /*3d90*/  FSEL R177, R10, -INF , !P1 ;  /* 0xff8000000ab17808 */ /* 0x000fe20004800000 */
[----:B------:R1:W1:Y:S02]  /*3da0*/  MUFU.TANH R36, R6 ;  /* 0x0000000600247308 */ /* 0x0002640000002400 */
[----:B-1----:R-:W-:Y:S01]  /*3db0*/  FMUL.FTZ R6, R42, c[0x0][0x320] ;  /* 0x0000c8002a067a20 */ /* 0x002fe20000410000 */
[----:B------:R-:W-:-:S02]  /*3dc0*/  FSEL R42, R45, -INF , !P6 ;  /* 0xff8000002d2a7808 */ /* 0x000fc40007000000 */
[----:B------:R-:W-:-:S03]  /*3dd0*/  PLOP3.LUT P6, PT, PT, PT, UP3, 0x40, 0x0 ;  /* 0x000000000000781c */ /* 0x000fc60003fce838 */
[----:B------:R1:W1:Y:S01]  /*3de0*/  MUFU.TANH R21, R6 ;  /* 0x0000000600157308 */ /* 0x0002620000002400 */
[----:B------:R-:W-:-:S04]  /*3df0*/  ISETP.GT.AND P6, PT, R4, 0x20, P6 ;  /* 0x000000200400780c */ /* 0x000fc800037c4270 */
[----:B------:R-:W-:-:S04]  /*3e00*/  ISETP.LT.OR P6, PT, R5, 0x21, P6 ;  /* 0x000000210500780c */ /* 0x000fc800037c1670 */
[----:B------:R-:W-:Y:S01]  /*3e10*/  FSEL R175, R25, -INF , !P6 ;  /* 0xff80000019af7808 */ /* 0x000fe20007000000 */
[----:B-1----:R-:W-:-:S04]  /*3e20*/  FMUL.FTZ R6, R43, c[0x0][0x320] ;  /* 0x0000c8002b067a20 */ /* 0x002fc80000410000 */
[----:B------:R1:W1:Y:S02]  /*3e30*/  MUFU.TANH R22, R6 ;  /* 0x0000000600167308 */ /* 0x0002640000002400 */
[----:B-1----:R-:W-:-:S06]  /*3e40*/  FMUL.FTZ R6, R30, c[0x0][0x320] ;  /* 0x0000c8001e067a20 */ /* 0x002fcc0000410000 */
[----:B------:R1:W1:Y:S02]  /*3e50*/  MUFU.TANH R35, R6 ;  /* 0x0000000600237308 */ /* 0x0002640000002400 */
[----:B-1----:R-:W-:-:S06]  /*3e60*/  FMUL.FTZ R6, R31, c[0x0][0x320] ;  /* 0x0000c8001f067a20 */ /* 0x002fcc0000410000 */
[----:B------:R1:W1:Y:S02]  /*3e70*/  MUFU.TANH R33, R6 ;  /* 0x0000000600217308 */ /* 0x0002640000002400 */
[----:B-1----:R-:W-:Y:S01]  /*3e80*/  FMUL.FTZ R6, R46, c[0x0][0x320] ;  /* 0x0000c8002e067a20 */ /* 0x002fe20000410000 */
[----:B------:R-:W-:Y:S02]  /*3e90*/  FSEL R46, R40, -INF , !P5 ;  /* 0xff800000282e7808 */ /* 0x000fe40006800000 */
[----:B------:R-:W-:-:S03]  /*3ea0*/  PLOP3.LUT P5, PT, PT, PT, UP2, 0x40, 0x0 ;  /* 0x000000000000781c */ /* 0x000fc60003fae828 */
[----:B------:R1:W1:Y:S01]  /*3eb0*/  MUFU.TANH R19, R6 ;  /* 0x0000000600137308 */ /* 0x0002620000002400 */
[----:B------:R-:W-:-:S04]  /*3ec0*/  ISETP.GT.AND P5, PT, R4, 0x21, P5 ;  /* 0x000000210400780c */ /* 0x000fc80002fa4270 */
[----:B------:R-:W-:-:S04]  /*3ed0*/  ISETP.LT.OR P5, PT, R5, 0x22, P5 ;  /* 0x000000220500780c */ /* 0x000fc80002fa1670 */
[----:B------:R-:W-:Y:S01]  /*3ee0*/  FSEL R171, R24, -INF , !P5 ;  /* 0xff80000018ab7808 */ /* 0x000fe20006800000 */
[----:B-1----:R-:W1:Y:S02]  /*3ef0*/  SHFL.IDX PT, R6, R12, 0x1, 0x1c1f ;  /* 0x003c1f000c067f89 */ /* 0x002e6400000e0000 */
[--C-:B-1----:R-:W-:Y:S02]  /*3f00*/  IMAD.IADD R5, R13, 0x1, R6.reuse ;  /* 0x000000010d057824 */ /* 0x102fe400078e0206 */
[----:B------:R-:W-:-:S03]  /*3f10*/  IMAD.IADD R4, R15, 0x1, R6 ;  /* 0x000000010f047824 */ /* 0x000fc600078e0206 */
[----:B------:R-:W-:Y:S01]  /*3f20*/  IMNMX R5, R5, R14, PT ;  /* 0x0000000e05057217 */ /* 0x000fe20003800200 */
[----:B------:R-:W-:Y:S05]  /*3f30*/  @P0 BRA `(.L_x_1011) ;  /* 0x0000015000000947 */ /* 0x000fea0003800000 */
[----:B--234-:R-:W-:Y:S01]  /*3f40*/  IMAD.U32 R7, RZ, RZ, UR15 ;  /* 0x0000000fff077e24 */ /* 0x01cfe2000f8e00ff */
        /* <DEDUP_REMOVED lines=11> */
.L_x_1013:
[----:B------:R-:W-:-:S04]  /*4000*/  MOV R7, c[0x0][0x32c] ;  /* 0x0000cb0000077a02 */ /* 0x000fc80000000f00 */
[----:B------:R-:W-:-:S13]  /*4010*/  ISETP.NE.AND P0, PT, R7, 0x1, PT ;  /* 0x000000010700780c */ /* 0x000fda0003f05270 */
[----:B------:R-:W-:-:S05]  /*4020*/  @P0 IMAD.HI.U32 R7, R6, c[0x0][0x330], RZ ;  /* 0x0000cc0006070a27 */ /* 0x000fca00078e00ff */
[----:B------:R-:W-:Y:S02]  /*4030*/  @P0 SHF.R.U32.HI R6, RZ, c[0x0][0x334], R7 ;  /* 0x0000cd00ff060a19 */ /* 0x000fe40000011607 */
.L_x_1014:
[----:B------:R-:W-:Y:S05]  /*4040*/  BSYNC B0 ;  /* 0x0000000000007941 */ /* 0x000fea0003800000 */
.L_x_1012:
[----:B------:R-:W-:-:S05]  /*4050*/  IMAD R6, R6, c[0x0][0x32c], R16 ;  /* 0x0000cb0006067a24 */ /* 0x000fca00078e0210 */
[----:B------:R-:W-:Y:S02]  /*4060*/  IADD3 R7, R6, c[0x0][0x32c], RZ ;  /* 0x0000cb0006077a10 */ /* 0x000fe40007ffe0ff */
[----:B------:R-:W-:Y:S02]  /*4070*/  IMNMX R4, R4, R6, !PT ;  /* 0x0000000604047217 */ /* 0x000fe40007800200 */
[----:B------:R-:W-:Y:S02]  /*4080*/  IMNMX R5, R5, R7, PT ;  /* 0x0000000705057217 */ /* 0x000fe40003800200 */
.L_x_1011:
[----:B--234-:R-:W-:Y:S01]  /*4090*/  FMUL.FTZ R6, R77, c[0x0][0x320] ;  /* 0x0000c8004d067a20 */ /* 0x01cfe20000410000 */
[----:B------:R-:W-:Y:S01]  /*40a0*/  UP2UR UR28, UPR, URZ, 0x8 ;  /* 0x000000083f1c7883 */ /* 0x000fe20008000000 */
[----:B------:R-:W-:Y:S01]  /*40b0*/  FMUL.FTZ R11, R64, c[0x0][0x320] ;  /* 0x0000c800400b7a20 */ /* 0x000fe20000410000 */
[----:B------:R-:W-:Y:S01]  /*40c0*/  UISETP.NE.AND UP3, UPT, UR7, URZ, UPT ;  /* 0x0000003f0700728c */ /* 0x000fe2000bf65270 */
[----:B------:R1:W2:Y:S01]  /*40d0*/  MUFU.TANH R32, R6 ;  /* 0x0000000600207308 */ /* 0x0002a20000002400 */
[----:B------:R-:W-:Y:S01]  /*40e0*/  UP2UR UR27, UPR, URZ, 0x4 ;  /* 0x000000043f1b7883 */ /* 0x000fe20008000000 */
[----:B------:R-:W-:Y:S01]  /*40f0*/  FMUL.FTZ R8, R65, c[0x0][0x320] ;  /* 0x0000c80041087a20 */ /* 0x000fe20000410000 */
[----:B------:R-:W-:Y:S01]  /*4100*/  UP2UR UR29, UPR, URZ, 0x10 ;  /* 0x000000103f1d7883 */ /* 0x000fe20008000000 */
[----:B------:R-:W-:Y:S01]  /*4110*/  FMUL.FTZ R7, R72, c[0x0][0x320] ;  /* 0x0000c80048077a20 */ /* 0x000fe20000410000 */
[----:B------:R-:W-:Y:S01]  /*4120*/  UISETP.NE.AND UP2, UPT, UR6, URZ, UPT ;  /* 0x0000003f0600728c */ /* 0x000fe2000bf45270 */
[----:B------:R-:W-:Y:S01]  /*4130*/  PLOP3.LUT P1, PT, PT, PT, UP3, 0x40, 0x0 ;  /* 0x000000000000781c */ /* 0x000fe20003f2e838 */
[----:B------:R-:W-:Y:S01]  /*4140*/  UISETP.NE.AND UP4, UPT, UR25, URZ, UPT ;  /* 0x0000003f1900728c */ /* 0x000fe2000bf85270 */
[----:B------:R-:W-:Y:S01]  /*4150*/  FMUL.FTZ R10, R60, c[0x0][0x320] ;  /* 0x0000c8003c0a7a20 */ /* 0x000fe20000410000 */
[----:B------:R-:W-:Y:S01]  /*4160*/  UP2UR UR26, UPR, URZ, 0x2 ;  /* 0x000000023f1a7883 */ /* 0x000fe20008000000 */
[----:B------:R-:W-:Y:S01]  /*4170*/  ISETP.GT.AND P1, PT, R4, 0x1, P1 ;  /* 0x000000010400780c */ /* 0x000fe20000f24270 */
[----:B------:R-:W-:Y:S01]  /*4180*/  UP2UR UR24, UPR, URZ, 0x1 ;  /* 0x000000013f187883 */ /* 0x000fe20008000000 */
[----:B------:R-:W-:Y:S01]  /*4190*/  PLOP3.LUT P0, PT, PT, PT, UP2, 0x40, 0x0 ;  /* 0x000000000000781c */ /* 0x000fe20003f0e828 */
[----:B------:R-:W-:Y:S01]  /*41a0*/  UISETP.NE.AND UP1, UPT, UR5, URZ, UPT ;  /* 0x0000003f0500728c */ /* 0x000fe2000bf25270 */
[----:B------:R-:W-:Y:S01]  /*41b0*/  PLOP3.LUT P2, PT, PT, PT, UP4, 0x40, 0x0 ;  /* 0x000000000000781c */ /* 0x000fe20003f4e848 */
[----:B------:R-:W-:Y:S01]  /*41c0*/  UISETP.NE.AND UP4, UPT, UR29, URZ, UPT ;  /* 0x0000003f1d00728c */ /* 0x000fe2000bf85270 */
[----:B-1----:R-:W-:Y:S01]  /*41d0*/  FMUL.FTZ R6, R68, c[0x0][0x320] ;  /* 0x0000c80044067a20 */ /* 0x002fe20000410000 */
[C---:B------:R-:W-:Y:S01]  /*41e0*/  ISETP.GT.AND P0, PT, R4.reuse, 0x8, P0 ;  /* 0x000000080400780c */ /* 0x040fe20000704270 */
[----:B------:R-:W-:Y:S01]  /*41f0*/  UISETP.NE.AND UP0, UPT, UR4, URZ, UPT ;  /* 0x0000003f0400728c */ /* 0x000fe2000bf05270 */
[----:B------:R-:W-:Y:S01]  /*4200*/  ISETP.GT.AND P2, PT, R4, RZ, P2 ;  /* 0x000000ff0400720c */ /* 0x000fe20001744270 */
[----:B------:R1:W3:Y:S01]  /*4210*/  MUFU.TANH R30, R6 ;  /* 0x00000006001e7308 */ /* 0x0002e20000002400 */
[C---:B------:R-:W-:Y:S01]  /*4220*/  ISETP.LT.OR P1, PT, R5.reuse, 0x2, P1 ;  /* 0x000000020500780c */ /* 0x040fe20000f21670 */
[----:B------:R-:W-:Y:S01]  /*4230*/  UISETP.NE.AND UP3, UPT, UR28, URZ, UPT ;  /* 0x0000003f1c00728c */ /* 0x000fe2000bf65270 */
[C---:B------:R-:W-:Y:S01]  /*4240*/  ISETP.LT.OR P0, PT, R5.reuse, 0x9, P0 ;  /* 0x000000090500780c */ /* 0x040fe20000701670 */
[----:B------:R-:W-:Y:S01]  /*4250*/  UISETP.NE.AND UP2, UPT, UR27, URZ, UPT ;  /* 0x0000003f1b00728c */ /* 0x000fe2000bf45270 */
[----:B------:R-:W-:Y:S01]  /*4260*/  ISETP.LT.OR P2, PT, R5, 0x1, P2 ;  /* 0x000000010500780c */ /* 0x000fe20001741670 */
[----:B------:R-:W-:Y:S01]  /*4270*/  FMUL.FTZ R9, R61, c[0x0][0x320] ;  /* 0x0000c8003d097a20 */ /* 0x000fe20000410000 */
[----:B------:R-:W-:Y:S01]  /*4280*/  FSEL R31, R20, -INF , !P1 ;  /* 0xff800000141f7808 */ /* 0x000fe20004800000 */
[----:B------:R-:W4:Y:S01]  /*4290*/  MUFU.TANH R27, R11 ;  /* 0x0000000b001b7308 */ /* 0x000f220000002400 */
[----:B------:R-:W-:-:S02]  /*42a0*/  FSEL R34, R19, -INF , !P0 ;  /* 0xff80000013227808 */ /* 0x000fc40004000000 */
[----:B------:R-:W-:Y:S02]  /*42b0*/  FSEL R29, R23, -INF , !P2 ;  /* 0xff800000171d7808 */ /* 0x000fe40005000000 */
[----:B------:R-:W-:Y:S02]  /*42c0*/  PLOP3.LUT P0, PT, PT, PT, UP4, 0x40, 0x0 ;  /* 0x000000000000781c */ /* 0x000fe40003f0e848 */
[----:B------:R-:W-:Y:S01]  /*42d0*/  PLOP3.LUT P6, PT, PT, PT, UP1, 0x40, 0x0 ;  /* 0x000000000000781c */ /* 0x000fe20003fce818 */
[----:B-1----:R-:W-:Y:S01]  /*42e0*/  FMUL.FTZ R6, R69, c[0x0][0x320] ;  /* 0x0000c80045067a20 */ /* 0x002fe20000410000 */
[----:B------:R-:W-:Y:S01]  /*42f0*/  PLOP3.LUT P5, PT, PT, PT, UP0, 0x40, 0x0 ;  /* 0x000000000000781c */ /* 0x000fe20003fae808 */
[----:B------:R-:W-:Y:S01]  /*4300*/  UISETP.NE.AND UP0, UPT, UR24, URZ, UPT ;  /* 0x0000003f1800728c */ /* 0x000fe2000bf05270 */
[----:B------:R-:W-:Y:S01]  /*4310*/  PLOP3.LUT P2, PT, PT, PT, UP6, 0x40, 0x0 ;  /* 0x000000000000781c */ /* 0x000fe20003f4e868 */
[----:B------:R1:W1:Y:S01]  /*4320*/  MUFU.TANH R28, R6 ;  /* 0x00000006001c7308 */ /* 0x0002620000002400 */
[----:B------:R-:W-:Y:S01]  /*4330*/  PLOP3.LUT P1, PT, PT, PT, UP5, 0x40, 0x0 ;  /* 0x000000000000781c */ /* 0x000fe20003f2e858 */
[----:B------:R-:W-:Y:S01]  /*4340*/  UP2UR UR24, UPR, URZ, 0x40 ;  /* 0x000000403f187883 */ /* 0x000fe20008000000 */
[C---:B------:R-:W-:Y:S01]  /*4350*/  ISETP.GT.AND P0, PT, R4.reuse, 0x19, P0 ;  /* 0x000000190400780c */ /* 0x040fe20000704270 */
[----:B------:R-:W-:Y:S01]  /*4360*/  UISETP.NE.AND UP6, UPT, UR16, URZ, UPT ;  /* 0x0000003f1000728c */ /* 0x000fe2000bfc5270 */
[C---:B------:R-:W-:Y:S01]  /*4370*/  ISETP.GT.AND P6, PT, R4.reuse, 0x9, P6 ;  /* 0x000000090400780c */ /* 0x040fe200037c4270 */
[----:B------:R-:W-:Y:S01]  /*4380*/  UISETP.NE.AND UP1, UPT, UR26, URZ, UPT ;  /* 0x0000003f1a00728c */ /* 0x000fe2000bf25270 */
[C---:B------:R-:W-:Y:S01]  /*4390*/  ISETP.GT.AND P5, PT, R4.reuse, 0x10, P5 ;  /* 0x000000100400780c */ /* 0x040fe20002fa4270 */
[----:B------:R-:W2:Y:S01]  /*43a0*/  MUFU.TANH R26, R8 ;  /* 0x00000008001a7308 */ /* 0x000ea20000002400 */
[----:B------:R-:W-:-:S02]  /*43b0*/  ISETP.GT.AND P2, PT, R4, 0x11, P2 ;  /* 0x000000110400780c */ /* 0x000fc40001744270 */
[----:B------:R-:W-:Y:S02]  /*43c0*/  ISETP.GT.AND P1, PT, R4, 0x18, P1 ;  /* 0x000000180400780c */ /* 0x000fe40000f24270 */
[C---:B------:R-:W-:Y:S02]  /*43d0*/  ISETP.LT.OR P0, PT, R5.reuse, 0x1a, P0 ;  /* 0x0000001a0500780c */ /* 0x040fe40000701670 */
[C---:B------:R-:W-:Y:S01]  /*43e0*/  ISETP.LT.OR P6, PT, R5.reuse, 0xa, P6 ;  /* 0x0000000a0500780c */ /* 0x040fe200037c1670 */
[----:B-1----:R-:W-:Y:S01]  /*43f0*/  FMUL.FTZ R6, R80, c[0x0][0x320] ;  /* 0x0000c80050067a20 */ /* 0x002fe20000410000 */
[C---:B------:R-:W-:Y:S01]  /*4400*/  ISETP.LT.OR P5, PT, R5.reuse, 0x11, P5 ;  /* 0x000000110500780c */ /* 0x040fe20002fa1670 */
[----:B------:R-:W1:Y:S01]  /*4410*/  MUFU.TANH R23, R7 ;  /* 0x0000000700177308 */ /* 0x000e620000002400 */
[C---:B------:R-:W-:Y:S02]  /*4420*/  ISETP.LT.OR P2, PT, R5.reuse, 0x12, P2 ;  /* 0x000000120500780c */ /* 0x040fe40001741670 */
[----:B------:R-:W-:-:S02]  /*4430*/  ISETP.LT.OR P1, PT, R5, 0x19, P1 ;  /* 0x000000190500780c */ /* 0x000fc40000f21670 */
[----:B------:R-:W-:Y:S02]  /*4440*/  FSEL R57, R44, -INF , !P0 ;  /* 0xff8000002c397808 */ /* 0x000fe40004000000 */
[----:B------:R-:W-:Y:S01]  /*4450*/  FSEL R40, R18, -INF , !P6 ;  /* 0xff80000012287808 */ /* 0x000fe20007000000 */
[----:B------:R5:W1:Y:S01]  /*4460*/  MUFU.TANH R25, R6 ;  /* 0x0000000600197308 */ /* 0x000a620000002400 */
[----:B------:R-:W-:Y:S02]  /*4470*/  FSEL R43, R21, -INF , !P5 ;  /* 0xff800000152b7808 */ /* 0x000fe40006800000 */
[----:B------:R-:W-:Y:S02]  /*4480*/  FSEL R45, R22, -INF , !P2 ;  /* 0xff800000162d7808 */ /* 0x000fe40005000000 */
[----:B------:R-:W-:Y:S02]  /*4490*/  FSEL R47, R17, -INF , !P1 ;  /* 0xff800000112f7808 */ /* 0x000fe40004800000 */
[----:B------:R-:W-:Y:S01]  /*44a0*/  PLOP3.LUT P0, PT, PT, PT, UP6, 0x40, 0x0 ;  /* 0x000000000000781c */ /* 0x000fe20003f0e868 */
[----:B------:R-:W1:Y:S01]  /*44b0*/  MUFU.TANH R21, R10 ;  /* 0x0000000a00157308 */ /* 0x000e620000002400 */
[----:B------:R-:W-:Y:S01]  /*44c0*/  PLOP3.LUT P6, PT, PT, PT, UP3, 0x40, 0x0 ;  /* 0x000000000000781c */ /* 0x000fe20003fce838 */
[----:B------:R-:W-:Y:S01]  /*44d0*/  UISETP.NE.AND UP6, UPT, UR24, URZ, UPT ;  /* 0x0000003f1800728c */ /* 0x000fe2000bfc5270 */
[----:B------:R-:W-:-:S02]  /*44e0*/  PLOP3.LUT P5, PT, PT, PT, UP2, 0x40, 0x0 ;  /* 0x000000000000781c */ /* 0x000fc40003fae828 */
[----:B------:R-:W-:Y:S02]  /*44f0*/  PLOP3.LUT P2, PT, PT, PT, UP1, 0x40, 0x0 ;  /* 0x000000000000781c */ /* 0x000fe40003f4e818 */
[----:B------:R-:W-:Y:S01]  /*4500*/  PLOP3.LUT P1, PT, PT, PT, UP0, 0x40, 0x0 ;  /* 0x000000000000781c */ /* 0x000fe20003f2e808 */
[----:B-----5:R-:W-:Y:S01]  /*4510*/  FMUL.FTZ R6, R81, c[0x0][0x320] ;  /* 0x0000c80051067a20 */ /* 0x020fe20000410000 */
[----:B------:R-:W1:Y:S01]  /*4520*/  MUFU.TANH R19, R9 ;  /* 0x0000000900137308 */ /* 0x000e620000002400 */
[C---:B------:R-:W-:Y:S02]  /*4530*/  ISETP.GT.AND P6, PT, R4.reuse, 0x20, P6 ;  /* 0x000000200400780c */ /* 0x040fe400037c4270 */
[C---:B------:R-:W-:Y:S02]  /*4540*/  ISETP.GT.AND P5, PT, R4.reuse, 0x21, P5 ;  /* 0x000000210400780c */ /* 0x040fe40002fa4270 */
[C---:B------:R-:W-:Y:S02]  /*4550*/  ISETP.GT.AND P2, PT, R4.reuse, 0x28, P2 ;  /* 0x000000280400780c */ /* 0x040fe40001744270 */
[----:B------:R-:W-:Y:S01]  /*4560*/  ISETP.GT.AND P1, PT, R4, 0x29, P1 ;  /* 0x000000290400780c */ /* 0x000fe20000f24270 */
[----:B------:R5:W1:Y:S01]  /*4570*/  MUFU.TANH R24, R6 ;  /* 0x0000000600187308 */ /* 0x000a620000002400 */
[C---:B------:R-:W-:Y:S01]  /*4580*/  ISETP.LT.OR P6, PT, R5.reuse, 0x21, P6 ;  /* 0x000000210500780c */ /* 0x040fe200037c1670 */
[----:B------:R-:W-:Y:S01]  /*4590*/  FMUL.FTZ R4, R76, c[0x0][0x320] ;  /* 0x0000c8004c047a20 */ /* 0x000fe20000410000 */
[----:B------:R-:W-:-:S02]  /*45a0*/  ISETP.LT.OR P5, PT, R5, 0x22, P5 ;  /* 0x000000220500780c */ /* 0x000fc40002fa1670 */
[C---:B------:R-:W-:Y:S02]  /*45b0*/  ISETP.LT.OR P2, PT, R5.reuse, 0x29, P2 ;  /* 0x000000290500780c */ /* 0x040fe40001741670 */
[----:B------:R-:W-:Y:S01]  /*45c0*/  ISETP.LT.OR P1, PT, R5, 0x2a, P1 ;  /* 0x0000002a0500780c */ /* 0x000fe20000f21670 */
[----:B------:R-:W1:Y:S01]  /*45d0*/  MUFU.TANH R18, R4 ;  /* 0x0000000400127308 */ /* 0x000e620000002400 */
[----:B------:R-:W-:Y:S02]  /*45e0*/  FSEL R167, R37, -INF , !P6 ;  /* 0xff80000025a77808 */ /* 0x000fe40007000000 */
[----:B------:R-:W-:Y:S02]  /*45f0*/  FSEL R168, R36, -INF , !P5 ;  /* 0xff80000024a87808 */ /* 0x000fe40006800000 */
[----:B------:R-:W-:Y:S02]  /*4600*/  FSEL R170, R35, -INF , !P2 ;  /* 0xff80000023aa7808 */ /* 0x000fe40005000000 */
[----:B------:R-:W-:Y:S01]  /*4610*/  FSEL R169, R33, -INF , !P1 ;  /* 0xff80000021a97808 */ /* 0x000fe20004800000 */
[----:B-----5:R-:W-:-:S04]  /*4620*/  FMUL.FTZ R6, R73, c[0x0][0x320] ;  /* 0x0000c80049067a20 */ /* 0x020fc80000410000 */
[----:B------:R5:W1:Y:S02]  /*4630*/  MUFU.TANH R20, R6 ;  /* 0x0000000600147308 */ /* 0x000a640000002400 */
[----:B-----5:R-:W5:Y:S02]  /*4640*/  SHFL.IDX PT, R6, R12, 0x2, 0x1c1f ;  /* 0x005c1f000c067f89 */ /* 0x020f6400000e0000 */
[--C-:B-----5:R-:W-:Y:S02]  /*4650*/  IMAD.IADD R5, R13, 0x1, R6.reuse ;  /* 0x000000010d057824 */ /* 0x120fe400078e0206 */
[----:B------:R-:W-:-:S03]  /*4660*/  IMAD.IADD R4, R15, 0x1, R6 ;  /* 0x000000010f047824 */ /* 0x000fc600078e0206 */
[----:B------:R-:W-:Y:S01]  /*4670*/  IMNMX R5, R5, R14, PT ;  /* 0x0000000e05057217 */ /* 0x000fe20003800200 */
[----:B------:R-:W-:Y:S05]  /*4680*/  @P0 BRA `(.L_x_1015) ;  /* 0x0000015000000947 */ /* 0x000fea0003800000 */
[----:B-1234-:R-:W-:Y:S01]  /*4690*/  IMAD.U32 R7, RZ, RZ, UR15 ;  /* 0x0000000fff077e24 */ /* 0x01efe2000f8e00ff */
        /* <DEDUP_REMOVED lines=11> */
.L_x_1017:
[----:B------:R-:W-:-:S04]  /*4750*/  MOV R7, c[0x0][0x32c] ;  /* 0x0000cb0000077a02 */ /* 0x000fc80000000f00 */
[----:B------:R-:W-:-:S13]  /*4760*/  ISETP.NE.AND P0, PT, R7, 0x1, PT ;  /* 0x000000010700780c */ /* 0x000fda0003f05270 */
[----:B------:R-:W-:-:S05]  /*4770*/  @P0 IMAD.HI.U32 R7, R6, c[0x0][0x330], RZ ;  /* 0x0000cc0006070a27 */ /* 0x000fca00078e00ff */
[----:B------:R-:W-:Y:S02]  /*4780*/  @P0 SHF.R.U32.HI R6, RZ, c[0x0][0x334], R7 ;  /* 0x0000cd00ff060a19 */ /* 0x000fe40000011607 */
.L_x_1018:
[----:B------:R-:W-:Y:S05]  /*4790*/  BSYNC B0 ;  /* 0x0000000000007941 */ /* 0x000fea0003800000 */
.L_x_1016:
[----:B------:R-:W-:-:S05]  /*47a0*/  IMAD R6, R6, c[0x0][0x32c], R16 ;  /* 0x0000cb0006067a24 */ /* 0x000fca00078e0210 */
[----:B------:R-:W-:Y:S02]  /*47b0*/  IADD3 R7, R6, c[0x0][0x32c], RZ ;  /* 0x0000cb0006077a10 */ /* 0x000fe40007ffe0ff */
[----:B------:R-:W-:Y:S02]  /*47c0*/  IMNMX R4, R4, R6, !PT ;  /* 0x0000000604047217 */ /* 0x000fe40007800200 */
[----:B------:R-:W-:Y:S02]  /*47d0*/  IMNMX R5, R5, R7, PT ;  /* 0x0000000705057217 */ /* 0x000fe40003800200 */
.L_x_1015:
[----:B-1234-:R-:W-:Y:S01]  /*47e0*/  FMUL.FTZ R6, R67, c[0x0][0x320] ;  /* 0x0000c80043067a20 */ /* 0x01efe20000410000 */
        /* <DEDUP_REMOVED lines=11> */
[----:B------:R-:W3:Y:S01]  /*48a0*/  MUFU.TANH R56, R7 ;  /* 0x0000000700387308 */ /* 0x000ee20000002400 */
[----:B------:R-:W-:Y:S01]  /*48b0*/  UP2UR UR26, UPR, URZ, 0x2 ;  /* 0x000000023f1a7883 */ /* 0x000fe20008000000 */
[C---:B------:R-:W-:Y:S01]  /*48c0*/  ISETP.GT.AND P0, PT, R4.reuse, 0x8, P0 ;  /* 0x000000080400780c */ /* 0x040fe20000704270 */
[----:B------:R-:W-:Y:S01]  /*48d0*/  UP2UR UR24, UPR, URZ, 0x1 ;  /* 0x000000013f187883 */ /* 0x000fe20008000000 */
[----:B------:R-:W-:Y:S01]  /*48e0*/  PLOP3.LUT P2, PT, PT, PT, UP4, 0x40, 0x0 ;  /* 0x000000000000781c */ /* 0x000fe20003f4e848 */
[----:B------:R-:W-:Y:S01]  /*48f0*/  UISETP.NE.AND UP4, UPT, UR29, URZ, UPT ;  /* 0x0000003f1d00728c */ /* 0x000fe2000bf85270 */
[----:B------:R-:W-:Y:S01]  /*4900*/  PLOP3.LUT P1, PT, PT, PT, UP3, 0x40, 0x0 ;  /* 0x000000000000781c */ /* 0x000fe20003f2e838 */
[----:B------:R-:W-:Y:S01]  /*4910*/  UISETP.NE.AND UP1, UPT, UR5, URZ, UPT ;  /* 0x0000003f0500728c */ /* 0x000fe2000bf25270 */
[----:B-1----:R-:W-:Y:S01]  /*4920*/  FMUL.FTZ R6, R83, c[0x0][0x320] ;  /* 0x0000c80053067a20 */ /* 0x002fe20000410000 */
[C---:B------:R-:W-:Y:S01]  /*4930*/  ISETP.GT.AND P2, PT, R4.reuse, RZ, P2 ;  /* 0x000000ff0400720c */ /* 0x040fe20001744270 */
[----:B------:R-:W-:Y:S01]  /*4940*/  UISETP.NE.AND UP0, UPT, UR4, URZ, UPT ;  /* 0x0000003f0400728c */ /* 0x000fe2000bf05270 */
[----:B------:R-:W-:Y:S01]  /*4950*/  ISETP.GT.AND P1, PT, R4, 0x1, P1 ;  /* 0x000000010400780c */ /* 0x000fe20000f24270 */
[----:B------:R1:W4:Y:S01]  /*4960*/  MUFU.TANH R22, R6 ;  /* 0x0000000600167308 */ /* 0x0003220000002400 */
[C---:B------:R-:W-:Y:S01]  /*4970*/  ISETP.LT.OR P0, PT, R5.reuse, 0x9, P0 ;  /* 0x000000090500780c */ /* 0x040fe20000701670 */
[----:B------:R-:W-:Y:S01]  /*4980*/  UISETP.NE.AND UP3, UPT, UR28, URZ, UPT ;  /* 0x0000003f1c00728c */ /* 0x000fe2000bf65270 */
[C---:B------:R-:W-:Y:S01]  /*4990*/  ISETP.LT.OR P2, PT, R5.reuse, 0x1, P2 ;  /* 0x000000010500780c */ /* 0x040fe20001741670 */
[----:B------:R-:W-:Y:S01]  /*49a0*/  UISETP.NE.AND UP2, UPT, UR27, URZ, UPT ;  /* 0x0000003f1b00728c */ /* 0x000fe2000bf45270 */
[----:B------:R-:W-:Y:S01]  /*49b0*/  ISETP.LT.OR P1, PT, R5, 0x2, P1 ;  /* 0x000000020500780c */ /* 0x000fe20000f21670 */
[----:B------:R-:W-:Y:S01]  /*49c0*/  FMUL.FTZ R9, R66, c[0x0][0x320] ;  /* 0x0000c80042097a20 */ /* 0x000fe20000410000 */
[----:B------:R-:W-:Y:S01]  /*49d0*/  FSEL R121, R18, -INF , !P0 ;  /* 0xff80000012797808 */ /* 0x000fe20004000000 */
[----:B------:R-:W2:Y:S01]  /*49e0*/  MUFU.TANH R11, R11 ;  /* 0x0000000b000b7308 */ /* 0x000ea20000002400 */
[----:B------:R-:W-:Y:S01]  /*49f0*/  PLOP3.LUT P0, PT, PT, PT, UP4, 0x40, 0x0 ;  /* 0x000000000000781c */ /* 0x000fe20003f0e848 */
[----:B------:R-:W-:Y:S01]  /*4a00*/  FMUL.FTZ R8, R78, c[0x0][0x320] ;  /* 0x0000c8004e087a20 */ /* 0x000fe20000410000 */
[----:B------:R-:W-:-:S02]  /*4a10*/  FSEL R120, R25, -INF , !P2 ;  /* 0xff80000019787808 */ /* 0x000fc40005000000 */
[----:B------:R-:W-:Y:S02]  /*4a20*/  FSEL R63, R24, -INF , !P1 ;  /* 0xff800000183f7808 */ /* 0x000fe40004800000 */
        /* <DEDUP_REMOVED lines=24> */
[----:B------:R-:W-:Y:S01]  /*4bb0*/  PLOP3.LUT P0, PT, PT, PT, UP6, 0x40, 0x0 ;  /* 0x000000000000781c */ /* 0x000fe20003f0e868 */
[----:B------:R5:W1:Y:S01]  /*4bc0*/  MUFU.TANH R17, R6 ;  /* 0x0000000600117308 */ /* 0x000a620000002400 */
[----:B------:R-:W-:Y:S01]  /*4bd0*/  FSEL R122, R32, -INF , !P6 ;  /* 0xff800000207a7808 */ /* 0x000fe20007000000 */
[----:B------:R-:W-:Y:S01]  /*4be0*/  UISETP.NE.AND UP6, UPT, UR24, URZ, UPT ;  /* 0x0000003f1800728c */ /* 0x000fe2000bfc5270 */
[----:B------:R-:W-:Y:S02]  /*4bf0*/  FSEL R123, R23, -INF , !P5 ;  /* 0xff800000177b7808 */ /* 0x000fe40006800000 */
[----:B------:R-:W-:Y:S02]  /*4c00*/  FSEL R132, R20, -INF , !P2 ;  /* 0xff80000014847808 */ /* 0x000fe40005000000 */
[----:B------:R-:W-:Y:S01]  /*4c10*/  FSEL R134, R30, -INF , !P1 ;  /* 0xff8000001e867808 */ /* 0x000fe20004800000 */
[----:B------:R-:W1:Y:S01]  /*4c20*/  MUFU.TANH R10, R8 ;  /* 0x00000008000a7308 */ /* 0x000e620000002400 */
[----:B------:R-:W-:-:S02]  /*4c30*/  PLOP3.LUT P6, PT, PT, PT, UP3, 0x40, 0x0 ;  /* 0x000000000000781c */ /* 0x000fc40003fce838 */
[----:B------:R-:W-:Y:S02]  /*4c40*/  PLOP3.LUT P5, PT, PT, PT, UP2, 0x40, 0x0 ;  /* 0x000000000000781c */ /* 0x000fe40003fae828 */
[----:B------:R-:W-:Y:S02]  /*4c50*/  PLOP3.LUT P2, PT, PT, PT, UP1, 0x40, 0x0 ;  /* 0x000000000000781c */ /* 0x000fe40003f4e818 */
[----:B------:R-:W-:Y:S01]  /*4c60*/  PLOP3.LUT P1, PT, PT, PT, UP0, 0x40, 0x0 ;  /* 0x000000000000781c */ /* 0x000fe20003f2e808 */
[----:B-----5:R-:W-:Y:S01]  /*4c70*/  FMUL.FTZ R6, R74, c[0x0][0x320] ;  /* 0x0000c8004a067a20 */ /* 0x020fe20000410000 */
[C---:B------:R-:W-:Y:S02]  /*4c80*/  ISETP.GT.AND P6, PT, R4.reuse, 0x20, P6 ;  /* 0x000000200400780c */ /* 0x040fe400037c4270 */
[C---:B------:R-:W-:Y:S01]  /*4c90*/  ISETP.GT.AND P5, PT, R4.reuse, 0x21, P5 ;  /* 0x000000210400780c */ /* 0x040fe20002fa4270 */
[----:B------:R5:W1:Y:S01]  /*4ca0*/  MUFU.TANH R49, R6 ;  /* 0x0000000600317308 */ /* 0x000a620000002400 */
[----:B------:R-:W-:-:S02]  /*4cb0*/  ISETP.GT.AND P2, PT, R4, 0x28, P2 ;  /* 0x000000280400780c */ /* 0x000fc40001744270 */
[----:B------:R-:W-:Y:S02]  /*4cc0*/  ISETP.GT.AND P1, PT, R4, 0x29, P1 ;  /* 0x000000290400780c */ /* 0x000fe40000f24270 */
[C---:B------:R-:W-:Y:S02]  /*4cd0*/  ISETP.LT.OR P6, PT, R5.reuse, 0x21, P6 ;  /* 0x000000210500780c */ /* 0x040fe400037c1670 */
[C---:B------:R-:W-:Y:S02]  /*4ce0*/  ISETP.LT.OR P5, PT, R5.reuse, 0x22, P5 ;  /* 0x000000220500780c */ /* 0x040fe40002fa1670 */
[C---:B------:R-:W-:Y:S02]  /*4cf0*/  ISETP.LT.OR P2, PT, R5.reuse, 0x29, P2 ;  /* 0x000000290500780c */ /* 0x040fe40001741670 */
[----:B------:R-:W-:Y:S02]  /*4d00*/  ISETP.LT.OR P1, PT, R5, 0x2a, P1 ;  /* 0x0000002a0500780c */ /* 0x000fe40000f21670 */
[----:B------:R-:W-:-:S02]  /*4d10*/  FSEL R172, R27, -INF , !P6 ;  /* 0xff8000001bac7808 */ /* 0x000fc40007000000 */
[----:B------:R-:W-:Y:S01]  /*4d20*/  FSEL R173, R26, -INF , !P5 ;  /* 0xff8000001aad7808 */ /* 0x000fe20006800000 */
[----:B-----5:R-:W-:Y:S01]  /*4d30*/  FMUL.FTZ R6, R79, c[0x0][0x320] ;  /* 0x0000c8004f067a20 */ /* 0x020fe20000410000 */
[----:B------:R-:W-:Y:S02]  /*4d40*/  FSEL R174, R21, -INF , !P2 ;  /* 0xff80000015ae7808 */ /* 0x000fe40005000000 */
[----:B------:R-:W-:Y:S01]  /*4d50*/  FSEL R180, R19, -INF , !P1 ;  /* 0xff80000013b47808 */ /* 0x000fe20004800000 */
[----:B------:R5:W1:Y:S02]  /*4d60*/  MUFU.TANH R44, R6 ;  /* 0x00000006002c7308 */ /* 0x000a640000002400 */
[----:B-----5:R-:W-:-:S06]  /*4d70*/  FMUL.FTZ R6, R62, c[0x0][0x320] ;  /* 0x0000c8003e067a20 */ /* 0x020fcc0000410000 */
        /* <DEDUP_REMOVED lines=18> */
.L_x_1021:
[----:B------:R-:W-:-:S04]  /*4ea0*/  MOV R5, c[0x0][0x32c] ;  /* 0x0000cb0000057a02 */ /* 0x000fc80000000f00 */
[----:B------:R-:W-:-:S13]  /*4eb0*/  ISETP.NE.AND P0, PT, R5, 0x1, PT ;  /* 0x000000010500780c */ /* 0x000fda0003f05270 */
[----:B------:R-:W-:-:S05]  /*4ec0*/  @P0 IMAD.HI.U32 R5, R4, c[0x0][0x330], RZ ;  /* 0x0000cc0004050a27 */ /* 0x000fca00078e00ff */
[----:B------:R-:W-:Y:S02]  /*4ed0*/  @P0 SHF.R.U32.HI R4, RZ, c[0x0][0x334], R5 ;  /* 0x0000cd00ff040a19 */ /* 0x000fe40000011605 */
.L_x_1022:
[----:B------:R-:W-:Y:S05]  /*4ee0*/  BSYNC B0 ;  /* 0x0000000000007941 */ /* 0x000fea0003800000 */
.L_x_1020:
[----:B------:R-:W-:-:S05]  /*4ef0*/  IMAD R4, R4, c[0x0][0x32c], R16 ;  /* 0x0000cb0004047a24 */ /* 0x000fca00078e0210 */
[----:B------:R-:W-:Y:S02]  /*4f00*/  IADD3 R5, R4, c[0x0][0x32c], RZ ;  /* 0x0000cb0004057a10 */ /* 0x000fe40007ffe0ff */
[----:B------:R-:W-:Y:S02]  /*4f10*/  IMNMX R8, R8, R4, !PT ;  /* 0x0000000408087217 */ /* 0x000fe40007800200 */
[----:B------:R-:W-:Y:S02]  /*4f20*/  IMNMX R9, R9, R5, PT ;  /* 0x0000000509097217 */ /* 0x000fe40003800200 */
.L_x_1019:
[----:B-1234-:R-:W-:Y:S01]  /*4f30*/  FMNMX.FTZ R5, R38, R39, !PT ;  /* 0x0000002726057209 */ /* 0x01efe20007810000 */
[----:B------:R-:W-:Y:S01]  /*4f40*/  UP2UR UR24, UPR, URZ, 0x10 ;  /* 0x000000103f187883 */ /* 0x000fe20008000000 */
[----:B------:R-:W-:Y:S01]  /*4f50*/  FMNMX.FTZ R4, R29, R31, !PT ;  /* 0x0000001f1d047209 */ /* 0x000fe20007810000 */
[----:B------:R-:W-:Y:S01]  /*4f60*/  UISETP.NE.AND UP4, UPT, UR25, URZ, UPT ;  /* 0x0000003f1900728c */ /* 0x000fe2000bf85270 */
[----:B------:R-:W-:Y:S01]  /*4f70*/  FMNMX.FTZ R5, R41, R5, !PT ;  /* 0x0000000529057209 */ /* 0x000fe20007810000 */
[----:B------:R-:W-:Y:S01]  /*4f80*/  UP2UR UR25, UPR, URZ, 0x8 ;  /* 0x000000083f197883 */ /* 0x000fe20008000000 */
[----:B------:R-:W-:Y:S01]  /*4f90*/  FMNMX.FTZ R4, R34, R4, !PT ;  /* 0x0000000422047209 */ /* 0x000fe20007810000 */
[----:B------:R-:W-:Y:S01]  /*4fa0*/  UISETP.NE.AND UP3, UPT, UR7, URZ, UPT ;  /* 0x0000003f0700728c */ /* 0x000fe2000bf65270 */
[----:B------:R-:W-:Y:S01]  /*4fb0*/  FMNMX.FTZ R137, R42, R5, !PT ;  /* 0x000000052a897209 */ /* 0x000fe20007810000 */
[----:B------:R-:W-:Y:S01]  /*4fc0*/  IMAD.SHL.U32 R225, R0, 0x2, RZ ;  /* 0x0000000200e17824 */ /* 0x000fe200078e00ff */
[----:B------:R-:W-:Y:S01]  /*4fd0*/  FMNMX.FTZ R4, R40, R4, !PT ;  /* 0x0000000428047209 */ /* 0x000fe20007810000 */
[----:B------:R-:W-:Y:S01]  /*4fe0*/  STL [R1+0x6c], R237 ;  /* 0x00006ced01007387 */ /* 0x000fe20000100800 */
[----:B------:R-:W-:Y:S01]  /*4ff0*/  FMNMX.FTZ R137, R46, R137, !PT ;  /* 0x000000892e897209 */ /* 0x000fe20007810000 */
[----:B------:R-:W-:Y:S01]  /*5000*/  UP2UR UR7, UPR, URZ, 0x4 ;  /* 0x000000043f077883 */ /* 0x000fe20008000000 */
[----:B------:R-:W-:Y:S01]  /*5010*/  FMNMX.FTZ R4, R43, R4, !PT ;  /* 0x000000042b047209 */ /* 0x000fe20007810000 */
[----:B------:R-:W-:Y:S01]  /*5020*/  STL [R1+0x68], R236 ;  /* 0x000068ec01007387 */ /* 0x000fe20000100800 */
[----:B------:R-:W-:Y:S01]  /*5030*/  FMNMX.FTZ R137, R48, R137, !PT ;  /* 0x0000008930897209 */ /* 0x000fe20007810000 */
[----:B------:R-:W-:Y:S01]  /*5040*/  UISETP.NE.AND UP2, UPT, UR6, URZ, UPT ;  /* 0x0000003f0600728c */ /* 0x000fe2000bf45270 */
        /* <DEDUP_REMOVED lines=9> */
[----:B------:R-:W-:Y:S01]  /*50e0*/  UP2UR UR5, UPR, URZ, 0x1 ;  /* 0x000000013f057883 */ /* 0x000fe20008000000 */
[----:B------:R-:W-:Y:S01]  /*50f0*/  FMNMX.FTZ R137, R175, R137, !PT ;  /* 0x00000089af897209 */ /* 0x000fe20007810000 */
[----:B------:R-:W-:Y:S01]  /*5100*/  UISETP.NE.AND UP0, UPT, UR4, URZ, UPT ;  /* 0x0000003f0400728c */ /* 0x000fe2000bf05270 */
[----:B------:R-:W-:Y:S01]  /*5110*/  FMNMX.FTZ R4, R167, R4, !PT ;  /* 0x00000004a7047209 */ /* 0x000fe20007810000 */
[----:B------:R-:W-:Y:S01]  /*5120*/  IMAD R226, R3, 0x2, R225 ;  /* 0x0000000203e27824 */ /* 0x000fe200078e02e1 */
[----:B------:R-:W-:Y:S01]  /*5130*/  FMNMX.FTZ R137, R171, R137, !PT ;  /* 0x00000089ab897209 */ /* 0x000fe20007810000 */
[----:B------:R-:W-:Y:S01]  /*5140*/  STL [R1+0x5c], R233 ;  /* 0x00005ce901007387 */ /* 0x000fe20000100800 */
[----:B------:R-:W-:Y:S01]  /*5150*/  FMNMX.FTZ R4, R168, R4, !PT ;  /* 0x00000004a8047209 */ /* 0x000fe20007810000 */
[----:B------:R-:W-:Y:S01]  /*5160*/  IMAD R227, R2, 0x2, R226 ;  /* 0x0000000202e37824 */ /* 0x000fe200078e02e2 */
[----:B------:R-:W-:Y:S01]  /*5170*/  FMNMX.FTZ R137, R176, R137, !PT ;  /* 0x00000089b0897209 */ /* 0x000fe20007810000 */
[----:B------:R-:W-:Y:S01]  /*5180*/  STL [R1+0x58], R232 ;  /* 0x000058e801007387 */ /* 0x000fe20000100800 */
[----:B------:R-:W-:-:S02]  /*5190*/  FMNMX.FTZ R4, R170, R4, !PT ;  /* 0x00000004aa047209 */ /* 0x000fc40007810000 */
[----:B------:R-:W-:Y:S01]  /*51a0*/  FMNMX.FTZ R137, R177, R137, !PT ;  /* 0x00000089b1897209 */ /* 0x000fe20007810000 */
[----:B------:R-:W-:Y:S01]  /*51b0*/  STL [R1+0x54], R231 ;  /* 0x000054e701007387 */ /* 0x000fe20000100800 */
[----:B------:R-:W-:Y:S02]  /*51c0*/  FMNMX.FTZ R136, R169, R4, !PT ;  /* 0x00000004a9887209 */ /* 0x000fe40007810000 */
[----:B------:R-:W-:Y:S01]  /*51d0*/  PLOP3.LUT P0, PT, PT, PT, UP3, 0x40, 0x0 ;  /* 0x000000000000781c */ /* 0x000fe20003f0e838 */
[----:B------:R-:W1:Y:S01]  /*51e0*/  SHFL.BFLY PT, R4, R137, 0x2, 0x1f ;  /* 0x0c401f0089047f89 */ /* 0x000e6200000e0000 */
[----:B------:R-:W-:Y:S01]  /*51f0*/  PLOP3.LUT P1, PT, PT, PT, UP4, 0x40, 0x0 ;  /* 0x000000000000781c */ /* 0x000fe20003f2e848 */
[----:B------:R-:W-:Y:S01]  /*5200*/  UISETP.NE.AND UP4, UPT, UR24, URZ, UPT ;  /* 0x0000003f1800728c */ /* 0x000fe2000bf85270 */
[C---:B------:R-:W-:Y:S01]  /*5210*/  ISETP.GT.AND P0, PT, R8.reuse, 0x1, P0 ;  /* 0x000000010800780c */ /* 0x040fe20000704270 */
[----:B------:R-:W2:Y:S01]  /*5220*/  SHFL.BFLY PT, R5, R136, 0x2, 0x1f ;  /* 0x0c401f0088057f89 */ /* 0x000ea200000e0000 */
[----:B------:R-:W-:Y:S01]  /*5230*/  PLOP3.LUT P6, PT, PT, PT, UP2, 0x40, 0x0 ;  /* 0x000000000000781c */ /* 0x000fe20003fce828 */
[----:B------:R-:W-:Y:S01]  /*5240*/  UISETP.NE.AND UP3, UPT, UR25, URZ, UPT ;  /* 0x0000003f1900728c */ /* 0x000fe2000bf65270 */
[----:B------:R-:W-:Y:S01]  /*5250*/  ISETP.LT.OR P0, PT, R9, 0x2, P0 ;  /* 0x000000020900780c */ /* 0x000fe20000701670 */
[----:B------:R-:W-:Y:S01]  /*5260*/  UISETP.NE.AND UP2, UPT, UR7, URZ, UPT ;  /* 0x0000003f0700728c */ /* 0x000fe2000bf45270 */
[----:B------:R-:W-:Y:S01]  /*5270*/  ISETP.GT.AND P1, PT, R8, RZ, P1 ;  /* 0x000000ff0800720c */ /* 0x000fe20000f24270 */
[----:B------:R-:W-:Y:S01]  /*5280*/  STL [R1+0x50], R230 ;  /* 0x000050e601007387 */ /* 0x000fe20000100800 */
[----:B------:R-:W-:-:S02]  /*5290*/  FSEL R61, R22, -INF , !P0 ;  /* 0xff800000163d7808 */ /* 0x000fc40004000000 */
[----:B------:R-:W-:Y:S01]  /*52a0*/  PLOP3.LUT P5, PT, PT, PT, UP1, 0x40, 0x0 ;  /* 0x000000000000781c */ /* 0x000fe20003fae818 */
[----:B------:R-:W-:Y:S01]  /*52b0*/  UISETP.NE.AND UP1, UPT, UR6, URZ, UPT ;  /* 0x0000003f0600728c */ /* 0x000fe2000bf25270 */
[----:B------:R-:W-:Y:S01]  /*52c0*/  ISETP.LT.OR P1, PT, R9, 0x1, P1 ;  /* 0x000000010900780c */ /* 0x000fe20000f21670 */
[----:B------:R-:W-:Y:S01]  /*52d0*/  STL [R1+0x4c], R229 ;  /* 0x00004ce501007387 */ /* 0x000fe20000100800 */
[C---:B------:R-:W-:Y:S02]  /*52e0*/  ISETP.GT.AND P6, PT, R8.reuse, 0x8, P6 ;  /* 0x000000080800780c */ /* 0x040fe400037c4270 */
[----:B------:R-:W-:Y:S01]  /*52f0*/  PLOP3.LUT P2, PT, PT, PT, UP0, 0x40, 0x0 ;  /* 0x000000000000781c */ /* 0x000fe20003f4e808 */
[----:B------:R-:W-:Y:S01]  /*5300*/  UISETP.NE.AND UP0, UPT, UR5, URZ, UPT ;  /* 0x0000003f0500728c */ /* 0x000fe2000bf05270 */
[----:B------:R-:W-:Y:S01]  /*5310*/  FSEL R62, R17, -INF , !P1 ;  /* 0xff800000113e7808 */ /* 0x000fe20004800000 */
[----:B------:R-:W-:Y:S01]  /*5320*/  LDSM.16.MT88.4 R20, [R226+0x2080] ;  /* 0x00208000e214783b */ /* 0x000fe20000004200 */
[----:B------:R-:W-:Y:S01]  /*5330*/  ISETP.LT.OR P6, PT, R9, 0x9, P6 ;  /* 0x000000090900780c */ /* 0x000fe200037c1670 */
[----:B------:R-:W-:Y:S01]  /*5340*/  ULDC.64 UR4, c[0x0][0x2c8] ;  /* 0x0000b20000047ab9 */ /* 0x000fe20000000a00 */
[----:B-1----:R-:W-:Y:S01]  /*5350*/  FMNMX.FTZ R137, R137, R4, !PT ;  /* 0x0000000489897209 */ /* 0x002fe20007810000 */
[----:B------:R-:W-:Y:S01]  /*5360*/  LDSM.16.MT88.4 R52, [R225+0x3880] ;  /* 0x00388000e134783b */ /* 0x000fe20000004200 */
[----:B------:R-:W-:-:S02]  /*5370*/  ISETP.GT.AND P5, PT, R8, 0x9, P5 ;  /* 0x000000090800780c */ /* 0x000fc40002fa4270 */
[----:B--2---:R-:W-:Y:S01]  /*5380*/  FMNMX.FTZ R136, R136, R5, !PT ;  /* 0x0000000588887209 */ /* 0x004fe20007810000 */
[----:B------:R-:W1:Y:S01]  /*5390*/  SHFL.BFLY PT, R4, R137, 0x1, 0x1f ;  /* 0x0c201f0089047f89 */ /* 0x000e6200000e0000 */
[----:B------:R-:W-:Y:S01]  /*53a0*/  PLOP3.LUT P1, PT, PT, PT, UP6, 0x40, 0x0 ;  /* 0x000000000000781c */ /* 0x000fe20003f2e868 */
[----:B------:R-:W-:Y:S01]  /*53b0*/  UISETP.NE.AND UP6, UPT, UR16, URZ, UPT ;  /* 0x0000003f1000728c */ /* 0x000fe2000bfc5270 */
[----:B------:R-:W-:Y:S01]  /*53c0*/  FSEL R16, R10, -INF , !P6 ;  /* 0xff8000000a107808 */ /* 0x000fe20007000000 */
[----:B------:R-:W2:Y:S01]  /*53d0*/  SHFL.BFLY PT, R5, R136, 0x1, 0x1f ;  /* 0x0c201f0088057f89 */ /* 0x000ea200000e0000 */
[----:B------:R-:W-:Y:S02]  /*53e0*/  ISETP.LT.OR P5, PT, R9, 0xa, P5 ;  /* 0x0000000a0900780c */ /* 0x000fe40002fa1670 */
[----:B------:R-:W-:Y:S01]  /*53f0*/  ISETP.GT.AND P2, PT, R8, 0x10, P2 ;  /* 0x000000100800780c */ /* 0x000fe20001744270 */
[----:B------:R-:W-:Y:S01]  /*5400*/  LDSM.16.MT88.4 R76, [R226+0x3880] ;  /* 0x00388000e24c783b */ /* 0x000fe20000004200 */
[----:B------:R-:W-:-:S02]  /*5410*/  FMNMX.FTZ R3, R62, R61, !PT ;  /* 0x0000003d3e037209 */ /* 0x000fc40007810000 */
[----:B------:R-:W-:Y:S01]  /*5420*/  FSEL R17, R44, -INF , !P5 ;  /* 0xff8000002c117808 */ /* 0x000fe20006800000 */
[----:B------:R-:W-:Y:S01]  /*5430*/  LDSM.16.MT88.4 R124, [R227+0x3880] ;  /* 0x00388000e37c783b */ /* 0x000fe20000004200 */
[----:B------:R-:W-:Y:S02]  /*5440*/  ISETP.GT.AND P1, PT, R8, 0x11, P1 ;  /* 0x000000110800780c */ /* 0x000fe40000f24270 */
[----:B------:R-:W-:Y:S01]  /*5450*/  ISETP.LT.OR P2, PT, R9, 0x11, P2 ;  /* 0x000000110900780c */ /* 0x000fe20001741670 */
[----:B------:R-:W-:Y:S01]  /*5460*/  STL [R1+0x48], R224 ;  /* 0x000048e001007387 */ /* 0x000fe20000100800 */
[----:B------:R-:W-:Y:S02]  /*5470*/  FMNMX.FTZ R3, R16, R3, !PT ;  /* 0x0000000310037209 */ /* 0x000fe40007810000 */
[----:B------:R-:W-:Y:S01]  /*5480*/  LEA R228, R2, R225, 0x1 ;  /* 0x000000e102e47211 */ /* 0x000fe200078e08ff */
[----:B------:R-:W-:Y:S01]  /*5490*/  LDSM.16.MT88.4 R68, [R226+0x4080] ;  /* 0x00408000e244783b */ /* 0x000fe20000004200 */
[----:B------:R-:W-:-:S02]  /*54a0*/  PLOP3.LUT P6, PT, PT, PT, UP4, 0x40, 0x0 ;  /* 0x000000000000781c */ /* 0x000fc40003fce848 */
[----:B------:R-:W-:Y:S01]  /*54b0*/  ISETP.LT.OR P1, PT, R9, 0x12, P1 ;  /* 0x000000120900780c */ /* 0x000fe20000f21670 */
[----:B------:R-:W-:Y:S01]  /*54c0*/  LDSM.16.MT88.4 R112, [R228+0x3880] ;  /* 0x00388000e470783b */ /* 0x000fe20000004200 */
[----:B-1----:R-:W-:Y:S02]  /*54d0*/  FMNMX.FTZ R137, R137, R4, !PT ;  /* 0x0000000489897209 */ /* 0x002fe40007810000 */
[----:B------:R-:W-:Y:S01]  /*54e0*/  FSEL R18, R49, -INF , !P2 ;  /* 0xff80000031127808 */ /* 0x000fe20005000000 */
[----:B------:R-:W-:Y:S01]  /*54f0*/  LDSM.16.MT88.4 R72, [R225+0x2880] ;  /* 0x00288000e148783b */ /* 0x000fe20000004200 */
[----:B--2---:R-:W-:Y:S01]  /*5500*/  FMNMX.FTZ R136, R136, R5, !PT ;  /* 0x0000000588887209 */ /* 0x004fe20007810000 */
[C---:B------:R-:W-:Y:S01]  /*5510*/  FMUL.FTZ R13, R137.reuse, c[0x0][0x2d0] ;  /* 0x0000b400890d7a20 */ /* 0x040fe20000410000 */
[----:B------:R-:W-:Y:S02]  /*5520*/  FSETP.NEU.FTZ.AND P0, PT, R137, -INF , PT ;  /* 0xff8000008900780b */ /* 0x000fe40003f1d000 */
[----:B------:R-:W-:Y:S01]  /*5530*/  FMNMX.FTZ R3, R17, R3, !PT ;  /* 0x0000000311037209 */ /* 0x000fe20007810000 */
[----:B------:R-:W-:Y:S01]  /*5540*/  FMUL.FTZ R12, R136, c[0x0][0x2d0] ;  /* 0x0000b400880c7a20 */ /* 0x000fe20000410000 */
[----:B------:R-:W-:-:S02]  /*5550*/  FSEL R13, R13, RZ, P0 ;  /* 0x000000ff0d0d7208 */ /* 0x000fc40000000000 */
[----:B------:R-:W-:Y:S02]  /*5560*/  FSETP.NEU.FTZ.AND P0, PT, R136, -INF , PT ;  /* 0xff8000008800780b */ /* 0x000fe40003f1d000 */
[----:B------:R-:W-:Y:S01]  /*5570*/  PLOP3.LUT P5, PT, PT, PT, UP3, 0x40, 0x0 ;  /* 0x000000000000781c */ /* 0x000fe20003fae838 */
[--C-:B------:R-:W-:Y:S01]  /*5580*/  FFMA.FTZ R2, R46, c[0x0][0x2d0], -R13.reuse ;  /* 0x0000b4002e027a23 */ /* 0x100fe2000001080d */
[----:B------:R-:W-:Y:S01]  /*5590*/  FSEL R12, R12, RZ, P0 ;  /* 0x000000ff0c0c7208 */ /* 0x000fe20000000000 */
[----:B------:R-:W-:Y:S01]  /*55a0*/  FFMA.FTZ R4, R38, c[0x0][0x2d0], -R13 ;  /* 0x0000b40026047a23 */ /* 0x000fe2000001080d */
[----:B------:R-:W-:Y:S01]  /*55b0*/  PLOP3.LUT P0, PT, PT, PT, UP5, 0x40, 0x0 ;  /* 0x000000000000781c */ /* 0x000fe20003f0e858 */
[----:B------:R-:W-:Y:S01]  /*55c0*/  MUFU.EX2 R194, R2 ;  /* 0x0000000200c27308 */ /* 0x000fe20000000800 */
[----:B------:R-:W-:Y:S01]  /*55d0*/  FSEL R19, R11, -INF , !P1 ;  /* 0xff8000000b137808 */ /* 0x000fe20004800000 */
[----:B------:R-:W-:Y:S01]  /*55e0*/  FFMA.FTZ R0, R31, c[0x0][0x2d0], -R12 ;  /* 0x0000b4001f007a23 */ /* 0x000fe2000001080c */
[C---:B------:R-:W-:Y:S01]  /*55f0*/  ISETP.GT.AND P0, PT, R8.reuse, 0x18, P0 ;  /* 0x000000180800780c */ /* 0x040fe20000704270 */
[----:B------:R-:W-:Y:S01]  /*5600*/  UISETP.NE.AND UP5, UPT, UR17, URZ, UPT ;  /* 0x0000003f1100728c */ /* 0x000fe2000bfa5270 */
[----:B------:R-:W-:-:S02]  /*5610*/  ISETP.GT.AND P6, PT, R8, 0x19, P6 ;  /* 0x000000190800780c */ /* 0x000fc400037c4270 */
[C---:B------:R-:W-:Y:S01]  /*5620*/  ISETP.LT.OR P0, PT, R9.reuse, 0x19, P0 ;  /* 0x000000190900780c */ /* 0x040fe20000701670 */
[----:B------:R1:W-:Y:S01]  /*5630*/  MUFU.EX2 R182, R0 ;  /* 0x0000000000b67308 */ /* 0x0003e20000000800 */
[----:B------:R-:W-:Y:S02]  /*5640*/  FMNMX.FTZ R3, R18, R3, !PT ;  /* 0x0000000312037209 */ /* 0x000fe40007810000 */
[----:B------:R-:W-:Y:S02]  /*5650*/  PLOP3.LUT P2, PT, PT, PT, UP2, 0x40, 0x0 ;  /* 0x000000000000781c */ /* 0x000fe40003f4e828 */
[----:B------:R-:W-:Y:S02]  /*5660*/  FSEL R60, R56, -INF , !P0 ;  /* 0xff800000383c7808 */ /* 0x000fe40004000000 */
[----:B------:R-:W-:Y:S01]  /*5670*/  ISETP.GT.AND P5, PT, R8, 0x20, P5 ;  /* 0x000000200800780c */ /* 0x000fe20002fa4270 */
[----:B------:R2:W-:Y:S01]  /*5680*/  MUFU.EX2 R229, R4 ;  /* 0x0000000400e57308 */ /* 0x0005e20000000800 */
[----:B------:R-:W-:-:S02]  /*5690*/  ISETP.LT.OR P6, PT, R9, 0x1a, P6 ;  /* 0x0000001a0900780c */ /* 0x000fc400037c1670 */
[----:B------:R-:W-:Y:S02]  /*56a0*/  FMNMX.FTZ R3, R19, R3, !PT ;  /* 0x0000000313037209 */ /* 0x000fe40007810000 */
[----:B------:R-:W-:Y:S02]  /*56b0*/  PLOP3.LUT P1, PT, PT, PT, UP1, 0x40, 0x0 ;  /* 0x000000000000781c */ /* 0x000fe40003f2e818 */
[----:B------:R-:W-:Y:S01]  /*56c0*/  ISETP.GT.AND P2, PT, R8, 0x21, P2 ;  /* 0x000000210800780c */ /* 0x000fe20001744270 */
[----:B-1----:R-:W-:Y:S01]  /*56d0*/  FFMA.FTZ R0, R34, c[0x0][0x2d0], -R12 ;  /* 0x0000b40022007a23 */ /* 0x002fe2000001080c */
[----:B------:R-:W-:Y:S01]  /*56e0*/  ISETP.LT.OR P5, PT, R9, 0x21, P5 ;  /* 0x000000210900780c */ /* 0x000fe20002fa1670 */
[----:B------:R-:W-:Y:S01]  /*56f0*/  LDSM.16.MT88.4 R32, [R228+0x2080] ;  /* 0x00208000e420783b */ /* 0x000fe20000004200 */
[----:B------:R-:W-:Y:S01]  /*5700*/  FSEL R15, R58, -INF , !P6 ;  /* 0xff8000003a0f7808 */ /* 0x000fe20007000000 */
[----:B------:R1:W-:Y:S01]  /*5710*/  MUFU.EX2 R202, R0 ;  /* 0x0000000000ca7308 */ /* 0x0003e20000000800 */
[----:B------:R-:W-:-:S02]  /*5720*/  FMNMX.FTZ R3, R60, R3, !PT ;  /* 0x000000033c037209 */ /* 0x000fc40007810000 */
[----:B------:R-:W-:Y:S01]  /*5730*/  PLOP3.LUT P0, PT, PT, PT, UP0, 0x40, 0x0 ;  /* 0x000000000000781c */ /* 0x000fe20003f0e808 */
[----:B--2---:R-:W-:Y:S01]  /*5740*/  FFMA.FTZ R4, R39, c[0x0][0x2d0], -R13 ;  /* 0x0000b40027047a23 */ /* 0x004fe2000001080d */
[----:B------:R-:W-:Y:S01]  /*5750*/  ISETP.GT.AND P1, PT, R8, 0x28, P1 ;  /* 0x000000280800780c */ /* 0x000fe20000f24270 */
[----:B------:R-:W2:Y:S01]  /*5760*/  LDSM.16.MT88.4 R36, [R225+0x2080] ;  /* 0x00208000e124783b */ /* 0x000ea20000004200 */
[C---:B------:R-:W-:Y:S01]  /*5770*/  ISETP.LT.OR P2, PT, R9.reuse, 0x22, P2 ;  /* 0x000000220900780c */ /* 0x040fe20001741670 */
[----:B------:R3:W-:Y:S01]  /*5780*/  MUFU.EX2 R183, R4 ;  /* 0x0000000400b77308 */ /* 0x0007e20000000800 */
[----:B------:R-:W-:Y:S02]  /*5790*/  FSEL R139, R24, -INF , !P5 ;  /* 0xff800000188b7808 */ /* 0x000fe40006800000 */
[----:B------:R-:W-:Y:S02]  /*57a0*/  ISETP.GT.AND P0, PT, R8, 0x29, P0 ;  /* 0x000000290800780c */ /* 0x000fe40000704270 */
[----:B------:R-:W-:-:S02]  /*57b0*/  ISETP.LT.OR P1, PT, R9, 0x29, P1 ;  /* 0x000000290900780c */ /* 0x000fc40000f21670 */
[----:B------:R-:W-:Y:S01]  /*57c0*/  FSEL R164, R64, -INF , !P2 ;  /* 0xff80000040a47808 */ /* 0x000fe20005000000 */
[----:B-1----:R-:W-:Y:S01]  /*57d0*/  FFMA.FTZ R0, R40, c[0x0][0x2d0], -R12 ;  /* 0x0000b40028007a23 */ /* 0x002fe2000001080c */
[----:B------:R-:W-:Y:S01]  /*57e0*/  ISETP.LT.OR P0, PT, R9, 0x2a, P0 ;  /* 0x0000002a0900780c */ /* 0x000fe20000701670 */
[----:B------:R-:W-:Y:S01]  /*57f0*/  LDSM.16.MT88.4 R64, [R226+0x2880] ;  /* 0x00288000e240783b */ /* 0x000fe20000004200 */
[----:B------:R-:W-:Y:S01]  /*5800*/  FSEL R165, R59, -INF , !P1 ;  /* 0xff8000003ba57808 */ /* 0x000fe20004800000 */
[----:B------:R1:W4:Y:S01]  /*5810*/  MUFU.EX2 R234, R0 ;  /* 0x0000000000ea7308 */ /* 0x0003220000000800 */
[----:B------:R-:W-:Y:S02]  /*5820*/  FSEL R166, R25, -INF , !P0 ;  /* 0xff80000019a67808 */ /* 0x000fe40004000000 */
[----:B------:R-:W-:Y:S01]  /*5830*/  LDSM.16.MT88.4 R24, [R227+0x4080] ;  /* 0x00408000e318783b */ /* 0x000fe20000004200 */
[----:B---3--:R-:W-:-:S04]  /*5840*/  FFMA.FTZ R4, R41, c[0x0][0x2d0], -R13 ;  /* 0x0000b40029047a23 */ /* 0x008fc8000001080d */
[----:B------:R3:W-:Y:S01]  /*5850*/  MUFU.EX2 R203, R4 ;  /* 0x0000000400cb7308 */ /* 0x0007e20000000800 */
[----:B-1----:R-:W-:Y:S02]  /*5860*/  FMNMX.FTZ R0, R120, R63, !PT ;  /* 0x0000003f78007209 */ /* 0x002fe40007810000 */
[----:B----4-:R-:W-:Y:S02]  /*5870*/  F2FP.PACK_AB R7, R234, R202 ;  /* 0x000000caea07723e */ /* 0x010fe400000000ff */
[----:B------:R-:W-:-:S04]  /*5880*/  FMNMX.FTZ R0, R121, R0, !PT ;  /* 0x0000000079007209 */ /* 0x000fc80007810000 */
[----:B------:R-:W-:Y:S01]  /*5890*/  FMNMX.FTZ R0, R122, R0, !PT ;  /* 0x000000007a007209 */ /* 0x000fe20007810000 */
[----:B---3--:R-:W-:-:S03]  /*58a0*/  FFMA.FTZ R4, R42, c[0x0][0x2d0], -R13 ;  /* 0x0000b4002a047a23 */ /* 0x008fc6000001080d */
[----:B------:R-:W-:Y:S01]  /*58b0*/  FMNMX.FTZ R0, R123, R0, !PT ;  /* 0x000000007b007209 */ /* 0x000fe20007810000 */
[----:B------:R-:W1:Y:S03]  /*58c0*/  MUFU.EX2 R232, R4 ;  /* 0x0000000400e87308 */ /* 0x000e660000000800 */
[----:B------:R-:W-:-:S04]  /*58d0*/  FMNMX.FTZ R0, R132, R0, !PT ;  /* 0x0000000084007209 */ /* 0x000fc80007810000 */
[----:B------:R-:W-:-:S04]  /*58e0*/  FMNMX.FTZ R0, R134, R0, !PT ;  /* 0x0000000086007209 */ /* 0x000fc80007810000 */
[----:B------:R-:W-:-:S04]  /*58f0*/  FMNMX.FTZ R0, R133, R0, !PT ;  /* 0x0000000085007209 */ /* 0x000fc80007810000 */
[----:B------:R-:W-:Y:S01]  /*5900*/  FMNMX.FTZ R2, R172, R0, !PT ;  /* 0x00000000ac027209 */ /* 0x000fe20007810000 */
[----:B------:R-:W-:Y:S01]  /*5910*/  FFMA.FTZ R0, R48, c[0x0][0x2d0], -R13 ;  /* 0x0000b40030007a23 */ /* 0x000fe2000001080d */
[----:B-1----:R-:W-:Y:S01]  /*5920*/  F2FP.PACK_AB R6, R232, R203 ;  /* 0x000000cbe806723e */ /* 0x002fe200000000ff */
[----:B------:R-:W-:Y:S01]  /*5930*/  FFMA.FTZ R4, R29, c[0x0][0x2d0], -R12 ;  /* 0x0000b4001d047a23 */ /* 0x000fe2000001080c */
[----:B------:R-:W-:Y:S01]  /*5940*/  FMNMX.FTZ R2, R173, R2, !PT ;  /* 0x00000002ad027209 */ /* 0x000fe20007810000 */
[----:B------:R1:W-:Y:S01]  /*5950*/  MUFU.EX2 R192, R0 ;  /* 0x0000000000c07308 */ /* 0x0003e20000000800 */
[----:B------:R-:W-:Y:S02]  /*5960*/  LDSM.16.MT88.4 R28, [R227+0x2080] ;  /* 0x00208000e31c783b */ /* 0x000fe40000004200 */
[----:B------:R-:W-:-:S04]  /*5970*/  FMNMX.FTZ R2, R174, R2, !PT ;  /* 0x00000002ae027209 */ /* 0x000fc80007810000 */
[----:B------:R-:W-:Y:S01]  /*5980*/  FMNMX.FTZ R2, R180, R2, !PT ;  /* 0x00000002b4027209 */ /* 0x000fe20007810000 */
[----:B------:R3:W4:Y:S04]  /*5990*/  MUFU.EX2 R230, R4 ;  /* 0x0000000400e67308 */ /* 0x0007280000000800 */
[----:B------:R-:W2:Y:S01]  /*59a0*/  SHFL.BFLY PT, R9, R2, 0x2, 0x1f ;  /* 0x0c401f0002097f89 */ /* 0x000ea200000e0000 */
[----:B-1----:R-:W-:-:S04]  /*59b0*/  FFMA.FTZ R0, R51, c[0x0][0x2d0], -R13 ;  /* 0x0000b40033007a23 */ /* 0x002fc8000001080d */
[----:B------:R1:W-:Y:S01]  /*59c0*/  MUFU.EX2 R200, R0 ;  /* 0x0000000000c87308 */ /* 0x0003e20000000800 */
[----:B---3--:R-:W-:Y:S02]  /*59d0*/  F2FP.PACK_AB R4, R183, R229 ;  /* 0x000000e5b704723e */ /* 0x008fe400000000ff */
[----:B----4-:R-:W-:-:S07]  /*59e0*/  F2FP.PACK_AB R5, R182, R230 ;  /* 0x000000e6b605723e */ /* 0x010fce00000000ff */
[C---:B--2---:R-:W-:Y:S01]  /*59f0*/  HMMA.16816.F32 R160, R4.reuse, R36, RZ ;  /* 0x0000002404a0723c */ /* 0x044fe200000018ff */
[----:B-1----:R-:W-:Y:S01]  /*5a00*/  FMNMX.FTZ R0, R15, R3, !PT ;  /* 0x000000030f007209 */ /* 0x002fe20007810000 */
[----:B------:R-:W-:Y:S01]  /*5a10*/  FFMA.FTZ R3, R50, c[0x0][0x2d0], -R13 ;  /* 0x0000b40032037a23 */ /* 0x000fe2000001080d */
[----:B------:R-:W-:Y:S01]  /*5a20*/  FMNMX.FTZ R2, R2, R9, !PT ;  /* 0x0000000902027209 */ /* 0x000fe20007810000 */
[----:B------:R-:W-:Y:S01]  /*5a30*/  LDSM.16.MT88.4 R48, [R227+0x2880] ;  /* 0x00288000e330783b */ /* 0x000fe20000004200 */
[----:B------:R-:W-:Y:S01]  /*5a40*/  FMNMX.FTZ R0, R139, R0, !PT ;  /* 0x000000008b007209 */ /* 0x000fe20007810000 */
[----:B------:R1:W2:Y:S02]  /*5a50*/  MUFU.EX2 R235, R3 ;  /* 0x0000000300eb7308 */ /* 0x0002a40000000800 */
[----:B------:R-:W-:Y:S01]  /*5a60*/  HMMA.16816.F32 R156, R4, R20, RZ ;  /* 0x00000014049c723c */ /* 0x000fe200000018ff */
[----:B------:R-:W3:Y:S01]  /*5a70*/  SHFL.BFLY PT, R14, R2, 0x1, 0x1f ;  /* 0x0c201f00020e7f89 */ /* 0x000ee200000e0000 */
[----:B------:R-:W-:-:S04]  /*5a80*/  FMNMX.FTZ R0, R164, R0, !PT ;  /* 0x00000000a4007209 */ /* 0x000fc80007810000 */
[----:B------:R-:W-:Y:S02]  /*5a90*/  FMNMX.FTZ R0, R165, R0, !PT ;  /* 0x00000000a5007209 */ /* 0x000fe40007810000 */
[----:B------:R-:W-:Y:S02]  /*5aa0*/  HMMA.16816.F32 R152, R4, R32, RZ ;  /* 0x000000200498723c */ /* 0x000fe400000018ff */
[----:B------:R-:W-:-:S05]  /*5ab0*/  FMNMX.FTZ R0, R166, R0, !PT ;  /* 0x00000000a6007209 */ /* 0x000fca0007810000 */
[----:B------:R-:W4:Y:S01]  /*5ac0*/  SHFL.BFLY PT, R8, R0, 0x2, 0x1f ;  /* 0x0c401f0000087f89 */ /* 0x000f2200000e0000 */
[----:B-1----:R-:W-:Y:S01]  /*5ad0*/  FFMA.FTZ R3, R43, c[0x0][0x2d0], -R12 ;  /* 0x0000b4002b037a23 */ /* 0x002fe2000001080c */
[C---:B------:R-:W-:Y:S01]  /*5ae0*/  HMMA.16816.F32 R148, R4.reuse, R28, RZ ;  /* 0x0000001c0494723c */ /* 0x040fe200000018ff */
[----:B--2---:R-:W-:Y:S01]  /*5af0*/  F2FP.PACK_AB R10, R235, R200 ;  /* 0x000000c8eb0a723e */ /* 0x004fe200000000ff */
[----:B------:R-:W-:Y:S01]  /*5b00*/  LDSM.16.MT88.4 R40, [R228+0x4080] ;  /* 0x00408000e428783b */ /* 0x000fe20000004200 */
[----:B------:R1:W-:Y:S05]  /*5b10*/  MUFU.EX2 R193, R3 ;  /* 0x0000000300c17308 */ /* 0x0003ea0000000800 */
[----:B------:R-:W-:Y:S01]  /*5b20*/  HMMA.16816.F32 R144, R4, R52, RZ ;  /* 0x000000340490723c */ /* 0x000fe200000018ff */
[----:B---3--:R-:W-:-:S04]  /*5b30*/  FMNMX.FTZ R135, R2, R14, !PT ;  /* 0x0000000e02877209 */ /* 0x008fc80007810000 */
[----:B------:R-:W-:-:S03]  /*5b40*/  FSETP.NEU.FTZ.AND P0, PT, R135, -INF , PT ;  /* 0xff8000008700780b */ /* 0x000fc60003f1d000 */
[----:B------:R-:W-:Y:S01]  /*5b50*/  HMMA.16816.F32 R140, R4, R76, RZ ;  /* 0x0000004c048c723c */ /* 0x000fe200000018ff */
[----:B-1----:R-:W-:-:S04]  /*5b60*/  FFMA.FTZ R3, R45, c[0x0][0x2d0], -R12 ;  /* 0x0000b4002d037a23 */ /* 0x002fc8000001080c */
[----:B------:R1:W2:Y:S03]  /*5b70*/  MUFU.EX2 R205, R3 ;  /* 0x0000000300cd7308 */ /* 0x0002a60000000800 */
[C---:B------:R-:W-:Y:S08]  /*5b80*/  HMMA.16816.F32 R128, R4.reuse, R112, RZ ;  /* 0x000000700480723c */ /* 0x040ff000000018ff */
[----:B------:R-:W-:Y:S01]  /*5b90*/  HMMA.16816.F32 R116, R4, R124, RZ ;  /* 0x0000007c0474723c */ /* 0x000fe200000018ff */
[----:B-1----:R-:W-:-:S07]  /*5ba0*/  FFMA.FTZ R3, R47, c[0x0][0x2d0], -R12 ;  /* 0x0000b4002f037a23 */ /* 0x002fce000001080c */
[C---:B------:R-:W-:Y:S01]  /*5bb0*/  HMMA.16816.F32 R108, R4.reuse, R38, RZ ;  /* 0x00000026046c723c */ /* 0x040fe200000018ff */
[----:B------:R-:W1:Y:S01]  /*5bc0*/  LDSM.16.MT88.4 R44, [R228+0x2880] ;  /* 0x00288000e42c783b */ /* 0x000e620000004200 */
[----:B--2---:R-:W-:Y:S01]  /*5bd0*/  F2FP.PACK_AB R9, R205, R193 ;  /* 0x000000c1cd09723e */ /* 0x004fe200000000ff */
[----:B------:R2:W-:Y:S05]  /*5be0*/  MUFU.EX2 R224, R3 ;  /* 0x0000000300e07308 */ /* 0x0005ea0000000800 */
[C---:B------:R-:W-:Y:S08]  /*5bf0*/  HMMA.16816.F32 R104, R4.reuse, R22, RZ ;  /* 0x000000160468723c */ /* 0x040ff000000018ff */
[----:B------:R-:W-:Y:S01]  /*5c00*/  HMMA.16816.F32 R100, R4, R34, RZ ;  /* 0x000000220464723c */ /* 0x000fe200000018ff */
[----:B--2---:R-:W-:-:S02]  /*5c10*/  FFMA.FTZ R3, R57, c[0x0][0x2d0], -R12 ;  /* 0x0000b40039037a23 */ /* 0x004fc4000001080c */
[----:B------:R-:W-:Y:S02]  /*5c20*/  LDSM.16.MT88.4 R56, [R225+0x4080] ;  /* 0x00408000e138783b */ /* 0x000fe40000004200 */
[----:B------:R4:W2:Y:S03]  /*5c30*/  MUFU.EX2 R237, R3 ;  /* 0x0000000300ed7308 */ /* 0x0008a60000000800 */
[C---:B------:R-:W-:Y:S08]  /*5c40*/  HMMA.16816.F32 R96, R4.reuse, R30, RZ ;  /* 0x0000001e0460723c */ /* 0x040ff000000018ff */
[----:B------:R-:W-:Y:S01]  /*5c50*/  HMMA.16816.F32 R92, R4, R54, RZ ;  /* 0x00000036045c723c */ /* 0x000fe200000018ff */
[----:B----4-:R-:W-:-:S07]  /*5c60*/  FMNMX.FTZ R3, R0, R8, !PT ;  /* 0x0000000800037209 */ /* 0x010fce0007810000 */
[----:B------:R-:W-:Y:S01]  /*5c70*/  HMMA.16816.F32 R88, R4, R78, RZ ;  /* 0x0000004e0458723c */ /* 0x000fe200000018ff */
[----:B------:R-:W-:Y:S01]  /*5c80*/  F2FP.PACK_AB R8, R192, R194 ;  /* 0x000000c2c008723e */ /* 0x000fe200000000ff */
[----:B------:R-:W-:Y:S01]  /*5c90*/  FMUL.FTZ R0, R135, c[0x0][0x2d0] ;  /* 0x0000b40087007a20 */ /* 0x000fe20000410000 */
[----:B--2---:R-:W-:-:S04]  /*5ca0*/  F2FP.PACK_AB R11, R237, R224 ;  /* 0x000000e0ed0b723e */ /* 0x004fc800000000ff */
[----:B------:R-:W-:Y:S01]  /*5cb0*/  FSEL R0, R0, RZ, P0 ;  /* 0x000000ff00007208 */ /* 0x000fe20000000000 */
[----:B------:R-:W-:Y:S04]  /*5cc0*/  HMMA.16816.F32 R84, R4, R114, RZ ;  /* 0x000000720454723c */ /* 0x000fe800000018ff */
[----:B------:R-:W-:-:S04]  /*5cd0*/  FFMA.FTZ R2, R120, c[0x0][0x2d0], -R0 ;  /* 0x0000b40078027a23 */ /* 0x000fc80000010800 */
[----:B------:R-:W-:Y:S01]  /*5ce0*/  HMMA.16816.F32 R80, R4, R126, RZ ;  /* 0x0000007e0450723c */ /* 0x000fe200000018ff */
[----:B------:R-:W2:Y:S01]  /*5cf0*/  SHFL.BFLY PT, R4, R3, 0x1, 0x1f ;  /* 0x0c201f0003047f89 */ /* 0x000ea200000e0000 */
[----:B------:R3:W-:Y:S06]  /*5d00*/  MUFU.EX2 R181, R2 ;  /* 0x0000000200b57308 */ /* 0x0007ec0000000800 */
[C---:B------:R-:W-:Y:S08]  /*5d10*/  HMMA.16816.F32 R188, R8.reuse, R64, R156 ;  /* 0x0000004008bc723c */ /* 0x040ff0000000189c */
[----:B-1----:R-:W-:Y:S01]  /*5d20*/  HMMA.16816.F32 R156, R8, R44, R152 ;  /* 0x0000002c089c723c */ /* 0x002fe20000001898 */
[----:B---3--:R-:W-:-:S04]  /*5d30*/  FFMA.FTZ R2, R63, c[0x0][0x2d0], -R0 ;  /* 0x0000b4003f027a23 */ /* 0x008fc80000010800 */
[----:B------:R1:W-:Y:S03]  /*5d40*/  MUFU.EX2 R14, R2 ;  /* 0x00000002000e7308 */ /* 0x0003e60000000800 */
[----:B------:R-:W-:Y:S01]  /*5d50*/  HMMA.16816.F32 R148, R8, R48, R148 ;  /* 0x000000300894723c */ /* 0x000fe20000001894 */
[----:B--2---:R-:W-:-:S04]  /*5d60*/  FMNMX.FTZ R3, R3, R4, !PT ;  /* 0x0000000403037209 */ /* 0x004fc80007810000 */
[----:B------:R-:W-:-:S03]  /*5d70*/  FSETP.NEU.FTZ.AND P0, PT, R3, -INF , PT ;  /* 0xff8000000300780b */ /* 0x000fc60003f1d000 */
[C---:B------:R-:W-:Y:S01]  /*5d80*/  HMMA.16816.F32 R4, R8.reuse, R40, R128 ;  /* 0x000000280804723c */ /* 0x040fe20000001880 */
[----:B------:R-:W-:Y:S01]  /*5d90*/  IMAD.MOV.U32 R187, RZ, RZ, R188 ;  /* 0x000000ffffbb7224 */ /* 0x000fe200078e00bc */
[----:B------:R-:W-:Y:S01]  /*5da0*/  MOV R186, R189 ;  /* 0x000000bd00ba7202 */ /* 0x000fe20000000f00 */
[----:B------:R-:W-:Y:S02]  /*5db0*/  IMAD.MOV.U32 R185, RZ, RZ, R190 ;  /* 0x000000ffffb97224 */ /* 0x000fe400078e00be */
[----:B------:R-:W-:Y:S02]  /*5dc0*/  IMAD.MOV.U32 R184, RZ, RZ, R191 ;  /* 0x000000ffffb87224 */ /* 0x000fe400078e00bf */
[----:B-1----:R-:W-:Y:S01]  /*5dd0*/  FFMA.FTZ R2, R121, c[0x0][0x2d0], -R0 ;  /* 0x0000b40079027a23 */ /* 0x002fe20000010800 */
[----:B------:R-:W-:Y:S01]  /*5de0*/  HMMA.16816.F32 R140, R8, R68, R140 ;  /* 0x00000044088c723c */ /* 0x000fe2000000188c */
[----:B------:R-:W-:Y:S01]  /*5df0*/  MOV R153, R157 ;  /* 0x0000009d00997202 */ /* 0x000fe20000000f00 */
[----:B------:R-:W-:Y:S01]  /*5e00*/  IMAD.MOV.U32 R152, RZ, RZ, R156 ;  /* 0x000000ffff987224 */ /* 0x000fe200078e009c */
[----:B------:R1:W-:Y:S01]  /*5e10*/  MUFU.EX2 R231, R2 ;  /* 0x0000000200e77308 */ /* 0x0003e20000000800 */
[----:B------:R-:W-:Y:S01]  /*5e20*/  IMAD.MOV.U32 R178, RZ, RZ, R158 ;  /* 0x000000ffffb27224 */ /* 0x000fe200078e009e */
[----:B------:R-:W-:-:S03]  /*5e30*/  MOV R179, R159 ;  /* 0x0000009f00b37202 */ /* 0x000fc60000000f00 */
[----:B------:R-:W-:Y:S01]  /*5e40*/  IMAD.MOV.U32 R204, RZ, RZ, R151 ;  /* 0x000000ffffcc7224 */ /* 0x000fe200078e0097 */
[----:B------:R-:W-:Y:S01]  /*5e50*/  MOV R242, R149 ;  /* 0x0000009500f27202 */ /* 0x000fe20000000f00 */
[----:B------:R-:W-:Y:S01]  /*5e60*/  IMAD.MOV.U32 R252, RZ, RZ, R150 ;  /* 0x000000fffffc7224 */ /* 0x000fe200078e0096 */
[----:B------:R-:W-:Y:S01]  /*5e70*/  HMMA.16816.F32 R160, R8, R72, R160 ;  /* 0x0000004808a0723c */ /* 0x000fe200000018a0 */
[----:B------:R-:W-:-:S04]  /*5e80*/  IMAD.MOV.U32 R155, RZ, RZ, R148 ;  /* 0x000000ffff9b7224 */ /* 0x000fc800078e0094 */
[----:B------:R-:W-:Y:S01]  /*5e90*/  IMAD.MOV.U32 R128, RZ, RZ, R4 ;  /* 0x000000ffff807224 */ /* 0x000fe200078e0004 */
[----:B------:R-:W-:Y:S01]  /*5ea0*/  MOV R129, R7 ;  /* 0x0000000700817202 */ /* 0x000fe20000000f00 */
[----:B------:R-:W-:Y:S01]  /*5eb0*/  FFMA.FTZ R4, R122, c[0x0][0x2d0], -R0 ;  /* 0x0000b4007a047a23 */ /* 0x000fe20000010800 */
[C---:B------:R-:W-:Y:S01]  /*5ec0*/  HMMA.16816.F32 R148, R8.reuse, R56, R144 ;  /* 0x000000380894723c */ /* 0x040fe20000001890 */
[----:B-1----:R-:W-:Y:S02]  /*5ed0*/  FMUL.FTZ R2, R3, c[0x0][0x2d0] ;  /* 0x0000b40003027a20 */ /* 0x002fe40000410000 */
[----:B------:R1:W2:Y:S01]  /*5ee0*/  MUFU.EX2 R236, R4 ;  /* 0x0000000400ec7308 */ /* 0x0002a20000000800 */
[----:B------:R-:W-:Y:S01]  /*5ef0*/  IMAD.MOV.U32 R131, RZ, RZ, R5 ;  /* 0x000000ffff837224 */ /* 0x000fe200078e0005 */
[----:B------:R-:W-:Y:S01]  /*5f00*/  MOV R199, R142 ;  /* 0x0000008e00c77202 */ /* 0x000fe20000000f00 */
[----:B------:R-:W-:Y:S01]  /*5f10*/  IMAD.MOV.U32 R198, RZ, RZ, R143 ;  /* 0x000000ffffc67224 */ /* 0x000fe200078e008f */
[----:B------:R-:W-:Y:S01]  /*5f20*/  FSEL R2, R2, RZ, P0 ;  /* 0x000000ff02027208 */ /* 0x000fe20000000000 */
[----:B------:R-:W-:Y:S01]  /*5f30*/  HMMA.16816.F32 R116, R8, R24, R116 ;  /* 0x000000180874723c */ /* 0x000fe20000001874 */
[----:B------:R-:W-:Y:S01]  /*5f40*/  MOV R196, R140 ;  /* 0x0000008c00c47202 */ /* 0x000fe20000000f00 */
[----:B------:R-:W-:-:S02]  /*5f50*/  IMAD.MOV.U32 R197, RZ, RZ, R141 ;  /* 0x000000ffffc57224 */ /* 0x000fc400078e008d */
[----:B------:R-:W-:-:S04]  /*5f60*/  IMAD.MOV.U32 R130, RZ, RZ, R6 ;  /* 0x000000ffff827224 */ /* 0x000fc800078e0006 */
[----:B------:R-:W-:Y:S01]  /*5f70*/  HMMA.16816.F32 R156, R8, R74, R108 ;  /* 0x0000004a089c723c */ /* 0x000fe2000000186c */
[----:B-1----:R-:W-:Y:S01]  /*5f80*/  FFMA.FTZ R4, R62, c[0x0][0x2d0], -R2 ;  /* 0x0000b4003e047a23 */ /* 0x002fe20000010802 */
[----:B--2---:R-:W-:-:S03]  /*5f90*/  F2FP.PACK_AB R6, R236, R231 ;  /* 0x000000e7ec06723e */ /* 0x004fc600000000ff */
[----:B------:R1:W-:Y:S03]  /*5fa0*/  MUFU.EX2 R143, R4 ;  /* 0x00000004008f7308 */ /* 0x0003e60000000800 */
[----:B------:R-:W-:Y:S01]  /*5fb0*/  HMMA.16816.F32 R248, R8, R66, R104 ;  /* 0x0000004208f8723c */ /* 0x000fe20000001868 */
[----:B------:R-:W-:Y:S01]  /*5fc0*/  IMAD.MOV.U32 R147, RZ, RZ, R149 ;  /* 0x000000ffff937224 */ /* 0x000fe200078e0095 */
[----:B------:R-:W-:Y:S01]  /*5fd0*/  MOV R146, R150 ;  /* 0x0000009600927202 */ /* 0x000fe20000000f00 */
[----:B------:R-:W-:Y:S02]  /*5fe0*/  IMAD.MOV.U32 R145, RZ, RZ, R151 ;  /* 0x000000ffff917224 */ /* 0x000fe400078e0097 */
[----:B------:R-:W-:-:S03]  /*5ff0*/  IMAD.MOV.U32 R144, RZ, RZ, R148 ;  /* 0x000000ffff907224 */ /* 0x000fc600078e0094 */
[----:B------:R-:W-:Y:S01]  /*6000*/  HMMA.16816.F32 R188, R8, R46, R100 ;  /* 0x0000002e08bc723c */ /* 0x000fe20000001864 */
[----:B-1----:R-:W-:-:S07]  /*6010*/  FFMA.FTZ R4, R61, c[0x0][0x2d0], -R2 ;  /* 0x0000b4003d047a23 */ /* 0x002fce0000010802 */
[C---:B------:R-:W-:Y:S01]  /*6020*/  HMMA.16816.F32 R244, R8.reuse, R50, R96 ;  /* 0x0000003208f4723c */ /* 0x040fe20000001860 */
[----:B------:R1:W2:Y:S07]  /*6030*/  MUFU.EX2 R142, R4 ;  /* 0x00000004008e7308 */ /* 0x0002ae0000000800 */
[C---:B------:R-:W-:Y:S08]  /*6040*/  HMMA.16816.F32 R220, R8.reuse, R58, R92 ;  /* 0x0000003a08dc723c */ /* 0x040ff0000000185c */
[----:B------:R-:W-:Y:S01]  /*6050*/  HMMA.16816.F32 R216, R8, R70, R88 ;  /* 0x0000004608d8723c */ /* 0x000fe20000001858 */
[----:B-1----:R-:W-:Y:S01]  /*6060*/  FFMA.FTZ R4, R16, c[0x0][0x2d0], -R2 ;  /* 0x0000b40010047a23 */ /* 0x002fe20000010802 */
[----:B--2---:R-:W-:-:S03]  /*6070*/  F2FP.PACK_AB R5, R142, R143 ;  /* 0x0000008f8e05723e */ /* 0x004fc600000000ff */
[----:B------:R1:W-:Y:S03]  /*6080*/  MUFU.EX2 R140, R4 ;  /* 0x00000004008c7308 */ /* 0x0003e60000000800 */
[C---:B------:R-:W-:Y:S08]  /*6090*/  HMMA.16816.F32 R212, R8.reuse, R42, R84 ;  /* 0x0000002a08d4723c */ /* 0x040ff00000001854 */
[----:B------:R-:W-:Y:S07]  /*60a0*/  HMMA.16816.F32 R208, R8, R26, R80 ;  /* 0x0000001a08d0723c */ /* 0x000fee0000001850 */
[----:B------:R-:W-:-:S02]  /*60b0*/  FFMA.FTZ R8, R123, c[0x0][0x2d0], -R0 ;  /* 0x0000b4007b087a23 */ /* 0x000fc40000010800 */
[----:B-1----:R-:W-:Y:S02]  /*60c0*/  FFMA.FTZ R4, R17, c[0x0][0x2d0], -R2 ;  /* 0x0000b40011047a23 */ /* 0x002fe40000010802 */
[----:B------:R1:W-:Y:S08]  /*60d0*/  MUFU.EX2 R154, R8 ;  /* 0x00000008009a7308 */ /* 0x0003f00000000800 */
[----:B------:R2:W3:Y:S01]  /*60e0*/  MUFU.EX2 R141, R4 ;  /* 0x00000004008d7308 */ /* 0x0004e20000000800 */
[----:B-1----:R-:W-:-:S07]  /*60f0*/  FFMA.FTZ R8, R132, c[0x0][0x2d0], -R0 ;  /* 0x0000b40084087a23 */ /* 0x002fce0000010800 */
[----:B------:R1:W4:Y:S01]  /*6100*/  MUFU.EX2 R201, R8 ;  /* 0x0000000800c97308 */ /* 0x0003220000000800 */
[----:B--2---:R-:W-:Y:S02]  /*6110*/  F2FP.PACK_AB R4, R14, R181 ;  /* 0x000000b50e04723e */ /* 0x004fe400000000ff */
[----:B---3--:R-:W-:-:S07]  /*6120*/  F2FP.PACK_AB R7, R141, R140 ;  /* 0x0000008c8d07723e */ /* 0x008fce00000000ff */
[----:B------:R-:W-:Y:S01]  /*6130*/  HMMA.16816.F32 R108, R4, R36, RZ ;  /* 0x00000024046c723c */ /* 0x000fe200000018ff */
[----:B-1----:R-:W-:-:S04]  /*6140*/  FFMA.FTZ R8, R134, c[0x0][0x2d0], -R0 ;  /* 0x0000b40086087a23 */ /* 0x002fc80000010800 */
[----:B------:R1:W-:Y:S03]  /*6150*/  MUFU.EX2 R233, R8 ;  /* 0x0000000800e97308 */ /* 0x0003e60000000800 */
[C---:B------:R-:W-:Y:S08]  /*6160*/  HMMA.16816.F32 R100, R4.reuse, R20, RZ ;  /* 0x000000140464723c */ /* 0x040ff000000018ff */
[----:B------:R-:W-:Y:S01]  /*6170*/  HMMA.16816.F32 R80, R4, R28, RZ ;  /* 0x0000001c0450723c */ /* 0x000fe200000018ff */
[----:B-1----:R-:W-:-:S07]  /*6180*/  FFMA.FTZ R8, R133, c[0x0][0x2d0], -R0 ;  /* 0x0000b40085087a23 */ /* 0x002fce0000010800 */
[C---:B------:R-:W-:Y:S01]  /*6190*/  HMMA.16816.F32 R84, R4.reuse, R30, RZ ;  /* 0x0000001e0454723c */ /* 0x040fe200000018ff */
[----:B------:R1:W2:Y:S07]  /*61a0*/  MUFU.EX2 R120, R8 ;  /* 0x0000000800787308 */ /* 0x0002ae0000000800 */
        /* <DEDUP_REMOVED lines=8> */
[----:B------:R1:W3:Y:S07]  /*6230*/  MUFU.EX2 R138, R8 ;  /* 0x00000008008a7308 */ /* 0x0002ee0000000800 */
[C---:B------:R-:W-:Y:S08]  /*6240*/  HMMA.16816.F32 R20, R4.reuse, R76, RZ ;  /* 0x0000004c0414723c */ /* 0x040ff000000018ff */
[----:B------:R-:W-:Y:S01]  /*6250*/  HMMA.16816.F32 R36, R4, R78, RZ ;  /* 0x0000004e0424723c */ /* 0x000fe200000018ff */
[----:B------:R-:W-:Y:S01]  /*6260*/  LDSM.16.MT88.4 R76, [R225+0x4880] ;  /* 0x00488000e14c783b */ /* 0x000fe20000004200 */
[----:B-1----:R-:W-:-:S04]  /*6270*/  FFMA.FTZ R8, R60, c[0x0][0x2d0], -R2 ;  /* 0x0000b4003c087a23 */ /* 0x002fc80000010802 */
[----:B------:R1:W-:Y:S02]  /*6280*/  MUFU.EX2 R134, R8 ;  /* 0x0000000800867308 */ /* 0x0003e40000000800 */
[C---:B------:R-:W-:Y:S08]  /*6290*/  HMMA.16816.F32 R60, R4.reuse, R54, RZ ;  /* 0x00000036043c723c */ /* 0x040ff000000018ff */
[----:B------:R-:W-:Y:S01]  /*62a0*/  HMMA.16816.F32 R32, R4, R114, RZ ;  /* 0x000000720420723c */ /* 0x000fe200000018ff */
[----:B-1----:R-:W-:-:S07]  /*62b0*/  FFMA.FTZ R8, R15, c[0x0][0x2d0], -R2 ;  /* 0x0000b4000f087a23 */ /* 0x002fce0000010802 */
[C---:B------:R-:W-:Y:S01]  /*62c0*/  HMMA.16816.F32 R16, R4.reuse, R124, RZ ;  /* 0x0000007c0410723c */ /* 0x040fe200000018ff */
[----:B------:R-:W-:Y:S01]  /*62d0*/  MOV R115, R193 ;  /* 0x000000c100737202 */ /* 0x000fe20000000f00 */
[----:B------:R-:W-:Y:S01]  /*62e0*/  IMAD.MOV.U32 R15, RZ, RZ, R200 ;  /* 0x000000ffff0f7224 */ /* 0x000fe200078e00c8 */
[----:B------:R1:W1:Y:S04]  /*62f0*/  MUFU.EX2 R132, R8 ;  /* 0x0000000800847308 */ /* 0x0002680000000800 */
[----:B------:R-:W-:Y:S01]  /*6300*/  IMAD.MOV.U32 R124, RZ, RZ, R202 ;  /* 0x000000ffff7c7224 */ /* 0x000fe200078e00ca */
[C---:B------:R-:W-:Y:S08]  /*6310*/  HMMA.16816.F32 R52, R4.reuse, R126, RZ ;  /* 0x0000007e0434723c */ /* 0x040ff000000018ff */
[----:B-1----:R-:W-:Y:S07]  /*6320*/  HMMA.16816.F32 R8, R4, R112, RZ ;  /* 0x000000700408723c */ /* 0x002fee00000018ff */
[----:B----4-:R-:W-:Y:S01]  /*6330*/  F2FP.PACK_AB R4, R201, R154 ;  /* 0x0000009ac904723e */ /* 0x010fe200000000ff */
[----:B------:R-:W-:Y:S01]  /*6340*/  IMAD.MOV.U32 R113, RZ, RZ, R194 ;  /* 0x000000ffff717224 */ /* 0x000fe200078e00c2 */
[----:B--2---:R-:W-:-:S02]  /*6350*/  F2FP.PACK_AB R6, R120, R233 ;  /* 0x000000e97806723e */ /* 0x004fc400000000ff */
[----:B---3--:R-:W-:Y:S02]  /*6360*/  F2FP.PACK_AB R5, R138, R133 ;  /* 0x000000858a05723e */ /* 0x008fe400000000ff */
[----:B------:R-:W-:-:S07]  /*6370*/  F2FP.PACK_AB R7, R132, R134 ;  /* 0x000000868407723e */ /* 0x000fce00000000ff */
[C---:B------:R-:W-:Y:S01]  /*6380*/  HMMA.16816.F32 R148, R4.reuse, R72, R108 ;  /* 0x000000480494723c */ /* 0x040fe2000000186c */
[----:B------:R-:W-:Y:S06]  /*6390*/  LDSM.16.MT88.4 R108, [R228+0x4880] ;  /* 0x00488000e46c783b */ /* 0x000fec0000004200 */
[----:B------:R-:W-:Y:S01]  /*63a0*/  IMAD.MOV.U32 R72, RZ, RZ, R120 ;  /* 0x000000ffff487224 */ /* 0x000fe200078e0078 */
[----:B------:R-:W-:Y:S01]  /*63b0*/  HMMA.16816.F32 R104, R4, R74, R104 ;  /* 0x0000004a0468723c */ /* 0x000fe20000001868 */
[----:B------:R-:W-:-:S06]  /*63c0*/  IMAD.MOV.U32 R73, RZ, RZ, R203 ;  /* 0x000000ffff497224 */ /* 0x000fcc00078e00cb */
[----:B------:R-:W-:Y:S01]  /*63d0*/  MOV R74, R252 ;  /* 0x000000fc004a7202 */ /* 0x000fe20000000f00 */
[C---:B------:R-:W-:Y:S07]  /*63e0*/  HMMA.16816.F32 R120, R4.reuse, R64, R100 ;  /* 0x000000400478723c */ /* 0x040fee0000001864 */
[----:B------:R-:W-:Y:S01]  /*63f0*/  IMAD.MOV.U32 R64, RZ, RZ, R192 ;  /* 0x000000ffff407224 */ /* 0x000fe200078e00c0 */
[----:B------:R-:W-:Y:S01]  /*6400*/  MOV R65, R154 ;  /* 0x0000009a00417202 */ /* 0x000fe20000000f00 */
[----:B------:R-:W-:Y:S01]  /*6410*/  HMMA.16816.F32 R192, R4, R48, R80 ;  /* 0x0000003004c0723c */ /* 0x000fe20000001850 */
[----:B------:R-:W-:Y:S01]  /*6420*/  IMAD.MOV.U32 R101, RZ, RZ, R131 ;  /* 0x000000ffff657224 */ /* 0x000fe200078e0083 */
[----:B------:R-:W-:Y:S01]  /*6430*/  MOV R102, R130 ;  /* 0x0000008200667202 */ /* 0x000fe20000000f00 */
[----:B------:R-:W-:-:S02]  /*6440*/  IMAD.MOV.U32 R103, RZ, RZ, R129 ;  /* 0x000000ffff677224 */ /* 0x000fc400078e0081 */
[----:B------:R-:W-:Y:S02]  /*6450*/  IMAD.MOV.U32 R100, RZ, RZ, R128 ;  /* 0x000000ffff647224 */ /* 0x000fe400078e0080 */
[----:B------:R-:W-:Y:S01]  /*6460*/  MOV R82, R201 ;  /* 0x000000c900527202 */ /* 0x000fe20000000f00 */
[----:B------:R-:W-:Y:S01]  /*6470*/  HMMA.16816.F32 R88, R4, R44, R88 ;  /* 0x0000002c0458723c */ /* 0x000fe20000001858 */
[----:B------:R-:W-:Y:S01]  /*6480*/  MOV R83, R205 ;  /* 0x000000cd00537202 */ /* 0x000fe20000000f00 */
[----:B------:R-:W-:Y:S01]  /*6490*/  IMAD.MOV.U32 R81, RZ, RZ, R198 ;  /* 0x000000ffff517224 */ /* 0x000fe200078e00c6 */
[----:B------:R-:W-:-:S05]  /*64a0*/  MOV R80, R199 ;  /* 0x000000c700507202 */ /* 0x000fca0000000f00 */
[C---:B------:R-:W-:Y:S07]  /*64b0*/  HMMA.16816.F32 R200, R4.reuse, R40, R8 ;  /* 0x0000002804c8723c */ /* 0x040fee0000001808 */
[----:B------:R-:W-:Y:S01]  /*64c0*/  FFMA.FTZ R8, R175, c[0x0][0x2d0], -R13 ;  /* 0x0000b400af087a23 */ /* 0x000fe2000001080d */
[----:B------:R-:W-:Y:S01]  /*64d0*/  HMMA.16816.F32 R28, R4, R56, R28 ;  /* 0x00000038041c723c */ /* 0x000fe2000000181c */
[----:B------:R-:W-:Y:S01]  /*64e0*/  IMAD.MOV.U32 R175, RZ, RZ, R204 ;  /* 0x000000ffffaf7224 */ /* 0x000fe200078e00cc */
[----:B------:R-:W-:Y:S01]  /*64f0*/  MOV R41, R145 ;  /* 0x0000009100297202 */ /* 0x000fe20000000f00 */
[----:B------:R1:W-:Y:S01]  /*6500*/  MUFU.EX2 R126, R8 ;  /* 0x00000008007e7308 */ /* 0x0003e20000000800 */
[----:B------:R-:W-:-:S03]  /*6510*/  IMAD.MOV.U32 R40, RZ, RZ, R146 ;  /* 0x000000ffff287224 */ /* 0x000fc600078e0092 */
[----:B------:R-:W-:Y:S01]  /*6520*/  IMAD.MOV.U32 R57, RZ, RZ, R197 ;  /* 0x000000ffff397224 */ /* 0x000fe200078e00c5 */
[----:B------:R-:W-:Y:S01]  /*6530*/  HMMA.16816.F32 R204, R4, R24, R16 ;  /* 0x0000001804cc723c */ /* 0x000fe20000001810 */
[----:B------:R-:W-:-:S07]  /*6540*/  MOV R56, R196 ;  /* 0x000000c400387202 */ /* 0x000fce0000000f00 */
[----:B------:R-:W-:Y:S01]  /*6550*/  HMMA.16816.F32 R16, R4, R66, R96 ;  /* 0x000000420410723c */ /* 0x000fe20000001860 */
[----:B-1----:R-:W-:-:S04]  /*6560*/  FFMA.FTZ R8, R171, c[0x0][0x2d0], -R13 ;  /* 0x0000b400ab087a23 */ /* 0x002fc8000001080d */
[----:B------:R1:W2:Y:S02]  /*6570*/  MUFU.EX2 R125, R8 ;  /* 0x00000008007d7308 */ /* 0x0002a40000000800 */
[----:B------:R-:W-:Y:S01]  /*6580*/  IMAD.MOV.U32 R98, RZ, RZ, R155 ;  /* 0x000000ffff627224 */ /* 0x000fe200078e009b */
[C---:B------:R-:W-:Y:S01]  /*6590*/  HMMA.16816.F32 R44, R4.reuse, R46, R92 ;  /* 0x0000002e042c723c */ /* 0x040fe2000000185c */
[----:B------:R-:W-:Y:S01]  /*65a0*/  IMAD.MOV.U32 R97, RZ, RZ, R153 ;  /* 0x000000ffff617224 */ /* 0x000fe200078e0099 */
[----:B------:R-:W-:Y:S01]  /*65b0*/  LDSM.16.MT88.4 R92, [R226+0x4880] ;  /* 0x00488000e25c783b */ /* 0x000fe20000004200 */
[----:B------:R-:W-:Y:S02]  /*65c0*/  IMAD.MOV.U32 R99, RZ, RZ, R242 ;  /* 0x000000ffff637224 */ /* 0x000fe400078e00f2 */
[----:B------:R-:W-:Y:S02]  /*65d0*/  IMAD.MOV.U32 R96, RZ, RZ, R74 ;  /* 0x000000ffff607224 */ /* 0x000fe400078e004a */
[----:B------:R-:W-:Y:S01]  /*65e0*/  IMAD.MOV.U32 R66, RZ, RZ, R98 ;  /* 0x000000ffff427224 */ /* 0x000fe200078e0062 */
[C---:B------:R-:W-:Y:S01]  /*65f0*/  HMMA.16816.F32 R196, R4.reuse, R68, R20 ;  /* 0x0000004404c4723c */ /* 0x040fe20000001814 */
[----:B------:R-:W-:Y:S01]  /*6600*/  MOV R67, R99 ;  /* 0x0000006300437202 */ /* 0x000fe20000000f00 */
[----:B------:R-:W-:Y:S01]  /*6610*/  IMAD.MOV.U32 R99, RZ, RZ, R41 ;  /* 0x000000ffff637224 */ /* 0x000fe200078e0029 */
[----:B------:R-:W-:Y:S01]  /*6620*/  MOV R98, R40 ;  /* 0x0000002800627202 */ /* 0x000fe20000000f00 */
[----:B------:R-:W-:Y:S01]  /*6630*/  IMAD.MOV.U32 R74, RZ, RZ, R56 ;  /* 0x000000ffff4a7224 */ /* 0x000fe200078e0038 */
[----:B------:R-:W-:Y:S01]  /*6640*/  MOV R56, R82 ;  /* 0x0000005200387202 */ /* 0x000fe20000000f00 */
[----:B-1----:R-:W-:Y:S01]  /*6650*/  FFMA.FTZ R8, R176, c[0x0][0x2d0], -R13 ;  /* 0x0000b400b0087a23 */ /* 0x002fe2000001080d */
[----:B--2---:R-:W-:Y:S01]  /*6660*/  F2FP.PACK_AB R128, R125, R126 ;  /* 0x0000007e7d80723e */ /* 0x004fe200000000ff */
[----:B------:R-:W-:Y:S01]  /*6670*/  IMAD.MOV.U32 R176, RZ, RZ, R152 ;  /* 0x000000ffffb07224 */ /* 0x000fe200078e0098 */
[----:B------:R-:W-:Y:S01]  /*6680*/  HMMA.16816.F32 R48, R4, R50, R84 ;  /* 0x000000320430723c */ /* 0x000fe20000001854 */
[----:B------:R1:W-:Y:S01]  /*6690*/  MUFU.EX2 R114, R8 ;  /* 0x0000000800727308 */ /* 0x0003e20000000800 */
[----:B------:R-:W2:Y:S01]  /*66a0*/  LDSM.16.MT88.4 R152, [R225+0x3080] ;  /* 0x00308000e198783b */ /* 0x000ea20000004200 */
[----:B------:R-:W-:Y:S01]  /*66b0*/  IMAD.MOV.U32 R41, RZ, RZ, R81 ;  /* 0x000000ffff297224 */ /* 0x000fe200078e0051 */
[----:B------:R-:W-:Y:S01]  /*66c0*/  MOV R81, R115 ;  /* 0x0000007300517202 */ /* 0x000fe20000000f00 */
[----:B------:R-:W-:-:S02]  /*66d0*/  IMAD.MOV.U32 R69, RZ, RZ, R147 ;  /* 0x000000ffff457224 */ /* 0x000fc400078e0093 */
[----:B------:R-:W-:Y:S01]  /*66e0*/  MOV R84, R187 ;  /* 0x000000bb00547202 */ /* 0x000fe20000000f00 */
[----:B------:R-:W-:Y:S01]  /*66f0*/  IMAD.MOV.U32 R85, RZ, RZ, R186 ;  /* 0x000000ffff557224 */ /* 0x000fe200078e00ba */
[----:B------:R-:W-:Y:S01]  /*6700*/  MOV R87, R184 ;  /* 0x000000b800577202 */ /* 0x000fe20000000f00 */
[----:B------:R-:W-:Y:S01]  /*6710*/  IMAD.MOV.U32 R86, RZ, RZ, R185 ;  /* 0x000000ffff567224 */ /* 0x000fe200078e00b9 */
[----:B------:R-:W-:Y:S01]  /*6720*/  HMMA.16816.F32 R20, R4, R58, R60 ;  /* 0x0000003a0414723c */ /* 0x000fe2000000183c */
[----:B------:R-:W-:Y:S01]  /*6730*/  LDSM.16.MT88.4 R184, [R228+0x3080] ;  /* 0x00308000e4b8783b */ /* 0x000fe20000004200 */
[----:B------:R-:W-:Y:S02]  /*6740*/  IMAD.MOV.U32 R68, RZ, RZ, R144 ;  /* 0x000000ffff447224 */ /* 0x000fe400078e0090 */
[----:B------:R-:W-:Y:S01]  /*6750*/  IMAD.MOV.U32 R40, RZ, RZ, R80 ;  /* 0x000000ffff287224 */ /* 0x000fe200078e0050 */
[----:B------:R-:W-:Y:S01]  /*6760*/  LDSM.16.MT88.4 R60, [R227+0x3080] ;  /* 0x00308000e33c783b */ /* 0x000fe20000004200 */
[----:B-1----:R-:W-:-:S02]  /*6770*/  FFMA.FTZ R8, R177, c[0x0][0x2d0], -R13 ;  /* 0x0000b400b1087a23 */ /* 0x002fc4000001080d */
[C---:B------:R-:W-:Y:S01]  /*6780*/  HMMA.16816.F32 R36, R4.reuse, R70, R36 ;  /* 0x000000460424723c */ /* 0x040fe20000001824 */
[----:B------:R-:W-:Y:S01]  /*6790*/  IMAD.MOV.U32 R177, RZ, RZ, R97 ;  /* 0x000000ffffb17224 */ /* 0x000fe200078e0061 */
[----:B------:R1:W3:Y:S01]  /*67a0*/  MUFU.EX2 R75, R8 ;  /* 0x00000008004b7308 */ /* 0x0002e20000000800 */
[----:B------:R-:W-:Y:S01]  /*67b0*/  IMAD.MOV.U32 R97, RZ, RZ, R175 ;  /* 0x000000ffff617224 */ /* 0x000fe200078e00af */
[----:B------:R-:W-:Y:S01]  /*67c0*/  MOV R175, R57 ;  /* 0x0000003900af7202 */ /* 0x000fe20000000f00 */
[----:B------:R-:W-:Y:S02]  /*67d0*/  IMAD.MOV.U32 R57, RZ, RZ, R83 ;  /* 0x000000ffff397224 */ /* 0x000fe400078e0053 */
[----:B------:R-:W-:Y:S01]  /*67e0*/  IMAD.MOV.U32 R80, RZ, RZ, R64 ;  /* 0x000000ffff507224 */ /* 0x000fe200078e0040 */
[----:B------:R-:W-:Y:S01]  /*67f0*/  HMMA.16816.F32 R32, R4, R42, R32 ;  /* 0x0000002a0420723c */ /* 0x000fe20000001820 */
[----:B------:R-:W-:Y:S02]  /*6800*/  IMAD.MOV.U32 R83, RZ, RZ, R237 ;  /* 0x000000ffff537224 */ /* 0x000fe400078e00ed */
[----:B------:R-:W-:-:S05]  /*6810*/  IMAD.MOV.U32 R82, RZ, RZ, R113 ;  /* 0x000000ffff527224 */ /* 0x000fca00078e0071 */
[----:B------:R-:W-:Y:S01]  /*6820*/  HMMA.16816.F32 R24, R4, R26, R52 ;  /* 0x0000001a0418723c */ /* 0x000fe20000001834 */
[----:B-1----:R-:W-:Y:S01]  /*6830*/  FFMA.FTZ R8, R167, c[0x0][0x2d0], -R12 ;  /* 0x0000b400a7087a23 */ /* 0x002fe2000001080c */
[----:B---3--:R-:W-:Y:S01]  /*6840*/  F2FP.PACK_AB R130, R75, R114 ;  /* 0x000000724b82723e */ /* 0x008fe200000000ff */
[----:B------:R-:W-:Y:S01]  /*6850*/  IMAD.MOV.U32 R70, RZ, RZ, R98 ;  /* 0x000000ffff467224 */ /* 0x000fe200078e0062 */
[----:B------:R-:W-:Y:S01]  /*6860*/  MOV R115, R236 ;  /* 0x000000ec00737202 */ /* 0x000fe20000000f00 */
[----:B------:R1:W-:Y:S01]  /*6870*/  MUFU.EX2 R127, R8 ;  /* 0x00000008007f7308 */ /* 0x0003e20000000800 */
[----:B------:R-:W-:Y:S01]  /*6880*/  IMAD.MOV.U32 R71, RZ, RZ, R99 ;  /* 0x000000ffff477224 */ /* 0x000fe200078e0063 */
[----:B------:R3:W5:Y:S01]  /*6890*/  LDL.LU R237, [R1+0x6c] ;  /* 0x00006c0001ed7983 */ /* 0x0007620000300800 */
[----:B-1----:R-:W-:Y:S02]  /*68a0*/  FFMA.FTZ R8, R168, c[0x0][0x2d0], -R12 ;  /* 0x0000b400a8087a23 */ /* 0x002fe4000001080c */
[----:B------:R-:W-:Y:S01]  /*68b0*/  FFMA.FTZ R4, R172, c[0x0][0x2d0], -R0 ;  /* 0x0000b400ac047a23 */ /* 0x000fe20000010800 */
[----:B------:R-:W-:-:S02]  /*68c0*/  MOV R99, R80 ;  /* 0x0000005000637202 */ /* 0x000fc40000000f00 */
[----:B------:R1:W4:Y:S01]  /*68d0*/  MUFU.EX2 R112, R8 ;  /* 0x0000000800707308 */ /* 0x0003220000000800 */
[----:B------:R-:W-:Y:S02]  /*68e0*/  IMAD.MOV.U32 R98, RZ, RZ, R57 ;  /* 0x000000ffff627224 */ /* 0x000fe400078e0039 */
[----:B------:R-:W-:Y:S01]  /*68f0*/  IMAD.MOV.U32 R64, RZ, RZ, R235 ;  /* 0x000000ffff407224 */ /* 0x000fe200078e00eb */
[----:B------:R-:W-:Y:S01]  /*6900*/  MOV R55, R97 ;  /* 0x0000006100377202 */ /* 0x000fe20000000f00 */
[----:B------:R-:W-:Y:S01]  /*6910*/  IMAD.MOV.U32 R53, RZ, RZ, R67 ;  /* 0x000000ffff357224 */ /* 0x000fe200078e0043 */
[----:B------:R-:W-:Y:S01]  /*6920*/  MOV R52, R66 ;  /* 0x0000004200347202 */ /* 0x000fe20000000f00 */
[----:B------:R-:W-:Y:S01]  /*6930*/  IMAD.MOV.U32 R54, RZ, RZ, R96 ;  /* 0x000000ffff367224 */ /* 0x000fe200078e0060 */
[----:B------:R3:W5:Y:S01]  /*6940*/  LDL.LU R236, [R1+0x68] ;  /* 0x0000680001ec7983 */ /* 0x0007620000300800 */
[----:B-1----:R-:W-:Y:S01]  /*6950*/  FFMA.FTZ R8, R170, c[0x0][0x2d0], -R12 ;  /* 0x0000b400aa087a23 */ /* 0x002fe2000001080c */
[----:B----4-:R-:W-:Y:S01]  /*6960*/  F2FP.PACK_AB R129, R112, R127 ;  /* 0x0000007f7081723e */ /* 0x010fe200000000ff */
[----:B------:R-:W-:Y:S01]  /*6970*/  MUFU.EX2 R43, R4 ;  /* 0x00000004002b7308 */ /* 0x000fe20000000800 */
[----:B------:R-:W-:-:S02]  /*6980*/  MOV R57, R83 ;  /* 0x0000005300397202 */ /* 0x000fc40000000f00 */
[----:B------:R-:W-:Y:S01]  /*6990*/  MOV R80, R232 ;  /* 0x000000e800507202 */ /* 0x000fe20000000f00 */
[----:B------:R-:W-:Y:S01]  /*69a0*/  IMAD.MOV.U32 R97, RZ, RZ, R56 ;  /* 0x000000ffff617224 */ /* 0x000fe200078e0038 */
[----:B------:R3:W5:Y:S03]  /*69b0*/  LDL.LU R235, [R1+0x64] ;  /* 0x0000640001eb7983 */ /* 0x0007660000300800 */
[----:B------:R1:W-:Y:S02]  /*69c0*/  MUFU.EX2 R252, R8 ;  /* 0x0000000800fc7308 */ /* 0x0003e40000000800 */
[----:B-1----:R-:W-:Y:S02]  /*69d0*/  FFMA.FTZ R8, R169, c[0x0][0x2d0], -R12 ;  /* 0x0000b400a9087a23 */ /* 0x002fe4000001080c */
[----:B------:R-:W1:Y:S04]  /*69e0*/  LDSM.16.MT88.4 R168, [R226+0x3080] ;  /* 0x00308000e2a8783b */ /* 0x000e680000004200 */
[----:B------:R4:W2:Y:S01]  /*69f0*/  MUFU.EX2 R242, R8 ;  /* 0x0000000800f27308 */ /* 0x0008a20000000800 */
[----:B------:R-:W-:Y:S01]  /*6a00*/  FFMA.FTZ R4, R173, c[0x0][0x2d0], -R0 ;  /* 0x0000b400ad047a23 */ /* 0x000fe20000010800 */
[----:B----4-:R-:W4:Y:S01]  /*6a10*/  LDSM.16.MT88.4 R8, [R227+0x4880] ;  /* 0x00488000e308783b */ /* 0x010f220000004200 */
[----:B--2---:R-:W-:-:S05]  /*6a20*/  F2FP.PACK_AB R131, R242, R252 ;  /* 0x000000fcf283723e */ /* 0x004fca00000000ff */
[----:B------:R2:W1:Y:S02]  /*6a30*/  MUFU.EX2 R42, R4 ;  /* 0x00000004002a7308 */ /* 0x0004640000000800 */
[----:B------:R-:W-:Y:S01]  /*6a40*/  HMMA.16816.F32 R144, R128, R152, R160 ;  /* 0x000000988090723c */ /* 0x000fe200000018a0 */
[----:B--2---:R-:W-:-:S07]  /*6a50*/  FFMA.FTZ R4, R174, c[0x0][0x2d0], -R0 ;  /* 0x0000b400ae047a23 */ /* 0x004fce0000010800 */
[----:B-1----:R-:W-:Y:S01]  /*6a60*/  HMMA.16816.F32 R160, R128, R168, R84 ;  /* 0x000000a880a0723c */ /* 0x002fe20000001854 */
[----:B------:R-:W-:-:S06]  /*6a70*/  FFMA.FTZ R0, R180, c[0x0][0x2d0], -R0 ;  /* 0x0000b400b4007a23 */ /* 0x000fcc0000010800 */
[----:B------:R-:W-:Y:S01]  /*6a80*/  MOV R84, R74 ;  /* 0x0000004a00547202 */ /* 0x000fe20000000f00 */
[----:B------:R-:W-:Y:S02]  /*6a90*/  IMAD.MOV.U32 R86, RZ, RZ, R40 ;  /* 0x000000ffff567224 */ /* 0x000fe400078e0028 */
[----:B------:R-:W-:Y:S02]  /*6aa0*/  IMAD.MOV.U32 R74, RZ, RZ, R81 ;  /* 0x000000ffff4a7224 */ /* 0x000fe400078e0051 */
[----:B------:R-:W-:-:S03]  /*6ab0*/  IMAD.MOV.U32 R40, RZ, RZ, R233 ;  /* 0x000000ffff287224 */ /* 0x000fc600078e00e9 */
[----:B------:R-:W-:Y:S02]  /*6ac0*/  MOV R12, R74 ;  /* 0x0000004a000c7202 */ /* 0x000fe40000000f00 */
[----:B------:R-:W-:Y:S02]  /*6ad0*/  MOV R74, R40 ;  /* 0x00000028004a7202 */ /* 0x000fe40000000f00 */
[----:B------:R1:W-:Y:S01]  /*6ae0*/  MUFU.EX2 R40, R0 ;  /* 0x0000000000287308 */ /* 0x0003e20000000800 */
[----:B------:R-:W-:Y:S01]  /*6af0*/  IMAD.MOV.U32 R85, RZ, RZ, R175 ;  /* 0x000000ffff557224 */ /* 0x000fe200078e00af */
[----:B------:R-:W-:Y:S01]  /*6b00*/  MOV R83, R229 ;  /* 0x000000e500537202 */ /* 0x000fe20000000f00 */
[----:B------:R-:W-:Y:S02]  /*6b10*/  IMAD.MOV.U32 R175, RZ, RZ, R82 ;  /* 0x000000ffffaf7224 */ /* 0x000fe400078e0052 */
[----:B------:R-:W-:Y:S02]  /*6b20*/  IMAD.MOV.U32 R81, RZ, RZ, R231 ;  /* 0x000000ffff517224 */ /* 0x000fe400078e00e7 */
[----:B------:R-:W-:Y:S01]  /*6b30*/  IMAD.MOV.U32 R82, RZ, RZ, R230 ;  /* 0x000000ffff527224 */ /* 0x000fe200078e00e6 */
[----:B------:R-:W-:Y:S01]  /*6b40*/  MOV R87, R41 ;  /* 0x0000002900577202 */ /* 0x000fe20000000f00 */
[----:B-1----:R-:W-:-:S04]  /*6b50*/  FFMA.FTZ R0, R139, c[0x0][0x2d0], -R2 ;  /* 0x0000b4008b007a23 */ /* 0x002fc80000010802 */
[----:B------:R1:W-:Y:S01]  /*6b60*/  MUFU.EX2 R5, R0 ;  /* 0x0000000000057308 */ /* 0x0003e20000000800 */
[----:B------:R-:W-:Y:S01]  /*6b70*/  IMAD.MOV.U32 R113, RZ, RZ, R234 ;  /* 0x000000ffff717224 */ /* 0x000fe200078e00ea */
[----:B------:R-:W-:Y:S01]  /*6b80*/  MOV R7, R81 ;  /* 0x0000005100077202 */ /* 0x000fe20000000f00 */
[----:B------:R-:W-:Y:S01]  /*6b90*/  IMAD.MOV.U32 R56, RZ, RZ, R64 ;  /* 0x000000ffff387224 */ /* 0x000fe200078e0040 */
[----:B------:R-:W-:Y:S01]  /*6ba0*/  MOV R59, R83 ;  /* 0x00000053003b7202 */ /* 0x000fe20000000f00 */
[----:B------:R-:W-:Y:S02]  /*6bb0*/  IMAD.MOV.U32 R64, RZ, RZ, R224 ;  /* 0x000000ffff407224 */ /* 0x000fe400078e00e0 */
[----:B------:R-:W-:Y:S01]  /*6bc0*/  IMAD.MOV.U32 R6, RZ, RZ, R80 ;  /* 0x000000ffff067224 */ /* 0x000fe200078e0050 */
[----:B------:R-:W2:Y:S01]  /*6bd0*/  MUFU.EX2 R41, R4 ;  /* 0x0000000400297308 */ /* 0x000ea20000000800 */
[----:B------:R-:W-:Y:S02]  /*6be0*/  IMAD.MOV.U32 R58, RZ, RZ, R82 ;  /* 0x000000ffff3a7224 */ /* 0x000fe400078e0052 */
[----:B------:R-:W-:-:S02]  /*6bf0*/  IMAD.MOV.U32 R13, RZ, RZ, R97 ;  /* 0x000000ffff0d7224 */ /* 0x000fc400078e0061 */
[----:B-1----:R-:W-:Y:S01]  /*6c00*/  FFMA.FTZ R0, R164, c[0x0][0x2d0], -R2 ;  /* 0x0000b400a4007a23 */ /* 0x002fe20000010802 */
[C---:B------:R-:W-:Y:S01]  /*6c10*/  HMMA.16816.F32 R80, R128.reuse, R78, R220 ;  /* 0x0000004e8050723c */ /* 0x040fe200000018dc */
[----:B------:R-:W-:Y:S01]  /*6c20*/  IMAD.MOV.U32 R180, RZ, RZ, R175 ;  /* 0x000000ffffb47224 */ /* 0x000fe200078e00af */
[----:B------:R-:W-:Y:S01]  /*6c30*/  MOV R139, R65 ;  /* 0x00000041008b7202 */ /* 0x000fe20000000f00 */
[----:B------:R1:W1:Y:S01]  /*6c40*/  MUFU.EX2 R4, R0 ;  /* 0x0000000000047308 */ /* 0x0002620000000800 */
[----:B------:R-:W-:Y:S01]  /*6c50*/  IMAD.MOV.U32 R167, RZ, RZ, R64 ;  /* 0x000000ffffa77224 */ /* 0x000fe200078e0040 */
[----:B------:R3:W5:Y:S02]  /*6c60*/  LDL.LU R234, [R1+0x60] ;  /* 0x0000600001ea7983 */ /* 0x0007640000300800 */
[----:B------:R-:W-:Y:S01]  /*6c70*/  IMAD.MOV.U32 R221, RZ, RZ, R98 ;  /* 0x000000ffffdd7224 */ /* 0x000fe200078e0062 */
[----:B------:R-:W-:Y:S01]  /*6c80*/  MOV R220, R99 ;  /* 0x0000006300dc7202 */ /* 0x000fe20000000f00 */
[----:B------:R-:W-:Y:S01]  /*6c90*/  HMMA.16816.F32 R172, R128, R170, R248 ;  /* 0x000000aa80ac723c */ /* 0x000fe200000018f8 */
[----:B-1----:R-:W-:-:S07]  /*6ca0*/  FFMA.FTZ R0, R165, c[0x0][0x2d0], -R2 ;  /* 0x0000b400a5007a23 */ /* 0x002fce0000010802 */
[----:B------:R-:W-:Y:S01]  /*6cb0*/  HMMA.16816.F32 R96, R128, R94, R216 ;  /* 0x0000005e8060723c */ /* 0x000fe200000018d8 */
[----:B------:R-:W-:-:S07]  /*6cc0*/  FFMA.FTZ R2, R166, c[0x0][0x2d0], -R2 ;  /* 0x0000b400a6027a23 */ /* 0x000fce0000010802 */
[C---:B------:R-:W-:Y:S01]  /*6cd0*/  HMMA.16816.F32 R176, R128.reuse, R184, R176 ;  /* 0x000000b880b0723c */ /* 0x040fe200000018b0 */
[----:B------:R-:W-:Y:S01]  /*6ce0*/  IMAD.MOV.U32 R251, RZ, RZ, R114 ;  /* 0x000000fffffb7224 */ /* 0x000fe200078e0072 */
[----:B------:R-:W-:Y:S01]  /*6cf0*/  MOV R217, R115 ;  /* 0x0000007300d97202 */ /* 0x000fe20000000f00 */
[----:B------:R-:W-:Y:S01]  /*6d00*/  IMAD.MOV.U32 R250, RZ, RZ, R112 ;  /* 0x000000fffffa7224 */ /* 0x000fe200078e0070 */
[----:B------:R-:W-:Y:S01]  /*6d10*/  MOV R216, R113 ;  /* 0x0000007100d87202 */ /* 0x000fe20000000f00 */
[----:B------:R-:W-:Y:S03]  /*6d20*/  MUFU.EX2 R0, R0 ;  /* 0x0000000000007308 */ /* 0x000fe60000000800 */
[C---:B------:R-:W-:Y:S08]  /*6d30*/  HMMA.16816.F32 R52, R128.reuse, R60, R52 ;  /* 0x0000003c8034723c */ /* 0x040ff00000001834 */
[C---:B------:R-:W-:Y:S01]  /*6d40*/  HMMA.16816.F32 R68, R128.reuse, R76, R68 ;  /* 0x0000004c8044723c */ /* 0x040fe20000001844 */
[----:B------:R-:W1:Y:S07]  /*6d50*/  MUFU.EX2 R2, R2 ;  /* 0x0000000200027308 */ /* 0x000e6e0000000800 */
[C---:B------:R-:W-:Y:S08]  /*6d60*/  HMMA.16816.F32 R84, R128.reuse, R92, R84 ;  /* 0x0000005c8054723c */ /* 0x040ff00000001854 */
[C---:B------:R-:W-:Y:S08]  /*6d70*/  HMMA.16816.F32 R100, R128.reuse, R108, R100 ;  /* 0x0000006c8064723c */ /* 0x040ff00000001864 */
[C---:B----4-:R-:W-:Y:S08]  /*6d80*/  HMMA.16816.F32 R116, R128.reuse, R8, R116 ;  /* 0x000000088074723c */ /* 0x050ff00000001874 */
[C---:B------:R-:W-:Y:S08]  /*6d90*/  HMMA.16816.F32 R156, R128.reuse, R154, R156 ;  /* 0x0000009a809c723c */ /* 0x040ff0000000189c */
[C---:B------:R-:W-:Y:S08]  /*6da0*/  HMMA.16816.F32 R188, R128.reuse, R186, R188 ;  /* 0x000000ba80bc723c */ /* 0x040ff000000018bc */
[C---:B------:R-:W-:Y:S01]  /*6db0*/  HMMA.16816.F32 R64, R128.reuse, R62, R244 ;  /* 0x0000003e8040723c */ /* 0x040fe200000018f4 */
[----:B------:R-:W-:Y:S01]  /*6dc0*/  IMAD.MOV.U32 R222, RZ, RZ, R167 ;  /* 0x000000ffffde7224 */ /* 0x000fe200078e00a7 */
[----:B------:R-:W-:Y:S01]  /*6dd0*/  MOV R223, R74 ;  /* 0x0000004a00df7202 */ /* 0x000fe20000000f00 */
[----:B------:R3:W5:Y:S05]  /*6de0*/  LDL.LU R233, [R1+0x5c] ;  /* 0x00005c0001e97983 */ /* 0x00076a0000300800 */
[----:B------:R-:W-:Y:S01]  /*6df0*/  HMMA.16816.F32 R112, R128, R110, R212 ;  /* 0x0000006e8070723c */ /* 0x000fe200000018d4 */
[----:B------:R-:W-:Y:S01]  /*6e00*/  MOV R218, R180 ;  /* 0x000000b400da7202 */ /* 0x000fe20000000f00 */
[----:B------:R-:W-:Y:S01]  /*6e10*/  IMAD.MOV.U32 R219, RZ, RZ, R139 ;  /* 0x000000ffffdb7224 */ /* 0x000fe200078e008b */
[----:B------:R-:W-:Y:S01]  /*6e20*/  MOV R247, R126 ;  /* 0x0000007e00f77202 */ /* 0x000fe20000000f00 */
[----:B------:R-:W-:-:S02]  /*6e30*/  IMAD.MOV.U32 R248, RZ, RZ, R127 ;  /* 0x000000fffff87224 */ /* 0x000fc400078e007f */
[----:B------:R-:W-:Y:S01]  /*6e40*/  IMAD.MOV.U32 R249, RZ, RZ, R125 ;  /* 0x000000fffff97224 */ /* 0x000fe200078e007d */
[----:B------:R-:W-:Y:S01]  /*6e50*/  MOV R214, R7 ;  /* 0x0000000700d67202 */ /* 0x000fe20000000f00 */
[----:B------:R-:W-:Y:S01]  /*6e60*/  IMAD.MOV.U32 R215, RZ, RZ, R6 ;  /* 0x000000ffffd77224 */ /* 0x000fe200078e0006 */
[----:B------:R-:W-:Y:S01]  /*6e70*/  HMMA.16816.F32 R128, R128, R10, R208 ;  /* 0x0000000a8080723c */ /* 0x000fe200000018d0 */
[----:B------:R-:W-:Y:S01]  /*6e80*/  MOV R6, R59 ;  /* 0x0000003b00067202 */ /* 0x000fe20000000f00 */
[----:B------:R-:W-:Y:S01]  /*6e90*/  IMAD.MOV.U32 R7, RZ, RZ, R58 ;  /* 0x000000ffff077224 */ /* 0x000fe200078e003a */
[----:B------:R-:W-:Y:S01]  /*6ea0*/  MOV R213, R124 ;  /* 0x0000007c00d57202 */ /* 0x000fe20000000f00 */
[----:B------:R-:W-:Y:S01]  /*6eb0*/  IMAD.MOV.U32 R245, RZ, RZ, R57 ;  /* 0x000000fffff57224 */ /* 0x000fe200078e0039 */
[----:B------:R-:W-:Y:S01]  /*6ec0*/  MOV R244, R56 ;  /* 0x0000003800f47202 */ /* 0x000fe20000000f00 */
[----:B------:R3:W5:Y:S01]  /*6ed0*/  LDL.LU R232, [R1+0x58] ;  /* 0x0000580001e87983 */ /* 0x0007620000300800 */
[----:B------:R-:W-:Y:S01]  /*6ee0*/  MOV R209, R183 ;  /* 0x000000b700d17202 */ /* 0x000fe20000000f00 */
[----:B------:R-:W-:Y:S01]  /*6ef0*/  IMAD.MOV.U32 R210, RZ, RZ, R182 ;  /* 0x000000ffffd27224 */ /* 0x000fe200078e00b6 */
[----:B------:R-:W-:Y:S01]  /*6f00*/  MOV R211, R181 ;  /* 0x000000b500d37202 */ /* 0x000fe20000000f00 */
[----:B------:R-:W-:Y:S01]  /*6f10*/  IMAD.MOV.U32 R212, RZ, RZ, R73 ;  /* 0x000000ffffd47224 */ /* 0x000fe200078e0049 */
[----:B------:R-:W-:Y:S01]  /*6f20*/  F2FP.PACK_AB R124, R42, R43 ;  /* 0x0000002b2a7c723e */ /* 0x000fe200000000ff */
[----:B------:R-:W-:Y:S01]  /*6f30*/  FADD.FTZ R6, R6, R209 ;  /* 0x000000d106067221 */ /* 0x000fe20000010000 */
[----:B--2---:R-:W-:Y:S01]  /*6f40*/  F2FP.PACK_AB R126, R40, R41 ;  /* 0x00000029287e723e */ /* 0x004fe200000000ff */
[----:B------:R-:W-:Y:S01]  /*6f50*/  FADD.FTZ R7, R7, R210 ;  /* 0x000000d207077221 */ /* 0x000fe20000010000 */
[----:B------:R-:W-:Y:S01]  /*6f60*/  F2FP.PACK_AB R125, R4, R5 ;  /* 0x00000005047d723e */ /* 0x000fe200000000ff */
[----:B------:R-:W-:Y:S01]  /*6f70*/  FADD.FTZ R14, R211, R14 ;  /* 0x0000000ed30e7221 */ /* 0x000fe20000010000 */
[----:B-1----:R-:W-:Y:S01]  /*6f80*/  F2FP.PACK_AB R127, R2, R0 ;  /* 0x00000000027f723e */ /* 0x002fe200000000ff */
[----:B------:R-:W-:Y:S01]  /*6f90*/  FADD.FTZ R6, R212, R6 ;  /* 0x00000006d4067221 */ /* 0x000fe20000010000 */
[----:B------:R-:W-:Y:S01]  /*6fa0*/  MOV R246, R72 ;  /* 0x0000004800f67202 */ /* 0x000fe20000000f00 */
[----:B------:R-:W-:Y:S01]  /*6fb0*/  FADD.FTZ R7, R213, R7 ;  /* 0x00000007d5077221 */ /* 0x000fe20000010000 */
[----:B------:R3:W5:Y:S01]  /*6fc0*/  LDL.LU R231, [R1+0x54] ;  /* 0x0000540001e77983 */ /* 0x0007620000300800 */
[----:B------:R-:W-:-:S02]  /*6fd0*/  FADD.FTZ R14, R214, R14 ;  /* 0x0000000ed60e7221 */ /* 0x000fc40000010000 */
[----:B------:R-:W-:Y:S01]  /*6fe0*/  FADD.FTZ R6, R215, R6 ;  /* 0x00000006d7067221 */ /* 0x000fe20000010000 */
[C---:B------:R-:W-:Y:S01]  /*6ff0*/  HMMA.16816.F32 R164, R124.reuse, R168, R120 ;  /* 0x000000a87ca4723c */ /* 0x040fe20000001878 */
[----:B------:R-:W-:Y:S01]  /*7000*/  FADD.FTZ R7, R216, R7 ;  /* 0x00000007d8077221 */ /* 0x000fe20000010000 */
[----:B------:R3:W5:Y:S01]  /*7010*/  LDL.LU R230, [R1+0x50] ;  /* 0x0000500001e67983 */ /* 0x0007620000300800 */
[----:B------:R-:W-:Y:S02]  /*7020*/  FADD.FTZ R14, R217, R14 ;  /* 0x0000000ed90e7221 */ /* 0x000fe40000010000 */
[----:B------:R-:W-:Y:S01]  /*7030*/  FADD.FTZ R6, R218, R6 ;  /* 0x00000006da067221 */ /* 0x000fe20000010000 */
[----:B------:R3:W5:Y:S01]  /*7040*/  LDL.LU R229, [R1+0x4c] ;  /* 0x00004c0001e57983 */ /* 0x0007620000300800 */
[----:B------:R-:W-:Y:S02]  /*7050*/  FADD.FTZ R12, R12, R7 ;  /* 0x000000070c0c7221 */ /* 0x000fe40000010000 */
[----:B------:R-:W-:Y:S01]  /*7060*/  FADD.FTZ R14, R219, R14 ;  /* 0x0000000edb0e7221 */ /* 0x000fe20000010000 */
[----:B------:R-:W-:Y:S01]  /*7070*/  HMMA.16816.F32 R120, R124, R8, R204 ;  /* 0x000000087c78723c */ /* 0x000fe200000018cc */
[----:B------:R-:W-:Y:S01]  /*7080*/  FADD.FTZ R7, R143, R142 ;  /* 0x0000008e8f077221 */ /* 0x000fe20000010000 */
[----:B------:R3:W5:Y:S01]  /*7090*/  LDL.LU R224, [R1+0x48] ;  /* 0x0000480001e07983 */ /* 0x0007620000300800 */
        /* <DEDUP_REMOVED lines=17> */
[----:B------:R-:W-:Y:S03]  /*71b0*/  HMMA.16816.F32 R148, R124, R152, R148 ;  /* 0x000000987c94723c */ /* 0x000fe60000001894 */
[----:B------:R-:W-:-:S02]  /*71c0*/  FADD.FTZ R6, R132, R6 ;  /* 0x0000000684067221 */ /* 0x000fc40000010000 */
[----:B------:R-:W-:Y:S02]  /*71d0*/  IMAD.MOV.U32 R139, RZ, RZ, R75 ;  /* 0x000000ffff8b7224 */ /* 0x000fe400078e004b */
[----:B------:R-:W-:Y:S01]  /*71e0*/  FADD.FTZ R5, R5, R6 ;  /* 0x0000000605057221 */ /* 0x000fe20000010000 */
[----:B------:R-:W-:Y:S01]  /*71f0*/  HMMA.16816.F32 R152, R124, R154, R104 ;  /* 0x0000009a7c98723c */ /* 0x000fe20000001868 */
[----:B------:R-:W-:Y:S02]  /*7200*/  FADD.FTZ R9, R251, R9 ;  /* 0x00000009fb097221 */ /* 0x000fe40000010000 */
[----:B------:R-:W-:-:S05]  /*7210*/  FADD.FTZ R4, R4, R5 ;  /* 0x0000000504047221 */ /* 0x000fca0000010000 */
[----:B------:R-:W-:Y:S01]  /*7220*/  HMMA.16816.F32 R180, R124, R184, R88 ;  /* 0x000000b87cb4723c */ /* 0x000fe20000001858 */
[----:B------:R-:W-:-:S07]  /*7230*/  FADD.FTZ R7, R250, R8 ;  /* 0x00000008fa077221 */ /* 0x000fce0000010000 */
[----:B------:R-:W-:Y:S01]  /*7240*/  HMMA.16816.F32 R56, R124, R60, R192 ;  /* 0x0000003c7c38723c */ /* 0x000fe200000018c0 */
[----:B------:R-:W-:-:S07]  /*7250*/  FADD.FTZ R4, R0, R4 ;  /* 0x0000000400047221 */ /* 0x000fce0000010000 */
[C---:B------:R-:W-:Y:S08]  /*7260*/  HMMA.16816.F32 R72, R124.reuse, R76, R28 ;  /* 0x0000004c7c48723c */ /* 0x040ff0000000181c */
[C---:B------:R-:W-:Y:S08]  /*7270*/  HMMA.16816.F32 R88, R124.reuse, R92, R196 ;  /* 0x0000005c7c58723c */ /* 0x040ff000000018c4 */
[----:B------:R-:W-:Y:S01]  /*7280*/  HMMA.16816.F32 R104, R124, R108, R200 ;  /* 0x0000006c7c68723c */ /* 0x000fe200000018c8 */
[----:B------:R-:W-:-:S07]  /*7290*/  FADD.FTZ R0, R139, R9 ;  /* 0x000000098b007221 */ /* 0x000fce0000010000 */
        /* <DEDUP_REMOVED lines=8> */
[----:B------:R-:W-:-:S04]  /*7320*/  FADD.FTZ R10, R43, R13 ;  /* 0x0000000d2b0a7221 */ /* 0x000fc80000010000 */
[----:B------:R-:W-:Y:S01]  /*7330*/  FADD.FTZ R8, R42, R10 ;  /* 0x0000000a2a087221 */ /* 0x000fe20000010000 */
[----:B------:R1:W-:Y:S01]  /*7340*/  STL [R1+0xc], R0 ;  /* 0x00000c0001007387 */ /* 0x0003e20000100800 */
[----:B------:R-:W-:Y:S02]  /*7350*/  FADD.FTZ R7, R242, R7 ;  /* 0x00000007f2077221 */ /* 0x000fe40000010000 */
[----:B------:R-:W-:-:S04]  /*7360*/  FADD.FTZ R6, R41, R8 ;  /* 0x0000000829067221 */ /* 0x000fc80000010000 */
[----:B------:R-:W-:Y:S01]  /*7370*/  FADD.FTZ R5, R40, R6 ;  /* 0x0000000628057221 */ /* 0x000fe20000010000 */
[----:B------:R3:W-:Y:S01]  /*7380*/  STL [R1+0x8], R7 ;  /* 0x0000080701007387 */ /* 0x0007e20000100800 */
[----:B------:R-:W-:Y:S01]  /*7390*/  UIMAD.WIDE.U32 UR6, UR23, UR4, URZ ;  /* 0x00000004170672a5 */ /* 0x000fe2000f8e003f */
[----:B------:R-:W-:Y:S01]  /*73a0*/  PLOP3.LUT P0, PT, PT, PT, UP6, 0x40, 0x0 ;  /* 0x000000000000781c */ /* 0x000fe20003f0e868 */
[----:B-1----:R-:W-:-:S05]  /*73b0*/  FADD.FTZ R0, R2, R4 ;  /* 0x0000000402007221 */ /* 0x002fca0000010000 */
[----:B------:R3:W-:Y:S04]  /*73c0*/  STL [R1+0x14], R0 ;  /* 0x0000140001007387 */ /* 0x0007e80000100800 */
[----:B------:R3:W-:Y:S01]  /*73d0*/  STL [R1+0x10], R5 ;  /* 0x0000100501007387 */ /* 0x0007e20000100800 */
[----:B------:R-:W-:-:S04]  /*73e0*/  @UP5 USHF.R.U32.HI UR23, URZ, UR5, UR7 ;  /* 0x000000053f175299 */ /* 0x000fc80008011607 */
[----:B------:R-:W-:Y:S02]  /*73f0*/  UIADD3 UR23, UR22, UR23, URZ ;  /* 0x0000001716177290 */ /* 0x000fe4000fffe03f */
[----:B------:R-:W-:Y:S02]  /*7400*/  ULDC UR7, c[0x0][0x328] ;  /* 0x0000ca0000077ab9 */ /* 0x000fe40000000800 */
[----:B------:R-:W-:Y:S02]  /*7410*/  UIADD3 UR13, UR13, -0x2, URZ ;  /* 0xfffffffe0d0d7890 */ /* 0x000fe4000fffe03f */
[----:B------:R-:W-:Y:S01]  /*7420*/  UIADD3 UR7, UR23, UR7, URZ ;  /* 0x0000000717077290 */ /* 0x000fe2000fffe03f */
[----:B------:R-:W-:Y:S05]  /*7430*/  @P0 BRA `(.L_x_1023) ;  /* 0x0000015000000947 */ /* 0x000fea0003800000 */
[----:B------:R-:W-:Y:S01]  /*7440*/  ISETP.LT.AND P0, PT, RZ, UR23, PT ;  /* 0x00000017ff007c0c */ /* 0x000fe2000bf01270 */
[----:B------:R-:W-:Y:S02]  /*7450*/  UIADD3 UR22, UR23, -0x1, URZ ;  /* 0xffffffff17167890 */ /* 0x000fe4000fffe03f */
[----:B------:R-:W-:-:S10]  /*7460*/  ULDC UR6, c[0x0][0x32c] ;  /* 0x0000cb0000067ab9 */ /* 0x000fd40000000800 */
[----:B------:R-:W-:Y:S05]  /*7470*/  @P0 BRA `(.L_x_1024) ;  /* 0x0000008000000947 */ /* 0x000fea0003800000 */
[----:B------:R-:W-:Y:S02]  /*7480*/  UISETP.NE.AND UP0, UPT, UR6, 0x1, UPT ;  /* 0x000000010600788c */ /* 0x000fe4000bf05270 */
[----:B------:R-:W-:Y:S02]  /*7490*/  UIADD3 UR22, -UR23, URZ, URZ ;  /* 0x0000003f17167290 */ /* 0x000fe4000fffe13f */
[----:B------:R-:W-:Y:S02]  /*74a0*/  ULDC.64 UR4, c[0x0][0x330] ;  /* 0x0000cc0000047ab9 */ /* 0x000fe40000000a00 */
[----:B------:R-:W-:-:S07]  /*74b0*/  UIMAD.WIDE.U32 UR24, UR22, UR4, URZ ;  /* 0x00000004161872a5 */ /* 0x000fce000f8e003f */
[----:B------:R-:W-:Y:S02]  /*74c0*/  @UP0 UMOV UR23, UR25 ;  /* 0x0000001900170c82 */ /* 0x000fe40008000000 */
[----:B------:R-:W-:-:S04]  /*74d0*/  @UP0 USHF.R.U32.HI UR22, URZ, UR5, UR23 ;  /* 0x000000053f160299 */ /* 0x000fc80008011617 */
[----:B------:R-:W-:Y:S01]  /*74e0*/  ULOP3.LUT UR22, URZ, UR22, URZ, 0x33, !UPT ;  /* 0x000000163f167292 */ /* 0x000fe2000f8e333f */
[----:B------:R-:W-:Y:S05]  /*74f0*/  BRA `(.L_x_1025) ;  /* 0x0000005000007947 */ /* 0x000fea0003800000 */
.L_x_1024:
[----:B------:R-:W-:Y:S02]  /*7500*/  UISETP.NE.AND UP0, UPT, UR6, 0x1, UPT ;  /* 0x000000010600788c */ /* 0x000fe4000bf05270 */
[----:B------:R-:W-:Y:S02]  /*7510*/  ULDC.64 UR4, c[0x0][0x330] ;  /* 0x0000cc0000047ab9 */ /* 0x000fe40000000a00 */
[----:B------:R-:W-:-:S07]  /*7520*/  UIMAD.WIDE.U32 UR24, UR22, UR4, URZ ;  /* 0x00000004161872a5 */ /* 0x000fce000f8e003f */
[----:B------:R-:W-:Y:S02]  /*7530*/  @UP0 UMOV UR23, UR25 ;  /* 0x0000001900170c82 */ /* 0x000fe40008000000 */
[----:B------:R-:W-:Y:S02]  /*7540*/  @UP0 USHF.R.U32.HI UR22, URZ, UR5, UR23 ;  /* 0x000000053f160299 */ /* 0x000fe40008011617 */
.L_x_1025:
[----:B------:R-:W-:Y:S02]  /*7550*/  ULDC UR4, c[0x0][0x32c] ;  /* 0x0000cb0000047ab9 */ /* 0x000fe40000000800 */
[----:B------:R-:W-:-:S04]  /*7560*/  UIMAD UR4, UR22, UR6, UR4 ;  /* 0x00000006160472a4 */ /* 0x000fc8000f8e0204 */
[----:B------:R-:W-:-:S04]  /*7570*/  UISETP.LT.AND UP0, UPT, UR7, UR4, UPT ;  /* 0x000000040700728c */ /* 0x000fc8000bf01270 */
[----:B------:R-:W-:-:S04]  /*7580*/  USEL UR7, UR7, UR4, UP0 ;  /* 0x0000000407077287 */ /* 0x000fc80008000000 */
.L_x_1023:
[----:B------:R-:W-:-:S04]  /*7590*/  UIMAD.WIDE UR4, UR7, 0x2aaaaaab, URZ ;  /* 0x2aaaaaab070478a5 */ /* 0x000fc8000f8e023f */
[----:B------:R-:W-:-:S04]  /*75a0*/  USHF.R.U32.HI UR4, URZ, 0x1f, UR5 ;  /* 0x0000001f3f047899 */ /* 0x000fc80008011605 */
[----:B------:R-:W-:-:S04]  /*75b0*/  ULEA.HI.SX32 UR4, UR5, UR4, 0x1d ;  /* 0x0000000405047291 */ /* 0x000fc8000f8fea3f */
[----:B------:R-:W-:-:S04]  /*75c0*/  UISETP.LT.AND UP0, UPT, UR8, UR4, UPT ;  /* 0x000000040800728c */ /* 0x000fc8000bf01270 */
[----:B------:R-:W-:-:S04]  /*75d0*/  USEL UR22, UR8, UR4, !UP0 ;  /* 0x0000000408167287 */ /* 0x000fc8000c000000 */
[----:B------:R-:W-:-:S06]  /*75e0*/  UISETP.GE.AND UP0, UPT, UR13, UR22, UPT ;  /* 0x000000160d00728c */ /* 0x000fcc000bf06270 */
[----:B------:R-:W-:-:S13]  /*75f0*/  PLOP3.LUT P0, PT, PT, PT, UP0, 0x80, 0x0 ;  /* 0x000000000000781c */ /* 0x000fda0003f0f008 */
[----:B------:R-:W-:Y:S05]  /*7600*/  @!P0 BRA `(.L_x_1026) ;  /* 0x0000503000008947 */ /* 0x000fea0003800000 */
[----:B---3--:R-:W2:Y:S01]  /*7610*/  LDL R0, [R1+0x28] ;  /* 0x0000280001007983 */ /* 0x008ea20000100800 */
[----:B------:R-:W-:Y:S01]  /*7620*/  UISETP.NE.AND UP0, UPT, UR17, URZ, UPT ;  /* 0x0000003f1100728c */ /* 0x000fe2000bf05270 */
[----:B------:R-:W-:Y:S01]  /*7630*/  IMAD.MOV.U32 R134, RZ, RZ, R136 ;  /* 0x000000ffff867224 */ /* 0x000fe200078e0088 */
[----:B------:R-:W-:Y:S01]  /*7640*/  MOV R139, R3 ;  /* 0x00000003008b7202 */ /* 0x000fe20000000f00 */
[----:B------:R-:W-:Y:S01]  /*7650*/  IMAD.MOV.U32 R132, RZ, RZ, R137 ;  /* 0x000000ffff847224 */ /* 0x000fe200078e0089 */
[----:B------:R-:W-:Y:S01]  /*7660*/  ULDC.64 UR6, c[0x0][0x208] ;  /* 0x0000820000067ab9 */ /* 0x000fe20000000a00 */
[----:B------:R-:W-:Y:S01]  /*7670*/  IMAD.MOV.U32 R138, RZ, RZ, R135 ;  /* 0x000000ffff8a7224 */ /* 0x000fe200078e0087 */
[----:B------:R-:W-:Y:S01]  /*7680*/  PLOP3.LUT P1, PT, PT, PT, UP0, 0x80, 0x0 ;  /* 0x000000000000781c */ /* 0x000fe20003f2f008 */
[----:B------:R-:W-:Y:S01]  /*7690*/  ULDC.64 UR4, c[0x0][0x1e0] ;  /* 0x0000780000047ab9 */ /* 0x000fe20000000a00 */
[----:B------:R-:W-:-:S11]  /*76a0*/  PLOP3.LUT P0, PT, PT, PT, UP0, 0x80, 0x0 ;  /* 0x000000000000781c */ /* 0x000fd60003f0f008 */
[----:B--2---:R-:W-:-:S05]  /*76b0*/  @P1 IMAD.HI.U32 R0, R0, c[0x0][0x2c8], RZ ;  /* 0x0000b20000001a27 */ /* 0x004fca00078e00ff */
[----:B------:R-:W-:-:S05]  /*76c0*/  @P0 SHF.R.U32.HI R0, RZ, c[0x0][0x2cc], R0 ;  /* 0x0000b300ff000a19 */ /* 0x000fca0000011600 */
[----:B------:R1:W-:Y:S02]  /*76d0*/  @P0 STL [R1], R0 ;  /* 0x0000000001000387 */ /* 0x0003e40000100800 */
.L_x_1043:
[----:B------:R-:W2:Y:S01]  /*76e0*/  LDL.64 R12, [R1+0x20] ;  /* 0x00002000010c7983 */ /* 0x000ea20000100a00 */
[----:B------:R-:W-:Y:S04]  /*76f0*/  DEPBAR.LE SB0, 0x0 ;  /* 0x000080000000791a */ /* 0x000fe80000000000 */
[----:B------:R-:W-:Y:S01]  /*7700*/  UISETP.GT.AND UP0, UPT, UR8, UR13, UPT ;  /* 0x0000000d0800728c */ /* 0x000fe2000bf04270 */
[----:B-1----:R-:W2:Y:S01]  /*7710*/  LDL.64 R2, [R1+0x40] ;  /* 0x0000400001027983 */ /* 0x002ea20000100a00 */
[----:B------:R-:W-:Y:S05]  /*7720*/  UISETP.NE.AND UP1, UPT, UR17, URZ, UPT ;  /* 0x0000003f1100728c */ /* 0x000fea000bf25270 */
[----:B------:R-:W-:Y:S01]  /*7730*/  BAR.SYNC.DEFER_BLOCKING 0x0 ;  /* 0x0000000000007b1d */ /* 0x000fe20000010000 */
[----:B------:R-:W-:Y:S03]  /*7740*/  PLOP3.LUT P0, PT, PT, PT, UP0, 0x80, 0x0 ;  /* 0x000000000000781c */ /* 0x000fe60003f0f008 */
[----:B------:R-:W-:Y:S02]  /*7750*/  @!UP0 USHF.R.S32.HI UR23, URZ, 0x1f, UR13 ;  /* 0x0000001f3f178899 */ /* 0x000fe4000801140d */
[----:B------:R-:W-:Y:S02]  /*7760*/  @!UP0 UIMAD.WIDE.U32 UR24, UR13, UR6, URZ ;  /* 0x000000060d1882a5 */ /* 0x000fe4000f8e003f */
[----:B------:R-:W-:Y:S04]  /*7770*/  @!UP0 UIMAD UR23, UR23, UR6, URZ ;  /* 0x00000006171782a4 */ /* 0x000fe8000f8e023f */
[----:B------:R-:W-:Y:S01]  /*7780*/  @!UP0 UIMAD UR23, UR13, UR7, UR23 ;  /* 0x000000070d1782a4 */ /* 0x000fe2000f8e0217 */
[----:B-1----:R-:W-:Y:S03]  /*7790*/  MOV R0, UR24 ;  /* 0x0000001800007c02 */ /* 0x002fe60008000f00 */
[----:B------:R-:W-:Y:S04]  /*77a0*/  @!UP0 UIADD3 UR23, UR25, UR23, URZ ;  /* 0x0000001719178290 */ /* 0x000fe8000fffe03f */
[----:B------:R-:W-:Y:S02]  /*77b0*/  @!UP0 UIMAD UR23, UR23, 0x30, URZ ;  /* 0x00000030171788a4 */ /* 0x000fe4000f8e023f */
[----:B------:R-:W-:Y:S01]  /*77c0*/  UISETP.GT.AND UP0, UPT, UR13, UR8, UPT ;  /* 0x000000080d00728c */ /* 0x000fe2000bf04270 */
[----:B-----5:R-:W-:Y:S08]  /*77d0*/  LDSM.16.M88.4 R48, [R231+0x8080] ;  /* 0x00808000e730783b */ /* 0x020ff00000000200 */
[----:B------:R-:W1:Y:S02]  /*77e0*/  LDSM.16.M88.4 R16, [R224+0x5080] ;  /* 0x00508000e010783b */ /* 0x000e640000000200 */
[----:B------:R-:W-:Y:S04]  /*77f0*/  @UP0 UIADD3 UR24, UR13, -0x1, URZ ;  /* 0xffffffff0d180890 */ /* 0x000fe8000fffe03f */
[----:B------:R-:W-:Y:S02]  /*7800*/  @UP0 UIMAD.WIDE.U32 UR26, UR24, UR4, URZ ;  /* 0x00000004181a02a5 */ /* 0x000fe4000f8e003f */
[----:B------:R-:W3:Y:S08]  /*7810*/  LDSM.16.M88.4 R44, [R231+0xa080] ;  /* 0x00a08000e72c783b */ /* 0x000ef00000000200 */
[----:B------:R-:W4:Y:S08]  /*7820*/  LDSM.16.M88.4 R32, [R224+0x5880] ;  /* 0x00588000e020783b */ /* 0x000f300000000200 */
[----:B------:R-:W2:Y:S08]  /*7830*/  LDSM.16.M88.4 R140, [R224+0x6080] ;  /* 0x00608000e08c783b */ /* 0x000eb00000000200 */
[----:B------:R-:W-:Y:S01]  /*7840*/  LDSM.16.M88.4 R192, [R233+0x8080] ;  /* 0x00808000e9c0783b */ /* 0x000fe20000000200 */
[-C--:B-1----:R-:W-:Y:S07]  /*7850*/  HMMA.16816.F32 R4, R48, R16.reuse, RZ ;  /* 0x000000103004723c */ /* 0x082fee00000018ff */
[----:B------:R-:W1:Y:S01]  /*7860*/  LDSM.16.M88.4 R196, [R235] ;  /* 0x00000000ebc4783b */ /* 0x000e620000000200 */
[C---:B---3--:R-:W-:Y:S07]  /*7870*/  HMMA.16816.F32 R8, R44.reuse, R16, RZ ;  /* 0x000000102c08723c */ /* 0x048fee00000018ff */
[----:B------:R-:W3:Y:S08]  /*7880*/  LDSM.16.M88.4 R200, [R233+0xa080] ;  /* 0x00a08000e9c8783b */ /* 0x000ef00000000200 */
[----:B------:R-:W1:Y:S08]  /*7890*/  LDSM.16.M88.4 R204, [R241] ;  /* 0x00000000f1cc783b */ /* 0x000e700000000200 */
[----:B------:R-:W1:Y:S08]  /*78a0*/  LDSM.16.M88.4 R208, [R240] ;  /* 0x00000000f0d0783b */ /* 0x000e700000000200 */
[----:B------:R-:W3:Y:S06]  /*78b0*/  LDL.64 R246, [R1+0x30] ;  /* 0x0000300001f67983 */ /* 0x000eec0000100a00 */
[----:B------:R-:W3:Y:S01]  /*78c0*/  LDL.64 R244, [R1+0x38] ;  /* 0x0000380001f47983 */ /* 0x000ee20000100a00 */
[----:B--2---:R-:W-:Y:S02]  /*78d0*/  @!P0 MOV R3, R13 ;  /* 0x0000000d00038202 */ /* 0x004fe40000000f00 */
[-C--:B------:R-:W-:Y:S03]  /*78e0*/  HMMA.16816.F32 R12, R44, R18.reuse, RZ ;  /* 0x000000122c0c723c */ /* 0x080fe600000018ff */
[----:B------:R-:W-:Y:S05]  /*78f0*/  @!P0 IMAD.WIDE.U32 R2, R0, 0x30, R2 ;  /* 0x0000003000028825 */ /* 0x000fea00078e0002 */
[C---:B------:R-:W-:Y:S04]  /*7900*/  HMMA.16816.F32 R16, R48.reuse, R18, RZ ;  /* 0x000000123010723c */ /* 0x040fe800000018ff */
[----:B------:R-:W-:Y:S01]  /*7910*/  @!P0 IADD3 R3, R3, UR23, RZ ;  /* 0x0000001703038c10 */ /* 0x000fe2000fffe0ff */
[----:B------:R-:W-:Y:S01]  /*7920*/  @UP0 USHF.R.S32.HI UR23, URZ, 0x1f, UR24 ;  /* 0x0000001f3f170899 */ /* 0x000fe20008011418 */
[C---:B------:R-:W-:Y:S02]  /*7930*/  @!P0 SHF.L.U32 R0, R2.reuse, 0x1, RZ ;  /* 0x0000000102008819 */ /* 0x040fe400000006ff */
[-C--:B----4-:R-:W-:Y:S01]  /*7940*/  HMMA.16816.F32 R20, R48, R32.reuse, RZ ;  /* 0x000000203014723c */ /* 0x090fe200000018ff */
[----:B------:R-:W-:Y:S01]  /*7950*/  @!P0 SHF.L.U64.HI R3, R2, 0x1, R3 ;  /* 0x0000000102038819 */ /* 0x000fe20000010203 */
[----:B------:R-:W-:Y:S02]  /*7960*/  @UP0 UIMAD UR23, UR23, UR4, URZ ;  /* 0x00000004171702a4 */ /* 0x000fe4000f8e023f */
[C---:B------:R-:W-:Y:S02]  /*7970*/  @!P0 IADD3 R28, P1, R0.reuse, c[0x0][0x1f8], RZ ;  /* 0x00007e00001c8a10 */ /* 0x040fe40007f3e0ff */
[----:B------:R-:W-:Y:S01]  /*7980*/  @!P0 IADD3 R0, P6, R0, 0x80, RZ ;  /* 0x0000008000008810 */ /* 0x000fe20007fde0ff */
[----:B------:R-:W-:Y:S01]  /*7990*/  @UP0 UIMAD UR23, UR24, UR5, UR23 ;  /* 0x00000005181702a4 */ /* 0x000fe2000f8e0217 */
[C---:B------:R-:W-:Y:S01]  /*79a0*/  HMMA.16816.F32 R24, R44.reuse, R32, RZ ;  /* 0x000000202c18723c */ /* 0x040fe200000018ff */
[----:B------:R-:W-:Y:S02]  /*79b0*/  @UP0 USHF.L.U64.HI UR24, UR4, 0x5, UR5 ;  /* 0x0000000504180899 */ /* 0x000fe40008010205 */
[----:B------:R-:W-:Y:S01]  /*79c0*/  @UP0 UIADD3 UR23, UR27, UR23, URZ ;  /* 0x000000171b170290 */ /* 0x000fe2000fffe03f */
[----:B------:R-:W-:Y:S02]  /*79d0*/  @!P0 IADD3.X R29, R3, c[0x0][0x1fc], RZ, P1, !PT ;  /* 0x00007f00031d8a10 */ /* 0x000fe40000ffe4ff */
[----:B------:R-:W-:Y:S01]  /*79e0*/  @!P0 IADD3 R38, P5, R0, c[0x0][0x1f8], RZ ;  /* 0x00007e0000268a10 */ /* 0x000fe20007fbe0ff */
[----:B------:R-:W-:Y:S01]  /*79f0*/  @UP0 UIMAD UR23, UR23, 0x30, URZ ;  /* 0x00000030171708a4 */ /* 0x000fe2000f8e023f */
[----:B------:R-:W-:Y:S01]  /*7a00*/  @!P0 IADD3 R2, P2, R28, UR12, RZ ;  /* 0x0000000c1c028c10 */ /* 0x000fe2000ff5e0ff */
[----:B------:R-:W-:Y:S01]  /*7a10*/  @!PT LDS RZ, [RZ] ;  /* 0x00000000fffff984 */ /* 0x000fe20000000800 */
[----:B------:R-:W-:Y:S01]  /*7a20*/  @!PT LDS RZ, [RZ] ;  /* 0x00000000fffff984 */ /* 0x000fe20000000800 */
[----:B------:R-:W-:Y:S01]  /*7a30*/  @!PT LDS RZ, [RZ] ;  /* 0x00000000fffff984 */ /* 0x000fe20000000800 */
[----:B------:R2:W-:Y:S03]  /*7a40*/  @!P0 LDGSTS.E.BYPASS.LTC128B.128 [R243+0x2080], [R28.64], !P4 ;  /* 0x020800001cf38fae */ /* 0x0005e6000e101d54 */
[----:B------:R-:W-:Y:S02]  /*7a50*/  @!P0 IADD3.X R39, RZ, c[0x0][0x1fc], R3, P5, P6 ;  /* 0x00007f00ff278a10 */ /* 0x000fe40002fec403 */
[----:B------:R-:W-:Y:S02]  /*7a60*/  @!P0 IADD3.X R3, R29, UR11, RZ, P2, !PT ;  /* 0x0000000b1d038c10 */ /* 0x000fe400097fe4ff */
[----:B------:R-:W-:Y:S01]  /*7a70*/  @!P0 IADD3 R36, P1, R2, UR12, RZ ;  /* 0x0000000c02248c10 */ /* 0x000fe2000ff3e0ff */
[----:B------:R4:W-:Y:S01]  /*7a80*/  @!P0 LDGSTS.E.BYPASS.LTC128B.128 [R243+0x3880], [R38.64], !P3 ;  /* 0x0388000026f38fae */ /* 0x0009e2000d901d54 */
[----:B------:R-:W-:Y:S02]  /*7a90*/  MOV R0, UR26 ;  /* 0x0000001a00007c02 */ /* 0x000fe40008000f00 */
[----:B------:R-:W-:Y:S02]  /*7aa0*/  @!P0 IADD3.X R37, R3, UR11, RZ, P1, !PT ;  /* 0x0000000b03258c10 */ /* 0x000fe40008ffe4ff */
[----:B------:R-:W-:Y:S03]  /*7ab0*/  PLOP3.LUT P1, PT, PT, PT, UP0, 0x80, 0x0 ;  /* 0x000000000000781c */ /* 0x000fe60003f2f008 */
[----:B------:R3:W-:Y:S08]  /*7ac0*/  @!P0 LDGSTS.E.BYPASS.LTC128B.128 [R243+0x2880], [R2.64], !P4 ;  /* 0x0288000002f38fae */ /* 0x0007f0000e101d54 */
[----:B------:R3:W-:Y:S01]  /*7ad0*/  @!P0 LDGSTS.E.BYPASS.LTC128B.128 [R243+0x4080], [R2.64+0x80], !P3 ;  /* 0x0408008002f38fae */ /* 0x0007e2000d901d54 */
[-C--:B--2---:R-:W-:Y:S07]  /*7ae0*/  HMMA.16816.F32 R28, R44, R34.reuse, RZ ;  /* 0x000000222c1c723c */ /* 0x084fee00000018ff */
[----:B------:R4:W-:Y:S01]  /*7af0*/  @!P0 LDGSTS.E.BYPASS.LTC128B.128 [R243+0x3080], [R36.64], !P4 ;  /* 0x0308000024f38fae */ /* 0x0009e2000e101d54 */
[C---:B------:R-:W-:Y:S07]  /*7b00*/  HMMA.16816.F32 R32, R48.reuse, R34, RZ ;  /* 0x000000223020723c */ /* 0x040fee00000018ff */
[----:B------:R4:W-:Y:S08]  /*7b10*/  @!P0 LDGSTS.E.BYPASS.LTC128B.128 [R243+0x4880], [R36.64+0x80], !P3 ;  /* 0x0488008024f38fae */ /* 0x0009f0000d901d54 */
[----:B------:R-:W-:Y:S08]  /*7b20*/  LDSM.16.M88.4 R212, [R232+0x8080] ;  /* 0x00808000e8d4783b */ /* 0x000ff00000000200 */
[----:B------:R-:W0:Y:S08]  /*7b30*/  LDGDEPBAR ;  /* 0x00000000000079af */ /* 0x000e300000000000 */
[----:B------:R-:W2:Y:S01]  /*7b40*/  LDSM.16.M88.4 R216, [R230+0x5080] ;  /* 0x00508000e6d8783b */ /* 0x000ea20000000200 */
[-C--:B----4-:R-:W-:Y:S07]  /*7b50*/  HMMA.16816.F32 R36, R48, R140.reuse, RZ ;  /* 0x0000008c3024723c */ /* 0x090fee00000018ff */
[----:B------:R-:W4:Y:S01]  /*7b60*/  LDSM.16.M88.4 R220, [R232+0xa080] ;  /* 0x00a08000e8dc783b */ /* 0x000f220000000200 */
[C---:B------:R-:W-:Y:S04]  /*7b70*/  HMMA.16816.F32 R40, R44.reuse, R140, RZ ;  /* 0x0000008c2c28723c */ /* 0x040fe800000018ff */
[----:B---3--:R-:W-:Y:S02]  /*7b80*/  @P1 MOV R3, R247 ;  /* 0x000000f700031202 */ /* 0x008fe40000000f00 */
[----:B------:R-:W-:Y:S02]  /*7b90*/  @P1 MOV R2, R244 ;  /* 0x000000f400021202 */ /* 0x000fe40000000f00 */
[-C--:B------:R-:W-:Y:S04]  /*7ba0*/  HMMA.16816.F32 R44, R44, R142.reuse, RZ ;  /* 0x0000008e2c2c723c */ /* 0x080fe800000018ff */
[----:B------:R-:W-:Y:S04]  /*7bb0*/  @P1 IMAD.WIDE.U32 R2, R0, 0x30, R2 ;  /* 0x0000003000021825 */ /* 0x000fe800078e0002 */
[----:B------:R-:W-:Y:S01]  /*7bc0*/  HMMA.16816.F32 R48, R48, R142, RZ ;  /* 0x0000008e3030723c */ /* 0x000fe200000018ff */
[----:B------:R-:W3:Y:S03]  /*7bd0*/  LDSM.16.M88.4 R140, [R230+0x5880] ;  /* 0x00588000e68c783b */ /* 0x000ee60000000200 */
[----:B------:R-:W-:Y:S01]  /*7be0*/  @P1 IADD3 R0, R3, UR23, RZ ;  /* 0x0000001703001c10 */ /* 0x000fe2000fffe0ff */
[----:B------:R-:W-:Y:S01]  /*7bf0*/  @UP0 USHF.L.U32 UR23, UR4, 0x5, URZ ;  /* 0x0000000504170899 */ /* 0x000fe2000800063f */
[C---:B------:R-:W-:Y:S02]  /*7c00*/  @P1 SHF.L.U32 R3, R2.reuse, 0x1, RZ ;  /* 0x0000000102031819 */ /* 0x040fe400000006ff */
[-C--:B-1----:R-:W-:Y:S05]  /*7c10*/  HMMA.16816.F32 R4, R192, R196.reuse, R4 ;  /* 0x000000c4c004723c */ /* 0x082fea0000001804 */
[----:B------:R-:W-:Y:S02]  /*7c20*/  @P1 SHF.L.U64.HI R0, R2, 0x1, R0 ;  /* 0x0000000102001819 */ /* 0x000fe40000010200 */
[----:B------:R-:W-:Y:S01]  /*7c30*/  @P1 IADD3 R2, P0, R3, c[0x0][0x1c8], RZ ;  /* 0x0000720003021a10 */ /* 0x000fe20007f1e0ff */
        /* <DEDUP_REMOVED lines=14> */
[----:B------:R-:W1:Y:S07]  /*7d20*/  LDSM.16.M88.4 R192, [R234+0x8080] ;  /* 0x00808000eac0783b */ /* 0x000e6e0000000200 */
[-C--:B--2---:R-:W-:Y:S01]  /*7d30*/  HMMA.16816.F32 R4, R212, R216.reuse, R4 ;  /* 0x000000d8d404723c */ /* 0x084fe20000001804 */
[----:B------:R-:W2:Y:S07]  /*7d40*/  LDSM.16.M88.4 R208, [R229+0x800] ;  /* 0x00080000e5d0783b */ /* 0x000eae0000000200 */
[C---:B----4-:R-:W-:Y:S08]  /*7d50*/  HMMA.16816.F32 R8, R220.reuse, R216, R8 ;  /* 0x000000d8dc08723c */ /* 0x050ff00000001808 */
[-C--:B------:R-:W-:Y:S08]  /*7d60*/  HMMA.16816.F32 R12, R220, R218.reuse, R12 ;  /* 0x000000dadc0c723c */ /* 0x080ff0000000180c */
[C---:B------:R-:W-:Y:S01]  /*7d70*/  HMMA.16816.F32 R16, R212.reuse, R218, R16 ;  /* 0x000000dad410723c */ /* 0x040fe20000001810 */
[----:B------:R-:W4:Y:S07]  /*7d80*/  LDSM.16.M88.4 R216, [R229+0x1000] ;  /* 0x00100000e5d8783b */ /* 0x000f2e0000000200 */
[-C--:B---3--:R-:W-:Y:S08]  /*7d90*/  HMMA.16816.F32 R20, R212, R140.reuse, R20 ;  /* 0x0000008cd414723c */ /* 0x088ff00000001814 */
[C---:B------:R-:W-:Y:S08]  /*7da0*/  HMMA.16816.F32 R24, R220.reuse, R140, R24 ;  /* 0x0000008cdc18723c */ /* 0x040ff00000001818 */
[-C--:B------:R-:W-:Y:S08]  /*7db0*/  HMMA.16816.F32 R28, R220, R142.reuse, R28 ;  /* 0x0000008edc1c723c */ /* 0x080ff0000000181c */
[C---:B------:R-:W-:Y:S01]  /*7dc0*/  HMMA.16816.F32 R32, R212.reuse, R142, R32 ;  /* 0x0000008ed420723c */ /* 0x040fe20000001820 */
[----:B------:R-:W-:Y:S07]  /*7dd0*/  LDSM.16.M88.4 R140, [R231+0xc080] ;  /* 0x00c08000e78c783b */ /* 0x000fee0000000200 */
[-C--:B-1----:R-:W-:Y:S08]  /*7de0*/  HMMA.16816.F32 R36, R212, R196.reuse, R36 ;  /* 0x000000c4d424723c */ /* 0x082ff00000001824 */
[C---:B------:R-:W-:Y:S08]  /*7df0*/  HMMA.16816.F32 R40, R220.reuse, R196, R40 ;  /* 0x000000c4dc28723c */ /* 0x040ff00000001828 */
[-C--:B------:R-:W-:Y:S01]  /*7e00*/  HMMA.16816.F32 R44, R220, R198.reuse, R44 ;  /* 0x000000c6dc2c723c */ /* 0x080fe2000000182c */
[----:B------:R-:W-:Y:S07]  /*7e10*/  LDSM.16.M88.4 R220, [R238] ;  /* 0x00000000eedc783b */ /* 0x000fee0000000200 */
[----:B------:R-:W-:Y:S01]  /*7e20*/  HMMA.16816.F32 R48, R212, R198, R48 ;  /* 0x000000c6d430723c */ /* 0x000fe20000001830 */
[----:B------:R-:W1:Y:S07]  /*7e30*/  LDSM.16.M88.4 R196, [R224+0x6880] ;  /* 0x00688000e0c4783b */ /* 0x000e6e0000000200 */
[-C--:B------:R-:W-:Y:S01]  /*7e40*/  HMMA.16816.F32 R4, R192, R200.reuse, R4 ;  /* 0x000000c8c004723c */ /* 0x080fe20000001804 */
[----:B------:R-:W3:Y:S07]  /*7e50*/  LDSM.16.M88.4 R212, [R231+0xe080] ;  /* 0x00e08000e7d4783b */ /* 0x000eee0000000200 */
[C---:B------:R-:W-:Y:S08]  /*7e60*/  HMMA.16816.F32 R8, R204.reuse, R200, R8 ;  /* 0x000000c8cc08723c */ /* 0x040ff00000001808 */
[-C--:B------:R-:W-:Y:S08]  /*7e70*/  HMMA.16816.F32 R12, R204, R202.reuse, R12 ;  /* 0x000000cacc0c723c */ /* 0x080ff0000000180c */
[C---:B------:R-:W-:Y:S01]  /*7e80*/  HMMA.16816.F32 R16, R192.reuse, R202, R16 ;  /* 0x000000cac010723c */ /* 0x040fe20000001810 */
[----:B------:R-:W1:Y:S07]  /*7e90*/  LDSM.16.M88.4 R200, [R224+0x7080] ;  /* 0x00708000e0c8783b */ /* 0x000e6e0000000200 */
[-C--:B--2---:R-:W-:Y:S08]  /*7ea0*/  HMMA.16816.F32 R20, R192, R208.reuse, R20 ;  /* 0x000000d0c014723c */ /* 0x084ff00000001814 */
[C---:B------:R-:W-:Y:S08]  /*7eb0*/  HMMA.16816.F32 R24, R204.reuse, R208, R24 ;  /* 0x000000d0cc18723c */ /* 0x040ff00000001818 */
[-C--:B------:R-:W-:Y:S08]  /*7ec0*/  HMMA.16816.F32 R28, R204, R210.reuse, R28 ;  /* 0x000000d2cc1c723c */ /* 0x080ff0000000181c */
[C---:B------:R-:W-:Y:S01]  /*7ed0*/  HMMA.16816.F32 R32, R192.reuse, R210, R32 ;  /* 0x000000d2c020723c */ /* 0x040fe20000001820 */
[----:B------:R-:W-:Y:S07]  /*7ee0*/  LDSM.16.M88.4 R208, [R239] ;  /* 0x00000000efd0783b */ /* 0x000fee0000000200 */
[-C--:B----4-:R-:W-:Y:S08]  /*7ef0*/  HMMA.16816.F32 R36, R192, R216.reuse, R36 ;  /* 0x000000d8c024723c */ /* 0x090ff00000001824 */
[C---:B------:R-:W-:Y:S08]  /*7f00*/  HMMA.16816.F32 R40, R204.reuse, R216, R40 ;  /* 0x000000d8cc28723c */ /* 0x040ff00000001828 */
[-C--:B------:R-:W-:Y:S01]  /*7f10*/  HMMA.16816.F32 R44, R204, R218.reuse, R44 ;  /* 0x000000dacc2c723c */ /* 0x080fe2000000182c */
[----:B------:R-:W2:Y:S07]  /*7f20*/  LDSM.16.M88.4 R204, [R224+0x7880] ;  /* 0x00788000e0cc783b */ /* 0x000eae0000000200 */
[----:B------:R-:W-:Y:S01]  /*7f30*/  HMMA.16816.F32 R48, R192, R218, R48 ;  /* 0x000000dac030723c */ /* 0x000fe20000001830 */
[----:B------:R-:W4:Y:S07]  /*7f40*/  LDSM.16.M88.4 R192, [R233+0xc080] ;  /* 0x00c08000e9c0783b */ /* 0x000f2e0000000200 */
[-C--:B-1----:R-:W-:Y:S01]  /*7f50*/  HMMA.16816.F32 R4, R140, R196.reuse, R4 ;  /* 0x000000c48c04723c */ /* 0x082fe20000001804 */
[----:B------:R-:W1:Y:S07]  /*7f60*/  LDSM.16.M88.4 R216, [R233+0xe080] ;  /* 0x00e08000e9d8783b */ /* 0x000e6e0000000200 */
[C---:B---3--:R-:W-:Y:S08]  /*7f70*/  HMMA.16816.F32 R8, R212.reuse, R196, R8 ;  /* 0x000000c4d408723c */ /* 0x048ff00000001808 */
[-C--:B------:R-:W-:Y:S08]  /*7f80*/  HMMA.16816.F32 R12, R212, R198.reuse, R12 ;  /* 0x000000c6d40c723c */ /* 0x080ff0000000180c */
[C---:B------:R-:W-:Y:S01]  /*7f90*/  HMMA.16816.F32 R16, R140.reuse, R198, R16 ;  /* 0x000000c68c10723c */ /* 0x040fe20000001810 */
[----:B------:R-:W3:Y:S07]  /*7fa0*/  LDSM.16.M88.4 R196, [R237] ;  /* 0x00000000edc4783b */ /* 0x000eee0000000200 */
[-C--:B------:R-:W-:Y:S08]  /*7fb0*/  HMMA.16816.F32 R20, R140, R200.reuse, R20 ;  /* 0x000000c88c14723c */ /* 0x080ff00000001814 */
        /* <DEDUP_REMOVED lines=9> */
[----:B------:R-:W2:Y:S07]  /*8050*/  LDSM.16.M88.4 R140, [R232+0xc080] ;  /* 0x00c08000e88c783b */ /* 0x000eae0000000200 */
[-C--:B----4-:R-:W-:Y:S01]  /*8060*/  HMMA.16816.F32 R4, R192, R208.reuse, R4 ;  /* 0x000000d0c004723c */ /* 0x090fe20000001804 */
[----:B------:R-:W4:Y:S07]  /*8070*/  LDSM.16.M88.4 R204, [R232+0xe080] ;  /* 0x00e08000e8cc783b */ /* 0x000f2e0000000200 */
[C---:B-1----:R-:W-:Y:S08]  /*8080*/  HMMA.16816.F32 R8, R216.reuse, R208, R8 ;  /* 0x000000d0d808723c */ /* 0x042ff00000001808 */
        /* <DEDUP_REMOVED lines=8> */
[-C--:B---3--:R-:W-:Y:S08]  /*8110*/  HMMA.16816.F32 R36, R192, R196.reuse, R36 ;  /* 0x000000c4c024723c */ /* 0x088ff00000001824 */
[C---:B------:R-:W-:Y:S08]  /*8120*/  HMMA.16816.F32 R40, R216.reuse, R196, R40 ;  /* 0x000000c4d828723c */ /* 0x040ff00000001828 */
[-C--:B------:R-:W-:Y:S01]  /*8130*/  HMMA.16816.F32 R44, R216, R198.reuse, R44 ;  /* 0x000000c6d82c723c */ /* 0x080fe2000000182c */
[----:B------:R-:W3:Y:S07]  /*8140*/  LDSM.16.M88.4 R216, [R234+0xc080] ;  /* 0x00c08000ead8783b */ /* 0x000eee0000000200 */
[----:B------:R-:W-:Y:S01]  /*8150*/  HMMA.16816.F32 R48, R192, R198, R48 ;  /* 0x000000c6c030723c */ /* 0x000fe20000001830 */
[----:B------:R-:W3:Y:S07]  /*8160*/  LDSM.16.M88.4 R192, [R236+0xe080] ;  /* 0x00e08000ecc0783b */ /* 0x000eee0000000200 */
[-C--:B--2---:R-:W-:Y:S08]  /*8170*/  HMMA.16816.F32 R4, R140, R200.reuse, R4 ;  /* 0x000000c88c04723c */ /* 0x084ff00000001804 */
[C---:B----4-:R-:W-:Y:S08]  /*8180*/  HMMA.16816.F32 R8, R204.reuse, R200, R8 ;  /* 0x000000c8cc08723c */ /* 0x050ff00000001808 */
[-C--:B------:R-:W-:Y:S08]  /*8190*/  HMMA.16816.F32 R12, R204, R202.reuse, R12 ;  /* 0x000000cacc0c723c */ /* 0x080ff0000000180c */
[C---:B------:R-:W-:Y:S08]  /*81a0*/  HMMA.16816.F32 R16, R140.reuse, R202, R16 ;  /* 0x000000ca8c10723c */ /* 0x040ff00000001810 */
[-C--:B-1----:R-:W-:Y:S08]  /*81b0*/  HMMA.16816.F32 R20, R140, R208.reuse, R20 ;  /* 0x000000d08c14723c */ /* 0x082ff00000001814 */
        /* <DEDUP_REMOVED lines=35> */
[----:B------:R-:W2:Y:S10]  /*83f0*/  MUFU.TANH R201, R13 ;  /* 0x0000000d00c97308 */ /* 0x000eb40000002400 */
[----:B------:R-:W2:Y:S01]  /*8400*/  MUFU.TANH R220, R14 ;  /* 0x0000000e00dc7308 */ /* 0x000ea20000002400 */
[----:B-1----:R-:W1:Y:S01]  /*8410*/  LDSM.16.M88.4 R8, [R229+0x2800] ;  /* 0x00280000e508783b */ /* 0x002e620000000200 */
[----:B------:R-:W-:Y:S04]  /*8420*/  DEPBAR.LE SB0, 0x0 ;  /* 0x000080000000791a */ /* 0x000fe80000000000 */
[-C--:B----4-:R-:W-:Y:S04]  /*8430*/  HMMA.16816.F32 R20, R216, R4.reuse, R20 ;  /* 0x00000004d814723c */ /* 0x090fe80000001814 */
[----:B------:R-:W4:Y:S01]  /*8440*/  MUFU.TANH R221, R15 ;  /* 0x0000000f00dd7308 */ /* 0x000f220000002400 */
[----:B------:R-:W-:Y:S03]  /*8450*/  BAR.SYNC.DEFER_BLOCKING 0x0 ;  /* 0x0000000000007b1d */ /* 0x000fe60000010000 */
[C---:B------:R-:W-:Y:S06]  /*8460*/  HMMA.16816.F32 R24, R192.reuse, R4, R24 ;  /* 0x00000004c018723c */ /* 0x040fec0000001818 */
[----:B------:R-:W1:Y:S01]  /*8470*/  MUFU.TANH R142, R18 ;  /* 0x00000012008e7308 */ /* 0x000e620000002400 */
[----:B------:R-:W2:Y:S04]  /*8480*/  LDL R5, [R1] ;  /* 0x0000000001057983 */ /* 0x000ea80000100800 */
[----:B------:R2:W2:Y:S01]  /*8490*/  LDL R4, [R1+0x28] ;  /* 0x0000280001047983 */ /* 0x0004a20000100800 */
[-C--:B------:R-:W-:Y:S04]  /*84a0*/  HMMA.16816.F32 R28, R192, R6.reuse, R28 ;  /* 0x00000006c01c723c */ /* 0x080fe8000000181c */
[----:B------:R-:W2:Y:S01]  /*84b0*/  MUFU.TANH R196, R19 ;  /* 0x0000001300c47308 */ /* 0x000ea20000002400 */
[----:B------:R-:W-:Y:S03]  /*84c0*/  FMUL.FTZ R23, R23, c[0x0][0x320] ;  /* 0x0000c80017177a20 */ /* 0x000fe60000410000 */
[C---:B------:R-:W-:Y:S04]  /*84d0*/  HMMA.16816.F32 R32, R216.reuse, R6, R32 ;  /* 0x00000006d820723c */ /* 0x040fe80000001820 */
[----:B------:R-:W-:Y:S02]  /*84e0*/  FMUL.FTZ R20, R20, c[0x0][0x320] ;  /* 0x0000c80014147a20 */ /* 0x000fe40000410000 */
[----:B------:R3:W2:Y:S01]  /*84f0*/  MUFU.TANH R140, R23 ;  /* 0x00000017008c7308 */ /* 0x0006a20000002400 */
[----:B------:R-:W-:Y:S01]  /*8500*/  @P1 IADD3 R6, P5, R3, 0x80, RZ ;  /* 0x0000008003061810 */ /* 0x000fe20007fbe0ff */
[----:B------:R-:W-:Y:S01]  /*8510*/  FMUL.FTZ R21, R21, c[0x0][0x320] ;  /* 0x0000c80015157a20 */ /* 0x000fe20000410000 */
[----:B------:R-:W-:Y:S01]  /*8520*/  @P1 IADD3.X R3, R0, c[0x0][0x1cc], RZ, P0, !PT ;  /* 0x0000730000031a10 */ /* 0x000fe200007fe4ff */
[-C--:B-1----:R-:W-:Y:S01]  /*8530*/  HMMA.16816.F32 R36, R216, R8.reuse, R36 ;  /* 0x00000008d824723c */ /* 0x082fe20000001824 */
[----:B------:R-:W-:Y:S01]  /*8540*/  PLOP3.LUT P0, PT, PT, PT, UP1, 0x80, 0x0 ;  /* 0x000000000000781c */ /* 0x000fe20003f0f018 */
[----:B------:R-:W-:Y:S01]  /*8550*/  UISETP.NE.AND UP1, UPT, UR16, URZ, UPT ;  /* 0x0000003f1000728c */ /* 0x000fe2000bf25270 */
[----:B------:R-:W-:Y:S01]  /*8560*/  @P1 IADD3 R6, P2, R6, c[0x0][0x1c8], RZ ;  /* 0x0000720006061a10 */ /* 0x000fe20007f5e0ff */
[----:B------:R-:W-:Y:S01]  /*8570*/  @!PT LDS RZ, [RZ] ;  /* 0x00000000fffff984 */ /* 0x000fe20000000800 */
[----:B------:R-:W-:Y:S01]  /*8580*/  @!PT LDS RZ, [RZ] ;  /* 0x00000000fffff984 */ /* 0x000fe20000000800 */
[----:B------:R-:W-:Y:S01]  /*8590*/  @!PT LDS RZ, [RZ] ;  /* 0x00000000fffff984 */ /* 0x000fe20000000800 */
[----:B------:R1:W-:Y:S01]  /*85a0*/  @P1 LDGSTS.E.BYPASS.LTC128B.128 [R243+0x5080], [R2.64], !P4 ;  /* 0x0508000002f31fae */ /* 0x0003e2000e101d54 */
[----:B------:R-:W-:Y:S01]  /*85b0*/  FMUL.FTZ R22, R22, c[0x0][0x320] ;  /* 0x0000c80016167a20 */ /* 0x000fe20000410000 */
[----:B------:R-:W1:Y:S01]  /*85c0*/  MUFU.TANH R135, R20 ;  /* 0x0000001400877308 */ /* 0x000e620000002400 */
[----:B------:R-:W-:Y:S01]  /*85d0*/  @P1 IADD3.X R7, RZ, c[0x0][0x1cc], R0, P2, P5 ;  /* 0x00007300ff071a10 */ /* 0x000fe200017ea400 */
[C---:B------:R-:W-:Y:S04]  /*85e0*/  HMMA.16816.F32 R40, R192.reuse, R8, R40 ;  /* 0x00000008c028723c */ /* 0x040fe80000001828 */
[----:B------:R2:W-:Y:S01]  /*85f0*/  @P1 LDGSTS.E.BYPASS.LTC128B.128 [R243+0x6880], [R6.64], !P3 ;  /* 0x0688000006f31fae */ /* 0x0005e2000d901d54 */
[----:B------:R-:W-:Y:S02]  /*8600*/  FMUL.FTZ R24, R24, c[0x0][0x320] ;  /* 0x0000c80018187a20 */ /* 0x000fe40000410000 */
[----:B------:R-:W-:Y:S01]  /*8610*/  FMUL.FTZ R25, R25, c[0x0][0x320] ;  /* 0x0000c80019197a20 */ /* 0x000fe20000410000 */
[----:B------:R4:W2:Y:S01]  /*8620*/  MUFU.TANH R133, R21 ;  /* 0x0000001500857308 */ /* 0x0008a20000002400 */
[-C--:B------:R-:W-:Y:S03]  /*8630*/  HMMA.16816.F32 R44, R192, R10.reuse, R44 ;  /* 0x0000000ac02c723c */ /* 0x080fe6000000182c */
[----:B---3--:R-:W-:Y:S02]  /*8640*/  FMUL.FTZ R23, R32, c[0x0][0x320] ;  /* 0x0000c80020177a20 */ /* 0x008fe40000410000 */
[----:B------:R-:W3:Y:S01]  /*8650*/  LDL R32, [R1+0x4] ;  /* 0x0000040001207983 */ /* 0x000ee20000100800 */
[----:B------:R-:W-:Y:S02]  /*8660*/  FMUL.FTZ R26, R26, c[0x0][0x320] ;  /* 0x0000c8001a1a7a20 */ /* 0x000fe40000410000 */
[----:B------:R-:W-:Y:S01]  /*8670*/  FMUL.FTZ R27, R27, c[0x0][0x320] ;  /* 0x0000c8001b1b7a20 */ /* 0x000fe20000410000 */
[----:B------:R4:W2:Y:S01]  /*8680*/  MUFU.TANH R141, R22 ;  /* 0x00000016008d7308 */ /* 0x0008a20000002400 */
[----:B------:R-:W-:Y:S04]  /*8690*/  HMMA.16816.F32 R48, R216, R10, R48 ;  /* 0x0000000ad830723c */ /* 0x000fe80000001830 */
[----:B-1----:R-:W-:Y:S01]  /*86a0*/  @P1 IADD3 R2, P2, R2, UR23, RZ ;  /* 0x0000001702021c10 */ /* 0x002fe2000ff5e0ff */
[----:B------:R-:W-:Y:S02]  /*86b0*/  FMUL.FTZ R28, R28, c[0x0][0x320] ;  /* 0x0000c8001c1c7a20 */ /* 0x000fe40000410000 */
[----:B------:R-:W-:Y:S01]  /*86c0*/  FMUL.FTZ R29, R29, c[0x0][0x320] ;  /* 0x0000c8001d1d7a20 */ /* 0x000fe20000410000 */
[----:B------:R-:W-:Y:S01]  /*86d0*/  @P1 IADD3.X R3, R3, UR24, RZ, P2, !PT ;  /* 0x0000001803031c10 */ /* 0x000fe200097fe4ff */
[----:B------:R1:W1:Y:S03]  /*86e0*/  MUFU.TANH R197, R24 ;  /* 0x0000001800c57308 */ /* 0x0002660000002400 */
[----:B------:R-:W-:Y:S01]  /*86f0*/  FMUL.FTZ R15, R17, c[0x0][0x320] ;  /* 0x0000c800110f7a20 */ /* 0x000fe20000410000 */
[----:B------:R2:W-:Y:S01]  /*8700*/  @P1 LDGSTS.E.BYPASS.LTC128B.128 [R243+0x5880], [R2.64], !P4 ;  /* 0x0588000002f31fae */ /* 0x0005e2000e101d54 */
[----:B------:R-:W-:Y:S02]  /*8710*/  FMUL.FTZ R30, R30, c[0x0][0x320] ;  /* 0x0000c8001e1e7a20 */ /* 0x000fe40000410000 */
[----:B------:R-:W-:Y:S02]  /*8720*/  FMUL.FTZ R31, R31, c[0x0][0x320] ;  /* 0x0000c8001f1f7a20 */ /* 0x000fe40000410000 */
[----:B----4-:R-:W-:Y:S01]  /*8730*/  FMUL.FTZ R21, R33, c[0x0][0x320] ;  /* 0x0000c80021157a20 */ /* 0x010fe20000410000 */
[----:B------:R4:W2:Y:S01]  /*8740*/  MUFU.TANH R143, R25 ;  /* 0x00000019008f7308 */ /* 0x0008a20000002400 */
[----:B------:R-:W-:Y:S01]  /*8750*/  FMUL.FTZ R19, R36, c[0x0][0x320] ;  /* 0x0000c80024137a20 */ /* 0x000fe20000410000 */
[----:B------:R2:W-:Y:S01]  /*8760*/  @P1 LDGSTS.E.BYPASS.LTC128B.128 [R243+0x7080], [R2.64+0x80], !P3 ;  /* 0x0708008002f31fae */ /* 0x0005e2000d901d54 */
[----:B------:R-:W-:Y:S02]  /*8770*/  FMUL.FTZ R14, R37, c[0x0][0x320] ;  /* 0x0000c800250e7a20 */ /* 0x000fe40000410000 */
[----:B------:R-:W-:Y:S02]  /*8780*/  FMUL.FTZ R22, R39, c[0x0][0x320] ;  /* 0x0000c80027167a20 */ /* 0x000fe40000410000 */
        /* <DEDUP_REMOVED lines=8> */
[----:B------:R1:W1:Y:S01]  /*8810*/  MUFU.TANH R213, R27 ;  /* 0x0000001b00d57308 */ /* 0x0002620000002400 */
[----:B------:R-:W-:Y:S02]  /*8820*/  FMUL.FTZ R9, R49, c[0x0][0x320] ;  /* 0x0000c80031097a20 */ /* 0x000fe40000410000 */
[----:B------:R-:W-:Y:S02]  /*8830*/  FMUL.FTZ R18, R50, c[0x0][0x320] ;  /* 0x0000c80032127a20 */ /* 0x000fe40000410000 */
[----:B----4-:R-:W-:Y:S02]  /*8840*/  FMUL.FTZ R25, R44, c[0x0][0x320] ;  /* 0x0000c8002c197a20 */ /* 0x010fe40000410000 */
[----:B------:R-:W-:Y:S03]  /*8850*/  FMUL.FTZ R13, R51, c[0x0][0x320] ;  /* 0x0000c800330d7a20 */ /* 0x000fe60000410000 */
[----:B------:R4:W2:Y:S01]  /*8860*/  MUFU.TANH R137, R28 ;  /* 0x0000001c00897308 */ /* 0x0008a20000002400 */
[----:B------:R-:W-:Y:S09]  /*8870*/  FMUL.FTZ R26, R41, c[0x0][0x320] ;  /* 0x0000c800291a7a20 */ /* 0x000ff20000410000 */
[----:B------:R4:W2:Y:S01]  /*8880*/  MUFU.TANH R136, R29 ;  /* 0x0000001d00887308 */ /* 0x0008a20000002400 */
[----:B-1----:R-:W-:Y:S09]  /*8890*/  FMUL.FTZ R27, R35, c[0x0][0x320] ;  /* 0x0000c800231b7a20 */ /* 0x002ff20000410000 */
[----:B------:R1:W1:Y:S01]  /*88a0*/  MUFU.TANH R202, R12 ;  /* 0x0000000c00ca7308 */ /* 0x0002620000002400 */
[----:B----4-:R-:W-:Y:S09]  /*88b0*/  FMUL.FTZ R28, R34, c[0x0][0x320] ;  /* 0x0000c800221c7a20 */ /* 0x010ff20000410000 */
[----:B------:R-:W4:Y:S01]  /*88c0*/  MUFU.TANH R16, R16 ;  /* 0x0000001000107308 */ /* 0x000f220000002400 */
[----:B------:R-:W-:Y:S09]  /*88d0*/  FMUL.FTZ R29, R40, c[0x0][0x320] ;  /* 0x0000c800281d7a20 */ /* 0x000ff20000410000 */
        /* <DEDUP_REMOVED lines=18> */
[----:B------:R-:W-:Y:S01]  /*8a00*/  @P1 IADD3 R6, P0, R2, UR23, RZ ;  /* 0x0000001702061c10 */ /* 0x000fe2000ff1e0ff */
[----:B------:R-:W-:Y:S06]  /*8a10*/  UIMAD UR23, UR13, -0x30, URZ ;  /* 0xffffffd00d1778a4 */ /* 0x000fec000f8e023f */
[----:B------:R-:W2:Y:S01]  /*8a20*/  MUFU.TANH R46, R46 ;  /* 0x0000002e002e7308 */ /* 0x000ea20000002400 */
[----:B------:R-:W-:Y:S01]  /*8a30*/  @P1 IADD3.X R7, R3, UR24, RZ, P0, !PT ;  /* 0x0000001803071c10 */ /* 0x000fe200087fe4ff */
[----:B------:R-:W1:Y:S01]  /*8a40*/  SHFL.IDX PT, R8, R4, RZ, 0x1c1f ;  /* 0x001c1fff04087589 */ /* 0x000e6200000e0000 */
[----:B------:R-:W-:Y:S02]  /*8a50*/  PLOP3.LUT P0, PT, PT, PT, UP1, 0x40, 0x0 ;  /* 0x000000000000781c */ /* 0x000fe40003f0e818 */
[----:B------:R-:W-:Y:S05]  /*8a60*/  MOV R0, UR23 ;  /* 0x0000001700007c02 */ /* 0x000fea0008000f00 */
[----:B------:R-:W1:Y:S01]  /*8a70*/  MUFU.TANH R47, R47 ;  /* 0x0000002f002f7308 */ /* 0x000e620000002400 */
[----:B------:R1:W-:Y:S08]  /*8a80*/  @P1 LDGSTS.E.BYPASS.LTC128B.128 [R243+0x6080], [R6.64], !P4 ;  /* 0x0608000006f31fae */ /* 0x0003f0000e101d54 */
[----:B------:R1:W-:Y:S01]  /*8a90*/  @P1 LDGSTS.E.BYPASS.LTC128B.128 [R243+0x7880], [R6.64+0x80], !P3 ;  /* 0x0788008006f31fae */ /* 0x0003e2000d901d54 */
[----:B------:R-:W1:Y:S07]  /*8aa0*/  MUFU.TANH R10, R10 ;  /* 0x0000000a000a7308 */ /* 0x000e6e0000002400 */
[----:B------:R-:W0:Y:S03]  /*8ab0*/  LDGDEPBAR ;  /* 0x00000000000079af */ /* 0x000e260000000000 */
[----:B------:R-:W2:Y:S01]  /*8ac0*/  MUFU.TANH R9, R9 ;  /* 0x0000000900097308 */ /* 0x000ea20000002400 */
[----:B---3--:R-:W-:Y:S09]  /*8ad0*/  IADD3 R0, -R32, 0x1, R0 ;  /* 0x0000000120007810 */ /* 0x008ff20007ffe100 */
[----:B------:R-:W3:Y:S01]  /*8ae0*/  MUFU.TANH R18, R18 ;  /* 0x0000001200127308 */ /* 0x000ee20000002400 */
[----:B-1----:R-:W-:Y:S09]  /*8af0*/  MOV R6, UR15 ;  /* 0x0000000f00067c02 */ /* 0x002ff20008000f00 */
[----:B------:R-:W1:Y:S01]  /*8b00*/  MUFU.TANH R13, R13 ;  /* 0x0000000d000d7308 */ /* 0x000e620000002400 */
[----:B------:R-:W-:Y:S04]  /*8b10*/  IADD3 R6, -R6, UR9, R0 ;  /* 0x0000000906067c10 */ /* 0x000fe8000fffe100 */
[C---:B------:R-:W-:Y:S02]  /*8b20*/  IADD3 R5, R6.reuse, c[0x0][0x328], RZ ;  /* 0x0000ca0006057a10 */ /* 0x040fe40007ffe0ff */
[----:B------:R-:W-:Y:S02]  /*8b30*/  IADD3 R6, R6, UR14, RZ ;  /* 0x0000000e06067c10 */ /* 0x000fe4000fffe0ff */
[----:B------:R-:W-:Y:S02]  /*8b40*/  IADD3 R2, R5, R8, RZ ;  /* 0x0000000805027210 */ /* 0x000fe40007ffe0ff */
[----:B------:R-:W-:Y:S01]  /*8b50*/  IADD3 R0, R8, R6, RZ ;  /* 0x0000000608007210 */ /* 0x000fe20007ffe0ff */
[----:B------:R-:W-:-:S05]  /*8b60*/  @P0 BRA `(.L_x_1027) ;  /* 0x0000019000000947 */ /* 0x000fca0003800000 */
[----:B--2-4-:R-:W-:Y:S01]  /*8b70*/  IMAD.U32 R3, RZ, RZ, UR15 ;  /* 0x0000000fff037e24 */ /* 0x014fe2000f8e00ff */
[----:B------:R-:W-:Y:S04]  /*8b80*/  BSSY B0, `(.L_x_1028) ;  /* 0x0000012000007945 */ /* 0x000fe80003800000 */
[----:B------:R-:W-:Y:S04]  /*8b90*/  IADD3 R3, -R3, UR9, R8 ;  /* 0x0000000903037c10 */ /* 0x000fe8000fffe108 */
        /* <DEDUP_REMOVED lines=11> */
.L_x_1029:
[----:B------:R-:W-:Y:S04]  /*8c50*/  MOV R7, c[0x0][0x32c] ;  /* 0x0000cb0000077a02 */ /* 0x000fe80000000f00 */
[----:B------:R-:W-:Y:S11]  /*8c60*/  ISETP.NE.AND P0, PT, R7, 0x1, PT ;  /* 0x000000010700780c */ /* 0x000ff60003f05270 */
[----:B------:R-:W-:Y:S02]  /*8c70*/  @!UPT UIADD3 URZ, URZ, URZ, URZ ;  /* 0x0000003f3f3ff290 */ /* 0x000fe4000fffe03f */
[----:B------:R-:W-:Y:S05]  /*8c80*/  @P0 IMAD.HI.U32 R7, R3, c[0x0][0x330], RZ ;  /* 0x0000cc0003070a27 */ /* 0x000fea00078e00ff */
[----:B------:R-:W-:Y:S02]  /*8c90*/  @P0 SHF.R.U32.HI R3, RZ, c[0x0][0x334], R7 ;  /* 0x0000cd00ff030a19 */ /* 0x000fe40000011607 */
.L_x_1030:
[----:B------:R-:W-:Y:S05]  /*8ca0*/  BSYNC B0 ;  /* 0x0000000000007941 */ /* 0x000fea0003800000 */
.L_x_1028:
[----:B------:R-:W-:Y:S05]  /*8cb0*/  IADD3 R7, -R32, UR23, RZ ;  /* 0x0000001720077c10 */ /* 0x000fea000fffe1ff */
[----:B------:R-:W-:Y:S05]  /*8cc0*/  IMAD R3, R3, c[0x0][0x32c], R7 ;  /* 0x0000cb0003037a24 */ /* 0x000fea00078e0207 */
[----:B------:R-:W-:Y:S02]  /*8cd0*/  IADD3 R7, R3, c[0x0][0x32c], RZ ;  /* 0x0000cb0003077a10 */ /* 0x000fe40007ffe0ff */
[----:B------:R-:W-:Y:S02]  /*8ce0*/  IMNMX R0, R0, R3, !PT ;  /* 0x0000000300007217 */ /* 0x000fe40007800200 */
[----:B------:R-:W-:Y:S02]  /*8cf0*/  IMNMX R2, R2, R7, PT ;  /* 0x0000000702027217 */ /* 0x000fe40003800200 */
.L_x_1027:
[----:B--2-4-:R-:W-:Y:S01]  /*8d00*/  UISETP.GE.AND UP2, UPT, UR23, 0x9, UPT ;  /* 0x000000091700788c */ /* 0x014fe2000bf46270 */
[----:B------:R-:W2:Y:S01]  /*8d10*/  SHFL.IDX PT, R3, R4, 0x1, 0x1c1f ;  /* 0x003c1f0004037f89 */ /* 0x000ea200000e0000 */
[----:B------:R-:W-:Y:S02]  /*8d20*/  UISETP.GE.AND UP0, UPT, UR23, 0x1, UPT ;  /* 0x000000011700788c */ /* 0x000fe4000bf06270 */
[----:B------:R-:W-:Y:S02]  /*8d30*/  UISETP.GE.AND UP3, UPT, UR23, 0x2, UPT ;  /* 0x000000021700788c */ /* 0x000fe4000bf66270 */
[----:B------:R-:W-:Y:S01]  /*8d40*/  PLOP3.LUT P0, PT, PT, PT, UP2, 0x40, 0x0 ;  /* 0x000000000000781c */ /* 0x000fe20003f0e828 */
[----:B------:R-:W-:Y:S01]  /*8d50*/  UISETP.GE.AND UP4, UPT, UR23, 0x1a, UPT ;  /* 0x0000001a1700788c */ /* 0x000fe2000bf86270 */
[----:B------:R-:W-:Y:S01]  /*8d60*/  PLOP3.LUT P2, PT, PT, PT, UP0, 0x40, 0x0 ;  /* 0x000000000000781c */ /* 0x000fe20003f4e808 */
[----:B------:R-:W-:Y:S01]  /*8d70*/  UISETP.GE.AND UP1, UPT, UR23, 0xa, UPT ;  /* 0x0000000a1700788c */ /* 0x000fe2000bf26270 */
[----:B------:R-:W-:Y:S01]  /*8d80*/  PLOP3.LUT P1, PT, PT, PT, UP3, 0x40, 0x0 ;  /* 0x000000000000781c */ /* 0x000fe20003f2e838 */
[----:B------:R-:W-:Y:S01]  /*8d90*/  UP2UR UR28, UPR, URZ, 0x1 ;  /* 0x000000013f1c7883 */ /* 0x000fe20008000000 */
[C---:B------:R-:W-:Y:S01]  /*8da0*/  ISETP.GT.AND P0, PT, R0.reuse, 0x8, P0 ;  /* 0x000000080000780c */ /* 0x040fe20000704270 */
[----:B------:R-:W-:Y:S01]  /*8db0*/  UISETP.GE.AND UP0, UPT, UR23, 0x11, UPT ;  /* 0x000000111700788c */ /* 0x000fe2000bf06270 */
[C---:B------:R-:W-:Y:S01]  /*8dc0*/  ISETP.GT.AND P2, PT, R0.reuse, RZ, P2 ;  /* 0x000000ff0000720c */ /* 0x040fe20001744270 */
[----:B------:R-:W-:Y:S01]  /*8dd0*/  UISETP.GE.AND UP6, UPT, UR23, 0x12, UPT ;  /* 0x000000121700788c */ /* 0x000fe2000bfc6270 */
[----:B------:R-:W-:Y:S01]  /*8de0*/  ISETP.GT.AND P1, PT, R0, 0x1, P1 ;  /* 0x000000010000780c */ /* 0x000fe20000f24270 */
[----:B------:R-:W-:Y:S01]  /*8df0*/  UISETP.GE.AND UP5, UPT, UR23, 0x19, UPT ;  /* 0x000000191700788c */ /* 0x000fe2000bfa6270 */
[C---:B------:R-:W-:Y:S01]  /*8e00*/  ISETP.LT.OR P0, PT, R2.reuse, 0x9, P0 ;  /* 0x000000090200780c */ /* 0x040fe20000701670 */
[----:B------:R-:W-:Y:S01]  /*8e10*/  UP2UR UR29, UPR, URZ, 0x40 ;  /* 0x000000403f1d7883 */ /* 0x000fe20008000000 */
[C---:B------:R-:W-:Y:S01]  /*8e20*/  ISETP.LT.OR P2, PT, R2.reuse, 0x1, P2 ;  /* 0x000000010200780c */ /* 0x040fe20001741670 */
[----:B------:R-:W-:Y:S01]  /*8e30*/  UP2UR UR27, UPR, URZ, 0x8 ;  /* 0x000000083f1b7883 */ /* 0x000fe20008000000 */
[----:B------:R-:W-:Y:S01]  /*8e40*/  ISETP.LT.OR P1, PT, R2, 0x2, P1 ;  /* 0x000000020200780c */ /* 0x000fe20000f21670 */
        /* <DEDUP_REMOVED lines=9> */
[----:B------:R-:W-:Y:S01]  /*8ee0*/  FSEL R12, R199, -INF , !P2 ;  /* 0xff800000c70c7808 */ /* 0x000fe20005000000 */
[----:B------:R-:W-:Y:S01]  /*8ef0*/  UISETP.GE.AND UP1, UPT, UR23, 0x29, UPT ;  /* 0x000000291700788c */ /* 0x000fe2000bf26270 */
[----:B------:R-:W-:Y:S01]  /*8f00*/  PLOP3.LUT P2, PT, PT, PT, UP6, 0x40, 0x0 ;  /* 0x000000000000781c */ /* 0x000fe20003f4e868 */
[----:B------:R-:W-:Y:S01]  /*8f10*/  UISETP.NE.AND UP6, UPT, UR16, URZ, UPT ;  /* 0x0000003f1000728c */ /* 0x000fe2000bfc5270 */
[----:B------:R-:W-:Y:S01]  /*8f20*/  FSEL R17, R198, -INF , !P1 ;  /* 0xff800000c6117808 */ /* 0x000fe20004800000 */
[----:B------:R-:W-:Y:S01]  /*8f30*/  UISETP.GE.AND UP0, UPT, UR23, 0x2a, UPT ;  /* 0x0000002a1700788c */ /* 0x000fe2000bf06270 */
[----:B------:R-:W-:Y:S02]  /*8f40*/  PLOP3.LUT P1, PT, PT, PT, UP5, 0x40, 0x0 ;  /* 0x000000000000781c */ /* 0x000fe40003f2e858 */
[C---:B------:R-:W-:Y:S02]  /*8f50*/  ISETP.GT.AND P0, PT, R0.reuse, 0x19, P0 ;  /* 0x000000190000780c */ /* 0x040fe40000704270 */
[C---:B------:R-:W-:Y:S02]  /*8f60*/  ISETP.GT.AND P6, PT, R0.reuse, 0x9, P6 ;  /* 0x000000090000780c */ /* 0x040fe400037c4270 */
[C---:B------:R-:W-:Y:S02]  /*8f70*/  ISETP.GT.AND P5, PT, R0.reuse, 0x10, P5 ;  /* 0x000000100000780c */ /* 0x040fe40002fa4270 */
[C---:B------:R-:W-:Y:S02]  /*8f80*/  ISETP.GT.AND P2, PT, R0.reuse, 0x11, P2 ;  /* 0x000000110000780c */ /* 0x040fe40001744270 */
[----:B------:R-:W-:Y:S02]  /*8f90*/  ISETP.GT.AND P1, PT, R0, 0x18, P1 ;  /* 0x000000180000780c */ /* 0x000fe40000f24270 */
[C---:B------:R-:W-:Y:S02]  /*8fa0*/  ISETP.LT.OR P0, PT, R2.reuse, 0x1a, P0 ;  /* 0x0000001a0200780c */ /* 0x040fe40000701670 */
[C---:B------:R-:W-:Y:S02]  /*8fb0*/  ISETP.LT.OR P6, PT, R2.reuse, 0xa, P6 ;  /* 0x0000000a0200780c */ /* 0x040fe400037c1670 */
[C---:B------:R-:W-:Y:S02]  /*8fc0*/  ISETP.LT.OR P5, PT, R2.reuse, 0x11, P5 ;  /* 0x000000110200780c */ /* 0x040fe40002fa1670 */
[C---:B------:R-:W-:Y:S02]  /*8fd0*/  ISETP.LT.OR P2, PT, R2.reuse, 0x12, P2 ;  /* 0x000000120200780c */ /* 0x040fe40001741670 */
[----:B------:R-:W-:Y:S02]  /*8fe0*/  ISETP.LT.OR P1, PT, R2, 0x19, P1 ;  /* 0x000000190200780c */ /* 0x000fe40000f21670 */
[----:B------:R-:W-:Y:S02]  /*8ff0*/  FSEL R206, R21, -INF , !P0 ;  /* 0xff80000015ce7808 */ /* 0x000fe40004000000 */
[----:B------:R-:W-:Y:S01]  /*9000*/  PLOP3.LUT P0, PT, PT, PT, UP6, 0x40, 0x0 ;  /* 0x000000000000781c */ /* 0x000fe20003f0e868 */
[----:B------:R-:W-:Y:S01]  /*9010*/  UISETP.NE.AND UP6, UPT, UR29, URZ, UPT ;  /* 0x0000003f1d00728c */ /* 0x000fe2000bfc5270 */
[----:B------:R-:W-:Y:S02]  /*9020*/  FSEL R15, R15, -INF , !P6 ;  /* 0xff8000000f0f7808 */ /* 0x000fe40007000000 */
[----:B------:R-:W-:Y:S02]  /*9030*/  PLOP3.LUT P6, PT, PT, PT, UP3, 0x40, 0x0 ;  /* 0x000000000000781c */ /* 0x000fe40003fce838 */
[----:B------:R-:W-:Y:S02]  /*9040*/  FSEL R198, R135, -INF , !P5 ;  /* 0xff80000087c67808 */ /* 0x000fe40006800000 */
[----:B------:R-:W-:Y:S02]  /*9050*/  PLOP3.LUT P5, PT, PT, PT, UP2, 0x40, 0x0 ;  /* 0x000000000000781c */ /* 0x000fe40003fae828 */
[----:B------:R-:W-:Y:S02]  /*9060*/  FSEL R199, R133, -INF , !P2 ;  /* 0xff80000085c77808 */ /* 0x000fe40005000000 */
[----:B------:R-:W-:Y:S02]  /*9070*/  PLOP3.LUT P2, PT, PT, PT, UP1, 0x40, 0x0 ;  /* 0x000000000000781c */ /* 0x000fe40003f4e818 */
[----:B------:R-:W-:Y:S02]  /*9080*/  FSEL R203, R23, -INF , !P1 ;  /* 0xff80000017cb7808 */ /* 0x000fe40004800000 */
[----:B------:R-:W-:Y:S02]  /*9090*/  PLOP3.LUT P1, PT, PT, PT, UP0, 0x40, 0x0 ;  /* 0x000000000000781c */ /* 0x000fe40003f2e808 */
[C---:B------:R-:W-:Y:S02]  /*90a0*/  ISETP.GT.AND P6, PT, R0.reuse, 0x20, P6 ;  /* 0x000000200000780c */ /* 0x040fe400037c4270 */
[C---:B------:R-:W-:Y:S02]  /*90b0*/  ISETP.GT.AND P5, PT, R0.reuse, 0x21, P5 ;  /* 0x000000210000780c */ /* 0x040fe40002fa4270 */
[C---:B------:R-:W-:Y:S02]  /*90c0*/  ISETP.GT.AND P2, PT, R0.reuse, 0x28, P2 ;  /* 0x000000280000780c */ /* 0x040fe40001744270 */
[----:B------:R-:W-:Y:S01]  /*90d0*/  ISETP.GT.AND P1, PT, R0, 0x29, P1 ;  /* 0x000000290000780c */ /* 0x000fe20000f24270 */
[--C-:B--2---:R-:W-:Y:S01]  /*90e0*/  IMAD.IADD R0, R6, 0x1, R3.reuse ;  /* 0x0000000106007824 */ /* 0x104fe200078e0203 */
[C---:B------:R-:W-:Y:S02]  /*90f0*/  ISETP.LT.OR P6, PT, R2.reuse, 0x21, P6 ;  /* 0x000000210200780c */ /* 0x040fe400037c1670 */
[C---:B------:R-:W-:Y:S02]  /*9100*/  ISETP.LT.OR P5, PT, R2.reuse, 0x22, P5 ;  /* 0x000000220200780c */ /* 0x040fe40002fa1670 */
[C---:B------:R-:W-:Y:S02]  /*9110*/  ISETP.LT.OR P2, PT, R2.reuse, 0x29, P2 ;  /* 0x000000290200780c */ /* 0x040fe40001741670 */
[----:B------:R-:W-:Y:S01]  /*9120*/  ISETP.LT.OR P1, PT, R2, 0x2a, P1 ;  /* 0x0000002a0200780c */ /* 0x000fe20000f21670 */
[----:B------:R-:W-:Y:S01]  /*9130*/  IMAD.IADD R2, R5, 0x1, R3 ;  /* 0x0000000105027824 */ /* 0x000fe200078e0203 */
[----:B------:R-:W-:Y:S02]  /*9140*/  FSEL R242, R19, -INF , !P6 ;  /* 0xff80000013f27808 */ /* 0x000fe40007000000 */
[----:B------:R-:W-:Y:S02]  /*9150*/  FSEL R245, R14, -INF , !P5 ;  /* 0xff8000000ef57808 */ /* 0x000fe40006800000 */
[----:B------:R-:W-:Y:S02]  /*9160*/  FSEL R250, R10, -INF , !P2 ;  /* 0xff8000000afa7808 */ /* 0x000fe40005000000 */
[----:B------:R-:W-:Y:S01]  /*9170*/  FSEL R251, R9, -INF , !P1 ;  /* 0xff80000009fb7808 */ /* 0x000fe20004800000 */
[----:B------:R-:W-:-:S05]  /*9180*/  @P0 BRA `(.L_x_1031) ;  /* 0x0000019000000947 */ /* 0x000fca0003800000 */
[----:B------:R-:W-:Y:S01]  /*9190*/  IMAD.U32 R7, RZ, RZ, UR15 ;  /* 0x0000000fff077e24 */ /* 0x000fe2000f8e00ff */
        /* <DEDUP_REMOVED lines=13> */
.L_x_1033:
[----:B------:R-:W-:Y:S04]  /*9270*/  MOV R7, c[0x0][0x32c] ;  /* 0x0000cb0000077a02 */ /* 0x000fe80000000f00 */
[----:B------:R-:W-:Y:S11]  /*9280*/  ISETP.NE.AND P0, PT, R7, 0x1, PT ;  /* 0x000000010700780c */ /* 0x000ff60003f05270 */
[----:B------:R-:W-:Y:S02]  /*9290*/  @!UPT UIADD3 URZ, URZ, URZ, URZ ;  /* 0x0000003f3f3ff290 */ /* 0x000fe4000fffe03f */
[----:B------:R-:W-:Y:S05]  /*92a0*/  @P0 IMAD.HI.U32 R7, R3, c[0x0][0x330], RZ ;  /* 0x0000cc0003070a27 */ /* 0x000fea00078e00ff */
[----:B------:R-:W-:Y:S02]  /*92b0*/  @P0 SHF.R.U32.HI R3, RZ, c[0x0][0x334], R7 ;  /* 0x0000cd00ff030a19 */ /* 0x000fe40000011607 */
.L_x_1034:
[----:B------:R-:W-:Y:S05]  /*92c0*/  BSYNC B0 ;  /* 0x0000000000007941 */ /* 0x000fea0003800000 */
.L_x_1032:
[----:B------:R-:W-:Y:S05]  /*92d0*/  IADD3 R7, -R32, UR23, RZ ;  /* 0x0000001720077c10 */ /* 0x000fea000fffe1ff */
[----:B------:R-:W-:Y:S05]  /*92e0*/  IMAD R3, R3, c[0x0][0x32c], R7 ;  /* 0x0000cb0003037a24 */ /* 0x000fea00078e0207 */
[----:B------:R-:W-:Y:S02]  /*92f0*/  IADD3 R7, R3, c[0x0][0x32c], RZ ;  /* 0x0000cb0003077a10 */ /* 0x000fe40007ffe0ff */
[----:B------:R-:W-:Y:S02]  /*9300*/  IMNMX R0, R0, R3, !PT ;  /* 0x0000000300007217 */ /* 0x000fe40007800200 */
[----:B------:R-:W-:Y:S02]  /*9310*/  IMNMX R2, R2, R7, PT ;  /* 0x0000000702027217 */ /* 0x000fe40003800200 */
.L_x_1031:
[----:B------:R-:W-:Y:S01]  /*9320*/  UP2UR UR31, UPR, URZ, 0x4 ;  /* 0x000000043f1f7883 */ /* 0x000fe20008000000 */
[----:B------:R-:W2:Y:S01]  /*9330*/  SHFL.IDX PT, R3, R4, 0x2, 0x1c1f ;  /* 0x005c1f0004037f89 */ /* 0x000ea200000e0000 */
[----:B------:R-:W-:Y:S02]  /*9340*/  UISETP.NE.AND UP2, UPT, UR26, URZ, UPT ;  /* 0x0000003f1a00728c */ /* 0x000fe4000bf45270 */
[----:B------:R-:W-:Y:S02]  /*9350*/  UP2UR UR33, UPR, URZ, 0x10 ;  /* 0x000000103f217883 */ /* 0x000fe40008000000 */
[----:B------:R-:W-:Y:S02]  /*9360*/  UISETP.NE.AND UP4, UPT, UR28, URZ, UPT ;  /* 0x0000003f1c00728c */ /* 0x000fe4000bf85270 */
[----:B------:R-:W-:Y:S01]  /*9370*/  PLOP3.LUT P0, PT, PT, PT, UP2, 0x40, 0x0 ;  /* 0x000000000000781c */ /* 0x000fe20003f0e828 */
[----:B------:R-:W-:Y:S02]  /*9380*/  UP2UR UR32, UPR, URZ, 0x8 ;  /* 0x000000083f207883 */ /* 0x000fe40008000000 */
[----:B------:R-:W-:Y:S01]  /*9390*/  UISETP.NE.AND UP3, UPT, UR27, URZ, UPT ;  /* 0x0000003f1b00728c */ /* 0x000fe2000bf65270 */
[----:B------:R-:W-:Y:S01]  /*93a0*/  PLOP3.LUT P2, PT, PT, PT, UP4, 0x40, 0x0 ;  /* 0x000000000000781c */ /* 0x000fe20003f4e848 */
[----:B------:R-:W-:Y:S01]  /*93b0*/  UISETP.NE.AND UP4, UPT, UR33, URZ, UPT ;  /* 0x0000003f2100728c */ /* 0x000fe2000bf85270 */
[C---:B------:R-:W-:Y:S01]  /*93c0*/  ISETP.GT.AND P0, PT, R0.reuse, 0x8, P0 ;  /* 0x000000080000780c */ /* 0x040fe20000704270 */
[----:B------:R-:W-:Y:S01]  /*93d0*/  UP2UR UR30, UPR, URZ, 0x2 ;  /* 0x000000023f1e7883 */ /* 0x000fe20008000000 */
[----:B------:R-:W-:Y:S01]  /*93e0*/  ISETP.GT.AND P2, PT, R0, RZ, P2 ;  /* 0x000000ff0000720c */ /* 0x000fe20001744270 */
[----:B------:R-:W-:Y:S01]  /*93f0*/  UISETP.NE.AND UP1, UPT, UR25, URZ, UPT ;  /* 0x0000003f1900728c */ /* 0x000fe2000bf25270 */
[----:B------:R-:W-:Y:S01]  /*9400*/  PLOP3.LUT P1, PT, PT, PT, UP3, 0x40, 0x0 ;  /* 0x000000000000781c */ /* 0x000fe20003f2e838 */
[----:B------:R-:W-:Y:S01]  /*9410*/  UP2UR UR29, UPR, URZ, 0x1 ;  /* 0x000000013f1d7883 */ /* 0x000fe20008000000 */
[----:B------:R-:W-:Y:S01]  /*9420*/  ISETP.LT.OR P0, PT, R2, 0x9, P0 ;  /* 0x000000090200780c */ /* 0x000fe20000701670 */
[----:B------:R-:W-:Y:S01]  /*9430*/  UISETP.NE.AND UP0, UPT, UR24, URZ, UPT ;  /* 0x0000003f1800728c */ /* 0x000fe2000bf05270 */
[----:B------:R-:W-:Y:S01]  /*9440*/  ISETP.GT.AND P1, PT, R0, 0x1, P1 ;  /* 0x000000010000780c */ /* 0x000fe20000f24270 */
[----:B------:R-:W-:Y:S01]  /*9450*/  UISETP.NE.AND UP3, UPT, UR32, URZ, UPT ;  /* 0x0000003f2000728c */ /* 0x000fe2000bf65270 */
[C---:B------:R-:W-:Y:S01]  /*9460*/  ISETP.LT.OR P2, PT, R2.reuse, 0x1, P2 ;  /* 0x000000010200780c */ /* 0x040fe20001741670 */
[----:B------:R-:W-:Y:S01]  /*9470*/  UISETP.NE.AND UP2, UPT, UR31, URZ, UPT ;  /* 0x0000003f1f00728c */ /* 0x000fe2000bf45270 */
[----:B------:R-:W-:Y:S02]  /*9480*/  ISETP.LT.OR P1, PT, R2, 0x2, P1 ;  /* 0x000000020200780c */ /* 0x000fe40000f21670 */
[----:B------:R-:W-:Y:S02]  /*9490*/  FSEL R14, R142, -INF , !P0 ;  /* 0xff8000008e0e7808 */ /* 0x000fe40004000000 */
[----:B------:R-:W-:Y:S02]  /*94a0*/  PLOP3.LUT P0, PT, PT, PT, UP4, 0x40, 0x0 ;  /* 0x000000000000781c */ /* 0x000fe40003f0e848 */
[----:B------:R-:W-:Y:S01]  /*94b0*/  PLOP3.LUT P6, PT, PT, PT, UP1, 0x40, 0x0 ;  /* 0x000000000000781c */ /* 0x000fe20003fce818 */
[----:B------:R-:W-:Y:S01]  /*94c0*/  UISETP.NE.AND UP1, UPT, UR30, URZ, UPT ;  /* 0x0000003f1e00728c */ /* 0x000fe2000bf25270 */
[----:B------:R-:W-:Y:S01]  /*94d0*/  PLOP3.LUT P5, PT, PT, PT, UP0, 0x40, 0x0 ;  /* 0x000000000000781c */ /* 0x000fe20003fae808 */
[----:B------:R-:W-:Y:S01]  /*94e0*/  UISETP.NE.AND UP0, UPT, UR29, URZ, UPT ;  /* 0x0000003f1d00728c */ /* 0x000fe2000bf05270 */
[----:B------:R-:W-:Y:S01]  /*94f0*/  FSEL R8, R204, -INF , !P2 ;  /* 0xff800000cc087808 */ /* 0x000fe20005000000 */
[----:B------:R-:W-:Y:S01]  /*9500*/  UP2UR UR29, UPR, URZ, 0x40 ;  /* 0x000000403f1d7883 */ /* 0x000fe20008000000 */
[----:B------:R-:W-:Y:S01]  /*9510*/  PLOP3.LUT P2, PT, PT, PT, UP6, 0x40, 0x0 ;  /* 0x000000000000781c */ /* 0x000fe20003f4e868 */
[----:B------:R-:W-:Y:S01]  /*9520*/  UISETP.NE.AND UP6, UPT, UR16, URZ, UPT ;  /* 0x0000003f1000728c */ /* 0x000fe2000bfc5270 */
[----:B------:R-:W-:Y:S02]  /*9530*/  FSEL R11, R200, -INF , !P1 ;  /* 0xff800000c80b7808 */ /* 0x000fe40004800000 */
        /* <DEDUP_REMOVED lines=34> */
[----:B---3--:R-:W-:Y:S02]  /*9760*/  FSEL R247, R18, -INF , !P2 ;  /* 0xff80000012f77808 */ /* 0x008fe40005000000 */
[----:B-1----:R-:W-:Y:S01]  /*9770*/  FSEL R249, R13, -INF , !P1 ;  /* 0xff8000000df97808 */ /* 0x002fe20004800000 */
        /* <DEDUP_REMOVED lines=15> */
.L_x_1037:
[----:B------:R-:W-:Y:S04]  /*9870*/  MOV R7, c[0x0][0x32c] ;  /* 0x0000cb0000077a02 */ /* 0x000fe80000000f00 */
[----:B------:R-:W-:Y:S11]  /*9880*/  ISETP.NE.AND P0, PT, R7, 0x1, PT ;  /* 0x000000010700780c */ /* 0x000ff60003f05270 */
[----:B------:R-:W-:Y:S02]  /*9890*/  @!UPT UIADD3 URZ, URZ, URZ, URZ ;  /* 0x0000003f3f3ff290 */ /* 0x000fe4000fffe03f */
[----:B------:R-:W-:Y:S05]  /*98a0*/  @P0 IMAD.HI.U32 R7, R3, c[0x0][0x330], RZ ;  /* 0x0000cc0003070a27 */ /* 0x000fea00078e00ff */
[----:B------:R-:W-:Y:S02]  /*98b0*/  @P0 SHF.R.U32.HI R3, RZ, c[0x0][0x334], R7 ;  /* 0x0000cd00ff030a19 */ /* 0x000fe40000011607 */
.L_x_1038:
[----:B------:R-:W-:Y:S05]  /*98c0*/  BSYNC B0 ;  /* 0x0000000000007941 */ /* 0x000fea0003800000 */
.L_x_1036:
[----:B------:R-:W-:Y:S05]  /*98d0*/  IADD3 R7, -R32, UR23, RZ ;  /* 0x0000001720077c10 */ /* 0x000fea000fffe1ff */
[----:B------:R-:W-:Y:S05]  /*98e0*/  IMAD R3, R3, c[0x0][0x32c], R7 ;  /* 0x0000cb0003037a24 */ /* 0x000fea00078e0207 */
[----:B------:R-:W-:Y:S02]  /*98f0*/  IADD3 R7, R3, c[0x0][0x32c], RZ ;  /* 0x0000cb0003077a10 */ /* 0x000fe40007ffe0ff */
[----:B------:R-:W-:Y:S02]  /*9900*/  IMNMX R0, R0, R3, !PT ;  /* 0x0000000300007217 */ /* 0x000fe40007800200 */
[----:B------:R-:W-:Y:S02]  /*9910*/  IMNMX R2, R2, R7, PT ;  /* 0x0000000702027217 */ /* 0x000fe40003800200 */
.L_x_1035:
[----:B------:R-:W-:Y:S01]  /*9920*/  UP2UR UR31, UPR, URZ, 0x4 ;  /* 0x000000043f1f7883 */ /* 0x000fe20008000000 */
[----:B------:R-:W1:Y:S01]  /*9930*/  SHFL.IDX PT, R3, R4, 0x3, 0x1c1f ;  /* 0x007c1f0004037f89 */ /* 0x000e6200000e0000 */
        /* <DEDUP_REMOVED lines=58> */
[--C-:B-1----:R-:W-:Y:S01]  /*9ce0*/  IMAD.IADD R0, R6, 0x1, R3.reuse ;  /* 0x0000000106007824 */ /* 0x102fe200078e0203 */
        /* <DEDUP_REMOVED lines=24> */
.L_x_1041:
[----:B------:R-:W-:Y:S04]  /*9e70*/  MOV R4, c[0x0][0x32c] ;  /* 0x0000cb0000047a02 */ /* 0x000fe80000000f00 */
[----:B------:R-:W-:Y:S11]  /*9e80*/  ISETP.NE.AND P0, PT, R4, 0x1, PT ;  /* 0x000000010400780c */ /* 0x000ff60003f05270 */
[----:B------:R-:W-:Y:S02]  /*9e90*/  @!UPT UIADD3 URZ, URZ, URZ, URZ ;  /* 0x0000003f3f3ff290 */ /* 0x000fe4000fffe03f */
[----:B------:R-:W-:Y:S05]  /*9ea0*/  @P0 IMAD.HI.U32 R4, R3, c[0x0][0x330], RZ ;  /* 0x0000cc0003040a27 */ /* 0x000fea00078e00ff */
[----:B------:R-:W-:Y:S02]  /*9eb0*/  @P0 SHF.R.U32.HI R3, RZ, c[0x0][0x334], R4 ;  /* 0x0000cd00ff030a19 */ /* 0x000fe40000011604 */
.L_x_1042:
[----:B------:R-:W-:Y:S05]  /*9ec0*/  BSYNC B0 ;  /* 0x0000000000007941 */ /* 0x000fea0003800000 */
.L_x_1040:
[----:B------:R-:W-:Y:S05]  /*9ed0*/  IADD3 R4, -R32, UR23, RZ ;  /* 0x0000001720047c10 */ /* 0x000fea000fffe1ff */
[----:B------:R-:W-:Y:S05]  /*9ee0*/  IMAD R3, R3, c[0x0][0x32c], R4 ;  /* 0x0000cb0003037a24 */ /* 0x000fea00078e0204 */
[----:B------:R-:W-:Y:S02]  /*9ef0*/  IADD3 R4, R3, c[0x0][0x32c], RZ ;  /* 0x0000cb0003047a10 */ /* 0x000fe40007ffe0ff */
[----:B------:R-:W-:Y:S02]  /*9f00*/  IMNMX R0, R0, R3, !PT ;  /* 0x0000000300007217 */ /* 0x000fe40007800200 */
[----:B------:R-:W-:Y:S02]  /*9f10*/  IMNMX R2, R2, R4, PT ;  /* 0x0000000402027217 */ /* 0x000fe40003800200 */
.L_x_1039:
[----:B------:R-:W-:Y:S01]  /*9f20*/  FMNMX.FTZ R3, R8, R134, !PT ;  /* 0x0000008608037209 */ /* 0x000fe20007810000 */
        /* <DEDUP_REMOVED lines=20> */
[----:B------:R-:W-:Y:S01]  /*a070*/  LDSM.16.MT88.4 R36, [R226+0x2080] ;  /* 0x00208000e224783b */ /* 0x000fe20000004200 */
[----:B------:R-:W-:Y:S02]  /*a080*/  FMNMX.FTZ R137, R199, R137, !PT ;  /* 0x00000089c7897209 */ /* 0x000fe40007810000 */
        /* <DEDUP_REMOVED lines=12> */
[----:B------:R-:W-:Y:S01]  /*a150*/  PLOP3.LUT P6, PT, PT, PT, UP4, 0x40, 0x0 ;  /* 0x000000000000781c */ /* 0x000fe20003fce848 */
[----:B------:R-:W1:Y:S01]  /*a160*/  SHFL.BFLY PT, R18, R3, 0x2, 0x1f ;  /* 0x0c401f0003127f89 */ /* 0x000e6200000e0000 */
[----:B------:R-:W-:Y:S01]  /*a170*/  PLOP3.LUT P5, PT, PT, PT, UP3, 0x40, 0x0 ;  /* 0x000000000000781c */ /* 0x000fe20003fae838 */
[----:B------:R-:W-:Y:S01]  /*a180*/  UISETP.NE.AND UP4, UPT, UR23, URZ, UPT ;  /* 0x0000003f1700728c */ /* 0x000fe2000bf85270 */
[C---:B------:R-:W-:Y:S01]  /*a190*/  ISETP.GT.AND P6, PT, R0.reuse, RZ, P6 ;  /* 0x000000ff0000720c */ /* 0x040fe200037c4270 */
[----:B------:R-:W-:Y:S01]  /*a1a0*/  UISETP.NE.AND UP3, UPT, UR28, URZ, UPT ;  /* 0x0000003f1c00728c */ /* 0x000fe2000bf65270 */
[----:B------:R-:W-:Y:S02]  /*a1b0*/  ISETP.GT.AND P5, PT, R0, 0x1, P5 ;  /* 0x000000010000780c */ /* 0x000fe40002fa4270 */
[----:B------:R-:W-:Y:S01]  /*a1c0*/  PLOP3.LUT P2, PT, PT, PT, UP2, 0x40, 0x0 ;  /* 0x000000000000781c */ /* 0x000fe20003f4e828 */
[----:B------:R-:W2:Y:S01]  /*a1d0*/  SHFL.BFLY PT, R6, R137, 0x2, 0x1f ;  /* 0x0c401f0089067f89 */ /* 0x000ea200000e0000 */
[C---:B------:R-:W-:Y:S01]  /*a1e0*/  ISETP.LT.OR P6, PT, R2.reuse, 0x1, P6 ;  /* 0x000000010200780c */ /* 0x040fe200037c1670 */
[----:B------:R-:W-:Y:S01]  /*a1f0*/  UISETP.NE.AND UP2, UPT, UR27, URZ, UPT ;  /* 0x0000003f1b00728c */ /* 0x000fe2000bf45270 */
[----:B------:R-:W-:Y:S02]  /*a200*/  ISETP.LT.OR P5, PT, R2, 0x2, P5 ;  /* 0x000000020200780c */ /* 0x000fe40002fa1670 */
[----:B------:R-:W-:Y:S02]  /*a210*/  FSEL R5, R214, -INF , !P6 ;  /* 0xff800000d6057808 */ /* 0x000fe40007000000 */
[----:B------:R-:W-:Y:S02]  /*a220*/  ISETP.GT.AND P2, PT, R0, 0x8, P2 ;  /* 0x000000080000780c */ /* 0x000fe40001744270 */
[----:B------:R-:W-:Y:S01]  /*a230*/  PLOP3.LUT P1, PT, PT, PT, UP1, 0x40, 0x0 ;  /* 0x000000000000781c */ /* 0x000fe20003f2e818 */
[----:B------:R-:W-:Y:S01]  /*a240*/  UISETP.NE.AND UP1, UPT, UR26, URZ, UPT ;  /* 0x0000003f1a00728c */ /* 0x000fe2000bf25270 */
[----:B------:R-:W-:Y:S02]  /*a250*/  FSEL R20, R212, -INF , !P5 ;  /* 0xff800000d4147808 */ /* 0x000fe40006800000 */
[----:B------:R-:W-:Y:S02]  /*a260*/  FMNMX.FTZ R4, R7, R138, !PT ;  /* 0x0000008a07047209 */ /* 0x000fe40007810000 */
[----:B------:R-:W-:Y:S02]  /*a270*/  ISETP.GT.AND P1, PT, R0, 0x9, P1 ;  /* 0x000000090000780c */ /* 0x000fe40000f24270 */
[----:B------:R-:W-:Y:S01]  /*a280*/  PLOP3.LUT P0, PT, PT, PT, UP0, 0x40, 0x0 ;  /* 0x000000000000781c */ /* 0x000fe20003f0e808 */
[----:B------:R-:W-:Y:S01]  /*a290*/  UISETP.NE.AND UP0, UPT, UR25, URZ, UPT ;  /* 0x0000003f1900728c */ /* 0x000fe2000bf05270 */
[----:B------:R-:W-:Y:S02]  /*a2a0*/  ISETP.LT.OR P2, PT, R2, 0x9, P2 ;  /* 0x000000090200780c */ /* 0x000fe40001741670 */
[----:B------:R-:W-:Y:S02]  /*a2b0*/  FMNMX.FTZ R4, R10, R4, !PT ;  /* 0x000000040a047209 */ /* 0x000fe40007810000 */
[----:B------:R-:W-:Y:S02]  /*a2c0*/  ISETP.GT.AND P0, PT, R0, 0x10, P0 ;  /* 0x000000100000780c */ /* 0x000fe40000704270 */
[----:B-1----:R-:W-:Y:S02]  /*a2d0*/  FMNMX.FTZ R3, R3, R18, !PT ;  /* 0x0000001203037209 */ /* 0x002fe40007810000 */
[----:B--2---:R-:W-:Y:S02]  /*a2e0*/  FMNMX.FTZ R137, R137, R6, !PT ;  /* 0x0000000689897209 */ /* 0x004fe40007810000 */
[----:B------:R-:W-:Y:S01]  /*a2f0*/  FSEL R18, R220, -INF , !P2 ;  /* 0xff800000dc127808 */ /* 0x000fe20005000000 */
[----:B------:R-:W1:Y:S01]  /*a300*/  SHFL.BFLY PT, R136, R3, 0x1, 0x1f ;  /* 0x0c201f0003887f89 */ /* 0x000e6200000e0000 */
[----:B------:R-:W-:Y:S02]  /*a310*/  PLOP3.LUT P6, PT, PT, PT, UP6, 0x40, 0x0 ;  /* 0x000000000000781c */ /* 0x000fe40003fce868 */
[C---:B------:R-:W-:Y:S02]  /*a320*/  ISETP.LT.OR P1, PT, R2.reuse, 0xa, P1 ;  /* 0x0000000a0200780c */ /* 0x040fe40000f21670 */
[----:B------:R-:W-:Y:S02]  /*a330*/  ISETP.LT.OR P0, PT, R2, 0x11, P0 ;  /* 0x000000110200780c */ /* 0x000fe40000701670 */
[----:B------:R-:W-:Y:S01]  /*a340*/  FMNMX.FTZ R4, R9, R4, !PT ;  /* 0x0000000409047209 */ /* 0x000fe20007810000 */
[----:B------:R-:W2:Y:S01]  /*a350*/  SHFL.BFLY PT, R6, R137, 0x1, 0x1f ;  /* 0x0c201f0089067f89 */ /* 0x000ea200000e0000 */
[C---:B------:R-:W-:Y:S02]  /*a360*/  ISETP.GT.AND P6, PT, R0.reuse, 0x11, P6 ;  /* 0x000000110000780c */ /* 0x040fe400037c4270 */
[----:B------:R-:W-:Y:S02]  /*a370*/  PLOP3.LUT P5, PT, PT, PT, UP5, 0x40, 0x0 ;  /* 0x000000000000781c */ /* 0x000fe40003fae858 */
[----:B------:R-:W-:Y:S02]  /*a380*/  FSEL R197, R215, -INF , !P0 ;  /* 0xff800000d7c57808 */ /* 0x000fe40004000000 */
[----:B------:R-:W-:Y:S02]  /*a390*/  FMNMX.FTZ R4, R13, R4, !PT ;  /* 0x000000040d047209 */ /* 0x000fe40007810000 */
[----:B------:R-:W-:Y:S02]  /*a3a0*/  ISETP.GT.AND P5, PT, R0, 0x18, P5 ;  /* 0x000000180000780c */ /* 0x000fe40002fa4270 */
[----:B------:R-:W-:Y:S02]  /*a3b0*/  PLOP3.LUT P0, PT, PT, PT, UP3, 0x40, 0x0 ;  /* 0x000000000000781c */ /* 0x000fe40003f0e838 */
[----:B------:R-:W-:Y:S02]  /*a3c0*/  ISETP.LT.OR P6, PT, R2, 0x12, P6 ;  /* 0x000000120200780c */ /* 0x000fe400037c1670 */
[----:B------:R-:W-:Y:S02]  /*a3d0*/  ISETP.GT.AND P0, PT, R0, 0x20, P0 ;  /* 0x000000200000780c */ /* 0x000fe40000704270 */
[----:B-1----:R-:W-:Y:S02]  /*a3e0*/  FMNMX.FTZ R136, R3, R136, !PT ;  /* 0x0000008803887209 */ /* 0x002fe40007810000 */
[----:B------:R-:W-:Y:S02]  /*a3f0*/  FMNMX.FTZ R3, R5, R139, !PT ;  /* 0x0000008b05037209 */ /* 0x000fe40007810000 */
[----:B------:R-:W-:Y:S01]  /*a400*/  FMNMX.FTZ R4, R204, R4, !PT ;  /* 0x00000004cc047209 */ /* 0x000fe20007810000 */
[----:B------:R-:W-:Y:S01]  /*a410*/  FMUL.FTZ R142, R136, c[0x0][0x2d0] ;  /* 0x0000b400888e7a20 */ /* 0x000fe20000410000 */
[----:B------:R-:W-:Y:S02]  /*a420*/  FMNMX.FTZ R3, R20, R3, !PT ;  /* 0x0000000314037209 */ /* 0x000fe40007810000 */
[----:B--2---:R-:W-:Y:S02]  /*a430*/  FMNMX.FTZ R137, R137, R6, !PT ;  /* 0x0000000689897209 */ /* 0x004fe40007810000 */
[----:B------:R-:W-:Y:S02]  /*a440*/  FSEL R6, R221, -INF , !P1 ;  /* 0xff800000dd067808 */ /* 0x000fe40004800000 */
[----:B------:R-:W-:Y:S01]  /*a450*/  FMNMX.FTZ R3, R18, R3, !PT ;  /* 0x0000000312037209 */ /* 0x000fe20007810000 */
[----:B------:R-:W-:Y:S01]  /*a460*/  FMUL.FTZ R141, R137, c[0x0][0x2d0] ;  /* 0x0000b400898d7a20 */ /* 0x000fe20000410000 */
[----:B------:R-:W-:Y:S02]  /*a470*/  PLOP3.LUT P1, PT, PT, PT, UP4, 0x40, 0x0 ;  /* 0x000000000000781c */ /* 0x000fe40003f2e848 */
[----:B------:R-:W-:Y:S02]  /*a480*/  FMNMX.FTZ R3, R6, R3, !PT ;  /* 0x0000000306037209 */ /* 0x000fe40007810000 */
[----:B------:R-:W-:Y:S02]  /*a490*/  ISETP.GT.AND P1, PT, R0, 0x19, P1 ;  /* 0x000000190000780c */ /* 0x000fe40000f24270 */
[----:B------:R-:W-:Y:S02]  /*a4a0*/  FMNMX.FTZ R3, R197, R3, !PT ;  /* 0x00000003c5037209 */ /* 0x000fe40007810000 */
[----:B------:R-:W-:Y:S02]  /*a4b0*/  FSEL R201, R213, -INF , !P6 ;  /* 0xff800000d5c97808 */ /* 0x000fe40007000000 */
[----:B------:R-:W-:Y:S02]  /*a4c0*/  ISETP.LT.OR P5, PT, R2, 0x19, P5 ;  /* 0x000000190200780c */ /* 0x000fe40002fa1670 */
[----:B------:R-:W-:Y:S02]  /*a4d0*/  FMNMX.FTZ R4, R209, R4, !PT ;  /* 0x00000004d1047209 */ /* 0x000fe40007810000 */
[----:B------:R-:W-:Y:S02]  /*a4e0*/  FSEL R202, R30, -INF , !P5 ;  /* 0xff8000001eca7808 */ /* 0x000fe40006800000 */
[----:B------:R-:W-:Y:S02]  /*a4f0*/  FMNMX.FTZ R3, R201, R3, !PT ;  /* 0x00000003c9037209 */ /* 0x000fe40007810000 */
[----:B------:R-:W-:Y:S02]  /*a500*/  PLOP3.LUT P6, PT, PT, PT, UP2, 0x40, 0x0 ;  /* 0x000000000000781c */ /* 0x000fe40003fce828 */
[C---:B------:R-:W-:Y:S02]  /*a510*/  ISETP.LT.OR P1, PT, R2.reuse, 0x1a, P1 ;  /* 0x0000001a0200780c */ /* 0x040fe40000f21670 */
[----:B------:R-:W-:Y:S02]  /*a520*/  ISETP.LT.OR P0, PT, R2, 0x21, P0 ;  /* 0x000000210200780c */ /* 0x000fe40000701670 */
[----:B------:R-:W-:Y:S02]  /*a530*/  FMNMX.FTZ R3, R202, R3, !PT ;  /* 0x00000003ca037209 */ /* 0x000fe40007810000 */
[----:B------:R-:W-:Y:S02]  /*a540*/  FSEL R208, R31, -INF , !P1 ;  /* 0xff8000001fd07808 */ /* 0x000fe40004800000 */
[----:B------:R-:W-:Y:S02]  /*a550*/  FSEL R213, R42, -INF , !P0 ;  /* 0xff8000002ad57808 */ /* 0x000fe40004000000 */
[----:B------:R-:W-:Y:S02]  /*a560*/  ISETP.GT.AND P6, PT, R0, 0x21, P6 ;  /* 0x000000210000780c */ /* 0x000fe400037c4270 */
[----:B------:R-:W-:Y:S02]  /*a570*/  FMNMX.FTZ R4, R210, R4, !PT ;  /* 0x00000004d2047209 */ /* 0x000fe40007810000 */
[----:B------:R-:W-:Y:S02]  /*a580*/  PLOP3.LUT P5, PT, PT, PT, UP1, 0x40, 0x0 ;  /* 0x000000000000781c */ /* 0x000fe40003fae818 */
[----:B------:R-:W-:Y:S01]  /*a590*/  PLOP3.LUT P0, PT, PT, PT, UP0, 0x40, 0x0 ;  /* 0x000000000000781c */ /* 0x000fe20003f0e808 */
[----:B------:R-:W-:Y:S01]  /*a5a0*/  UISETP.GT.AND UP0, UPT, UR13, UR22, UPT ;  /* 0x000000160d00728c */ /* 0x000fe2000bf04270 */
[----:B------:R-:W-:Y:S01]  /*a5b0*/  FMNMX.FTZ R4, R211, R4, !PT ;  /* 0x00000004d3047209 */ /* 0x000fe20007810000 */
[----:B------:R-:W-:Y:S01]  /*a5c0*/  UIADD3 UR13, UR13, -0x1, URZ ;  /* 0xffffffff0d0d7890 */ /* 0x000fe2000fffe03f */
[C---:B------:R-:W-:Y:S02]  /*a5d0*/  ISETP.GT.AND P5, PT, R0.reuse, 0x28, P5 ;  /* 0x000000280000780c */ /* 0x040fe40002fa4270 */
[----:B------:R-:W-:Y:S02]  /*a5e0*/  ISETP.GT.AND P0, PT, R0, 0x29, P0 ;  /* 0x000000290000780c */ /* 0x000fe40000704270 */
[----:B------:R-:W-:Y:S02]  /*a5f0*/  FMNMX.FTZ R0, R208, R3, !PT ;  /* 0x00000003d0007209 */ /* 0x000fe40007810000 */
[C---:B------:R-:W-:Y:S02]  /*a600*/  ISETP.LT.OR P6, PT, R2.reuse, 0x22, P6 ;  /* 0x000000220200780c */ /* 0x040fe400037c1670 */
[----:B------:R-:W-:Y:S02]  /*a610*/  ISETP.LT.OR P5, PT, R2, 0x29, P5 ;  /* 0x000000290200780c */ /* 0x000fe40002fa1670 */
[----:B------:R-:W-:Y:S02]  /*a620*/  FSEL R212, R43, -INF , !P6 ;  /* 0xff8000002bd47808 */ /* 0x000fe40007000000 */
[----:B------:R-:W-:Y:S02]  /*a630*/  FMNMX.FTZ R0, R213, R0, !PT ;  /* 0x00000000d5007209 */ /* 0x000fe40007810000 */
[----:B------:R-:W-:Y:S02]  /*a640*/  FMNMX.FTZ R4, R223, R4, !PT ;  /* 0x00000004df047209 */ /* 0x000fe40007810000 */
[----:B------:R-:W-:Y:S02]  /*a650*/  FSETP.NEU.FTZ.AND P1, PT, R136, -INF , PT ;  /* 0xff8000008800780b */ /* 0x000fe40003f3d000 */
[----:B------:R-:W-:Y:S02]  /*a660*/  FSEL R214, R46, -INF , !P5 ;  /* 0xff8000002ed67808 */ /* 0x000fe40006800000 */
[----:B------:R-:W-:Y:S02]  /*a670*/  FMNMX.FTZ R0, R212, R0, !PT ;  /* 0x00000000d4007209 */ /* 0x000fe40007810000 */
[----:B------:R-:W-:Y:S02]  /*a680*/  FMNMX.FTZ R4, R244, R4, !PT ;  /* 0x00000004f4047209 */ /* 0x000fe40007810000 */
[----:B------:R-:W-:Y:S02]  /*a690*/  ISETP.LT.OR P0, PT, R2, 0x2a, P0 ;  /* 0x0000002a0200780c */ /* 0x000fe40000701670 */
[----:B------:R-:W-:Y:S02]  /*a6a0*/  FSEL R142, R142, RZ, P1 ;  /* 0x000000ff8e8e7208 */ /* 0x000fe40000800000 */
[----:B------:R-:W-:Y:S02]  /*a6b0*/  FMNMX.FTZ R4, R246, R4, !PT ;  /* 0x00000004f6047209 */ /* 0x000fe40007810000 */
[----:B------:R-:W-:Y:S01]  /*a6c0*/  FSEL R140, R47, -INF , !P0 ;  /* 0xff8000002f8c7808 */ /* 0x000fe20004000000 */
[--C-:B------:R-:W-:Y:S01]  /*a6d0*/  FFMA.FTZ R3, R21, c[0x0][0x2d0], -R142.reuse ;  /* 0x0000b40015037a23 */ /* 0x100fe2000001088e */
[----:B------:R-:W-:Y:S01]  /*a6e0*/  FMNMX.FTZ R0, R214, R0, !PT ;  /* 0x00000000d6007209 */ /* 0x000fe20007810000 */
[--C-:B------:R-:W-:Y:S01]  /*a6f0*/  FFMA.FTZ R8, R8, c[0x0][0x2d0], -R142.reuse ;  /* 0x0000b40008087a23 */ /* 0x100fe2000001088e */
[----:B------:R-:W-:Y:S01]  /*a700*/  FMNMX.FTZ R4, R248, R4, !PT ;  /* 0x00000004f8047209 */ /* 0x000fe20007810000 */
[----:B------:R1:W-:Y:S01]  /*a710*/  MUFU.EX2 R35, R3 ;  /* 0x0000000300237308 */ /* 0x0003e20000000800 */
[----:B------:R-:W-:Y:S01]  /*a720*/  FMNMX.FTZ R0, R140, R0, !PT ;  /* 0x000000008c007209 */ /* 0x000fe20007810000 */
[--C-:B------:R-:W-:Y:S01]  /*a730*/  FFMA.FTZ R11, R11, c[0x0][0x2d0], -R142.reuse ;  /* 0x0000b4000b0b7a23 */ /* 0x100fe2000001088e */
[----:B------:R-:W-:Y:S01]  /*a740*/  FSETP.NEU.FTZ.AND P2, PT, R137, -INF , PT ;  /* 0xff8000008900780b */ /* 0x000fe20003f5d000 */
[----:B------:R-:W2:Y:S01]  /*a750*/  SHFL.BFLY PT, R19, R4, 0x2, 0x1f ;  /* 0x0c401f0004137f89 */ /* 0x000ea200000e0000 */
[----:B------:R-:W-:Y:S02]  /*a760*/  FFMA.FTZ R14, R14, c[0x0][0x2d0], -R142 ;  /* 0x0000b4000e0e7a23 */ /* 0x000fe4000001088e */
[----:B------:R-:W-:Y:S03]  /*a770*/  FSEL R141, R141, RZ, P2 ;  /* 0x000000ff8d8d7208 */ /* 0x000fe60001000000 */
[----:B------:R-:W-:Y:S02]  /*a780*/  MUFU.EX2 R49, R8 ;  /* 0x0000000800317308 */ /* 0x000fe40000000800 */
[----:B------:R-:W1:Y:S01]  /*a790*/  SHFL.BFLY PT, R2, R0, 0x2, 0x1f ;  /* 0x0c401f0000027f89 */ /* 0x000e6200000e0000 */
[--C-:B------:R-:W-:Y:S02]  /*a7a0*/  FFMA.FTZ R16, R16, c[0x0][0x2d0], -R141.reuse ;  /* 0x0000b40010107a23 */ /* 0x100fe4000001088d */
[--C-:B------:R-:W-:Y:S02]  /*a7b0*/  FFMA.FTZ R15, R15, c[0x0][0x2d0], -R141.reuse ;  /* 0x0000b4000f0f7a23 */ /* 0x100fe4000001088d */
[--C-:B------:R-:W-:Y:S02]  /*a7c0*/  FFMA.FTZ R12, R12, c[0x0][0x2d0], -R141.reuse ;  /* 0x0000b4000c0c7a23 */ /* 0x100fe4000001088d */
[----:B------:R-:W-:Y:S01]  /*a7d0*/  FFMA.FTZ R17, R17, c[0x0][0x2d0], -R141 ;  /* 0x0000b40011117a23 */ /* 0x000fe2000001088d */
[----:B------:R-:W-:Y:S01]  /*a7e0*/  MUFU.EX2 R221, R16 ;  /* 0x0000001000dd7308 */ /* 0x000fe20000000800 */
[----:B--2---:R-:W-:Y:S09]  /*a7f0*/  FMNMX.FTZ R4, R4, R19, !PT ;  /* 0x0000001304047209 */ /* 0x004ff20007810000 */
[----:B------:R-:W2:Y:S01]  /*a800*/  MUFU.EX2 R45, R15 ;  /* 0x0000000f002d7308 */ /* 0x000ea20000000800 */
[----:B------:R-:W3:Y:S01]  /*a810*/  SHFL.BFLY PT, R135, R4, 0x1, 0x1f ;  /* 0x0c201f0004877f89 */ /* 0x000ee200000e0000 */
[----:B-1----:R-:W-:Y:S02]  /*a820*/  FMNMX.FTZ R3, R0, R2, !PT ;  /* 0x0000000200037209 */ /* 0x002fe40007810000 */
[----:B------:R-:W-:Y:S02]  /*a830*/  FSEL R0, R137, RZ, P2 ;  /* 0x000000ff89007208 */ /* 0x000fe40001000000 */
[----:B------:R-:W-:Y:S04]  /*a840*/  FSEL R2, R136, RZ, P1 ;  /* 0x000000ff88027208 */ /* 0x000fe80000800000 */
[----:B------:R-:W-:Y:S01]  /*a850*/  MUFU.EX2 R50, R12 ;  /* 0x0000000c00327308 */ /* 0x000fe20000000800 */
[----:B------:R-:W-:Y:S02]  /*a860*/  FADD.FTZ R0, -R0, R132 ;  /* 0x0000008400007221 */ /* 0x000fe40000010100 */
[----:B------:R-:W-:Y:S02]  /*a870*/  FADD.FTZ R2, -R2, R134 ;  /* 0x0000008602027221 */ /* 0x000fe40000010100 */
[----:B------:R-:W-:Y:S02]  /*a880*/  FMUL.FTZ R0, R0, c[0x0][0x2d0] ;  /* 0x0000b40000007a20 */ /* 0x000fe40000410000 */
[----:B------:R-:W-:Y:S03]  /*a890*/  FMUL.FTZ R2, R2, c[0x0][0x2d0] ;  /* 0x0000b40002027a20 */ /* 0x000fe60000410000 */
[----:B------:R1:W4:Y:S01]  /*a8a0*/  MUFU.EX2 R133, R0 ;  /* 0x0000000000857308 */ /* 0x0003220000000800 */
[----:B--2---:R-:W-:Y:S02]  /*a8b0*/  F2FP.PACK_AB R194, R45, R221 ;  /* 0x000000dd2dc2723e */ /* 0x004fe400000000ff */
[----:B---3--:R-:W-:Y:S02]  /*a8c0*/  FMNMX.FTZ R135, R4, R135, !PT ;  /* 0x0000008704877209 */ /* 0x008fe40007810000 */
[----:B------:R-:W2:Y:S02]  /*a8d0*/  SHFL.BFLY PT, R4, R3, 0x1, 0x1f ;  /* 0x0c201f0003047f89 */ /* 0x000ea400000e0000 */
[C---:B------:R-:W-:Y:S03]  /*a8e0*/  FSETP.NEU.FTZ.AND P0, PT, R135.reuse, -INF , PT ;  /* 0xff8000008700780b */ /* 0x040fe60003f1d000 */
[----:B------:R-:W-:Y:S01]  /*a8f0*/  MUFU.EX2 R132, R2 ;  /* 0x0000000200847308 */ /* 0x000fe20000000800 */
[----:B------:R-:W-:Y:S05]  /*a900*/  FMUL.FTZ R143, R135, c[0x0][0x2d0] ;  /* 0x0000b400878f7a20 */ /* 0x000fea0000410000 */
[----:B------:R-:W-:Y:S04]  /*a910*/  FSEL R143, R143, RZ, P0 ;  /* 0x000000ff8f8f7208 */ /* 0x000fe80000000000 */
[----:B------:R-:W3:Y:S01]  /*a920*/  MUFU.EX2 R51, R17 ;  /* 0x0000001100337308 */ /* 0x000ee20000000800 */
[--C-:B------:R-:W-:Y:S01]  /*a930*/  FFMA.FTZ R7, R7, c[0x0][0x2d0], -R143.reuse ;  /* 0x0000b40007077a23 */ /* 0x100fe2000001088f */
[----:B-1----:R-:W-:Y:S01]  /*a940*/  FSEL R0, R135, RZ, P0 ;  /* 0x000000ff87007208 */ /* 0x002fe20000000000 */
[----:B----4-:R-:W-:Y:S01]  /*a950*/  FMUL.FTZ R33, R133, R173 ;  /* 0x000000ad85217220 */ /* 0x010fe20000410000 */
[----:B------:R-:W-:Y:S01]  /*a960*/  MOV R173, R45 ;  /* 0x0000002d00ad7202 */ /* 0x000fe20000000f00 */
[----:B------:R-:W-:Y:S02]  /*a970*/  FFMA.FTZ R9, R9, c[0x0][0x2d0], -R143 ;  /* 0x0000b40009097a23 */ /* 0x000fe4000001088f */
[----:B------:R-:W-:Y:S02]  /*a980*/  FADD.FTZ R0, -R0, R138 ;  /* 0x0000008a00007221 */ /* 0x000fe40000010100 */
[----:B------:R-:W-:Y:S01]  /*a990*/  FFMA.FTZ R138, R198, c[0x0][0x2d0], -R141 ;  /* 0x0000b400c68a7a23 */ /* 0x000fe2000001088d */
[----:B--2---:R-:W-:Y:S01]  /*a9a0*/  FMNMX.FTZ R3, R3, R4, !PT ;  /* 0x0000000403037209 */ /* 0x004fe20007810000 */
[----:B------:R-:W-:Y:S01]  /*a9b0*/  FMUL.FTZ R0, R0, c[0x0][0x2d0] ;  /* 0x0000b40000007a20 */ /* 0x000fe20000410000 */
[----:B------:R-:W1:Y:S01]  /*a9c0*/  MUFU.EX2 R42, R11 ;  /* 0x0000000b002a7308 */ /* 0x000e620000000800 */
[--C-:B------:R-:W-:Y:S01]  /*a9d0*/  FFMA.FTZ R13, R13, c[0x0][0x2d0], -R143.reuse ;  /* 0x0000b4000d0d7a23 */ /* 0x100fe2000001088f */
[C---:B------:R-:W-:Y:S01]  /*a9e0*/  FSETP.NEU.FTZ.AND P0, PT, R3.reuse, -INF , PT ;  /* 0xff8000000300780b */ /* 0x040fe20003f1d000 */
[----:B------:R-:W-:Y:S02]  /*a9f0*/  FMUL.FTZ R134, R3, c[0x0][0x2d0] ;  /* 0x0000b40003867a20 */ /* 0x000fe40000410000 */
[----:B------:R-:W-:Y:S02]  /*aa00*/  FFMA.FTZ R10, R10, c[0x0][0x2d0], -R143 ;  /* 0x0000b4000a0a7a23 */ /* 0x000fe4000001088f */
[C---:B------:R-:W-:Y:S01]  /*aa10*/  FMUL.FTZ R4, R133.reuse, R144 ;  /* 0x0000009085047220 */ /* 0x040fe20000410000 */
[----:B------:R-:W-:Y:S01]  /*aa20*/  FSEL R134, R134, RZ, P0 ;  /* 0x000000ff86867208 */ /* 0x000fe20000000000 */
[----:B------:R-:W-:Y:S01]  /*aa30*/  FMUL.FTZ R16, R133, R156 ;  /* 0x0000009c85107220 */ /* 0x000fe20000410000 */
[----:B------:R2:W4:Y:S01]  /*aa40*/  MUFU.EX2 R2, R0 ;  /* 0x0000000000027308 */ /* 0x0005220000000800 */
[----:B---3--:R-:W-:Y:S01]  /*aa50*/  F2FP.PACK_AB R192, R51, R50 ;  /* 0x0000003233c0723e */ /* 0x008fe200000000ff */
[----:B------:R-:W-:Y:S02]  /*aa60*/  FMUL.FTZ R17, R133, R157 ;  /* 0x0000009d85117220 */ /* 0x000fe40000410000 */
[--C-:B------:R-:W-:Y:S02]  /*aa70*/  FFMA.FTZ R5, R5, c[0x0][0x2d0], -R134.reuse ;  /* 0x0000b40005057a23 */ /* 0x100fe40000010886 */
[--C-:B------:R-:W-:Y:S02]  /*aa80*/  FFMA.FTZ R6, R6, c[0x0][0x2d0], -R134.reuse ;  /* 0x0000b40006067a23 */ /* 0x100fe40000010886 */
[--C-:B------:R-:W-:Y:S02]  /*aa90*/  FFMA.FTZ R18, R18, c[0x0][0x2d0], -R134.reuse ;  /* 0x0000b40012127a23 */ /* 0x100fe40000010886 */
[----:B------:R-:W3:Y:S01]  /*aaa0*/  MUFU.EX2 R40, R14 ;  /* 0x0000000e00287308 */ /* 0x000ee20000000800 */
[C---:B------:R-:W-:Y:S02]  /*aab0*/  FMUL.FTZ R19, R132.reuse, R159 ;  /* 0x0000009f84137220 */ /* 0x040fe40000410000 */
[----:B------:R-:W-:Y:S01]  /*aac0*/  FMUL.FTZ R34, R132, R174 ;  /* 0x000000ae84227220 */ /* 0x000fe20000410000 */
[----:B-1----:R-:W-:Y:S01]  /*aad0*/  F2FP.PACK_AB R193, R42, R49 ;  /* 0x000000312ac1723e */ /* 0x002fe200000000ff */
[C---:B------:R-:W-:Y:S01]  /*aae0*/  FMUL.FTZ R32, R133.reuse, R172 ;  /* 0x000000ac85207220 */ /* 0x040fe20000410000 */
[----:B------:R-:W-:Y:S01]  /*aaf0*/  MOV R174, R35 ;  /* 0x0000002300ae7202 */ /* 0x000fe20000000f00 */
[C---:B------:R-:W-:Y:S02]  /*ab00*/  FMUL.FTZ R52, R133.reuse, R52 ;  /* 0x0000003485347220 */ /* 0x040fe40000410000 */
[----:B------:R-:W-:Y:S01]  /*ab10*/  FMUL.FTZ R53, R133, R53 ;  /* 0x0000003585357220 */ /* 0x000fe20000410000 */
[----:B------:R1:W-:Y:S01]  /*ab20*/  MUFU.EX2 R252, R7 ;  /* 0x0000000700fc7308 */ /* 0x0003e20000000800 */
[C---:B------:R-:W-:Y:S02]  /*ab30*/  FMUL.FTZ R54, R132.reuse, R54 ;  /* 0x0000003684367220 */ /* 0x040fe40000410000 */
[----:B------:R-:W-:Y:S02]  /*ab40*/  FMUL.FTZ R55, R132, R55 ;  /* 0x0000003784377220 */ /* 0x000fe40000410000 */
[----:B--2---:R-:W-:Y:S02]  /*ab50*/  FFMA.FTZ R0, R20, c[0x0][0x2d0], -R134 ;  /* 0x0000b40014007a23 */ /* 0x004fe40000010886 */
[C---:B----4-:R-:W-:Y:S01]  /*ab60*/  FMUL.FTZ R45, R2.reuse, R185 ;  /* 0x000000b9022d7220 */ /* 0x050fe20000410000 */
[----:B------:R-:W2:Y:S01]  /*ab70*/  LDSM.16.MT88.4 R20, [R225+0x2080] ;  /* 0x00208000e114783b */ /* 0x000ea20000004200 */
[C---:B------:R-:W-:Y:S01]  /*ab80*/  FMUL.FTZ R41, R2.reuse, R181 ;  /* 0x000000b502297220 */ /* 0x040fe20000410000 */
[----:B------:R4:W-:Y:S01]  /*ab90*/  MUFU.EX2 R216, R0 ;  /* 0x0000000000d87308 */ /* 0x0009e20000000800 */
[----:B------:R-:W-:Y:S01]  /*aba0*/  MOV R181, R42 ;  /* 0x0000002a00b57202 */ /* 0x000fe20000000f00 */
[C---:B------:R-:W-:Y:S01]  /*abb0*/  FMUL.FTZ R8, R2.reuse, R148 ;  /* 0x0000009402087220 */ /* 0x040fe20000410000 */
[----:B---3--:R-:W-:Y:S01]  /*abc0*/  F2FP.PACK_AB R195, R35, R40 ;  /* 0x0000002823c3723e */ /* 0x008fe200000000ff */
[----:B------:R-:W-:Y:S02]  /*abd0*/  FMUL.FTZ R12, R2, R152 ;  /* 0x00000098020c7220 */ /* 0x000fe40000410000 */
[----:B------:R-:W-:Y:S01]  /*abe0*/  FMUL.FTZ R35, R132, R175 ;  /* 0x000000af84237220 */ /* 0x000fe20000410000 */
[----:B------:R-:W-:Y:S01]  /*abf0*/  MOV R175, R40 ;  /* 0x0000002800af7202 */ /* 0x000fe20000000f00 */
[C---:B------:R-:W-:Y:S02]  /*ac00*/  FMUL.FTZ R40, R2.reuse, R180 ;  /* 0x000000b402287220 */ /* 0x040fe40000410000 */
[----:B------:R3:W5:Y:S01]  /*ac10*/  MUFU.EX2 R215, R5 ;  /* 0x0000000500d77308 */ /* 0x0007620000000800 */
[C---:B------:R-:W-:Y:S02]  /*ac20*/  FMUL.FTZ R24, R2.reuse, R164 ;  /* 0x000000a402187220 */ /* 0x040fe40000410000 */
[----:B------:R-:W-:Y:S02]  /*ac30*/  FMUL.FTZ R25, R2, R165 ;  /* 0x000000a502197220 */ /* 0x000fe40000410000 */
[----:B-1----:R-:W-:Y:S02]  /*ac40*/  FMUL.FTZ R7, R132, R147 ;  /* 0x0000009384077220 */ /* 0x002fe40000410000 */
[C---:B------:R-:W-:Y:S02]  /*ac50*/  FMUL.FTZ R28, R2.reuse, R168 ;  /* 0x000000a8021c7220 */ /* 0x040fe40000410000 */
[C---:B------:R-:W-:Y:S01]  /*ac60*/  FMUL.FTZ R29, R2.reuse, R169 ;  /* 0x000000a9021d7220 */ /* 0x040fe20000410000 */
[----:B------:R1:W-:Y:S01]  /*ac70*/  MUFU.EX2 R219, R6 ;  /* 0x0000000600db7308 */ /* 0x0003e20000000800 */
[C---:B------:R-:W-:Y:S01]  /*ac80*/  FMUL.FTZ R56, R2.reuse, R56 ;  /* 0x0000003802387220 */ /* 0x040fe20000410000 */
[----:B------:R-:W-:Y:S01]  /*ac90*/  MOV R169, R221 ;  /* 0x000000dd00a97202 */ /* 0x000fe20000000f00 */
[C---:B------:R-:W-:Y:S01]  /*aca0*/  FMUL.FTZ R57, R2.reuse, R57 ;  /* 0x0000003902397220 */ /* 0x040fe20000410000 */
[----:B----4-:R-:W-:Y:S01]  /*acb0*/  FSEL R0, R3, RZ, P0 ;  /* 0x000000ff03007208 */ /* 0x010fe20000000000 */
[C---:B------:R-:W-:Y:S01]  /*acc0*/  FMUL.FTZ R60, R2.reuse, R60 ;  /* 0x0000003c023c7220 */ /* 0x040fe20000410000 */
[----:B------:R-:W-:Y:S01]  /*acd0*/  PLOP3.LUT P0, PT, PT, PT, UP0, 0x80, 0x0 ;  /* 0x000000000000781c */ /* 0x000fe20003f0f008 */
[----:B------:R-:W-:Y:S02]  /*ace0*/  FMUL.FTZ R61, R2, R61 ;  /* 0x0000003d023d7220 */ /* 0x000fe40000410000 */
[----:B------:R-:W-:Y:S01]  /*acf0*/  FADD.FTZ R0, -R0, R139 ;  /* 0x0000008b00007221 */ /* 0x000fe20000010100 */
[----:B------:R4:W4:Y:S01]  /*ad00*/  MUFU.EX2 R44, R9 ;  /* 0x00000009002c7308 */ /* 0x0009220000000800 */
[C---:B------:R-:W-:Y:S02]  /*ad10*/  FMUL.FTZ R64, R133.reuse, R64 ;  /* 0x0000004085407220 */ /* 0x040fe40000410000 */
[----:B------:R-:W-:Y:S02]  /*ad20*/  FMUL.FTZ R0, R0, c[0x0][0x2d0] ;  /* 0x0000b40000007a20 */ /* 0x000fe40000410000 */
[C---:B---3--:R-:W-:Y:S01]  /*ad30*/  FMUL.FTZ R5, R133.reuse, R145 ;  /* 0x0000009185057220 */ /* 0x048fe20000410000 */
[----:B-----5:R-:W-:Y:S01]  /*ad40*/  F2FP.PACK_AB R145, R216, R215 ;  /* 0x000000d7d891723e */ /* 0x020fe200000000ff */
[C---:B------:R-:W-:Y:S02]  /*ad50*/  FMUL.FTZ R65, R133.reuse, R65 ;  /* 0x0000004185417220 */ /* 0x040fe40000410000 */
[C---:B------:R-:W-:Y:S01]  /*ad60*/  FMUL.FTZ R66, R132.reuse, R66 ;  /* 0x0000004284427220 */ /* 0x040fe20000410000 */
[----:B------:R-:W3:Y:S01]  /*ad70*/  MUFU.EX2 R0, R0 ;  /* 0x0000000000007308 */ /* 0x000ee20000000800 */
[C---:B------:R-:W-:Y:S02]  /*ad80*/  FMUL.FTZ R67, R132.reuse, R67 ;  /* 0x0000004384437220 */ /* 0x040fe40000410000 */
[C---:B------:R-:W-:Y:S02]  /*ad90*/  FMUL.FTZ R68, R133.reuse, R68 ;  /* 0x0000004485447220 */ /* 0x040fe40000410000 */
[C---:B-1----:R-:W-:Y:S02]  /*ada0*/  FMUL.FTZ R6, R132.reuse, R146 ;  /* 0x0000009284067220 */ /* 0x042fe40000410000 */
[C---:B------:R-:W-:Y:S02]  /*adb0*/  FMUL.FTZ R69, R133.reuse, R69 ;  /* 0x0000004585457220 */ /* 0x040fe40000410000 */
[C---:B------:R-:W-:Y:S01]  /*adc0*/  FMUL.FTZ R70, R132.reuse, R70 ;  /* 0x0000004684467220 */ /* 0x040fe20000410000 */
[----:B------:R-:W1:Y:S01]  /*add0*/  MUFU.EX2 R48, R13 ;  /* 0x0000000d00307308 */ /* 0x000e620000000800 */
[----:B------:R-:W-:Y:S01]  /*ade0*/  FMUL.FTZ R71, R132, R71 ;  /* 0x0000004784477220 */ /* 0x000fe20000410000 */
[-C--:B--2---:R-:W-:Y:S05]  /*adf0*/  HMMA.16816.F32 R4, R192, R20.reuse, R4 ;  /* 0x00000014c004723c */ /* 0x084fea0000001804 */
[C---:B----4-:R-:W-:Y:S01]  /*ae00*/  FMUL.FTZ R9, R2.reuse, R149 ;  /* 0x0000009502097220 */ /* 0x050fe20000410000 */
[----:B------:R-:W-:Y:S01]  /*ae10*/  MOV R172, R44 ;  /* 0x0000002c00ac7202 */ /* 0x000fe20000000f00 */
[C---:B------:R-:W-:Y:S01]  /*ae20*/  FMUL.FTZ R72, R2.reuse, R72 ;  /* 0x0000004802487220 */ /* 0x040fe20000410000 */
[----:B------:R-:W2:Y:S01]  /*ae30*/  MUFU.EX2 R220, R10 ;  /* 0x0000000a00dc7308 */ /* 0x000ea20000000800 */
[----:B------:R-:W-:Y:S03]  /*ae40*/  FMUL.FTZ R73, R2, R73 ;  /* 0x0000004902497220 */ /* 0x000fe60000410000 */
[C---:B---3--:R-:W-:Y:S02]  /*ae50*/  FMUL.FTZ R43, R0.reuse, R183 ;  /* 0x000000b7002b7220 */ /* 0x048fe40000410000 */
[C---:B------:R-:W-:Y:S02]  /*ae60*/  FMUL.FTZ R46, R0.reuse, R186 ;  /* 0x000000ba002e7220 */ /* 0x040fe40000410000 */
[C---:B------:R-:W-:Y:S02]  /*ae70*/  FMUL.FTZ R42, R0.reuse, R182 ;  /* 0x000000b6002a7220 */ /* 0x040fe40000410000 */
[----:B------:R3:W-:Y:S01]  /*ae80*/  MUFU.EX2 R183, R138 ;  /* 0x0000008a00b77308 */ /* 0x0007e20000000800 */
[C---:B------:R-:W-:Y:S02]  /*ae90*/  FMUL.FTZ R11, R0.reuse, R151 ;  /* 0x00000097000b7220 */ /* 0x040fe40000410000 */
[----:B------:R-:W-:Y:S01]  /*aea0*/  FMUL.FTZ R14, R0, R154 ;  /* 0x0000009a000e7220 */ /* 0x000fe20000410000 */
[----:B-1----:R-:W-:Y:S01]  /*aeb0*/  F2FP.PACK_AB R146, R48, R44 ;  /* 0x0000002c3092723e */ /* 0x002fe200000000ff */
[----:B------:R-:W-:Y:S01]  /*aec0*/  FMUL.FTZ R13, R2, R153 ;  /* 0x00000099020d7220 */ /* 0x000fe20000410000 */
[----:B------:R-:W-:Y:S01]  /*aed0*/  MOV R182, R48 ;  /* 0x0000003000b67202 */ /* 0x000fe20000000f00 */
[----:B------:R-:W-:Y:S02]  /*aee0*/  FMUL.FTZ R48, R133, R188 ;  /* 0x000000bc85307220 */ /* 0x000fe40000410000 */
[C---:B------:R-:W-:Y:S01]  /*aef0*/  FMUL.FTZ R15, R0.reuse, R155 ;  /* 0x0000009b000f7220 */ /* 0x040fe20000410000 */
[----:B------:R-:W1:Y:S01]  /*af00*/  MUFU.EX2 R218, R18 ;  /* 0x0000001200da7308 */ /* 0x000e620000000800 */
[C---:B------:R-:W-:Y:S01]  /*af10*/  FMUL.FTZ R26, R0.reuse, R166 ;  /* 0x000000a6001a7220 */ /* 0x040fe20000410000 */
[----:B------:R-:W-:Y:S01]  /*af20*/  LDSM.16.MT88.4 R152, [R227+0x2080] ;  /* 0x00208000e398783b */ /* 0x000fe20000004200 */
[----:B------:R-:W-:Y:S01]  /*af30*/  FMUL.FTZ R27, R0, R167 ;  /* 0x000000a7001b7220 */ /* 0x000fe20000410000 */
[----:B--2---:R-:W-:Y:S01]  /*af40*/  F2FP.PACK_AB R144, R220, R252 ;  /* 0x000000fcdc90723e */ /* 0x004fe200000000ff */
[C---:B------:R-:W-:Y:S01]  /*af50*/  FMUL.FTZ R10, R0.reuse, R150 ;  /* 0x00000096000a7220 */ /* 0x040fe20000410000 */
[----:B------:R-:W-:Y:S01]  /*af60*/  MOV R168, R220 ;  /* 0x000000dc00a87202 */ /* 0x000fe20000000f00 */
[----:B------:R-:W-:Y:S02]  /*af70*/  FMUL.FTZ R30, R0, R170 ;  /* 0x000000aa001e7220 */ /* 0x000fe40000410000 */
[----:B------:R-:W-:Y:S01]  /*af80*/  FMUL.FTZ R44, R2, R184 ;  /* 0x000000b8022c7220 */ /* 0x000fe20000410000 */
[----:B------:R-:W2:Y:S01]  /*af90*/  LDSM.16.MT88.4 R148, [R228+0x2080] ;  /* 0x00208000e494783b */ /* 0x000ea20000004200 */
[C---:B------:R-:W-:Y:S02]  /*afa0*/  FMUL.FTZ R47, R0.reuse, R187 ;  /* 0x000000bb002f7220 */ /* 0x040fe40000410000 */
[C---:B------:R-:W-:Y:S02]  /*afb0*/  FMUL.FTZ R31, R0.reuse, R171 ;  /* 0x000000ab001f7220 */ /* 0x040fe40000410000 */
[--C-:B---3--:R-:W-:Y:S02]  /*afc0*/  FFMA.FTZ R138, R199, c[0x0][0x2d0], -R141.reuse ;  /* 0x0000b400c78a7a23 */ /* 0x108fe4000001088d */
[C---:B------:R-:W-:Y:S01]  /*afd0*/  FMUL.FTZ R58, R0.reuse, R58 ;  /* 0x0000003a003a7220 */ /* 0x040fe20000410000 */
[----:B------:R-:W-:Y:S01]  /*afe0*/  LDSM.16.MT88.4 R164, [R227+0x2880] ;  /* 0x00288000e3a4783b */ /* 0x000fe20000004200 */
[----:B------:R3:W-:Y:S01]  /*aff0*/  MUFU.EX2 R185, R138 ;  /* 0x0000008a00b97308 */ /* 0x0007e20000000800 */
[C---:B------:R-:W-:Y:S02]  /*b000*/  FMUL.FTZ R59, R0.reuse, R59 ;  /* 0x0000003b003b7220 */ /* 0x040fe40000410000 */
[----:B------:R-:W-:Y:S01]  /*b010*/  FMUL.FTZ R62, R0, R62 ;  /* 0x0000003e003e7220 */ /* 0x000fe20000410000 */
[----:B-1----:R-:W-:Y:S01]  /*b020*/  F2FP.PACK_AB R147, R219, R218 ;  /* 0x000000dadb93723e */ /* 0x002fe200000000ff */
[----:B------:R-:W-:Y:S02]  /*b030*/  FMUL.FTZ R18, R132, R158 ;  /* 0x0000009e84127220 */ /* 0x000fe40000410000 */
[----:B------:R-:W-:Y:S01]  /*b040*/  LDSM.16.MT88.4 R156, [R226+0x2880] ;  /* 0x00288000e29c783b */ /* 0x000fe20000004200 */
[C---:B------:R-:W-:Y:S02]  /*b050*/  FMUL.FTZ R63, R0.reuse, R63 ;  /* 0x0000003f003f7220 */ /* 0x040fe40000410000 */
[C---:B------:R-:W-:Y:S01]  /*b060*/  FMUL.FTZ R74, R0.reuse, R74 ;  /* 0x0000004a004a7220 */ /* 0x040fe20000410000 */
[C---:B------:R-:W-:Y:S04]  /*b070*/  HMMA.16816.F32 R8, R144.reuse, R20, R8 ;  /* 0x000000149008723c */ /* 0x040fe80000001808 */
[----:B------:R-:W-:Y:S02]  /*b080*/  FMUL.FTZ R75, R0, R75 ;  /* 0x0000004b004b7220 */ /* 0x000fe40000410000 */
[----:B------:R-:W-:Y:S02]  /*b090*/  FMUL.FTZ R76, R2, R76 ;  /* 0x0000004c024c7220 */ /* 0x000fe40000410000 */
[-C--:B------:R-:W-:Y:S04]  /*b0a0*/  HMMA.16816.F32 R12, R144, R22.reuse, R12 ;  /* 0x00000016900c723c */ /* 0x080fe8000000180c */
[--C-:B---3--:R-:W-:Y:S02]  /*b0b0*/  FFMA.FTZ R138, R196, c[0x0][0x2d0], -R142.reuse ;  /* 0x0000b400c48a7a23 */ /* 0x108fe4000001088e */
[C---:B------:R-:W-:Y:S02]  /*b0c0*/  FMUL.FTZ R20, R133.reuse, R160 ;  /* 0x000000a085147220 */ /* 0x040fe40000410000 */
[C---:B------:R-:W-:Y:S01]  /*b0d0*/  HMMA.16816.F32 R16, R192.reuse, R22, R16 ;  /* 0x00000016c010723c */ /* 0x040fe20000001810 */
[----:B------:R1:W-:Y:S03]  /*b0e0*/  MUFU.EX2 R139, R138 ;  /* 0x0000008a008b7308 */ /* 0x0003e60000000800 */
[C---:B------:R-:W-:Y:S02]  /*b0f0*/  FMUL.FTZ R21, R133.reuse, R161 ;  /* 0x000000a185157220 */ /* 0x040fe40000410000 */
[----:B------:R-:W-:Y:S02]  /*b100*/  FMUL.FTZ R77, R2, R77 ;  /* 0x0000004d024d7220 */ /* 0x000fe40000410000 */
[C---:B------:R-:W-:Y:S04]  /*b110*/  FMUL.FTZ R22, R132.reuse, R162 ;  /* 0x000000a284167220 */ /* 0x040fe80000410000 */
[----:B------:R-:W-:Y:S02]  /*b120*/  FMUL.FTZ R23, R132, R163 ;  /* 0x000000a384177220 */ /* 0x000fe40000410000 */
[----:B------:R-:W-:Y:S01]  /*b130*/  LDSM.16.MT88.4 R160, [R228+0x2880] ;  /* 0x00288000e4a0783b */ /* 0x000fe20000004200 */
[C---:B------:R-:W-:Y:S02]  /*b140*/  FMUL.FTZ R78, R0.reuse, R78 ;  /* 0x0000004e004e7220 */ /* 0x040fe40000410000 */
[----:B------:R-:W-:Y:S02]  /*b150*/  FMUL.FTZ R79, R0, R79 ;  /* 0x0000004f004f7220 */ /* 0x000fe40000410000 */
[-C--:B------:R-:W-:Y:S03]  /*b160*/  HMMA.16816.F32 R20, R192, R36.reuse, R20 ;  /* 0x00000024c014723c */ /* 0x080fe60000001814 */
[C---:B------:R-:W-:Y:S02]  /*b170*/  FMUL.FTZ R80, R133.reuse, R80 ;  /* 0x0000005085507220 */ /* 0x040fe40000410000 */
[C---:B------:R-:W-:Y:S02]  /*b180*/  FMUL.FTZ R81, R133.reuse, R81 ;  /* 0x0000005185517220 */ /* 0x040fe40000410000 */
[--C-:B-1----:R-:W-:Y:S01]  /*b190*/  FFMA.FTZ R138, R200, c[0x0][0x2d0], -R142.reuse ;  /* 0x0000b400c88a7a23 */ /* 0x102fe2000001088e */
[C---:B------:R-:W-:Y:S03]  /*b1a0*/  HMMA.16816.F32 R24, R144.reuse, R36, R24 ;  /* 0x000000249018723c */ /* 0x040fe60000001818 */
[----:B------:R1:W-:Y:S01]  /*b1b0*/  MUFU.EX2 R186, R138 ;  /* 0x0000008a00ba7308 */ /* 0x0003e20000000800 */
[C---:B------:R-:W-:Y:S02]  /*b1c0*/  FMUL.FTZ R82, R132.reuse, R82 ;  /* 0x0000005284527220 */ /* 0x040fe40000410000 */
[C---:B------:R-:W-:Y:S02]  /*b1d0*/  FMUL.FTZ R83, R132.reuse, R83 ;  /* 0x0000005384537220 */ /* 0x040fe40000410000 */
[-C--:B------:R-:W-:Y:S04]  /*b1e0*/  HMMA.16816.F32 R28, R144, R38.reuse, R28 ;  /* 0x00000026901c723c */ /* 0x080fe8000000181c */
[C---:B------:R-:W-:Y:S01]  /*b1f0*/  FMUL.FTZ R36, R133.reuse, R176 ;  /* 0x000000b085247220 */ /* 0x040fe20000410000 */
[----:B------:R-:W-:Y:S01]  /*b200*/  MOV R176, R49 ;  /* 0x0000003100b07202 */ /* 0x000fe20000000f00 */
[C---:B------:R-:W-:Y:S02]  /*b210*/  FMUL.FTZ R49, R133.reuse, R189 ;  /* 0x000000bd85317220 */ /* 0x040fe40000410000 */
[C---:B------:R-:W-:Y:S04]  /*b220*/  HMMA.16816.F32 R32, R192.reuse, R38, R32 ;  /* 0x00000026c020723c */ /* 0x040fe80000001820 */
[----:B------:R-:W-:Y:S01]  /*b230*/  FMUL.FTZ R37, R133, R177 ;  /* 0x000000b185257220 */ /* 0x000fe20000410000 */
[----:B------:R-:W-:Y:S01]  /*b240*/  MOV R177, R50 ;  /* 0x0000003200b17202 */ /* 0x000fe20000000f00 */
[C---:B------:R-:W-:Y:S02]  /*b250*/  FMUL.FTZ R50, R132.reuse, R190 ;  /* 0x000000be84327220 */ /* 0x040fe40000410000 */
[C---:B------:R-:W-:Y:S01]  /*b260*/  FMUL.FTZ R39, R132.reuse, R179 ;  /* 0x000000b384277220 */ /* 0x040fe20000410000 */
[----:B------:R-:W-:Y:S03]  /*b270*/  MOV R179, R252 ;  /* 0x000000fc00b37202 */ /* 0x000fe60000000f00 */
[--C-:B-1----:R-:W-:Y:S02]  /*b280*/  FFMA.FTZ R138, R203, c[0x0][0x2d0], -R141.reuse ;  /* 0x0000b400cb8a7a23 */ /* 0x102fe4000001088d */
[C---:B------:R-:W-:Y:S01]  /*b290*/  FMUL.FTZ R38, R132.reuse, R178 ;  /* 0x000000b284267220 */ /* 0x040fe20000410000 */
[----:B------:R-:W-:Y:S01]  /*b2a0*/  MOV R178, R51 ;  /* 0x0000003300b27202 */ /* 0x000fe20000000f00 */
[----:B------:R1:W-:Y:S01]  /*b2b0*/  MUFU.EX2 R188, R138 ;  /* 0x0000008a00bc7308 */ /* 0x0003e20000000800 */
[C---:B------:R-:W-:Y:S02]  /*b2c0*/  FMUL.FTZ R51, R132.reuse, R191 ;  /* 0x000000bf84337220 */ /* 0x040fe40000410000 */
[C---:B------:R-:W-:Y:S02]  /*b2d0*/  FMUL.FTZ R84, R133.reuse, R84 ;  /* 0x0000005485547220 */ /* 0x040fe40000410000 */
        /* <DEDUP_REMOVED lines=8> */
[----:B-1----:R-:W-:Y:S02]  /*b360*/  FFMA.FTZ R138, R206, c[0x0][0x2d0], -R141 ;  /* 0x0000b400ce8a7a23 */ /* 0x002fe4000001088d */
[C---:B------:R-:W-:Y:S02]  /*b370*/  FMUL.FTZ R90, R0.reuse, R90 ;  /* 0x0000005a005a7220 */ /* 0x040fe40000410000 */
[C---:B------:R-:W-:Y:S01]  /*b380*/  HMMA.16816.F32 R48, R192.reuse, R150, R48 ;  /* 0x00000096c030723c */ /* 0x040fe20000001830 */
[----:B------:R1:W-:Y:S01]  /*b390*/  MUFU.EX2 R180, R138 ;  /* 0x0000008a00b47308 */ /* 0x0003e20000000800 */
[----:B------:R-:W2:Y:S02]  /*b3a0*/  LDSM.16.MT88.4 R148, [R225+0x3880] ;  /* 0x00388000e194783b */ /* 0x000ea40000004200 */
[----:B------:R-:W-:Y:S02]  /*b3b0*/  FMUL.FTZ R91, R0, R91 ;  /* 0x0000005b005b7220 */ /* 0x000fe40000410000 */
[C---:B------:R-:W-:Y:S02]  /*b3c0*/  FMUL.FTZ R92, R2.reuse, R92 ;  /* 0x0000005c025c7220 */ /* 0x040fe40000410000 */
[-C--:B------:R-:W-:Y:S04]  /*b3d0*/  HMMA.16816.F32 R52, R192, R152.reuse, R52 ;  /* 0x00000098c034723c */ /* 0x080fe80000001834 */
[----:B------:R-:W-:Y:S02]  /*b3e0*/  FMUL.FTZ R93, R2, R93 ;  /* 0x0000005d025d7220 */ /* 0x000fe40000410000 */
[C---:B------:R-:W-:Y:S02]  /*b3f0*/  FMUL.FTZ R94, R0.reuse, R94 ;  /* 0x0000005e005e7220 */ /* 0x040fe40000410000 */
[C---:B------:R-:W-:Y:S04]  /*b400*/  HMMA.16816.F32 R56, R144.reuse, R152, R56 ;  /* 0x000000989038723c */ /* 0x040fe80000001838 */
[----:B------:R-:W-:Y:S02]  /*b410*/  FMUL.FTZ R95, R0, R95 ;  /* 0x0000005f005f7220 */ /* 0x000fe40000410000 */
[----:B------:R-:W-:Y:S02]  /*b420*/  FMUL.FTZ R96, R133, R96 ;  /* 0x0000006085607220 */ /* 0x000fe40000410000 */
[-C--:B------:R-:W-:Y:S04]  /*b430*/  HMMA.16816.F32 R60, R144, R154.reuse, R60 ;  /* 0x0000009a903c723c */ /* 0x080fe8000000183c */
[--C-:B-1----:R-:W-:Y:S02]  /*b440*/  FFMA.FTZ R138, R205, c[0x0][0x2d0], -R142.reuse ;  /* 0x0000b400cd8a7a23 */ /* 0x102fe4000001088e */
[C---:B------:R-:W-:Y:S02]  /*b450*/  FMUL.FTZ R97, R133.reuse, R97 ;  /* 0x0000006185617220 */ /* 0x040fe40000410000 */
[C---:B------:R-:W-:Y:S01]  /*b460*/  HMMA.16816.F32 R64, R192.reuse, R154, R64 ;  /* 0x0000009ac040723c */ /* 0x040fe20000001840 */
[----:B------:R1:W-:Y:S01]  /*b470*/  MUFU.EX2 R189, R138 ;  /* 0x0000008a00bd7308 */ /* 0x0003e20000000800 */
[----:B------:R-:W3:Y:S02]  /*b480*/  LDSM.16.MT88.4 R152, [R226+0x3880] ;  /* 0x00388000e298783b */ /* 0x000ee40000004200 */
[C---:B------:R-:W-:Y:S02]  /*b490*/  FMUL.FTZ R98, R132.reuse, R98 ;  /* 0x0000006284627220 */ /* 0x040fe40000410000 */
[C---:B------:R-:W-:Y:S02]  /*b4a0*/  FMUL.FTZ R99, R132.reuse, R99 ;  /* 0x0000006384637220 */ /* 0x040fe40000410000 */
[C---:B------:R-:W-:Y:S01]  /*b4b0*/  FMUL.FTZ R100, R133.reuse, R100 ;  /* 0x0000006485647220 */ /* 0x040fe20000410000 */
[-C--:B--2---:R-:W-:Y:S03]  /*b4c0*/  HMMA.16816.F32 R68, R192, R148.reuse, R68 ;  /* 0x00000094c044723c */ /* 0x084fe60000001844 */
[----:B------:R-:W-:Y:S02]  /*b4d0*/  FMUL.FTZ R101, R133, R101 ;  /* 0x0000006585657220 */ /* 0x000fe40000410000 */
        /* <DEDUP_REMOVED lines=13> */
[-C--:B---3--:R-:W-:Y:S04]  /*b5b0*/  HMMA.16816.F32 R84, R192, R152.reuse, R84 ;  /* 0x00000098c054723c */ /* 0x088fe80000001854 */
[----:B------:R-:W-:Y:S02]  /*b5c0*/  FMUL.FTZ R109, R2, R109 ;  /* 0x0000006d026d7220 */ /* 0x000fe40000410000 */
[C---:B------:R-:W-:Y:S02]  /*b5d0*/  FMUL.FTZ R110, R0.reuse, R110 ;  /* 0x0000006e006e7220 */ /* 0x040fe40000410000 */
[C---:B------:R-:W-:Y:S04]  /*b5e0*/  HMMA.16816.F32 R88, R144.reuse, R152, R88 ;  /* 0x000000989058723c */ /* 0x040fe80000001858 */
[----:B------:R-:W-:Y:S02]  /*b5f0*/  FMUL.FTZ R111, R0, R111 ;  /* 0x0000006f006f7220 */ /* 0x000fe40000410000 */
[C---:B------:R-:W-:Y:S02]  /*b600*/  FMUL.FTZ R112, R133.reuse, R112 ;  /* 0x0000007085707220 */ /* 0x040fe40000410000 */
[-C--:B------:R-:W-:Y:S04]  /*b610*/  HMMA.16816.F32 R92, R144, R154.reuse, R92 ;  /* 0x0000009a905c723c */ /* 0x080fe8000000185c */
[--C-:B-1----:R-:W-:Y:S02]  /*b620*/  FFMA.FTZ R138, R204, c[0x0][0x2d0], -R143.reuse ;  /* 0x0000b400cc8a7a23 */ /* 0x102fe4000001088f */
[----:B------:R-:W-:Y:S02]  /*b630*/  FMUL.FTZ R113, R133, R113 ;  /* 0x0000007185717220 */ /* 0x000fe40000410000 */
[C---:B------:R-:W-:Y:S01]  /*b640*/  HMMA.16816.F32 R96, R192.reuse, R154, R96 ;  /* 0x0000009ac060723c */ /* 0x040fe20000001860 */
[----:B------:R1:W-:Y:S01]  /*b650*/  MUFU.EX2 R184, R138 ;  /* 0x0000008a00b87308 */ /* 0x0003e20000000800 */
[----:B------:R-:W3:Y:S02]  /*b660*/  LDSM.16.MT88.4 R152, [R227+0x3880] ;  /* 0x00388000e398783b */ /* 0x000ee40000004200 */
[C---:B------:R-:W-:Y:S02]  /*b670*/  FMUL.FTZ R114, R132.reuse, R114 ;  /* 0x0000007284727220 */ /* 0x040fe40000410000 */
[----:B------:R-:W-:Y:S02]  /*b680*/  FMUL.FTZ R115, R132, R115 ;  /* 0x0000007384737220 */ /* 0x000fe40000410000 */
        /* <DEDUP_REMOVED lines=9> */
[--C-:B-1----:R-:W-:Y:S02]  /*b720*/  FFMA.FTZ R138, R209, c[0x0][0x2d0], -R143.reuse ;  /* 0x0000b400d18a7a23 */ /* 0x102fe4000001088f */
[----:B------:R-:W-:Y:S02]  /*b730*/  FMUL.FTZ R126, R0, R126 ;  /* 0x0000007e007e7220 */ /* 0x000fe40000410000 */
[C---:B------:R-:W-:Y:S01]  /*b740*/  HMMA.16816.F32 R112, R192.reuse, R150, R112 ;  /* 0x00000096c070723c */ /* 0x040fe20000001870 */
[----:B------:R1:W2:Y:S01]  /*b750*/  MUFU.EX2 R187, R138 ;  /* 0x0000008a00bb7308 */ /* 0x0002a20000000800 */
[----:B------:R-:W4:Y:S02]  /*b760*/  LDSM.16.MT88.4 R148, [R225+0x2880] ;  /* 0x00288000e194783b */ /* 0x000f240000004200 */
[C---:B------:R-:W-:Y:S02]  /*b770*/  FMUL.FTZ R116, R133.reuse, R116 ;  /* 0x0000007485747220 */ /* 0x040fe40000410000 */
[C---:B------:R-:W-:Y:S02]  /*b780*/  FMUL.FTZ R117, R133.reuse, R117 ;  /* 0x0000007585757220 */ /* 0x040fe40000410000 */
[C---:B------:R-:W-:Y:S04]  /*b790*/  FMUL.FTZ R118, R132.reuse, R118 ;  /* 0x0000007684767220 */ /* 0x040fe80000410000 */
[----:B------:R-:W-:Y:S02]  /*b7a0*/  FMUL.FTZ R119, R132, R119 ;  /* 0x0000007784777220 */ /* 0x000fe40000410000 */
[----:B------:R-:W-:Y:S02]  /*b7b0*/  FMUL.FTZ R127, R0, R127 ;  /* 0x0000007f007f7220 */ /* 0x000fe40000410000 */
[C---:B------:R-:W-:Y:S02]  /*b7c0*/  FMUL.FTZ R128, R133.reuse, R128 ;  /* 0x0000008085807220 */ /* 0x040fe40000410000 */
[----:B------:R-:W-:Y:S01]  /*b7d0*/  FMUL.FTZ R129, R133, R129 ;  /* 0x0000008185817220 */ /* 0x000fe20000410000 */
[-C--:B---3--:R-:W-:Y:S03]  /*b7e0*/  HMMA.16816.F32 R116, R192, R152.reuse, R116 ;  /* 0x00000098c074723c */ /* 0x088fe60000001874 */
[C---:B------:R-:W-:Y:S02]  /*b7f0*/  FMUL.FTZ R130, R132.reuse, R130 ;  /* 0x0000008284827220 */ /* 0x040fe40000410000 */
[----:B------:R-:W-:Y:S02]  /*b800*/  FMUL.FTZ R131, R132, R131 ;  /* 0x0000008384837220 */ /* 0x000fe40000410000 */
[--C-:B-1----:R-:W-:Y:S01]  /*b810*/  FFMA.FTZ R138, R210, c[0x0][0x2d0], -R143.reuse ;  /* 0x0000b400d28a7a23 */ /* 0x102fe2000001088f */
[C---:B------:R-:W-:Y:S03]  /*b820*/  HMMA.16816.F32 R120, R144.reuse, R152, R120 ;  /* 0x000000989078723c */ /* 0x040fe60000001878 */
[----:B------:R1:W-:Y:S04]  /*b830*/  MUFU.EX2 R171, R138 ;  /* 0x0000008a00ab7308 */ /* 0x0003e80000000800 */
[----:B--2---:R-:W-:Y:S01]  /*b840*/  F2FP.PACK_AB R152, R187, R184 ;  /* 0x000000b8bb98723e */ /* 0x004fe200000000ff */
[-C--:B------:R-:W-:Y:S07]  /*b850*/  HMMA.16816.F32 R124, R144, R154.reuse, R124 ;  /* 0x0000009a907c723c */ /* 0x080fee000000187c */
[----:B------:R-:W-:Y:S01]  /*b860*/  F2FP.PACK_AB R146, R180, R188 ;  /* 0x000000bcb492723e */ /* 0x000fe200000000ff */
[----:B------:R-:W-:Y:S04]  /*b870*/  HMMA.16816.F32 R128, R192, R154, R128 ;  /* 0x0000009ac080723c */ /* 0x000fe80000001880 */
[----:B------:R-:W-:Y:S02]  /*b880*/  F2FP.PACK_AB R147, R170, R189 ;  /* 0x000000bdaa93723e */ /* 0x000fe400000000ff */
[----:B------:R-:W-:Y:S02]  /*b890*/  F2FP.PACK_AB R144, R185, R183 ;  /* 0x000000b7b990723e */ /* 0x000fe400000000ff */
[----:B------:R-:W-:Y:S01]  /*b8a0*/  F2FP.PACK_AB R145, R186, R139 ;  /* 0x0000008bba91723e */ /* 0x000fe200000000ff */
[----:B-1----:R-:W-:Y:S06]  /*b8b0*/  FFMA.FTZ R138, R211, c[0x0][0x2d0], -R143 ;  /* 0x0000b400d38a7a23 */ /* 0x002fec000001088f */
[-C--:B----4-:R-:W-:Y:S01]  /*b8c0*/  HMMA.16816.F32 R4, R144, R148.reuse, R4 ;  /* 0x000000949004723c */ /* 0x090fe20000001804 */
[----:B------:R1:W2:Y:S04]  /*b8d0*/  MUFU.EX2 R252, R138 ;  /* 0x0000008a00fc7308 */ /* 0x0002a80000000800 */
[--C-:B-1----:R-:W-:Y:S01]  /*b8e0*/  FFMA.FTZ R138, R197, c[0x0][0x2d0], -R134.reuse ;  /* 0x0000b400c58a7a23 */ /* 0x102fe20000010886 */
[-C--:B--2---:R-:W-:Y:S01]  /*b8f0*/  F2FP.PACK_AB R154, R252, R171.reuse ;  /* 0x000000abfc9a723e */ /* 0x084fe200000000ff */
[----:B------:R-:W-:Y:S04]  /*b900*/  LDSM.16.MT88.4 R196, [R227+0x3080] ;  /* 0x00308000e3c4783b */ /* 0x000fe80000004200 */
[----:B------:R1:W-:Y:S02]  /*b910*/  MUFU.EX2 R204, R138 ;  /* 0x0000008a00cc7308 */ /* 0x0003e40000000800 */
[--C-:B-1----:R-:W-:Y:S08]  /*b920*/  FFMA.FTZ R138, R201, c[0x0][0x2d0], -R134.reuse ;  /* 0x0000b400c98a7a23 */ /* 0x102ff00000010886 */
        /* <DEDUP_REMOVED lines=30> */
[----:B------:R1:W5:Y:S07]  /*bb10*/  MUFU.EX2 R220, R138 ;  /* 0x0000008a00dc7308 */ /* 0x00036e0000000800 */
        /* <DEDUP_REMOVED lines=89> */
[----:B------:R-:W5:Y:S01]  /*c0b0*/  LDL.LU R28, [R1+0x10] ;  /* 0x00001000011c7983 */ /* 0x000f620000300800 */
[----:B------:R-:W-:Y:S02]  /*c0c0*/  MOV R24, R181 ;  /* 0x000000b500187202 */ /* 0x000fe40000000f00 */
[C---:B------:R-:W-:Y:S01]  /*c0d0*/  HMMA.16816.F32 R172, R140.reuse, R174, R32 ;  /* 0x000000ae8cac723c */ /* 0x040fe20000001820 */
[----:B------:R-:W5:Y:S03]  /*c0e0*/  LDL.LU R34, [R1+0xc] ;  /* 0x00000c0001227983 */ /* 0x000f660000300800 */
[----:B------:R-:W-:Y:S02]  /*c0f0*/  MOV R30, R179 ;  /* 0x000000b3001e7202 */ /* 0x000fe40000000f00 */
        /* <DEDUP_REMOVED lines=27> */
[----:B------:R-:W-:Y:S02]  /*c2b0*/  FFMA.FTZ R132, R132, R29, R35 ;  /* 0x0000001d84847223 */ /* 0x000fe40000010023 */
[----:B------:R-:W-:Y:S02]  /*c2c0*/  FFMA.FTZ R4, R2, R28, R30 ;  /* 0x0000001c02047223 */ /* 0x000fe4000001001e */
[----:B------:R-:W-:Y:S04]  /*c2d0*/  FADD.FTZ R132, R24, R132 ;  /* 0x0000008418847221 */ /* 0x000fe80000010000 */
[----:B------:R-:W-:Y:S02]  /*c2e0*/  FFMA.FTZ R133, R133, R34, R33 ;  /* 0x0000002285857223 */ /* 0x000fe40000010021 */
[----:B------:R-:W-:Y:S02]  /*c2f0*/  FADD.FTZ R4, R25, R4 ;  /* 0x0000000419047221 */ /* 0x000fe40000010000 */
        /* <DEDUP_REMOVED lines=39> */
[----:B------:R-:W-:Y:S01]  /*c570*/  FADD.FTZ R4, R210, R6 ;  /* 0x00000006d2047221 */ /* 0x000fe20000010000 */
[----:B------:R1:W-:Y:S01]  /*c580*/  STL [R1+0xc], R5 ;  /* 0x00000c0501007387 */ /* 0x0003e20000100800 */
[----:B------:R-:W-:Y:S02]  /*c590*/  FADD.FTZ R2, R206, R2 ;  /* 0x00000002ce027221 */ /* 0x000fe40000010000 */
[----:B------:R-:W-:Y:S02]  /*c5a0*/  FADD.FTZ R4, R209, R4 ;  /* 0x00000004d1047221 */ /* 0x000fe40000010000 */
[----:B------:R-:W-:Y:S02]  /*c5b0*/  FADD.FTZ R2, R205, R2 ;  /* 0x00000002cd027221 */ /* 0x000fe40000010000 */
[----:B------:R-:W-:Y:S01]  /*c5c0*/  FADD.FTZ R0, R138, R0 ;  /* 0x000000008a007221 */ /* 0x000fe20000010000 */
[----:B------:R1:W-:Y:S01]  /*c5d0*/  STL [R1+0x8], R4 ;  /* 0x0000080401007387 */ /* 0x0003e20000100800 */
[----:B------:R-:W-:Y:S02]  /*c5e0*/  MOV R138, R135 ;  /* 0x00000087008a7202 */ /* 0x000fe40000000f00 */
[----:B------:R-:W-:Y:S01]  /*c5f0*/  FADD.FTZ R0, R134, R0 ;  /* 0x0000000086007221 */ /* 0x000fe20000010000 */
[----:B------:R1:W-:Y:S01]  /*c600*/  STL [R1+0x10], R2 ;  /* 0x0000100201007387 */ /* 0x0003e20000100800 */
[----:B------:R-:W-:Y:S03]  /*c610*/  MOV R134, R136 ;  /* 0x0000008800867202 */ /* 0x000fe60000000f00 */
[----:B------:R1:W-:Y:S01]  /*c620*/  STL [R1+0x14], R0 ;  /* 0x0000140001007387 */ /* 0x0003e20000100800 */
[----:B------:R-:W-:-:S05]  /*c630*/  @P0 BRA `(.L_x_1043) ;  /* 0xffffb0a000000947 */ /* 0x000fca000383ffff */
.L_x_1026:
[----:B------:R-:W2:Y:S01]  /*c640*/  S2UR UR6, SR_CTAID.X ;  /* 0x00000000000679c3 */ /* 0x000ea20000002500 */
[----:B------:R-:W-:-:S02]  /*c650*/  UISETP.NE.AND UP1, UPT, UR17, URZ, UPT ;  /* 0x0000003f1100728c */ /* 0x000fc4000bf25270 */
[----:B------:R-:W-:Y:S02]  /*c660*/  ULDC.64 UR4, c[0x0][0x2c8] ;  /* 0x0000b20000047ab9 */ /* 0x000fe40000000a00 */
[----:B------:R-:W-:-:S06]  /*c670*/  UISETP.NE.AND UP0, UPT, UR16, URZ, UPT ;  /* 0x0000003f1000728c */ /* 0x000fcc000bf05270 */
[----:B------:R-:W-:Y:S01]  /*c680*/  PLOP3.LUT P0, PT, PT, PT, UP0, 0x40, 0x0 ;  /* 0x000000000000781c */ /* 0x000fe20003f0e808 */
[----:B--2---:R-:W-:-:S04]  /*c690*/  ULEA UR6, UR6, 0x7f, 0x7 ;  /* 0x0000007f06067891 */ /* 0x004fc8000f8e383f */
[----:B------:R-:W-:Y:S02]  /*c6a0*/  UIMAD.WIDE.U32 UR22, UR6, UR4, URZ ;  /* 0x00000004061672a5 */ /* 0x000fe4000f8e003f */
[----:B------:R-:W-:-:S05]  /*c6b0*/  UIADD3 UR4, UR9, 0x1, -UR15 ;  /* 0x0000000109047890 */ /* 0x000fca000fffe80f */
[----:B------:R-:W-:Y:S02]  /*c6c0*/  @UP1 UMOV UR7, UR23 ;  /* 0x0000001700071c82 */ /* 0x000fe40008000000 */
[----:B------:R-:W-:-:S04]  /*c6d0*/  @UP1 USHF.R.U32.HI UR6, URZ, UR5, UR7 ;  /* 0x000000053f061299 */ /* 0x000fc80008011607 */
[----:B------:R-:W-:-:S03]  /*c6e0*/  UIADD3 UR7, UR4, UR6, URZ ;  /* 0x0000000604077290 */ /* 0x000fc6000fffe03f */
        /* <DEDUP_REMOVED lines=14> */
.L_x_1045:
[----:B------:R-:W-:Y:S02]  /*c7d0*/  ULDC UR4, c[0x0][0x32c] ;  /* 0x0000cb0000047ab9 */ /* 0x000fe40000000800 */
[----:B------:R-:W-:-:S03]  /*c7e0*/  UISETP.NE.AND UP0, UPT, UR4, 0x1, UPT ;  /* 0x000000010400788c */ /* 0x000fc6000bf05270 */
[----:B------:R-:W-:Y:S02]  /*c7f0*/  ULDC.64 UR4, c[0x0][0x330] ;  /* 0x0000cc0000047ab9 */ /* 0x000fe40000000a00 */
[----:B------:R-:W-:-:S06]  /*c800*/  UIMAD.WIDE.U32 UR22, UR7, UR4, URZ ;  /* 0x00000004071672a5 */ /* 0x000fcc000f8e003f */
[----:B------:R-:W-:Y:S02]  /*c810*/  @UP0 USHF.R.U32.HI UR7, URZ, UR5, UR23 ;  /* 0x000000053f070299 */ /* 0x000fe40008011617 */
.L_x_1046:
[----:B------:R-:W-:Y:S02]  /*c820*/  ULDC UR4, c[0x0][0x32c] ;  /* 0x0000cb0000047ab9 */ /* 0x000fe40000000800 */
[----:B------:R-:W-:-:S04]  /*c830*/  UIMAD UR4, UR7, UR4, URZ ;  /* 0x00000004070472a4 */ /* 0x000fc8000f8e023f */
[----:B------:R-:W-:-:S04]  /*c840*/  UISETP.LT.AND UP0, UPT, UR6, UR4, UPT ;  /* 0x000000040600728c */ /* 0x000fc8000bf01270 */
[----:B------:R-:W-:-:S04]  /*c850*/  USEL UR6, UR6, UR4, !UP0 ;  /* 0x0000000406067287 */ /* 0x000fc8000c000000 */
.L_x_1044:
[----:B------:R-:W-:-:S04]  /*c860*/  UIADD3 UR6, UR6, 0x2f, URZ ;  /* 0x0000002f06067890 */ /* 0x000fc8000fffe03f */
        /* <DEDUP_REMOVED lines=8> */
[----:B------:R-:W-:Y:S01]  /*c8f0*/  IMAD.MOV.U32 R132, RZ, RZ, R136 ;  /* 0x000000ffff847224 */ /* 0x000fe200078e0088 */
[----:B------:R-:W-:Y:S01]  /*c900*/  MOV R139, R3 ;  /* 0x00000003008b7202 */ /* 0x000fe20000000f00 */
[----:B-1----:R-:W-:Y:S01]  /*c910*/  IMAD.MOV.U32 R2, RZ, RZ, R137 ;  /* 0x000000ffff027224 */ /* 0x002fe200078e0089 */
[----:B------:R-:W-:Y:S01]  /*c920*/  MOV R138, R135 ;  /* 0x00000087008a7202 */ /* 0x000fe20000000f00 */
[----:B------:R-:W-:Y:S02]  /*c930*/  UMOV UR23, UR13 ;  /* 0x0000000d00177c82 */ /* 0x000fe40008000000 */
[----:B------:R-:W-:Y:S02]  /*c940*/  ULDC.64 UR6, c[0x0][0x208] ;  /* 0x0000820000067ab9 */ /* 0x000fe40000000a00 */
[----:B------:R-:W-:Y:S02]  /*c950*/  ULDC.64 UR4, c[0x0][0x1e0] ;  /* 0x0000780000047ab9 */ /* 0x000fe40000000a00 */
.L_x_1048:
[----:B--2---:R-:W2:Y:S01]  /*c960*/  LDL.64 R14, [R1+0x20] ;  /* 0x00002000010e7983 */ /* 0x004ea20000100a00 */
[----:B------:R-:W-:Y:S04]  /*c970*/  DEPBAR.LE SB0, 0x0 ;  /* 0x000080000000791a */ /* 0x000fe80000000000 */
[----:B------:R-:W-:Y:S01]  /*c980*/  UISETP.GT.AND UP0, UPT, UR8, UR23, UPT ;  /* 0x000000170800728c */ /* 0x000fe2000bf04270 */
[----:B------:R-:W4:Y:S06]  /*c990*/  LDL.64 R12, [R1+0x40] ;  /* 0x00004000010c7983 */ /* 0x000f2c0000100a00 */
[----:B------:R-:W-:Y:S01]  /*c9a0*/  BAR.SYNC.DEFER_BLOCKING 0x0 ;  /* 0x0000000000007b1d */ /* 0x000fe20000010000 */
[----:B------:R-:W-:Y:S03]  /*c9b0*/  PLOP3.LUT P0, PT, PT, PT, UP0, 0x80, 0x0 ;  /* 0x000000000000781c */ /* 0x000fe60003f0f008 */
[----:B------:R-:W-:Y:S02]  /*c9c0*/  @!UP0 USHF.R.S32.HI UR13, URZ, 0x1f, UR23 ;  /* 0x0000001f3f0d8899 */ /* 0x000fe40008011417 */
[----:B------:R-:W-:Y:S02]  /*c9d0*/  @!UP0 UIMAD.WIDE.U32 UR24, UR23, UR6, URZ ;  /* 0x00000006171882a5 */ /* 0x000fe4000f8e003f */
[----:B------:R-:W-:Y:S04]  /*c9e0*/  @!UP0 UIMAD UR13, UR13, UR6, URZ ;  /* 0x000000060d0d82a4 */ /* 0x000fe8000f8e023f */
[----:B------:R-:W-:Y:S01]  /*c9f0*/  @!UP0 UIMAD UR13, UR23, UR7, UR13 ;  /* 0x00000007170d82a4 */ /* 0x000fe2000f8e020d */
[----:B---3--:R-:W-:Y:S03]  /*ca00*/  MOV R0, UR24 ;  /* 0x0000001800007c02 */ /* 0x008fe60008000f00 */
[----:B------:R-:W-:Y:S04]  /*ca10*/  @!UP0 UIADD3 UR13, UR25, UR13, URZ ;  /* 0x0000000d190d8290 */ /* 0x000fe8000fffe03f */
[----:B------:R-:W-:Y:S02]  /*ca20*/  @!UP0 UIMAD UR13, UR13, 0x30, URZ ;  /* 0x000000300d0d88a4 */ /* 0x000fe4000f8e023f */
[----:B------:R-:W-:Y:S01]  /*ca30*/  UISETP.GT.AND UP0, UPT, UR23, UR8, UPT ;  /* 0x000000081700728c */ /* 0x000fe2000bf04270 */
[----:B-----5:R-:W-:Y:S08]  /*ca40*/  LDSM.16.M88.4 R48, [R231+0x8080] ;  /* 0x00808000e730783b */ /* 0x020ff00000000200 */
[----:B------:R-:W1:Y:S02]  /*ca50*/  LDSM.16.M88.4 R16, [R224+0x5080] ;  /* 0x00508000e010783b */ /* 0x000e640000000200 */
[----:B------:R-:W-:Y:S06]  /*ca60*/  @UP0 USHF.L.U64.HI UR25, UR4, 0x5, UR5 ;  /* 0x0000000504190899 */ /* 0x000fec0008010205 */
[----:B------:R-:W3:Y:S08]  /*ca70*/  LDSM.16.M88.4 R44, [R231+0xa080] ;  /* 0x00a08000e72c783b */ /* 0x000ef00000000200 */
[----:B------:R-:W2:Y:S08]  /*ca80*/  LDSM.16.M88.4 R32, [R224+0x5880] ;  /* 0x00588000e020783b */ /* 0x000eb00000000200 */
[----:B------:R-:W2:Y:S08]  /*ca90*/  LDSM.16.M88.4 R140, [R224+0x6080] ;  /* 0x00608000e08c783b */ /* 0x000eb00000000200 */
[----:B------:R-:W-:Y:S01]  /*caa0*/  LDSM.16.M88.4 R192, [R233+0x8080] ;  /* 0x00808000e9c0783b */ /* 0x000fe20000000200 */
[-C--:B-1----:R-:W-:Y:S07]  /*cab0*/  HMMA.16816.F32 R4, R48, R16.reuse, RZ ;  /* 0x000000103004723c */ /* 0x082fee00000018ff */
[----:B------:R-:W1:Y:S01]  /*cac0*/  LDSM.16.M88.4 R196, [R235] ;  /* 0x00000000ebc4783b */ /* 0x000e620000000200 */
[C---:B---3--:R-:W-:Y:S07]  /*cad0*/  HMMA.16816.F32 R8, R44.reuse, R16, RZ ;  /* 0x000000102c08723c */ /* 0x048fee00000018ff */
[----:B------:R-:W3:Y:S08]  /*cae0*/  LDSM.16.M88.4 R200, [R233+0xa080] ;  /* 0x00a08000e9c8783b */ /* 0x000ef00000000200 */
[----:B------:R-:W1:Y:S08]  /*caf0*/  LDSM.16.M88.4 R204, [R241] ;  /* 0x00000000f1cc783b */ /* 0x000e700000000200 */
[----:B------:R-:W1:Y:S01]  /*cb00*/  LDSM.16.M88.4 R208, [R240] ;  /* 0x00000000f0d0783b */ /* 0x000e620000000200 */
[----:B--2---:R-:W-:Y:S02]  /*cb10*/  @!P0 MOV R21, R15 ;  /* 0x0000000f00158202 */ /* 0x004fe40000000f00 */
[----:B----4-:R-:W-:Y:S02]  /*cb20*/  @!P0 MOV R20, R12 ;  /* 0x0000000c00148202 */ /* 0x010fe40000000f00 */
[-C--:B------:R-:W-:Y:S03]  /*cb30*/  HMMA.16816.F32 R12, R44, R18.reuse, RZ ;  /* 0x000000122c0c723c */ /* 0x080fe600000018ff */
[----:B------:R-:W-:Y:S05]  /*cb40*/  @!P0 IMAD.WIDE.U32 R20, R0, 0x30, R20 ;  /* 0x0000003000148825 */ /* 0x000fea00078e0014 */
[C---:B------:R-:W-:Y:S04]  /*cb50*/  HMMA.16816.F32 R16, R48.reuse, R18, RZ ;  /* 0x000000123010723c */ /* 0x040fe800000018ff */
[----:B------:R-:W-:Y:S01]  /*cb60*/  @!P0 IADD3 R3, R21, UR13, RZ ;  /* 0x0000000d15038c10 */ /* 0x000fe2000fffe0ff */
[----:B------:R-:W-:Y:S01]  /*cb70*/  UIADD3 UR13, UR23, -0x1, URZ ;  /* 0xffffffff170d7890 */ /* 0x000fe2000fffe03f */
[C---:B------:R-:W-:Y:S02]  /*cb80*/  @!P0 SHF.L.U32 R0, R20.reuse, 0x1, RZ ;  /* 0x0000000114008819 */ /* 0x040fe400000006ff */
[----:B------:R-:W-:Y:S01]  /*cb90*/  @!P0 SHF.L.U64.HI R3, R20, 0x1, R3 ;  /* 0x0000000114038819 */ /* 0x000fe20000010203 */
[----:B------:R-:W-:Y:S01]  /*cba0*/  @UP0 UIMAD.WIDE.U32 UR26, UR13, UR4, URZ ;  /* 0x000000040d1a02a5 */ /* 0x000fe2000f8e003f */
[-C--:B------:R-:W-:Y:S01]  /*cbb0*/  HMMA.16816.F32 R20, R48, R32.reuse, RZ ;  /* 0x000000203014723c */ /* 0x080fe200000018ff */
[----:B------:R-:W-:Y:S01]  /*cbc0*/  @UP0 USHF.R.S32.HI UR24, URZ, 0x1f, UR13 ;  /* 0x0000001f3f180899 */ /* 0x000fe2000801140d */
[C---:B------:R-:W-:Y:S02]  /*cbd0*/  @!P0 IADD3 R28, P1, R0.reuse, c[0x0][0x1f8], RZ ;  /* 0x00007e00001c8a10 */ /* 0x040fe40007f3e0ff */
[----:B------:R-:W-:Y:S01]  /*cbe0*/  @!P0 IADD3 R0, P6, R0, 0x80, RZ ;  /* 0x0000008000008810 */ /* 0x000fe20007fde0ff */
[----:B------:R-:W-:Y:S01]  /*cbf0*/  @UP0 UIMAD UR24, UR24, UR4, URZ ;  /* 0x00000004181802a4 */ /* 0x000fe2000f8e023f */
[----:B------:R-:W-:Y:S02]  /*cc00*/  @!P0 IADD3.X R29, R3, c[0x0][0x1fc], RZ, P1, !PT ;  /* 0x00007f00031d8a10 */ /* 0x000fe40000ffe4ff */
[C---:B------:R-:W-:Y:S01]  /*cc10*/  HMMA.16816.F32 R24, R44.reuse, R32, RZ ;  /* 0x000000202c18723c */ /* 0x040fe200000018ff */
[----:B------:R-:W-:Y:S02]  /*cc20*/  @UP0 UIMAD UR24, UR13, UR5, UR24 ;  /* 0x000000050d1802a4 */ /* 0x000fe4000f8e0218 */
[----:B------:R-:W-:Y:S01]  /*cc30*/  @!PT LDS RZ, [RZ] ;  /* 0x00000000fffff984 */ /* 0x000fe20000000800 */
[----:B------:R-:W-:Y:S01]  /*cc40*/  @!PT LDS RZ, [RZ] ;  /* 0x00000000fffff984 */ /* 0x000fe20000000800 */
[----:B------:R-:W-:Y:S01]  /*cc50*/  @!PT LDS RZ, [RZ] ;  /* 0x00000000fffff984 */ /* 0x000fe20000000800 */
[----:B------:R2:W-:Y:S01]  /*cc60*/  @!P0 LDGSTS.E.BYPASS.LTC128B.128 [R243+0x2080], [R28.64], !P4 ;  /* 0x020800001cf38fae */ /* 0x0005e2000e101d54 */
[----:B------:R-:W-:Y:S01]  /*cc70*/  @!P0 IADD3 R40, P5, R0, c[0x0][0x1f8], RZ ;  /* 0x00007e0000288a10 */ /* 0x000fe20007fbe0ff */
[----:B------:R-:W-:Y:S01]  /*cc80*/  @UP0 UIADD3 UR24, UR27, UR24, URZ ;  /* 0x000000181b180290 */ /* 0x000fe2000fffe03f */
[----:B------:R-:W-:Y:S02]  /*cc90*/  @!P0 IADD3 R36, P2, R28, UR12, RZ ;  /* 0x0000000c1c248c10 */ /* 0x000fe4000ff5e0ff */
[----:B------:R-:W-:Y:S01]  /*cca0*/  @!P0 IADD3.X R41, RZ, c[0x0][0x1fc], R3, P5, P6 ;  /* 0x00007f00ff298a10 */ /* 0x000fe20002fec403 */
[----:B------:R-:W-:Y:S03]  /*ccb0*/  @UP0 UIMAD UR24, UR24, 0x30, URZ ;  /* 0x00000030181808a4 */ /* 0x000fe6000f8e023f */
[----:B------:R-:W-:Y:S01]  /*ccc0*/  @!P0 IADD3.X R37, R29, UR11, RZ, P2, !PT ;  /* 0x0000000b1d258c10 */ /* 0x000fe200097fe4ff */
[----:B------:R4:W-:Y:S01]  /*ccd0*/  @!P0 LDGSTS.E.BYPASS.LTC128B.128 [R243+0x3880], [R40.64], !P3 ;  /* 0x0388000028f38fae */ /* 0x0009e2000d901d54 */
[----:B------:R-:W-:Y:S04]  /*cce0*/  @!P0 IADD3 R38, P1, R36, UR12, RZ ;  /* 0x0000000c24268c10 */ /* 0x000fe8000ff3e0ff */
[----:B------:R-:W-:Y:S03]  /*ccf0*/  @!P0 IADD3.X R39, R37, UR11, RZ, P1, !PT ;  /* 0x0000000b25278c10 */ /* 0x000fe60008ffe4ff */
[----:B------:R1:W-:Y:S08]  /*cd00*/  @!P0 LDGSTS.E.BYPASS.LTC128B.128 [R243+0x2880], [R36.64], !P4 ;  /* 0x0288000024f38fae */ /* 0x0003f0000e101d54 */
[----:B------:R1:W-:Y:S01]  /*cd10*/  @!P0 LDGSTS.E.BYPASS.LTC128B.128 [R243+0x4080], [R36.64+0x80], !P3 ;  /* 0x0408008024f38fae */ /* 0x0003e2000d901d54 */
[-C--:B--2---:R-:W-:Y:S07]  /*cd20*/  HMMA.16816.F32 R28, R44, R34.reuse, RZ ;  /* 0x000000222c1c723c */ /* 0x084fee00000018ff */
[----:B------:R1:W-:Y:S01]  /*cd30*/  @!P0 LDGSTS.E.BYPASS.LTC128B.128 [R243+0x3080], [R38.64], !P4 ;  /* 0x0308000026f38fae */ /* 0x0003e2000e101d54 */
[C---:B------:R-:W-:Y:S07]  /*cd40*/  HMMA.16816.F32 R32, R48.reuse, R34, RZ ;  /* 0x000000223020723c */ /* 0x040fee00000018ff */
[----:B------:R1:W-:Y:S01]  /*cd50*/  @!P0 LDGSTS.E.BYPASS.LTC128B.128 [R243+0x4880], [R38.64+0x80], !P3 ;  /* 0x0488008026f38fae */ /* 0x0003e2000d901d54 */
[----:B------:R-:W-:Y:S07]  /*cd60*/  PLOP3.LUT P0, PT, PT, PT, UP0, 0x80, 0x0 ;  /* 0x000000000000781c */ /* 0x000fee0003f0f008 */
[----:B------:R-:W-:Y:S08]  /*cd70*/  LDSM.16.M88.4 R212, [R232+0x8080] ;  /* 0x00808000e8d4783b */ /* 0x000ff00000000200 */
[----:B------:R-:W0:Y:S08]  /*cd80*/  LDGDEPBAR ;  /* 0x00000000000079af */ /* 0x000e300000000000 */
[----:B------:R-:W2:Y:S01]  /*cd90*/  LDSM.16.M88.4 R216, [R230+0x5080] ;  /* 0x00508000e6d8783b */ /* 0x000ea20000000200 */
[-C--:B-1----:R-:W-:Y:S07]  /*cda0*/  HMMA.16816.F32 R36, R48, R140.reuse, RZ ;  /* 0x0000008c3024723c */ /* 0x082fee00000018ff */
[----:B------:R-:W1:Y:S01]  /*cdb0*/  LDSM.16.M88.4 R220, [R232+0xa080] ;  /* 0x00a08000e8dc783b */ /* 0x000e620000000200 */
[C---:B----4-:R-:W-:Y:S08]  /*cdc0*/  HMMA.16816.F32 R40, R44.reuse, R140, RZ ;  /* 0x0000008c2c28723c */ /* 0x050ff000000018ff */
[-C--:B------:R-:W-:Y:S08]  /*cdd0*/  HMMA.16816.F32 R44, R44, R142.reuse, RZ ;  /* 0x0000008e2c2c723c */ /* 0x080ff000000018ff */
[----:B------:R-:W-:Y:S01]  /*cde0*/  HMMA.16816.F32 R48, R48, R142, RZ ;  /* 0x0000008e3030723c */ /* 0x000fe200000018ff */
[----:B------:R-:W4:Y:S07]  /*cdf0*/  LDSM.16.M88.4 R140, [R230+0x5880] ;  /* 0x00588000e68c783b */ /* 0x000f2e0000000200 */
[-C--:B------:R-:W-:Y:S08]  /*ce00*/  HMMA.16816.F32 R4, R192, R196.reuse, R4 ;  /* 0x000000c4c004723c */ /* 0x080ff00000001804 */
[C---:B---3--:R-:W-:Y:S08]  /*ce10*/  HMMA.16816.F32 R8, R200.reuse, R196, R8 ;  /* 0x000000c4c808723c */ /* 0x048ff00000001808 */
[-C--:B------:R-:W-:Y:S08]  /*ce20*/  HMMA.16816.F32 R12, R200, R198.reuse, R12 ;  /* 0x000000c6c80c723c */ /* 0x080ff0000000180c */
[C---:B------:R-:W-:Y:S01]  /*ce30*/  HMMA.16816.F32 R16, R192.reuse, R198, R16 ;  /* 0x000000c6c010723c */ /* 0x040fe20000001810 */
[----:B------:R-:W3:Y:S07]  /*ce40*/  LDSM.16.M88.4 R196, [R230+0x6080] ;  /* 0x00608000e6c4783b */ /* 0x000eee0000000200 */
        /* <DEDUP_REMOVED lines=10> */
[----:B------:R-:W3:Y:S07]  /*cef0*/  LDSM.16.M88.4 R192, [R234+0x8080] ;  /* 0x00808000eac0783b */ /* 0x000eee0000000200 */
[-C--:B--2---:R-:W-:Y:S01]  /*cf00*/  HMMA.16816.F32 R4, R212, R216.reuse, R4 ;  /* 0x000000d8d404723c */ /* 0x084fe20000001804 */
[----:B------:R-:W2:Y:S07]  /*cf10*/  LDSM.16.M88.4 R208, [R229+0x800] ;  /* 0x00080000e5d0783b */ /* 0x000eae0000000200 */
[C---:B-1----:R-:W-:Y:S08]  /*cf20*/  HMMA.16816.F32 R8, R220.reuse, R216, R8 ;  /* 0x000000d8dc08723c */ /* 0x042ff00000001808 */
        /* <DEDUP_REMOVED lines=8> */
[-C--:B---3--:R-:W-:Y:S08]  /*cfb0*/  HMMA.16816.F32 R36, R212, R196.reuse, R36 ;  /* 0x000000c4d424723c */ /* 0x088ff00000001824 */
[C---:B------:R-:W-:Y:S08]  /*cfc0*/  HMMA.16816.F32 R40, R220.reuse, R196, R40 ;  /* 0x000000c4dc28723c */ /* 0x040ff00000001828 */
[-C--:B------:R-:W-:Y:S01]  /*cfd0*/  HMMA.16816.F32 R44, R220, R198.reuse, R44 ;  /* 0x000000c6dc2c723c */ /* 0x080fe2000000182c */
[----:B------:R-:W-:Y:S07]  /*cfe0*/  LDSM.16.M88.4 R220, [R238] ;  /* 0x00000000eedc783b */ /* 0x000fee0000000200 */
[----:B------:R-:W-:Y:S01]  /*cff0*/  HMMA.16816.F32 R48, R212, R198, R48 ;  /* 0x000000c6d430723c */ /* 0x000fe20000001830 */
[----:B------:R-:W3:Y:S07]  /*d000*/  LDSM.16.M88.4 R196, [R224+0x6880] ;  /* 0x00688000e0c4783b */ /* 0x000eee0000000200 */
[-C--:B------:R-:W-:Y:S01]  /*d010*/  HMMA.16816.F32 R4, R192, R200.reuse, R4 ;  /* 0x000000c8c004723c */ /* 0x080fe20000001804 */
[----:B------:R-:W4:Y:S07]  /*d020*/  LDSM.16.M88.4 R212, [R231+0xe080] ;  /* 0x00e08000e7d4783b */ /* 0x000f2e0000000200 */
[C---:B------:R-:W-:Y:S08]  /*d030*/  HMMA.16816.F32 R8, R204.reuse, R200, R8 ;  /* 0x000000c8cc08723c */ /* 0x040ff00000001808 */
[-C--:B------:R-:W-:Y:S08]  /*d040*/  HMMA.16816.F32 R12, R204, R202.reuse, R12 ;  /* 0x000000cacc0c723c */ /* 0x080ff0000000180c */
[C---:B------:R-:W-:Y:S01]  /*d050*/  HMMA.16816.F32 R16, R192.reuse, R202, R16 ;  /* 0x000000cac010723c */ /* 0x040fe20000001810 */
[----:B------:R-:W3:Y:S07]  /*d060*/  LDSM.16.M88.4 R200, [R224+0x7080] ;  /* 0x00708000e0c8783b */ /* 0x000eee0000000200 */
[-C--:B--2---:R-:W-:Y:S08]  /*d070*/  HMMA.16816.F32 R20, R192, R208.reuse, R20 ;  /* 0x000000d0c014723c */ /* 0x084ff00000001814 */
        /* <DEDUP_REMOVED lines=9> */
[----:B------:R-:W2:Y:S07]  /*d110*/  LDSM.16.M88.4 R192, [R233+0xc080] ;  /* 0x00c08000e9c0783b */ /* 0x000eae0000000200 */
[-C--:B---3--:R-:W-:Y:S01]  /*d120*/  HMMA.16816.F32 R4, R140, R196.reuse, R4 ;  /* 0x000000c48c04723c */ /* 0x088fe20000001804 */
[----:B------:R-:W3:Y:S07]  /*d130*/  LDSM.16.M88.4 R216, [R233+0xe080] ;  /* 0x00e08000e9d8783b */ /* 0x000eee0000000200 */
        /* <DEDUP_REMOVED lines=33> */
[C---:B--2---:R-:W-:Y:S08]  /*d350*/  HMMA.16816.F32 R8, R204.reuse, R200, R8 ;  /* 0x000000c8cc08723c */ /* 0x044ff00000001808 */
[-C--:B------:R-:W-:Y:S08]  /*d360*/  HMMA.16816.F32 R12, R204, R202.reuse, R12 ;  /* 0x000000cacc0c723c */ /* 0x080ff0000000180c */
[C---:B------:R-:W-:Y:S08]  /*d370*/  HMMA.16816.F32 R16, R140.reuse, R202, R16 ;  /* 0x000000ca8c10723c */ /* 0x040ff00000001810 */
[-C--:B---3--:R-:W-:Y:S08]  /*d380*/  HMMA.16816.F32 R20, R140, R208.reuse, R20 ;  /* 0x000000d08c14723c */ /* 0x088ff00000001814 */
        /* <DEDUP_REMOVED lines=66> */
[----:B------:R2:W3:Y:S01]  /*d7b0*/  MUFU.TANH R205, R21 ;  /* 0x0000001500cd7308 */ /* 0x0004e20000002400 */
[----:B------:R-:W-:Y:S01]  /*d7c0*/  FMUL.FTZ R28, R28, c[0x0][0x320] ;  /* 0x0000c8001c1c7a20 */ /* 0x000fe20000410000 */
[C---:B------:R-:W-:Y:S04]  /*d7d0*/  HMMA.16816.F32 R40, R192.reuse, R8, R40 ;  /* 0x00000008c028723c */ /* 0x040fe80000001828 */
        /* <DEDUP_REMOVED lines=12> */
[----:B--2---:R-:W2:Y:S01]  /*d8a0*/  LDL.64 R20, [R1+0x38] ;  /* 0x0000380001147983 */ /* 0x004ea20000100a00 */
[----:B------:R-:W-:Y:S01]  /*d8b0*/  FMUL.FTZ R38, R38, c[0x0][0x320] ;  /* 0x0000c80026267a20 */ /* 0x000fe20000410000 */
[----:B---3--:R-:W-:Y:S01]  /*d8c0*/  FMNMX.FTZ R137, R205, R137, !PT ;  /* 0x00000089cd897209 */ /* 0x008fe20007810000 */
[----:B------:R-:W-:Y:S03]  /*d8d0*/  FMUL.FTZ R39, R39, c[0x0][0x320] ;  /* 0x0000c80027277a20 */ /* 0x000fe60000410000 */
        /* <DEDUP_REMOVED lines=9> */
[----:B-1----:R-:W2:Y:S01]  /*d970*/  LDL.64 R22, [R1+0x30] ;  /* 0x0000300001167983 */ /* 0x002ea20000100a00 */
[----:B------:R-:W-:Y:S02]  /*d980*/  FMUL.FTZ R49, R49, c[0x0][0x320] ;  /* 0x0000c80031317a20 */ /* 0x000fe40000410000 */
[----:B------:R-:W-:Y:S02]  /*d990*/  FMUL.FTZ R50, R50, c[0x0][0x320] ;  /* 0x0000c80032327a20 */ /* 0x000fe40000410000 */
[----:B------:R-:W-:Y:S01]  /*d9a0*/  FMUL.FTZ R51, R51, c[0x0][0x320] ;  /* 0x0000c80033337a20 */ /* 0x000fe20000410000 */
[----:B------:R-:W1:Y:S01]  /*d9b0*/  MUFU.TANH R204, R33 ;  /* 0x0000002100cc7308 */ /* 0x000e620000002400 */
[----:B------:R-:W-:Y:S02]  /*d9c0*/  FMUL.FTZ R42, R42, c[0x0][0x320] ;  /* 0x0000c8002a2a7a20 */ /* 0x000fe40000410000 */
[----:B------:R-:W-:Y:S01]  /*d9d0*/  FMUL.FTZ R43, R43, c[0x0][0x320] ;  /* 0x0000c8002b2b7a20 */ /* 0x000fe20000410000 */
[----:B---3--:R-:W-:Y:S01]  /*d9e0*/  FMNMX.FTZ R137, R203, R137, !PT ;  /* 0x00000089cb897209 */ /* 0x008fe20007810000 */
[----:B------:R-:W-:Y:S02]  /*d9f0*/  FMUL.FTZ R46, R46, c[0x0][0x320] ;  /* 0x0000c8002e2e7a20 */ /* 0x000fe40000410000 */
[----:B------:R-:W-:Y:S02]  /*da00*/  FMUL.FTZ R34, R34, c[0x0][0x320] ;  /* 0x0000c80022227a20 */ /* 0x000fe40000410000 */
[----:B------:R-:W-:Y:S01]  /*da10*/  FMUL.FTZ R30, R30, c[0x0][0x320] ;  /* 0x0000c8001e1e7a20 */ /* 0x000fe20000410000 */
[----:B------:R-:W3:Y:S01]  /*da20*/  MUFU.TANH R220, R25 ;  /* 0x0000001900dc7308 */ /* 0x000ee20000002400 */
[----:B------:R-:W-:Y:S01]  /*da30*/  FMUL.FTZ R31, R31, c[0x0][0x320] ;  /* 0x0000c8001f1f7a20 */ /* 0x000fe20000410000 */
[----:B----4-:R-:W-:Y:S08]  /*da40*/  FMNMX.FTZ R0, R221, R0, !PT ;  /* 0x00000000dd007209 */ /* 0x010ff00007810000 */
[----:B------:R-:W4:Y:S01]  /*da50*/  MUFU.TANH R211, R36 ;  /* 0x0000002400d37308 */ /* 0x000f220000002400 */
[----:B-1----:R-:W-:Y:S09]  /*da60*/  FMNMX.FTZ R137, R204, R137, !PT ;  /* 0x00000089cc897209 */ /* 0x002ff20007810000 */
[----:B------:R-:W1:Y:S01]  /*da70*/  MUFU.TANH R222, R28 ;  /* 0x0000001c00de7308 */ /* 0x000e620000002400 */
[----:B---3--:R-:W-:Y:S09]  /*da80*/  FMNMX.FTZ R0, R220, R0, !PT ;  /* 0x00000000dc007209 */ /* 0x008ff20007810000 */
[----:B------:R-:W3:Y:S01]  /*da90*/  MUFU.TANH R248, R37 ;  /* 0x0000002500f87308 */ /* 0x000ee20000002400 */
[----:B----4-:R-:W-:Y:S09]  /*daa0*/  FMNMX.FTZ R137, R211, R137, !PT ;  /* 0x00000089d3897209 */ /* 0x010ff20007810000 */
        /* <DEDUP_REMOVED lines=9> */
[----:B---3--:R-:W-:Y:S05]  /*db40*/  FMNMX.FTZ R137, R217, R137, !PT ;  /* 0x00000089d9897209 */ /* 0x008fea0007810000 */
[----:B------:R-:W3:Y:S04]  /*db50*/  SHFL.BFLY PT, R4, R137, 0x2, 0x1f ;  /* 0x0c401f0089047f89 */ /* 0x000ee800000e0000 */
[----:B------:R-:W3:Y:S01]  /*db60*/  MUFU.TANH R247, R44 ;  /* 0x0000002c00f77308 */ /* 0x000ee20000002400 */
[----:B----4-:R-:W-:Y:S09]  /*db70*/  FMNMX.FTZ R0, R219, R0, !PT ;  /* 0x00000000db007209 */ /* 0x010ff20007810000 */
[----:B------:R-:W4:Y:S01]  /*db80*/  MUFU.TANH R19, R19 ;  /* 0x0000001300137308 */ /* 0x000f220000002400 */
[----:B-1----:R-:W-:Y:S09]  /*db90*/  FMNMX.FTZ R0, R246, R0, !PT ;  /* 0x00000000f6007209 */ /* 0x002ff20007810000 */
[----:B------:R-:W1:Y:S01]  /*dba0*/  MUFU.TANH R244, R45 ;  /* 0x0000002d00f47308 */ /* 0x000e620000002400 */
[----:B---3--:R-:W-:Y:S02]  /*dbb0*/  FMNMX.FTZ R137, R137, R4, !PT ;  /* 0x0000000489897209 */ /* 0x008fe40007810000 */
[----:B------:R-:W-:Y:S02]  /*dbc0*/  FMNMX.FTZ R0, R247, R0, !PT ;  /* 0x00000000f7007209 */ /* 0x000fe40007810000 */
[----:B------:R-:W-:Y:S01]  /*dbd0*/  FMNMX.FTZ R4, R201, R139, !PT ;  /* 0x0000008bc9047209 */ /* 0x000fe20007810000 */
[----:B------:R-:W3:Y:S04]  /*dbe0*/  SHFL.BFLY PT, R6, R137, 0x1, 0x1f ;  /* 0x0c201f0089067f89 */ /* 0x000ee800000e0000 */
[----:B------:R-:W3:Y:S01]  /*dbf0*/  MUFU.TANH R207, R34 ;  /* 0x0000002200cf7308 */ /* 0x000ee20000002400 */
[----:B------:R-:W-:Y:S02]  /*dc00*/  FMNMX.FTZ R4, R202, R4, !PT ;  /* 0x00000004ca047209 */ /* 0x000fe40007810000 */
[----:B----4-:R-:W-:Y:S04]  /*dc10*/  FMNMX.FTZ R3, R19, R3, !PT ;  /* 0x0000000313037209 */ /* 0x010fe80007810000 */
[----:B------:R-:W-:Y:S03]  /*dc20*/  FMNMX.FTZ R3, R214, R3, !PT ;  /* 0x00000003d6037209 */ /* 0x000fe60007810000 */
[----:B------:R-:W4:Y:S01]  /*dc30*/  MUFU.TANH R208, R35 ;  /* 0x0000002300d07308 */ /* 0x000f220000002400 */
[----:B------:R-:W-:Y:S02]  /*dc40*/  FMNMX.FTZ R3, R209, R3, !PT ;  /* 0x00000003d1037209 */ /* 0x000fe40007810000 */
[----:B-1----:R-:W-:Y:S05]  /*dc50*/  FMNMX.FTZ R0, R244, R0, !PT ;  /* 0x00000000f4007209 */ /* 0x002fea0007810000 */
[----:B------:R-:W1:Y:S02]  /*dc60*/  SHFL.BFLY PT, R135, R0, 0x2, 0x1f ;  /* 0x0c401f0000877f89 */ /* 0x000e6400000e0000 */
[----:B------:R-:W1:Y:S01]  /*dc70*/  MUFU.TANH R245, R38 ;  /* 0x0000002600f57308 */ /* 0x000e620000002400 */
[----:B---3--:R-:W-:Y:S02]  /*dc80*/  FMNMX.FTZ R137, R137, R6, !PT ;  /* 0x0000000689897209 */ /* 0x008fe40007810000 */
[----:B------:R-:W-:Y:S03]  /*dc90*/  FMNMX.FTZ R3, R207, R3, !PT ;  /* 0x00000003cf037209 */ /* 0x000fe60007810000 */
[----:B------:R-:W-:Y:S04]  /*dca0*/  FMUL.FTZ R142, R137, c[0x0][0x2d0] ;  /* 0x0000b400898e7a20 */ /* 0x000fe80000410000 */
[----:B------:R-:W3:Y:S01]  /*dcb0*/  MUFU.TANH R33, R39 ;  /* 0x0000002700217308 */ /* 0x000ee20000002400 */
[----:B----4-:R-:W-:Y:S09]  /*dcc0*/  FMNMX.FTZ R3, R208, R3, !PT ;  /* 0x00000003d0037209 */ /* 0x010ff20007810000 */
[----:B------:R-:W4:Y:S01]  /*dcd0*/  MUFU.TANH R14, R14 ;  /* 0x0000000e000e7308 */ /* 0x000f220000002400 */
[----:B-1----:R-:W-:Y:S02]  /*dce0*/  FMNMX.FTZ R135, R0, R135, !PT ;  /* 0x0000008700877209 */ /* 0x002fe40007810000 */
[----:B------:R-:W-:Y:S07]  /*dcf0*/  FMNMX.FTZ R3, R245, R3, !PT ;  /* 0x00000003f5037209 */ /* 0x000fee0007810000 */
        /* <DEDUP_REMOVED lines=9> */
[----:B----4-:R-:W-:Y:S05]  /*dd90*/  FMNMX.FTZ R3, R218, R3, !PT ;  /* 0x00000003da037209 */ /* 0x010fea0007810000 */
[----:B------:R-:W4:Y:S04]  /*dda0*/  SHFL.BFLY PT, R5, R3, 0x2, 0x1f ;  /* 0x0c401f0003057f89 */ /* 0x000f2800000e0000 */
[----:B------:R-:W4:Y:S01]  /*ddb0*/  MUFU.TANH R195, R30 ;  /* 0x0000001e00c37308 */ /* 0x000f220000002400 */
[----:B-1----:R-:W-:Y:S01]  /*ddc0*/  FMNMX.FTZ R4, R194, R0, !PT ;  /* 0x00000000c2047209 */ /* 0x002fe20007810000 */
[----:B------:R-:W-:Y:S08]  /*ddd0*/  FMUL.FTZ R0, R47, c[0x0][0x320] ;  /* 0x0000c8002f007a20 */ /* 0x000ff00000410000 */
[----:B------:R1:W-:Y:S01]  /*dde0*/  MUFU.TANH R141, R0 ;  /* 0x00000000008d7308 */ /* 0x0003e20000002400 */
[----:B---3--:R-:W-:Y:S09]  /*ddf0*/  FMNMX.FTZ R4, R193, R4, !PT ;  /* 0x00000004c1047209 */ /* 0x008ff20007810000 */
[----:B------:R-:W3:Y:S01]  /*de00*/  MUFU.TANH R215, R31 ;  /* 0x0000001f00d77308 */ /* 0x000ee20000002400 */
[----:B----4-:R-:W-:Y:S02]  /*de10*/  FMNMX.FTZ R3, R3, R5, !PT ;  /* 0x0000000503037209 */ /* 0x010fe40007810000 */
[----:B------:R-:W-:Y:S01]  /*de20*/  FMNMX.FTZ R4, R195, R4, !PT ;  /* 0x00000004c3047209 */ /* 0x000fe20007810000 */
[----:B------:R-:W4:Y:S06]  /*de30*/  SHFL.BFLY PT, R5, R135, 0x1, 0x1f ;  /* 0x0c201f0087057f89 */ /* 0x000f2c00000e0000 */
[----:B------:R-:W4:Y:S01]  /*de40*/  MUFU.TANH R32, R42 ;  /* 0x0000002a00207308 */ /* 0x000f220000002400 */
[----:B-1----:R-:W-:Y:S01]  /*de50*/  FADD.FTZ R0, -R137, R2 ;  /* 0x0000000289007221 */ /* 0x002fe20000010100 */
[----:B------:R-:W1:Y:S03]  /*de60*/  SHFL.BFLY PT, R136, R3, 0x1, 0x1f ;  /* 0x0c201f0003887f89 */ /* 0x000e6600000e0000 */
[----:B------:R-:W-:Y:S05]  /*de70*/  FMUL.FTZ R0, R0, c[0x0][0x2d0] ;  /* 0x0000b40000007a20 */ /* 0x000fea0000410000 */
[----:B------:R-:W2:Y:S01]  /*de80*/  MUFU.TANH R223, R43 ;  /* 0x0000002b00df7308 */ /* 0x000ea20000002400 */
[----:B---3--:R-:W-:Y:S01]  /*de90*/  FMNMX.FTZ R2, R215, R4, !PT ;  /* 0x00000004d7027209 */ /* 0x008fe20007810000 */
[----:B------:R-:W-:Y:S08]  /*dea0*/  FFMA.FTZ R4, R196, c[0x0][0x2d0], -R142 ;  /* 0x0000b400c4047a23 */ /* 0x000ff0000001088e */
[----:B------:R3:W3:Y:S01]  /*deb0*/  MUFU.EX2 R134, R0 ;  /* 0x0000000000867308 */ /* 0x0006e20000000800 */
[----:B----4-:R-:W-:Y:S02]  /*dec0*/  FMNMX.FTZ R135, R135, R5, !PT ;  /* 0x0000000587877209 */ /* 0x010fe40007810000 */
[----:B------:R-:W-:Y:S03]  /*ded0*/  FMNMX.FTZ R2, R32, R2, !PT ;  /* 0x0000000220027209 */ /* 0x000fe60007810000 */
[----:B------:R-:W-:Y:S01]  /*dee0*/  FMUL.FTZ R192, R135, c[0x0][0x2d0] ;  /* 0x0000b40087c07a20 */ /* 0x000fe20000410000 */
[----:B-1----:R-:W-:Y:S03]  /*def0*/  FMNMX.FTZ R136, R3, R136, !PT ;  /* 0x0000008803887209 */ /* 0x002fe60007810000 */
[----:B------:R-:W1:Y:S01]  /*df00*/  MUFU.TANH R140, R46 ;  /* 0x0000002e008c7308 */ /* 0x000e620000002400 */
[----:B--2---:R-:W-:Y:S09]  /*df10*/  @P0 MOV R5, R23 ;  /* 0x0000001700050202 */ /* 0x004ff20000000f00 */
[----:B------:R-:W-:Y:S01]  /*df20*/  MUFU.EX2 R251, R4 ;  /* 0x0000000400fb7308 */ /* 0x000fe20000000800 */
[----:B---3--:R-:W-:Y:S01]  /*df30*/  FMNMX.FTZ R0, R223, R2, !PT ;  /* 0x00000002df007209 */ /* 0x008fe20007810000 */
[----:B------:R-:W-:Y:S02]  /*df40*/  FADD.FTZ R2, -R136, R132 ;  /* 0x0000008488027221 */ /* 0x000fe40000010100 */
[----:B------:R-:W-:Y:S02]  /*df50*/  FMUL.FTZ R48, R134, R188 ;  /* 0x000000bc86307220 */ /* 0x000fe40000410000 */
[----:B------:R-:W-:Y:S02]  /*df60*/  FMUL.FTZ R2, R2, c[0x0][0x2d0] ;  /* 0x0000b40002027a20 */ /* 0x000fe40000410000 */
[----:B------:R-:W-:Y:S02]  /*df70*/  FMUL.FTZ R49, R134, R189 ;  /* 0x000000bd86317220 */ /* 0x000fe40000410000 */
[----:B------:R2:W3:Y:S01]  /*df80*/  MUFU.EX2 R133, R2 ;  /* 0x0000000200857308 */ /* 0x0004e20000000800 */
[----:B-1----:R-:W-:Y:S01]  /*df90*/  FMNMX.FTZ R0, R140, R0, !PT ;  /* 0x000000008c007209 */ /* 0x002fe20007810000 */
[C---:B------:R-:W-:Y:S02]  /*dfa0*/  FMUL.FTZ R52, R134.reuse, R52 ;  /* 0x0000003486347220 */ /* 0x040fe40000410000 */
[C---:B------:R-:W-:Y:S01]  /*dfb0*/  FMUL.FTZ R53, R134.reuse, R53 ;  /* 0x0000003586357220 */ /* 0x040fe20000410000 */
[----:B------:R-:W-:Y:S01]  /*dfc0*/  FMNMX.FTZ R0, R141, R0, !PT ;  /* 0x000000008d007209 */ /* 0x000fe20007810000 */
[C---:B------:R-:W-:Y:S02]  /*dfd0*/  FMUL.FTZ R64, R134.reuse, R64 ;  /* 0x0000004086407220 */ /* 0x040fe40000410000 */
[C---:B------:R-:W-:Y:S02]  /*dfe0*/  FMUL.FTZ R65, R134.reuse, R65 ;  /* 0x0000004186417220 */ /* 0x040fe40000410000 */
[----:B------:R-:W1:Y:S01]  /*dff0*/  SHFL.BFLY PT, R3, R0, 0x2, 0x1f ;  /* 0x0c401f0000037f89 */ /* 0x000e6200000e0000 */
[C---:B------:R-:W-:Y:S02]  /*e000*/  FMUL.FTZ R68, R134.reuse, R68 ;  /* 0x0000004486447220 */ /* 0x040fe40000410000 */
[C---:B------:R-:W-:Y:S02]  /*e010*/  FMUL.FTZ R69, R134.reuse, R69 ;  /* 0x0000004586457220 */ /* 0x040fe40000410000 */
        /* <DEDUP_REMOVED lines=8> */
[C---:B---3--:R-:W-:Y:S01]  /*e0a0*/  FMUL.FTZ R34, R133.reuse, R174 ;  /* 0x000000ae85227220 */ /* 0x048fe20000410000 */
[----:B------:R-:W-:Y:S01]  /*e0b0*/  MOV R174, R242 ;  /* 0x000000f200ae7202 */ /* 0x000fe20000000f00 */
[----:B------:R2:W3:Y:S01]  /*e0c0*/  MUFU.EX2 R132, R2 ;  /* 0x0000000200847308 */ /* 0x0004e20000000800 */
[----:B-1----:R-:W-:Y:S01]  /*e0d0*/  FMNMX.FTZ R0, R0, R3, !PT ;  /* 0x0000000300007209 */ /* 0x002fe20007810000 */
        /* <DEDUP_REMOVED lines=13> */
[----:B------:R1:W-:Y:S01]  /*e1b0*/  MUFU.EX2 R210, R2 ;  /* 0x0000000200d27308 */ /* 0x0003e20000000800 */
[----:B---3--:R-:W-:Y:S02]  /*e1c0*/  FMUL.FTZ R40, R132, R180 ;  /* 0x000000b484287220 */ /* 0x008fe40000410000 */
[--C-:B------:R-:W-:Y:S02]  /*e1d0*/  FFMA.FTZ R3, R198, c[0x0][0x2d0], -R143.reuse ;  /* 0x0000b400c6037a23 */ /* 0x100fe4000001088f */
[--C-:B------:R-:W-:Y:S02]  /*e1e0*/  FFMA.FTZ R4, R19, c[0x0][0x2d0], -R143.reuse ;  /* 0x0000b40013047a23 */ /* 0x100fe4000001088f */
[----:B------:R-:W-:Y:S02]  /*e1f0*/  FMUL.FTZ R19, R133, R159 ;  /* 0x0000009f85137220 */ /* 0x000fe40000410000 */
        /* <DEDUP_REMOVED lines=10> */
[--C-:B-1----:R-:W-:Y:S02]  /*e2a0*/  FFMA.FTZ R2, R16, c[0x0][0x2d0], -R142.reuse ;  /* 0x0000b40010027a23 */ /* 0x102fe4000001088e */
[----:B------:R-:W-:Y:S02]  /*e2b0*/  FMUL.FTZ R16, R134, R156 ;  /* 0x0000009c86107220 */ /* 0x000fe40000410000 */
[C---:B------:R-:W-:Y:S01]  /*e2c0*/  FMUL.FTZ R73, R132.reuse, R73 ;  /* 0x0000004984497220 */ /* 0x040fe20000410000 */
[----:B------:R1:W-:Y:S01]  /*e2d0*/  MUFU.EX2 R250, R2 ;  /* 0x0000000200fa7308 */ /* 0x0003e20000000800 */
[C---:B------:R-:W-:Y:S02]  /*e2e0*/  FMUL.FTZ R76, R132.reuse, R76 ;  /* 0x0000004c844c7220 */ /* 0x040fe40000410000 */
[C---:B------:R-:W-:Y:S02]  /*e2f0*/  FMUL.FTZ R77, R132.reuse, R77 ;  /* 0x0000004d844d7220 */ /* 0x040fe40000410000 */
[--C-:B--2---:R-:W-:Y:S02]  /*e300*/  FFMA.FTZ R3, R197, c[0x0][0x2d0], -R143.reuse ;  /* 0x0000b400c5037a23 */ /* 0x104fe4000001088f */
[C---:B------:R-:W-:Y:S02]  /*e310*/  FMUL.FTZ R86, R133.reuse, R86 ;  /* 0x0000005685567220 */ /* 0x040fe40000410000 */
[C---:B------:R-:W-:Y:S01]  /*e320*/  FMUL.FTZ R87, R133.reuse, R87 ;  /* 0x0000005785577220 */ /* 0x040fe20000410000 */
[----:B------:R2:W-:Y:S01]  /*e330*/  MUFU.EX2 R29, R3 ;  /* 0x00000003001d7308 */ /* 0x0005e20000000800 */
[C---:B------:R-:W-:Y:S02]  /*e340*/  FMUL.FTZ R88, R132.reuse, R88 ;  /* 0x0000005884587220 */ /* 0x040fe40000410000 */
[C---:B------:R-:W-:Y:S01]  /*e350*/  FMUL.FTZ R89, R132.reuse, R89 ;  /* 0x0000005984597220 */ /* 0x040fe20000410000 */
[----:B---3--:R-:W-:Y:S01]  /*e360*/  @P0 MOV R4, R20 ;  /* 0x0000001400040202 */ /* 0x008fe20000000f00 */
[C---:B------:R-:W-:Y:S02]  /*e370*/  FMUL.FTZ R92, R132.reuse, R92 ;  /* 0x0000005c845c7220 */ /* 0x040fe40000410000 */
[----:B------:R-:W-:Y:S02]  /*e380*/  FMUL.FTZ R93, R132, R93 ;  /* 0x0000005d845d7220 */ /* 0x000fe40000410000 */
[C---:B------:R-:W-:Y:S02]  /*e390*/  FMUL.FTZ R97, R134.reuse, R97 ;  /* 0x0000006186617220 */ /* 0x040fe40000410000 */
[C---:B------:R-:W-:Y:S02]  /*e3a0*/  FMUL.FTZ R98, R133.reuse, R98 ;  /* 0x0000006285627220 */ /* 0x040fe40000410000 */
[----:B------:R-:W-:Y:S02]  /*e3b0*/  FMUL.FTZ R99, R133, R99 ;  /* 0x0000006385637220 */ /* 0x000fe40000410000 */
[----:B-1----:R-:W-:Y:S02]  /*e3c0*/  FFMA.FTZ R2, R17, c[0x0][0x2d0], -R142 ;  /* 0x0000b40011027a23 */ /* 0x002fe4000001088e */
[C---:B------:R-:W-:Y:S02]  /*e3d0*/  FMUL.FTZ R17, R134.reuse, R157 ;  /* 0x0000009d86117220 */ /* 0x040fe40000410000 */
[----:B------:R1:W3:Y:S01]  /*e3e0*/  MUFU.EX2 R213, R2 ;  /* 0x0000000200d57308 */ /* 0x0002e20000000800 */
[C---:B------:R-:W-:Y:S02]  /*e3f0*/  FMUL.FTZ R100, R134.reuse, R100 ;  /* 0x0000006486647220 */ /* 0x040fe40000410000 */
[----:B------:R-:W-:Y:S02]  /*e400*/  FMUL.FTZ R101, R134, R101 ;  /* 0x0000006586657220 */ /* 0x000fe40000410000 */
[----:B--2---:R-:W-:Y:S02]  /*e410*/  FFMA.FTZ R3, R18, c[0x0][0x2d0], -R143 ;  /* 0x0000b40012037a23 */ /* 0x004fe4000001088f */
[C---:B------:R-:W-:Y:S02]  /*e420*/  FMUL.FTZ R18, R133.reuse, R158 ;  /* 0x0000009e85127220 */ /* 0x040fe40000410000 */
[C---:B------:R-:W-:Y:S01]  /*e430*/  FMUL.FTZ R102, R133.reuse, R102 ;  /* 0x0000006685667220 */ /* 0x040fe20000410000 */
[----:B------:R2:W-:Y:S01]  /*e440*/  MUFU.EX2 R249, R3 ;  /* 0x0000000300f97308 */ /* 0x0005e20000000800 */
[C---:B------:R-:W-:Y:S02]  /*e450*/  FMUL.FTZ R103, R133.reuse, R103 ;  /* 0x0000006785677220 */ /* 0x040fe40000410000 */
[C---:B------:R-:W-:Y:S02]  /*e460*/  FMUL.FTZ R104, R132.reuse, R104 ;  /* 0x0000006884687220 */ /* 0x040fe40000410000 */
[C---:B------:R-:W-:Y:S02]  /*e470*/  FMUL.FTZ R105, R132.reuse, R105 ;  /* 0x0000006984697220 */ /* 0x040fe40000410000 */
[C---:B------:R-:W-:Y:S02]  /*e480*/  FMUL.FTZ R108, R132.reuse, R108 ;  /* 0x0000006c846c7220 */ /* 0x040fe40000410000 */
[----:B------:R-:W-:Y:S02]  /*e490*/  FMUL.FTZ R109, R132, R109 ;  /* 0x0000006d846d7220 */ /* 0x000fe40000410000 */
[C---:B------:R-:W-:Y:S02]  /*e4a0*/  FMUL.FTZ R112, R134.reuse, R112 ;  /* 0x0000007086707220 */ /* 0x040fe40000410000 */
[C---:B------:R-:W-:Y:S01]  /*e4b0*/  FMUL.FTZ R113, R134.reuse, R113 ;  /* 0x0000007186717220 */ /* 0x040fe20000410000 */
[----:B-1----:R-:W2:Y:S01]  /*e4c0*/  SHFL.BFLY PT, R2, R0, 0x1, 0x1f ;  /* 0x0c201f0000027f89 */ /* 0x002ea200000e0000 */
[----:B---3--:R-:W-:Y:S01]  /*e4d0*/  MOV R197, R213 ;  /* 0x000000d500c57202 */ /* 0x008fe20000000f00 */
[C---:B------:R-:W-:Y:S02]  /*e4e0*/  FMUL.FTZ R114, R133.reuse, R114 ;  /* 0x0000007285727220 */ /* 0x040fe40000410000 */
[C---:B------:R-:W-:Y:S02]  /*e4f0*/  FMUL.FTZ R115, R133.reuse, R115 ;  /* 0x0000007385737220 */ /* 0x040fe40000410000 */
        /* <DEDUP_REMOVED lines=8> */
[----:B------:R-:W-:Y:S01]  /*e580*/  FMUL.FTZ R128, R134, R128 ;  /* 0x0000008086807220 */ /* 0x000fe20000410000 */
[----:B--2---:R-:W-:Y:S01]  /*e590*/  FMNMX.FTZ R3, R0, R2, !PT ;  /* 0x0000000200037209 */ /* 0x004fe20007810000 */
[----:B------:R-:W-:Y:S01]  /*e5a0*/  FMUL.FTZ R129, R134, R129 ;  /* 0x0000008186817220 */ /* 0x000fe20000410000 */
[----:B------:R-:W-:Y:S01]  /*e5b0*/  MOV R2, UR26 ;  /* 0x0000001a00027c02 */ /* 0x000fe20008000f00 */
[----:B------:R-:W-:Y:S02]  /*e5c0*/  FMUL.FTZ R130, R133, R130 ;  /* 0x0000008285827220 */ /* 0x000fe40000410000 */
[----:B------:R-:W-:Y:S01]  /*e5d0*/  FADD.FTZ R0, -R3, R139 ;  /* 0x0000008b03007221 */ /* 0x000fe20000010100 */
[----:B------:R-:W-:Y:S01]  /*e5e0*/  MOV R139, R246 ;  /* 0x000000f6008b7202 */ /* 0x000fe20000000f00 */
[----:B------:R-:W-:Y:S04]  /*e5f0*/  @P0 IMAD.WIDE.U32 R4, R2, 0x30, R4 ;  /* 0x0000003002040825 */ /* 0x000fe800078e0004 */
[--C-:B------:R-:W-:Y:S01]  /*e600*/  FFMA.FTZ R2, R200, c[0x0][0x2d0], -R192.reuse ;  /* 0x0000b400c8027a23 */ /* 0x100fe200000108c0 */
[----:B------:R-:W-:Y:S01]  /*e610*/  @P0 SHF.L.U32 R6, R4, 0x1, RZ ;  /* 0x0000000104060819 */ /* 0x000fe200000006ff */
[----:B------:R-:W-:Y:S01]  /*e620*/  FMUL.FTZ R0, R0, c[0x0][0x2d0] ;  /* 0x0000b40000007a20 */ /* 0x000fe20000410000 */
[----:B------:R-:W-:Y:S01]  /*e630*/  @P0 IADD3 R5, R5, UR24, RZ ;  /* 0x0000001805050c10 */ /* 0x000fe2000fffe0ff */
[----:B------:R1:W-:Y:S01]  /*e640*/  MUFU.EX2 R28, R2 ;  /* 0x00000002001c7308 */ /* 0x0003e20000000800 */
[C---:B------:R-:W-:Y:S01]  /*e650*/  @P0 IADD3 R8, P5, R6.reuse, 0x80, RZ ;  /* 0x0000008006080810 */ /* 0x040fe20007fbe0ff */
[----:B------:R-:W-:Y:S01]  /*e660*/  @UP0 USHF.L.U32 UR24, UR4, 0x5, URZ ;  /* 0x0000000504180899 */ /* 0x000fe2000800063f */
[----:B------:R-:W-:Y:S01]  /*e670*/  @P0 IADD3 R6, P1, R6, c[0x0][0x1c8], RZ ;  /* 0x0000720006060a10 */ /* 0x000fe20007f3e0ff */
[----:B------:R-:W-:Y:S01]  /*e680*/  FMUL.FTZ R131, R133, R131 ;  /* 0x0000008385837220 */ /* 0x000fe20000410000 */
[----:B------:R-:W-:Y:S01]  /*e690*/  @P0 SHF.L.U64.HI R5, R4, 0x1, R5 ;  /* 0x0000000104050819 */ /* 0x000fe20000010205 */
[----:B------:R-:W-:Y:S01]  /*e6a0*/  UISETP.GT.AND UP0, UPT, UR23, UR22, UPT ;  /* 0x000000161700728c */ /* 0x000fe2000bf04270 */
[----:B------:R-:W-:Y:S02]  /*e6b0*/  @P0 IADD3 R8, P2, R8, c[0x0][0x1c8], RZ ;  /* 0x0000720008080a10 */ /* 0x000fe40007f5e0ff */
[----:B------:R-:W-:Y:S01]  /*e6c0*/  @P0 IADD3.X R7, R5, c[0x0][0x1cc], RZ, P1, !PT ;  /* 0x0000730005070a10 */ /* 0x000fe20000ffe4ff */
[----:B------:R-:W2:Y:S01]  /*e6d0*/  MUFU.EX2 R0, R0 ;  /* 0x0000000000007308 */ /* 0x000ea20000000800 */
[----:B------:R-:W-:Y:S01]  /*e6e0*/  @P0 IADD3.X R9, RZ, c[0x0][0x1cc], R5, P2, P5 ;  /* 0x00007300ff090a10 */ /* 0x000fe200017ea405 */
[----:B------:R-:W-:Y:S01]  /*e6f0*/  UMOV UR23, UR13 ;  /* 0x0000000d00177c82 */ /* 0x000fe20008000000 */
[----:B------:R-:W-:Y:S01]  /*e700*/  @P0 IADD3 R4, P1, R6, UR24, RZ ;  /* 0x0000001806040c10 */ /* 0x000fe2000ff3e0ff */
[----:B------:R3:W-:Y:S01]  /*e710*/  @P0 LDGSTS.E.BYPASS.LTC128B.128 [R243+0x5080], [R6.64], !P4 ;  /* 0x0508000006f30fae */ /* 0x0007e2000e101d54 */
[----:B------:R-:W-:Y:S01]  /*e720*/  MOV R200, R32 ;  /* 0x0000002000c87202 */ /* 0x000fe20000000f00 */
[----:B------:R-:W-:Y:S01]  /*e730*/  FMUL.FTZ R32, R134, R172 ;  /* 0x000000ac86207220 */ /* 0x000fe20000410000 */
[----:B------:R-:W-:Y:S02]  /*e740*/  @P0 IADD3.X R5, R7, UR25, RZ, P1, !PT ;  /* 0x0000001907050c10 */ /* 0x000fe40008ffe4ff */
[----:B------:R-:W-:Y:S03]  /*e750*/  MOV R172, R245 ;  /* 0x000000f500ac7202 */ /* 0x000fe60000000f00 */
[----:B------:R4:W-:Y:S01]  /*e760*/  @P0 LDGSTS.E.BYPASS.LTC128B.128 [R243+0x6880], [R8.64], !P3 ;  /* 0x0688000008f30fae */ /* 0x0009e2000d901d54 */
[--C-:B-1----:R-:W-:Y:S04]  /*e770*/  FFMA.FTZ R2, R199, c[0x0][0x2d0], -R192.reuse ;  /* 0x0000b400c7027a23 */ /* 0x102fe800000108c0 */
[----:B------:R1:W-:Y:S03]  /*e780*/  MUFU.EX2 R25, R2 ;  /* 0x0000000200197308 */ /* 0x0003e60000000800 */
[----:B------:R1:W-:Y:S01]  /*e790*/  @P0 LDGSTS.E.BYPASS.LTC128B.128 [R243+0x5880], [R4.64], !P4 ;  /* 0x0588000004f30fae */ /* 0x0003e2000e101d54 */
[C---:B--2---:R-:W-:Y:S02]  /*e7a0*/  FMUL.FTZ R10, R0.reuse, R150 ;  /* 0x00000096000a7220 */ /* 0x044fe40000410000 */
[C---:B------:R-:W-:Y:S05]  /*e7b0*/  FMUL.FTZ R11, R0.reuse, R151 ;  /* 0x00000097000b7220 */ /* 0x040fea0000410000 */
[----:B------:R2:W-:Y:S01]  /*e7c0*/  @P0 LDGSTS.E.BYPASS.LTC128B.128 [R243+0x7080], [R4.64+0x80], !P3 ;  /* 0x0708008004f30fae */ /* 0x0005e2000d901d54 */
[C---:B------:R-:W-:Y:S01]  /*e7d0*/  FMUL.FTZ R26, R0.reuse, R166 ;  /* 0x000000a6001a7220 */ /* 0x040fe20000410000 */
[----:B------:R-:W-:Y:S01]  /*e7e0*/  MOV R166, R251 ;  /* 0x000000fb00a67202 */ /* 0x000fe20000000f00 */
[----:B------:R-:W-:Y:S01]  /*e7f0*/  FMUL.FTZ R27, R0, R167 ;  /* 0x000000a7001b7220 */ /* 0x000fe20000410000 */
[----:B---3--:R-:W-:Y:S01]  /*e800*/  @P0 IADD3 R6, P2, R4, UR24, RZ ;  /* 0x0000001804060c10 */ /* 0x008fe2000ff5e0ff */
[C---:B------:R-:W-:Y:S01]  /*e810*/  FMUL.FTZ R30, R0.reuse, R170 ;  /* 0x000000aa001e7220 */ /* 0x040fe20000410000 */
[----:B------:R-:W-:Y:S01]  /*e820*/  MOV R167, R28 ;  /* 0x0000001c00a77202 */ /* 0x000fe20000000f00 */
[C---:B------:R-:W-:Y:S01]  /*e830*/  FMUL.FTZ R31, R0.reuse, R171 ;  /* 0x000000ab001f7220 */ /* 0x040fe20000410000 */
[----:B------:R-:W-:Y:S01]  /*e840*/  @P0 IADD3.X R7, R5, UR25, RZ, P2, !PT ;  /* 0x0000001905070c10 */ /* 0x000fe200097fe4ff */
[----:B------:R-:W-:Y:S01]  /*e850*/  FMUL.FTZ R42, R0, R182 ;  /* 0x000000b6002a7220 */ /* 0x000fe20000410000 */
[----:B------:R-:W-:Y:S01]  /*e860*/  MOV R170, R248 ;  /* 0x000000f800aa7202 */ /* 0x000fe20000000f00 */
[----:B----4-:R-:W-:Y:S01]  /*e870*/  FMUL.FTZ R9, R132, R149 ;  /* 0x0000009584097220 */ /* 0x010fe20000410000 */
[----:B------:R-:W-:Y:S01]  /*e880*/  MOV R171, R247 ;  /* 0x000000f700ab7202 */ /* 0x000fe20000000f00 */
[----:B------:R3:W-:Y:S01]  /*e890*/  @P0 LDGSTS.E.BYPASS.LTC128B.128 [R243+0x6080], [R6.64], !P4 ;  /* 0x0608000006f30fae */ /* 0x0007e2000e101d54 */
[--C-:B-1----:R-:W-:Y:S02]  /*e8a0*/  FFMA.FTZ R2, R12, c[0x0][0x2d0], -R192.reuse ;  /* 0x0000b4000c027a23 */ /* 0x102fe400000108c0 */
[----:B------:R-:W-:Y:S02]  /*e8b0*/  FMUL.FTZ R12, R132, R152 ;  /* 0x00000098840c7220 */ /* 0x000fe40000410000 */
[----:B------:R1:W-:Y:S01]  /*e8c0*/  MUFU.EX2 R199, R2 ;  /* 0x0000000200c77308 */ /* 0x0003e20000000800 */
[C---:B------:R-:W-:Y:S01]  /*e8d0*/  FMUL.FTZ R43, R0.reuse, R183 ;  /* 0x000000b7002b7220 */ /* 0x040fe20000410000 */
[----:B------:R-:W-:Y:S01]  /*e8e0*/  MOV R183, R172 ;  /* 0x000000ac00b77202 */ /* 0x000fe20000000f00 */
[----:B------:R3:W-:Y:S01]  /*e8f0*/  @P0 LDGSTS.E.BYPASS.LTC128B.128 [R243+0x7880], [R6.64+0x80], !P3 ;  /* 0x0788008006f30fae */ /* 0x0007e2000d901d54 */
[C---:B------:R-:W-:Y:S01]  /*e900*/  FMUL.FTZ R46, R0.reuse, R186 ;  /* 0x000000ba002e7220 */ /* 0x040fe20000410000 */
[----:B------:R-:W-:Y:S01]  /*e910*/  MOV R172, R167 ;  /* 0x000000a700ac7202 */ /* 0x000fe20000000f00 */
[C---:B------:R-:W-:Y:S01]  /*e920*/  FMUL.FTZ R47, R0.reuse, R187 ;  /* 0x000000bb002f7220 */ /* 0x040fe20000410000 */
[----:B------:R-:W-:Y:S01]  /*e930*/  PLOP3.LUT P0, PT, PT, PT, UP0, 0x80, 0x0 ;  /* 0x000000000000781c */ /* 0x000fe20003f0f008 */
[----:B------:R-:W-:Y:S02]  /*e940*/  FMUL.FTZ R58, R0, R58 ;  /* 0x0000003a003a7220 */ /* 0x000fe40000410000 */
[----:B--2---:R-:W-:Y:S01]  /*e950*/  FMUL.FTZ R5, R134, R145 ;  /* 0x0000009186057220 */ /* 0x004fe20000410000 */
[----:B------:R-:W2:Y:S01]  /*e960*/  LDSM.16.MT88.4 R20, [R225+0x2080] ;  /* 0x00208000e114783b */ /* 0x000ea20000004200 */
[----:B------:R-:W-:Y:S01]  /*e970*/  F2FP.PACK_AB R145, R29, R252 ;  /* 0x000000fc1d91723e */ /* 0x000fe200000000ff */
[C---:B------:R-:W-:Y:S02]  /*e980*/  FMUL.FTZ R59, R0.reuse, R59 ;  /* 0x0000003b003b7220 */ /* 0x040fe40000410000 */
[C---:B------:R-:W-:Y:S02]  /*e990*/  FMUL.FTZ R62, R0.reuse, R62 ;  /* 0x0000003e003e7220 */ /* 0x040fe40000410000 */
[C---:B------:R-:W-:Y:S02]  /*e9a0*/  FMUL.FTZ R63, R0.reuse, R63 ;  /* 0x0000003f003f7220 */ /* 0x040fe40000410000 */
[----:B------:R-:W4:Y:S01]  /*e9b0*/  LDSM.16.MT88.4 R36, [R226+0x2080] ;  /* 0x00208000e224783b */ /* 0x000f220000004200 */
[C---:B------:R-:W-:Y:S02]  /*e9c0*/  FMUL.FTZ R74, R0.reuse, R74 ;  /* 0x0000004a004a7220 */ /* 0x040fe40000410000 */
[----:B------:R-:W-:Y:S02]  /*e9d0*/  FMUL.FTZ R75, R0, R75 ;  /* 0x0000004b004b7220 */ /* 0x000fe40000410000 */
[----:B-1----:R-:W-:Y:S02]  /*e9e0*/  FFMA.FTZ R2, R13, c[0x0][0x2d0], -R192 ;  /* 0x0000b4000d027a23 */ /* 0x002fe400000108c0 */
[----:B------:R-:W-:Y:S01]  /*e9f0*/  FMUL.FTZ R13, R132, R153 ;  /* 0x00000099840d7220 */ /* 0x000fe20000410000 */
[----:B------:R-:W-:Y:S01]  /*ea00*/  LDSM.16.MT88.4 R156, [R227+0x2080] ;  /* 0x00208000e39c783b */ /* 0x000fe20000004200 */
[----:B------:R-:W1:Y:S01]  /*ea10*/  MUFU.EX2 R196, R2 ;  /* 0x0000000200c47308 */ /* 0x000e620000000800 */
[----:B------:R-:W-:Y:S02]  /*ea20*/  FMUL.FTZ R78, R0, R78 ;  /* 0x0000004e004e7220 */ /* 0x000fe40000410000 */
[----:B---3--:R-:W-:Y:S01]  /*ea30*/  FMUL.FTZ R6, R133, R146 ;  /* 0x0000009285067220 */ /* 0x008fe20000410000 */
[----:B------:R-:W-:Y:S01]  /*ea40*/  F2FP.PACK_AB R146, R197, R250 ;  /* 0x000000fac592723e */ /* 0x000fe200000000ff */
[----:B------:R-:W-:Y:S01]  /*ea50*/  FMUL.FTZ R7, R133, R147 ;  /* 0x0000009385077220 */ /* 0x000fe20000410000 */
[----:B------:R-:W-:Y:S01]  /*ea60*/  F2FP.PACK_AB R147, R198, R249 ;  /* 0x000000f9c693723e */ /* 0x000fe200000000ff */
[C---:B------:R-:W-:Y:S01]  /*ea70*/  FMUL.FTZ R79, R0.reuse, R79 ;  /* 0x0000004f004f7220 */ /* 0x040fe20000410000 */
[----:B------:R-:W-:Y:S01]  /*ea80*/  LDSM.16.MT88.4 R188, [R228+0x3080] ;  /* 0x00308000e4bc783b */ /* 0x000fe20000004200 */
[C---:B------:R-:W-:Y:S02]  /*ea90*/  FMUL.FTZ R90, R0.reuse, R90 ;  /* 0x0000005a005a7220 */ /* 0x040fe40000410000 */
[C---:B------:R-:W-:Y:S02]  /*eaa0*/  FMUL.FTZ R91, R0.reuse, R91 ;  /* 0x0000005b005b7220 */ /* 0x040fe40000410000 */
[C---:B------:R-:W-:Y:S02]  /*eab0*/  FMUL.FTZ R94, R0.reuse, R94 ;  /* 0x0000005e005e7220 */ /* 0x040fe40000410000 */
[C---:B------:R-:W-:Y:S01]  /*eac0*/  FMUL.FTZ R95, R0.reuse, R95 ;  /* 0x0000005f005f7220 */ /* 0x040fe20000410000 */
[----:B------:R-:W0:Y:S01]  /*ead0*/  LDGDEPBAR ;  /* 0x00000000000079af */ /* 0x000e220000000000 */
[C---:B------:R-:W-:Y:S02]  /*eae0*/  FMUL.FTZ R106, R0.reuse, R106 ;  /* 0x0000006a006a7220 */ /* 0x040fe40000410000 */
[C---:B------:R-:W-:Y:S02]  /*eaf0*/  FMUL.FTZ R107, R0.reuse, R107 ;  /* 0x0000006b006b7220 */ /* 0x040fe40000410000 */
[C---:B------:R-:W-:Y:S02]  /*eb00*/  FMUL.FTZ R110, R0.reuse, R110 ;  /* 0x0000006e006e7220 */ /* 0x040fe40000410000 */
[----:B------:R-:W-:Y:S01]  /*eb10*/  FMUL.FTZ R111, R0, R111 ;  /* 0x0000006f006f7220 */ /* 0x000fe20000410000 */
[----:B-1----:R-:W-:Y:S01]  /*eb20*/  F2FP.PACK_AB R150, R196, R199 ;  /* 0x000000c7c496723e */ /* 0x002fe200000000ff */
[----:B------:R-:W-:Y:S02]  /*eb30*/  FMUL.FTZ R2, R3, c[0x0][0x2d0] ;  /* 0x0000b40003027a20 */ /* 0x000fe40000410000 */
[----:B------:R-:W-:Y:S02]  /*eb40*/  FMUL.FTZ R122, R0, R122 ;  /* 0x0000007a007a7220 */ /* 0x000fe40000410000 */
[--C-:B------:R-:W-:Y:S01]  /*eb50*/  FFMA.FTZ R4, R202, c[0x0][0x2d0], -R2.reuse ;  /* 0x0000b400ca047a23 */ /* 0x100fe20000010802 */
[----:B------:R-:W-:Y:S01]  /*eb60*/  MOV R202, R211 ;  /* 0x000000d300ca7202 */ /* 0x000fe20000000f00 */
[--C-:B------:R-:W-:Y:S01]  /*eb70*/  FFMA.FTZ R8, R201, c[0x0][0x2d0], -R2.reuse ;  /* 0x0000b400c9087a23 */ /* 0x100fe20000010802 */
[----:B------:R-:W-:Y:S01]  /*eb80*/  MOV R201, R210 ;  /* 0x000000d200c97202 */ /* 0x000fe20000000f00 */
[----:B------:R1:W-:Y:S01]  /*eb90*/  MUFU.EX2 R211, R4 ;  /* 0x0000000400d37308 */ /* 0x0003e20000000800 */
[----:B------:R-:W-:Y:S01]  /*eba0*/  MOV R181, R202 ;  /* 0x000000ca00b57202 */ /* 0x000fe20000000f00 */
[C---:B------:R-:W-:Y:S02]  /*ebb0*/  FMUL.FTZ R123, R0.reuse, R123 ;  /* 0x0000007b007b7220 */ /* 0x040fe40000410000 */
[C---:B------:R-:W-:Y:S02]  /*ebc0*/  FMUL.FTZ R126, R0.reuse, R126 ;  /* 0x0000007e007e7220 */ /* 0x040fe40000410000 */
[----:B------:R-:W-:Y:S02]  /*ebd0*/  FMUL.FTZ R127, R0, R127 ;  /* 0x0000007f007f7220 */ /* 0x000fe40000410000 */
[--C-:B------:R-:W-:Y:S02]  /*ebe0*/  FFMA.FTZ R140, R140, c[0x0][0x2d0], -R2.reuse ;  /* 0x0000b4008c8c7a23 */ /* 0x100fe40000010802 */
[----:B------:R-:W3:Y:S01]  /*ebf0*/  MUFU.EX2 R210, R8 ;  /* 0x0000000800d27308 */ /* 0x000ee20000000800 */
[--C-:B-1----:R-:W-:Y:S02]  /*ec00*/  FFMA.FTZ R4, R14, c[0x0][0x2d0], -R2.reuse ;  /* 0x0000b4000e047a23 */ /* 0x102fe40000010802 */
[----:B------:R-:W-:Y:S07]  /*ec10*/  FMUL.FTZ R14, R0, R154 ;  /* 0x0000009a000e7220 */ /* 0x000fee0000410000 */
[----:B------:R1:W-:Y:S01]  /*ec20*/  MUFU.EX2 R212, R4 ;  /* 0x0000000400d47308 */ /* 0x0003e20000000800 */
[----:B---3--:R-:W-:Y:S01]  /*ec30*/  F2FP.PACK_AB R149, R211, R210 ;  /* 0x000000d2d395723e */ /* 0x008fe200000000ff */
[C---:B------:R-:W-:Y:S01]  /*ec40*/  FMUL.FTZ R8, R132.reuse, R148 ;  /* 0x0000009484087220 */ /* 0x040fe20000410000 */
[----:B------:R-:W-:Y:S01]  /*ec50*/  F2FP.PACK_AB R148, R25, R28 ;  /* 0x0000001c1994723e */ /* 0x000fe200000000ff */
[----:B------:R-:W-:Y:S01]  /*ec60*/  FMUL.FTZ R28, R132, R168 ;  /* 0x000000a8841c7220 */ /* 0x000fe20000410000 */
[----:B------:R-:W-:Y:S01]  /*ec70*/  MOV R168, R250 ;  /* 0x000000fa00a87202 */ /* 0x000fe20000000f00 */
        /* <DEDUP_REMOVED lines=11> */
[----:B------:R-:W-:Y:S01]  /*ed30*/  MOV R161, R29 ;  /* 0x0000001d00a17202 */ /* 0x000fe20000000f00 */
[----:B------:R-:W-:Y:S01]  /*ed40*/  FMUL.FTZ R20, R134, R160 ;  /* 0x000000a086147220 */ /* 0x000fe20000410000 */
[----:B------:R-:W-:Y:S01]  /*ed50*/  MOV R160, R33 ;  /* 0x0000002100a07202 */ /* 0x000fe20000000f00 */
[----:B------:R-:W-:Y:S01]  /*ed60*/  FMUL.FTZ R29, R132, R169 ;  /* 0x000000a9841d7220 */ /* 0x000fe20000410000 */
[C---:B------:R-:W-:Y:S04]  /*ed70*/  HMMA.16816.F32 R16, R144.reuse, R22, R16 ;  /* 0x000000169010723c */ /* 0x040fe80000001810 */
[----:B------:R-:W-:Y:S01]  /*ed80*/  MOV R169, R249 ;  /* 0x000000f900a97202 */ /* 0x000fe20000000f00 */
[----:B------:R-:W-:Y:S01]  /*ed90*/  FMUL.FTZ R33, R134, R173 ;  /* 0x000000ad86217220 */ /* 0x000fe20000410000 */
[----:B------:R-:W-:Y:S01]  /*eda0*/  MOV R173, R244 ;  /* 0x000000f400ad7202 */ /* 0x000fe20000000f00 */
[C---:B------:R-:W-:Y:S01]  /*edb0*/  FMUL.FTZ R22, R133.reuse, R162 ;  /* 0x000000a285167220 */ /* 0x040fe20000410000 */
[----:B------:R-:W-:Y:S01]  /*edc0*/  MOV R162, R25 ;  /* 0x0000001900a27202 */ /* 0x000fe20000000f00 */
[C---:B------:R-:W-:Y:S03]  /*edd0*/  FMUL.FTZ R25, R132.reuse, R165 ;  /* 0x000000a584197220 */ /* 0x040fe60000410000 */
[----:B------:R-:W-:Y:S01]  /*ede0*/  MOV R165, R252 ;  /* 0x000000fc00a57202 */ /* 0x000fe20000000f00 */
[----:B------:R-:W-:Y:S01]  /*edf0*/  FMUL.FTZ R23, R133, R163 ;  /* 0x000000a385177220 */ /* 0x000fe20000410000 */
[----:B------:R1:W-:Y:S01]  /*ee00*/  MUFU.EX2 R252, R138 ;  /* 0x0000008a00fc7308 */ /* 0x0003e20000000800 */
[----:B------:R-:W-:Y:S01]  /*ee10*/  MOV R163, R24 ;  /* 0x0000001800a37202 */ /* 0x000fe20000000f00 */
[----:B------:R-:W-:Y:S01]  /*ee20*/  FMUL.FTZ R24, R132, R164 ;  /* 0x000000a484187220 */ /* 0x000fe20000410000 */
[----:B------:R-:W-:Y:S02]  /*ee30*/  MOV R164, R223 ;  /* 0x000000df00a47202 */ /* 0x000fe40000000f00 */
[----:B------:R-:W-:Y:S01]  /*ee40*/  MOV R180, R160 ;  /* 0x000000a000b47202 */ /* 0x000fe20000000f00 */
[-C--:B----4-:R-:W-:Y:S03]  /*ee50*/  HMMA.16816.F32 R20, R144, R36.reuse, R20 ;  /* 0x000000249014723c */ /* 0x090fe60000001814 */
[----:B------:R-:W-:Y:S02]  /*ee60*/  MOV R175, R164 ;  /* 0x000000a400af7202 */ /* 0x000fe40000000f00 */
[----:B------:R-:W-:Y:S02]  /*ee70*/  MOV R182, R180 ;  /* 0x000000b400b67202 */ /* 0x000fe40000000f00 */
[----:B------:R-:W-:Y:S01]  /*ee80*/  MOV R180, R218 ;  /* 0x000000da00b47202 */ /* 0x000fe20000000f00 */
[C---:B------:R-:W-:Y:S07]  /*ee90*/  HMMA.16816.F32 R24, R148.reuse, R36, R24 ;  /* 0x000000249418723c */ /* 0x040fee0000001818 */
[C---:B------:R-:W-:Y:S01]  /*eea0*/  FMUL.FTZ R36, R134.reuse, R176 ;  /* 0x000000b086247220 */ /* 0x040fe20000410000 */
[-C--:B------:R-:W-:Y:S04]  /*eeb0*/  HMMA.16816.F32 R28, R148, R38.reuse, R28 ;  /* 0x00000026941c723c */ /* 0x080fe8000000181c */
[--C-:B-1----:R-:W-:Y:S01]  /*eec0*/  FFMA.FTZ R138, R205, c[0x0][0x2d0], -R142.reuse ;  /* 0x0000b400cd8a7a23 */ /* 0x102fe2000001088e */
[----:B------:R-:W-:Y:S01]  /*eed0*/  MOV R176, R173 ;  /* 0x000000ad00b07202 */ /* 0x000fe20000000f00 */
[----:B------:R-:W-:Y:S01]  /*eee0*/  FMUL.FTZ R37, R134, R177 ;  /* 0x000000b186257220 */ /* 0x000fe20000410000 */
[----:B------:R-:W-:Y:S01]  /*eef0*/  MOV R173, R166 ;  /* 0x000000a600ad7202 */ /* 0x000fe20000000f00 */
[C---:B------:R-:W-:Y:S01]  /*ef00*/  HMMA.16816.F32 R32, R144.reuse, R38, R32 ;  /* 0x000000269020723c */ /* 0x040fe20000001820 */
[----:B------:R1:W2:Y:S03]  /*ef10*/  MUFU.EX2 R251, R138 ;  /* 0x0000008a00fb7308 */ /* 0x0002a60000000800 */
[----:B------:R-:W-:Y:S02]  /*ef20*/  MOV R177, R171 ;  /* 0x000000ab00b17202 */ /* 0x000fe40000000f00 */
[----:B------:R-:W-:Y:S01]  /*ef30*/  MOV R171, R161 ;  /* 0x000000a100ab7202 */ /* 0x000fe20000000f00 */
[C---:B------:R-:W-:Y:S01]  /*ef40*/  FMUL.FTZ R38, R133.reuse, R178 ;  /* 0x000000b285267220 */ /* 0x040fe20000410000 */
[----:B------:R-:W-:Y:S01]  /*ef50*/  MOV R178, R170 ;  /* 0x000000aa00b27202 */ /* 0x000fe20000000f00 */
[----:B------:R-:W-:Y:S03]  /*ef60*/  FMUL.FTZ R39, R133, R179 ;  /* 0x000000b385277220 */ /* 0x000fe60000410000 */
[----:B------:R-:W-:Y:S02]  /*ef70*/  MOV R179, R163 ;  /* 0x000000a300b37202 */ /* 0x000fe40000000f00 */
[----:B------:R-:W-:Y:S02]  /*ef80*/  MOV R170, R162 ;  /* 0x000000a200aa7202 */ /* 0x000fe40000000f00 */
[-C--:B------:R-:W-:Y:S01]  /*ef90*/  HMMA.16816.F32 R36, R144, R152.reuse, R36 ;  /* 0x000000989024723c */ /* 0x080fe20000001824 */
[----:B------:R-:W-:Y:S07]  /*efa0*/  LDSM.16.MT88.4 R160, [R226+0x2880] ;  /* 0x00288000e2a0783b */ /* 0x000fee0000004200 */
        /* <DEDUP_REMOVED lines=8> */
[----:B-1----:R-:W-:Y:S04]  /*f030*/  FFMA.FTZ R138, R204, c[0x0][0x2d0], -R142 ;  /* 0x0000b400cc8a7a23 */ /* 0x002fe8000001088e */
[-C--:B------:R-:W-:Y:S01]  /*f040*/  HMMA.16816.F32 R60, R148, R158.reuse, R60 ;  /* 0x0000009e943c723c */ /* 0x080fe2000000183c */
[----:B------:R1:W4:Y:S07]  /*f050*/  MUFU.EX2 R249, R138 ;  /* 0x0000008a00f97308 */ /* 0x00032e0000000800 */
[C---:B------:R-:W-:Y:S01]  /*f060*/  HMMA.16816.F32 R64, R144.reuse, R158, R64 ;  /* 0x0000009e9040723c */ /* 0x040fe20000001840 */
[----:B------:R-:W2:Y:S07]  /*f070*/  LDSM.16.MT88.4 R156, [R226+0x3880] ;  /* 0x00388000e29c783b */ /* 0x000eae0000004200 */
[-C--:B---3--:R-:W-:Y:S08]  /*f080*/  HMMA.16816.F32 R68, R144, R152.reuse, R68 ;  /* 0x000000989044723c */ /* 0x088ff00000001844 */
[C---:B------:R-:W-:Y:S04]  /*f090*/  HMMA.16816.F32 R72, R148.reuse, R152, R72 ;  /* 0x000000989448723c */ /* 0x040fe80000001848 */
[--C-:B-1----:R-:W-:Y:S04]  /*f0a0*/  FFMA.FTZ R138, R214, c[0x0][0x2d0], -R143.reuse ;  /* 0x0000b400d68a7a23 */ /* 0x102fe8000001088f */
[-C--:B------:R-:W-:Y:S01]  /*f0b0*/  HMMA.16816.F32 R76, R148, R154.reuse, R76 ;  /* 0x0000009a944c723c */ /* 0x080fe2000000184c */
[----:B------:R1:W-:Y:S07]  /*f0c0*/  MUFU.EX2 R248, R138 ;  /* 0x0000008a00f87308 */ /* 0x0003ee0000000800 */
[C---:B------:R-:W-:Y:S01]  /*f0d0*/  HMMA.16816.F32 R80, R144.reuse, R154, R80 ;  /* 0x0000009a9050723c */ /* 0x040fe20000001850 */
[----:B------:R-:W3:Y:S07]  /*f0e0*/  LDSM.16.MT88.4 R152, [R228+0x3880] ;  /* 0x00388000e498783b */ /* 0x000eee0000004200 */
[-C--:B--2---:R-:W-:Y:S08]  /*f0f0*/  HMMA.16816.F32 R84, R144, R156.reuse, R84 ;  /* 0x0000009c9054723c */ /* 0x084ff00000001854 */
[C---:B------:R-:W-:Y:S04]  /*f100*/  HMMA.16816.F32 R88, R148.reuse, R156, R88 ;  /* 0x0000009c9458723c */ /* 0x040fe80000001858 */
[--C-:B-1----:R-:W-:Y:S04]  /*f110*/  FFMA.FTZ R138, R209, c[0x0][0x2d0], -R143.reuse ;  /* 0x0000b400d18a7a23 */ /* 0x102fe8000001088f */
[-C--:B------:R-:W-:Y:S01]  /*f120*/  HMMA.16816.F32 R92, R148, R158.reuse, R92 ;  /* 0x0000009e945c723c */ /* 0x080fe2000000185c */
[----:B------:R1:W2:Y:S07]  /*f130*/  MUFU.EX2 R247, R138 ;  /* 0x0000008a00f77308 */ /* 0x0002ae0000000800 */
        /* <DEDUP_REMOVED lines=14> */
[----:B------:R-:W-:Y:S01]  /*f220*/  HMMA.16816.F32 R128, R144, R158, R128 ;  /* 0x0000009e9080723c */ /* 0x000fe20000001880 */
[----:B------:R-:W-:Y:S06]  /*f230*/  LDSM.16.MT88.4 R156, [R227+0x2880] ;  /* 0x00288000e39c783b */ /* 0x000fec0000004200 */
[----:B------:R-:W-:Y:S02]  /*f240*/  F2FP.PACK_AB R144, R251, R252 ;  /* 0x000000fcfb90723e */ /* 0x000fe400000000ff */
[----:B----4-:R-:W-:Y:S03]  /*f250*/  F2FP.PACK_AB R146, R249, R250 ;  /* 0x000000faf992723e */ /* 0x010fe600000000ff */
[----:B------:R-:W-:Y:S01]  /*f260*/  F2FP.PACK_AB R145, R247, R248 ;  /* 0x000000f8f791723e */ /* 0x000fe200000000ff */
[--C-:B-1----:R-:W-:Y:S01]  /*f270*/  FFMA.FTZ R138, R221, c[0x0][0x2d0], -R192.reuse ;  /* 0x0000b400dd8a7a23 */ /* 0x102fe200000108c0 */
[----:B--2---:R-:W-:Y:S03]  /*f280*/  F2FP.PACK_AB R147, R245, R246 ;  /* 0x000000f6f593723e */ /* 0x004fe600000000ff */
[----:B------:R1:W-:Y:S04]  /*f290*/  MUFU.EX2 R244, R138 ;  /* 0x0000008a00f47308 */ /* 0x0003e80000000800 */
[-C--:B---3--:R-:W-:Y:S03]  /*f2a0*/  HMMA.16816.F32 R4, R144, R152.reuse, R4 ;  /* 0x000000989004723c */ /* 0x088fe60000001804 */
[--C-:B-1----:R-:W-:Y:S04]  /*f2b0*/  FFMA.FTZ R138, R220, c[0x0][0x2d0], -R192.reuse ;  /* 0x0000b400dc8a7a23 */ /* 0x102fe800000108c0 */
[----:B------:R1:W2:Y:S02]  /*f2c0*/  MUFU.EX2 R242, R138 ;  /* 0x0000008a00f27308 */ /* 0x0002a40000000800 */
[--C-:B-1----:R-:W-:Y:S03]  /*f2d0*/  FFMA.FTZ R138, R222, c[0x0][0x2d0], -R192.reuse ;  /* 0x0000b400de8a7a23 */ /* 0x102fe600000108c0 */
[----:B--2---:R-:W-:Y:S05]  /*f2e0*/  F2FP.PACK_AB R148, R242, R244 ;  /* 0x000000f4f294723e */ /* 0x004fea00000000ff */
[----:B------:R1:W-:Y:S02]  /*f2f0*/  MUFU.EX2 R223, R138 ;  /* 0x0000008a00df7308 */ /* 0x0003e40000000800 */
[----:B-1----:R-:W-:Y:S01]  /*f300*/  FFMA.FTZ R138, R174, c[0x0][0x2d0], -R192 ;  /* 0x0000b400ae8a7a23 */ /* 0x002fe200000108c0 */
[----:B------:R-:W-:Y:S02]  /*f310*/  MOV R174, R165 ;  /* 0x000000a500ae7202 */ /* 0x000fe40000000f00 */
[----:B------:R-:W1:Y:S05]  /*f320*/  LDSM.16.MT88.4 R164, [R228+0x2880] ;  /* 0x00288000e4a4783b */ /* 0x000e6a0000004200 */
[----:B------:R2:W3:Y:S02]  /*f330*/  MUFU.EX2 R222, R138 ;  /* 0x0000008a00de7308 */ /* 0x0004e40000000800 */
[--C-:B--2---:R-:W-:Y:S01]  /*f340*/  FFMA.FTZ R138, R194, c[0x0][0x2d0], -R2.reuse ;  /* 0x0000b400c28a7a23 */ /* 0x104fe20000010802 */
[----:B---3--:R-:W-:Y:S07]  /*f350*/  F2FP.PACK_AB R150, R222, R223 ;  /* 0x000000dfde96723e */ /* 0x008fee00000000ff */
[----:B------:R2:W-:Y:S02]  /*f360*/  MUFU.EX2 R205, R138 ;  /* 0x0000008a00cd7308 */ /* 0x0005e40000000800 */
[--C-:B--2---:R-:W-:Y:S08]  /*f370*/  FFMA.FTZ R138, R193, c[0x0][0x2d0], -R2.reuse ;  /* 0x0000b400c18a7a23 */ /* 0x104ff00000010802 */
[----:B------:R2:W3:Y:S02]  /*f380*/  MUFU.EX2 R204, R138 ;  /* 0x0000008a00cc7308 */ /* 0x0004e40000000800 */
[--C-:B--2---:R-:W-:Y:S01]  /*f390*/  FFMA.FTZ R138, R195, c[0x0][0x2d0], -R2.reuse ;  /* 0x0000b400c38a7a23 */ /* 0x104fe20000010802 */
[----:B---3--:R-:W-:Y:S07]  /*f3a0*/  F2FP.PACK_AB R149, R204, R205 ;  /* 0x000000cdcc95723e */ /* 0x008fee00000000ff */
[----:B------:R2:W-:Y:S02]  /*f3b0*/  MUFU.EX2 R203, R138 ;  /* 0x0000008a00cb7308 */ /* 0x0005e40000000800 */
[----:B--2---:R-:W-:Y:S08]  /*f3c0*/  FFMA.FTZ R138, R215, c[0x0][0x2d0], -R2 ;  /* 0x0000b400d78a7a23 */ /* 0x004ff00000010802 */
[----:B------:R2:W3:Y:S02]  /*f3d0*/  MUFU.EX2 R202, R138 ;  /* 0x0000008a00ca7308 */ /* 0x0004e40000000800 */
[--C-:B--2---:R-:W-:Y:S01]  /*f3e0*/  FFMA.FTZ R138, R181, c[0x0][0x2d0], -R142.reuse ;  /* 0x0000b400b58a7a23 */ /* 0x104fe2000001088e */
[----:B------:R-:W-:Y:S02]  /*f3f0*/  MOV R181, R179 ;  /* 0x000000b300b57202 */ /* 0x000fe40000000f00 */
[----:B------:R-:W-:Y:S05]  /*f400*/  MOV R179, R219 ;  /* 0x000000db00b37202 */ /* 0x000fea0000000f00 */
[----:B------:R2:W-:Y:S01]  /*f410*/  MUFU.EX2 R221, R138 ;  /* 0x0000008a00dd7308 */ /* 0x0005e20000000800 */
[----:B---3--:R-:W-:Y:S07]  /*f420*/  F2FP.PACK_AB R151, R202, R203 ;  /* 0x000000cbca97723e */ /* 0x008fee00000000ff */
[C---:B------:R-:W-:Y:S08]  /*f430*/  HMMA.16816.F32 R8, R148.reuse, R152, R8 ;  /* 0x000000989408723c */ /* 0x040ff00000001808 */
[-C--:B------:R-:W-:Y:S08]  /*f440*/  HMMA.16816.F32 R12, R148, R154.reuse, R12 ;  /* 0x0000009a940c723c */ /* 0x080ff0000000180c */
[C---:B------:R-:W-:Y:S01]  /*f450*/  HMMA.16816.F32 R16, R144.reuse, R154, R16 ;  /* 0x0000009a9010723c */ /* 0x040fe20000001810 */
[----:B------:R-:W3:Y:S03]  /*f460*/  LDSM.16.MT88.4 R152, [R225+0x4080] ;  /* 0x00408000e198783b */ /* 0x000ee60000004200 */
[--C-:B--2---:R-:W-:Y:S01]  /*f470*/  FFMA.FTZ R138, R178, c[0x0][0x2d0], -R142.reuse ;  /* 0x0000b400b28a7a23 */ /* 0x104fe2000001088e */
[----:B------:R-:W-:Y:S01]  /*f480*/  MOV R178, R139 ;  /* 0x0000008b00b27202 */ /* 0x000fe20000000f00 */
[--C-:B------:R-:W-:Y:S02]  /*f490*/  FFMA.FTZ R139, R217, c[0x0][0x2d0], -R142.reuse ;  /* 0x0000b400d98b7a23 */ /* 0x100fe4000001088e */
[-C--:B------:R-:W-:Y:S01]  /*f4a0*/  HMMA.16816.F32 R20, R144, R160.reuse, R20 ;  /* 0x000000a09014723c */ /* 0x080fe20000001814 */
[----:B------:R2:W-:Y:S07]  /*f4b0*/  MUFU.EX2 R219, R138 ;  /* 0x0000008a00db7308 */ /* 0x0005ee0000000800 */
[C---:B------:R-:W-:Y:S03]  /*f4c0*/  HMMA.16816.F32 R24, R148.reuse, R160, R24 ;  /* 0x000000a09418723c */ /* 0x040fe60000001818 */
[----:B------:R4:W-:Y:S05]  /*f4d0*/  MUFU.EX2 R218, R139 ;  /* 0x0000008b00da7308 */ /* 0x0009ea0000000800 */
[-C--:B------:R-:W-:Y:S08]  /*f4e0*/  HMMA.16816.F32 R28, R148, R162.reuse, R28 ;  /* 0x000000a2941c723c */ /* 0x080ff0000000181c */
[C---:B------:R-:W-:Y:S01]  /*f4f0*/  HMMA.16816.F32 R32, R144.reuse, R162, R32 ;  /* 0x000000a29020723c */ /* 0x040fe20000001820 */
[----:B------:R-:W3:Y:S03]  /*f500*/  LDSM.16.MT88.4 R160, [R226+0x4080] ;  /* 0x00408000e2a0783b */ /* 0x000ee60000004200 */
[----:B--2---:R-:W-:Y:S04]  /*f510*/  FFMA.FTZ R138, R216, c[0x0][0x2d0], -R142 ;  /* 0x0000b400d88a7a23 */ /* 0x004fe8000001088e */
[-C--:B-1----:R-:W-:Y:S01]  /*f520*/  HMMA.16816.F32 R36, R144, R164.reuse, R36 ;  /* 0x000000a49024723c */ /* 0x082fe20000001824 */
[----:B------:R1:W2:Y:S03]  /*f530*/  MUFU.EX2 R220, R138 ;  /* 0x0000008a00dc7308 */ /* 0x0002a60000000800 */
[--C-:B----4-:R-:W-:Y:S01]  /*f540*/  FFMA.FTZ R139, R180, c[0x0][0x2d0], -R143.reuse ;  /* 0x0000b400b48b7a23 */ /* 0x110fe2000001088f */
[----:B------:R-:W-:Y:S03]  /*f550*/  MOV R180, R199 ;  /* 0x000000c700b47202 */ /* 0x000fe60000000f00 */
[C---:B------:R-:W-:Y:S03]  /*f560*/  HMMA.16816.F32 R40, R148.reuse, R164, R40 ;  /* 0x000000a49428723c */ /* 0x040fe60000001828 */
[----:B------:R-:W-:Y:S05]  /*f570*/  MUFU.EX2 R214, R139 ;  /* 0x0000008b00d67308 */ /* 0x000fea0000000800 */
[-C--:B------:R-:W-:Y:S05]  /*f580*/  HMMA.16816.F32 R44, R148, R166.reuse, R44 ;  /* 0x000000a6942c723c */ /* 0x080fea000000182c */
[----:B------:R4:W-:Y:S03]  /*f590*/  MUFU.EX2 R139, R140 ;  /* 0x0000008c008b7308 */ /* 0x0009e60000000800 */
[C---:B------:R-:W-:Y:S04]  /*f5a0*/  HMMA.16816.F32 R48, R144.reuse, R166, R48 ;  /* 0x000000a69030723c */ /* 0x040fe80000001830 */
[--C-:B-1----:R-:W-:Y:S01]  /*f5b0*/  FFMA.FTZ R138, R183, c[0x0][0x2d0], -R143.reuse ;  /* 0x0000b400b78a7a23 */ /* 0x102fe2000001088f */
[----:B------:R-:W-:Y:S02]  /*f5c0*/  MOV R183, R196 ;  /* 0x000000c400b77202 */ /* 0x000fe40000000f00 */
[----:B--2---:R-:W-:Y:S01]  /*f5d0*/  F2FP.PACK_AB R142, R218, R220 ;  /* 0x000000dcda8e723e */ /* 0x004fe200000000ff */
[-C--:B------:R-:W-:Y:S01]  /*f5e0*/  HMMA.16816.F32 R52, R144, R156.reuse, R52 ;  /* 0x0000009c9034723c */ /* 0x080fe20000001834 */
[----:B------:R1:W-:Y:S07]  /*f5f0*/  MUFU.EX2 R217, R138 ;  /* 0x0000008a00d97308 */ /* 0x0003ee0000000800 */
[C---:B------:R-:W-:Y:S04]  /*f600*/  HMMA.16816.F32 R56, R148.reuse, R156, R56 ;  /* 0x0000009c9438723c */ /* 0x040fe80000001838 */
[----:B----4-:R-:W-:Y:S04]  /*f610*/  F2FP.PACK_AB R140, R219, R221 ;  /* 0x000000dddb8c723e */ /* 0x010fe800000000ff */
[-C--:B------:R-:W-:Y:S08]  /*f620*/  HMMA.16816.F32 R60, R148, R158.reuse, R60 ;  /* 0x0000009e943c723c */ /* 0x080ff0000000183c */
[C---:B------:R-:W-:Y:S01]  /*f630*/  HMMA.16816.F32 R64, R144.reuse, R158, R64 ;  /* 0x0000009e9040723c */ /* 0x040fe20000001840 */
[----:B------:R-:W2:Y:S03]  /*f640*/  LDSM.16.MT88.4 R156, [R228+0x4080] ;  /* 0x00408000e49c783b */ /* 0x000ea60000004200 */
[--C-:B-1----:R-:W-:Y:S01]  /*f650*/  FFMA.FTZ R138, R182, c[0x0][0x2d0], -R143.reuse ;  /* 0x0000b400b68a7a23 */ /* 0x102fe2000001088f */
[----:B------:R-:W-:Y:S03]  /*f660*/  MOV R182, R198 ;  /* 0x000000c600b67202 */ /* 0x000fe60000000f00 */
[-C--:B---3--:R-:W-:Y:S01]  /*f670*/  HMMA.16816.F32 R68, R144, R152.reuse, R68 ;  /* 0x000000989044723c */ /* 0x088fe20000001844 */
[----:B------:R1:W-:Y:S07]  /*f680*/  MUFU.EX2 R215, R138 ;  /* 0x0000008a00d77308 */ /* 0x0003ee0000000800 */
[C---:B------:R-:W-:Y:S08]  /*f690*/  HMMA.16816.F32 R72, R148.reuse, R152, R72 ;  /* 0x000000989448723c */ /* 0x040ff00000001848 */
[-C--:B------:R-:W-:Y:S08]  /*f6a0*/  HMMA.16816.F32 R76, R148, R154.reuse, R76 ;  /* 0x0000009a944c723c */ /* 0x080ff0000000184c */
[C---:B------:R-:W-:Y:S01]  /*f6b0*/  HMMA.16816.F32 R80, R144.reuse, R154, R80 ;  /* 0x0000009a9050723c */ /* 0x040fe20000001850 */
[----:B------:R-:W3:Y:S03]  /*f6c0*/  LDSM.16.MT88.4 R152, [R227+0x4080] ;  /* 0x00408000e398783b */ /* 0x000ee60000004200 */
[----:B-1----:R-:W-:Y:S01]  /*f6d0*/  FFMA.FTZ R138, R181, c[0x0][0x2d0], -R143 ;  /* 0x0000b400b58a7a23 */ /* 0x002fe2000001088f */
[----:B------:R-:W-:Y:S03]  /*f6e0*/  MOV R181, R197 ;  /* 0x000000c500b57202 */ /* 0x000fe60000000f00 */
[-C--:B------:R-:W-:Y:S01]  /*f6f0*/  HMMA.16816.F32 R84, R144, R160.reuse, R84 ;  /* 0x000000a09054723c */ /* 0x080fe20000001854 */
[----:B------:R1:W4:Y:S01]  /*f700*/  MUFU.EX2 R216, R138 ;  /* 0x0000008a00d87308 */ /* 0x0003220000000800 */
[----:B------:R-:W-:Y:S06]  /*f710*/  LDSM.16.MT88.4 R196, [R227+0x3080] ;  /* 0x00308000e3c4783b */ /* 0x000fec0000004200 */
[C---:B------:R-:W-:Y:S08]  /*f720*/  HMMA.16816.F32 R88, R148.reuse, R160, R88 ;  /* 0x000000a09458723c */ /* 0x040ff00000001858 */
[-C--:B------:R-:W-:Y:S08]  /*f730*/  HMMA.16816.F32 R92, R148, R162.reuse, R92 ;  /* 0x000000a2945c723c */ /* 0x080ff0000000185c */
[C---:B------:R-:W-:Y:S01]  /*f740*/  HMMA.16816.F32 R96, R144.reuse, R162, R96 ;  /* 0x000000a29060723c */ /* 0x040fe20000001860 */
[----:B------:R-:W3:Y:S03]  /*f750*/  LDSM.16.MT88.4 R160, [R225+0x3080] ;  /* 0x00308000e1a0783b */ /* 0x000ee60000004200 */
[--C-:B-1----:R-:W-:Y:S01]  /*f760*/  FFMA.FTZ R138, R179, c[0x0][0x2d0], -R192.reuse ;  /* 0x0000b400b38a7a23 */ /* 0x102fe200000108c0 */
[----:B----4-:R-:W-:Y:S02]  /*f770*/  F2FP.PACK_AB R143, R214, R216 ;  /* 0x000000d8d68f723e */ /* 0x010fe400000000ff */
[----:B------:R-:W-:Y:S01]  /*f780*/  MOV R179, R201 ;  /* 0x000000c900b37202 */ /* 0x000fe20000000f00 */
[-C--:B--2---:R-:W-:Y:S01]  /*f790*/  HMMA.16816.F32 R100, R144, R156.reuse, R100 ;  /* 0x0000009c9064723c */ /* 0x084fe20000001864 */
[----:B------:R1:W-:Y:S07]  /*f7a0*/  MUFU.EX2 R209, R138 ;  /* 0x0000008a00d17308 */ /* 0x0003ee0000000800 */
[C---:B------:R-:W-:Y:S08]  /*f7b0*/  HMMA.16816.F32 R104, R148.reuse, R156, R104 ;  /* 0x0000009c9468723c */ /* 0x040ff00000001868 */
[-C--:B------:R-:W-:Y:S08]  /*f7c0*/  HMMA.16816.F32 R108, R148, R158.reuse, R108 ;  /* 0x0000009e946c723c */ /* 0x080ff0000000186c */
[C---:B------:R-:W-:Y:S04]  /*f7d0*/  HMMA.16816.F32 R112, R144.reuse, R158, R112 ;  /* 0x0000009e9070723c */ /* 0x040fe80000001870 */
[--C-:B-1----:R-:W-:Y:S01]  /*f7e0*/  FFMA.FTZ R138, R178, c[0x0][0x2d0], -R192.reuse ;  /* 0x0000b400b28a7a23 */ /* 0x102fe200000108c0 */
[----:B------:R-:W-:Y:S03]  /*f7f0*/  MOV R178, R172 ;  /* 0x000000ac00b27202 */ /* 0x000fe60000000f00 */
[-C--:B---3--:R-:W-:Y:S01]  /*f800*/  HMMA.16816.F32 R116, R144, R152.reuse, R116 ;  /* 0x000000989074723c */ /* 0x088fe20000001874 */
[----:B------:R1:W2:Y:S07]  /*f810*/  MUFU.EX2 R207, R138 ;  /* 0x0000008a00cf7308 */ /* 0x0002ae0000000800 */
[C---:B------:R-:W-:Y:S08]  /*f820*/  HMMA.16816.F32 R120, R148.reuse, R152, R120 ;  /* 0x000000989478723c */ /* 0x040ff00000001878 */
[-C--:B------:R-:W-:Y:S08]  /*f830*/  HMMA.16816.F32 R124, R148, R154.reuse, R124 ;  /* 0x0000009a947c723c */ /* 0x080ff0000000187c */
[----:B------:R-:W-:Y:S04]  /*f840*/  HMMA.16816.F32 R128, R144, R154, R128 ;  /* 0x0000009a9080723c */ /* 0x000fe80000001880 */
[--C-:B-1----:R-:W-:Y:S01]  /*f850*/  FFMA.FTZ R138, R177, c[0x0][0x2d0], -R192.reuse ;  /* 0x0000b400b18a7a23 */ /* 0x102fe200000108c0 */
[----:B------:R-:W-:Y:S03]  /*f860*/  MOV R177, R173 ;  /* 0x000000ad00b17202 */ /* 0x000fe60000000f00 */
[----:B------:R1:W-:Y:S04]  /*f870*/  MUFU.EX2 R208, R138 ;  /* 0x0000008a00d07308 */ /* 0x0003e80000000800 */
[----:B-1----:R-:W-:Y:S01]  /*f880*/  FFMA.FTZ R138, R176, c[0x0][0x2d0], -R192 ;  /* 0x0000b400b08a7a23 */ /* 0x002fe200000108c0 */
[----:B------:R-:W-:Y:S02]  /*f890*/  MOV R176, R174 ;  /* 0x000000ae00b07202 */ /* 0x000fe40000000f00 */
[----:B--2---:R-:W-:Y:S03]  /*f8a0*/  F2FP.PACK_AB R192, R207, R209 ;  /* 0x000000d1cfc0723e */ /* 0x004fe600000000ff */
        /* <DEDUP_REMOVED lines=29> */
[----:B------:R-:W-:Y:S02]  /*fa80*/  MOV R26, R168 ;  /* 0x000000a8001a7202 */ /* 0x000fe40000000f00 */
[-C--:B------:R-:W-:Y:S01]  /*fa90*/  HMMA.16816.F32 R168, R192, R174.reuse, R28 ;  /* 0x000000aec0a8723c */ /* 0x080fe2000000181c */
[----:B------:R-:W4:Y:S02]  /*faa0*/  LDL.LU R28, [R1+0x8] ;  /* 0x00000800011c7983 */ /* 0x000f240000300800 */
[----:B------:R-:W-:Y:S02]  /*fab0*/  MOV R20, R180 ;  /* 0x000000b400147202 */ /* 0x000fe40000000f00 */
[----:B------:R-:W4:Y:S02]  /*fac0*/  LDL.LU R30, [R1+0x10] ;  /* 0x00001000011e7983 */ /* 0x000f240000300800 */
[----:B------:R-:W-:Y:S01]  /*fad0*/  MOV R29, R178 ;  /* 0x000000b2001d7202 */ /* 0x000fe20000000f00 */
[C---:B------:R-:W-:Y:S01]  /*fae0*/  HMMA.16816.F32 R172, R140.reuse, R174, R32 ;  /* 0x000000ae8cac723c */ /* 0x040fe20000001820 */
[----:B------:R-:W4:Y:S04]  /*faf0*/  LDL.LU R31, [R1+0x14] ;  /* 0x00001400011f7983 */ /* 0x000f280000300800 */
[----:B------:R-:W4:Y:S02]  /*fb00*/  LDL.LU R34, [R1+0xc] ;  /* 0x00000c0001227983 */ /* 0x000f240000300800 */
[----:B------:R-:W-:Y:S02]  /*fb10*/  MOV R33, R177 ;  /* 0x000000b100217202 */ /* 0x000fe40000000f00 */
        /* <DEDUP_REMOVED lines=27> */
[----:B------:R-:W-:Y:S04]  /*fcd0*/  FFMA.FTZ R4, R0, R31, R210 ;  /* 0x0000001f00047223 */ /* 0x000fe800000100d2 */
[----:B------:R-:W-:Y:S02]  /*fce0*/  FADD.FTZ R0, R24, R133 ;  /* 0x0000008518007221 */ /* 0x000fe40000010000 */
[----:B------:R-:W-:Y:S02]  /*fcf0*/  FFMA.FTZ R134, R134, R34, R33 ;  /* 0x0000002286867223 */ /* 0x000fe40000010021 */
        /* <DEDUP_REMOVED lines=41> */
[----:B------:R-:W-:Y:S01]  /*ff90*/  FADD.FTZ R0, R201, R6 ;  /* 0x00000006c9007221 */ /* 0x000fe20000010000 */
[----:B------:R-:W-:Y:S01]  /*ffa0*/  STL [R1+0x8], R4 ;  /* 0x0000080401007387 */ /* 0x000fe20000100800 */
[----:B------:R-:W-:Y:S02]  /*ffb0*/  FADD.FTZ R2, R206, R2 ;  /* 0x00000002ce027221 */ /* 0x000fe40000010000 */
[----:B------:R-:W-:Y:S01]  /*ffc0*/  FADD.FTZ R0, R139, R0 ;  /* 0x000000008b007221 */ /* 0x000fe20000010000 */
[----:B------:R-:W-:Y:S02]  /*ffd0*/  MOV R139, R3 ;  /* 0x00000003008b7202 */ /* 0x000fe40000000f00 */
[----:B------:R1:W-:Y:S01]  /*ffe0*/  STL [R1+0x10], R2 ;  /* 0x0000100201007387 */ /* 0x0003e20000100800 */
[----:B------:R-:W-:Y:S01]  /*fff0*/  FADD.FTZ R0, R138, R0 ;  /* 0x000000008a007221 */ /* 0x000fe20000010000 */
[----:B------:R-:W-:Y:S04]  /*10000*/  MOV R138, R135 ;  /* 0x00000087008a7202 */ /* 0x000fe80000000f00 */
[----:B------:R2:W-:Y:S01]  /*10010*/  STL [R1+0x14], R0 ;  /* 0x0000140001007387 */ /* 0x0005e20000100800 */
[----:B-1----:R-:W-:Y:S01]  /*10020*/  MOV R2, R137 ;  /* 0x0000008900027202 */ /* 0x002fe20000000f00 */
[----:B------:R-:W-:-:S05]  /*10030*/  @P0 BRA `(.L_x_1048) ;  /* 0xffffc92000000947 */ /* 0x000fca000383ffff */
.L_x_1047:
[----:B------:R-:W-:-:S06]  /*10040*/  UISETP.GE.AND UP0, UPT, UR13, UR8, UPT ;  /* 0x000000080d00728c */ /* 0x000fcc000bf06270 */
[----:B------:R-:W-:-:S13]  /*10050*/  PLOP3.LUT P0, PT, PT, PT, UP0, 0x80, 0x0 ;  /* 0x000000000000781c */ /* 0x000fda0003f0f008 */
        /* <DEDUP_REMOVED lines=25> */
.L_x_1066:
[----:B-1----:R-:W3:Y:S01]  /*101f0*/  LDL.64 R2, [R1+0x20] ;  /* 0x0000200001027983 */ /* 0x002ee20000100a00 */
[----:B------:R-:W-:Y:S04]  /*10200*/  DEPBAR.LE SB0, 0x0 ;  /* 0x000080000000791a */ /* 0x000fe80000000000 */
[----:B------:R-:W-:Y:S01]  /*10210*/  USHF.R.S32.HI UR5, URZ, 0x1f, UR13 ;  /* 0x0000001f3f057899 */ /* 0x000fe2000801140d */
[----:B------:R-:W4:Y:S01]  /*10220*/  LDL.64 R12, [R1+0x18] ;  /* 0x00001800010c7983 */ /* 0x000f220000100a00 */
[----:B------:R-:W-:Y:S01]  /*10230*/  UIMAD UR4, UR25, UR13, URZ ;  /* 0x0000000d190472a4 */ /* 0x000fe2000f8e023f */
[----:B------:R-:W-:Y:S01]  /*10240*/  MOV R20, UR22 ;  /* 0x0000001600147c02 */ /* 0x000fe20008000f00 */
[----:B------:R-:W-:Y:S01]  /*10250*/  UISETP.GT.AND UP0, UPT, UR13, UR8, UPT ;  /* 0x000000080d00728c */ /* 0x000fe2000bf04270 */
[----:B------:R-:W-:Y:S01]  /*10260*/  MOV R21, UR23 ;  /* 0x0000001700157c02 */ /* 0x000fe20008000f00 */
[----:B------:R-:W-:Y:S01]  /*10270*/  UIMAD UR4, UR5, UR22, UR4 ;  /* 0x00000016050472a4 */ /* 0x000fe2000f8e0204 */
[----:B------:R-:W-:Y:S01]  /*10280*/  BAR.SYNC.DEFER_BLOCKING 0x0 ;  /* 0x0000000000007b1d */ /* 0x000fe20000010000 */
[----:B------:R-:W-:Y:S06]  /*10290*/  UISETP.NE.AND UP1, UPT, UR17, URZ, UPT ;  /* 0x0000003f1100728c */ /* 0x000fec000bf25270 */
[----:B------:R-:W-:Y:S01]  /*102a0*/  PLOP3.LUT P2, PT, PT, PT, UP1, 0x80, 0x0 ;  /* 0x000000000000781c */ /* 0x000fe20003f4f018 */
[----:B------:R-:W-:Y:S04]  /*102b0*/  @UP0 UIADD3 UR27, UR13, -0x1, URZ ;  /* 0xffffffff0d1b0890 */ /* 0x000fe8000fffe03f */
[----:B------:R-:W-:Y:S01]  /*102c0*/  @UP0 USHF.R.S32.HI UR26, URZ, 0x1f, UR27 ;  /* 0x0000001f3f1a0899 */ /* 0x000fe2000801141b */
        /* <DEDUP_REMOVED lines=15> */
[C---:B---3--:R-:W-:Y:S05]  /*103c0*/  IMAD.WIDE.U32 R2, R20.reuse, UR13, R2 ;  /* 0x0000000d14027c25 */ /* 0x048fea000f8e0002 */
[----:B------:R-:W-:Y:S01]  /*103d0*/  IADD3 R0, R3, UR4, RZ ;  /* 0x0000000403007c10 */ /* 0x000fe2000fffe0ff */
[----:B----4-:R-:W-:Y:S01]  /*103e0*/  IMAD.WIDE.U32 R20, R20, UR13, R12 ;  /* 0x0000000d14147c25 */ /* 0x010fe2000f8e000c */
[C---:B------:R-:W-:Y:S01]  /*103f0*/  LEA R24, P1, R2.reuse, c[0x0][0x1f8], 0x1 ;  /* 0x00007e0002187a11 */ /* 0x040fe200078208ff */
[-C--:B------:R-:W-:Y:S03]  /*10400*/  HMMA.16816.F32 R12, R44, R18.reuse, RZ ;  /* 0x000000122c0c723c */ /* 0x080fe600000018ff */
[----:B------:R-:W-:Y:S02]  /*10410*/  LEA.HI.X R25, R2, c[0x0][0x1fc], R0, 0x1, P1 ;  /* 0x00007f0002197a11 */ /* 0x000fe400008f0c00 */
[----:B------:R-:W-:Y:S01]  /*10420*/  IADD3 R3, R21, UR4, RZ ;  /* 0x0000000415037c10 */ /* 0x000fe2000fffe0ff */
[----:B------:R-:W-:Y:S01]  /*10430*/  ULDC.64 UR4, c[0x0][0x1e0] ;  /* 0x0000780000047ab9 */ /* 0x000fe20000000a00 */
[C---:B------:R-:W-:Y:S01]  /*10440*/  LEA R28, P0, R20.reuse, c[0x0][0x1f8], 0x1 ;  /* 0x00007e00141c7a11 */ /* 0x040fe200078008ff */
[C---:B------:R-:W-:Y:S01]  /*10450*/  HMMA.16816.F32 R16, R48.reuse, R18, RZ ;  /* 0x000000123010723c */ /* 0x040fe200000018ff */
[----:B------:R-:W-:Y:S01]  /*10460*/  @!PT LDS RZ, [RZ] ;  /* 0x00000000fffff984 */ /* 0x000fe20000000800 */
[----:B------:R-:W-:Y:S01]  /*10470*/  @!PT LDS RZ, [RZ] ;  /* 0x00000000fffff984 */ /* 0x000fe20000000800 */
[----:B------:R-:W-:Y:S01]  /*10480*/  @!PT LDS RZ, [RZ] ;  /* 0x00000000fffff984 */ /* 0x000fe20000000800 */
[----:B------:R3:W-:Y:S03]  /*10490*/  LDGSTS.E.BYPASS.LTC128B.128 [R243+0x2080], [R24.64], !P4 ;  /* 0x0208000018f37fae */ /* 0x0007e6000e101d54 */
[----:B------:R-:W-:Y:S01]  /*104a0*/  LEA.HI.X R29, R20, c[0x0][0x1fc], R3, 0x1, P0 ;  /* 0x00007f00141d7a11 */ /* 0x000fe200000f0c03 */
[----:B------:R-:W-:Y:S01]  /*104b0*/  @UP0 UIMAD.WIDE.U32 UR28, UR27, UR4, URZ ;  /* 0x000000041b1c02a5 */ /* 0x000fe2000f8e003f */
[----:B------:R-:W-:Y:S01]  /*104c0*/  IADD3 R2, P0, R24, UR12, RZ ;  /* 0x0000000c18027c10 */ /* 0x000fe2000ff1e0ff */
[----:B------:R-:W-:Y:S01]  /*104d0*/  @UP0 UIMAD UR26, UR26, UR4, URZ ;  /* 0x000000041a1a02a4 */ /* 0x000fe2000f8e023f */
[-C--:B------:R-:W-:Y:S01]  /*104e0*/  HMMA.16816.F32 R20, R48, R32.reuse, RZ ;  /* 0x000000203014723c */ /* 0x080fe200000018ff */
[----:B------:R4:W-:Y:S02]  /*104f0*/  LDGSTS.E.BYPASS.LTC128B.128 [R243+0x3880], [R28.64], !P3 ;  /* 0x038800001cf37fae */ /* 0x0009e4000d901d54 */
[----:B------:R-:W-:Y:S01]  /*10500*/  @UP0 UIMAD UR26, UR27, UR5, UR26 ;  /* 0x000000051b1a02a4 */ /* 0x000fe2000f8e021a */
[----:B------:R-:W-:Y:S02]  /*10510*/  IADD3.X R3, R25, UR11, RZ, P0, !PT ;  /* 0x0000000b19037c10 */ /* 0x000fe400087fe4ff */
[C---:B------:R-:W-:Y:S01]  /*10520*/  IADD3 R38, P1, R2.reuse, UR12, RZ ;  /* 0x0000000c02267c10 */ /* 0x040fe2000ff3e0ff */
[----:B------:R-:W-:Y:S01]  /*10530*/  @UP0 UIADD3 UR4, UR29, UR26, URZ ;  /* 0x0000001a1d040290 */ /* 0x000fe2000fffe03f */
[----:B------:R-:W-:Y:S01]  /*10540*/  IADD3 R36, P0, R2, UR19, RZ ;  /* 0x0000001302247c10 */ /* 0x000fe2000ff1e0ff */
[----:B------:R2:W-:Y:S01]  /*10550*/  LDGSTS.E.BYPASS.LTC128B.128 [R243+0x2880], [R2.64], !P4 ;  /* 0x0288000002f37fae */ /* 0x0005e2000e101d54 */
[----:B------:R-:W-:Y:S02]  /*10560*/  UIMAD UR29, UR13, -0x30, URZ ;  /* 0xffffffd00d1d78a4 */ /* 0x000fe4000f8e023f */
[C---:B------:R-:W-:Y:S01]  /*10570*/  IADD3.X R39, R3.reuse, UR11, RZ, P1, !PT ;  /* 0x0000000b03277c10 */ /* 0x040fe20008ffe4ff */
[----:B------:R-:W-:Y:S01]  /*10580*/  @UP0 UIMAD UR4, UR4, 0x30, URZ ;  /* 0x00000030040408a4 */ /* 0x000fe2000f8e023f */
[----:B------:R-:W-:Y:S02]  /*10590*/  IADD3.X R37, R3, UR24, RZ, P0, !PT ;  /* 0x0000001803257c10 */ /* 0x000fe400087fe4ff */
[----:B------:R-:W-:Y:S01]  /*105a0*/  PLOP3.LUT P1, PT, PT, PT, UP0, 0x80, 0x0 ;  /* 0x000000000000781c */ /* 0x000fe20003f2f008 */
[----:B------:R2:W-:Y:S01]  /*105b0*/  LDGSTS.E.BYPASS.LTC128B.128 [R243+0x4080], [R2.64+0x80], !P3 ;  /* 0x0408008002f37fae */ /* 0x0005e2000d901d54 */
[----:B------:R-:W-:Y:S01]  /*105c0*/  PLOP3.LUT P0, PT, PT, PT, UP1, 0x80, 0x0 ;  /* 0x000000000000781c */ /* 0x000fe20003f0f018 */
[----:B------:R-:W-:Y:S01]  /*105d0*/  UISETP.NE.AND UP0, UPT, UR16, URZ, UPT ;  /* 0x0000003f1000728c */ /* 0x000fe2000bf05270 */
[C---:B---3--:R-:W-:Y:S01]  /*105e0*/  HMMA.16816.F32 R24, R44.reuse, R32, RZ ;  /* 0x000000202c18723c */ /* 0x048fe200000018ff */
[----:B------:R-:W-:Y:S04]  /*105f0*/  MOV R0, UR28 ;  /* 0x0000001c00007c02 */ /* 0x000fe80008000f00 */
[----:B------:R3:W-:Y:S03]  /*10600*/  LDGSTS.E.BYPASS.LTC128B.128 [R243+0x3080], [R38.64], !P4 ;  /* 0x0308000026f37fae */ /* 0x0007e6000e101d54 */
[-C--:B----4-:R-:W-:Y:S05]  /*10610*/  HMMA.16816.F32 R28, R44, R34.reuse, RZ ;  /* 0x000000222c1c723c */ /* 0x090fea00000018ff */
[----:B------:R3:W-:Y:S03]  /*10620*/  LDGSTS.E.BYPASS.LTC128B.128 [R243+0x4880], [R36.64], !P3 ;  /* 0x0488000024f37fae */ /* 0x0007e6000d901d54 */
[C---:B------:R-:W-:Y:S05]  /*10630*/  HMMA.16816.F32 R32, R48.reuse, R34, RZ ;  /* 0x000000223020723c */ /* 0x040fea00000018ff */
[----:B------:R-:W-:Y:S08]  /*10640*/  LDSM.16.M88.4 R212, [R232+0x8080] ;  /* 0x00808000e8d4783b */ /* 0x000ff00000000200 */
[----:B------:R-:W0:Y:S08]  /*10650*/  LDGDEPBAR ;  /* 0x00000000000079af */ /* 0x000e300000000000 */
[----:B------:R-:W4:Y:S01]  /*10660*/  LDSM.16.M88.4 R216, [R230+0x5080] ;  /* 0x00508000e6d8783b */ /* 0x000f220000000200 */
[-C--:B---3--:R-:W-:Y:S07]  /*10670*/  HMMA.16816.F32 R36, R48, R140.reuse, RZ ;  /* 0x0000008c3024723c */ /* 0x088fee00000018ff */
[----:B------:R-:W3:Y:S01]  /*10680*/  LDSM.16.M88.4 R220, [R232+0xa080] ;  /* 0x00a08000e8dc783b */ /* 0x000ee20000000200 */
[C---:B------:R-:W-:Y:S08]  /*10690*/  HMMA.16816.F32 R40, R44.reuse, R140, RZ ;  /* 0x0000008c2c28723c */ /* 0x040ff000000018ff */
[-C--:B------:R-:W-:Y:S08]  /*106a0*/  HMMA.16816.F32 R44, R44, R142.reuse, RZ ;  /* 0x0000008e2c2c723c */ /* 0x080ff000000018ff */
[----:B------:R-:W-:Y:S01]  /*106b0*/  HMMA.16816.F32 R48, R48, R142, RZ ;  /* 0x0000008e3030723c */ /* 0x000fe200000018ff */
[----:B------:R-:W3:Y:S07]  /*106c0*/  LDSM.16.M88.4 R140, [R230+0x5880] ;  /* 0x00588000e68c783b */ /* 0x000eee0000000200 */
[-C--:B-1----:R-:W-:Y:S05]  /*106d0*/  HMMA.16816.F32 R4, R192, R196.reuse, R4 ;  /* 0x000000c4c004723c */ /* 0x082fea0000001804 */
[----:B--2---:R-:W-:Y:S02]  /*106e0*/  @P1 MOV R3, R247 ;  /* 0x000000f700031202 */ /* 0x004fe40000000f00 */
[----:B------:R-:W-:Y:S01]  /*106f0*/  @P1 MOV R2, R244 ;  /* 0x000000f400021202 */ /* 0x000fe20000000f00 */
[C---:B------:R-:W-:Y:S04]  /*10700*/  HMMA.16816.F32 R8, R200.reuse, R196, R8 ;  /* 0x000000c4c808723c */ /* 0x040fe80000001808 */
[----:B------:R-:W-:Y:S04]  /*10710*/  @P1 IMAD.WIDE.U32 R2, R0, 0x30, R2 ;  /* 0x0000003000021825 */ /* 0x000fe800078e0002 */
[-C--:B------:R-:W-:Y:S04]  /*10720*/  HMMA.16816.F32 R12, R200, R198.reuse, R12 ;  /* 0x000000c6c80c723c */ /* 0x080fe8000000180c */
[----:B------:R-:W-:Y:S01]  /*10730*/  @P2 IMAD.HI.U32 R0, R242, c[0x0][0x2c8], RZ ;  /* 0x0000b200f2002a27 */ /* 0x000fe200078e00ff */
[----:B------:R-:W-:Y:S03]  /*10740*/  @P1 IADD3 R3, R3, UR4, RZ ;  /* 0x0000000403031c10 */ /* 0x000fe6000fffe0ff */
[C---:B------:R-:W-:Y:S01]  /*10750*/  HMMA.16816.F32 R16, R192.reuse, R198, R16 ;  /* 0x000000c6c010723c */ /* 0x040fe20000001810 */
[----:B------:R-:W1:Y:S03]  /*10760*/  LDSM.16.M88.4 R196, [R230+0x6080] ;  /* 0x00608000e6c4783b */ /* 0x000e660000000200 */
[----:B------:R-:W-:Y:S04]  /*10770*/  @P1 SHF.L.U64.HI R3, R2, 0x1, R3 ;  /* 0x0000000102031819 */ /* 0x000fe80000010203 */
        /* <DEDUP_REMOVED lines=11> */
[-C--:B----4-:R-:W-:Y:S01]  /*10830*/  HMMA.16816.F32 R4, R212, R216.reuse, R4 ;  /* 0x000000d8d404723c */ /* 0x090fe20000001804 */
[----:B------:R-:W4:Y:S07]  /*10840*/  LDSM.16.M88.4 R208, [R229+0x800] ;  /* 0x00080000e5d0783b */ /* 0x000f2e0000000200 */
        /* <DEDUP_REMOVED lines=15> */
[-C--:B--2---:R-:W-:Y:S01]  /*10940*/  HMMA.16816.F32 R4, R192, R200.reuse, R4 ;  /* 0x000000c8c004723c */ /* 0x084fe20000001804 */
[----:B------:R-:W2:Y:S07]  /*10950*/  LDSM.16.M88.4 R212, [R231+0xe080] ;  /* 0x00e08000e7d4783b */ /* 0x000eae0000000200 */
        /* <DEDUP_REMOVED lines=8> */
[----:B------:R-:W-:Y:S07]  /*109e0*/  LDSM.16.M88.4 R208, [R239] ;  /* 0x00000000efd0783b */ /* 0x000fee0000000200 */
[-C--:B---3--:R-:W-:Y:S08]  /*109f0*/  HMMA.16816.F32 R36, R192, R216.reuse, R36 ;  /* 0x000000d8c024723c */ /* 0x088ff00000001824 */
[C---:B------:R-:W-:Y:S08]  /*10a00*/  HMMA.16816.F32 R40, R204.reuse, R216, R40 ;  /* 0x000000d8cc28723c */ /* 0x040ff00000001828 */
[-C--:B------:R-:W-:Y:S01]  /*10a10*/  HMMA.16816.F32 R44, R204, R218.reuse, R44 ;  /* 0x000000dacc2c723c */ /* 0x080fe2000000182c */
[----:B------:R-:W3:Y:S07]  /*10a20*/  LDSM.16.M88.4 R204, [R224+0x7880] ;  /* 0x00788000e0cc783b */ /* 0x000eee0000000200 */
[----:B------:R-:W-:Y:S01]  /*10a30*/  HMMA.16816.F32 R48, R192, R218, R48 ;  /* 0x000000dac030723c */ /* 0x000fe20000001830 */
[----:B------:R-:W4:Y:S07]  /*10a40*/  LDSM.16.M88.4 R192, [R233+0xc080] ;  /* 0x00c08000e9c0783b */ /* 0x000f2e0000000200 */
[-C--:B-1----:R-:W-:Y:S01]  /*10a50*/  HMMA.16816.F32 R4, R140, R196.reuse, R4 ;  /* 0x000000c48c04723c */ /* 0x082fe20000001804 */
[----:B------:R-:W1:Y:S07]  /*10a60*/  LDSM.16.M88.4 R216, [R233+0xe080] ;  /* 0x00e08000e9d8783b */ /* 0x000e6e0000000200 */
[C---:B--2---:R-:W-:Y:S08]  /*10a70*/  HMMA.16816.F32 R8, R212.reuse, R196, R8 ;  /* 0x000000c4d408723c */ /* 0x044ff00000001808 */
        /* <DEDUP_REMOVED lines=13> */
[----:B------:R-:W3:Y:S07]  /*10b50*/  LDSM.16.M88.4 R140, [R232+0xc080] ;  /* 0x00c08000e88c783b */ /* 0x000eee0000000200 */
        /* <DEDUP_REMOVED lines=14> */
[----:B------:R-:W2:Y:S07]  /*10c40*/  LDSM.16.M88.4 R216, [R234+0xc080] ;  /* 0x00c08000ead8783b */ /* 0x000eae0000000200 */
[----:B------:R-:W-:Y:S01]  /*10c50*/  HMMA.16816.F32 R48, R192, R198, R48 ;  /* 0x000000c6c030723c */ /* 0x000fe20000001830 */
[----:B------:R-:W2:Y:S07]  /*10c60*/  LDSM.16.M88.4 R192, [R236+0xe080] ;  /* 0x00e08000ecc0783b */ /* 0x000eae0000000200 */
[-C--:B---3--:R-:W-:Y:S08]  /*10c70*/  HMMA.16816.F32 R4, R140, R200.reuse, R4 ;  /* 0x000000c88c04723c */ /* 0x088ff00000001804 */
        /* <DEDUP_REMOVED lines=11> */
[-C--:B--2---:R-:W-:Y:S08]  /*10d30*/  HMMA.16816.F32 R4, R216, R220.reuse, R4 ;  /* 0x000000dcd804723c */ /* 0x084ff00000001804 */
        /* <DEDUP_REMOVED lines=21> */
[----:B------:R-:W1:Y:S10]  /*10e90*/  MUFU.TANH R206, R6 ;  /* 0x0000000600ce7308 */ /* 0x000e740000002400 */
[----:B------:R1:W1:Y:S01]  /*10ea0*/  MUFU.TANH R204, R7 ;  /* 0x0000000700cc7308 */ /* 0x0002620000002400 */
[----:B---3--:R-:W3:Y:S09]  /*10eb0*/  LDL R13, [R1+0x4] ;  /* 0x00000400010d7983 */ /* 0x008ef20000100800 */
        /* <DEDUP_REMOVED lines=13> */
[----:B------:R1:W1:Y:S01]  /*10f90*/  MUFU.TANH R142, R16 ;  /* 0x00000010008e7308 */ /* 0x0002620000002400 */
[----:B------:R-:W-:Y:S01]  /*10fa0*/  MOV R4, R242 ;  /* 0x000000f200047202 */ /* 0x000fe20000000f00 */
[-C--:B------:R-:W-:Y:S04]  /*10fb0*/  HMMA.16816.F32 R28, R192, R6.reuse, R28 ;  /* 0x00000006c01c723c */ /* 0x080fe8000000181c */
[----:B------:R-:W-:Y:S04]  /*10fc0*/  @P0 SHF.R.U32.HI R4, RZ, c[0x0][0x2cc], R0 ;  /* 0x0000b300ff040a19 */ /* 0x000fe80000011600 */
[----:B------:R-:W2:Y:S01]  /*10fd0*/  MUFU.TANH R197, R19 ;  /* 0x0000001300c57308 */ /* 0x000ea20000002400 */
[----:B------:R-:W-:Y:S01]  /*10fe0*/  MOV R0, UR29 ;  /* 0x0000001d00007c02 */ /* 0x000fe20008000f00 */
[C---:B------:R-:W-:Y:S04]  /*10ff0*/  HMMA.16816.F32 R32, R216.reuse, R6, R32 ;  /* 0x00000006d820723c */ /* 0x040fe80000001820 */
[----:B------:R-:W-:Y:S02]  /*11000*/  FMUL.FTZ R20, R20, c[0x0][0x320] ;  /* 0x0000c80014147a20 */ /* 0x000fe40000410000 */
[----:B------:R-:W-:Y:S02]  /*11010*/  FMUL.FTZ R21, R21, c[0x0][0x320] ;  /* 0x0000c80015157a20 */ /* 0x000fe40000410000 */
[----:B------:R-:W2:Y:S01]  /*11020*/  MUFU.TANH R196, R18 ;  /* 0x0000001200c47308 */ /* 0x000ea20000002400 */
[----:B------:R-:W-:Y:S03]  /*11030*/  @P1 SHF.L.U32 R6, R2, 0x1, RZ ;  /* 0x0000000102061819 */ /* 0x000fe600000006ff */
[----:B------:R-:W-:Y:S01]  /*11040*/  FMUL.FTZ R22, R22, c[0x0][0x320] ;  /* 0x0000c80016167a20 */ /* 0x000fe20000410000 */
[-C--:B-1----:R-:W-:Y:S03]  /*11050*/  HMMA.16816.F32 R36, R216, R8.reuse, R36 ;  /* 0x00000008d824723c */ /* 0x082fe60000001824 */
[----:B------:R-:W-:Y:S02]  /*11060*/  FMUL.FTZ R23, R23, c[0x0][0x320] ;  /* 0x0000c80017177a20 */ /* 0x000fe40000410000 */
[----:B------:R-:W-:Y:S01]  /*11070*/  FMUL.FTZ R24, R24, c[0x0][0x320] ;  /* 0x0000c80018187a20 */ /* 0x000fe20000410000 */
[----:B------:R1:W1:Y:S01]  /*11080*/  MUFU.TANH R135, R20 ;  /* 0x0000001400877308 */ /* 0x0002620000002400 */
[----:B------:R-:W-:Y:S01]  /*11090*/  FMUL.FTZ R25, R25, c[0x0][0x320] ;  /* 0x0000c80019197a20 */ /* 0x000fe20000410000 */
[C---:B------:R-:W-:Y:S04]  /*110a0*/  HMMA.16816.F32 R40, R192.reuse, R8, R40 ;  /* 0x00000008c028723c */ /* 0x040fe80000001828 */
[----:B------:R-:W-:Y:S02]  /*110b0*/  FMUL.FTZ R26, R26, c[0x0][0x320] ;  /* 0x0000c8001a1a7a20 */ /* 0x000fe40000410000 */
[----:B------:R-:W-:Y:S01]  /*110c0*/  FMUL.FTZ R27, R27, c[0x0][0x320] ;  /* 0x0000c8001b1b7a20 */ /* 0x000fe20000410000 */
[C---:B------:R-:W-:Y:S01]  /*110d0*/  @P1 IADD3 R8, P5, R6.reuse, 0x80, RZ ;  /* 0x0000008006081810 */ /* 0x040fe20007fbe0ff */
[----:B------:R-:W1:Y:S01]  /*110e0*/  MUFU.TANH R133, R21 ;  /* 0x0000001500857308 */ /* 0x000e620000002400 */
[----:B------:R-:W-:Y:S01]  /*110f0*/  @P1 IADD3 R6, P6, R6, c[0x0][0x1c8], RZ ;  /* 0x0000720006061a10 */ /* 0x000fe20007fde0ff */
[-C--:B------:R-:W-:Y:S03]  /*11100*/  HMMA.16816.F32 R44, R192, R10.reuse, R44 ;  /* 0x0000000ac02c723c */ /* 0x080fe6000000182c */
[----:B------:R-:W-:Y:S01]  /*11110*/  @P1 IADD3.X R7, R3, c[0x0][0x1cc], RZ, P6, !PT ;  /* 0x0000730003071a10 */ /* 0x000fe200037fe4ff */
[----:B------:R-:W-:Y:S01]  /*11120*/  FMUL.FTZ R28, R28, c[0x0][0x320] ;  /* 0x0000c8001c1c7a20 */ /* 0x000fe20000410000 */
[----:B------:R-:W-:Y:S01]  /*11130*/  @P1 IADD3 R8, P2, R8, c[0x0][0x1c8], RZ ;  /* 0x0000720008081a10 */ /* 0x000fe20007f5e0ff */
[----:B------:R-:W-:Y:S01]  /*11140*/  FMUL.FTZ R29, R29, c[0x0][0x320] ;  /* 0x0000c8001d1d7a20 */ /* 0x000fe20000410000 */
[----:B------:R-:W-:Y:S01]  /*11150*/  @P1 IADD3 R2, P0, R6, UR7, RZ ;  /* 0x0000000706021c10 */ /* 0x000fe2000ff1e0ff */
[----:B------:R2:W2:Y:S01]  /*11160*/  MUFU.TANH R141, R22 ;  /* 0x00000016008d7308 */ /* 0x0004a20000002400 */
[----:B------:R-:W-:Y:S01]  /*11170*/  @!PT LDS RZ, [RZ] ;  /* 0x00000000fffff984 */ /* 0x000fe20000000800 */
[----:B------:R-:W-:Y:S01]  /*11180*/  @!PT LDS RZ, [RZ] ;  /* 0x00000000fffff984 */ /* 0x000fe20000000800 */
[----:B------:R-:W-:Y:S01]  /*11190*/  @!PT LDS RZ, [RZ] ;  /* 0x00000000fffff984 */ /* 0x000fe20000000800 */
[----:B------:R4:W-:Y:S01]  /*111a0*/  @P1 LDGSTS.E.BYPASS.LTC128B.128 [R243+0x5080], [R6.64], !P4 ;  /* 0x0508000006f31fae */ /* 0x0009e2000e101d54 */
[----:B------:R-:W-:Y:S04]  /*111b0*/  HMMA.16816.F32 R48, R216, R10, R48 ;  /* 0x0000000ad830723c */ /* 0x000fe80000001830 */
[----:B------:R-:W-:Y:S01]  /*111c0*/  @P1 IADD3.X R9, RZ, c[0x0][0x1cc], R3, P2, P5 ;  /* 0x00007300ff091a10 */ /* 0x000fe200017ea403 */
[----:B------:R-:W-:Y:S01]  /*111d0*/  FMUL.FTZ R16, R17, c[0x0][0x320] ;  /* 0x0000c80011107a20 */ /* 0x000fe20000410000 */
[----:B------:R-:W-:Y:S01]  /*111e0*/  @P1 IADD3.X R3, R7, UR6, RZ, P0, !PT ;  /* 0x0000000607031c10 */ /* 0x000fe200087fe4ff */
[----:B------:R-:W-:Y:S01]  /*111f0*/  FMUL.FTZ R30, R30, c[0x0][0x320] ;  /* 0x0000c8001e1e7a20 */ /* 0x000fe20000410000 */
[----:B------:R4:W3:Y:S01]  /*11200*/  MUFU.TANH R140, R23 ;  /* 0x00000017008c7308 */ /* 0x0008e20000002400 */
[----:B------:R4:W-:Y:S03]  /*11210*/  @P1 LDGSTS.E.BYPASS.LTC128B.128 [R243+0x6880], [R8.64], !P3 ;  /* 0x0688000008f31fae */ /* 0x0009e6000d901d54 */
[----:B------:R-:W-:Y:S02]  /*11220*/  FMUL.FTZ R31, R31, c[0x0][0x320] ;  /* 0x0000c8001f1f7a20 */ /* 0x000fe40000410000 */
[----:B-1----:R-:W-:Y:S02]  /*11230*/  FMUL.FTZ R20, R33, c[0x0][0x320] ;  /* 0x0000c80021147a20 */ /* 0x002fe40000410000 */
[----:B------:R-:W-:Y:S01]  /*11240*/  FMUL.FTZ R15, R36, c[0x0][0x320] ;  /* 0x0000c800240f7a20 */ /* 0x000fe20000410000 */
[----:B------:R1:W-:Y:S01]  /*11250*/  @P1 LDGSTS.E.BYPASS.LTC128B.128 [R243+0x5880], [R2.64], !P4 ;  /* 0x0588000002f31fae */ /* 0x0003e2000e101d54 */
[----:B------:R1:W1:Y:S01]  /*11260*/  MUFU.TANH R198, R24 ;  /* 0x0000001800c67308 */ /* 0x0002620000002400 */
[----:B------:R-:W-:Y:S02]  /*11270*/  FMUL.FTZ R12, R37, c[0x0][0x320] ;  /* 0x0000c800250c7a20 */ /* 0x000fe40000410000 */
[----:B------:R-:W-:Y:S02]  /*11280*/  FMUL.FTZ R42, R42, c[0x0][0x320] ;  /* 0x0000c8002a2a7a20 */ /* 0x000fe40000410000 */
[----:B--2---:R-:W-:Y:S02]  /*11290*/  FMUL.FTZ R22, R39, c[0x0][0x320] ;  /* 0x0000c80027167a20 */ /* 0x004fe40000410000 */
[----:B------:R2:W-:Y:S01]  /*112a0*/  @P1 LDGSTS.E.BYPASS.LTC128B.128 [R243+0x7080], [R2.64+0x80], !P3 ;  /* 0x0708008002f31fae */ /* 0x0005e2000d901d54 */
[----:B----4-:R-:W-:Y:S01]  /*112b0*/  @P1 IADD3 R6, P0, R2, UR18, RZ ;  /* 0x0000001202061c10 */ /* 0x010fe2000ff1e0ff */
[----:B------:R-:W-:Y:S01]  /*112c0*/  FMUL.FTZ R43, R43, c[0x0][0x320] ;  /* 0x0000c8002b2b7a20 */ /* 0x000fe20000410000 */
[----:B------:R4:W2:Y:S01]  /*112d0*/  MUFU.TANH R143, R25 ;  /* 0x00000019008f7308 */ /* 0x0008a20000002400 */
[----:B------:R-:W-:Y:S01]  /*112e0*/  FMUL.FTZ R21, R45, c[0x0][0x320] ;  /* 0x0000c8002d157a20 */ /* 0x000fe20000410000 */
[----:B------:R-:W-:Y:S01]  /*112f0*/  @P1 IADD3.X R7, R3, UR10, RZ, P0, !PT ;  /* 0x0000000a03071c10 */ /* 0x000fe200087fe4ff */
[----:B------:R-:W-:Y:S01]  /*11300*/  FMUL.FTZ R46, R46, c[0x0][0x320] ;  /* 0x0000c8002e2e7a20 */ /* 0x000fe20000410000 */
[----:B------:R-:W-:Y:S01]  /*11310*/  PLOP3.LUT P0, PT, PT, PT, UP0, 0x40, 0x0 ;  /* 0x000000000000781c */ /* 0x000fe20003f0e808 */
[----:B------:R-:W-:Y:S02]  /*11320*/  FMUL.FTZ R23, R44, c[0x0][0x320] ;  /* 0x0000c8002c177a20 */ /* 0x000fe40000410000 */
[----:B------:R-:W-:Y:S01]  /*11330*/  FMUL.FTZ R47, R47, c[0x0][0x320] ;  /* 0x0000c8002f2f7a20 */ /* 0x000fe20000410000 */
[----:B------:R-:W-:Y:S01]  /*11340*/  @P1 IADD3 R8, P2, R2, UR7, RZ ;  /* 0x0000000702081c10 */ /* 0x000fe2000ff5e0ff */
[----:B------:R-:W-:Y:S01]  /*11350*/  FMUL.FTZ R11, R48, c[0x0][0x320] ;  /* 0x0000c800300b7a20 */ /* 0x000fe20000410000 */
[----:B------:R2:W2:Y:S01]  /*11360*/  MUFU.TANH R215, R26 ;  /* 0x0000001a00d77308 */ /* 0x0004a20000002400 */
[----:B------:R-:W-:Y:S01]  /*11370*/  FMUL.FTZ R10, R49, c[0x0][0x320] ;  /* 0x0000c800310a7a20 */ /* 0x000fe20000410000 */
[----:B------:R-:W-:Y:S01]  /*11380*/  @P1 IADD3.X R9, R3, UR6, RZ, P2, !PT ;  /* 0x0000000603091c10 */ /* 0x000fe200097fe4ff */
[----:B------:R-:W-:Y:S02]  /*11390*/  FMUL.FTZ R19, R50, c[0x0][0x320] ;  /* 0x0000c80032137a20 */ /* 0x000fe40000410000 */
[----:B-1----:R-:W-:Y:S02]  /*113a0*/  FMUL.FTZ R24, R38, c[0x0][0x320] ;  /* 0x0000c80026187a20 */ /* 0x002fe40000410000 */
[----:B------:R1:W-:Y:S01]  /*113b0*/  @P1 LDGSTS.E.BYPASS.LTC128B.128 [R243+0x6080], [R8.64], !P4 ;  /* 0x0608000008f31fae */ /* 0x0003e2000e101d54 */
[----:B------:R-:W-:Y:S02]  /*113c0*/  FMUL.FTZ R14, R51, c[0x0][0x320] ;  /* 0x0000c800330e7a20 */ /* 0x000fe40000410000 */
[----:B------:R1:W1:Y:S01]  /*113d0*/  MUFU.TANH R213, R27 ;  /* 0x0000001b00d57308 */ /* 0x0002620000002400 */
[----:B----4-:R-:W-:Y:S04]  /*113e0*/  FMUL.FTZ R25, R32, c[0x0][0x320] ;  /* 0x0000c80020197a20 */ /* 0x010fe80000410000 */
[----:B------:R4:W-:Y:S05]  /*113f0*/  @P1 LDGSTS.E.BYPASS.LTC128B.128 [R243+0x7880], [R6.64], !P3 ;  /* 0x0788000006f31fae */ /* 0x0009ea000d901d54 */
[----:B------:R4:W3:Y:S03]  /*11400*/  MUFU.TANH R137, R28 ;  /* 0x0000001c00897308 */ /* 0x0008e60000002400 */
[----:B------:R-:W0:Y:S01]  /*11410*/  LDGDEPBAR ;  /* 0x00000000000079af */ /* 0x000e220000000000 */
[----:B--2---:R-:W-:Y:S06]  /*11420*/  FMUL.FTZ R26, R41, c[0x0][0x320] ;  /* 0x0000c800291a7a20 */ /* 0x004fec0000410000 */
[----:B------:R2:W2:Y:S01]  /*11430*/  MUFU.TANH R136, R29 ;  /* 0x0000001d00887308 */ /* 0x0004a20000002400 */
[----:B------:R-:W3:Y:S01]  /*11440*/  SHFL.IDX PT, R3, R4, RZ, 0x1c1f ;  /* 0x001c1fff04037589 */ /* 0x000ee200000e0000 */
[----:B-1----:R-:W-:Y:S08]  /*11450*/  FMUL.FTZ R27, R35, c[0x0][0x320] ;  /* 0x0000c800231b7a20 */ /* 0x002ff00000410000 */
[----:B------:R-:W1:Y:S01]  /*11460*/  MUFU.TANH R16, R16 ;  /* 0x0000001000107308 */ /* 0x000e620000002400 */
[----:B----4-:R-:W-:Y:S01]  /*11470*/  MOV R6, UR15 ;  /* 0x0000000f00067c02 */ /* 0x010fe20008000f00 */
[----:B------:R-:W-:Y:S08]  /*11480*/  FMUL.FTZ R28, R34, c[0x0][0x320] ;  /* 0x0000c800221c7a20 */ /* 0x000ff00000410000 */
[----:B------:R-:W4:Y:S01]  /*11490*/  MUFU.TANH R30, R30 ;  /* 0x0000001e001e7308 */ /* 0x000f220000002400 */
[----:B--2---:R-:W-:Y:S09]  /*114a0*/  FMUL.FTZ R29, R40, c[0x0][0x320] ;  /* 0x0000c800281d7a20 */ /* 0x004ff20000410000 */
[----:B------:R-:W2:Y:S10]  /*114b0*/  MUFU.TANH R31, R31 ;  /* 0x0000001f001f7308 */ /* 0x000eb40000002400 */
        /* <DEDUP_REMOVED lines=8> */
[----:B------:R-:W-:Y:S02]  /*11540*/  IADD3 R7, -R13, UR29, RZ ;  /* 0x0000001d0d077c10 */ /* 0x000fe4000fffe1ff */
[----:B------:R-:W-:Y:S05]  /*11550*/  IADD3 R6, -R6, UR9, R0 ;  /* 0x0000000906067c10 */ /* 0x000fea000fffe100 */
[----:B------:R-:W3:Y:S01]  /*11560*/  MUFU.TANH R22, R22 ;  /* 0x0000001600167308 */ /* 0x000ee20000002400 */
[C---:B------:R-:W-:Y:S02]  /*11570*/  IADD3 R5, R6.reuse, c[0x0][0x328], RZ ;  /* 0x0000ca0006057a10 */ /* 0x040fe40007ffe0ff */
[----:B------:R-:W-:Y:S02]  /*11580*/  IADD3 R6, R6, UR14, RZ ;  /* 0x0000000e06067c10 */ /* 0x000fe4000fffe0ff */
[-C--:B------:R-:W-:Y:S02]  /*11590*/  IADD3 R2, R5, R3.reuse, RZ ;  /* 0x0000000305027210 */ /* 0x080fe40007ffe0ff */
[----:B------:R-:W-:Y:S03]  /*115a0*/  IADD3 R0, R6, R3, RZ ;  /* 0x0000000306007210 */ /* 0x000fe60007ffe0ff */
        /* <DEDUP_REMOVED lines=13> */
[----:B--234-:R-:W-:Y:S01]  /*11680*/  IMAD.U32 R8, RZ, RZ, UR15 ;  /* 0x0000000fff087e24 */ /* 0x01cfe2000f8e00ff */
        /* <DEDUP_REMOVED lines=13> */
.L_x_1052:
[----:B------:R-:W-:Y:S04]  /*11760*/  MOV R8, c[0x0][0x32c] ;  /* 0x0000cb0000087a02 */ /* 0x000fe80000000f00 */
[----:B------:R-:W-:Y:S11]  /*11770*/  ISETP.NE.AND P0, PT, R8, 0x1, PT ;  /* 0x000000010800780c */ /* 0x000ff60003f05270 */
[----:B------:R-:W-:Y:S02]  /*11780*/  @!UPT UIADD3 URZ, URZ, URZ, URZ ;  /* 0x0000003f3f3ff290 */ /* 0x000fe4000fffe03f */
[----:B------:R-:W-:Y:S05]  /*11790*/  @P0 IMAD.HI.U32 R8, R3, c[0x0][0x330], RZ ;  /* 0x0000cc0003080a27 */ /* 0x000fea00078e00ff */
[----:B------:R-:W-:Y:S02]  /*117a0*/  @P0 SHF.R.U32.HI R3, RZ, c[0x0][0x334], R8 ;  /* 0x0000cd00ff030a19 */ /* 0x000fe40000011608 */
.L_x_1053:
[----:B------:R-:W-:Y:S05]  /*117b0*/  BSYNC B0 ;  /* 0x0000000000007941 */ /* 0x000fea0003800000 */
.L_x_1051:
[----:B------:R-:W-:Y:S05]  /*117c0*/  IMAD R3, R3, c[0x0][0x32c], R7 ;  /* 0x0000cb0003037a24 */ /* 0x000fea00078e0207 */
[----:B------:R-:W-:Y:S02]  /*117d0*/  IADD3 R8, R3, c[0x0][0x32c], RZ ;  /* 0x0000cb0003087a10 */ /* 0x000fe40007ffe0ff */
[----:B------:R-:W-:Y:S02]  /*117e0*/  IMNMX R0, R0, R3, !PT ;  /* 0x0000000300007217 */ /* 0x000fe40007800200 */
[----:B------:R-:W-:Y:S02]  /*117f0*/  IMNMX R2, R2, R8, PT ;  /* 0x0000000802027217 */ /* 0x000fe40003800200 */
.L_x_1050:
[----:B--234-:R-:W-:Y:S01]  /*11800*/  UISETP.GE.AND UP2, UPT, UR29, 0x9, UPT ;  /* 0x000000091d00788c */ /* 0x01cfe2000bf46270 */
        /* <DEDUP_REMOVED lines=46> */
[----:B-1----:R-:W-:Y:S02]  /*11af0*/  FSEL R205, R20, -INF , !P0 ;  /* 0xff80000014cd7808 */ /* 0x002fe40004000000 */
        /* <DEDUP_REMOVED lines=39> */
.L_x_1056:
[----:B------:R-:W-:Y:S04]  /*11d70*/  MOV R8, c[0x0][0x32c] ;  /* 0x0000cb0000087a02 */ /* 0x000fe80000000f00 */
[----:B------:R-:W-:Y:S11]  /*11d80*/  ISETP.NE.AND P0, PT, R8, 0x1, PT ;  /* 0x000000010800780c */ /* 0x000ff60003f05270 */
[----:B------:R-:W-:Y:S02]  /*11d90*/  @!UPT UIADD3 URZ, URZ, URZ, URZ ;  /* 0x0000003f3f3ff290 */ /* 0x000fe4000fffe03f */
[----:B------:R-:W-:Y:S05]  /*11da0*/  @P0 IMAD.HI.U32 R8, R3, c[0x0][0x330], RZ ;  /* 0x0000cc0003080a27 */ /* 0x000fea00078e00ff */
[----:B------:R-:W-:Y:S02]  /*11db0*/  @P0 SHF.R.U32.HI R3, RZ, c[0x0][0x334], R8 ;  /* 0x0000cd00ff030a19 */ /* 0x000fe40000011608 */
.L_x_1057:
[----:B------:R-:W-:Y:S05]  /*11dc0*/  BSYNC B0 ;  /* 0x0000000000007941 */ /* 0x000fea0003800000 */
.L_x_1055:
[----:B------:R-:W-:Y:S05]  /*11dd0*/  IMAD R3, R3, c[0x0][0x32c], R7 ;  /* 0x0000cb0003037a24 */ /* 0x000fea00078e0207 */
[----:B------:R-:W-:Y:S02]  /*11de0*/  IADD3 R8, R3, c[0x0][0x32c], RZ ;  /* 0x0000cb0003087a10 */ /* 0x000fe40007ffe0ff */
[----:B------:R-:W-:Y:S02]  /*11df0*/  IMNMX R0, R0, R3, !PT ;  /* 0x0000000300007217 */ /* 0x000fe40007800200 */
[----:B------:R-:W-:Y:S02]  /*11e00*/  IMNMX R2, R2, R8, PT ;  /* 0x0000000802027217 */ /* 0x000fe40003800200 */
.L_x_1054:
        /* <DEDUP_REMOVED lines=85> */
.L_x_1060:
[----:B------:R-:W-:Y:S04]  /*12360*/  MOV R8, c[0x0][0x32c] ;  /* 0x0000cb0000087a02 */ /* 0x000fe80000000f00 */
[----:B------:R-:W-:Y:S11]  /*12370*/  ISETP.NE.AND P0, PT, R8, 0x1, PT ;  /* 0x000000010800780c */ /* 0x000ff60003f05270 */
[----:B------:R-:W-:Y:S02]  /*12380*/  @!UPT UIADD3 URZ, URZ, URZ, URZ ;  /* 0x0000003f3f3ff290 */ /* 0x000fe4000fffe03f */
[----:B------:R-:W-:Y:S05]  /*12390*/  @P0 IMAD.HI.U32 R8, R3, c[0x0][0x330], RZ ;  /* 0x0000cc0003080a27 */ /* 0x000fea00078e00ff */
[----:B------:R-:W-:Y:S02]  /*123a0*/  @P0 SHF.R.U32.HI R3, RZ, c[0x0][0x334], R8 ;  /* 0x0000cd00ff030a19 */ /* 0x000fe40000011608 */
.L_x_1061:
[----:B------:R-:W-:Y:S05]  /*123b0*/  BSYNC B0 ;  /* 0x0000000000007941 */ /* 0x000fea0003800000 */
.L_x_1059:
[----:B------:R-:W-:Y:S05]  /*123c0*/  IMAD R3, R3, c[0x0][0x32c], R7 ;  /* 0x0000cb0003037a24 */ /* 0x000fea00078e0207 */
[----:B------:R-:W-:Y:S02]  /*123d0*/  IADD3 R8, R3, c[0x0][0x32c], RZ ;  /* 0x0000cb0003087a10 */ /* 0x000fe40007ffe0ff */
[----:B------:R-:W-:Y:S02]  /*123e0*/  IMNMX R0, R0, R3, !PT ;  /* 0x0000000300007217 */ /* 0x000fe40007800200 */
[----:B------:R-:W-:Y:S02]  /*123f0*/  IMNMX R2, R2, R8, PT ;  /* 0x0000000802027217 */ /* 0x000fe40003800200 */
.L_x_1058:
        /* <DEDUP_REMOVED lines=85> */
.L_x_1064:
[----:B------:R-:W-:Y:S04]  /*12950*/  MOV R4, c[0x0][0x32c] ;  /* 0x0000cb0000047a02 */ /* 0x000fe80000000f00 */
[----:B------:R-:W-:Y:S11]  /*12960*/  ISETP.NE.AND P0, PT, R4, 0x1, PT ;  /* 0x000000010400780c */ /* 0x000ff60003f05270 */
[----:B------:R-:W-:Y:S02]  /*12970*/  @!UPT UIADD3 URZ, URZ, URZ, URZ ;  /* 0x0000003f3f3ff290 */ /* 0x000fe4000fffe03f */
[----:B------:R-:W-:Y:S05]  /*12980*/  @P0 IMAD.HI.U32 R4, R3, c[0x0][0x330], RZ ;  /* 0x0000cc0003040a27 */ /* 0x000fea00078e00ff */
[----:B------:R-:W-:Y:S02]  /*12990*/  @P0 SHF.R.U32.HI R3, RZ, c[0x0][0x334], R4 ;  /* 0x0000cd00ff030a19 */ /* 0x000fe40000011604 */
.L_x_1065:
[----:B------:R-:W-:Y:S05]  /*129a0*/  BSYNC B0 ;  /* 0x0000000000007941 */ /* 0x000fea0003800000 */
.L_x_1063:
[----:B------:R-:W-:Y:S05]  /*129b0*/  IMAD R7, R3, c[0x0][0x32c], R7 ;  /* 0x0000cb0003077a24 */ /* 0x000fea00078e0207 */
[----:B------:R-:W-:Y:S02]  /*129c0*/  IADD3 R3, R7, c[0x0][0x32c], RZ ;  /* 0x0000cb0007037a10 */ /* 0x000fe40007ffe0ff */
[----:B------:R-:W-:Y:S02]  /*129d0*/  IMNMX R0, R0, R7, !PT ;  /* 0x0000000700007217 */ /* 0x000fe40007800200 */
[----:B------:R-:W-:Y:S02]  /*129e0*/  IMNMX R2, R2, R3, PT ;  /* 0x0000000302027217 */ /* 0x000fe40003800200 */
.L_x_1062:
        /* <DEDUP_REMOVED lines=68> */
[----:B------:R-:W-:Y:S02]  /*12e30*/  ISETP.GT.AND P6, PT, R0, 0x11, P6 ;  /* 0x000000110000780c */ /* 0x000fe400037c4270 */
        /* <DEDUP_REMOVED lines=121> */
[C---:B------:R-:W-:Y:S01]  /*135d0*/  FMUL.FTZ R32, R133.reuse, R172 ;  /* 0x000000ac85207220 */ /* 0x040fe20000410000 */
[----:B------:R-:W-:Y:S01]  /*135e0*/  LDSM.16.MT88.4 R156, [R226+0x2880] ;  /* 0x00288000e29c783b */ /* 0x000fe20000004200 */
[C---:B------:R-:W-:Y:S01]  /*135f0*/  FMUL.FTZ R52, R133.reuse, R52 ;  /* 0x0000003485347220 */ /* 0x040fe20000410000 */
[----:B------:R1:W-:Y:S01]  /*13600*/  MUFU.EX2 R215, R5 ;  /* 0x0000000500d77308 */ /* 0x0003e20000000800 */
[----:B------:R-:W-:Y:S02]  /*13610*/  FMUL.FTZ R53, R133, R53 ;  /* 0x0000003585357220 */ /* 0x000fe40000410000 */
[----:B------:R-:W-:Y:S02]  /*13620*/  FMUL.FTZ R54, R132, R54 ;  /* 0x0000003684367220 */ /* 0x000fe40000410000 */
[----:B--2---:R-:W-:Y:S02]  /*13630*/  FFMA.FTZ R0, R21, c[0x0][0x2d0], -R134 ;  /* 0x0000b40015007a23 */ /* 0x004fe40000010886 */
[C---:B----4-:R-:W-:Y:S01]  /*13640*/  FMUL.FTZ R45, R2.reuse, R185 ;  /* 0x000000b9022d7220 */ /* 0x050fe20000410000 */
[----:B------:R-:W2:Y:S01]  /*13650*/  LDSM.16.MT88.4 R20, [R225+0x2080] ;  /* 0x00208000e114783b */ /* 0x000ea20000004200 */
[C---:B------:R-:W-:Y:S01]  /*13660*/  FMUL.FTZ R41, R2.reuse, R181 ;  /* 0x000000b502297220 */ /* 0x040fe20000410000 */
[----:B------:R4:W5:Y:S01]  /*13670*/  MUFU.EX2 R216, R0 ;  /* 0x0000000000d87308 */ /* 0x0009620000000800 */
[----:B------:R-:W-:Y:S01]  /*13680*/  MOV R181, R42 ;  /* 0x0000002a00b57202 */ /* 0x000fe20000000f00 */
[C---:B------:R-:W-:Y:S01]  /*13690*/  FMUL.FTZ R9, R2.reuse, R149 ;  /* 0x0000009502097220 */ /* 0x040fe20000410000 */
[----:B---3--:R-:W-:Y:S01]  /*136a0*/  F2FP.PACK_AB R195, R35, R40 ;  /* 0x0000002823c3723e */ /* 0x008fe200000000ff */
[C---:B------:R-:W-:Y:S02]  /*136b0*/  FMUL.FTZ R12, R2.reuse, R152 ;  /* 0x00000098020c7220 */ /* 0x040fe40000410000 */
[----:B------:R-:W-:Y:S02]  /*136c0*/  FMUL.FTZ R13, R2, R153 ;  /* 0x00000099020d7220 */ /* 0x000fe40000410000 */
[----:B------:R-:W-:Y:S02]  /*136d0*/  FMUL.FTZ R35, R132, R175 ;  /* 0x000000af84237220 */ /* 0x000fe40000410000 */
[----:B------:R3:W-:Y:S01]  /*136e0*/  MUFU.EX2 R218, R7 ;  /* 0x0000000700da7308 */ /* 0x0007e20000000800 */
[----:B------:R-:W-:Y:S01]  /*136f0*/  MOV R175, R40 ;  /* 0x0000002800af7202 */ /* 0x000fe20000000f00 */
[C---:B------:R-:W-:Y:S02]  /*13700*/  FMUL.FTZ R40, R2.reuse, R180 ;  /* 0x000000b402287220 */ /* 0x040fe40000410000 */
[----:B-1----:R-:W-:Y:S02]  /*13710*/  FMUL.FTZ R5, R133, R145 ;  /* 0x0000009185057220 */ /* 0x002fe40000410000 */
[C---:B------:R-:W-:Y:S02]  /*13720*/  FMUL.FTZ R24, R2.reuse, R164 ;  /* 0x000000a402187220 */ /* 0x040fe40000410000 */
[C---:B------:R-:W-:Y:S02]  /*13730*/  FMUL.FTZ R25, R2.reuse, R165 ;  /* 0x000000a502197220 */ /* 0x040fe40000410000 */
[----:B------:R-:W1:Y:S01]  /*13740*/  MUFU.EX2 R219, R6 ;  /* 0x0000000600db7308 */ /* 0x000e620000000800 */
[C---:B------:R-:W-:Y:S02]  /*13750*/  FMUL.FTZ R28, R2.reuse, R168 ;  /* 0x000000a8021c7220 */ /* 0x040fe40000410000 */
[----:B------:R-:W-:Y:S01]  /*13760*/  FMUL.FTZ R29, R2, R169 ;  /* 0x000000a9021d7220 */ /* 0x000fe20000410000 */
[----:B----4-:R-:W-:Y:S01]  /*13770*/  FSEL R0, R3, RZ, P0 ;  /* 0x000000ff03007208 */ /* 0x010fe20000000000 */
[----:B------:R-:W-:Y:S01]  /*13780*/  FMUL.FTZ R55, R132, R55 ;  /* 0x0000003784377220 */ /* 0x000fe20000410000 */
[----:B-----5:R-:W-:Y:S01]  /*13790*/  F2FP.PACK_AB R145, R216, R215 ;  /* 0x000000d7d891723e */ /* 0x020fe200000000ff */
[----:B------:R-:W-:Y:S01]  /*137a0*/  FMUL.FTZ R56, R2, R56 ;  /* 0x0000003802387220 */ /* 0x000fe20000410000 */
[----:B------:R-:W-:Y:S01]  /*137b0*/  MOV R169, R221 ;  /* 0x000000dd00a97202 */ /* 0x000fe20000000f00 */
[----:B------:R-:W-:Y:S01]  /*137c0*/  FADD.FTZ R0, -R0, R139 ;  /* 0x0000008b00007221 */ /* 0x000fe20000010100 */
[----:B------:R-:W4:Y:S01]  /*137d0*/  MUFU.EX2 R44, R10 ;  /* 0x0000000a002c7308 */ /* 0x000f220000000800 */
[----:B------:R-:W-:Y:S01]  /*137e0*/  FMUL.FTZ R57, R2, R57 ;  /* 0x0000003902397220 */ /* 0x000fe20000410000 */
[----:B------:R-:W-:Y:S01]  /*137f0*/  PLOP3.LUT P0, PT, PT, PT, UP0, 0x80, 0x0 ;  /* 0x000000000000781c */ /* 0x000fe20003f0f008 */
[----:B------:R-:W-:Y:S02]  /*13800*/  FMUL.FTZ R0, R0, c[0x0][0x2d0] ;  /* 0x0000b40000007a20 */ /* 0x000fe40000410000 */
[----:B---3--:R-:W-:Y:S02]  /*13810*/  FMUL.FTZ R7, R132, R147 ;  /* 0x0000009384077220 */ /* 0x008fe40000410000 */
[C---:B------:R-:W-:Y:S02]  /*13820*/  FMUL.FTZ R60, R2.reuse, R60 ;  /* 0x0000003c023c7220 */ /* 0x040fe40000410000 */
[----:B------:R-:W-:Y:S01]  /*13830*/  FMUL.FTZ R61, R2, R61 ;  /* 0x0000003d023d7220 */ /* 0x000fe20000410000 */
[----:B------:R-:W3:Y:S01]  /*13840*/  MUFU.EX2 R0, R0 ;  /* 0x0000000000007308 */ /* 0x000ee20000000800 */
[C---:B------:R-:W-:Y:S02]  /*13850*/  FMUL.FTZ R64, R133.reuse, R64 ;  /* 0x0000004085407220 */ /* 0x040fe40000410000 */
[----:B------:R-:W-:Y:S01]  /*13860*/  FMUL.FTZ R65, R133, R65 ;  /* 0x0000004185417220 */ /* 0x000fe20000410000 */
[----:B-1----:R-:W-:Y:S01]  /*13870*/  F2FP.PACK_AB R147, R219, R218 ;  /* 0x000000dadb93723e */ /* 0x002fe200000000ff */
[C---:B------:R-:W-:Y:S02]  /*13880*/  FMUL.FTZ R6, R132.reuse, R146 ;  /* 0x0000009284067220 */ /* 0x040fe40000410000 */
[C---:B------:R-:W-:Y:S02]  /*13890*/  FMUL.FTZ R66, R132.reuse, R66 ;  /* 0x0000004284427220 */ /* 0x040fe40000410000 */
[C---:B------:R-:W-:Y:S01]  /*138a0*/  FMUL.FTZ R67, R132.reuse, R67 ;  /* 0x0000004384437220 */ /* 0x040fe20000410000 */
[----:B------:R-:W1:Y:S01]  /*138b0*/  MUFU.EX2 R48, R14 ;  /* 0x0000000e00307308 */ /* 0x000e620000000800 */
[C---:B------:R-:W-:Y:S01]  /*138c0*/  FMUL.FTZ R68, R133.reuse, R68 ;  /* 0x0000004485447220 */ /* 0x040fe20000410000 */
[-C--:B--2---:R-:W-:Y:S05]  /*138d0*/  HMMA.16816.F32 R4, R192, R20.reuse, R4 ;  /* 0x00000014c004723c */ /* 0x084fea0000001804 */
[----:B----4-:R-:W-:Y:S01]  /*138e0*/  MOV R172, R44 ;  /* 0x0000002c00ac7202 */ /* 0x010fe20000000f00 */
[C---:B------:R-:W-:Y:S02]  /*138f0*/  FMUL.FTZ R69, R133.reuse, R69 ;  /* 0x0000004585457220 */ /* 0x040fe40000410000 */
[----:B------:R2:W-:Y:S01]  /*13900*/  MUFU.EX2 R252, R8 ;  /* 0x0000000800fc7308 */ /* 0x0005e20000000800 */
        /* <DEDUP_REMOVED lines=13> */
[----:B------:R1:W4:Y:S01]  /*139e0*/  MUFU.EX2 R220, R11 ;  /* 0x0000000b00dc7308 */ /* 0x0003220000000800 */
[C---:B------:R-:W-:Y:S02]  /*139f0*/  FMUL.FTZ R27, R0.reuse, R167 ;  /* 0x000000a7001b7220 */ /* 0x040fe40000410000 */
[----:B------:R-:W-:Y:S02]  /*13a00*/  FMUL.FTZ R30, R0, R170 ;  /* 0x000000aa001e7220 */ /* 0x000fe40000410000 */
[C---:B--2---:R-:W-:Y:S01]  /*13a10*/  FMUL.FTZ R8, R2.reuse, R148 ;  /* 0x0000009402087220 */ /* 0x044fe20000410000 */
[----:B------:R-:W-:Y:S01]  /*13a20*/  LDSM.16.MT88.4 R164, [R227+0x2880] ;  /* 0x00288000e3a4783b */ /* 0x000fe20000004200 */
[----:B------:R-:W-:Y:S02]  /*13a30*/  FMUL.FTZ R44, R2, R184 ;  /* 0x000000b8022c7220 */ /* 0x000fe40000410000 */
[C---:B------:R-:W-:Y:S02]  /*13a40*/  FMUL.FTZ R47, R0.reuse, R187 ;  /* 0x000000bb002f7220 */ /* 0x040fe40000410000 */
[C---:B------:R-:W-:Y:S02]  /*13a50*/  FMUL.FTZ R31, R0.reuse, R171 ;  /* 0x000000ab001f7220 */ /* 0x040fe40000410000 */
[----:B------:R-:W-:Y:S02]  /*13a60*/  FMUL.FTZ R58, R0, R58 ;  /* 0x0000003a003a7220 */ /* 0x000fe40000410000 */
[--C-:B---3--:R-:W-:Y:S02]  /*13a70*/  FFMA.FTZ R138, R200, c[0x0][0x2d0], -R141.reuse ;  /* 0x0000b400c88a7a23 */ /* 0x108fe4000001088d */
[C---:B------:R-:W-:Y:S02]  /*13a80*/  FMUL.FTZ R59, R0.reuse, R59 ;  /* 0x0000003b003b7220 */ /* 0x040fe40000410000 */
[----:B------:R2:W-:Y:S01]  /*13a90*/  MUFU.EX2 R185, R138 ;  /* 0x0000008a00b97308 */ /* 0x0005e20000000800 */
[C---:B------:R-:W-:Y:S02]  /*13aa0*/  FMUL.FTZ R62, R0.reuse, R62 ;  /* 0x0000003e003e7220 */ /* 0x040fe40000410000 */
[C---:B------:R-:W-:Y:S02]  /*13ab0*/  FMUL.FTZ R63, R0.reuse, R63 ;  /* 0x0000003f003f7220 */ /* 0x040fe40000410000 */
[----:B-1----:R-:W-:Y:S01]  /*13ac0*/  FMUL.FTZ R11, R0, R151 ;  /* 0x00000097000b7220 */ /* 0x002fe20000410000 */
[----:B----4-:R-:W-:Y:S01]  /*13ad0*/  F2FP.PACK_AB R144, R220, R252 ;  /* 0x000000fcdc90723e */ /* 0x010fe200000000ff */
[----:B------:R-:W1:Y:S01]  /*13ae0*/  LDSM.16.MT88.4 R148, [R228+0x2080] ;  /* 0x00208000e494783b */ /* 0x000e620000004200 */
[----:B------:R-:W-:Y:S01]  /*13af0*/  FMUL.FTZ R71, R132, R71 ;  /* 0x0000004784477220 */ /* 0x000fe20000410000 */
[----:B------:R-:W-:Y:S01]  /*13b00*/  MOV R168, R220 ;  /* 0x000000dc00a87202 */ /* 0x000fe20000000f00 */
[C---:B------:R-:W-:Y:S02]  /*13b10*/  FMUL.FTZ R72, R2.reuse, R72 ;  /* 0x0000004802487220 */ /* 0x040fe40000410000 */
[----:B------:R-:W-:Y:S01]  /*13b20*/  FMUL.FTZ R73, R2, R73 ;  /* 0x0000004902497220 */ /* 0x000fe20000410000 */
[C---:B------:R-:W-:Y:S04]  /*13b30*/  HMMA.16816.F32 R8, R144.reuse, R20, R8 ;  /* 0x000000149008723c */ /* 0x040fe80000001808 */
[C---:B------:R-:W-:Y:S02]  /*13b40*/  FMUL.FTZ R74, R0.reuse, R74 ;  /* 0x0000004a004a7220 */ /* 0x040fe40000410000 */
[----:B------:R-:W-:Y:S02]  /*13b50*/  FMUL.FTZ R75, R0, R75 ;  /* 0x0000004b004b7220 */ /* 0x000fe40000410000 */
[-C--:B------:R-:W-:Y:S04]  /*13b60*/  HMMA.16816.F32 R12, R144, R22.reuse, R12 ;  /* 0x00000016900c723c */ /* 0x080fe8000000180c */
[--C-:B--2---:R-:W-:Y:S02]  /*13b70*/  FFMA.FTZ R138, R196, c[0x0][0x2d0], -R142.reuse ;  /* 0x0000b400c48a7a23 */ /* 0x104fe4000001088e */
        /* <DEDUP_REMOVED lines=8> */
[----:B------:R-:W-:Y:S02]  /*13c00*/  FMUL.FTZ R77, R2, R77 ;  /* 0x0000004d024d7220 */ /* 0x000fe40000410000 */
[C---:B------:R-:W-:Y:S02]  /*13c10*/  FMUL.FTZ R78, R0.reuse, R78 ;  /* 0x0000004e004e7220 */ /* 0x040fe40000410000 */
[-C--:B------:R-:W-:Y:S03]  /*13c20*/  HMMA.16816.F32 R20, R192, R36.reuse, R20 ;  /* 0x00000024c014723c */ /* 0x080fe60000001814 */
[----:B------:R-:W-:Y:S02]  /*13c30*/  FMUL.FTZ R79, R0, R79 ;  /* 0x0000004f004f7220 */ /* 0x000fe40000410000 */
[----:B------:R-:W-:Y:S02]  /*13c40*/  FMUL.FTZ R80, R133, R80 ;  /* 0x0000005085507220 */ /* 0x000fe40000410000 */
[--C-:B--2---:R-:W-:Y:S01]  /*13c50*/  FFMA.FTZ R138, R197, c[0x0][0x2d0], -R142.reuse ;  /* 0x0000b400c58a7a23 */ /* 0x104fe2000001088e */
        /* <DEDUP_REMOVED lines=14> */
[--C-:B--2---:R-:W-:Y:S02]  /*13d40*/  FFMA.FTZ R138, R203, c[0x0][0x2d0], -R141.reuse ;  /* 0x0000b400cb8a7a23 */ /* 0x104fe4000001088d */
[C---:B------:R-:W-:Y:S01]  /*13d50*/  FMUL.FTZ R38, R132.reuse, R178 ;  /* 0x000000b284267220 */ /* 0x040fe20000410000 */
[----:B------:R-:W-:Y:S01]  /*13d60*/  MOV R178, R51 ;  /* 0x0000003300b27202 */ /* 0x000fe20000000f00 */
[----:B------:R2:W-:Y:S01]  /*13d70*/  MUFU.EX2 R188, R138 ;  /* 0x0000008a00bc7308 */ /* 0x0005e20000000800 */
[C---:B------:R-:W-:Y:S02]  /*13d80*/  FMUL.FTZ R51, R132.reuse, R191 ;  /* 0x000000bf84337220 */ /* 0x040fe40000410000 */
[C---:B------:R-:W-:Y:S02]  /*13d90*/  FMUL.FTZ R83, R132.reuse, R83 ;  /* 0x0000005384537220 */ /* 0x040fe40000410000 */
[-C--:B-1----:R-:W-:Y:S03]  /*13da0*/  HMMA.16816.F32 R36, R192, R148.reuse, R36 ;  /* 0x00000094c024723c */ /* 0x082fe60000001824 */
[C---:B------:R-:W-:Y:S02]  /*13db0*/  FMUL.FTZ R84, R133.reuse, R84 ;  /* 0x0000005485547220 */ /* 0x040fe40000410000 */
[----:B------:R-:W-:Y:S02]  /*13dc0*/  FMUL.FTZ R85, R133, R85 ;  /* 0x0000005585557220 */ /* 0x000fe40000410000 */
[C---:B------:R-:W-:Y:S01]  /*13dd0*/  FMUL.FTZ R86, R132.reuse, R86 ;  /* 0x0000005684567220 */ /* 0x040fe20000410000 */
[C---:B------:R-:W-:Y:S04]  /*13de0*/  HMMA.16816.F32 R40, R144.reuse, R148, R40 ;  /* 0x000000949028723c */ /* 0x040fe80000001828 */
[----:B------:R-:W-:Y:S02]  /*13df0*/  FMUL.FTZ R87, R132, R87 ;  /* 0x0000005784577220 */ /* 0x000fe40000410000 */
[C---:B------:R-:W-:Y:S02]  /*13e00*/  FMUL.FTZ R88, R2.reuse, R88 ;  /* 0x0000005802587220 */ /* 0x040fe40000410000 */
[-C--:B------:R-:W-:Y:S04]  /*13e10*/  HMMA.16816.F32 R44, R144, R150.reuse, R44 ;  /* 0x00000096902c723c */ /* 0x080fe8000000182c */
[----:B--2---:R-:W-:Y:S02]  /*13e20*/  FFMA.FTZ R138, R205, c[0x0][0x2d0], -R141 ;  /* 0x0000b400cd8a7a23 */ /* 0x004fe4000001088d */
[----:B------:R-:W-:Y:S02]  /*13e30*/  FMUL.FTZ R89, R2, R89 ;  /* 0x0000005902597220 */ /* 0x000fe40000410000 */
[C---:B------:R-:W-:Y:S01]  /*13e40*/  HMMA.16816.F32 R48, R192.reuse, R150, R48 ;  /* 0x00000096c030723c */ /* 0x040fe20000001830 */
[----:B------:R1:W-:Y:S01]  /*13e50*/  MUFU.EX2 R180, R138 ;  /* 0x0000008a00b47308 */ /* 0x0003e20000000800 */
[----:B------:R-:W2:Y:S02]  /*13e60*/  LDSM.16.MT88.4 R148, [R225+0x3880] ;  /* 0x00388000e194783b */ /* 0x000ea40000004200 */
[C---:B------:R-:W-:Y:S02]  /*13e70*/  FMUL.FTZ R90, R0.reuse, R90 ;  /* 0x0000005a005a7220 */ /* 0x040fe40000410000 */
[----:B------:R-:W-:Y:S02]  /*13e80*/  FMUL.FTZ R91, R0, R91 ;  /* 0x0000005b005b7220 */ /* 0x000fe40000410000 */
[-C--:B------:R-:W-:Y:S04]  /*13e90*/  HMMA.16816.F32 R52, R192, R152.reuse, R52 ;  /* 0x00000098c034723c */ /* 0x080fe80000001834 */
[C---:B------:R-:W-:Y:S02]  /*13ea0*/  FMUL.FTZ R92, R2.reuse, R92 ;  /* 0x0000005c025c7220 */ /* 0x040fe40000410000 */
[----:B------:R-:W-:Y:S02]  /*13eb0*/  FMUL.FTZ R93, R2, R93 ;  /* 0x0000005d025d7220 */ /* 0x000fe40000410000 */
[C---:B------:R-:W-:Y:S04]  /*13ec0*/  HMMA.16816.F32 R56, R144.reuse, R152, R56 ;  /* 0x000000989038723c */ /* 0x040fe80000001838 */
[C---:B------:R-:W-:Y:S02]  /*13ed0*/  FMUL.FTZ R94, R0.reuse, R94 ;  /* 0x0000005e005e7220 */ /* 0x040fe40000410000 */
        /* <DEDUP_REMOVED lines=11> */
[C---:B------:R-:W-:Y:S02]  /*13f90*/  FMUL.FTZ R100, R133.reuse, R100 ;  /* 0x0000006485647220 */ /* 0x040fe40000410000 */
[----:B------:R-:W-:Y:S02]  /*13fa0*/  FMUL.FTZ R101, R133, R101 ;  /* 0x0000006585657220 */ /* 0x000fe40000410000 */
[C---:B------:R-:W-:Y:S01]  /*13fb0*/  FMUL.FTZ R102, R132.reuse, R102 ;  /* 0x0000006684667220 */ /* 0x040fe20000410000 */
[C---:B------:R-:W-:Y:S04]  /*13fc0*/  HMMA.16816.F32 R72, R144.reuse, R148, R72 ;  /* 0x000000949048723c */ /* 0x040fe80000001848 */
[----:B------:R-:W-:Y:S02]  /*13fd0*/  FMUL.FTZ R103, R132, R103 ;  /* 0x0000006784677220 */ /* 0x000fe40000410000 */
[C---:B------:R-:W-:Y:S02]  /*13fe0*/  FMUL.FTZ R104, R2.reuse, R104 ;  /* 0x0000006802687220 */ /* 0x040fe40000410000 */
[-C--:B------:R-:W-:Y:S04]  /*13ff0*/  HMMA.16816.F32 R76, R144, R150.reuse, R76 ;  /* 0x00000096904c723c */ /* 0x080fe8000000184c */
[----:B-1----:R-:W-:Y:S02]  /*14000*/  FFMA.FTZ R138, R207, c[0x0][0x2d0], -R142 ;  /* 0x0000b400cf8a7a23 */ /* 0x002fe4000001088e */
[----:B------:R-:W-:Y:S02]  /*14010*/  FMUL.FTZ R105, R2, R105 ;  /* 0x0000006902697220 */ /* 0x000fe40000410000 */
[C---:B------:R-:W-:Y:S01]  /*14020*/  HMMA.16816.F32 R80, R192.reuse, R150, R80 ;  /* 0x00000096c050723c */ /* 0x040fe20000001850 */
[----:B------:R1:W-:Y:S01]  /*14030*/  MUFU.EX2 R170, R138 ;  /* 0x0000008a00aa7308 */ /* 0x0003e20000000800 */
[----:B------:R-:W2:Y:S02]  /*14040*/  LDSM.16.MT88.4 R148, [R228+0x3880] ;  /* 0x00388000e494783b */ /* 0x000ea40000004200 */
[C---:B------:R-:W-:Y:S02]  /*14050*/  FMUL.FTZ R106, R0.reuse, R106 ;  /* 0x0000006a006a7220 */ /* 0x040fe40000410000 */
[----:B------:R-:W-:Y:S02]  /*14060*/  FMUL.FTZ R107, R0, R107 ;  /* 0x0000006b006b7220 */ /* 0x000fe40000410000 */
[-C--:B---3--:R-:W-:Y:S04]  /*14070*/  HMMA.16816.F32 R84, R192, R152.reuse, R84 ;  /* 0x00000098c054723c */ /* 0x088fe80000001854 */
        /* <DEDUP_REMOVED lines=11> */
[----:B------:R-:W-:Y:S02]  /*14130*/  FMUL.FTZ R113, R133, R113 ;  /* 0x0000007185717220 */ /* 0x000fe40000410000 */
[C---:B------:R-:W-:Y:S02]  /*14140*/  FMUL.FTZ R114, R132.reuse, R114 ;  /* 0x0000007284727220 */ /* 0x040fe40000410000 */
[----:B------:R-:W-:Y:S01]  /*14150*/  FMUL.FTZ R115, R132, R115 ;  /* 0x0000007384737220 */ /* 0x000fe20000410000 */
        /* <DEDUP_REMOVED lines=17> */
[C---:B------:R-:W-:Y:S02]  /*14270*/  FMUL.FTZ R126, R0.reuse, R126 ;  /* 0x0000007e007e7220 */ /* 0x040fe40000410000 */
[----:B------:R-:W-:Y:S02]  /*14280*/  FMUL.FTZ R127, R0, R127 ;  /* 0x0000007f007f7220 */ /* 0x000fe40000410000 */
[C---:B------:R-:W-:Y:S01]  /*14290*/  FMUL.FTZ R128, R133.reuse, R128 ;  /* 0x0000008085807220 */ /* 0x040fe20000410000 */
[-C--:B---3--:R-:W-:Y:S03]  /*142a0*/  HMMA.16816.F32 R116, R192, R152.reuse, R116 ;  /* 0x00000098c074723c */ /* 0x088fe60000001874 */
[----:B------:R-:W-:Y:S02]  /*142b0*/  FMUL.FTZ R129, R133, R129 ;  /* 0x0000008185817220 */ /* 0x000fe40000410000 */
[----:B------:R-:W-:Y:S02]  /*142c0*/  FMUL.FTZ R130, R132, R130 ;  /* 0x0000008284827220 */ /* 0x000fe40000410000 */
[--C-:B-1----:R-:W-:Y:S01]  /*142d0*/  FFMA.FTZ R138, R210, c[0x0][0x2d0], -R143.reuse ;  /* 0x0000b400d28a7a23 */ /* 0x102fe2000001088f */
[C---:B------:R-:W-:Y:S03]  /*142e0*/  HMMA.16816.F32 R120, R144.reuse, R152, R120 ;  /* 0x000000989078723c */ /* 0x040fe60000001878 */
[----:B------:R1:W-:Y:S01]  /*142f0*/  MUFU.EX2 R171, R138 ;  /* 0x0000008a00ab7308 */ /* 0x0003e20000000800 */
[----:B------:R-:W-:Y:S03]  /*14300*/  FMUL.FTZ R131, R132, R131 ;  /* 0x0000008384837220 */ /* 0x000fe60000410000 */
        /* <DEDUP_REMOVED lines=224> */
.L_x_1049:
[----:B-123--:R-:W2:Y:S04]  /*15110*/  LDL.LU R0, [R1+0xc] ;  /* 0x00000c0001007983 */ /* 0x00eea80000300800 */
[----:B------:R-:W3:Y:S04]  /*15120*/  LDL.LU R4, [R1+0x8] ;  /* 0x0000080001047983 */ /* 0x000ee80000300800 */
[----:B------:R-:W4:Y:S04]  /*15130*/  LDL.LU R5, [R1+0x10] ;  /* 0x0000100001057983 */ /* 0x000f280000300800 */
[----:B------:R-:W4:Y:S01]  /*15140*/  LDL.LU R2, [R1+0x14] ;  /* 0x0000140001027983 */ /* 0x000f220000300800 */
[----:B------:R-:W-:-:S03]  /*15150*/  PLOP3.LUT P0, PT, PT, PT, PT, 0x8, 0x0 ;  /* 0x000000000000781c */ /* 0x000fc60003f0e170 */
        /* <DEDUP_REMOVED lines=21> */
[----:B------:R-:W-:-:S05]  /*152b0*/  FSETP.NE.FTZ.AND P2, PT, R7, RZ, PT ;  /* 0x000000ff0700720b */ /* 0x000fca0003f55000 */
[----:B------:R-:W1:Y:S01]  /*152c0*/  @P4 MUFU.RCP R0, R11 ;  /* 0x0000000b00004308 */ /* 0x000e620000001000 */
[----:B------:R-:W-:-:S07]  /*152d0*/  FSETP.NE.FTZ.AND P1, PT, R6, RZ, PT ;  /* 0x000000ff0600720b */ /* 0x000fce0003f35000 */
[----:B------:R-:W2:Y:S06]  /*152e0*/  @P3 MUFU.RCP R4, R9 ;  /* 0x0000000900043308 */ /* 0x000eac0000001000 */
[----:B------:R-:W-:Y:S01]  /*152f0*/  @P1 MOV R8, 0x3f317218 ;  /* 0x3f31721800081802 */ /* 0x000fe20000000f00 */
[C---:B-1----:R-:W-:Y:S01]  /*15300*/  FMUL.FTZ R144, R0.reuse, R144 ;  /* 0x0000009000907220 */ /* 0x042fe20000410000 */
[----:B------:R-:W1:Y:S01]  /*15310*/  @P2 MUFU.RCP R2, R7 ;  /* 0x0000000700022308 */ /* 0x000e620000001000 */
        /* <DEDUP_REMOVED lines=16> */
[C---:B------:R-:W-:Y:S01]  /*15420*/  FMUL.FTZ R24, R0.reuse, R64 ;  /* 0x0000004000187220 */ /* 0x040fe20000410000 */
[----:B------:R-:W-:Y:S01]  /*15430*/  MOV R64, 0xff800000 ;  /* 0xff80000000407802 */ /* 0x000fe20000000f00 */
[C---:B------:R-:W-:Y:S01]  /*15440*/  FMUL.FTZ R42, R0.reuse, R65 ;  /* 0x00000041002a7220 */ /* 0x040fe20000410000 */
[----:B------:R-:W-:Y:S01]  /*15450*/  MOV R65, 0xff800000 ;  /* 0xff80000000417802 */ /* 0x000fe20000000f00 */
[C---:B------:R-:W-:Y:S01]  /*15460*/  FMUL.FTZ R28, R0.reuse, R68 ;  /* 0x00000044001c7220 */ /* 0x040fe20000410000 */
[----:B------:R-:W-:Y:S01]  /*15470*/  MOV R68, 0xff800000 ;  /* 0xff80000000447802 */ /* 0x000fe20000000f00 */
        /* <DEDUP_REMOVED lines=15> */
[----:B------:R-:W-:Y:S01]  /*15570*/  MOV R0, RZ ;  /* 0x000000ff00007202 */ /* 0x000fe20000000f00 */
[C---:B--2---:R-:W-:Y:S02]  /*15580*/  FMUL.FTZ R15, R4.reuse, R54 ;  /* 0x00000036040f7220 */ /* 0x044fe40000410000 */
[----:B------:R-:W-:Y:S02]  /*15590*/  FMUL.FTZ R44, R4, R55 ;  /* 0x00000037042c7220 */ /* 0x000fe40000410000 */
[C---:B-1----:R-:W-:Y:S01]  /*155a0*/  FMUL.FTZ R148, R2.reuse, R148 ;  /* 0x0000009402947220 */ /* 0x042fe20000410000 */
[----:B------:R-:W1:Y:S01]  /*155b0*/  @P1 MUFU.RCP R0, R6 ;  /* 0x0000000600001308 */ /* 0x000e620000001000 */
[----:B------:R-:W-:-:S02]  /*155c0*/  FMUL.FTZ R149, R2, R149 ;  /* 0x0000009502957220 */ /* 0x000fc40000410000 */
[C---:B------:R-:W-:Y:S02]  /*155d0*/  FMUL.FTZ R152, R2.reuse, R152 ;  /* 0x0000009802987220 */ /* 0x040fe40000410000 */
[C---:B------:R-:W-:Y:S02]  /*155e0*/  FMUL.FTZ R153, R2.reuse, R153 ;  /* 0x0000009902997220 */ /* 0x040fe40000410000 */
[C---:B------:R-:W-:Y:S01]  /*155f0*/  FMUL.FTZ R164, R2.reuse, R164 ;  /* 0x000000a402a47220 */ /* 0x040fe20000410000 */
[----:B------:R-:W2:Y:S01]  /*15600*/  @P1 MUFU.LG2 R6, R6 ;  /* 0x0000000600061308 */ /* 0x000ea20000000c00 */
        /* <DEDUP_REMOVED lines=41> */
[C---:B------:R-:W-:Y:S01]  /*158a0*/  FMUL.FTZ R41, R4.reuse, R67 ;  /* 0x0000004304297220 */ /* 0x040fe20000410000 */
[----:B------:R-:W-:Y:S01]  /*158b0*/  MOV R67, 0xff800000 ;  /* 0xff80000000437802 */ /* 0x000fe20000000f00 */
        /* <DEDUP_REMOVED lines=51> */
[----:B------:R-:W-:Y:S02]  /*15bf0*/  @P4 FMUL.FTZ R10, R4, c[0x0][0x2d0] ;  /* 0x0000b400040a4a20 */ /* 0x000fe40000410000 */
[----:B------:R-:W-:Y:S02]  /*15c00*/  @P2 FMUL.FTZ R2, R0, c[0x0][0x2d0] ;  /* 0x0000b40000022a20 */ /* 0x000fe40000410000 */
[----:B------:R-:W-:Y:S02]  /*15c10*/  @P4 FMUL.FTZ R11, R11, 0.69314718246459960938 ;  /* 0x3f3172180b0b4820 */ /* 0x000fe40000410000 */
[----:B------:R-:W-:-:S02]  /*15c20*/  @P3 FMUL.FTZ R9, R9, 0.69314718246459960938 ;  /* 0x3f31721809093820 */ /* 0x000fc40000410000 */
[----:B------:R-:W-:Y:S02]  /*15c30*/  @P2 FMUL.FTZ R7, R7, 0.69314718246459960938 ;  /* 0x3f31721807072820 */ /* 0x000fe40000410000 */
[----:B--2---:R-:W-:Y:S02]  /*15c40*/  @P1 FMUL.FTZ R4, R6, 0.69314718246459960938 ;  /* 0x3f31721806041820 */ /* 0x004fe40000410000 */
[----:B------:R-:W-:Y:S02]  /*15c50*/  @P1 FMUL.FTZ R0, R8, c[0x0][0x2d0] ;  /* 0x0000b40008001a20 */ /* 0x000fe40000410000 */
[----:B------:R-:W-:Y:S02]  /*15c60*/  @P4 FFMA.FTZ R64, R10, R137, R11 ;  /* 0x000000890a404223 */ /* 0x000fe4000001000b */
[----:B------:R-:W-:Y:S02]  /*15c70*/  @P3 FFMA.FTZ R65, R5, R136, R9 ;  /* 0x0000008805413223 */ /* 0x000fe40000010009 */
[----:B------:R-:W-:-:S02]  /*15c80*/  @P2 FFMA.FTZ R67, R2, R135, R7 ;  /* 0x0000008702432223 */ /* 0x000fc40000010007 */
[----:B------:R-:W-:Y:S02]  /*15c90*/  @P1 FFMA.FTZ R68, R0, R3, R4 ;  /* 0x0000000300441223 */ /* 0x000fe40000010004 */
.L_x_991:
[----:B------:R-:W-:Y:S05]  /*15ca0*/  @P0 BRA `(.L_x_1067) ;  /* 0x00001c6000000947 */ /* 0x000fea0003800000 */
[----:B------:R-:W2:Y:S01]  /*15cb0*/  LDL R71, [R1+0x2c] ;  /* 0x00002c0001477983 */ /* 0x000ea20000100800 */
[----:B------:R-:W-:Y:S02]  /*15cc0*/  F2FP.PACK_AB R41, R41, R66 ;  /* 0x000000422929723e */ /* 0x000fe400000000ff */
[----:B------:R-:W-:Y:S01]  /*15cd0*/  F2FP.PACK_AB R62, R63, R62 ;  /* 0x0000003e3f3e723e */ /* 0x000fe200000000ff */
[----:B------:R-:W1:Y:S01]  /*15ce0*/  S2R R69, SR_TID.X ;  /* 0x0000000000457919 */ /* 0x000e620000002100 */
        /* <DEDUP_REMOVED lines=12> */
[----:B-1----:R-:W-:Y:S02]  /*15db0*/  SHF.R.S32.HI R66, RZ, 0x1f, R69 ;  /* 0x0000001fff427819 */ /* 0x002fe40000011445 */
[----:B------:R-:W-:Y:S02]  /*15dc0*/  F2FP.PACK_AB R8, R173, R172 ;  /* 0x000000acad08723e */ /* 0x000fe400000000ff */
[CC--:B------:R-:W-:Y:S02]  /*15dd0*/  LEA.HI R2, R66.reuse, R69.reuse, RZ, 0x2 ;  /* 0x0000004542027211 */ /* 0x0c0fe400078f10ff */
[----:B------:R-:W-:-:S02]  /*15de0*/  LEA.HI R63, R66, R69, RZ, 0x5 ;  /* 0x00000045423f7211 */ /* 0x000fc400078f28ff */
[--C-:B------:R-:W-:Y:S02]  /*15df0*/  SHF.R.S32.HI R4, RZ, 0x2, R2.reuse ;  /* 0x00000002ff047819 */ /* 0x100fe40000011402 */
[----:B------:R-:W-:Y:S02]  /*15e00*/  SHF.R.S32.HI R0, RZ, 0x1f, R2 ;  /* 0x0000001fff007819 */ /* 0x000fe40000011402 */
[----:B------:R-:W-:Y:S02]  /*15e10*/  SHF.R.S32.HI R59, RZ, 0x5, R63 ;  /* 0x00000005ff3b7819 */ /* 0x000fe4000001143f */
[----:B------:R-:W-:Y:S02]  /*15e20*/  LEA.HI R0, R0, R4, RZ, 0x3 ;  /* 0x0000000400007211 */ /* 0x000fe400078f18ff */
[----:B------:R-:W-:Y:S02]  /*15e30*/  F2FP.PACK_AB R55, R55, R164 ;  /* 0x000000a43737723e */ /* 0x000fe400000000ff */
[----:B------:R-:W-:-:S02]  /*15e40*/  LOP3.LUT R0, R0, 0xfffffff8, RZ, 0xc0, !PT ;  /* 0xfffffff800007812 */ /* 0x000fc400078ec0ff */
        /* <DEDUP_REMOVED lines=157> */
.L_x_1068:
        /* <DEDUP_REMOVED lines=151> */
.L_x_1070:
[----:B--234-:R-:W-:Y:S05]  /*17190*/  BSYNC B0 ;  /* 0x0000000000007941 */ /* 0x01cfea0003800000 */
.L_x_1069:
        /* <DEDUP_REMOVED lines=16> */
.L_x_1072:
[----:B------:R-:W-:Y:S05]  /*172a0*/  BSYNC B0 ;  /* 0x0000000000007941 */ /* 0x000fea0003800000 */
.L_x_1071:
        /* <DEDUP_REMOVED lines=16> */
.L_x_1074:
[----:B------:R-:W-:Y:S05]  /*173b0*/  BSYNC B0 ;  /* 0x0000000000007941 */ /* 0x000fea0003800000 */
.L_x_1073:
        /* <DEDUP_REMOVED lines=16> */
.L_x_1076:
[----:B------:R-:W-:Y:S05]  /*174c0*/  BSYNC B0 ;  /* 0x0000000000007941 */ /* 0x000fea0003800000 */
.L_x_1075:
        /* <DEDUP_REMOVED lines=16> */
.L_x_1078:
[----:B------:R-:W-:Y:S05]  /*175d0*/  BSYNC B0 ;  /* 0x0000000000007941 */ /* 0x000fea0003800000 */
.L_x_1077:
        /* <DEDUP_REMOVED lines=16> */
.L_x_1080:
[----:B------:R-:W-:Y:S05]  /*176e0*/  BSYNC B0 ;  /* 0x0000000000007941 */ /* 0x000fea0003800000 */
.L_x_1079:
        /* <DEDUP_REMOVED lines=16> */
.L_x_1082:
[----:B------:R-:W-:Y:S05]  /*177f0*/  BSYNC B0 ;  /* 0x0000000000007941 */ /* 0x000fea0003800000 */
.L_x_1081:
        /* <DEDUP_REMOVED lines=17> */
.L_x_1067:
        /* <DEDUP_REMOVED lines=19> */
.L_x_1083:
        /* <DEDUP_REMOVED lines=42> */
.L_x_1085:
[----:B------:R-:W-:Y:S05]  /*17ce0*/  BSYNC B0 ;  /* 0x0000000000007941 */ /* 0x000fea0003800000 */
.L_x_1084:
        /* <DEDUP_REMOVED lines=59> */
.L_x_1087:
[----:B------:R-:W-:Y:S05]  /*180a0*/  BSYNC B0 ;  /* 0x0000000000007941 */ /* 0x000fea0003800000 */
.L_x_1086:
        /* <DEDUP_REMOVED lines=15> */
.L_x_1089:
[----:B------:R-:W-:Y:S05]  /*181a0*/  BSYNC B0 ;  /* 0x0000000000007941 */ /* 0x000fea0003800000 */
.L_x_1088:
        /* <DEDUP_REMOVED lines=15> */
.L_x_1091:
[----:B------:R-:W-:Y:S05]  /*182a0*/  BSYNC B0 ;  /* 0x0000000000007941 */ /* 0x000fea0003800000 */
.L_x_1090:
        /* <DEDUP_REMOVED lines=15> */
.L_x_1093:
[----:B------:R-:W-:Y:S05]  /*183a0*/  BSYNC B0 ;  /* 0x0000000000007941 */ /* 0x000fea0003800000 */
.L_x_1092:
        /* <DEDUP_REMOVED lines=15> */
.L_x_1095:
[----:B------:R-:W-:Y:S05]  /*184a0*/  BSYNC B0 ;  /* 0x0000000000007941 */ /* 0x000fea0003800000 */
.L_x_1094:
        /* <DEDUP_REMOVED lines=15> */
.L_x_1097:
[----:B------:R-:W-:Y:S05]  /*185a0*/  BSYNC B0 ;  /* 0x0000000000007941 */ /* 0x000fea0003800000 */
.L_x_1096:
        /* <DEDUP_REMOVED lines=15> */
.L_x_1099:
[----:B------:R-:W-:Y:S05]  /*186a0*/  BSYNC B0 ;  /* 0x0000000000007941 */ /* 0x000fea0003800000 */
.L_x_1098:
        /* <DEDUP_REMOVED lines=16> */
.L_x_1100:
        /* <DEDUP_REMOVED lines=13> */
.L_x_3551:


//--------------------- .text._ZN7cutlass13device_kernelIN5flash19enable_sm80_to_sm89INS1_16FlashAttnFwdSm80INS1_25CollectiveMainloopFwdSm80ILi4ELi1ELb0EN4cute5tupleIJNS5_1CILi128EEENS7_ILi48EEES8_EEELi128ENS_6half_tEfNS_4arch4Sm80ELb0ELb1ELb1ELb1ELb0ELb1ELb1ELb0EEENS1_21CollectiveEpilogueFwdINS6_IJS8_S8_S9_EEENS6_IJNS7_ILi1EEESH_SH_EEESB_SD_Li128ELb1ELb1ELb0ELb0EEENS1_19SingleTileSchedulerILb1ELb0ELb1ELi128EEEEEEEEEvNT_6ParamsE --------------------------
	.section	.text._ZN7cutlass13device_kernelIN5flash19enable_sm80_to_sm89INS1_16FlashAttnFwdSm80INS1_25CollectiveMainloopFwdSm80ILi4ELi1ELb0EN4cute5tupleIJNS5_1CILi128EEENS7_ILi48EEES8_EEELi128ENS_6half_tEfNS_4arch4Sm80ELb0ELb1ELb1ELb1ELb0ELb1ELb1ELb0EEENS1_21CollectiveEpilogueFwdINS6_IJS8_S8_S9_EEENS6_IJNS7_ILi1EEESH_SH_EEESB_SD_Li128ELb1ELb1ELb0ELb0EEENS1_19SingleTileSchedulerILb1ELb0ELb1ELi128EEEEEEEEEvNT_6ParamsE,"ax",@progbits
	.sectioninfo	@"SHI_REGISTERS=255"
	.align	128
.text._ZN7cutlass13device_kernelIN5flash19enable_sm80_to_sm89INS1_16FlashAttnFwdSm80INS1_25CollectiveMainloopFwdSm80ILi4ELi1ELb0EN4cute5tupleIJNS5_1CILi128EEENS7_ILi48EEES8_EEELi128ENS_6half_tEfNS_4arch4Sm80ELb0ELb1ELb1ELb1ELb0ELb1ELb1ELb0EEENS1_21CollectiveEpilogueFwdINS6_IJS8_S8_S9_EEENS6_IJNS7_ILi1EEESH_SH_EEESB_SD_Li128ELb1ELb1ELb0ELb0EEENS1_19SingleTileSchedulerILb1ELb0ELb1ELi128EEEEEEEEEvNT_6ParamsE:
        .type           _ZN7cutlass13device_kernelIN5flash19enable_sm80_to_sm89INS1_16FlashAttnFwdSm80INS1_25CollectiveMainloopFwdSm80ILi4ELi1ELb0EN4cute5tupleIJNS5_1CILi128EEENS7_ILi48EEES8_EEELi128ENS_6half_tEfNS_4arch4Sm80ELb0ELb1ELb1ELb1ELb0ELb1ELb1ELb0EEENS1_21CollectiveEpilogueFwdINS6_IJS8_S8_S9_EEENS6_IJNS7_ILi1EEESH_SH_EEESB_SD_Li128ELb1ELb1ELb0ELb0EEENS1_19SingleTileSchedulerILb1ELb0ELb1ELi128EEEEEEEEEvNT_6ParamsE,@function
        .size           _ZN7cutlass13device_kernelIN5flash19enable_sm80_to_sm89INS1_16FlashAttnFwdSm80INS1_25CollectiveMainloopFwdSm80ILi4ELi1ELb0EN4cute5tupleIJNS5_1CILi128EEENS7_ILi48EEES8_EEELi128ENS_6half_tEfNS_4arch4Sm80ELb0ELb1ELb1ELb1ELb0ELb1ELb1ELb0EEENS1_21CollectiveEpilogueFwdINS6_IJS8_S8_S9_EEENS6_IJNS7_ILi1EEESH_SH_EEESB_SD_Li128ELb1ELb1ELb0ELb0EEENS1_19SingleTileSchedulerILb1ELb0ELb1ELi128EEEEEEEEEvNT_6ParamsE,(.L_x_3552 - _ZN7cutlass13device_kernelIN5flash19enable_sm80_to_sm89INS1_16FlashAttnFwdSm80INS1_25CollectiveMainloopFwdSm80ILi4ELi1ELb0EN4cute5tupleIJNS5_1CILi128EEENS7_ILi48EEES8_EEELi128ENS_6half_tEfNS_4arch4Sm80ELb0ELb1ELb1ELb1ELb0ELb1ELb1ELb0EEENS1_21CollectiveEpilogueFwdINS6_IJS8_S8_S9_EEENS6_IJNS7_ILi1EEESH_SH_EEESB_SD_Li128ELb1ELb1ELb0ELb0EEENS1_19SingleTileSchedulerILb1ELb0ELb1ELi128EEEEEEEEEvNT_6ParamsE)
        .other          _ZN7cutlass13device_kernelIN5flash19enable_sm80_to_sm89INS1_16FlashAttnFwdSm80INS1_25CollectiveMainloopFwdSm80ILi4ELi1ELb0EN4cute5tupleIJNS5_1CILi128EEENS7_ILi48EEES8_EEELi128ENS_6half_tEfNS_4arch4Sm80ELb0ELb1ELb1ELb1ELb0ELb1ELb1ELb0EEENS1_21CollectiveEpilogueFwdINS6_IJS8_S8_S9_EEENS6_IJNS7_ILi1EEESH_SH_EEESB_SD_Li128ELb1ELb1ELb0ELb0EEENS1_19SingleTileSchedulerILb1ELb0ELb1ELi128EEEEEEEEEvNT_6ParamsE,@"STO_CUDA_ENTRY STV_DEFAULT"
_ZN7cutlass13device_kernelIN5flash19enable_sm80_to_sm89INS1_16FlashAttnFwdSm80INS1_25CollectiveMainloopFwdSm80ILi4ELi1ELb0EN4cute5tupleIJNS5_1CILi128EEENS7_ILi48EEES8_EEELi128ENS_6half_tEfNS_4arch4Sm80ELb0ELb1ELb1ELb1ELb0ELb1ELb1ELb0EEENS1_21CollectiveEpilogueFwdINS6_IJS8_S8_S9_EEENS6_IJNS7_ILi1EEESH_SH_EEESB_SD_Li128ELb1ELb1ELb0ELb0EEENS1_19SingleTileSchedulerILb1ELb0ELb1ELi128EEEEEEEEEvNT_6ParamsE:
        /* <DEDUP_REMOVED lines=17> */
.L_x_1102:
        /* <DEDUP_REMOVED lines=8> */
.L_x_1104:
[----:B------:R-:W-:-:S05]  /*0190*/  MOV R0, c[0x0][0x54c] ;  /* 0x0001530000007a02 */ /* 0x000fca0000000f00 */
.L_x_1103:
[----:B-----5:R-:W-:Y:S01]  /*01a0*/  IMAD R0, R0, c[0x0][0x548], RZ ;  /* 0x0001520000007a24 */ /* 0x020fe200078e02ff */
[----:B------:R-:W-:-:S04]  /*01b0*/  SHF.L.U32 R140, R197, 0x7, RZ ;  /* 0x00000007c58c7819 */ /* 0x000fc800000006ff */
[----:B------:R-:W-:-:S04]  /*01c0*/  ISETP.GE.AND P0, PT, R140, R0, PT ;  /* 0x000000008c00720c */ /* 0x000fc80003f06270 */
[----:B------:R-:W-:-:S05]  /*01d0*/  SEL R0, R5, 0xffffffff, !P0 ;  /* 0xffffffff05007807 */ /* 0x000fca0004000000 */
[----:B------:R2:W-:Y:S01]  /*01e0*/  STL [R1+0xe0], R0 ;  /* 0x0000e00001007387 */ /* 0x0005e20000100800 */
[----:B------:R-:W-:Y:S05]  /*01f0*/  BRA `(.L_x_1105) ;  /* 0x0000013000007947 */ /* 0x000fea0003800000 */
.L_x_1101:
[----:B---3--:R-:W-:-:S04]  /*0200*/  ISETP.NE.U32.AND P0, PT, RZ, c[0x0][0x568], PT ;  /* 0x00015a00ff007a0c */ /* 0x008fc80003f05070 */
[----:B------:R-:W-:-:S13]  /*0210*/  ISETP.NE.AND.EX P0, PT, RZ, c[0x0][0x56c], PT, P0 ;  /* 0x00015b00ff007a0c */ /* 0x000fda0003f05300 */
[----:B------:R-:W-:Y:S05]  /*0220*/  @!P0 BRA `(.L_x_1106) ;  /* 0x0000002000008947 */ /* 0x000fea0003800000 */
[----:B------:R1:W5:Y:S01]  /*0230*/  LDG.E R0, [R2.64] ;  /* 0x0000000602007981 */ /* 0x000362000c1e1900 */
[----:B------:R-:W-:Y:S05]  /*0240*/  BRA `(.L_x_1107) ;  /* 0x0000009000007947 */ /* 0x000fea0003800000 */
.L_x_1106:
        /* <DEDUP_REMOVED lines=8> */
.L_x_1108:
[----:B------:R-:W-:-:S05]  /*02d0*/  MOV R0, c[0x0][0x54c] ;  /* 0x0001530000007a02 */ /* 0x000fca0000000f00 */
.L_x_1107:
[----:B-----5:R-:W-:Y:S01]  /*02e0*/  IMAD R0, R0, c[0x0][0x548], RZ ;  /* 0x0001520000007a24 */ /* 0x020fe200078e02ff */
[----:B------:R-:W-:-:S04]  /*02f0*/  SHF.L.U32 R140, R197, 0x7, RZ ;  /* 0x00000007c58c7819 */ /* 0x000fc800000006ff */
[----:B------:R-:W-:-:S04]  /*0300*/  ISETP.GE.AND P0, PT, R140, R0, PT ;  /* 0x000000008c00720c */ /* 0x000fc80003f06270 */
[----:B------:R-:W-:-:S05]  /*0310*/  SEL R0, R5, 0xffffffff, !P0 ;  /* 0xffffffff05007807 */ /* 0x000fca0004000000 */
[----:B------:R2:W-:Y:S04]  /*0320*/  STL [R1+0xe0], R0 ;  /* 0x0000e00001007387 */ /* 0x0005e80000100800 */
.L_x_1105:
[----:B------:R-:W3:Y:S02]  /*0330*/  LDL R36, [R1+0xe0] ;  /* 0x0000e00001247983 */ /* 0x000ee40000100800 */
[----:B---3--:R-:W-:-:S13]  /*0340*/  ISETP.GE.AND P0, PT, R36, RZ, PT ;  /* 0x000000ff2400720c */ /* 0x008fda0003f06270 */
[----:B------:R-:W-:Y:S05]  /*0350*/  @!P0 EXIT ;  /* 0x000000000000894d */ /* 0x000fea0003800000 */
[----:B------:R-:W-:Y:S01]  /*0360*/  ISETP.NE.U32.AND P0, PT, RZ, c[0x0][0x370], PT ;  /* 0x0000dc00ff007a0c */ /* 0x000fe20003f05070 */
[----:B------:R-:W-:Y:S01]  /*0370*/  IMAD.MOV.U32 R10, RZ, RZ, RZ ;  /* 0x000000ffff0a7224 */ /* 0x000fe200078e00ff */
[----:B------:R-:W-:Y:S01]  /*0380*/  ISETP.NE.U32.AND P1, PT, RZ, c[0x0][0x350], PT ;  /* 0x0000d400ff007a0c */ /* 0x000fe20003f25070 */
[----:B------:R-:W-:Y:S01]  /*0390*/  IMAD.MOV.U32 R12, RZ, RZ, RZ ;  /* 0x000000ffff0c7224 */ /* 0x000fe200078e00ff */
[----:B------:R-:W-:Y:S01]  /*03a0*/  ISETP.NE.AND.EX P0, PT, RZ, c[0x0][0x374], PT, P0 ;  /* 0x0000dd00ff007a0c */ /* 0x000fe20003f05300 */
[----:B------:R-:W-:Y:S01]  /*03b0*/  IMAD.WIDE R6, R36, R35, c[0x0][0x350] ;  /* 0x0000d40024067625 */ /* 0x000fe200078e0223 */
[----:B------:R-:W-:Y:S02]  /*03c0*/  ISETP.NE.U32.AND P2, PT, RZ, c[0x0][0x348], PT ;  /* 0x0000d200ff007a0c */ /* 0x000fe40003f45070 */
[----:B------:R-:W-:Y:S02]  /*03d0*/  ISETP.NE.U32.AND P4, PT, RZ, c[0x0][0x358], PT ;  /* 0x0000d600ff007a0c */ /* 0x000fe40003f85070 */
[----:B------:R-:W-:-:S02]  /*03e0*/  ISETP.NE.AND.EX P5, PT, RZ, c[0x0][0x354], PT, P1 ;  /* 0x0000d500ff007a0c */ /* 0x000fc40003fa5310 */
[----:B------:R-:W-:Y:S02]  /*03f0*/  ISETP.NE.AND.EX P1, PT, RZ, c[0x0][0x34c], PT, P2 ;  /* 0x0000d300ff007a0c */ /* 0x000fe40003f25320 */
[----:B------:R-:W-:-:S03]  /*0400*/  ISETP.NE.AND.EX P4, PT, RZ, c[0x0][0x35c], PT, P4 ;  /* 0x0000d700ff007a0c */ /* 0x000fc60003f85340 */
[----:B-1----:R-:W-:-:S04]  /*0410*/  @P0 IMAD.WIDE R2, R36, R35, c[0x0][0x370] ;  /* 0x0000dc0024020625 */ /* 0x002fc800078e0223 */
[----:B--2---:R-:W-:Y:S01]  /*0420*/  IMAD.MOV.U32 R0, RZ, RZ, RZ ;  /* 0x000000ffff007224 */ /* 0x004fe200078e00ff */
[----:B------:R1:W2:Y:S01]  /*0430*/  @P0 LDG.E R10, [R2.64] ;  /* 0x00000006020a0981 */ /* 0x0002a2000c1e1900 */
[----:B------:R-:W-:Y:S02]  /*0440*/  IMAD.MOV.U32 R14, RZ, RZ, RZ ;  /* 0x000000ffff0e7224 */ /* 0x000fe400078e00ff */
[CC--:B------:R-:W-:Y:S01]  /*0450*/  IMAD.WIDE R8, R36.reuse, R35.reuse, c[0x0][0x348] ;  /* 0x0000d20024087625 */ /* 0x0c0fe200078e0223 */
[----:B------:R-:W3:Y:S04]  /*0460*/  @P5 LDG.E R12, [R6.64] ;  /* 0x00000006060c5981 */ /* 0x000ee8000c1e1900 */
[----:B------:R-:W4:Y:S01]  /*0470*/  @P1 LDG.E R0, [R8.64] ;  /* 0x0000000608001981 */ /* 0x000f22000c1e1900 */
[----:B-1----:R-:W-:-:S05]  /*0480*/  IMAD.WIDE R2, R36, R35, c[0x0][0x358] ;  /* 0x0000d60024027625 */ /* 0x002fca00078e0223 */
[----:B------:R-:W3:Y:S01]  /*0490*/  @P4 LDG.E R14, [R2.64] ;  /* 0x00000006020e4981 */ /* 0x000ee2000c1e1900 */
[----:B------:R-:W-:-:S03]  /*04a0*/  ISETP.NE.U32.AND P0, PT, RZ, c[0x0][0x360], PT ;  /* 0x0000d800ff007a0c */ /* 0x000fc60003f05070 */
[----:B------:R-:W1:Y:S01]  /*04b0*/  S2R R15, SR_CTAID.Y ;  /* 0x00000000000f7919 */ /* 0x000e620000002600 */
[----:B------:R-:W-:Y:S02]  /*04c0*/  ISETP.NE.AND.EX P0, PT, RZ, c[0x0][0x364], PT, P0 ;  /* 0x0000d900ff007a0c */ /* 0x000fe40003f05300 */
[----:B------:R-:W-:-:S11]  /*04d0*/  MOV R18, c[0x0][0x168] ;  /* 0x00005a0000127a02 */ /* 0x000fd60000000f00 */
[----:B------:R-:W-:-:S05]  /*04e0*/  @P0 IMAD.WIDE R4, R36, R35, c[0x0][0x360] ;  /* 0x0000d80024040625 */ /* 0x000fca00078e0223 */
[----:B------:R3:W5:Y:S01]  /*04f0*/  @P0 LDG.E R18, [R4.64] ;  /* 0x0000000604120981 */ /* 0x000762000c1e1900 */
[----:B------:R-:W-:Y:S01]  /*0500*/  IMAD.MOV.U32 R11, RZ, RZ, c[0x0][0x1d0] ;  /* 0x00007400ff0b7624 */ /* 0x000fe200078e00ff */
[----:B-1----:R-:W-:Y:S02]  /*0510*/  SHF.R.S32.HI R13, RZ, 0x1f, R15 ;  /* 0x0000001fff0d7819 */ /* 0x002fe4000001140f */
[----:B--2---:R-:W-:Y:S04]  /*0520*/  STL [R1+0x48], R10 ;  /* 0x0000480a01007387 */ /* 0x004fe80000100800 */
[----:B----4-:R-:W-:Y:S01]  /*0530*/  STL [R1+0x4c], R0 ;  /* 0x00004c0001007387 */ /* 0x010fe20000100800 */
[----:B---3--:R-:W-:-:S03]  /*0540*/  IMAD.IADD R4, R12, 0x1, R10 ;  /* 0x000000010c047824 */ /* 0x008fc600078e020a */
[----:B------:R-:W-:Y:S04]  /*0550*/  STL [R1+0x54], R14 ;  /* 0x0000540e01007387 */ /* 0x000fe80000100800 */
[----:B------:R1:W-:Y:S02]  /*0560*/  STL [R1+0x50], R4 ;  /* 0x0000500401007387 */ /* 0x0003e40000100800 */
[----:B-1----:R-:W-:Y:S01]  /*0570*/  MOV R4, c[0x0][0x228] ;  /* 0x00008a0000047a02 */ /* 0x002fe20000000f00 */
[----:B------:R-:W-:Y:S05]  /*0580*/  @P0 BRA `(.L_x_1109) ;  /* 0x0000004000000947 */ /* 0x000fea0003800000 */
[----:B------:R-:W-:Y:S05]  /*0590*/  @!P1 BRA `(.L_x_1109) ;  /* 0x0000003000009947 */ /* 0x000fea0003800000 */
[----:B------:R1:W2:Y:S04]  /*05a0*/  LDG.E R0, [R8.64] ;  /* 0x0000000608007981 */ /* 0x0002a8000c1e1900 */
[----:B-1----:R-:W2:Y:S02]  /*05b0*/  LDG.E R8, [R8.64+0x4] ;  /* 0x0000040608087981 */ /* 0x002ea4000c1e1900 */
[----:B--2--5:R-:W-:-:S05]  /*05c0*/  IADD3 R18, -R0, R8, RZ ;  /* 0x0000000800127210 */ /* 0x024fca0007ffe1ff */
.L_x_1109:
[----:B-----5:R1:W-:Y:S01]  /*05d0*/  STL [R1+0x58], R18 ;  /* 0x0000581201007387 */ /* 0x0203e20000100800 */
[----:B------:R-:W-:-:S04]  /*05e0*/  ISETP.NE.U32.AND P0, PT, RZ, c[0x0][0x368], PT ;  /* 0x0000da00ff007a0c */ /* 0x000fc80003f05070 */
[----:B------:R-:W-:-:S13]  /*05f0*/  ISETP.NE.AND.EX P0, PT, RZ, c[0x0][0x36c], PT, P0 ;  /* 0x0000db00ff007a0c */ /* 0x000fda0003f05300 */
[----:B------:R-:W-:Y:S05]  /*0600*/  @!P0 BRA `(.L_x_1110) ;  /* 0x0000003000008947 */ /* 0x000fea0003800000 */
[----:B------:R-:W-:-:S05]  /*0610*/  IMAD.WIDE R6, R36, R35, c[0x0][0x368] ;  /* 0x0000da0024067625 */ /* 0x000fca00078e0223 */
[----:B------:R2:W5:Y:S01]  /*0620*/  LDG.E R11, [R6.64] ;  /* 0x00000006060b7981 */ /* 0x000562000c1e1900 */
[----:B------:R-:W-:Y:S05]  /*0630*/  BRA `(.L_x_1111) ;  /* 0x0000004000007947 */ /* 0x000fea0003800000 */
.L_x_1110:
[----:B------:R-:W-:Y:S05]  /*0640*/  @!P5 BRA `(.L_x_1111) ;  /* 0x000000300000d947 */ /* 0x000fea0003800000 */
[----:B------:R2:W3:Y:S04]  /*0650*/  LDG.E R0, [R6.64] ;  /* 0x0000000606007981 */ /* 0x0004e8000c1e1900 */
[----:B--2---:R-:W3:Y:S02]  /*0660*/  LDG.E R6, [R6.64+0x4] ;  /* 0x0000040606067981 */ /* 0x004ee4000c1e1900 */
[----:B---3--:R-:W-:Y:S02]  /*0670*/  IADD3 R11, -R0, R6, RZ ;  /* 0x00000006000b7210 */ /* 0x008fe40007ffe1ff */
.L_x_1111:
[----:B------:R-:W-:Y:S01]  /*0680*/  ISETP.NE.U32.AND P0, PT, RZ, c[0x0][0x378], PT ;  /* 0x0000de00ff007a0c */ /* 0x000fe20003f05070 */
[----:B------:R3:W4:Y:S03]  /*0690*/  @P4 LDG.E R5, [R2.64] ;  /* 0x0000000602054981 */ /* 0x000726000c1e1900 */
[----:B------:R-:W-:Y:S01]  /*06a0*/  ISETP.NE.AND.EX P0, PT, RZ, c[0x0][0x37c], PT, P0 ;  /* 0x0000df00ff007a0c */ /* 0x000fe20003f05300 */
[----:B------:R3:W4:Y:S01]  /*06b0*/  @P4 LDG.E R0, [R2.64+0x4] ;  /* 0x0000040602004981 */ /* 0x000722000c1e1900 */
[----:B-----5:R-:W-:-:S11]  /*06c0*/  IMAD.MOV.U32 R24, RZ, RZ, R11 ;  /* 0x000000ffff187224 */ /* 0x020fd600078e000b */
[----:B---3--:R-:W-:-:S05]  /*06d0*/  @P0 IMAD.WIDE R2, R36, R35, c[0x0][0x378] ;  /* 0x0000de0024020625 */ /* 0x008fca00078e0223 */
[----:B--2---:R3:W2:Y:S01]  /*06e0*/  @P0 LDG.E R24, [R2.64] ;  /* 0x0000000602180981 */ /* 0x0046a2000c1e1900 */
[----:B------:R-:W-:Y:S02]  /*06f0*/  IMAD.IADD R10, R11, 0x1, -R10 ;  /* 0x000000010b0a7824 */ /* 0x000fe400078e0a0a */
[----:B------:R-:W-:-:S03]  /*0700*/  IMAD.MOV.U32 R8, RZ, RZ, c[0x0][0x32c] ;  /* 0x0000cb00ff087624 */ /* 0x000fc600078e00ff */
[----:B------:R1:W-:Y:S01]  /*0710*/  STL [R1+0x5c], R10 ;  /* 0x00005c0a01007387 */ /* 0x0003e20000100800 */
[----:B---3--:R-:W-:-:S05]  /*0720*/  IMAD.MOV.U32 R2, RZ, RZ, c[0x0][0x2c4] ;  /* 0x0000b100ff027624 */ /* 0x008fca00078e00ff */
[----:B------:R-:W-:Y:S02]  /*0730*/  ISETP.NE.AND P1, PT, R2, 0x1, PT ;  /* 0x000000010200780c */ /* 0x000fe40003f25270 */
[----:B------:R-:W-:Y:S01]  /*0740*/  ISETP.GE.AND P2, PT, R8, 0x1, PT ;  /* 0x000000010800780c */ /* 0x000fe20003f46270 */
[----:B----4-:R-:W-:Y:S01]  /*0750*/  @P4 IMAD.IADD R4, R0, 0x1, -R5 ;  /* 0x0000000100044824 */ /* 0x010fe200078e0a05 */
[----:B------:R-:W-:-:S03]  /*0760*/  IADD3 R0, R140, 0x7f, RZ ;  /* 0x0000007f8c007810 */ /* 0x000fc60007ffe0ff */
[----:B------:R-:W-:-:S06]  /*0770*/  IMAD.IADD R5, R10, 0x1, R4 ;  /* 0x000000010a057824 */ /* 0x000fcc00078e0204 */
[----:B------:R-:W-:Y:S01]  /*0780*/  @P1 IMAD.HI.U32 R2, R0, c[0x0][0x2c8], RZ ;  /* 0x0000b20000021a27 */ /* 0x000fe200078e00ff */
[----:B------:R1:W-:Y:S01]  /*0790*/  STL.64 [R1+0x60], R4 ;  /* 0x0000600401007387 */ /* 0x0003e20000100a00 */
[----:B------:R-:W-:-:S03]  /*07a0*/  IADD3 R3, R5, 0x2f, RZ ;  /* 0x0000002f05037810 */ /* 0x000fc60007ffe0ff */
[----:B------:R-:W-:Y:S02]  /*07b0*/  @P1 SHF.R.U32.HI R0, RZ, c[0x0][0x2cc], R2 ;  /* 0x0000b300ff001a19 */ /* 0x000fe40000011602 */
[----:B------:R-:W-:Y:S02]  /*07c0*/  IMAD.HI R3, R3, 0x2aaaaaab, RZ ;  /* 0x2aaaaaab03037827 */ /* 0x000fe400078e02ff */
[----:B------:R-:W-:Y:S01]  /*07d0*/  IADD3 R0, R0, 0x1, R5 ;  /* 0x0000000100007810 */ /* 0x000fe20007ffe005 */
[----:B--2---:R1:W-:Y:S02]  /*07e0*/  STL [R1+0x68], R24 ;  /* 0x0000681801007387 */ /* 0x0043e40000100800 */
[----:B------:R-:W-:Y:S02]  /*07f0*/  SHF.R.U32.HI R6, RZ, 0x1f, R3 ;  /* 0x0000001fff067819 */ /* 0x000fe40000011603 */
[----:B------:R-:W-:Y:S02]  /*0800*/  IMAD.IADD R2, R0, 0x1, -R18 ;  /* 0x0000000100027824 */ /* 0x000fe400078e0a12 */
[----:B------:R-:W-:-:S03]  /*0810*/  LEA.HI.SX32 R7, R3, R6, 0x1d ;  /* 0x0000000603077211 */ /* 0x000fc600078feaff */
        /* <DEDUP_REMOVED lines=11> */
.L_x_1113:
[----:B------:R-:W-:-:S13]  /*08d0*/  ISETP.NE.AND P0, PT, R8, 0x1, PT ;  /* 0x000000010800780c */ /* 0x000fda0003f05270 */
[----:B------:R-:W-:-:S05]  /*08e0*/  @P0 IMAD.HI.U32 R2, R0, c[0x0][0x330], RZ ;  /* 0x0000cc0000020a27 */ /* 0x000fca00078e00ff */
[----:B------:R-:W-:-:S05]  /*08f0*/  @P0 SHF.R.U32.HI R0, RZ, c[0x0][0x334], R2 ;  /* 0x0000cd00ff000a19 */ /* 0x000fca0000011602 */
.L_x_1114:
[----:B------:R-:W-:-:S05]  /*0900*/  IMAD R0, R0, R8, c[0x0][0x32c] ;  /* 0x0000cb0000007624 */ /* 0x000fca00078e0208 */
[----:B------:R-:W-:Y:S02]  /*0910*/  IMNMX R6, R6, R0, PT ;  /* 0x0000000006067217 */ /* 0x000fe40003800200 */
.L_x_1112:
[----:B------:R-:W-:-:S04]  /*0920*/  @P1 IMAD.HI.U32 R2, R140, c[0x0][0x2c8], RZ ;  /* 0x0000b2008c021a27 */ /* 0x000fc800078e00ff */
[----:B------:R-:W-:Y:S01]  /*0930*/  IMAD.MOV.U32 R0, RZ, RZ, R140 ;  /* 0x000000ffff007224 */ /* 0x000fe200078e008c */
[----:B------:R-:W-:-:S04]  /*0940*/  @P1 SHF.R.U32.HI R0, RZ, c[0x0][0x2cc], R2 ;  /* 0x0000b300ff001a19 */ /* 0x000fc80000011602 */
[----:B------:R-:W-:-:S04]  /*0950*/  IADD3 R0, R0, R5, -R18 ;  /* 0x0000000500007210 */ /* 0x000fc80007ffe812 */
        /* <DEDUP_REMOVED lines=10> */
.L_x_1116:
[----:B------:R-:W-:-:S13]  /*0a00*/  ISETP.NE.AND P0, PT, R8, 0x1, PT ;  /* 0x000000010800780c */ /* 0x000fda0003f05270 */
[----:B------:R-:W-:-:S05]  /*0a10*/  @P0 IMAD.HI.U32 R2, R0, c[0x0][0x330], RZ ;  /* 0x0000cc0000020a27 */ /* 0x000fca00078e00ff */
[----:B------:R-:W-:-:S05]  /*0a20*/  @P0 SHF.R.U32.HI R0, RZ, c[0x0][0x334], R2 ;  /* 0x0000cd00ff000a19 */ /* 0x000fca0000011602 */
.L_x_1117:
[----:B------:R-:W-:-:S05]  /*0a30*/  IMAD R0, R0, c[0x0][0x32c], RZ ;  /* 0x0000cb0000007a24 */ /* 0x000fca00078e02ff */
[----:B------:R-:W-:-:S04]  /*0a40*/  IMNMX R3, R3, R0, !PT ;  /* 0x0000000003037217 */ /* 0x000fc80007800200 */
.L_x_1115:
        /* <DEDUP_REMOVED lines=15> */
[----:B------:R-:W-:-:S07]  /*0b40*/  SHF.R.U32.HI R130, RZ, 0x5, R3 ;  /* 0x00000005ff827819 */ /* 0x000fce0000011603 */
[----:B------:R-:W-:Y:S01]  /*0b50*/  @P0 IADD3 R2, R0, 0x2f, RZ ;  /* 0x0000002f00020810 */ /* 0x000fe20007ffe0ff */
[----:B------:R-:W-:-:S04]  /*0b60*/  IMAD.MOV.U32 R0, RZ, RZ, R130 ;  /* 0x000000ffff007224 */ /* 0x000fc800078e0082 */
[----:B------:R-:W-:-:S05]  /*0b70*/  @P0 IMAD.HI R2, R2, 0x2aaaaaab, RZ ;  /* 0x2aaaaaab02020827 */ /* 0x000fca00078e02ff */
[----:B------:R-:W-:-:S04]  /*0b80*/  @P0 SHF.R.U32.HI R3, RZ, 0x1f, R2 ;  /* 0x0000001fff030819 */ /* 0x000fc80000011602 */
[----:B------:R-:W-:-:S04]  /*0b90*/  @P0 LEA.HI.SX32 R0, R2, R3, 0x1d ;  /* 0x0000000302000211 */ /* 0x000fc800078feaff */
[----:B------:R-:W-:-:S13]  /*0ba0*/  ISETP.GT.AND P0, PT, R0, R130, PT ;  /* 0x000000820000720c */ /* 0x000fda0003f04270 */
[----:B------:R-:W-:Y:S05]  /*0bb0*/  @!P0 BRA `(.L_x_1118) ;  /* 0x000057a000008947 */ /* 0x000fea0003800000 */
[----:B------:R-:W-:-:S04]  /*0bc0*/  ISETP.NE.U32.AND P0, PT, RZ, c[0x0][0x340], PT ;  /* 0x0000d000ff007a0c */ /* 0x000fc80003f05070 */
[----:B------:R-:W-:-:S13]  /*0bd0*/  ISETP.NE.AND.EX P1, PT, RZ, c[0x0][0x344], PT, P0 ;  /* 0x0000d100ff007a0c */ /* 0x000fda0003f25300 */
[----:B------:R-:W-:-:S05]  /*0be0*/  @P1 IMAD.WIDE R2, R36, R35, c[0x0][0x340] ;  /* 0x0000d00024021625 */ /* 0x000fca00078e0223 */
[----:B------:R2:W3:Y:S01]  /*0bf0*/  @P1 LDG.E R25, [R2.64] ;  /* 0x0000000602191981 */ /* 0x0004e2000c1e1900 */
[----:B------:R-:W-:Y:S01]  /*0c00*/  IMAD.MOV.U32 R144, RZ, RZ, 0x30 ;  /* 0x00000030ff907424 */ /* 0x000fe200078e00ff */
[----:B------:R-:W-:Y:S01]  /*0c10*/  SHF.R.S32.HI R34, RZ, 0x1f, R196 ;  /* 0x0000001fff227819 */ /* 0x000fe200000114c4 */
[----:B------:R-:W-:Y:S01]  /*0c20*/  IMAD.WIDE.U32 R28, R15, c[0x0][0x1e8], RZ ;  /* 0x00007a000f1c7a25 */ /* 0x000fe200078e00ff */
[----:B------:R-:W-:Y:S01]  /*0c30*/  IADD3 R41, R0, -0x1, RZ ;  /* 0xffffffff00297810 */ /* 0x000fe20007ffe0ff */
[----:B------:R-:W-:Y:S01]  /*0c40*/  ULDC.U8 UR4, c[0x0][0x298] ;  /* 0x0000a60000047ab9 */ /* 0x000fe20000000000 */
[----:B------:R-:W-:Y:S01]  /*0c50*/  SEL R96, R36, RZ, !P4 ;  /* 0x000000ff24607207 */ /* 0x000fe20006000000 */
[----:B------:R-:W-:Y:S01]  /*0c60*/  IMAD.WIDE.U32 R148, R144, c[0x0][0x238], RZ ;  /* 0x00008e0090947a25 */ /* 0x000fe200078e00ff */
[----:B------:R-:W-:-:S03]  /*0c70*/  MOV R171, c[0x0][0x290] ;  /* 0x0000a40000ab7a02 */ /* 0x000fc60000000f00 */
[----:B------:R-:W-:Y:S01]  /*0c80*/  IMAD.IADD R30, R12, 0x1, R11 ;  /* 0x000000010c1e7824 */ /* 0x000fe200078e020b */
[----:B------:R-:W-:Y:S01]  /*0c90*/  SHF.R.S32.HI R12, RZ, 0x1f, R36 ;  /* 0x0000001fff0c7819 */ /* 0x000fe20000011424 */
[----:B-1----:R-:W-:Y:S01]  /*0ca0*/  IMAD R5, R13, c[0x0][0x240], RZ ;  /* 0x000090000d057a24 */ /* 0x002fe200078e02ff */
[----:B------:R-:W-:Y:S01]  /*0cb0*/  SHF.L.U64.HI R150, R171, R35, c[0x0][0x294] ;  /* 0x0000a500ab967619 */ /* 0x000fe20000010223 */
[----:B------:R-:W-:Y:S01]  /*0cc0*/  IMAD R20, R13, c[0x0][0x260], RZ ;  /* 0x000098000d147a24 */ /* 0x000fe200078e02ff */
[----:B------:R-:W-:Y:S01]  /*0cd0*/  SEL R26, R12, RZ, !P4 ;  /* 0x000000ff0c1a7207 */ /* 0x000fe20006000000 */
[C---:B------:R-:W-:Y:S02]  /*0ce0*/  IMAD R5, R15.reuse, c[0x0][0x244], R5 ;  /* 0x000091000f057a24 */ /* 0x040fe400078e0205 */
[----:B------:R-:W-:Y:S02]  /*0cf0*/  IMAD R20, R15, c[0x0][0x264], R20 ;  /* 0x000099000f147a24 */ /* 0x000fe400078e0214 */
[----:B------:R-:W-:-:S02]  /*0d00*/  IMAD R22, R13, c[0x0][0x210], RZ ;  /* 0x000084000d167a24 */ /* 0x000fc400078e02ff */
[----:B------:R-:W-:Y:S02]  /*0d10*/  IMAD.MOV.U32 R141, RZ, RZ, c[0x0][0x238] ;  /* 0x00008e00ff8d7624 */ /* 0x000fe400078e00ff */
[----:B--2---:R-:W-:Y:S02]  /*0d20*/  IMAD R3, R144, c[0x0][0x23c], RZ ;  /* 0x00008f0090037a24 */ /* 0x004fe400078e02ff */
[----:B------:R-:W-:Y:S01]  /*0d30*/  IMAD R2, R13, c[0x0][0x1e8], RZ ;  /* 0x00007a000d027a24 */ /* 0x000fe200078e02ff */
[----:B------:R-:W-:Y:S01]  /*0d40*/  SHF.L.U32 R156, R141, 0x5, RZ ;  /* 0x000000058d9c7819 */ /* 0x000fe200000006ff */
[----:B------:R-:W-:Y:S01]  /*0d50*/  IMAD.IADD R168, R149, 0x1, R3 ;  /* 0x0000000195a87824 */ /* 0x000fe200078e0203 */
[----:B------:R-:W-:Y:S01]  /*0d60*/  LEA.HI R3, R34, R196, RZ, 0x3 ;  /* 0x000000c422037211 */ /* 0x000fe200078f18ff */
[----:B------:R-:W-:Y:S02]  /*0d70*/  IMAD R2, R15, c[0x0][0x1ec], R2 ;  /* 0x00007b000f027a24 */ /* 0x000fe400078e0202 */
[----:B------:R-:W-:Y:S01]  /*0d80*/  IMAD R0, R168, R41, RZ ;  /* 0x00000029a8007224 */ /* 0x000fe200078e02ff */
[----:B------:R-:W-:Y:S01]  /*0d90*/  LOP3.LUT R32, R3, 0xfffffff8, RZ, 0xc0, !PT ;  /* 0xfffffff803207812 */ /* 0x000fe200078ec0ff */
[----:B------:R-:W-:Y:S01]  /*0da0*/  IMAD R22, R15, c[0x0][0x214], R22 ;  /* 0x000085000f167a24 */ /* 0x000fe200078e0216 */
[----:B------:R-:W-:Y:S01]  /*0db0*/  IADD3 R29, R29, R2, RZ ;  /* 0x000000021d1d7210 */ /* 0x000fe20007ffe0ff */
[----:B------:R-:W-:Y:S01]  /*0dc0*/  IMAD.MOV.U32 R152, RZ, RZ, 0x5 ;  /* 0x00000005ff987424 */ /* 0x000fe200078e00ff */
[----:B------:R-:W-:Y:S01]  /*0dd0*/  SHF.R.S32.HI R2, RZ, 0x1f, R41 ;  /* 0x0000001fff027819 */ /* 0x000fe20000011429 */
[----:B------:R-:W-:Y:S01]  /*0de0*/  IMAD.IADD R32, R196, 0x1, -R32 ;  /* 0x00000001c4207824 */ /* 0x000fe200078e0a20 */
[----:B------:R-:W-:Y:S01]  /*0df0*/  SHF.R.S32.HI R88, RZ, 0x3, R3 ;  /* 0x00000003ff587819 */ /* 0x000fe20000011403 */
[----:B------:R-:W-:-:S02]  /*0e00*/  IMAD.MOV.U32 R71, RZ, RZ, c[0x0][0x27c] ;  /* 0x00009f00ff477624 */ /* 0x000fc400078e00ff */
[----:B------:R-:W-:Y:S01]  /*0e10*/  IMAD R27, R2, R148, R0 ;  /* 0x00000094021b7224 */ /* 0x000fe200078e0200 */
[C---:B------:R-:W-:Y:S01]  /*0e20*/  SHF.L.U32 R38, R32.reuse, 0x3, RZ ;  /* 0x0000000320267819 */ /* 0x040fe200000006ff */
[--C-:B------:R-:W-:Y:S01]  /*0e30*/  IMAD R0, R41, -0x30, -R88.reuse ;  /* 0xffffffd029007824 */ /* 0x100fe200078e0a58 */
[----:B------:R-:W-:Y:S01]  /*0e40*/  SHF.R.S32.HI R31, RZ, 0x1f, R88 ;  /* 0x0000001fff1f7819 */ /* 0x000fe20000011458 */
[----:B------:R-:W-:Y:S01]  /*0e50*/  IMAD.SHL.U32 R32, R32, 0x4, RZ ;  /* 0x0000000420207824 */ /* 0x000fe200078e00ff */
[----:B------:R-:W-:Y:S01]  /*0e60*/  SHF.R.S32.HI R39, RZ, 0x1f, R38 ;  /* 0x0000001fff277819 */ /* 0x000fe20000011426 */
[----:B------:R-:W-:Y:S01]  /*0e70*/  IMAD.IADD R0, R0, 0x1, R4 ;  /* 0x0000000100007824 */ /* 0x000fe200078e0204 */
[----:B------:R-:W-:Y:S01]  /*0e80*/  IADD3 R124, P4, R88, R14, RZ ;  /* 0x0000000e587c7210 */ /* 0x000fe20007f9e0ff */
[----:B------:R-:W-:Y:S01]  /*0e90*/  IMAD R16, R31, c[0x0][0x280], RZ ;  /* 0x0000a0001f107a24 */ /* 0x000fe200078e02ff */
[----:B------:R-:W-:Y:S01]  /*0ea0*/  SHF.R.S32.HI R33, RZ, 0x1f, R32 ;  /* 0x0000001fff217819 */ /* 0x000fe20000011420 */
[----:B------:R-:W-:Y:S01]  /*0eb0*/  IMAD.WIDE.U32 R2, R15, c[0x0][0x240], R38 ;  /* 0x000090000f027a25 */ /* 0x000fe200078e0026 */
[----:B------:R-:W-:-:S02]  /*0ec0*/  ISETP.GE.AND P3, PT, R0, 0x1, PT ;  /* 0x000000010000780c */ /* 0x000fc40003f66270 */
[----:B------:R-:W-:Y:S01]  /*0ed0*/  ISETP.GE.AND P2, PT, R0, 0x11, PT ;  /* 0x000000110000780c */ /* 0x000fe20003f46270 */
[C---:B------:R-:W-:Y:S01]  /*0ee0*/  IMAD R16, R88.reuse, c[0x0][0x284], R16 ;  /* 0x0000a10058107a24 */ /* 0x040fe200078e0210 */
[----:B------:R-:W-:Y:S01]  /*0ef0*/  IADD3 R3, R3, R5, RZ ;  /* 0x0000000503037210 */ /* 0x000fe20007ffe0ff */
[----:B------:R-:W-:Y:S01]  /*0f00*/  IMAD.WIDE.U32 R8, R88, c[0x0][0x280], R32 ;  /* 0x0000a00058087a25 */ /* 0x000fe200078e0020 */
[----:B------:R-:W-:Y:S02]  /*0f10*/  ISETP.GT.AND P0, PT, R0, 0x20, PT ;  /* 0x000000200000780c */ /* 0x000fe40003f04270 */
[----:B------:R-:W-:Y:S01]  /*0f20*/  LEA.HI.X.SX32 R135, R14, R31, 0x1, P4 ;  /* 0x0000001f0e877211 */ /* 0x000fe200020f0eff */
[----:B------:R-:W-:Y:S01]  /*0f30*/  IMAD R0, R26, c[0x0][0x248], RZ ;  /* 0x000092001a007a24 */ /* 0x000fe200078e02ff */
[----:B------:R-:W-:Y:S01]  /*0f40*/  IADD3 R19, R9, R16, RZ ;  /* 0x0000001009137210 */ /* 0x000fe20007ffe0ff */
[----:B------:R-:W-:Y:S01]  /*0f50*/  IMAD.WIDE.U32 R2, R96, c[0x0][0x248], R2 ;  /* 0x0000920060027a25 */ /* 0x000fe200078e0002 */
[----:B------:R-:W-:-:S02]  /*0f60*/  ISETP.GE.AND P4, PT, R38, c[0x0][0x1d4], PT ;  /* 0x0000750026007a0c */ /* 0x000fc40003f86270 */
[----:B------:R-:W-:Y:S01]  /*0f70*/  IADD3 R87, R38, 0x40, RZ ;  /* 0x0000004026577810 */ /* 0x000fe20007ffe0ff */
[----:B------:R-:W-:Y:S01]  /*0f80*/  IMAD R0, R96, c[0x0][0x24c], R0 ;  /* 0x0000930060007a24 */ /* 0x000fe200078e0200 */
[----:B------:R-:W-:Y:S01]  /*0f90*/  P2R R123, PR, RZ, 0x10 ;  /* 0x00000010ff7b7803 */ /* 0x000fe20000000000 */
[----:B------:R-:W-:Y:S01]  /*0fa0*/  IMAD.MOV.U32 R18, RZ, RZ, R8 ;  /* 0x000000ffff127224 */ /* 0x000fe200078e0008 */
[----:B------:R-:W-:Y:S01]  /*0fb0*/  ISETP.GE.AND P6, PT, R87, c[0x0][0x1d4], PT ;  /* 0x0000750057007a0c */ /* 0x000fe20003fc6270 */
[C---:B------:R-:W-:Y:S01]  /*0fc0*/  IMAD.WIDE.U32 R8, R88.reuse, c[0x0][0x280], R38 ;  /* 0x0000a00058087a25 */ /* 0x040fe200078e0026 */
[C---:B------:R-:W-:Y:S02]  /*0fd0*/  IADD3 R138, R88.reuse, 0x20, RZ ;  /* 0x00000020588a7810 */ /* 0x040fe40007ffe0ff */
[C---:B------:R-:W-:Y:S01]  /*0fe0*/  IADD3 R139, R88.reuse, 0x10, RZ ;  /* 0x00000010588b7810 */ /* 0x040fe20007ffe0ff */
[----:B------:R-:W-:Y:S01]  /*0ff0*/  IMAD.IADD R3, R3, 0x1, R0 ;  /* 0x0000000103037824 */ /* 0x000fe200078e0200 */
[----:B------:R-:W-:Y:S01]  /*1000*/  P2R R137, PR, RZ, 0x40 ;  /* 0x00000040ff897803 */ /* 0x000fe20000000000 */
[----:B------:R-:W-:Y:S01]  /*1010*/  IMAD.WIDE.U32 R6, R15, c[0x0][0x260], R38 ;  /* 0x000098000f067a25 */ /* 0x000fe200078e0026 */
[----:B------:R-:W-:-:S03]  /*1020*/  IADD3 R132, -R88, R4, RZ ;  /* 0x0000000458847210 */ /* 0x000fc60007ffe1ff */
[----:B------:R-:W-:Y:S02]  /*1030*/  IMAD R0, R135, c[0x0][0x238], RZ ;  /* 0x00008e0087007a24 */ /* 0x000fe400078e02ff */
[----:B------:R-:W-:Y:S01]  /*1040*/  IMAD.IADD R17, R16, 0x1, R9 ;  /* 0x0000000110117824 */ /* 0x000fe200078e0209 */
[----:B------:R-:W-:Y:S01]  /*1050*/  MOV R16, R8 ;  /* 0x0000000800107202 */ /* 0x000fe20000000f00 */
[----:B------:R-:W-:-:S04]  /*1060*/  IMAD.WIDE.U32 R120, R124, c[0x0][0x238], R2 ;  /* 0x00008e007c787a25 */ /* 0x000fc800078e0002 */
[----:B------:R-:W-:Y:S01]  /*1070*/  IMAD R13, R31, c[0x0][0x290], RZ ;  /* 0x0000a4001f0d7a24 */ /* 0x000fe200078e02ff */
[----:B------:R-:W-:Y:S01]  /*1080*/  MOV R118, R120 ;  /* 0x0000007800767202 */ /* 0x000fe20000000f00 */
[----:B------:R-:W-:Y:S02]  /*1090*/  IMAD.IADD R21, R7, 0x1, R20 ;  /* 0x0000000107157824 */ /* 0x000fe400078e0214 */
[----:B------:R-:W-:Y:S02]  /*10a0*/  IMAD R0, R124, c[0x0][0x23c], R0 ;  /* 0x00008f007c007a24 */ /* 0x000fe400078e0200 */
[----:B------:R-:W-:Y:S02]  /*10b0*/  IMAD.MOV.U32 R20, RZ, RZ, R6 ;  /* 0x000000ffff147224 */ /* 0x000fe400078e0006 */
[----:B------:R-:W-:-:S04]  /*10c0*/  IMAD.WIDE.U32 R6, R15, c[0x0][0x210], R38 ;  /* 0x000084000f067a25 */ /* 0x000fc800078e0026 */
[C---:B------:R-:W-:Y:S01]  /*10d0*/  IMAD R13, R88.reuse, c[0x0][0x294], R13 ;  /* 0x0000a500580d7a24 */ /* 0x040fe200078e020d */
[----:B------:R-:W-:Y:S01]  /*10e0*/  IADD3 R23, R7, R22, RZ ;  /* 0x0000001607177210 */ /* 0x000fe20007ffe0ff */
[----:B------:R-:W-:-:S04]  /*10f0*/  IMAD.WIDE.U32 R10, R88, c[0x0][0x290], R32 ;  /* 0x0000a400580a7a25 */ /* 0x000fc800078e0020 */
[----:B------:R-:W-:Y:S02]  /*1100*/  IMAD.IADD R119, R121, 0x1, R0 ;  /* 0x0000000179777824 */ /* 0x000fe400078e0200 */
[----:B------:R-:W-:Y:S02]  /*1110*/  IMAD.SHL.U32 R2, R88, 0x40, RZ ;  /* 0x0000004058027824 */ /* 0x000fe400078e00ff */
[----:B------:R-:W-:Y:S02]  /*1120*/  IMAD.IADD R15, R11, 0x1, R13 ;  /* 0x000000010b0f7824 */ /* 0x000fe400078e020d */
[----:B------:R-:W-:Y:S01]  /*1130*/  IMAD.MOV.U32 R14, RZ, RZ, R10 ;  /* 0x000000ffff0e7224 */ /* 0x000fe200078e000a */
[----:B------:R-:W-:Y:S01]  /*1140*/  LOP3.LUT R117, R2, 0x1c0, RZ, 0xc0, !PT ;  /* 0x000001c002757812 */ /* 0x000fe200078ec0ff */
[----:B------:R-:W-:Y:S01]  /*1150*/  IMAD.MOV.U32 R22, RZ, RZ, R6 ;  /* 0x000000ffff167224 */ /* 0x000fe200078e0006 */
[----:B------:R-:W-:Y:S01]  /*1160*/  LEA.HI R6, R34, R196, RZ, 0x6 ;  /* 0x000000c422067211 */ /* 0x000fe200078f30ff */
[----:B------:R-:W-:Y:S01]  /*1170*/  IMAD.WIDE.U32 R10, R41, R148, R118 ;  /* 0x00000094290a7225 */ /* 0x000fe200078e0076 */
[----:B------:R-:W-:-:S02]  /*1180*/  LOP3.LUT R72, R117, 0x38, R38, 0xf8, !PT ;  /* 0x0000003875487812 */ /* 0x000fc400078ef826 */
[----:B------:R-:W-:Y:S01]  /*1190*/  SHF.L.U32 R6, R6, 0x3, RZ ;  /* 0x0000000306067819 */ /* 0x000fe200000006ff */
[----:B------:R-:W-:Y:S01]  /*11a0*/  IMAD.WIDE.U32 R2, R88, c[0x0][0x290], R38 ;  /* 0x0000a40058027a25 */ /* 0x000fe200078e0026 */
[----:B------:R-:W-:Y:S02]  /*11b0*/  SHF.R.U32.HI R169, RZ, 0x3, R117 ;  /* 0x00000003ffa97819 */ /* 0x000fe40000011675 */
[----:B------:R-:W-:Y:S01]  /*11c0*/  LOP3.LUT R6, R6, 0xfffffe00, RZ, 0xc0, !PT ;  /* 0xfffffe0006067812 */ /* 0x000fe200078ec0ff */
[----:B------:R-:W-:Y:S01]  /*11d0*/  IMAD.WIDE.U32 R102, R24, c[0x0][0x280], R16 ;  /* 0x0000a00018667a25 */ /* 0x000fe200078e0010 */
[----:B------:R-:W-:Y:S02]  /*11e0*/  IADD3 R3, R13, R3, RZ ;  /* 0x000000030d037210 */ /* 0x000fe40007ffe0ff */
[----:B------:R-:W-:Y:S01]  /*11f0*/  LOP3.LUT R72, R6, R72, R169, 0xf6, !PT ;  /* 0x0000004806487212 */ /* 0x000fe200078ef6a9 */
[----:B------:R-:W-:Y:S01]  /*1200*/  IMAD.WIDE.U32 R100, R24, c[0x0][0x290], R14 ;  /* 0x0000a40018647a25 */ /* 0x000fe200078e000e */
[----:B------:R-:W-:-:S03]  /*1210*/  IADD3 R34, R32, 0x20, RZ ;  /* 0x0000002020227810 */ /* 0x000fc60007ffe0ff */
[----:B------:R-:W-:Y:S02]  /*1220*/  IMAD.SHL.U32 R72, R72, 0x2, RZ ;  /* 0x0000000248487824 */ /* 0x000fe400078e00ff */
[----:B------:R-:W-:-:S04]  /*1230*/  IMAD.WIDE.U32 R98, R24, c[0x0][0x290], R2 ;  /* 0x0000a40018627a25 */ /* 0x000fc800078e0002 */
[----:B------:R-:W-:-:S04]  /*1240*/  IMAD.WIDE.U32 R2, R141, 0x20, RZ ;  /* 0x000000208d027825 */ /* 0x000fc800078e00ff */
[----:B------:R-:W-:-:S04]  /*1250*/  IMAD.WIDE.U32 R104, R24, c[0x0][0x280], R18 ;  /* 0x0000a00018687a25 */ /* 0x000fc800078e0012 */
[----:B------:R-:W-:-:S04]  /*1260*/  IMAD.WIDE.U32 R154, R88, c[0x0][0x1e0], RZ ;  /* 0x00007800589a7a25 */ /* 0x000fc800078e00ff */
[C---:B------:R-:W-:Y:S02]  /*1270*/  IMAD R157, R144.reuse, c[0x0][0x294], RZ ;  /* 0x0000a500909d7a24 */ /* 0x040fe400078e02ff */
[C---:B------:R-:W-:Y:S02]  /*1280*/  IMAD R162, R144.reuse, c[0x0][0x284], RZ ;  /* 0x0000a10090a27a24 */ /* 0x040fe400078e02ff */
[C---:B------:R-:W-:Y:S02]  /*1290*/  IMAD R163, R144.reuse, c[0x0][0x1e4], RZ ;  /* 0x0000790090a37a24 */ /* 0x040fe400078e02ff */
[----:B------:R-:W-:-:S04]  /*12a0*/  IMAD.WIDE.U32 R146, R144, c[0x0][0x290], RZ ;  /* 0x0000a40090927a25 */ /* 0x000fc800078e00ff */
[----:B------:R-:W-:Y:S01]  /*12b0*/  IMAD.WIDE.U32 R158, R138, c[0x0][0x1e0], RZ ;  /* 0x000078008a9e7a25 */ /* 0x000fe200078e00ff */
[----:B------:R-:W-:-:S03]  /*12c0*/  IADD3 R157, R147, R157, RZ ;  /* 0x0000009d939d7210 */ /* 0x000fc60007ffe0ff */
[----:B------:R-:W-:-:S04]  /*12d0*/  IMAD.WIDE.U32 R144, R144, c[0x0][0x280], RZ ;  /* 0x0000a00090907a25 */ /* 0x000fc800078e00ff */
[----:B------:R-:W-:-:S04]  /*12e0*/  IMAD.WIDE.U32 R160, R139, c[0x0][0x1e0], RZ ;  /* 0x000078008ba07a25 */ /* 0x000fc800078e00ff */
[----:B------:R-:W-:Y:S02]  /*12f0*/  IMAD.SHL.U32 R170, R171, 0x20, RZ ;  /* 0x00000020abaa7824 */ /* 0x000fe400078e00ff */
[----:B------:R-:W-:Y:S02]  /*1300*/  IMAD.SHL.U32 R70, R71, 0x2, RZ ;  /* 0x0000000247467824 */ /* 0x000fe400078e00ff */
[----:B------:R-:W-:Y:S01]  /*1310*/  IMAD.IADD R162, R145, 0x1, R162 ;  /* 0x0000000191a27824 */ /* 0x000fe200078e02a2 */
[--C-:B---3--:R-:W-:Y:S01]  /*1320*/  @P1 SHF.R.S32.HI R9, RZ, 0x1f, R25.reuse ;  /* 0x0000001fff091819 */ /* 0x108fe20000011419 */
[----:B------:R-:W-:Y:S01]  /*1330*/  @P1 IMAD.MOV.U32 R8, RZ, RZ, R25 ;  /* 0x000000ffff081224 */ /* 0x000fe200078e0019 */
[----:B------:R-:W-:Y:S01]  /*1340*/  @!P1 MOV R8, R36 ;  /* 0x0000002400089202 */ /* 0x000fe20000000f00 */
[----:B------:R-:W-:Y:S01]  /*1350*/  @!P1 IMAD.MOV.U32 R9, RZ, RZ, R12 ;  /* 0x000000ffff099224 */ /* 0x000fe200078e000c */
[----:B------:R-:W-:Y:S01]  /*1360*/  ISETP.GE.AND P1, PT, R38, c[0x0][0x27c], PT ;  /* 0x00009f0026007a0c */ /* 0x000fe20003f26270 */
[----:B------:R-:W-:Y:S01]  /*1370*/  IMAD.IADD R25, R11, 0x1, R27 ;  /* 0x000000010b197824 */ /* 0x000fe200078e021b */
[----:B------:R-:W-:Y:S01]  /*1380*/  @P3 LEA R12, P4, R10, c[0x0][0x220], 0x1 ;  /* 0x000088000a0c3a11 */ /* 0x000fe200078808ff */
[----:B------:R-:W-:Y:S01]  /*1390*/  IMAD R11, R26, c[0x0][0x268], RZ ;  /* 0x00009a001a0b7a24 */ /* 0x000fe200078e02ff */
[----:B------:R-:W-:-:S02]  /*13a0*/  SEL R5, RZ, c[0x0][0x27c], !P1 ;  /* 0x00009f00ff057a07 */ /* 0x000fc40004800000 */
[----:B------:R-:W-:Y:S01]  /*13b0*/  @P3 LEA.HI.X R13, R10, c[0x0][0x224], R25, 0x1, P4 ;  /* 0x000089000a0d3a11 */ /* 0x000fe200020f0c19 */
[----:B------:R-:W-:Y:S01]  /*13c0*/  IMAD R106, R96, c[0x0][0x26c], R11 ;  /* 0x00009b00606a7a24 */ /* 0x000fe200078e020b */
[----:B------:R-:W-:Y:S01]  /*13d0*/  ISETP.NE.AND P4, PT, R123, RZ, PT ;  /* 0x000000ff7b00720c */ /* 0x000fe20003f85270 */
[----:B------:R-:W-:Y:S01]  /*13e0*/  IMAD.IADD R5, R38, 0x1, R5 ;  /* 0x0000000126057824 */ /* 0x000fe200078e0205 */
[----:B------:R-:W-:Y:S01]  /*13f0*/  SEL R14, R8, RZ, !P5 ;  /* 0x000000ff080e7207 */ /* 0x000fe20006800000 */
[----:B------:R-:W-:Y:S01]  /*1400*/  IMAD.WIDE.U32 R96, R96, c[0x0][0x268], R20 ;  /* 0x00009a0060607a25 */ /* 0x000fe200078e0014 */
[----:B------:R-:W-:Y:S02]  /*1410*/  MOV R21, c[0x0][0x23c] ;  /* 0x00008f0000157a02 */ /* 0x000fe40000000f00 */
[----:B------:R-:W-:Y:S01]  /*1420*/  SHF.R.S32.HI R7, RZ, 0x1f, R5 ;  /* 0x0000001fff077819 */ /* 0x000fe20000011405 */
[----:B------:R-:W-:-:S03]  /*1430*/  IMAD.WIDE.U32 R94, R14, c[0x0][0x218], R22 ;  /* 0x000086000e5e7a25 */ /* 0x000fc600078e0016 */
[-C--:B------:R-:W-:Y:S01]  /*1440*/  LEA.HI R0, R7, R5.reuse, RZ, 0x3 ;  /* 0x0000000507007211 */ /* 0x080fe200078f18ff */
[----:B------:R-:W-:Y:S01]  /*1450*/  IMAD.SHL.U32 R15, R21, 0x20, RZ ;  /* 0x00000020150f7824 */ /* 0x000fe200078e00ff */
[----:B------:R-:W-:Y:S01]  /*1460*/  LEA.HI R26, R7, R5, RZ, 0x6 ;  /* 0x00000005071a7211 */ /* 0x000fe200078f30ff */
[----:B------:R-:W-:Y:S01]  /*1470*/  @!PT LDS RZ, [RZ] ;  /* 0x00000000fffff984 */ /* 0x000fe20000000800 */
[----:B------:R-:W-:Y:S01]  /*1480*/  @!PT LDS RZ, [RZ] ;  /* 0x00000000fffff984 */ /* 0x000fe20000000800 */
[----:B------:R-:W-:Y:S01]  /*1490*/  @!PT LDS RZ, [RZ] ;  /* 0x00000000fffff984 */ /* 0x000fe20000000800 */
[----:B------:R1:W-:Y:S01]  /*14a0*/  @P3 LDGSTS.E.BYPASS.LTC128B.128 [R72+0x5080], [R12.64], !P4 ;  /* 0x050800000c483fae */ /* 0x0003e2000e101d46 */
[----:B------:R-:W-:Y:S01]  /*14b0*/  SHF.R.S32.HI R5, RZ, 0x1f, R24 ;  /* 0x0000001fff057819 */ /* 0x000fe20000011418 */
[----:B------:R-:W-:Y:S01]  /*14c0*/  IMAD.IADD R106, R97, 0x1, R106 ;  /* 0x00000001616a7824 */ /* 0x000fe200078e026a */
[----:B------:R-:W-:Y:S01]  /*14d0*/  LOP3.LUT R11, R117, 0x38, R0, 0xf8, !PT ;  /* 0x00000038750b7812 */ /* 0x000fe200078ef800 */
[----:B------:R1:W-:Y:S01]  /*14e0*/  @P3 LDGSTS.E.BYPASS.LTC128B.128 [R72+0x6880], [R12.64+0x80], !P6 ;  /* 0x068800800c483fae */ /* 0x0003e2000f101d46 */
[----:B------:R-:W-:Y:S01]  /*14f0*/  IADD3 R15, R3, R15, RZ ;  /* 0x0000000f030f7210 */ /* 0x000fe20007ffe0ff */
[C---:B------:R-:W-:Y:S01]  /*1500*/  IMAD R7, R5.reuse, c[0x0][0x280], RZ ;  /* 0x0000a00005077a24 */ /* 0x040fe200078e02ff */
[----:B------:R-:W-:Y:S01]  /*1510*/  IADD3 R136, P4, R2, 0x80, RZ ;  /* 0x0000008002887810 */ /* 0x000fe20007f9e0ff */
[----:B------:R-:W-:Y:S01]  /*1520*/  IMAD R5, R5, c[0x0][0x290], RZ ;  /* 0x0000a40005057a24 */ /* 0x000fe200078e02ff */
[----:B------:R-:W-:Y:S01]  /*1530*/  LOP3.LUT R107, R0, 0xfffffff8, RZ, 0xc0, !PT ;  /* 0xfffffff8006b7812 */ /* 0x000fe200078ec0ff */
[C---:B------:R-:W-:Y:S01]  /*1540*/  IMAD R111, R24.reuse, c[0x0][0x284], R7 ;  /* 0x0000a100186f7a24 */ /* 0x040fe200078e0207 */
[----:B------:R-:W-:Y:S01]  /*1550*/  @P2 LEA R7, P3, R141, R10, 0x4 ;  /* 0x0000000a8d072211 */ /* 0x000fe200078620ff */
[----:B------:R-:W-:Y:S01]  /*1560*/  IMAD R110, R24, c[0x0][0x294], R5 ;  /* 0x0000a500186e7a24 */ /* 0x000fe200078e0205 */
[----:B------:R-:W-:Y:S01]  /*1570*/  SHF.R.S32.HI R5, RZ, 0x6, R26 ;  /* 0x00000006ff057819 */ /* 0x000fe2000001141a */
[----:B------:R-:W-:Y:S01]  /*1580*/  IMAD.SHL.U32 R3, R139, 0x40, RZ ;  /* 0x000000408b037824 */ /* 0x000fe200078e00ff */
[----:B------:R-:W-:Y:S01]  /*1590*/  IADD3 R113, R105, R111, RZ ;  /* 0x0000006f69717210 */ /* 0x000fe20007ffe0ff */
[----:B------:R-:W-:Y:S01]  /*15a0*/  IMAD.X R133, RZ, RZ, R15, P4 ;  /* 0x000000ffff857224 */ /* 0x000fe200020e060f */
[----:B------:R-:W-:Y:S01]  /*15b0*/  IADD3 R112, R101, R110, RZ ;  /* 0x0000006e65707210 */ /* 0x000fe20007ffe0ff */
[----:B------:R-:W-:Y:S01]  /*15c0*/  IMAD.IADD R111, R111, 0x1, R103 ;  /* 0x000000016f6f7824 */ /* 0x000fe200078e0267 */
[----:B------:R-:W-:Y:S01]  /*15d0*/  LOP3.LUT R116, R3, 0x1c0, RZ, 0xc0, !PT ;  /* 0x000001c003747812 */ /* 0x000fe200078ec0ff */
[----:B------:R-:W-:Y:S01]  /*15e0*/  IMAD.IADD R110, R110, 0x1, R99 ;  /* 0x000000016e6e7824 */ /* 0x000fe200078e0263 */
[----:B------:R-:W-:-:S02]  /*15f0*/  SHF.R.S32.HI R68, RZ, 0x3, R0 ;  /* 0x00000003ff447819 */ /* 0x000fc40000011400 */
[----:B------:R-:W-:Y:S02]  /*1600*/  SHF.R.U32.HI R167, RZ, 0x3, R116 ;  /* 0x00000003ffa77819 */ /* 0x000fe40000011674 */
[----:B------:R-:W-:Y:S02]  /*1610*/  LOP3.LUT R3, R116, 0x38, R0, 0xf8, !PT ;  /* 0x0000003874037812 */ /* 0x000fe400078ef800 */
[----:B------:R-:W-:Y:S02]  /*1620*/  SHF.R.S32.HI R114, RZ, 0x1f, R107 ;  /* 0x0000001fff727819 */ /* 0x000fe4000001146b */
[----:B-1----:R-:W-:Y:S01]  /*1630*/  LOP3.LUT R12, R11, R169, RZ, 0x3c, !PT ;  /* 0x000000a90b0c7212 */ /* 0x002fe200078e3cff */
[----:B------:R-:W-:Y:S01]  /*1640*/  IMAD R13, R5, 0xc00, R6 ;  /* 0x00000c00050d7824 */ /* 0x000fe200078e0206 */
[----:B------:R-:W-:Y:S02]  /*1650*/  @P2 LEA.HI.X R11, R141, R25, R21, 0x4, P3 ;  /* 0x000000198d0b2211 */ /* 0x000fe400018f2415 */
[----:B------:R-:W-:Y:S01]  /*1660*/  @P2 LEA R16, P3, R7, c[0x0][0x220], 0x1 ;  /* 0x0000880007102a11 */ /* 0x000fe200078608ff */
[----:B------:R-:W-:Y:S01]  /*1670*/  IMAD.IADD R20, R13, 0x1, R12 ;  /* 0x000000010d147824 */ /* 0x000fe200078e020c */
[----:B------:R-:W-:-:S02]  /*1680*/  SHF.R.S32.HI R12, RZ, 0x1f, R138 ;  /* 0x0000001fff0c7819 */ /* 0x000fc4000001148a */
[----:B------:R-:W-:Y:S02]  /*1690*/  @P2 LEA.HI.X R17, R7, c[0x0][0x224], R11, 0x1, P3 ;  /* 0x0000890007112a11 */ /* 0x000fe400018f0c0b */
[----:B------:R-:W-:Y:S02]  /*16a0*/  SHF.R.S32.HI R11, RZ, 0x1f, R139 ;  /* 0x0000001fff0b7819 */ /* 0x000fe4000001148b */
[----:B------:R-:W-:Y:S02]  /*16b0*/  LEA.HI R12, R12, R138, RZ, 0x3 ;  /* 0x0000008a0c0c7211 */ /* 0x000fe400078f18ff */
[----:B------:R-:W-:Y:S01]  /*16c0*/  @P0 IADD3 R10, P3, R10, R2, RZ ;  /* 0x000000020a0a0210 */ /* 0x000fe20007f7e0ff */
[----:B------:R-:W-:Y:S01]  /*16d0*/  IMAD.SHL.U32 R2, R138, 0x40, RZ ;  /* 0x000000408a027824 */ /* 0x000fe200078e00ff */
[----:B------:R-:W-:Y:S01]  /*16e0*/  LEA.HI R11, R11, R139, RZ, 0x3 ;  /* 0x0000008b0b0b7211 */ /* 0x000fe200078f18ff */
[----:B------:R-:W-:Y:S01]  /*16f0*/  IMAD.SHL.U32 R12, R12, 0x40, RZ ;  /* 0x000000400c0c7824 */ /* 0x000fe200078e00ff */
[----:B------:R-:W-:-:S02]  /*1700*/  SEL R7, R9, RZ, !P5 ;  /* 0x000000ff09077207 */ /* 0x000fc40006800000 */
[----:B------:R-:W-:Y:S02]  /*1710*/  SHF.L.U32 R11, R11, 0x6, RZ ;  /* 0x000000060b0b7819 */ /* 0x000fe400000006ff */
[----:B------:R-:W-:Y:S02]  /*1720*/  LOP3.LUT R115, R2, 0x1c0, RZ, 0xc0, !PT ;  /* 0x000001c002737812 */ /* 0x000fe400078ec0ff */
[----:B------:R-:W-:Y:S02]  /*1730*/  LOP3.LUT R11, R11, 0xfffffe00, RZ, 0xc0, !PT ;  /* 0xfffffe000b0b7812 */ /* 0x000fe400078ec0ff */
[----:B------:R-:W-:Y:S02]  /*1740*/  LOP3.LUT R12, R12, 0xfffffe00, RZ, 0xc0, !PT ;  /* 0xfffffe000c0c7812 */ /* 0x000fe400078ec0ff */
[----:B------:R-:W-:Y:S01]  /*1750*/  ISETP.NE.AND P5, PT, R123, RZ, PT ;  /* 0x000000ff7b00720c */ /* 0x000fe20003fa5270 */
[C---:B------:R-:W-:Y:S01]  /*1760*/  IMAD R13, R5.reuse, 0xc00, R11 ;  /* 0x00000c00050d7824 */ /* 0x040fe200078e020b */
[----:B------:R-:W-:Y:S01]  /*1770*/  SHF.R.U32.HI R166, RZ, 0x3, R115 ;  /* 0x00000003ffa67819 */ /* 0x000fe20000011673 */
[----:B------:R-:W-:Y:S01]  /*1780*/  IMAD R8, R5, 0xc00, R12 ;  /* 0x00000c0005087824 */ /* 0x000fe200078e020c */
[----:B------:R-:W-:-:S02]  /*1790*/  LOP3.LUT R2, R115, 0x38, R0, 0xf8, !PT ;  /* 0x0000003873027812 */ /* 0x000fc400078ef800 */
[----:B------:R-:W-:Y:S01]  /*17a0*/  LOP3.LUT R9, R3, R167, RZ, 0x3c, !PT ;  /* 0x000000a703097212 */ /* 0x000fe200078e3cff */
[----:B------:R-:W-:Y:S01]  /*17b0*/  @P0 IMAD.X R3, R15, 0x1, R25, P3 ;  /* 0x000000010f030824 */ /* 0x000fe200018e0619 */
[----:B------:R-:W-:Y:S02]  /*17c0*/  LOP3.LUT R5, R2, R166, RZ, 0x3c, !PT ;  /* 0x000000a602057212 */ /* 0x000fe400078e3cff */
[C---:B------:R-:W-:Y:S02]  /*17d0*/  @P0 LEA R2, P3, R10.reuse, c[0x0][0x220], 0x1 ;  /* 0x000088000a020a11 */ /* 0x040fe400078608ff */
[----:B------:R-:W-:Y:S01]  /*17e0*/  IADD3 R19, R13, R9, RZ ;  /* 0x000000090d137210 */ /* 0x000fe20007ffe0ff */
[----:B------:R1:W-:Y:S01]  /*17f0*/  @P2 LDGSTS.E.BYPASS.LTC128B.128 [R72+0x5880], [R16.64], !P5 ;  /* 0x0588000010482fae */ /* 0x0003e2000e901d46 */
[----:B------:R-:W-:Y:S01]  /*1800*/  @P0 LEA.HI.X R3, R10, c[0x0][0x224], R3, 0x1, P3 ;  /* 0x000089000a030a11 */ /* 0x000fe200018f0c03 */
[----:B------:R-:W-:Y:S01]  /*1810*/  IMAD R13, R7, c[0x0][0x1f0], RZ ;  /* 0x00007c00070d7a24 */ /* 0x000fe200078e02ff */
[----:B------:R-:W-:Y:S01]  /*1820*/  SHF.L.U64.HI R141, R141, R152, c[0x0][0x23c] ;  /* 0x00008f008d8d7619 */ /* 0x000fe20000010298 */
[----:B------:R1:W-:Y:S01]  /*1830*/  @P2 LDGSTS.E.BYPASS.LTC128B.128 [R72+0x7080], [R16.64+0x80], !P6 ;  /* 0x0708008010482fae */ /* 0x0003e2000f101d46 */
[----:B------:R-:W-:Y:S01]  /*1840*/  IMAD.IADD R18, R8, 0x1, R5 ;  /* 0x0000000108127824 */ /* 0x000fe200078e0205 */
[----:B------:R-:W-:Y:S01]  /*1850*/  SHF.L.U32 R127, R20, 0x1, RZ ;  /* 0x00000001147f7819 */ /* 0x000fe200000006ff */
[----:B------:R-:W-:Y:S01]  /*1860*/  IMAD.WIDE.U32 R8, R14, c[0x0][0x1f0], R28 ;  /* 0x00007c000e087a25 */ /* 0x000fe200078e001c */
[----:B------:R2:W-:Y:S01]  /*1870*/  @P0 LDGSTS.E.BYPASS.LTC128B.128 [R72+0x6080], [R2.64], !P5 ;  /* 0x0608000002480fae */ /* 0x0005e2000e901d46 */
[----:B------:R-:W-:-:S02]  /*1880*/  ISETP.GE.AND P5, PT, R38, c[0x0][0x1d4], PT ;  /* 0x0000750026007a0c */ /* 0x000fc40003fa6270 */
[----:B------:R-:W-:Y:S01]  /*1890*/  IMAD R5, R14, c[0x0][0x1f4], R13 ;  /* 0x00007d000e057a24 */ /* 0x000fe200078e020d */
[----:B------:R2:W-:Y:S01]  /*18a0*/  @P0 LDGSTS.E.BYPASS.LTC128B.128 [R72+0x7880], [R2.64+0x80], !P6 ;  /* 0x0788008002480fae */ /* 0x0005e2000f101d46 */
[----:B------:R-:W-:Y:S01]  /*18b0*/  ISETP.GE.AND P0, PT, R71, 0x1, PT ;  /* 0x000000014700780c */ /* 0x000fe20003f06270 */
[----:B------:R-:W-:Y:S01]  /*18c0*/  IMAD R7, R7, c[0x0][0x218], RZ ;  /* 0x0000860007077a24 */ /* 0x000fe200078e02ff */
[----:B------:R-:W-:Y:S01]  /*18d0*/  IADD3 R134, P0, R30, R88, RZ ;  /* 0x000000581e867210 */ /* 0x000fe20007f1e0ff */
[----:B------:R-:W0:Y:S01]  /*18e0*/  LDGDEPBAR ;  /* 0x00000000000079af */ /* 0x000e220000000000 */
[----:B------:R-:W-:Y:S01]  /*18f0*/  IADD3 R9, R9, R5, RZ ;  /* 0x0000000509097210 */ /* 0x000fe20007ffe0ff */
[----:B------:R-:W-:Y:S01]  /*1900*/  IMAD.MOV.U32 R5, RZ, RZ, c[0x0][0x1e0] ;  /* 0x00007800ff057624 */ /* 0x000fe200078e00ff */
[----:B------:R-:W-:Y:S01]  /*1910*/  SHF.L.U32 R125, R18, 0x1, RZ ;  /* 0x00000001127d7819 */ /* 0x000fe200000006ff */
[----:B------:R-:W-:Y:S02]  /*1920*/  IMAD R7, R14, c[0x0][0x21c], R7 ;  /* 0x000087000e077a24 */ /* 0x000fe400078e0207 */
[----:B------:R-:W-:Y:S01]  /*1930*/  IMAD.WIDE.U32 R90, R30, c[0x0][0x1e0], R8 ;  /* 0x000078001e5a7a25 */ /* 0x000fe200078e0008 */
[----:B------:R-:W-:-:S02]  /*1940*/  SHF.R.S32.HI R8, RZ, 0x1f, R138 ;  /* 0x0000001fff087819 */ /* 0x000fc4000001148a */
[C---:B------:R-:W-:Y:S01]  /*1950*/  SHF.L.U64.HI R164, R5.reuse, R152, c[0x0][0x1e4] ;  /* 0x0000790005a47619 */ /* 0x040fe20000010298 */
[C---:B------:R-:W-:Y:S01]  /*1960*/  IMAD.WIDE.U32 R142, R5.reuse, 0x30, RZ ;  /* 0x00000030058e7825 */ /* 0x040fe200078e00ff */
[C---:B------:R-:W-:Y:S02]  /*1970*/  SHF.L.U64.HI R165, R5.reuse, R35, c[0x0][0x1e4] ;  /* 0x0000790005a57619 */ /* 0x040fe40000010223 */
[C---:B------:R-:W-:Y:S01]  /*1980*/  SHF.L.U32 R175, R5.reuse, 0x5, RZ ;  /* 0x0000000505af7819 */ /* 0x040fe200000006ff */
[----:B------:R-:W-:Y:S01]  /*1990*/  IMAD.SHL.U32 R174, R5, 0x10, RZ ;  /* 0x0000001005ae7824 */ /* 0x000fe200078e00ff */
[----:B------:R-:W-:Y:S01]  /*19a0*/  IADD3 R163, R143, R163, RZ ;  /* 0x000000a38fa37210 */ /* 0x000fe20007ffe0ff */
[----:B------:R-:W-:Y:S01]  /*19b0*/  IMAD.SHL.U32 R126, R19, 0x2, RZ ;  /* 0x00000002137e7824 */ /* 0x000fe200078e00ff */
[----:B------:R-:W-:Y:S02]  /*19c0*/  IADD3 R93, R95, R7, RZ ;  /* 0x000000075f5d7210 */ /* 0x000fe40007ffe0ff */
[----:B--2---:R-:W-:-:S04]  /*19d0*/  MOV R2, c[0x0][0x280] ;  /* 0x0000a00000027a02 */ /* 0x004fc80000000f00 */
[CC--:B------:R-:W-:Y:S01]  /*19e0*/  SHF.L.U64.HI R151, R2.reuse, R152.reuse, c[0x0][0x284] ;  /* 0x0000a10002977619 */ /* 0x0c0fe20000010298 */
[C---:B------:R-:W-:Y:S01]  /*19f0*/  IMAD.SHL.U32 R173, R2.reuse, 0x20, RZ ;  /* 0x0000002002ad7824 */ /* 0x040fe200078e00ff */
[C---:B------:R-:W-:Y:S02]  /*1a00*/  SHF.L.U64.HI R153, R2.reuse, R35, c[0x0][0x284] ;  /* 0x0000a10002997619 */ /* 0x040fe40000010223 */
[----:B------:R-:W-:Y:S02]  /*1a10*/  SHF.L.U32 R172, R2, 0x4, RZ ;  /* 0x0000000402ac7819 */ /* 0x000fe400000006ff */
[----:B------:R-:W-:Y:S02]  /*1a20*/  SHF.R.S32.HI R2, RZ, 0x1f, R30 ;  /* 0x0000001fff027819 */ /* 0x000fe4000001141e */
[C---:B------:R-:W-:Y:S02]  /*1a30*/  SHF.L.U64.HI R152, R171.reuse, R152, c[0x0][0x294] ;  /* 0x0000a500ab987619 */ /* 0x040fe40000010298 */
[----:B------:R-:W-:Y:S01]  /*1a40*/  SHF.L.U32 R171, R171, 0x4, RZ ;  /* 0x00000004abab7819 */ /* 0x000fe200000006ff */
[----:B------:R-:W-:-:S02]  /*1a50*/  IMAD R3, R2, c[0x0][0x1e0], RZ ;  /* 0x0000780002037a24 */ /* 0x000fc400078e02ff */
[----:B------:R-:W-:Y:S01]  /*1a60*/  IMAD.X R131, R2, 0x1, R31, P0 ;  /* 0x0000000102837824 */ /* 0x000fe200000e061f */
[----:B------:R-:W-:Y:S01]  /*1a70*/  BAR.SYNC.DEFER_BLOCKING 0x0 ;  /* 0x0000000000007b1d */ /* 0x000fe20000010000 */
[----:B------:R-:W-:Y:S01]  /*1a80*/  IMAD R89, R30, c[0x0][0x1e4], R3 ;  /* 0x000079001e597a24 */ /* 0x000fe200078e0203 */
[----:B------:R-:W-:Y:S01]  /*1a90*/  SHF.R.S32.HI R3, RZ, 0x1f, R139 ;  /* 0x0000001fff037819 */ /* 0x000fe2000001148b */
[----:B------:R-:W-:Y:S01]  /*1aa0*/  IMAD R2, R31, c[0x0][0x1e0], RZ ;  /* 0x000078001f027a24 */ /* 0x000fe200078e02ff */
[----:B------:R-:W-:Y:S01]  /*1ab0*/  IADD3 R109, P2, P0, R90, R154, R38 ;  /* 0x0000009a5a6d7210 */ /* 0x000fe2000785e026 */
[----:B------:R-:W-:Y:S02]  /*1ac0*/  IMAD.IADD R89, R91, 0x1, R89 ;  /* 0x000000015b597824 */ /* 0x000fe400078e0259 */
[----:B------:R-:W-:Y:S02]  /*1ad0*/  IMAD R5, R88, c[0x0][0x1e4], R2 ;  /* 0x0000790058057a24 */ /* 0x000fe400078e0202 */
[----:B------:R-:W-:-:S02]  /*1ae0*/  IMAD R2, R8, c[0x0][0x1e0], RZ ;  /* 0x0000780008027a24 */ /* 0x000fc400078e02ff */
[----:B------:R-:W-:Y:S01]  /*1af0*/  IMAD R3, R3, c[0x0][0x1e0], RZ ;  /* 0x0000780003037a24 */ /* 0x000fe200078e02ff */
[----:B------:R-:W-:Y:S01]  /*1b00*/  IADD3 R122, R155, R5, RZ ;  /* 0x000000059b7a7210 */ /* 0x000fe20007ffe0ff */
[----:B------:R-:W-:Y:S02]  /*1b10*/  IMAD R2, R138, c[0x0][0x1e4], R2 ;  /* 0x000079008a027a24 */ /* 0x000fe400078e0202 */
[----:B------:R-:W-:Y:S01]  /*1b20*/  IMAD R3, R139, c[0x0][0x1e4], R3 ;  /* 0x000079008b037a24 */ /* 0x000fe200078e0203 */
[----:B------:R-:W-:Y:S02]  /*1b30*/  IADD3.X R108, R89, R122, R39, P2, P0 ;  /* 0x0000007a596c7210 */ /* 0x000fe400017e0427 */
[----:B------:R-:W-:Y:S01]  /*1b40*/  IADD3 R128, R159, R2, RZ ;  /* 0x000000029f807210 */ /* 0x000fe20007ffe0ff */
[----:B-1----:R-:W-:Y:S02]  /*1b50*/  IMAD.IADD R129, R161, 0x1, R3 ;  /* 0x00000001a1817824 */ /* 0x002fe400078e0203 */
.L_x_1153:
[----:B------:R-:W-:Y:S01]  /*1b60*/  SHF.R.S32.HI R92, RZ, 0x1f, R41 ;  /* 0x0000001fff5c7819 */ /* 0x000fe20000011429 */
[-C--:B------:R-:W-:Y:S01]  /*1b70*/  IMAD R0, R163, R41.reuse, RZ ;  /* 0x00000029a3007224 */ /* 0x080fe200078e02ff */
[----:B------:R-:W-:Y:S01]  /*1b80*/  ISETP.GE.AND P3, PT, R71, 0x1, PT ;  /* 0x000000014700780c */ /* 0x000fe20003f66270 */
[----:B------:R-:W-:Y:S01]  /*1b90*/  IMAD.WIDE.U32 R74, R142, R41, RZ ;  /* 0x000000298e4a7225 */ /* 0x000fe200078e00ff */
[----:B------:R-:W-:Y:S04]  /*1ba0*/  DEPBAR.LE SB0, 0x0 ;  /* 0x000080000000791a */ /* 0x000fe80000000000 */
[----:B------:R-:W-:Y:S01]  /*1bb0*/  BAR.SYNC.DEFER_BLOCKING 0x0 ;  /* 0x0000000000007b1d */ /* 0x000fe20000010000 */
[----:B-1----:R-:W-:Y:S01]  /*1bc0*/  IADD3 R2, P2, P0, R109, R74, R174 ;  /* 0x0000004a6d027210 */ /* 0x002fe2000785e0ae */
[----:B------:R-:W-:Y:S04]  /*1bd0*/  IMAD R0, R92, R142, R0 ;  /* 0x0000008e5c007224 */ /* 0x000fe800078e0200 */
[----:B------:R-:W-:Y:S05]  /*1be0*/  IMAD.IADD R77, R75, 0x1, R0 ;  /* 0x000000014b4d7824 */ /* 0x000fea00078e0200 */
[-C--:B------:R-:W-:Y:S02]  /*1bf0*/  IADD3.X R5, R108, R77.reuse, R165, P2, P0 ;  /* 0x0000004d6c057210 */ /* 0x080fe400017e04a5 */
[-C--:B------:R-:W-:Y:S04]  /*1c00*/  IADD3 R0, P2, R109, R74.reuse, RZ ;  /* 0x0000004a6d007210 */ /* 0x080fe80007f5e0ff */
[C---:B------:R-:W-:Y:S01]  /*1c10*/  LEA R60, P0, R0.reuse, c[0x0][0x1c8], 0x1 ;  /* 0x00007200003c7a11 */ /* 0x040fe200078008ff */
[----:B------:R-:W-:Y:S05]  /*1c20*/  IMAD.X R3, R77, 0x1, R108, P2 ;  /* 0x000000014d037824 */ /* 0x000fea00010e066c */
[----:B------:R-:W-:Y:S01]  /*1c30*/  LEA.HI.X R61, R0, c[0x0][0x1cc], R3, 0x1, P0 ;  /* 0x00007300003d7a11 */ /* 0x000fe200000f0c03 */
[----:B------:R-:W-:Y:S01]  /*1c40*/  BSSY B2, `(.L_x_1119) ;  /* 0x00003d9000027945 */ /* 0x000fe20003800000 */
[----:B------:R-:W-:Y:S04]  /*1c50*/  IADD3 R0, P2, P0, R109, R74, R175 ;  /* 0x0000004a6d007210 */ /* 0x000fe8000785e0af */
[----:B------:R-:W-:Y:S02]  /*1c60*/  IADD3.X R3, R108, R77, R164, P2, P0 ;  /* 0x0000004d6c037210 */ /* 0x000fe400017e04a4 */
[----:B------:R-:W-:Y:S02]  /*1c70*/  LEA R66, P2, R2, c[0x0][0x1c8], 0x1 ;  /* 0x0000720002427a11 */ /* 0x000fe400078408ff */
[----:B------:R-:W-:Y:S02]  /*1c80*/  LEA R78, P0, R0, c[0x0][0x1c8], 0x1 ;  /* 0x00007200004e7a11 */ /* 0x000fe400078008ff */
[----:B------:R-:W-:Y:S02]  /*1c90*/  LEA.HI.X R67, R2, c[0x0][0x1cc], R5, 0x1, P2 ;  /* 0x0000730002437a11 */ /* 0x000fe400010f0c05 */
[----:B------:R-:W-:Y:S01]  /*1ca0*/  LEA.HI.X R79, R0, c[0x0][0x1cc], R3, 0x1, P0 ;  /* 0x00007300004f7a11 */ /* 0x000fe200000f0c03 */
[----:B------:R-:W-:-:S05]  /*1cb0*/  @!P3 BRA `(.L_x_1120) ;  /* 0x00003b000000b947 */ /* 0x000fca0003800000 */
[-C--:B------:R-:W-:Y:S01]  /*1cc0*/  IMAD R3, R162, R41.reuse, RZ ;  /* 0x00000029a2037224 */ /* 0x080fe200078e02ff */
[----:B------:R-:W-:Y:S01]  /*1cd0*/  ISETP.NE.AND P0, PT, RZ, UR4, PT ;  /* 0x00000004ff007c0c */ /* 0x000fe2000bf05270 */
        /* <DEDUP_REMOVED lines=38> */
.L_x_1123:
[----:B------:R-:W-:Y:S05]  /*1f40*/  BSYNC B0 ;  /* 0x0000000000007941 */ /* 0x000fea0003800000 */
.L_x_1122:
[----:B------:R-:W-:Y:S01]  /*1f50*/  ISETP.GE.AND P4, PT, R139, R73, PT ;  /* 0x000000498b00720c */ /* 0x000fe20003f86270 */
[----:B-----5:R-:W-:Y:S01]  /*1f60*/  IMAD.MOV.U32 R0, RZ, RZ, R44 ;  /* 0x000000ffff007224 */ /* 0x020fe200078e002c */
[----:B------:R-:W-:Y:S01]  /*1f70*/  BSSY B0, `(.L_x_1124) ;  /* 0x0000027000007945 */ /* 0x000fe20003800000 */
[----:B------:R-:W-:Y:S01]  /*1f80*/  IMAD.MOV.U32 R7, RZ, RZ, R36 ;  /* 0x000000ffff077224 */ /* 0x000fe200078e0024 */
[----:B------:R-:W-:Y:S01]  /*1f90*/  CS2R R46, SRZ ;  /* 0x00000000002e7805 */ /* 0x000fe2000001ff00 */
        /* <DEDUP_REMOVED lines=12> */
[----:B------:R-:W-:Y:S01]  /*2060*/  CS2R R20, SRZ ;  /* 0x0000000000147805 */ /* 0x000fe2000001ff00 */
[----:B-1----:R-:W-:Y:S02]  /*2070*/  CS2R R14, SRZ ;  /* 0x00000000000e7805 */ /* 0x002fe4000001ff00 */
        /* <DEDUP_REMOVED lines=22> */
.L_x_1125:
[----:B------:R-:W-:Y:S05]  /*21e0*/  BSYNC B0 ;  /* 0x0000000000007941 */ /* 0x000fea0003800000 */
.L_x_1124:
        /* <DEDUP_REMOVED lines=10> */
[----:B------:R-:W-:Y:S01]  /*2290*/  CS2R R50, SRZ ;  /* 0x0000000000327805 */ /* 0x000fe2000001ff00 */
[----:B------:R-:W-:Y:S01]  /*22a0*/  IMAD.MOV.U32 R5, RZ, RZ, R14 ;  /* 0x000000ffff057224 */ /* 0x000fe200078e000e */
[----:B------:R-:W-:Y:S01]  /*22b0*/  PRMT R55, R0, 0x5410, R10 ;  /* 0x0000541000377816 */ /* 0x000fe2000000000a */
[----:B------:R-:W-:Y:S01]  /*22c0*/  CS2R R24, SRZ ;  /* 0x0000000000187805 */ /* 0x000fe2000001ff00 */
        /* <DEDUP_REMOVED lines=8> */
[----:B------:R-:W-:Y:S02]  /*2350*/  CS2R R24, SRZ ;  /* 0x0000000000187805 */ /* 0x000fe4000001ff00 */
[----:B------:R-:W-:Y:S02]  /*2360*/  IADD3.X R29, R113, R151, R29, P2, P0 ;  /* 0x00000097711d7210 */ /* 0x000fe400017e041d */
[----:B------:R-:W-:Y:S04]  /*2370*/  IADD3 R64, P2, P0, R100, R170, R64 ;  /* 0x000000aa64407210 */ /* 0x000fe8000785e040 */
[----:B------:R-:W-:Y:S02]  /*2380*/  IADD3.X R40, R112, R152, R40, P2, P0 ;  /* 0x0000009870287210 */ /* 0x000fe400017e0428 */
[C---:B-1----:R-:W-:Y:S04]  /*2390*/  LEA R18, P0, R30.reuse, c[0x0][0x270], 0x1 ;  /* 0x00009c001e127a11 */ /* 0x042fe800078008ff */
        /* <DEDUP_REMOVED lines=11> */
.L_x_1127:
[----:B------:R-:W-:Y:S05]  /*2450*/  BSYNC B0 ;  /* 0x0000000000007941 */ /* 0x000fea0003800000 */
.L_x_1126:
[----:B-----5:R-:W-:Y:S01]  /*2460*/  MOV R5, R50 ;  /* 0x0000003200057202 */ /* 0x020fe20000000f00 */
[----:B------:R-:W-:Y:S01]  /*2470*/  IMAD.MOV.U32 R10, RZ, RZ, R52 ;  /* 0x000000ffff0a7224 */ /* 0x000fe200078e0034 */
[----:B------:R-:W-:Y:S01]  /*2480*/  BSSY B1, `(.L_x_1128) ;  /* 0x000007b000017945 */ /* 0x000fe20003800000 */
[----:B------:R-:W-:Y:S01]  /*2490*/  IMAD.MOV.U32 R0, RZ, RZ, R51 ;  /* 0x000000ffff007224 */ /* 0x000fe200078e0033 */
[----:B------:R-:W-:Y:S01]  /*24a0*/  PRMT R56, R56, 0x5410, R5 ;  /* 0x0000541038387816 */ /* 0x000fe20000000005 */
[----:B------:R-:W-:Y:S02]  /*24b0*/  IMAD.MOV.U32 R7, RZ, RZ, R53 ;  /* 0x000000ffff077224 */ /* 0x000fe400078e0035 */
[----:B------:R-:W-:Y:S01]  /*24c0*/  IMAD.MOV.U32 R5, RZ, RZ, R22 ;  /* 0x000000ffff057224 */ /* 0x000fe200078e0016 */
[----:B------:R-:W-:Y:S01]  /*24d0*/  PRMT R57, R0, 0x5410, R10 ;  /* 0x0000541000397816 */ /* 0x000fe2000000000a */
[----:B------:R-:W-:Y:S01]  /*24e0*/  IMAD.MOV.U32 R10, RZ, RZ, R24 ;  /* 0x000000ffff0a7224 */ /* 0x000fe200078e0018 */
[----:B------:R-:W-:Y:S02]  /*24f0*/  PRMT R58, R7, 0x7610, R58 ;  /* 0x00007610073a7816 */ /* 0x000fe4000000003a */
[----:B------:R-:W-:Y:S02]  /*2500*/  MOV R7, R25 ;  /* 0x0000001900077202 */ /* 0x000fe40000000f00 */
[----:B------:R-:W-:Y:S02]  /*2510*/  MOV R0, R23 ;  /* 0x0000001700007202 */ /* 0x000fe40000000f00 */
[----:B------:R-:W-:Y:S02]  /*2520*/  PRMT R30, R10, 0x5410, R7 ;  /* 0x000054100a1e7816 */ /* 0x000fe40000000007 */
[----:B------:R-:W-:Y:S01]  /*2530*/  PRMT R29, R5, 0x5410, R0 ;  /* 0x00005410051d7816 */ /* 0x000fe20000000000 */
[----:B------:R-:W-:-:S05]  /*2540*/  @P6 BRA `(.L_x_1129) ;  /* 0x000006e000006947 */ /* 0x000fca0003800000 */
[----:B------:R-:W-:Y:S01]  /*2550*/  BSSY B0, `(.L_x_1130) ;  /* 0x0000036000007945 */ /* 0x000fe20003800000 */
[----:B------:R-:W-:-:S05]  /*2560*/  @P5 BRA `(.L_x_1131) ;  /* 0x0000034000005947 */ /* 0x000fca0003800000 */
[----:B------:R-:W-:Y:S01]  /*2570*/  ISETP.GE.AND P0, PT, R32, c[0x0][0x27c], PT ;  /* 0x00009f0020007a0c */ /* 0x000fe20003f06270 */
[----:B-1----:R-:W1:Y:S11]  /*2580*/  LDS.128 R16, [R72+0x5080] ;  /* 0x0050800048107984 */ /* 0x002e760000000c00 */
[----:B------:R-:W-:Y:S01]  /*2590*/  @!UPT UIADD3 URZ, URZ, URZ, URZ ;  /* 0x0000003f3f3ff290 */ /* 0x000fe2000fffe03f */
[----:B------:R-:W-:Y:S01]  /*25a0*/  @!P0 HADD2.F32 R0, -RZ, R13.H0_H0 ;  /* 0x2000000dff008230 */ /* 0x000fe20000004100 */
[--C-:B------:R-:W-:Y:S01]  /*25b0*/  @!P0 SHF.R.U64 R7, R2, 0x10, R3.reuse ;  /* 0x0000001002078819 */ /* 0x100fe20000001203 */
[----:B------:R-:W-:Y:S01]  /*25c0*/  @!P0 HADD2.F32 R35, -RZ, R35.H0_H0 ;  /* 0x20000023ff238230 */ /* 0x000fe20000004100 */
[----:B------:R-:W-:Y:S02]  /*25d0*/  @!P0 SHF.R.U32.HI R10, RZ, 0x10, R3 ;  /* 0x00000010ff0a8819 */ /* 0x000fe40000011603 */
[--C-:B------:R-:W-:Y:S02]  /*25e0*/  @!P0 SHF.R.U64 R40, R36, 0x10, R37.reuse ;  /* 0x0000001024288819 */ /* 0x100fe40000001225 */
[----:B------:R-:W-:Y:S05]  /*25f0*/  @!P0 SHF.R.U32.HI R42, RZ, 0x10, R37 ;  /* 0x00000010ff2a8819 */ /* 0x000fea0000011625 */
[----:B------:R-:W-:Y:S01]  /*2600*/  @!P0 HADD2.F32 R42, -RZ, R42.H0_H0 ;  /* 0x2000002aff2a8230 */ /* 0x000fe20000004100 */
[----:B-1----:R-:W-:Y:S02]  /*2610*/  @!P0 MOV R5, R16 ;  /* 0x0000001000058202 */ /* 0x002fe40000000f00 */
[----:B------:R-:W-:Y:S03]  /*2620*/  @!P0 MOV R3, R17 ;  /* 0x0000001100038202 */ /* 0x000fe60000000f00 */
[--C-:B------:R-:W-:Y:S02]  /*2630*/  @!P0 HADD2.F32 R31, -RZ, R5.reuse.H1_H1 ;  /* 0x30000005ff1f8230 */ /* 0x100fe40000004100 */
[----:B------:R-:W-:Y:S02]  /*2640*/  @!P0 HADD2.F32 R2, -RZ, R5.H0_H0 ;  /* 0x20000005ff028230 */ /* 0x000fe40000004100 */
[----:B------:R-:W-:Y:S01]  /*2650*/  @!P0 HADD2.F32 R5, -RZ, R7.H0_H0 ;  /* 0x20000007ff058230 */ /* 0x000fe20000004100 */
[CC--:B------:R-:W-:Y:S01]  /*2660*/  @!P0 FMUL.FTZ R37, R31.reuse, R0.reuse ;  /* 0x000000001f258220 */ /* 0x0c0fe20000410000 */
[--C-:B------:R-:W-:Y:S01]  /*2670*/  @!P0 HADD2.F32 R36, -RZ, R3.reuse.H1_H1 ;  /* 0x30000003ff248230 */ /* 0x100fe20000004100 */
[C---:B------:R-:W-:Y:S01]  /*2680*/  @!P0 FMUL.FTZ R0, R2.reuse, R0 ;  /* 0x0000000002008220 */ /* 0x040fe20000410000 */
[----:B------:R-:W-:Y:S01]  /*2690*/  @!P0 HADD2.F32 R3, -RZ, R3.H0_H0 ;  /* 0x20000003ff038230 */ /* 0x000fe20000004100 */
[-C--:B------:R-:W-:Y:S01]  /*26a0*/  @!P0 FFMA.FTZ R63, R2, R35.reuse, -R37 ;  /* 0x00000023023f8223 */ /* 0x080fe20000010825 */
[----:B------:R-:W-:Y:S01]  /*26b0*/  @!P0 MOV R7, R18 ;  /* 0x0000001200078202 */ /* 0x000fe20000000f00 */
[----:B------:R-:W-:Y:S01]  /*26c0*/  @!P0 FFMA.FTZ R0, R31, R35, R0 ;  /* 0x000000231f008223 */ /* 0x000fe20000010000 */
[----:B------:R-:W-:Y:S01]  /*26d0*/  @!P0 HADD2.F32 R37, -RZ, R40.H0_H0 ;  /* 0x20000028ff258230 */ /* 0x000fe20000004100 */
[CC--:B------:R-:W-:Y:S01]  /*26e0*/  @!P0 FMUL.FTZ R40, R36.reuse, R5.reuse ;  /* 0x0000000524288220 */ /* 0x0c0fe20000410000 */
[----:B------:R-:W-:Y:S01]  /*26f0*/  @!P0 HADD2.F32 R35, -RZ, R43.H0_H0 ;  /* 0x2000002bff238230 */ /* 0x000fe20000004100 */
[C---:B------:R-:W-:Y:S01]  /*2700*/  @!P0 FMUL.FTZ R2, R3.reuse, R5 ;  /* 0x0000000503028220 */ /* 0x040fe20000410000 */
[----:B------:R-:W-:Y:S01]  /*2710*/  @!P0 MOV R5, R19 ;  /* 0x0000001300058202 */ /* 0x000fe20000000f00 */
[-C--:B------:R-:W-:Y:S01]  /*2720*/  @!P0 FFMA.FTZ R62, R3, R37.reuse, -R40 ;  /* 0x00000025033e8223 */ /* 0x080fe20000010828 */
[----:B------:R-:W-:Y:S01]  /*2730*/  @!P0 HADD2.F32 R31, -RZ, R7.H1_H1 ;  /* 0x30000007ff1f8230 */ /* 0x000fe20000004100 */
[----:B------:R-:W-:Y:S01]  /*2740*/  @!P0 FFMA.FTZ R2, R36, R37, R2 ;  /* 0x0000002524028223 */ /* 0x000fe20000010002 */
[----:B------:R-:W-:Y:S01]  /*2750*/  @!P0 F2FP.PACK_AB R0, R0, R63 ;  /* 0x0000003f0000823e */ /* 0x000fe200000000ff */
[----:B------:R-:W-:Y:S02]  /*2760*/  @!P0 HADD2.F32 R3, -RZ, R13.H1_H1 ;  /* 0x3000000dff038230 */ /* 0x000fe40000004100 */
[----:B------:R-:W-:Y:S01]  /*2770*/  @!P0 HADD2.F32 R13, -RZ, R10.H0_H0 ;  /* 0x2000000aff0d8230 */ /* 0x000fe20000004100 */
[----:B------:R-:W-:Y:S01]  /*2780*/  @!P0 F2FP.PACK_AB R2, R2, R62 ;  /* 0x0000003e0202823e */ /* 0x000fe200000000ff */
[----:B------:R-:W-:Y:S01]  /*2790*/  @!P0 HADD2.F32 R10, -RZ, R7.H0_H0 ;  /* 0x20000007ff0a8230 */ /* 0x000fe20000004100 */
[----:B------:R-:W-:Y:S01]  /*27a0*/  @!P0 MOV R16, R0 ;  /* 0x0000000000108202 */ /* 0x000fe20000000f00 */
[--C-:B------:R-:W-:Y:S01]  /*27b0*/  @!P0 HADD2.F32 R40, -RZ, R5.reuse.H1_H1 ;  /* 0x30000005ff288230 */ /* 0x100fe20000004100 */
[----:B------:R-:W-:Y:S01]  /*27c0*/  @!P0 MOV R17, R2 ;  /* 0x0000000200118202 */ /* 0x000fe20000000f00 */
[----:B------:R-:W-:Y:S01]  /*27d0*/  @!P0 HADD2.F32 R7, -RZ, R5.H0_H0 ;  /* 0x20000005ff078230 */ /* 0x000fe20000004100 */
[-C--:B------:R-:W-:Y:S02]  /*27e0*/  @!P0 FMUL.FTZ R5, R31, R3.reuse ;  /* 0x000000031f058220 */ /* 0x080fe40000410000 */
[----:B------:R-:W-:Y:S02]  /*27f0*/  @!P0 FMUL.FTZ R3, R10, R3 ;  /* 0x000000030a038220 */ /* 0x000fe40000410000 */
[----:B------:R-:W-:Y:S02]  /*2800*/  @!P0 FMUL.FTZ R59, R40, R13 ;  /* 0x0000000d283b8220 */ /* 0x000fe40000410000 */
[----:B------:R-:W-:Y:S02]  /*2810*/  @!P0 FFMA.FTZ R10, R10, R35, -R5 ;  /* 0x000000230a0a8223 */ /* 0x000fe40000010805 */
[----:B------:R-:W-:Y:S02]  /*2820*/  @!P0 FMUL.FTZ R5, R7, R13 ;  /* 0x0000000d07058220 */ /* 0x000fe40000410000 */
[----:B------:R-:W-:Y:S02]  /*2830*/  @!P0 FFMA.FTZ R3, R31, R35, R3 ;  /* 0x000000231f038223 */ /* 0x000fe40000010003 */
[-C--:B------:R-:W-:Y:S02]  /*2840*/  @!P0 FFMA.FTZ R59, R7, R42.reuse, -R59 ;  /* 0x0000002a073b8223 */ /* 0x080fe4000001083b */
[----:B------:R-:W-:Y:S01]  /*2850*/  @!P0 FFMA.FTZ R5, R40, R42, R5 ;  /* 0x0000002a28058223 */ /* 0x000fe20000010005 */
[----:B------:R-:W-:Y:S04]  /*2860*/  @!P0 F2FP.PACK_AB R3, R3, R10 ;  /* 0x0000000a0303823e */ /* 0x000fe800000000ff */
[----:B------:R-:W-:Y:S02]  /*2870*/  @!P0 F2FP.PACK_AB R5, R5, R59 ;  /* 0x0000003b0505823e */ /* 0x000fe400000000ff */
[----:B------:R-:W-:Y:S02]  /*2880*/  @!P0 MOV R18, R3 ;  /* 0x0000000300128202 */ /* 0x000fe40000000f00 */
[----:B------:R-:W-:Y:S05]  /*2890*/  @!P0 MOV R19, R5 ;  /* 0x0000000500138202 */ /* 0x000fea0000000f00 */
[----:B------:R1:W-:Y:S02]  /*28a0*/  STG.E.128 [R60.64], R16 ;  /* 0x000000103c007986 */ /* 0x0003e4000c101d06 */
.L_x_1131:
[----:B------:R-:W-:Y:S05]  /*28b0*/  BSYNC B0 ;  /* 0x0000000000007941 */ /* 0x000fea0003800000 */
.L_x_1130:
[----:B------:R-:W-:Y:S11]  /*28c0*/  ISETP.GE.AND P0, PT, R87, c[0x0][0x1d4], PT ;  /* 0x0000750057007a0c */ /* 0x000ff60003f06270 */
[----:B------:R-:W-:Y:S02]  /*28d0*/  @!UPT UIADD3 URZ, URZ, URZ, URZ ;  /* 0x0000003f3f3ff290 */ /* 0x000fe4000fffe03f */
[----:B------:R-:W-:-:S05]  /*28e0*/  @P0 BRA `(.L_x_1129) ;  /* 0x0000034000000947 */ /* 0x000fca0003800000 */
[----:B------:R-:W-:Y:S01]  /*28f0*/  ISETP.GE.AND P0, PT, R34, c[0x0][0x27c], PT ;  /* 0x00009f0022007a0c */ /* 0x000fe20003f06270 */
[----:B-1----:R-:W1:Y:S11]  /*2900*/  LDS.128 R16, [R72+0x6880] ;  /* 0x0068800048107984 */ /* 0x002e760000000c00 */
[----:B------:R-:W-:Y:S01]  /*2910*/  @!UPT UIADD3 URZ, URZ, URZ, URZ ;  /* 0x0000003f3f3ff290 */ /* 0x000fe2000fffe03f */
[----:B------:R-:W-:Y:S01]  /*2920*/  @!P0 HADD2.F32 R0, -RZ, R26.H0_H0 ;  /* 0x2000001aff008230 */ /* 0x000fe20000004100 */
[--C-:B------:R-:W-:Y:S02]  /*2930*/  @!P0 SHF.R.U64 R5, R8, 0x10, R9.reuse ;  /* 0x0000001008058819 */ /* 0x100fe40000001209 */
[----:B------:R-:W-:Y:S01]  /*2940*/  @!P0 SHF.R.U32.HI R8, RZ, 0x10, R9 ;  /* 0x00000010ff088819 */ /* 0x000fe20000011609 */
[----:B------:R-:W-:Y:S01]  /*2950*/  @!P0 HADD2.F32 R9, -RZ, R43.H1_H1 ;  /* 0x3000002bff098230 */ /* 0x000fe20000004100 */
[--C-:B------:R-:W-:Y:S01]  /*2960*/  @!P0 SHF.R.U64 R13, R44, 0x10, R45.reuse ;  /* 0x000000102c0d8819 */ /* 0x100fe2000000122d */
[----:B------:R-:W-:Y:S01]  /*2970*/  @!P0 HADD2.F32 R5, -RZ, R5.H0_H0 ;  /* 0x20000005ff058230 */ /* 0x000fe20000004100 */
[----:B------:R-:W-:Y:S03]  /*2980*/  @!P0 SHF.R.U32.HI R36, RZ, 0x10, R45 ;  /* 0x00000010ff248819 */ /* 0x000fe6000001162d */
        /* <DEDUP_REMOVED lines=11> */
[----:B------:R-:W-:Y:S01]  /*2a40*/  @!P0 FFMA.FTZ R0, R7, R9, R0 ;  /* 0x0000000907008223 */ /* 0x000fe20000010000 */
[----:B------:R-:W-:Y:S01]  /*2a50*/  @!P0 MOV R7, R18 ;  /* 0x0000001200078202 */ /* 0x000fe20000000f00 */
        /* <DEDUP_REMOVED lines=8> */
[--C-:B------:R-:W-:Y:S02]  /*2ae0*/  @!P0 HADD2.F32 R26, -RZ, R7.reuse.H1_H1 ;  /* 0x30000007ff1a8230 */ /* 0x100fe40000004100 */
        /* <DEDUP_REMOVED lines=8> */
[C---:B------:R-:W-:Y:S02]  /*2b70*/  @!P0 FMUL.FTZ R3, R8.reuse, R3 ;  /* 0x0000000308038220 */ /* 0x040fe40000410000 */
[----:B------:R-:W-:Y:S02]  /*2b80*/  @!P0 FMUL.FTZ R37, R35, R9 ;  /* 0x0000000923258220 */ /* 0x000fe40000410000 */
[----:B------:R-:W-:Y:S02]  /*2b90*/  @!P0 FFMA.FTZ R8, R8, R31, -R5 ;  /* 0x0000001f08088223 */ /* 0x000fe40000010805 */
[C---:B------:R-:W-:Y:S02]  /*2ba0*/  @!P0 FMUL.FTZ R5, R7.reuse, R9 ;  /* 0x0000000907058220 */ /* 0x040fe40000410000 */
[----:B------:R-:W-:Y:S02]  /*2bb0*/  @!P0 FFMA.FTZ R3, R26, R31, R3 ;  /* 0x0000001f1a038223 */ /* 0x000fe40000010003 */
[-C--:B------:R-:W-:Y:S02]  /*2bc0*/  @!P0 FFMA.FTZ R37, R7, R36.reuse, -R37 ;  /* 0x0000002407258223 */ /* 0x080fe40000010825 */
[----:B------:R-:W-:Y:S01]  /*2bd0*/  @!P0 FFMA.FTZ R5, R35, R36, R5 ;  /* 0x0000002423058223 */ /* 0x000fe20000010005 */
[----:B------:R-:W-:Y:S04]  /*2be0*/  @!P0 F2FP.PACK_AB R3, R3, R8 ;  /* 0x000000080303823e */ /* 0x000fe800000000ff */
[----:B------:R-:W-:Y:S02]  /*2bf0*/  @!P0 F2FP.PACK_AB R5, R5, R37 ;  /* 0x000000250505823e */ /* 0x000fe400000000ff */
[----:B------:R-:W-:Y:S02]  /*2c00*/  @!P0 MOV R18, R3 ;  /* 0x0000000300128202 */ /* 0x000fe40000000f00 */
[----:B------:R-:W-:Y:S05]  /*2c10*/  @!P0 MOV R19, R5 ;  /* 0x0000000500138202 */ /* 0x000fea0000000f00 */
[----:B------:R1:W-:Y:S02]  /*2c20*/  STG.E.128 [R60.64+0x80], R16 ;  /* 0x000080103c007986 */ /* 0x0003e4000c101d06 */
.L_x_1129:
[----:B------:R-:W-:Y:S05]  /*2c30*/  BSYNC B1 ;  /* 0x0000000000017941 */ /* 0x000fea0003800000 */
.L_x_1128:
[----:B------:R-:W-:Y:S01]  /*2c40*/  BSSY B1, `(.L_x_1132) ;  /* 0x0000070000017945 */ /* 0x000fe20003800000 */
[----:B------:R-:W-:-:S05]  /*2c50*/  @P4 BRA `(.L_x_1133) ;  /* 0x000006e000004947 */ /* 0x000fca0003800000 */
[----:B------:R-:W-:Y:S01]  /*2c60*/  BSSY B0, `(.L_x_1134) ;  /* 0x0000036000007945 */ /* 0x000fe20003800000 */
[----:B------:R-:W-:-:S05]  /*2c70*/  @P5 BRA `(.L_x_1135) ;  /* 0x0000034000005947 */ /* 0x000fca0003800000 */
[----:B------:R-:W-:Y:S01]  /*2c80*/  ISETP.GE.AND P0, PT, R32, c[0x0][0x27c], PT ;  /* 0x00009f0020007a0c */ /* 0x000fe20003f06270 */
[----:B-1----:R-:W1:Y:S11]  /*2c90*/  LDS.128 R16, [R72+0x5880] ;  /* 0x0058800048107984 */ /* 0x002e760000000c00 */
[----:B------:R-:W-:Y:S01]  /*2ca0*/  @!UPT UIADD3 URZ, URZ, URZ, URZ ;  /* 0x0000003f3f3ff290 */ /* 0x000fe2000fffe03f */
[----:B------:R-:W-:Y:S01]  /*2cb0*/  @!P0 HADD2.F32 R0, -RZ, R27.H0_H0 ;  /* 0x2000001bff008230 */ /* 0x000fe20000004100 */
[----:B------:R-:W-:Y:S01]  /*2cc0*/  @!P0 SHF.R.U64 R5, R14, 0x10, R15 ;  /* 0x000000100e058819 */ /* 0x000fe2000000120f */
[----:B------:R-:W-:Y:S01]  /*2cd0*/  @!P0 HADD2.F32 R8, -RZ, R54.H1_H1 ;  /* 0x30000036ff088230 */ /* 0x000fe20000004100 */
[----:B------:R-:W-:Y:S02]  /*2ce0*/  @!P0 SHF.R.U64 R10, R46, 0x10, R47 ;  /* 0x000000102e0a8819 */ /* 0x000fe4000000122f */
        /* <DEDUP_REMOVED lines=17> */
[-C--:B------:R-:W-:Y:S02]  /*2e00*/  @!P0 FMUL.FTZ R13, R9, R5.reuse ;  /* 0x00000005090d8220 */ /* 0x080fe40000410000 */
        /* <DEDUP_REMOVED lines=9> */
[--C-:B------:R-:W-:Y:S01]  /*2ea0*/  @!P0 HADD2.F32 R26, -RZ, R5.reuse.H1_H1 ;  /* 0x30000005ff1a8230 */ /* 0x100fe20000004100 */
[----:B------:R-:W-:Y:S01]  /*2eb0*/  @!P0 MOV R16, R0 ;  /* 0x0000000000108202 */ /* 0x000fe20000000f00 */
[----:B------:R-:W-:Y:S01]  /*2ec0*/  @!P0 HADD2.F32 R7, -RZ, R5.H0_H0 ;  /* 0x20000005ff078230 */ /* 0x000fe20000004100 */
[-C--:B------:R-:W-:Y:S01]  /*2ed0*/  @!P0 FMUL.FTZ R5, R13, R3.reuse ;  /* 0x000000030d058220 */ /* 0x080fe20000410000 */
[----:B------:R-:W-:Y:S01]  /*2ee0*/  @!P0 MOV R17, R2 ;  /* 0x0000000200118202 */ /* 0x000fe20000000f00 */
[----:B------:R-:W-:Y:S01]  /*2ef0*/  @!P0 FMUL.FTZ R3, R8, R3 ;  /* 0x0000000308038220 */ /* 0x000fe20000410000 */
[----:B------:R-:W-:Y:S01]  /*2f00*/  @!P0 HADD2.F32 R27, -RZ, R46.H0_H0 ;  /* 0x2000002eff1b8230 */ /* 0x000fe20000004100 */
[-C--:B------:R-:W-:Y:S02]  /*2f10*/  @!P0 FMUL.FTZ R31, R26, R14.reuse ;  /* 0x0000000e1a1f8220 */ /* 0x080fe40000410000 */
[-C--:B------:R-:W-:Y:S02]  /*2f20*/  @!P0 FFMA.FTZ R8, R8, R15.reuse, -R5 ;  /* 0x0000000f08088223 */ /* 0x080fe40000010805 */
        /* <DEDUP_REMOVED lines=9> */
.L_x_1135:
[----:B------:R-:W-:Y:S05]  /*2fc0*/  BSYNC B0 ;  /* 0x0000000000007941 */ /* 0x000fea0003800000 */
.L_x_1134:
[----:B------:R-:W-:Y:S11]  /*2fd0*/  ISETP.GE.AND P0, PT, R87, c[0x0][0x1d4], PT ;  /* 0x0000750057007a0c */ /* 0x000ff60003f06270 */
[----:B------:R-:W-:Y:S02]  /*2fe0*/  @!UPT UIADD3 URZ, URZ, URZ, URZ ;  /* 0x0000003f3f3ff290 */ /* 0x000fe4000fffe03f */
[----:B------:R-:W-:-:S05]  /*2ff0*/  @P0 BRA `(.L_x_1133) ;  /* 0x0000034000000947 */ /* 0x000fca0003800000 */
[----:B------:R-:W-:Y:S01]  /*3000*/  ISETP.GE.AND P0, PT, R34, c[0x0][0x27c], PT ;  /* 0x00009f0022007a0c */ /* 0x000fe20003f06270 */
[----:B-1----:R-:W1:Y:S11]  /*3010*/  LDS.128 R16, [R72+0x7080] ;  /* 0x0070800048107984 */ /* 0x002e760000000c00 */
[----:B------:R-:W-:Y:S01]  /*3020*/  @!UPT UIADD3 URZ, URZ, URZ, URZ ;  /* 0x0000003f3f3ff290 */ /* 0x000fe2000fffe03f */
[----:B------:R-:W-:Y:S01]  /*3030*/  @!P0 HADD2.F32 R0, -RZ, R28.H0_H0 ;  /* 0x2000001cff008230 */ /* 0x000fe20000004100 */
        /* <DEDUP_REMOVED lines=21> */
[CC--:B------:R-:W-:Y:S02]  /*3190*/  @!P0 FMUL.FTZ R14, R10.reuse, R5.reuse ;  /* 0x000000050a0e8220 */ /* 0x0c0fe40000410000 */
[C---:B------:R-:W-:Y:S01]  /*31a0*/  @!P0 FMUL.FTZ R2, R3.reuse, R5 ;  /* 0x0000000503028220 */ /* 0x040fe20000410000 */
[----:B------:R-:W-:Y:S01]  /*31b0*/  @!P0 MOV R5, R19 ;  /* 0x0000001300058202 */ /* 0x000fe20000000f00 */
[-C--:B------:R-:W-:Y:S01]  /*31c0*/  @!P0 FFMA.FTZ R27, R3, R13.reuse, -R14 ;  /* 0x0000000d031b8223 */ /* 0x080fe2000001080e */
[--C-:B------:R-:W-:Y:S01]  /*31d0*/  @!P0 HADD2.F32 R14, -RZ, R7.reuse.H1_H1 ;  /* 0x30000007ff0e8230 */ /* 0x100fe20000004100 */
        /* <DEDUP_REMOVED lines=10> */
[----:B------:R-:W-:Y:S02]  /*3280*/  @!P0 FMUL.FTZ R3, R8, R3 ;  /* 0x0000000308038220 */ /* 0x000fe40000410000 */
        /* <DEDUP_REMOVED lines=11> */
.L_x_1133:
[----:B------:R-:W-:Y:S05]  /*3340*/  BSYNC B1 ;  /* 0x0000000000017941 */ /* 0x000fea0003800000 */
.L_x_1132:
        /* <DEDUP_REMOVED lines=55> */
.L_x_1138:
[----:B------:R-:W-:Y:S05]  /*36c0*/  BSYNC B0 ;  /* 0x0000000000007941 */ /* 0x000fea0003800000 */
.L_x_1137:
        /* <DEDUP_REMOVED lines=54> */
[----:B------:R1:W-:Y:S01]  /*3a30*/  STG.E.128 [R78.64+0x80], R16 ;  /* 0x000080104e007986 */ /* 0x0003e2000c101d06 */
[----:B------:R-:W-:-:S05]  /*3a40*/  BRA `(.L_x_1136) ;  /* 0x00001f8000007947 */ /* 0x000fca0003800000 */
.L_x_1121:
[----:B------:R-:W-:Y:S01]  /*3a50*/  ISETP.GE.AND P2, PT, R139, R73, PT ;  /* 0x000000498b00720c */ /* 0x000fe20003f46270 */
[----:B------:R-:W-:Y:S01]  /*3a60*/  CS2R R58, SRZ ;  /* 0x00000000003a7805 */ /* 0x000fe2000001ff00 */
[----:B------:R-:W-:Y:S01]  /*3a70*/  IADD3 R69, -R70, c[0x0][0x1d4], RZ ;  /* 0x0000750046457a10 */ /* 0x000fe20007ffe1ff */
        /* <DEDUP_REMOVED lines=9> */
[----:B------:R-:W-:Y:S05]  /*3b10*/  BSSY B0, `(.L_x_1139) ;  /* 0x00000c6000007945 */ /* 0x000fea0003800000 */
        /* <DEDUP_REMOVED lines=18> */
[----:B------:R-:W3:Y:S01]  /*3c40*/  @!P2 LDG.E.128 R24, [R8.64] ;  /* 0x000000060818a981 */ /* 0x000ee2000c1e1d00 */
[----:B------:R-:W-:Y:S02]  /*3c50*/  @!P0 LEA R16, P3, R10, c[0x0][0x288], 0x1 ;  /* 0x0000a2000a108a11 */ /* 0x000fe400078608ff */
[-C--:B------:R-:W-:Y:S02]  /*3c60*/  ISETP.GE.OR P2, PT, R88, R73.reuse, P5 ;  /* 0x000000495800720c */ /* 0x080fe40002f46670 */
[----:B------:R-:W-:Y:S02]  /*3c70*/  @!P0 LEA.HI.X R17, R10, c[0x0][0x28c], R17, 0x1, P3 ;  /* 0x0000a3000a118a11 */ /* 0x000fe400018f0c11 */
[----:B------:R-:W-:Y:S01]  /*3c80*/  ISETP.GE.AND P3, PT, R88, R73, PT ;  /* 0x000000495800720c */ /* 0x000fe20003f66270 */
[----:B------:R-:W4:Y:S03]  /*3c90*/  @!P0 LDG.E.128 R60, [R14.64] ;  /* 0x000000060e3c8981 */ /* 0x000f26000c1e1d00 */
[----:B------:R-:W-:Y:S11]  /*3ca0*/  ISETP.GE.OR P3, PT, R38, c[0x0][0x27c], P3 ;  /* 0x00009f0026007a0c */ /* 0x000ff60001f66670 */
[----:B------:R-:W-:Y:S02]  /*3cb0*/  @!UPT UIADD3 URZ, URZ, URZ, URZ ;  /* 0x0000003f3f3ff290 */ /* 0x000fe4000fffe03f */
[----:B------:R-:W-:Y:S02]  /*3cc0*/  @!P3 IADD3 R0, P4, R102, R30, RZ ;  /* 0x0000001e6600b210 */ /* 0x000fe40007f9e0ff */
[----:B------:R-:W-:Y:S03]  /*3cd0*/  CS2R R30, SRZ ;  /* 0x00000000001e7805 */ /* 0x000fe6000001ff00 */
[----:B------:R-:W-:Y:S01]  /*3ce0*/  @!P3 IMAD.X R5, R29, 0x1, R111, P4 ;  /* 0x000000011d05b824 */ /* 0x000fe200020e066f */
[C---:B------:R-:W-:Y:S01]  /*3cf0*/  @!P3 LEA R20, P4, R0.reuse, c[0x0][0x270], 0x1 ;  /* 0x00009c000014ba11 */ /* 0x040fe200078808ff */
[----:B------:R-:W-:Y:S03]  /*3d00*/  CS2R R28, SRZ ;  /* 0x00000000001c7805 */ /* 0x000fe6000001ff00 */
[----:B------:R-:W-:Y:S03]  /*3d10*/  @!P3 LEA.HI.X R21, R0, c[0x0][0x274], R5, 0x1, P4 ;  /* 0x00009d000015ba11 */ /* 0x000fe600020f0c05 */
[----:B------:R1:W4:Y:S01]  /*3d20*/  @!P0 LDG.E.128 R28, [R16.64] ;  /* 0x00000006101c8981 */ /* 0x000322000c1e1d00 */
[----:B------:R-:W-:Y:S05]  /*3d30*/  @!P3 IADD3 R64, P0, R98, R64, RZ ;  /* 0x000000406240b210 */ /* 0x000fea0007f1e0ff */
[----:B------:R-:W-:Y:S01]  /*3d40*/  @!P3 IMAD.X R0, R40, 0x1, R110, P0 ;  /* 0x000000012800b824 */ /* 0x000fe200000e066e */
[C---:B-1----:R-:W-:Y:S01]  /*3d50*/  @!P3 LEA R2, P0, R64.reuse, c[0x0][0x288], 0x1 ;  /* 0x0000a2004002ba11 */ /* 0x042fe200078008ff */
[----:B------:R1:W5:Y:S03]  /*3d60*/  @!P3 LDG.E.128 R44, [R20.64] ;  /* 0x00000006142cb981 */ /* 0x000366000c1e1d00 */
[----:B------:R-:W-:Y:S02]  /*3d70*/  @!P3 LEA.HI.X R3, R64, c[0x0][0x28c], R0, 0x1, P0 ;  /* 0x0000a3004003ba11 */ /* 0x000fe400000f0c00 */
[----:B------:R-:W-:Y:S01]  /*3d80*/  ISETP.GE.AND P0, PT, R38, c[0x0][0x27c], PT ;  /* 0x00009f0026007a0c */ /* 0x000fe20003f06270 */
[----:B------:R-:W-:Y:S06]  /*3d90*/  CS2R R16, SRZ ;  /* 0x0000000000107805 */ /* 0x000fec000001ff00 */
[----:B------:R1:W5:Y:S01]  /*3da0*/  @!P3 LDG.E.128 R16, [R2.64] ;  /* 0x000000060210b981 */ /* 0x000362000c1e1d00 */
[----:B--2---:R-:W-:Y:S02]  /*3db0*/  IMAD.MOV.U32 R5, RZ, RZ, R58 ;  /* 0x000000ffff057224 */ /* 0x004fe400078e003a */
[----:B-1----:R-:W-:Y:S02]  /*3dc0*/  IMAD.MOV.U32 R3, RZ, RZ, R59 ;  /* 0x000000ffff037224 */ /* 0x002fe400078e003b */
        /* <DEDUP_REMOVED lines=14> */
[----:B------:R-:W-:Y:S04]  /*3eb0*/  PRMT R67, R3, 0x5410, R5 ;  /* 0x0000541003437816 */ /* 0x000fe80000000005 */
[----:B------:R-:W-:Y:S01]  /*3ec0*/  PRMT R66, R0, 0x5410, R2 ;  /* 0x0000541000427816 */ /* 0x000fe20000000002 */
[----:B------:R-:W-:Y:S02]  /*3ed0*/  IMAD.MOV.U32 R5, RZ, RZ, R30 ;  /* 0x000000ffff057224 */ /* 0x000fe400078e001e */
[----:B------:R-:W-:Y:S02]  /*3ee0*/  IMAD.MOV.U32 R3, RZ, RZ, R31 ;  /* 0x000000ffff037224 */ /* 0x000fe400078e001f */
[----:B------:R-:W-:Y:S02]  /*3ef0*/  IMAD.MOV.U32 R2, RZ, RZ, R28 ;  /* 0x000000ffff027224 */ /* 0x000fe400078e001c */
[----:B------:R-:W-:Y:S01]  /*3f00*/  IMAD.MOV.U32 R0, RZ, RZ, R29 ;  /* 0x000000ffff007224 */ /* 0x000fe200078e001d */
[----:B------:R-:W-:Y:S04]  /*3f10*/  PRMT R40, R3, 0x5410, R5 ;  /* 0x0000541003287816 */ /* 0x000fe80000000005 */
[----:B------:R-:W-:Y:S01]  /*3f20*/  PRMT R37, R0, 0x5410, R2 ;  /* 0x0000541000257816 */ /* 0x000fe20000000002 */
[----:B------:R-:W-:-:S05]  /*3f30*/  @P2 BRA `(.L_x_1140) ;  /* 0x0000083000002947 */ /* 0x000fca0003800000 */
[----:B------:R-:W-:Y:S01]  /*3f40*/  SEL R0, R70, R69, !P1 ;  /* 0x0000004546007207 */ /* 0x000fe20004800000 */
[----:B------:R-:W-:Y:S01]  /*3f50*/  LDS.128 R20, [R127+0x5080] ;  /* 0x005080007f147984 */ /* 0x000fe20000000c00 */
[----:B------:R-:W-:Y:S01]  /*3f60*/  IADD3 R5, P2, R154, R74, RZ ;  /* 0x0000004a9a057210 */ /* 0x000fe20007f5e0ff */
[----:B-----5:R-:W-:Y:S01]  /*3f70*/  IMAD.MOV.U32 R43, RZ, RZ, R45 ;  /* 0x000000ffff2b7224 */ /* 0x020fe200078e002d */
[----:B------:R-:W-:Y:S01]  /*3f80*/  SHF.R.S32.HI R2, RZ, 0x1f, R0 ;  /* 0x0000001fff027819 */ /* 0x000fe20000011400 */
[----:B------:R-:W-:Y:S01]  /*3f90*/  IMAD.MOV.U32 R49, RZ, RZ, R47 ;  /* 0x000000ffff317224 */ /* 0x000fe200078e002f */
[----:B------:R-:W-:Y:S01]  /*3fa0*/  MOV R13, R44 ;  /* 0x0000002c000d7202 */ /* 0x000fe20000000f00 */
[----:B------:R-:W-:Y:S01]  /*3fb0*/  IMAD.X R7, R77, 0x1, R122, P2 ;  /* 0x000000014d077824 */ /* 0x000fe200010e067a */
[----:B------:R-:W-:Y:S02]  /*3fc0*/  LEA.HI R0, R2, R0, RZ, 0x4 ;  /* 0x0000000002007211 */ /* 0x000fe400078f20ff */
[----:B------:R-:W-:Y:S02]  /*3fd0*/  IADD3 R8, P3, P2, R90, R5, R107 ;  /* 0x000000055a087210 */ /* 0x000fe40007a7e06b */
[----:B------:R-:W-:Y:S02]  /*3fe0*/  LEA.HI.SX32 R0, R0, R68, 0x1c ;  /* 0x0000004400007211 */ /* 0x000fe400078fe2ff */
[----:B------:R-:W-:Y:S02]  /*3ff0*/  IADD3.X R10, R89, R7, R114, P3, P2 ;  /* 0x00000007590a7210 */ /* 0x000fe40001fe4472 */
[----:B------:R-:W-:Y:S01]  /*4000*/  @!P0 SHF.R.U64 R42, R44, 0x10, R45 ;  /* 0x000000102c2a8819 */ /* 0x000fe2000000122d */
[----:B------:R-:W-:Y:S01]  /*4010*/  IMAD.SHL.U32 R3, R0, 0x8, RZ ;  /* 0x0000000800037824 */ /* 0x000fe200078e00ff */
[----:B------:R-:W-:Y:S02]  /*4020*/  MOV R14, R19 ;  /* 0x00000013000e7202 */ /* 0x000fe40000000f00 */
[----:B------:R-:W-:Y:S02]  /*4030*/  @!P0 SHF.R.U32.HI R15, RZ, 0x10, R19 ;  /* 0x00000010ff0f8819 */ /* 0x000fe40000011613 */
[----:B------:R-:W-:Y:S02]  /*4040*/  ISETP.GE.AND P2, PT, R3, c[0x0][0x1d4], PT ;  /* 0x0000750003007a0c */ /* 0x000fe40003f46270 */
[----:B------:R-:W-:Y:S02]  /*4050*/  @!P0 SHF.R.U32.HI R50, RZ, 0x10, R47 ;  /* 0x00000010ff328819 */ /* 0x000fe4000001162f */
[----:B------:R-:W-:Y:S02]  /*4060*/  @!P0 SHF.R.U32.HI R44, RZ, 0x10, R45 ;  /* 0x00000010ff2c8819 */ /* 0x000fe4000001162d */
[----:B------:R-:W-:Y:S05]  /*4070*/  @!P0 SHF.R.U64 R45, R46, 0x10, R47 ;  /* 0x000000102e2d8819 */ /* 0x000fea000000122f */
[----:B------:R-:W-:Y:S02]  /*4080*/  @!P0 HADD2.F32 R45, -RZ, R45.H0_H0 ;  /* 0x2000002dff2d8230 */ /* 0x000fe40000004100 */
[--C-:B------:R-:W-:Y:S02]  /*4090*/  @!P2 IADD3 R2, P4, P3, R90, R5, R3.reuse ;  /* 0x000000055a02a210 */ /* 0x100fe40007b9e003 */
[----:B------:R-:W-:Y:S04]  /*40a0*/  @!P2 SHF.R.S32.HI R9, RZ, 0x1f, R3 ;  /* 0x0000001fff09a819 */ /* 0x000fe80000011403 */
[----:B------:R-:W-:Y:S01]  /*40b0*/  @!P2 IADD3.X R7, R89, R7, R9, P4, P3 ;  /* 0x000000075907a210 */ /* 0x000fe200027e6409 */
[--C-:B------:R-:W-:Y:S01]  /*40c0*/  IMAD.MOV.U32 R9, RZ, RZ, R17.reuse ;  /* 0x000000ffff097224 */ /* 0x100fe200078e0011 */
[C---:B------:R-:W-:Y:S04]  /*40d0*/  LEA R80, P3, R8.reuse, c[0x0][0x1c8], 0x1 ;  /* 0x0000720008507a11 */ /* 0x040fe800078608ff */
[----:B------:R-:W-:Y:S02]  /*40e0*/  LEA.HI.X R81, R8, c[0x0][0x1cc], R10, 0x1, P3 ;  /* 0x0000730008517a11 */ /* 0x000fe400018f0c0a */
[C---:B------:R-:W-:Y:S02]  /*40f0*/  @!P2 LEA R78, P3, R2.reuse, c[0x0][0x1c8], 0x1 ;  /* 0x00007200024eaa11 */ /* 0x040fe400078608ff */
[----:B------:R-:W-:Y:S02]  /*4100*/  @!P0 SHF.R.U32.HI R8, RZ, 0x10, R17 ;  /* 0x00000010ff088819 */ /* 0x000fe40000011611 */
[----:B------:R-:W-:Y:S02]  /*4110*/  @!P2 LEA.HI.X R79, R2, c[0x0][0x1cc], R7, 0x1, P3 ;  /* 0x00007300024faa11 */ /* 0x000fe400018f0c07 */
[----:B------:R-:W-:Y:S02]  /*4120*/  SHF.R.S32.HI R2, RZ, 0x1f, R0 ;  /* 0x0000001fff027819 */ /* 0x000fe40000011400 */
[----:B------:R-:W-:Y:S01]  /*4130*/  @!P0 SHF.R.U64 R10, R18, 0x10, R19 ;  /* 0x00000010120a8819 */ /* 0x000fe20000001213 */
[----:B------:R-:W-:Y:S01]  /*4140*/  @!P0 HADD2.F32 R19, -RZ, R42.H0_H0 ;  /* 0x2000002aff138230 */ /* 0x000fe20000004100 */
[----:B------:R-:W-:Y:S02]  /*4150*/  LEA.HI R0, R2, R0, RZ, 0x3 ;  /* 0x0000000002007211 */ /* 0x000fe400078f18ff */
[----:B------:R-:W-:Y:S02]  /*4160*/  LOP3.LUT R2, R117, 0x38, R3, 0xf8, !PT ;  /* 0x0000003875027812 */ /* 0x000fe400078ef803 */
[----:B------:R-:W-:Y:S02]  /*4170*/  SHF.R.S32.HI R0, RZ, 0x3, R0 ;  /* 0x00000003ff007819 */ /* 0x000fe40000011400 */
[----:B------:R-:W-:Y:S02]  /*4180*/  LOP3.LUT R2, R2, R169, RZ, 0x3c, !PT ;  /* 0x000000a902027212 */ /* 0x000fe400078e3cff */
[----:B------:R-:W-:Y:S01]  /*4190*/  MOV R3, R16 ;  /* 0x0000001000037202 */ /* 0x000fe20000000f00 */
[----:B------:R-:W-:Y:S04]  /*41a0*/  IMAD R0, R0, 0xc00, R6 ;  /* 0x00000c0000007824 */ /* 0x000fe800078e0206 */
[----:B------:R-:W-:Y:S01]  /*41b0*/  @!P0 HADD2.F32 R3, -RZ, R3.H0_H0 ;  /* 0x20000003ff038230 */ /* 0x000fe20000004100 */
[----:B------:R-:W-:Y:S02]  /*41c0*/  IADD3 R0, R0, R2, RZ ;  /* 0x0000000200007210 */ /* 0x000fe40007ffe0ff */
[----:B------:R-:W-:Y:S01]  /*41d0*/  @!P0 SHF.R.U64 R2, R16, 0x10, R17 ;  /* 0x0000001010028819 */ /* 0x000fe20000001211 */
[----:B------:R-:W-:Y:S02]  /*41e0*/  @!P0 HADD2.F32 R16, -RZ, R13.H0_H0 ;  /* 0x2000000dff108230 */ /* 0x000fe40000004100 */
[----:B------:R-:W-:Y:S02]  /*41f0*/  IMAD.SHL.U32 R0, R0, 0x2, RZ ;  /* 0x0000000200007824 */ /* 0x000fe400078e00ff */
[----:B------:R-:W-:Y:S03]  /*4200*/  @!P0 HADD2.F32 R2, -RZ, R2.H0_H0 ;  /* 0x20000002ff028230 */ /* 0x000fe60000004100 */
[----:B------:R-:W1:Y:S02]  /*4210*/  LDS.128 R52, [R0+0x5080] ;  /* 0x0050800000347984 */ /* 0x000e640000000c00 */
[----:B-1----:R-:W-:Y:S01]  /*4220*/  @!P0 IMAD.MOV.U32 R5, RZ, RZ, R52 ;  /* 0x000000ffff058224 */ /* 0x002fe200078e0034 */
[----:B------:R-:W-:Y:S02]  /*4230*/  @!P0 MOV R0, R20 ;  /* 0x0000001400008202 */ /* 0x000fe40000000f00 */
[----:B------:R-:W-:Y:S02]  /*4240*/  @!P0 MOV R48, R55 ;  /* 0x0000003700308202 */ /* 0x000fe40000000f00 */
[--C-:B------:R-:W-:Y:S02]  /*4250*/  @!P0 HADD2.F32 R13, -RZ, R5.reuse.H0_H0 ;  /* 0x20000005ff0d8230 */ /* 0x100fe40000004100 */
[--C-:B------:R-:W-:Y:S02]  /*4260*/  @!P0 HADD2.F32 R7, -RZ, R0.reuse.H0_H0 ;  /* 0x20000000ff078230 */ /* 0x100fe40000004100 */
[----:B------:R-:W-:Y:S01]  /*4270*/  @!P0 HADD2.F32 R17, -RZ, R5.H1_H1 ;  /* 0x30000005ff118230 */ /* 0x000fe20000004100 */
[-C--:B------:R-:W-:Y:S01]  /*4280*/  @!P0 FMUL.FTZ R42, R13, R3.reuse ;  /* 0x000000030d2a8220 */ /* 0x080fe20000410000 */
[----:B------:R-:W-:Y:S01]  /*4290*/  @!P0 HADD2.F32 R5, -RZ, R0.H1_H1 ;  /* 0x30000000ff058230 */ /* 0x000fe20000004100 */
[----:B------:R-:W-:Y:S02]  /*42a0*/  @!P0 FMUL.FTZ R0, R7, R3 ;  /* 0x0000000307008220 */ /* 0x000fe40000410000 */
[----:B------:R-:W-:Y:S02]  /*42b0*/  @!P0 FMUL.FTZ R3, R17, R2 ;  /* 0x0000000211038220 */ /* 0x000fe40000410000 */
[----:B------:R-:W-:Y:S01]  /*42c0*/  @!P0 FFMA.FTZ R0, R13, R16, R0 ;  /* 0x000000100d008223 */ /* 0x000fe20000010000 */
[----:B------:R-:W-:Y:S01]  /*42d0*/  @!P0 MOV R13, R53 ;  /* 0x00000035000d8202 */ /* 0x000fe20000000f00 */
[C---:B------:R-:W-:Y:S02]  /*42e0*/  @!P0 FMUL.FTZ R2, R5.reuse, R2 ;  /* 0x0000000205028220 */ /* 0x040fe40000410000 */
[-C--:B------:R-:W-:Y:S01]  /*42f0*/  @!P0 FFMA.FTZ R85, R5, R19.reuse, -R3 ;  /* 0x0000001305558223 */ /* 0x080fe20000010803 */
[----:B------:R-:W-:Y:S01]  /*4300*/  @!P0 HADD2.F32 R3, -RZ, R9.H0_H0 ;  /* 0x20000009ff038230 */ /* 0x000fe20000004100 */
[----:B------:R-:W-:Y:S02]  /*4310*/  @!P0 IMAD.MOV.U32 R5, RZ, RZ, R21 ;  /* 0x000000ffff058224 */ /* 0x000fe400078e0015 */
[----:B------:R-:W-:Y:S01]  /*4320*/  @!P0 FFMA.FTZ R86, R7, R16, -R42 ;  /* 0x0000001007568223 */ /* 0x000fe2000001082a */
[--C-:B------:R-:W-:Y:S01]  /*4330*/  @!P0 HADD2.F32 R16, -RZ, R13.reuse.H0_H0 ;  /* 0x2000000dff108230 */ /* 0x100fe20000004100 */
[----:B------:R-:W-:Y:S01]  /*4340*/  @!P0 FFMA.FTZ R2, R17, R19, R2 ;  /* 0x0000001311028223 */ /* 0x000fe20000010002 */
[----:B------:R-:W-:Y:S01]  /*4350*/  @!P0 HADD2.F32 R19, -RZ, R13.H1_H1 ;  /* 0x3000000dff138230 */ /* 0x000fe20000004100 */
[----:B------:R-:W-:Y:S01]  /*4360*/  @!P0 MOV R13, R54 ;  /* 0x00000036000d8202 */ /* 0x000fe20000000f00 */
[----:B------:R-:W-:Y:S02]  /*4370*/  @!P0 HADD2.F32 R7, -RZ, R8.H0_H0 ;  /* 0x20000008ff078230 */ /* 0x000fe40000004100 */
[----:B------:R-:W-:Y:S01]  /*4380*/  @!P0 HADD2.F32 R8, -RZ, R5.H1_H1 ;  /* 0x30000005ff088230 */ /* 0x000fe20000004100 */
[----:B------:R-:W-:Y:S01]  /*4390*/  @!P0 F2FP.PACK_AB R0, R2, R0 ;  /* 0x000000000200823e */ /* 0x000fe200000000ff */
[----:B------:R-:W-:Y:S01]  /*43a0*/  @!P0 HADD2.F32 R17, -RZ, R43.H0_H0 ;  /* 0x2000002bff118230 */ /* 0x000fe20000004100 */
[----:B------:R-:W-:Y:S01]  /*43b0*/  @!P0 FMUL.FTZ R43, R19, R7 ;  /* 0x00000007132b8220 */ /* 0x000fe20000410000 */
[----:B------:R-:W-:Y:S01]  /*43c0*/  @!P0 HADD2.F32 R9, -RZ, R5.H0_H0 ;  /* 0x20000005ff098230 */ /* 0x000fe20000004100 */
[----:B------:R-:W-:Y:S01]  /*43d0*/  @!P0 FMUL.FTZ R5, R16, R3 ;  /* 0x0000000310058220 */ /* 0x000fe20000410000 */
[----:B------:R-:W-:Y:S01]  /*43e0*/  @!P0 HADD2.F32 R42, -RZ, R44.H0_H0 ;  /* 0x2000002cff2a8230 */ /* 0x000fe20000004100 */
[----:B------:R-:W-:Y:S01]  /*43f0*/  @!P0 MOV R52, R0 ;  /* 0x0000000000348202 */ /* 0x000fe20000000f00 */
[--C-:B------:R-:W-:Y:S01]  /*4400*/  @!P0 HADD2.F32 R44, -RZ, R13.reuse.H1_H1 ;  /* 0x3000000dff2c8230 */ /* 0x100fe20000004100 */
[C---:B------:R-:W-:Y:S02]  /*4410*/  @!P0 FFMA.FTZ R84, R9.reuse, R17, -R5 ;  /* 0x0000001109548223 */ /* 0x040fe40000010805 */
[C---:B------:R-:W-:Y:S01]  /*4420*/  @!P0 FMUL.FTZ R5, R8.reuse, R7 ;  /* 0x0000000708058220 */ /* 0x040fe20000410000 */
[----:B------:R-:W-:Y:S01]  /*4430*/  @!P0 HADD2.F32 R7, -RZ, R10.H0_H0 ;  /* 0x2000000aff078230 */ /* 0x000fe20000004100 */
[-C--:B------:R-:W-:Y:S01]  /*4440*/  @!P0 FFMA.FTZ R83, R8, R42.reuse, -R43 ;  /* 0x0000002a08538223 */ /* 0x080fe2000001082b */
[----:B------:R-:W-:Y:S01]  /*4450*/  @!P0 HADD2.F32 R43, -RZ, R46.H0_H0 ;  /* 0x2000002eff2b8230 */ /* 0x000fe20000004100 */
[----:B------:R-:W-:Y:S02]  /*4460*/  @!P0 IMAD.MOV.U32 R8, RZ, RZ, R22 ;  /* 0x000000ffff088224 */ /* 0x000fe400078e0016 */
[----:B------:R-:W-:Y:S01]  /*4470*/  @!P0 FMUL.FTZ R3, R9, R3 ;  /* 0x0000000309038220 */ /* 0x000fe20000410000 */
[----:B------:R-:W-:Y:S01]  /*4480*/  @!P0 HADD2.F32 R9, -RZ, R18.H0_H0 ;  /* 0x20000012ff098230 */ /* 0x000fe20000004100 */
[----:B------:R-:W-:Y:S01]  /*4490*/  @!P0 FMUL.FTZ R47, R44, R7 ;  /* 0x000000072c2f8220 */ /* 0x000fe20000410000 */
[----:B------:R-:W-:Y:S01]  /*44a0*/  @!P0 HADD2.F32 R18, -RZ, R13.H0_H0 ;  /* 0x2000000dff128230 */ /* 0x000fe20000004100 */
[----:B------:R-:W-:Y:S01]  /*44b0*/  @!P0 FFMA.FTZ R3, R16, R17, R3 ;  /* 0x0000001110038223 */ /* 0x000fe20000010003 */
[--C-:B------:R-:W-:Y:S01]  /*44c0*/  @!P0 HADD2.F32 R10, -RZ, R8.reuse.H1_H1 ;  /* 0x30000008ff0a8230 */ /* 0x100fe20000004100 */
[----:B------:R-:W-:Y:S01]  /*44d0*/  @!P0 FFMA.FTZ R5, R19, R42, R5 ;  /* 0x0000002a13058223 */ /* 0x000fe20000010005 */
[----:B------:R-:W-:Y:S01]  /*44e0*/  @!P0 HADD2.F32 R13, -RZ, R8.H0_H0 ;  /* 0x20000008ff0d8230 */ /* 0x000fe20000004100 */
[----:B------:R-:W-:Y:S02]  /*44f0*/  @!P0 FMUL.FTZ R46, R18, R9 ;  /* 0x00000009122e8220 */ /* 0x000fe40000410000 */
[C---:B------:R-:W-:Y:S01]  /*4500*/  @!P0 FMUL.FTZ R8, R10.reuse, R7 ;  /* 0x000000070a088220 */ /* 0x040fe20000410000 */
[----:B------:R-:W-:Y:S01]  /*4510*/  @!P0 F2FP.PACK_AB R3, R5, R3 ;  /* 0x000000030503823e */ /* 0x000fe200000000ff */
[----:B------:R-:W-:Y:S01]  /*4520*/  @!P0 FFMA.FTZ R82, R10, R45, -R47 ;  /* 0x0000002d0a528223 */ /* 0x000fe2000001082f */
[----:B------:R-:W-:Y:S01]  /*4530*/  @!P0 HADD2.F32 R47, -RZ, R49.H0_H0 ;  /* 0x20000031ff2f8230 */ /* 0x000fe20000004100 */
[----:B------:R-:W-:Y:S01]  /*4540*/  @!P0 IMAD.MOV.U32 R10, RZ, RZ, R23 ;  /* 0x000000ffff0a8224 */ /* 0x000fe200078e0017 */
[----:B------:R-:W-:Y:S01]  /*4550*/  @!P0 HADD2.F32 R49, -RZ, R50.H0_H0 ;  /* 0x20000032ff318230 */ /* 0x000fe20000004100 */
[C---:B------:R-:W-:Y:S01]  /*4560*/  @!P0 FMUL.FTZ R7, R13.reuse, R9 ;  /* 0x000000090d078220 */ /* 0x040fe20000410000 */
[----:B------:R-:W-:Y:S01]  /*4570*/  @!P0 HADD2.F32 R9, -RZ, R14.H0_H0 ;  /* 0x2000000eff098230 */ /* 0x000fe20000004100 */
[-C--:B------:R-:W-:Y:S01]  /*4580*/  @!P0 FFMA.FTZ R76, R13, R43.reuse, -R46 ;  /* 0x0000002b0d4c8223 */ /* 0x080fe2000001082e */
[----:B------:R-:W-:Y:S01]  /*4590*/  @!P0 HADD2.F32 R13, -RZ, R15.H0_H0 ;  /* 0x2000000fff0d8230 */ /* 0x000fe20000004100 */
[----:B------:R-:W-:Y:S01]  /*45a0*/  @!P0 FFMA.FTZ R7, R18, R43, R7 ;  /* 0x0000002b12078223 */ /* 0x000fe20000010007 */
[--C-:B------:R-:W-:Y:S01]  /*45b0*/  @!P0 HADD2.F32 R46, -RZ, R48.reuse.H0_H0 ;  /* 0x20000030ff2e8230 */ /* 0x100fe20000004100 */
[----:B------:R-:W-:Y:S01]  /*45c0*/  @!P0 FFMA.FTZ R8, R44, R45, R8 ;  /* 0x0000002d2c088223 */ /* 0x000fe20000010008 */
[----:B------:R-:W-:Y:S01]  /*45d0*/  @!P0 HADD2.F32 R48, -RZ, R48.H1_H1 ;  /* 0x30000030ff308230 */ /* 0x000fe20000004100 */
[----:B------:R-:W-:Y:S01]  /*45e0*/  @!P0 IMAD.MOV.U32 R53, RZ, RZ, R3 ;  /* 0x000000ffff358224 */ /* 0x000fe200078e0003 */
[--C-:B------:R-:W-:Y:S02]  /*45f0*/  @!P0 HADD2.F32 R15, -RZ, R10.reuse.H0_H0 ;  /* 0x2000000aff0f8230 */ /* 0x100fe40000004100 */
[----:B------:R-:W-:Y:S01]  /*4600*/  @!P0 HADD2.F32 R14, -RZ, R10.H1_H1 ;  /* 0x3000000aff0e8230 */ /* 0x000fe20000004100 */
[----:B------:R-:W-:Y:S01]  /*4610*/  @!P0 FMUL.FTZ R10, R46, R9 ;  /* 0x000000092e0a8220 */ /* 0x000fe20000410000 */
[----:B------:R-:W-:Y:S01]  /*4620*/  @!P0 F2FP.PACK_AB R7, R8, R7 ;  /* 0x000000070807823e */ /* 0x000fe200000000ff */
[----:B------:R-:W-:Y:S02]  /*4630*/  @!P0 FMUL.FTZ R50, R48, R13 ;  /* 0x0000000d30328220 */ /* 0x000fe40000410000 */
[C---:B------:R-:W-:Y:S01]  /*4640*/  @!P0 FFMA.FTZ R51, R15.reuse, R47, -R10 ;  /* 0x0000002f0f338223 */ /* 0x040fe2000001080a */
[----:B------:R-:W-:Y:S01]  /*4650*/  @!P0 MOV R54, R7 ;  /* 0x0000000700368202 */ /* 0x000fe20000000f00 */
[----:B------:R-:W-:Y:S02]  /*4660*/  @!P0 FFMA.FTZ R50, R14, R49, -R50 ;  /* 0x000000310e328223 */ /* 0x000fe40000010832 */
        /* <DEDUP_REMOVED lines=12> */
[----:B------:R-:W-:Y:S03]  /*4730*/  @!P0 F2FP.PACK_AB R9, R10, R9 ;  /* 0x000000090a09823e */ /* 0x000fe600000000ff */
[----:B------:R1:W-:Y:S02]  /*4740*/  STG.E.128 [R80.64], R20 ;  /* 0x0000001450007986 */ /* 0x0003e4000c101d06 */
[----:B------:R-:W-:Y:S06]  /*4750*/  @!P0 IMAD.MOV.U32 R55, RZ, RZ, R9 ;  /* 0x000000ffff378224 */ /* 0x000fec00078e0009 */
[----:B------:R1:W-:Y:S02]  /*4760*/  @!P2 STG.E.128 [R78.64], R52 ;  /* 0x000000344e00a986 */ /* 0x0003e4000c101d06 */
.L_x_1140:
[----:B------:R-:W-:Y:S05]  /*4770*/  BSYNC B0 ;  /* 0x0000000000007941 */ /* 0x000fea0003800000 */
.L_x_1139:
[----:B------:R-:W-:Y:S01]  /*4780*/  ISETP.GE.OR P2, PT, R139, R73, P5 ;  /* 0x000000498b00720c */ /* 0x000fe20002f46670 */
[----:B------:R-:W-:Y:S01]  /*4790*/  @!UPT UIADD3 URZ, URZ, URZ, URZ ;  /* 0x0000003f3f3ff290 */ /* 0x000fe2000fffe03f */
[----:B------:R-:W-:Y:S11]  /*47a0*/  BSSY B0, `(.L_x_1141) ;  /* 0x000007f000007945 */ /* 0x000ff60003800000 */
[----:B------:R-:W-:-:S05]  /*47b0*/  @P2 BRA `(.L_x_1142) ;  /* 0x000007d000002947 */ /* 0x000fca0003800000 */
[----:B------:R-:W-:Y:S01]  /*47c0*/  SEL R0, R70, R69, !P1 ;  /* 0x0000004546007207 */ /* 0x000fe20004800000 */
[----:B-----5:R-:W-:Y:S01]  /*47d0*/  LDS.128 R16, [R126+0x5080] ;  /* 0x005080007e107984 */ /* 0x020fe20000000c00 */
[----:B------:R-:W-:Y:S01]  /*47e0*/  IADD3 R5, P2, R160, R74, RZ ;  /* 0x0000004aa0057210 */ /* 0x000fe20007f5e0ff */
[----:B------:R-:W-:Y:S01]  /*47f0*/  @!P0 HADD2.F32 R13, -RZ, R64.H0_H0 ;  /* 0x20000040ff0d8230 */ /* 0x000fe20000004100 */
[----:B------:R-:W-:Y:S01]  /*4800*/  SHF.R.S32.HI R2, RZ, 0x1f, R0 ;  /* 0x0000001fff027819 */ /* 0x000fe20000011400 */
[----:B------:R-:W-:Y:S01]  /*4810*/  @!P0 HADD2.F32 R42, -RZ, R65.H0_H0 ;  /* 0x20000041ff2a8230 */ /* 0x000fe20000004100 */
[----:B-1----:R-:W-:Y:S01]  /*4820*/  @!P0 SHF.R.U64 R20, R56, 0x10, R57 ;  /* 0x0000001038148819 */ /* 0x002fe20000001239 */
[----:B------:R-:W-:Y:S01]  /*4830*/  IMAD.X R7, R77, 0x1, R129, P2 ;  /* 0x000000014d077824 */ /* 0x000fe200010e0681 */
[----:B------:R-:W-:Y:S02]  /*4840*/  LEA.HI R0, R2, R0, RZ, 0x4 ;  /* 0x0000000002007211 */ /* 0x000fe400078f20ff */
[----:B------:R-:W-:Y:S01]  /*4850*/  IADD3 R8, P3, P2, R90, R5, R107 ;  /* 0x000000055a087210 */ /* 0x000fe20007a7e06b */
[----:B------:R-:W-:Y:S01]  /*4860*/  @!P0 HADD2.F32 R20, -RZ, R20.H0_H0 ;  /* 0x20000014ff148230 */ /* 0x000fe20000004100 */
[----:B------:R-:W-:Y:S02]  /*4870*/  LEA.HI.SX32 R0, R0, R68, 0x1c ;  /* 0x0000004400007211 */ /* 0x000fe400078fe2ff */
[----:B------:R-:W-:Y:S02]  /*4880*/  IADD3.X R10, R89, R7, R114, P3, P2 ;  /* 0x00000007590a7210 */ /* 0x000fe40001fe4472 */
[----:B------:R-:W-:Y:S01]  /*4890*/  @!P0 SHF.R.U64 R14, R26, 0x10, R27 ;  /* 0x000000101a0e8819 */ /* 0x000fe2000000121b */
[----:B------:R-:W-:Y:S01]  /*48a0*/  IMAD.SHL.U32 R3, R0, 0x8, RZ ;  /* 0x0000000800037824 */ /* 0x000fe200078e00ff */
[----:B------:R-:W-:Y:S02]  /*48b0*/  @!P0 SHF.R.U32.HI R44, RZ, 0x10, R59 ;  /* 0x00000010ff2c8819 */ /* 0x000fe4000001163b */
[----:B------:R-:W-:Y:S02]  /*48c0*/  @!P0 SHF.R.U32.HI R23, RZ, 0x10, R57 ;  /* 0x00000010ff178819 */ /* 0x000fe40000011639 */
[----:B------:R-:W-:Y:S01]  /*48d0*/  ISETP.GE.AND P2, PT, R3, c[0x0][0x1d4], PT ;  /* 0x0000750003007a0c */ /* 0x000fe20003f46270 */
[----:B------:R-:W-:Y:S02]  /*48e0*/  @!P0 HADD2.F32 R44, -RZ, R44.H0_H0 ;  /* 0x2000002cff2c8230 */ /* 0x000fe40000004100 */
[----:B------:R-:W-:Y:S10]  /*48f0*/  @!P0 HADD2.F32 R23, -RZ, R23.H0_H0 ;  /* 0x20000017ff178230 */ /* 0x000ff40000004100 */
[--C-:B------:R-:W-:Y:S02]  /*4900*/  @!P2 IADD3 R2, P4, P3, R90, R5, R3.reuse ;  /* 0x000000055a02a210 */ /* 0x100fe40007b9e003 */
[----:B------:R-:W-:Y:S04]  /*4910*/  @!P2 SHF.R.S32.HI R9, RZ, 0x1f, R3 ;  /* 0x0000001fff09a819 */ /* 0x000fe80000011403 */
[----:B------:R-:W-:Y:S02]  /*4920*/  @!P2 IADD3.X R7, R89, R7, R9, P4, P3 ;  /* 0x000000075907a210 */ /* 0x000fe400027e6409 */
[C---:B------:R-:W-:Y:S04]  /*4930*/  LEA R54, P3, R8.reuse, c[0x0][0x1c8], 0x1 ;  /* 0x0000720008367a11 */ /* 0x040fe800078608ff */
[----:B------:R-:W-:Y:S02]  /*4940*/  LEA.HI.X R55, R8, c[0x0][0x1cc], R10, 0x1, P3 ;  /* 0x0000730008377a11 */ /* 0x000fe400018f0c0a */
[C---:B------:R-:W-:Y:S02]  /*4950*/  @!P2 LEA R52, P3, R2.reuse, c[0x0][0x1c8], 0x1 ;  /* 0x000072000234aa11 */ /* 0x040fe400078608ff */
[----:B------:R-:W-:Y:S02]  /*4960*/  @!P0 SHF.R.U32.HI R10, RZ, 0x10, R27 ;  /* 0x00000010ff0a8819 */ /* 0x000fe4000001161b */
[----:B------:R-:W-:Y:S02]  /*4970*/  @!P2 LEA.HI.X R53, R2, c[0x0][0x1cc], R7, 0x1, P3 ;  /* 0x000073000235aa11 */ /* 0x000fe400018f0c07 */
[----:B------:R-:W-:Y:S01]  /*4980*/  SHF.R.S32.HI R2, RZ, 0x1f, R0 ;  /* 0x0000001fff027819 */ /* 0x000fe20000011400 */
[----:B------:R-:W-:Y:S01]  /*4990*/  @!P0 HADD2.F32 R10, -RZ, R10.H0_H0 ;  /* 0x2000000aff0a8230 */ /* 0x000fe20000004100 */
[----:B------:R-:W-:Y:S02]  /*49a0*/  @!P0 SHF.R.U64 R27, R58, 0x10, R59 ;  /* 0x000000103a1b8819 */ /* 0x000fe4000000123b */
[----:B------:R-:W-:Y:S02]  /*49b0*/  LEA.HI R0, R2, R0, RZ, 0x3 ;  /* 0x0000000002007211 */ /* 0x000fe400078f18ff */
[----:B------:R-:W-:Y:S01]  /*49c0*/  LOP3.LUT R2, R116, 0x38, R3, 0xf8, !PT ;  /* 0x0000003874027812 */ /* 0x000fe200078ef803 */
[----:B------:R-:W-:Y:S01]  /*49d0*/  @!P0 HADD2.F32 R3, -RZ, R35.H0_H0 ;  /* 0x20000023ff038230 */ /* 0x000fe20000004100 */
[----:B------:R-:W-:Y:S01]  /*49e0*/  SHF.R.S32.HI R0, RZ, 0x3, R0 ;  /* 0x00000003ff007819 */ /* 0x000fe20000011400 */
[----:B------:R-:W-:Y:S01]  /*49f0*/  @!P0 HADD2.F32 R27, -RZ, R27.H0_H0 ;  /* 0x2000001bff1b8230 */ /* 0x000fe20000004100 */
[----:B------:R-:W-:Y:S02]  /*4a00*/  LOP3.LUT R2, R2, R167, RZ, 0x3c, !PT ;  /* 0x000000a702027212 */ /* 0x000fe400078e3cff */
[----:B------:R-:W-:Y:S01]  /*4a10*/  @!P0 SHF.R.U32.HI R8, RZ, 0x10, R25 ;  /* 0x00000010ff088819 */ /* 0x000fe20000011619 */
[----:B------:R-:W-:Y:S05]  /*4a20*/  IMAD R0, R0, 0xc00, R11 ;  /* 0x00000c0000007824 */ /* 0x000fea00078e020b */
[----:B------:R-:W-:Y:S02]  /*4a30*/  IADD3 R0, R0, R2, RZ ;  /* 0x0000000200007210 */ /* 0x000fe40007ffe0ff */
[----:B------:R-:W-:Y:S01]  /*4a40*/  @!P0 SHF.R.U64 R2, R24, 0x10, R25 ;  /* 0x0000001018028819 */ /* 0x000fe20000001219 */
[----:B------:R-:W-:Y:S02]  /*4a50*/  @!P0 HADD2.F32 R25, -RZ, R65.H1_H1 ;  /* 0x30000041ff198230 */ /* 0x000fe40000004100 */
[----:B------:R-:W-:Y:S02]  /*4a60*/  IMAD.SHL.U32 R0, R0, 0x2, RZ ;  /* 0x0000000200007824 */ /* 0x000fe400078e00ff */
[----:B------:R-:W-:Y:S03]  /*4a70*/  @!P0 HADD2.F32 R2, -RZ, R2.H0_H0 ;  /* 0x20000002ff028230 */ /* 0x000fe60000004100 */
[----:B------:R-:W1:Y:S02]  /*4a80*/  LDS.128 R48, [R0+0x5080] ;  /* 0x0050800000307984 */ /* 0x000e640000000c00 */
[----:B-1----:R-:W-:Y:S01]  /*4a90*/  @!P0 IMAD.MOV.U32 R5, RZ, RZ, R48 ;  /* 0x000000ffff058224 */ /* 0x002fe200078e0030 */
[----:B------:R-:W-:Y:S04]  /*4aa0*/  @!P0 MOV R0, R16 ;  /* 0x0000001000008202 */ /* 0x000fe80000000f00 */
[--C-:B------:R-:W-:Y:S02]  /*4ab0*/  @!P0 HADD2.F32 R9, -RZ, R5.reuse.H0_H0 ;  /* 0x20000005ff098230 */ /* 0x100fe40000004100 */
[--C-:B------:R-:W-:Y:S02]  /*4ac0*/  @!P0 HADD2.F32 R7, -RZ, R0.reuse.H0_H0 ;  /* 0x20000000ff078230 */ /* 0x100fe40000004100 */
[----:B------:R-:W-:Y:S01]  /*4ad0*/  @!P0 HADD2.F32 R15, -RZ, R5.H1_H1 ;  /* 0x30000005ff0f8230 */ /* 0x000fe20000004100 */
[-C--:B------:R-:W-:Y:S01]  /*4ae0*/  @!P0 FMUL.FTZ R21, R9, R3.reuse ;  /* 0x0000000309158220 */ /* 0x080fe20000410000 */
[----:B------:R-:W-:Y:S01]  /*4af0*/  @!P0 HADD2.F32 R5, -RZ, R0.H1_H1 ;  /* 0x30000000ff058230 */ /* 0x000fe20000004100 */
[----:B------:R-:W-:Y:S02]  /*4b00*/  @!P0 FMUL.FTZ R0, R7, R3 ;  /* 0x0000000307008220 */ /* 0x000fe40000410000 */
[-C--:B------:R-:W-:Y:S02]  /*4b10*/  @!P0 FMUL.FTZ R3, R15, R2.reuse ;  /* 0x000000020f038220 */ /* 0x080fe40000410000 */
[-C--:B------:R-:W-:Y:S02]  /*4b20*/  @!P0 FFMA.FTZ R0, R9, R13.reuse, R0 ;  /* 0x0000000d09008223 */ /* 0x080fe40000010000 */
[----:B------:R-:W-:Y:S01]  /*4b30*/  @!P0 FFMA.FTZ R59, R7, R13, -R21 ;  /* 0x0000000d073b8223 */ /* 0x000fe20000010815 */
[----:B------:R-:W-:Y:S01]  /*4b40*/  @!P0 MOV R13, R49 ;  /* 0x00000031000d8202 */ /* 0x000fe20000000f00 */
[C---:B------:R-:W-:Y:S01]  /*4b50*/  @!P0 FMUL.FTZ R2, R5.reuse, R2 ;  /* 0x0000000205028220 */ /* 0x040fe20000410000 */
[----:B------:R-:W-:Y:S01]  /*4b60*/  @!P0 HADD2.F32 R7, -RZ, R8.H0_H0 ;  /* 0x20000008ff078230 */ /* 0x000fe20000004100 */
[-C--:B------:R-:W-:Y:S01]  /*4b70*/  @!P0 FFMA.FTZ R58, R5, R20.reuse, -R3 ;  /* 0x00000014053a8223 */ /* 0x080fe20000010803 */
[----:B------:R-:W-:Y:S01]  /*4b80*/  @!P0 HADD2.F32 R3, -RZ, R35.H1_H1 ;  /* 0x30000023ff038230 */ /* 0x000fe20000004100 */
[----:B------:R-:W-:Y:S01]  /*4b90*/  @!P0 IMAD.MOV.U32 R5, RZ, RZ, R17 ;  /* 0x000000ffff058224 */ /* 0x000fe200078e0011 */
[--C-:B------:R-:W-:Y:S01]  /*4ba0*/  @!P0 HADD2.F32 R22, -RZ, R13.reuse.H1_H1 ;  /* 0x3000000dff168230 */ /* 0x100fe20000004100 */
[----:B------:R-:W-:Y:S01]  /*4bb0*/  @!P0 FFMA.FTZ R2, R15, R20, R2 ;  /* 0x000000140f028223 */ /* 0x000fe20000010002 */
[----:B------:R-:W-:Y:S02]  /*4bc0*/  @!P0 HADD2.F32 R20, -RZ, R13.H0_H0 ;  /* 0x2000000dff148230 */ /* 0x000fe40000004100 */
[--C-:B------:R-:W-:Y:S01]  /*4bd0*/  @!P0 HADD2.F32 R9, -RZ, R5.reuse.H0_H0 ;  /* 0x20000005ff098230 */ /* 0x100fe20000004100 */
[----:B------:R-:W-:Y:S01]  /*4be0*/  @!P0 FMUL.FTZ R13, R22, R7 ;  /* 0x00000007160d8220 */ /* 0x000fe20000410000 */
[----:B------:R-:W-:Y:S01]  /*4bf0*/  @!P0 HADD2.F32 R21, -RZ, R64.H1_H1 ;  /* 0x30000040ff158230 */ /* 0x000fe20000004100 */
[----:B------:R-:W-:Y:S01]  /*4c00*/  @!P0 F2FP.PACK_AB R0, R2, R0 ;  /* 0x000000000200823e */ /* 0x000fe200000000ff */
[----:B------:R-:W-:Y:S01]  /*4c10*/  @!P0 HADD2.F32 R8, -RZ, R5.H1_H1 ;  /* 0x30000005ff088230 */ /* 0x000fe20000004100 */
[-C--:B------:R-:W-:Y:S02]  /*4c20*/  @!P0 FMUL.FTZ R5, R20, R3.reuse ;  /* 0x0000000314058220 */ /* 0x080fe40000410000 */
[C---:B------:R-:W-:Y:S01]  /*4c30*/  @!P0 FMUL.FTZ R3, R9.reuse, R3 ;  /* 0x0000000309038220 */ /* 0x040fe20000410000 */
[----:B------:R-:W-:Y:S01]  /*4c40*/  @!P0 MOV R48, R0 ;  /* 0x0000000000308202 */ /* 0x000fe20000000f00 */
[----:B------:R-:W-:Y:S01]  /*4c50*/  @!P0 FFMA.FTZ R57, R9, R21, -R5 ;  /* 0x0000001509398223 */ /* 0x000fe20000010805 */
[----:B------:R-:W-:Y:S01]  /*4c60*/  @!P0 MOV R9, R51 ;  /* 0x0000003300098202 */ /* 0x000fe20000000f00 */
[C---:B------:R-:W-:Y:S01]  /*4c70*/  @!P0 FMUL.FTZ R5, R8.reuse, R7 ;  /* 0x0000000708058220 */ /* 0x040fe20000410000 */
[----:B------:R-:W-:Y:S01]  /*4c80*/  @!P0 HADD2.F32 R7, -RZ, R36.H0_H0 ;  /* 0x20000024ff078230 */ /* 0x000fe20000004100 */
[----:B------:R-:W-:Y:S02]  /*4c90*/  @!P0 FFMA.FTZ R56, R8, R23, -R13 ;  /* 0x0000001708388223 */ /* 0x000fe4000001080d */
[----:B------:R-:W-:Y:S01]  /*4ca0*/  @!P0 IMAD.MOV.U32 R8, RZ, RZ, R19 ;  /* 0x000000ffff088224 */ /* 0x000fe200078e0013 */
[--C-:B------:R-:W-:Y:S01]  /*4cb0*/  @!P0 HADD2.F32 R35, -RZ, R9.reuse.H0_H0 ;  /* 0x20000009ff238230 */ /* 0x100fe20000004100 */
[----:B------:R-:W-:Y:S01]  /*4cc0*/  @!P0 FFMA.FTZ R3, R20, R21, R3 ;  /* 0x0000001514038223 */ /* 0x000fe20000010003 */
[----:B------:R-:W-:Y:S01]  /*4cd0*/  @!P0 HADD2.F32 R43, -RZ, R9.H1_H1 ;  /* 0x30000009ff2b8230 */ /* 0x000fe20000004100 */
[----:B------:R-:W-:Y:S01]  /*4ce0*/  @!P0 FFMA.FTZ R5, R22, R23, R5 ;  /* 0x0000001716058223 */ /* 0x000fe20000010005 */
[--C-:B------:R-:W-:Y:S01]  /*4cf0*/  @!P0 HADD2.F32 R13, -RZ, R8.reuse.H0_H0 ;  /* 0x20000008ff0d8230 */ /* 0x100fe20000004100 */
[----:B------:R-:W-:Y:S01]  /*4d00*/  @!P0 FMUL.FTZ R15, R35, R7 ;  /* 0x00000007230f8220 */ /* 0x000fe20000410000 */
[----:B------:R-:W-:Y:S02]  /*4d10*/  @!P0 HADD2.F32 R8, -RZ, R8.H1_H1 ;  /* 0x30000008ff088230 */ /* 0x000fe40000004100 */
[----:B------:R-:W-:Y:S01]  /*4d20*/  @!P0 F2FP.PACK_AB R3, R5, R3 ;  /* 0x000000030503823e */ /* 0x000fe200000000ff */
[----:B------:R-:W-:Y:S02]  /*4d30*/  @!P0 FMUL.FTZ R9, R13, R7 ;  /* 0x000000070d098220 */ /* 0x000fe40000410000 */
[----:B------:R-:W-:Y:S02]  /*4d40*/  @!P0 FMUL.FTZ R7, R43, R10 ;  /* 0x0000000a2b078220 */ /* 0x000fe40000410000 */
[----:B------:R-:W-:Y:S01]  /*4d50*/  @!P0 FFMA.FTZ R47, R13, R42, -R15 ;  /* 0x0000002a0d2f8223 */ /* 0x000fe2000001080f */
[----:B------:R-:W-:Y:S01]  /*4d60*/  @!P0 MOV R15, R50 ;  /* 0x00000032000f8202 */ /* 0x000fe20000000f00 */
[C---:B------:R-:W-:Y:S01]  /*4d70*/  @!P0 FMUL.FTZ R10, R8.reuse, R10 ;  /* 0x0000000a080a8220 */ /* 0x040fe20000410000 */
[----:B------:R-:W-:Y:S01]  /*4d80*/  @!P0 HADD2.F32 R13, -RZ, R14.H0_H0 ;  /* 0x2000000eff0d8230 */ /* 0x000fe20000004100 */
[----:B------:R-:W-:Y:S01]  /*4d90*/  @!P0 FFMA.FTZ R46, R8, R44, -R7 ;  /* 0x0000002c082e8223 */ /* 0x000fe20000010807 */
[----:B------:R-:W-:Y:S01]  /*4da0*/  @!P0 HADD2.F32 R7, -RZ, R36.H1_H1 ;  /* 0x30000024ff078230 */ /* 0x000fe20000004100 */
[----:B------:R-:W-:Y:S01]  /*4db0*/  @!P0 IMAD.MOV.U32 R8, RZ, RZ, R18 ;  /* 0x000000ffff088224 */ /* 0x000fe200078e0012 */
[--C-:B------:R-:W-:Y:S01]  /*4dc0*/  @!P0 HADD2.F32 R24, -RZ, R15.reuse.H0_H0 ;  /* 0x2000000fff188230 */ /* 0x100fe20000004100 */
[----:B------:R-:W-:Y:S01]  /*4dd0*/  @!P0 IMAD.MOV.U32 R49, RZ, RZ, R3 ;  /* 0x000000ffff318224 */ /* 0x000fe200078e0003 */
[----:B------:R-:W-:Y:S01]  /*4de0*/  @!P0 HADD2.F32 R26, -RZ, R15.H1_H1 ;  /* 0x3000000fff1a8230 */ /* 0x000fe20000004100 */
[----:B------:R-:W-:Y:S01]  /*4df0*/  @!P0 F2FP.PACK_AB R20, R46, R47 ;  /* 0x0000002f2e14823e */ /* 0x000fe200000000ff */
[--C-:B------:R-:W-:Y:S02]  /*4e00*/  @!P0 HADD2.F32 R15, -RZ, R8.reuse.H0_H0 ;  /* 0x20000008ff0f8230 */ /* 0x100fe40000004100 */
[----:B------:R-:W-:Y:S01]  /*4e10*/  @!P0 HADD2.F32 R14, -RZ, R8.H1_H1 ;  /* 0x30000008ff0e8230 */ /* 0x000fe20000004100 */
[----:B------:R-:W-:Y:S02]  /*4e20*/  @!P0 FMUL.FTZ R8, R24, R7 ;  /* 0x0000000718088220 */ /* 0x000fe40000410000 */
[----:B------:R-:W-:Y:S02]  /*4e30*/  @!P0 FMUL.FTZ R36, R26, R13 ;  /* 0x0000000d1a248220 */ /* 0x000fe40000410000 */
[C---:B------:R-:W-:Y:S02]  /*4e40*/  @!P0 FMUL.FTZ R7, R15.reuse, R7 ;  /* 0x000000070f078220 */ /* 0x040fe40000410000 */
[----:B------:R-:W-:Y:S02]  /*4e50*/  @!P0 FFMA.FTZ R45, R15, R25, -R8 ;  /* 0x000000190f2d8223 */ /* 0x000fe40000010808 */
[----:B------:R-:W-:Y:S01]  /*4e60*/  @!P0 FMUL.FTZ R8, R14, R13 ;  /* 0x0000000d0e088220 */ /* 0x000fe20000410000 */
[----:B------:R-:W-:Y:S01]  /*4e70*/  @!P0 F2FP.PACK_AB R13, R58, R59 ;  /* 0x0000003b3a0d823e */ /* 0x000fe200000000ff */
[----:B------:R-:W-:Y:S01]  /*4e80*/  @!P0 FFMA.FTZ R15, R14, R27, -R36 ;  /* 0x0000001b0e0f8223 */ /* 0x000fe20000010824 */
[----:B------:R-:W-:Y:S01]  /*4e90*/  @!P0 F2FP.PACK_AB R14, R56, R57 ;  /* 0x00000039380e823e */ /* 0x000fe200000000ff */
[----:B------:R-:W-:Y:S01]  /*4ea0*/  @!P0 FFMA.FTZ R7, R24, R25, R7 ;  /* 0x0000001918078223 */ /* 0x000fe20000010007 */
[----:B------:R-:W-:Y:S01]  /*4eb0*/  @!P0 MOV R16, R13 ;  /* 0x0000000d00108202 */ /* 0x000fe20000000f00 */
[----:B------:R-:W-:Y:S01]  /*4ec0*/  @!P0 FFMA.FTZ R8, R26, R27, R8 ;  /* 0x0000001b1a088223 */ /* 0x000fe20000010008 */
[----:B------:R-:W-:Y:S01]  /*4ed0*/  @!P0 F2FP.PACK_AB R15, R15, R45 ;  /* 0x0000002d0f0f823e */ /* 0x000fe200000000ff */
[----:B------:R-:W-:Y:S02]  /*4ee0*/  @!P0 FFMA.FTZ R9, R35, R42, R9 ;  /* 0x0000002a23098223 */ /* 0x000fe40000010009 */
[----:B------:R-:W-:Y:S01]  /*4ef0*/  @!P0 FFMA.FTZ R10, R43, R44, R10 ;  /* 0x0000002c2b0a8223 */ /* 0x000fe2000001000a */
[----:B------:R-:W-:Y:S01]  /*4f00*/  @!P0 MOV R18, R15 ;  /* 0x0000000f00128202 */ /* 0x000fe20000000f00 */
[----:B------:R-:W-:Y:S01]  /*4f10*/  @!P0 IMAD.MOV.U32 R17, RZ, RZ, R14 ;  /* 0x000000ffff118224 */ /* 0x000fe200078e000e */
[----:B------:R-:W-:Y:S01]  /*4f20*/  @!P0 F2FP.PACK_AB R7, R8, R7 ;  /* 0x000000070807823e */ /* 0x000fe200000000ff */
[----:B------:R-:W-:Y:S01]  /*4f30*/  @!P0 IMAD.MOV.U32 R19, RZ, RZ, R20 ;  /* 0x000000ffff138224 */ /* 0x000fe200078e0014 */
[----:B------:R-:W-:Y:S02]  /*4f40*/  @!P0 F2FP.PACK_AB R9, R10, R9 ;  /* 0x000000090a09823e */ /* 0x000fe400000000ff */
[----:B------:R-:W-:Y:S02]  /*4f50*/  @!P0 MOV R50, R7 ;  /* 0x0000000700328202 */ /* 0x000fe40000000f00 */
[----:B------:R1:W-:Y:S01]  /*4f60*/  STG.E.128 [R54.64], R16 ;  /* 0x0000001036007986 */ /* 0x0003e2000c101d06 */
[----:B------:R-:W-:Y:S07]  /*4f70*/  @!P0 IMAD.MOV.U32 R51, RZ, RZ, R9 ;  /* 0x000000ffff338224 */ /* 0x000fee00078e0009 */
[----:B------:R1:W-:Y:S02]  /*4f80*/  @!P2 STG.E.128 [R52.64], R48 ;  /* 0x000000303400a986 */ /* 0x0003e4000c101d06 */
.L_x_1142:
[----:B------:R-:W-:Y:S05]  /*4f90*/  BSYNC B0 ;  /* 0x0000000000007941 */ /* 0x000fea0003800000 */
.L_x_1141:
[----:B------:R-:W-:Y:S05]  /*4fa0*/  IADD3 R74, P2, R158, R74, RZ ;  /* 0x0000004a9e4a7210 */ /* 0x000fea0007f5e0ff */
[----:B------:R-:W-:Y:S01]  /*4fb0*/  IMAD.X R64, R77, 0x1, R128, P2 ;  /* 0x000000014d407824 */ /* 0x000fe200010e0680 */
[----:B------:R-:W-:Y:S11]  /*4fc0*/  ISETP.GE.OR P2, PT, R138, R73, P5 ;  /* 0x000000498a00720c */ /* 0x000ff60002f46670 */
[----:B------:R-:W-:Y:S02]  /*4fd0*/  @!UPT UIADD3 URZ, URZ, URZ, URZ ;  /* 0x0000003f3f3ff290 */ /* 0x000fe4000fffe03f */
[----:B------:R-:W-:-:S05]  /*4fe0*/  @P2 BRA `(.L_x_1136) ;  /* 0x000009e000002947 */ /* 0x000fca0003800000 */
[----:B------:R-:W-:Y:S01]  /*4ff0*/  SEL R0, R70, R69, !P1 ;  /* 0x0000004546007207 */ /* 0x000fe20004800000 */
[----:B-1---5:R-:W1:Y:S01]  /*5000*/  LDS.128 R16, [R125+0x5080] ;  /* 0x005080007d107984 */ /* 0x022e620000000c00 */
[----:B------:R-:W-:Y:S01]  /*5010*/  IADD3 R7, P3, P2, R90, R74, R107 ;  /* 0x0000004a5a077210 */ /* 0x000fe20007a7e06b */
[----:B------:R-:W-:Y:S01]  /*5020*/  @!P0 HADD2.F32 R3, -RZ, R37.H0_H0 ;  /* 0x20000025ff038230 */ /* 0x000fe20000004100 */
[----:B------:R-:W-:Y:S01]  /*5030*/  SHF.R.S32.HI R2, RZ, 0x1f, R0 ;  /* 0x0000001fff027819 */ /* 0x000fe20000011400 */
[--C-:B------:R-:W-:Y:S01]  /*5040*/  @!P0 HADD2.F32 R27, -RZ, R66.reuse.H0_H0 ;  /* 0x20000042ff1b8230 */ /* 0x100fe20000004100 */
[----:B------:R-:W-:Y:S01]  /*5050*/  IADD3.X R8, R89, R64, R114, P3, P2 ;  /* 0x0000004059087210 */ /* 0x000fe20001fe4472 */
[----:B------:R-:W-:Y:S01]  /*5060*/  @!P0 HADD2.F32 R23, -RZ, R66.H1_H1 ;  /* 0x30000042ff178230 */ /* 0x000fe20000004100 */
[----:B------:R-:W-:Y:S01]  /*5070*/  LEA.HI R0, R2, R0, RZ, 0x4 ;  /* 0x0000000002007211 */ /* 0x000fe200078f20ff */
[----:B------:R-:W-:Y:S01]  /*5080*/  @!P0 HADD2.F32 R14, -RZ, R40.H0_H0 ;  /* 0x20000028ff0e8230 */ /* 0x000fe20000004100 */
[C---:B------:R-:W-:Y:S02]  /*5090*/  LEA R56, P2, R7.reuse, c[0x0][0x1c8], 0x1 ;  /* 0x0000720007387a11 */ /* 0x040fe400078408ff */
[----:B------:R-:W-:Y:S02]  /*50a0*/  LEA.HI.SX32 R0, R0, R68, 0x1c ;  /* 0x0000004400007211 */ /* 0x000fe400078fe2ff */
[----:B------:R-:W-:Y:S02]  /*50b0*/  LEA.HI.X R57, R7, c[0x0][0x1cc], R8, 0x1, P2 ;  /* 0x0000730007397a11 */ /* 0x000fe400010f0c08 */
[----:B------:R-:W-:Y:S02]  /*50c0*/  SHF.R.S32.HI R2, RZ, 0x1f, R0 ;  /* 0x0000001fff027819 */ /* 0x000fe40000011400 */
[----:B------:R-:W-:Y:S02]  /*50d0*/  SHF.L.U32 R52, R0, 0x3, RZ ;  /* 0x0000000300347819 */ /* 0x000fe400000006ff */
[----:B------:R-:W-:Y:S02]  /*50e0*/  LEA.HI R2, R2, R0, RZ, 0x3 ;  /* 0x0000000002027211 */ /* 0x000fe400078f18ff */
[----:B------:R-:W-:Y:S02]  /*50f0*/  @!P0 SHF.R.U64 R10, R60, 0x10, R61 ;  /* 0x000000103c0a8819 */ /* 0x000fe4000000123d */
[----:B------:R-:W-:Y:S02]  /*5100*/  SHF.R.S32.HI R0, RZ, 0x3, R2 ;  /* 0x00000003ff007819 */ /* 0x000fe40000011402 */
[----:B------:R-:W-:Y:S01]  /*5110*/  LOP3.LUT R2, R115, 0x38, R52, 0xf8, !PT ;  /* 0x0000003873027812 */ /* 0x000fe200078ef834 */
[----:B------:R-:W-:Y:S01]  /*5120*/  @!P0 HADD2.F32 R25, -RZ, R10.H0_H0 ;  /* 0x2000000aff198230 */ /* 0x000fe20000004100 */
[--C-:B------:R-:W-:Y:S01]  /*5130*/  @!P0 SHF.R.U64 R5, R28, 0x10, R29.reuse ;  /* 0x000000101c058819 */ /* 0x100fe2000000121d */
[----:B------:R-:W-:Y:S01]  /*5140*/  IMAD R0, R0, 0xc00, R12 ;  /* 0x00000c0000007824 */ /* 0x000fe200078e020c */
[----:B------:R-:W-:Y:S02]  /*5150*/  LOP3.LUT R2, R2, R166, RZ, 0x3c, !PT ;  /* 0x000000a602027212 */ /* 0x000fe400078e3cff */
[----:B------:R-:W-:Y:S01]  /*5160*/  @!P0 SHF.R.U32.HI R13, RZ, 0x10, R29 ;  /* 0x00000010ff0d8819 */ /* 0x000fe2000001161d */
[----:B------:R-:W-:Y:S01]  /*5170*/  @!P0 HADD2.F32 R5, -RZ, R5.H0_H0 ;  /* 0x20000005ff058230 */ /* 0x000fe20000004100 */
[--C-:B------:R-:W-:Y:S01]  /*5180*/  @!P0 SHF.R.U32.HI R15, RZ, 0x10, R31.reuse ;  /* 0x00000010ff0f8819 */ /* 0x100fe2000001161f */
[----:B------:R-:W-:Y:S01]  /*5190*/  IMAD.IADD R0, R0, 0x1, R2 ;  /* 0x0000000100007824 */ /* 0x000fe200078e0202 */
[----:B------:R-:W-:Y:S01]  /*51a0*/  @!P0 SHF.R.U64 R20, R30, 0x10, R31 ;  /* 0x000000101e148819 */ /* 0x000fe2000000121f */
[----:B------:R-:W-:Y:S01]  /*51b0*/  @!P0 HADD2.F32 R31, -RZ, R67.H1_H1 ;  /* 0x30000043ff1f8230 */ /* 0x000fe20000004100 */
[----:B------:R-:W-:Y:S01]  /*51c0*/  @!P0 SHF.R.U32.HI R29, RZ, 0x10, R61 ;  /* 0x00000010ff1d8819 */ /* 0x000fe2000001163d */
[----:B------:R-:W-:Y:S01]  /*51d0*/  @!P0 HADD2.F32 R21, -RZ, R15.H0_H0 ;  /* 0x2000000fff158230 */ /* 0x000fe20000004100 */
[----:B------:R-:W-:Y:S02]  /*51e0*/  SHF.L.U32 R44, R0, 0x1, RZ ;  /* 0x00000001002c7819 */ /* 0x000fe400000006ff */
[----:B-1----:R-:W-:Y:S01]  /*51f0*/  @!P0 MOV R9, R17 ;  /* 0x0000001100098202 */ /* 0x002fe20000000f00 */
[----:B------:R-:W-:Y:S01]  /*5200*/  @!P0 HADD2.F32 R29, -RZ, R29.H0_H0 ;  /* 0x2000001dff1d8230 */ /* 0x000fe20000004100 */
[--C-:B------:R-:W-:Y:S02]  /*5210*/  @!P0 SHF.R.U32.HI R43, RZ, 0x10, R63.reuse ;  /* 0x00000010ff2b8819 */ /* 0x100fe4000001163f */
[----:B------:R-:W1:Y:S01]  /*5220*/  LDS.128 R44, [R44+0x5080] ;  /* 0x005080002c2c7984 */ /* 0x000e620000000c00 */
[----:B------:R-:W-:Y:S01]  /*5230*/  @!P0 HADD2.F32 R0, -RZ, R9.H0_H0 ;  /* 0x20000009ff008230 */ /* 0x000fe20000004100 */
[----:B------:R-:W-:Y:S01]  /*5240*/  @!P0 SHF.R.U64 R36, R62, 0x10, R63 ;  /* 0x000000103e248819 */ /* 0x000fe2000000123f */
[----:B------:R-:W-:Y:S01]  /*5250*/  @!P0 HADD2.F32 R43, -RZ, R43.H0_H0 ;  /* 0x2000002bff2b8230 */ /* 0x000fe20000004100 */
[----:B------:R-:W-:Y:S01]  /*5260*/  ISETP.GE.AND P2, PT, R52, c[0x0][0x1d4], PT ;  /* 0x0000750034007a0c */ /* 0x000fe20003f46270 */
[----:B------:R-:W-:Y:S02]  /*5270*/  @!P0 HADD2.F32 R9, -RZ, R9.H1_H1 ;  /* 0x30000009ff098230 */ /* 0x000fe40000004100 */
[----:B------:R-:W-:Y:S01]  /*5280*/  @!P0 HADD2.F32 R36, -RZ, R36.H0_H0 ;  /* 0x20000024ff248230 */ /* 0x000fe20000004100 */
[----:B-1----:R-:W-:Y:S01]  /*5290*/  @!P0 IMAD.MOV.U32 R28, RZ, RZ, R45 ;  /* 0x000000ffff1c8224 */ /* 0x002fe200078e002d */
[----:B------:R-:W-:Y:S01]  /*52a0*/  @!P0 MOV R35, R46 ;  /* 0x0000002e00238202 */ /* 0x000fe20000000f00 */
[----:B------:R-:W-:Y:S02]  /*52b0*/  @!P0 IMAD.MOV.U32 R7, RZ, RZ, R44 ;  /* 0x000000ffff078224 */ /* 0x000fe400078e002c */
[----:B------:R-:W-:Y:S01]  /*52c0*/  @!P0 IMAD.MOV.U32 R30, RZ, RZ, R47 ;  /* 0x000000ffff1e8224 */ /* 0x000fe200078e002f */
[--C-:B------:R-:W-:Y:S02]  /*52d0*/  @!P0 HADD2.F32 R26, -RZ, R28.reuse.H0_H0 ;  /* 0x2000001cff1a8230 */ /* 0x100fe40000004100 */
[--C-:B------:R-:W-:Y:S02]  /*52e0*/  @!P0 HADD2.F32 R22, -RZ, R7.reuse.H0_H0 ;  /* 0x20000007ff168230 */ /* 0x100fe40000004100 */
[----:B------:R-:W-:Y:S01]  /*52f0*/  @!P0 HADD2.F32 R24, -RZ, R7.H1_H1 ;  /* 0x30000007ff188230 */ /* 0x000fe20000004100 */
[-C--:B------:R-:W-:Y:S01]  /*5300*/  @!P0 FMUL.FTZ R2, R26, R3.reuse ;  /* 0x000000031a028220 */ /* 0x080fe20000410000 */
[----:B------:R-:W-:Y:S01]  /*5310*/  @!P0 HADD2.F32 R28, -RZ, R28.H1_H1 ;  /* 0x3000001cff1c8230 */ /* 0x000fe20000004100 */
[C---:B------:R-:W-:Y:S01]  /*5320*/  @!P0 FMUL.FTZ R3, R0.reuse, R3 ;  /* 0x0000000300038220 */ /* 0x040fe20000410000 */
[--C-:B------:R-:W-:Y:S01]  /*5330*/  @!P0 HADD2.F32 R42, -RZ, R30.reuse.H1_H1 ;  /* 0x3000001eff2a8230 */ /* 0x100fe20000004100 */
[----:B------:R-:W-:Y:S01]  /*5340*/  @!P0 FFMA.FTZ R60, R0, R27, -R2 ;  /* 0x0000001b003c8223 */ /* 0x000fe20000010802 */
[----:B------:R-:W-:Y:S01]  /*5350*/  @!P0 MOV R2, R16 ;  /* 0x0000001000028202 */ /* 0x000fe20000000f00 */
[----:B------:R-:W-:Y:S01]  /*5360*/  @!P0 FMUL.FTZ R10, R24, R5 ;  /* 0x00000005180a8220 */ /* 0x000fe20000410000 */
[----:B------:R-:W-:Y:S01]  /*5370*/  @!P0 HADD2.F32 R0, -RZ, R37.H1_H1 ;  /* 0x30000025ff008230 */ /* 0x000fe20000004100 */
[----:B------:R-:W-:Y:S01]  /*5380*/  @!P0 FMUL.FTZ R48, R42, R21 ;  /* 0x000000152a308220 */ /* 0x000fe20000410000 */
[----:B------:R-:W-:Y:S02]  /*5390*/  @!P0 HADD2.F32 R37, -RZ, R30.H0_H0 ;  /* 0x2000001eff258230 */ /* 0x000fe40000004100 */
[--C-:B------:R-:W-:Y:S02]  /*53a0*/  @!P0 HADD2.F32 R8, -RZ, R2.reuse.H0_H0 ;  /* 0x20000002ff088230 */ /* 0x100fe40000004100 */
[----:B------:R-:W-:Y:S01]  /*53b0*/  @!P0 HADD2.F32 R7, -RZ, R2.H1_H1 ;  /* 0x30000002ff078230 */ /* 0x000fe20000004100 */
[-C--:B------:R-:W-:Y:S01]  /*53c0*/  @!P0 FMUL.FTZ R2, R22, R0.reuse ;  /* 0x0000000016028220 */ /* 0x080fe20000410000 */
[--C-:B------:R-:W-:Y:S01]  /*53d0*/  @!P0 HADD2.F32 R30, -RZ, R35.reuse.H0_H0 ;  /* 0x20000023ff1e8230 */ /* 0x100fe20000004100 */
[C---:B------:R-:W-:Y:S01]  /*53e0*/  @!P0 FMUL.FTZ R0, R8.reuse, R0 ;  /* 0x0000000008008220 */ /* 0x040fe20000410000 */
[----:B------:R-:W-:Y:S01]  /*53f0*/  @!P0 HADD2.F32 R35, -RZ, R35.H1_H1 ;  /* 0x30000023ff238230 */ /* 0x000fe20000004100 */
[----:B------:R-:W-:Y:S01]  /*5400*/  @!P0 FFMA.FTZ R59, R8, R23, -R2 ;  /* 0x00000017083b8223 */ /* 0x000fe20000010802 */
[----:B------:R-:W-:Y:S01]  /*5410*/  @!P0 MOV R8, R18 ;  /* 0x0000001200088202 */ /* 0x000fe20000000f00 */
[C---:B------:R-:W-:Y:S01]  /*5420*/  @!P0 FMUL.FTZ R2, R7.reuse, R5 ;  /* 0x0000000507028220 */ /* 0x040fe20000410000 */
[----:B------:R-:W-:Y:S01]  /*5430*/  @!P0 HADD2.F32 R5, -RZ, R13.H0_H0 ;  /* 0x2000000dff058230 */ /* 0x000fe20000004100 */
        /* <DEDUP_REMOVED lines=8> */
[----:B------:R-:W-:Y:S01]  /*54c0*/  @!P0 FMUL.FTZ R51, R30, R10 ;  /* 0x0000000a1e338220 */ /* 0x000fe20000410000 */
[----:B------:R-:W-:Y:S01]  /*54d0*/  @!P0 HADD2.F32 R15, -RZ, R7.H1_H1 ;  /* 0x30000007ff0f8230 */ /* 0x000fe20000004100 */
[----:B------:R-:W-:Y:S01]  /*54e0*/  @!P0 FMUL.FTZ R50, R35, R13 ;  /* 0x0000000d23328220 */ /* 0x000fe20000410000 */
[--C-:B------:R-:W-:Y:S01]  /*54f0*/  @!P0 HADD2.F32 R7, -RZ, R8.reuse.H0_H0 ;  /* 0x20000008ff078230 */ /* 0x100fe20000004100 */
[----:B------:R-:W-:Y:S01]  /*5500*/  @!P0 FFMA.FTZ R55, R9, R29, -R53 ;  /* 0x0000001d09378223 */ /* 0x000fe20000010835 */
[----:B------:R-:W-:Y:S01]  /*5510*/  @!P0 HADD2.F32 R8, -RZ, R8.H1_H1 ;  /* 0x30000008ff088230 */ /* 0x000fe20000004100 */
[----:B------:R-:W-:Y:S02]  /*5520*/  @!P0 FFMA.FTZ R49, R20, R40, -R49 ;  /* 0x0000002814318223 */ /* 0x000fe40000010831 */
[----:B------:R-:W-:Y:S02]  /*5530*/  @!P0 FFMA.FTZ R48, R15, R43, -R48 ;  /* 0x0000002b0f308223 */ /* 0x000fe40000010830 */
[----:B------:R-:W-:Y:S01]  /*5540*/  @!P0 FFMA.FTZ R54, R7, R31, -R51 ;  /* 0x0000001f07368223 */ /* 0x000fe20000010833 */
[----:B------:R-:W-:Y:S01]  /*5550*/  @!P0 F2FP.PACK_AB R51, R55, R60 ;  /* 0x0000003c3733823e */ /* 0x000fe200000000ff */
[----:B------:R-:W-:Y:S01]  /*5560*/  @!P0 FFMA.FTZ R53, R8, R36, -R50 ;  /* 0x0000002408358223 */ /* 0x000fe20000010832 */
[----:B------:R-:W-:Y:S01]  /*5570*/  @!P0 F2FP.PACK_AB R50, R58, R59 ;  /* 0x0000003b3a32823e */ /* 0x000fe200000000ff */
[----:B------:R-:W-:Y:S01]  /*5580*/  @!P0 FFMA.FTZ R0, R22, R23, R0 ;  /* 0x0000001716008223 */ /* 0x000fe20000010000 */
[----:B------:R-:W-:Y:S01]  /*5590*/  @!P0 F2FP.PACK_AB R49, R48, R49 ;  /* 0x000000313031823e */ /* 0x000fe200000000ff */
[----:B------:R-:W-:Y:S01]  /*55a0*/  @!P0 FMUL.FTZ R5, R9, R5 ;  /* 0x0000000509058220 */ /* 0x000fe20000410000 */
[----:B------:R-:W-:Y:S01]  /*55b0*/  @!P0 F2FP.PACK_AB R48, R53, R54 ;  /* 0x000000363530823e */ /* 0x000fe200000000ff */
[----:B------:R-:W-:Y:S01]  /*55c0*/  @!P0 IMAD.MOV.U32 R16, RZ, RZ, R50 ;  /* 0x000000ffff108224 */ /* 0x000fe200078e0032 */
[----:B------:R-:W-:Y:S01]  /*55d0*/  @!P0 MOV R17, R51 ;  /* 0x0000003300118202 */ /* 0x000fe20000000f00 */
[----:B------:R-:W-:Y:S01]  /*55e0*/  @!P0 FFMA.FTZ R2, R24, R25, R2 ;  /* 0x0000001918028223 */ /* 0x000fe20000010002 */
[----:B------:R-:W-:Y:S01]  /*55f0*/  @!P0 MOV R19, R49 ;  /* 0x0000003100138202 */ /* 0x000fe20000000f00 */
[----:B------:R-:W-:Y:S02]  /*5600*/  @!P0 IMAD.MOV.U32 R18, RZ, RZ, R48 ;  /* 0x000000ffff128224 */ /* 0x000fe400078e0030 */
[----:B------:R-:W-:Y:S01]  /*5610*/  @!P0 FMUL.FTZ R7, R7, R10 ;  /* 0x0000000a07078220 */ /* 0x000fe20000410000 */
[----:B------:R-:W-:Y:S01]  /*5620*/  @!P0 F2FP.PACK_AB R0, R2, R0 ;  /* 0x000000000200823e */ /* 0x000fe200000000ff */
[----:B------:R-:W-:Y:S01]  /*5630*/  @!P0 FFMA.FTZ R3, R26, R27, R3 ;  /* 0x0000001b1a038223 */ /* 0x000fe20000010003 */
[----:B------:R1:W-:Y:S01]  /*5640*/  STG.E.128 [R56.64], R16 ;  /* 0x0000001038007986 */ /* 0x0003e2000c101d06 */
[----:B------:R-:W-:Y:S01]  /*5650*/  @!P0 FMUL.FTZ R8, R8, R13 ;  /* 0x0000000d08088220 */ /* 0x000fe20000410000 */
[----:B------:R-:W-:Y:S01]  /*5660*/  @!P0 MOV R44, R0 ;  /* 0x00000000002c8202 */ /* 0x000fe20000000f00 */
[----:B------:R-:W-:Y:S02]  /*5670*/  @!P0 FFMA.FTZ R5, R28, R29, R5 ;  /* 0x0000001d1c058223 */ /* 0x000fe40000010005 */
[----:B------:R-:W-:Y:S02]  /*5680*/  @!P0 FMUL.FTZ R9, R20, R14 ;  /* 0x0000000e14098220 */ /* 0x000fe40000410000 */
[----:B------:R-:W-:Y:S01]  /*5690*/  @!P0 FFMA.FTZ R7, R30, R31, R7 ;  /* 0x0000001f1e078223 */ /* 0x000fe20000010007 */
[----:B------:R-:W-:Y:S01]  /*56a0*/  @!P0 F2FP.PACK_AB R3, R5, R3 ;  /* 0x000000030503823e */ /* 0x000fe200000000ff */
[----:B------:R-:W-:Y:S02]  /*56b0*/  @!P0 FMUL.FTZ R10, R15, R21 ;  /* 0x000000150f0a8220 */ /* 0x000fe40000410000 */
[----:B------:R-:W-:Y:S02]  /*56c0*/  @!P0 FFMA.FTZ R8, R35, R36, R8 ;  /* 0x0000002423088223 */ /* 0x000fe40000010008 */
[----:B------:R-:W-:Y:S02]  /*56d0*/  @!P0 FFMA.FTZ R9, R37, R40, R9 ;  /* 0x0000002825098223 */ /* 0x000fe40000010009 */
[----:B------:R-:W-:Y:S01]  /*56e0*/  @!P0 FFMA.FTZ R10, R42, R43, R10 ;  /* 0x0000002b2a0a8223 */ /* 0x000fe2000001000a */
[----:B------:R-:W-:Y:S01]  /*56f0*/  @!P0 F2FP.PACK_AB R7, R8, R7 ;  /* 0x000000070807823e */ /* 0x000fe200000000ff */
[----:B------:R-:W-:Y:S03]  /*5700*/  @!P0 IMAD.MOV.U32 R45, RZ, RZ, R3 ;  /* 0x000000ffff2d8224 */ /* 0x000fe600078e0003 */
[----:B------:R-:W-:Y:S02]  /*5710*/  @!P0 F2FP.PACK_AB R9, R10, R9 ;  /* 0x000000090a09823e */ /* 0x000fe400000000ff */
[----:B------:R-:W-:Y:S02]  /*5720*/  @!P0 MOV R46, R7 ;  /* 0x00000007002e8202 */ /* 0x000fe40000000f00 */
[----:B------:R-:W-:Y:S01]  /*5730*/  @!P0 MOV R47, R9 ;  /* 0x00000009002f8202 */ /* 0x000fe20000000f00 */
[----:B------:R-:W-:-:S05]  /*5740*/  @P2 BRA `(.L_x_1136) ;  /* 0x0000028000002947 */ /* 0x000fca0003800000 */
[--C-:B------:R-:W-:Y:S02]  /*5750*/  IADD3 R0, P2, P0, R90, R74, R52.reuse ;  /* 0x0000004a5a007210 */ /* 0x100fe4000785e034 */
[----:B------:R-:W-:Y:S04]  /*5760*/  SHF.R.S32.HI R2, RZ, 0x1f, R52 ;  /* 0x0000001fff027819 */ /* 0x000fe80000011434 */
[----:B------:R-:W-:Y:S02]  /*5770*/  IADD3.X R3, R89, R64, R2, P2, P0 ;  /* 0x0000004059037210 */ /* 0x000fe400017e0402 */
[C---:B------:R-:W-:Y:S04]  /*5780*/  LEA R2, P0, R0.reuse, c[0x0][0x1c8], 0x1 ;  /* 0x0000720000027a11 */ /* 0x040fe800078008ff */
[----:B------:R-:W-:Y:S05]  /*5790*/  LEA.HI.X R3, R0, c[0x0][0x1cc], R3, 0x1, P0 ;  /* 0x0000730000037a11 */ /* 0x000fea00000f0c03 */
[----:B------:R2:W-:Y:S01]  /*57a0*/  STG.E.128 [R2.64], R44 ;  /* 0x0000002c02007986 */ /* 0x0005e2000c101d06 */
[----:B------:R-:W-:-:S05]  /*57b0*/  BRA `(.L_x_1136) ;  /* 0x0000021000007947 */ /* 0x000fca0003800000 */
.L_x_1120:
        /* <DEDUP_REMOVED lines=12> */
.L_x_1144:
[----:B------:R-:W-:Y:S05]  /*5880*/  BSYNC B0 ;  /* 0x0000000000007941 */ /* 0x000fea0003800000 */
.L_x_1143:
        /* <DEDUP_REMOVED lines=10> */
.L_x_1146:
[----:B------:R-:W-:Y:S05]  /*5930*/  BSYNC B0 ;  /* 0x0000000000007941 */ /* 0x000fea0003800000 */
.L_x_1145:
        /* <DEDUP_REMOVED lines=9> */
.L_x_1136:
[----:B------:R-:W-:Y:S05]  /*59d0*/  BSYNC B2 ;  /* 0x0000000000027941 */ /* 0x000fea0003800000 */
.L_x_1119:
[----:B------:R-:W-:Y:S01]  /*59e0*/  IMAD R10, R41, -0x30, RZ ;  /* 0xffffffd0290a7824 */ /* 0x000fe200078e02ff */
[----:B------:R-:W-:Y:S01]  /*59f0*/  ISETP.NE.AND P6, PT, R137, RZ, PT ;  /* 0x000000ff8900720c */ /* 0x000fe20003fc5270 */
[----:B------:R-:W-:Y:S01]  /*5a00*/  IMAD R0, R92, 0x30, RZ ;  /* 0x000000305c007824 */ /* 0x000fe200078e02ff */
[----:B------:R-:W-:Y:S01]  /*5a10*/  BSSY B0, `(.L_x_1147) ;  /* 0x0000047000007945 */ /* 0x000fe20003800000 */
[----:B--2---:R-:W-:Y:S02]  /*5a20*/  IMAD.IADD R3, R132, 0x1, R10 ;  /* 0x0000000184037824 */ /* 0x004fe400078e020a */
[----:B-1---5:R-:W-:Y:S03]  /*5a30*/  IMAD.WIDE.U32 R18, R41, 0x30, RZ ;  /* 0x0000003029127825 */ /* 0x022fe600078e00ff */
[----:B------:R-:W-:Y:S01]  /*5a40*/  ISETP.GE.AND P2, PT, R3, 0x11, PT ;  /* 0x000000110300780c */ /* 0x000fe20003f46270 */
[----:B------:R-:W-:Y:S01]  /*5a50*/  IMAD.IADD R19, R19, 0x1, R0 ;  /* 0x0000000113137824 */ /* 0x000fe200078e0200 */
[----:B------:R-:W-:Y:S04]  /*5a60*/  IADD3 R0, P0, R124, R18, RZ ;  /* 0x000000127c007210 */ /* 0x000fe80007f1e0ff */
[----:B------:R-:W-:Y:S07]  /*5a70*/  IADD3.X R2, R19, R135, RZ, P0, !PT ;  /* 0x0000008713027210 */ /* 0x000fee00007fe4ff */
[C---:B------:R-:W-:Y:S05]  /*5a80*/  @P2 IADD3 R7, P0, R0.reuse, 0x10, RZ ;  /* 0x0000001000072810 */ /* 0x040fea0007f1e0ff */
[--C-:B------:R-:W-:Y:S01]  /*5a90*/  @P2 IMAD.X R9, RZ, RZ, R2.reuse, P0 ;  /* 0x000000ffff092224 */ /* 0x100fe200000e0602 */
[C---:B------:R-:W-:Y:S11]  /*5aa0*/  ISETP.GE.AND P0, PT, R3.reuse, 0x21, PT ;  /* 0x000000210300780c */ /* 0x040ff60003f06270 */
[----:B------:R-:W-:Y:S02]  /*5ab0*/  @!UPT UIADD3 URZ, URZ, URZ, URZ ;  /* 0x0000003f3f3ff290 */ /* 0x000fe4000fffe03f */
[----:B------:R-:W-:Y:S05]  /*5ac0*/  @P0 IADD3 R8, P3, R0, 0x20, RZ ;  /* 0x0000002000080810 */ /* 0x000fea0007f7e0ff */
[----:B------:R-:W-:Y:S01]  /*5ad0*/  @P0 IMAD.X R13, RZ, RZ, R2, P3 ;  /* 0x000000ffff0d0224 */ /* 0x000fe200018e0602 */
[----:B------:R-:W-:Y:S11]  /*5ae0*/  ISETP.GE.AND P3, PT, R3, 0x1, PT ;  /* 0x000000010300780c */ /* 0x000ff60003f66270 */
[----:B------:R-:W-:Y:S02]  /*5af0*/  @!UPT UIADD3 URZ, URZ, URZ, URZ ;  /* 0x0000003f3f3ff290 */ /* 0x000fe4000fffe03f */
[----:B------:R-:W-:Y:S01]  /*5b00*/  @P3 IMAD R5, R2, c[0x0][0x258], RZ ;  /* 0x0000960002053a24 */ /* 0x000fe200078e02ff */
[----:B------:R-:W-:Y:S01]  /*5b10*/  @P3 MOV R2, R96 ;  /* 0x0000006000023202 */ /* 0x000fe20000000f00 */
[----:B------:R-:W-:Y:S04]  /*5b20*/  @P3 IMAD.MOV.U32 R3, RZ, RZ, R106 ;  /* 0x000000ffff033224 */ /* 0x000fe800078e006a */
[C---:B------:R-:W-:Y:S04]  /*5b30*/  @P3 IMAD.WIDE.U32 R2, R0.reuse, c[0x0][0x258], R2 ;  /* 0x0000960000023a25 */ /* 0x040fe800078e0002 */
[----:B------:R-:W-:Y:S01]  /*5b40*/  @P3 IMAD R0, R0, c[0x0][0x25c], R5 ;  /* 0x0000970000003a24 */ /* 0x000fe200078e0205 */
[C---:B------:R-:W-:Y:S04]  /*5b50*/  @P3 LEA R16, P4, R2.reuse, c[0x0][0x250], 0x1 ;  /* 0x0000940002103a11 */ /* 0x040fe800078808ff */
[----:B------:R-:W-:Y:S02]  /*5b60*/  @P3 IADD3 R0, R3, R0, RZ ;  /* 0x0000000003003210 */ /* 0x000fe40007ffe0ff */
[----:B------:R-:W-:Y:S02]  /*5b70*/  @P2 MOV R3, R106 ;  /* 0x0000006a00032202 */ /* 0x000fe40000000f00 */
        /* <DEDUP_REMOVED lines=8> */
[----:B------:R-:W-:Y:S01]  /*5c00*/  @P2 LEA.HI.X R15, R2, c[0x0][0x254], R0, 0x1, P4 ;  /* 0x00009500020f2a11 */ /* 0x000fe200020f0c00 */
[----:B------:R-:W-:Y:S01]  /*5c10*/  @P0 IMAD R0, R13, c[0x0][0x258], RZ ;  /* 0x000096000d000a24 */ /* 0x000fe200078e02ff */
[----:B------:R-:W-:Y:S03]  /*5c20*/  @P0 MOV R2, R96 ;  /* 0x0000006000020202 */ /* 0x000fe60000000f00 */
[C---:B------:R-:W-:Y:S02]  /*5c30*/  @P0 IMAD R0, R8.reuse, c[0x0][0x25c], R0 ;  /* 0x0000970008000a24 */ /* 0x040fe400078e0200 */
[----:B------:R-:W-:Y:S05]  /*5c40*/  @P0 IMAD.WIDE.U32 R2, R8, c[0x0][0x258], R2 ;  /* 0x0000960008020a25 */ /* 0x000fea00078e0002 */
[C---:B------:R-:W-:Y:S02]  /*5c50*/  @P0 LEA R8, P4, R2.reuse, c[0x0][0x250], 0x1 ;  /* 0x0000940002080a11 */ /* 0x040fe400078808ff */
[----:B------:R-:W-:Y:S04]  /*5c60*/  @P0 IADD3 R0, R3, R0, RZ ;  /* 0x0000000003000210 */ /* 0x000fe80007ffe0ff */
[----:B------:R-:W-:Y:S01]  /*5c70*/  @P0 LEA.HI.X R9, R2, c[0x0][0x254], R0, 0x1, P4 ;  /* 0x0000950002090a11 */ /* 0x000fe200020f0c00 */
[----:B------:R-:W-:Y:S01]  /*5c80*/  IMAD.IADD R0, R10, 0x1, R4 ;  /* 0x000000010a007824 */ /* 0x000fe200078e0204 */
[----:B------:R-:W-:Y:S04]  /*5c90*/  ISETP.NE.AND P4, PT, R123, RZ, PT ;  /* 0x000000ff7b00720c */ /* 0x000fe80003f85270 */
[----:B------:R-:W-:Y:S09]  /*5ca0*/  IMNMX R7, R0, 0x30, PT ;  /* 0x0000003000077817 */ /* 0x000ff20003800200 */
[----:B------:R-:W-:Y:S01]  /*5cb0*/  @!PT LDS RZ, [RZ] ;  /* 0x00000000fffff984 */ /* 0x000fe20000000800 */
[----:B------:R-:W-:Y:S01]  /*5cc0*/  @!PT LDS RZ, [RZ] ;  /* 0x00000000fffff984 */ /* 0x000fe20000000800 */
[----:B------:R-:W-:Y:S01]  /*5cd0*/  @!PT LDS RZ, [RZ] ;  /* 0x00000000fffff984 */ /* 0x000fe20000000800 */
[----:B------:R1:W-:Y:S05]  /*5ce0*/  @P3 LDGSTS.E.BYPASS.LTC128B.128 [R72+0x2080], [R16.64], !P4 ;  /* 0x0208000010483fae */ /* 0x0003ea000e101d46 */
[----:B------:R1:W-:Y:S05]  /*5cf0*/  @P3 LDGSTS.E.BYPASS.LTC128B.128 [R72+0x3880], [R16.64+0x80], !P6 ;  /* 0x0388008010483fae */ /* 0x0003ea000f101d46 */
[----:B------:R1:W-:Y:S05]  /*5d00*/  @P2 LDGSTS.E.BYPASS.LTC128B.128 [R72+0x2880], [R14.64], !P4 ;  /* 0x028800000e482fae */ /* 0x0003ea000e101d46 */
[----:B------:R1:W-:Y:S01]  /*5d10*/  @P2 LDGSTS.E.BYPASS.LTC128B.128 [R72+0x4080], [R14.64+0x80], !P6 ;  /* 0x040800800e482fae */ /* 0x0003e2000f101d46 */
[----:B------:R-:W-:Y:S04]  /*5d20*/  ISETP.GE.AND P2, PT, R88, R7, PT ;  /* 0x000000075800720c */ /* 0x000fe80003f46270 */
[----:B------:R1:W-:Y:S05]  /*5d30*/  @P0 LDGSTS.E.BYPASS.LTC128B.128 [R72+0x3080], [R8.64], !P4 ;  /* 0x0308000008480fae */ /* 0x0003ea000e101d46 */
[----:B------:R1:W-:Y:S01]  /*5d40*/  @P0 LDGSTS.E.BYPASS.LTC128B.128 [R72+0x4880], [R8.64+0x80], !P6 ;  /* 0x0488008008480fae */ /* 0x0003e2000f101d46 */
[----:B------:R-:W-:Y:S04]  /*5d50*/  IADD3 R5, P0, R134, R18, RZ ;  /* 0x0000001286057210 */ /* 0x000fe80007f1e0ff */
[----:B------:R-:W0:Y:S01]  /*5d60*/  LDGDEPBAR ;  /* 0x00000000000079af */ /* 0x000e220000000000 */
[----:B------:R-:W-:Y:S01]  /*5d70*/  IADD3.X R10, R19, R131, RZ, P0, !PT ;  /* 0x00000083130a7210 */ /* 0x000fe200007fe4ff */
        /* <DEDUP_REMOVED lines=16> */
.L_x_1148:
[----:B-1----:R-:W-:Y:S05]  /*5e80*/  BSYNC B0 ;  /* 0x0000000000007941 */ /* 0x002fea0003800000 */
.L_x_1147:
        /* <DEDUP_REMOVED lines=19> */
.L_x_1150:
[----:B------:R-:W-:Y:S05]  /*5fc0*/  BSYNC B0 ;  /* 0x0000000000007941 */ /* 0x000fea0003800000 */
.L_x_1149:
        /* <DEDUP_REMOVED lines=19> */
.L_x_1152:
[----:B------:R-:W-:Y:S05]  /*6100*/  BSYNC B0 ;  /* 0x0000000000007941 */ /* 0x000fea0003800000 */
.L_x_1151:
        /* <DEDUP_REMOVED lines=26> */
[----:B------:R1:W-:Y:S04]  /*62b0*/  @P0 LDGSTS.E.BYPASS.LTC128B.128 [R72+0x6080], [R16.64], !P4 ;  /* 0x0608000010480fae */ /* 0x0003e8000e101d46 */
[----:B------:R1:W-:Y:S04]  /*62c0*/  @P0 LDGSTS.E.BYPASS.LTC128B.128 [R72+0x7880], [R14.64], !P6 ;  /* 0x078800000e480fae */ /* 0x0003e8000f101d46 */
[----:B------:R-:W0:Y:S01]  /*62d0*/  LDGDEPBAR ;  /* 0x00000000000079af */ /* 0x000e220000000000 */
[----:B------:R-:W-:-:S05]  /*62e0*/  @P0 BRA `(.L_x_1153) ;  /* 0xffffb87000000947 */ /* 0x000fca000383ffff */
[----:B------:R-:W2:Y:S04]  /*62f0*/  LDL R5, [R1+0x64] ;  /* 0x0000640001057983 */ /* 0x000ea80000100800 */
[----:B-1----:R1:W5:Y:S04]  /*6300*/  LDL R18, [R1+0x58] ;  /* 0x0000580001127983 */ /* 0x0023680000100800 */
[----:B------:R-:W-:Y:S01]  /*6310*/  BAR.SYNC.DEFER_BLOCKING 0x0 ;  /* 0x0000000000007b1d */ /* 0x000fe20000010000 */
[----:B--2---:R-:W-:-:S05]  /*6320*/  IADD3 R0, R5, 0x2f, RZ ;  /* 0x0000002f05007810 */ /* 0x004fca0007ffe0ff */
[----:B------:R-:W-:-:S05]  /*6330*/  IMAD.HI R0, R0, 0x2aaaaaab, RZ ;  /* 0x2aaaaaab00007827 */ /* 0x000fca00078e02ff */
[----:B------:R-:W-:-:S04]  /*6340*/  SHF.R.U32.HI R2, RZ, 0x1f, R0 ;  /* 0x0000001fff027819 */ /* 0x000fc80000011600 */
[----:B------:R-:W-:Y:S02]  /*6350*/  LEA.HI.SX32 R7, R0, R2, 0x1d ;  /* 0x0000000200077211 */ /* 0x000fe400078feaff */
.L_x_1118:
[----:B-1----:R-:W-:Y:S01]  /*6360*/  IMAD.MOV.U32 R0, RZ, RZ, c[0x0][0x2c4] ;  /* 0x0000b100ff007624 */ /* 0x002fe200078e00ff */
[----:B------:R1:W-:Y:S01]  /*6370*/  STL.64 [R1], R196 ;  /* 0x000000c401007387 */ /* 0x0003e20000100a00 */
[----:B------:R-:W-:-:S03]  /*6380*/  IMAD.MOV.U32 R4, RZ, RZ, c[0x0][0x32c] ;  /* 0x0000cb00ff047624 */ /* 0x000fc600078e00ff */
[----:B------:R-:W-:Y:S02]  /*6390*/  ISETP.NE.AND P2, PT, R0, 0x1, PT ;  /* 0x000000010000780c */ /* 0x000fe40003f45270 */
[----:B------:R-:W-:Y:S02]  /*63a0*/  IADD3 R0, R140, 0x7f, RZ ;  /* 0x0000007f8c007810 */ /* 0x000fe40007ffe0ff */
[----:B------:R-:W-:-:S09]  /*63b0*/  ISETP.GE.AND P1, PT, R4, 0x1, PT ;  /* 0x000000010400780c */ /* 0x000fd20003f26270 */
[----:B------:R-:W-:-:S05]  /*63c0*/  @P2 IMAD.HI.U32 R2, R0, c[0x0][0x2c8], RZ ;  /* 0x0000b20000022a27 */ /* 0x000fca00078e00ff */
[----:B------:R-:W-:-:S04]  /*63d0*/  @P2 SHF.R.U32.HI R0, RZ, c[0x0][0x2cc], R2 ;  /* 0x0000b300ff002a19 */ /* 0x000fc80000011602 */
[----:B------:R-:W-:-:S05]  /*63e0*/  IADD3 R0, R0, 0x1, R5 ;  /* 0x0000000100007810 */ /* 0x000fca0007ffe005 */
[----:B-----5:R-:W-:-:S05]  /*63f0*/  IMAD.IADD R2, R0, 0x1, -R18 ;  /* 0x0000000100027824 */ /* 0x020fca00078e0a12 */
[----:B------:R-:W-:Y:S01]  /*6400*/  IADD3 R3, R2, c[0x0][0x328], RZ ;  /* 0x0000ca0002037a10 */ /* 0x000fe20007ffe0ff */
[----:B------:R-:W-:Y:S05]  /*6410*/  @!P1 BRA `(.L_x_1154) ;  /* 0x0000010000009947 */ /* 0x000fea0003800000 */
[C---:B-1----:R-:W-:Y:S01]  /*6420*/  ISETP.GT.AND P0, PT, R2.reuse, RZ, PT ;  /* 0x000000ff0200720c */ /* 0x042fe20003f04270 */
[----:B------:R-:W-:Y:S01]  /*6430*/  BSSY B0, `(.L_x_1155) ;  /* 0x000000c000007945 */ /* 0x000fe20003800000 */
        /* <DEDUP_REMOVED lines=8> */
.L_x_1156:
[----:B------:R-:W-:-:S13]  /*64c0*/  ISETP.NE.AND P0, PT, R4, 0x1, PT ;  /* 0x000000010400780c */ /* 0x000fda0003f05270 */
[----:B------:R-:W-:-:S05]  /*64d0*/  @P0 IMAD.HI.U32 R2, R0, c[0x0][0x330], RZ ;  /* 0x0000cc0000020a27 */ /* 0x000fca00078e00ff */
[----:B------:R-:W-:Y:S02]  /*64e0*/  @P0 SHF.R.U32.HI R0, RZ, c[0x0][0x334], R2 ;  /* 0x0000cd00ff000a19 */ /* 0x000fe40000011602 */
.L_x_1157:
[----:B------:R-:W-:Y:S05]  /*64f0*/  BSYNC B0 ;  /* 0x0000000000007941 */ /* 0x000fea0003800000 */
.L_x_1155:
[----:B------:R-:W-:-:S05]  /*6500*/  IMAD R0, R0, R4, c[0x0][0x32c] ;  /* 0x0000cb0000007624 */ /* 0x000fca00078e0204 */
[----:B------:R-:W-:-:S04]  /*6510*/  IMNMX R3, R3, R0, PT ;  /* 0x0000000003037217 */ /* 0x000fc80003800200 */
.L_x_1154:
[----:B-1----:R-:W-:Y:S01]  /*6520*/  IADD3 R3, R3, 0x2f, RZ ;  /* 0x0000002f03037810 */ /* 0x002fe20007ffe0ff */
[----:B------:R-:W-:-:S04]  /*6530*/  @P2 IMAD.HI.U32 R2, R140, c[0x0][0x2c8], RZ ;  /* 0x0000b2008c022a27 */ /* 0x000fc800078e00ff */
[----:B------:R-:W-:-:S04]  /*6540*/  IMAD.HI R3, R3, 0x2aaaaaab, RZ ;  /* 0x2aaaaaab03037827 */ /* 0x000fc800078e02ff */
[----:B------:R-:W-:Y:S01]  /*6550*/  IMAD.MOV.U32 R0, RZ, RZ, R140 ;  /* 0x000000ffff007224 */ /* 0x000fe200078e008c */
[----:B------:R-:W-:Y:S02]  /*6560*/  @P2 SHF.R.U32.HI R0, RZ, c[0x0][0x2cc], R2 ;  /* 0x0000b300ff002a19 */ /* 0x000fe40000011602 */
[----:B------:R-:W-:Y:S02]  /*6570*/  SHF.R.U32.HI R2, RZ, 0x1f, R3 ;  /* 0x0000001fff027819 */ /* 0x000fe40000011603 */
[----:B------:R-:W-:Y:S02]  /*6580*/  IADD3 R0, R0, R5, -R18 ;  /* 0x0000000500007210 */ /* 0x000fe40007ffe812 */
[----:B------:R-:W-:Y:S02]  /*6590*/  LEA.HI.SX32 R2, R3, R2, 0x1d ;  /* 0x0000000203027211 */ /* 0x000fe400078feaff */
[----:B------:R-:W-:Y:S02]  /*65a0*/  IADD3 R3, R0, -c[0x0][0x324], RZ ;  /* 0x8000c90000037a10 */ /* 0x000fe40007ffe0ff */
[----:B------:R-:W-:-:S05]  /*65b0*/  IMNMX R57, R2, R7, PT ;  /* 0x0000000702397217 */ /* 0x000fca0003800200 */
[----:B------:R1:W-:Y:S01]  /*65c0*/  STL [R1+0xe4], R57 ;  /* 0x0000e43901007387 */ /* 0x0003e20000100800 */
[----:B------:R-:W-:Y:S05]  /*65d0*/  @!P1 BRA `(.L_x_1158) ;  /* 0x000000f000009947 */ /* 0x000fea0003800000 */
[----:B------:R-:W-:Y:S01]  /*65e0*/  ISETP.GT.AND P0, PT, R0, -0x1, PT ;  /* 0xffffffff0000780c */ /* 0x000fe20003f04270 */
[----:B------:R-:W-:-:S12]  /*65f0*/  BSSY B0, `(.L_x_1159) ;  /* 0x000000b000007945 */ /* 0x000fd80003800000 */
[----:B------:R-:W-:Y:S05]  /*6600*/  @P0 BRA `(.L_x_1160) ;  /* 0x0000006000000947 */ /* 0x000fea0003800000 */
[----:B------:R-:W-:Y:S02]  /*6610*/  ISETP.NE.AND P0, PT, R4, 0x1, PT ;  /* 0x000000010400780c */ /* 0x000fe40003f05270 */
[----:B------:R-:W-:-:S11]  /*6620*/  LOP3.LUT R0, RZ, R0, RZ, 0x33, !PT ;  /* 0x00000000ff007212 */ /* 0x000fd600078e33ff */
[----:B------:R-:W-:-:S05]  /*6630*/  @P0 IMAD.HI.U32 R2, R0, c[0x0][0x330], RZ ;  /* 0x0000cc0000020a27 */ /* 0x000fca00078e00ff */
[----:B------:R-:W-:-:S04]  /*6640*/  @P0 SHF.R.U32.HI R0, RZ, c[0x0][0x334], R2 ;  /* 0x0000cd00ff000a19 */ /* 0x000fc80000011602 */
[----:B------:R-:W-:Y:S01]  /*6650*/  LOP3.LUT R0, RZ, R0, RZ, 0x33, !PT ;  /* 0x00000000ff007212 */ /* 0x000fe200078e33ff */
[----:B------:R-:W-:Y:S05]  /*6660*/  BRA `(.L_x_1161) ;  /* 0x0000003000007947 */ /* 0x000fea0003800000 */
.L_x_1160:
[----:B------:R-:W-:-:S13]  /*6670*/  ISETP.NE.AND P0, PT, R4, 0x1, PT ;  /* 0x000000010400780c */ /* 0x000fda0003f05270 */
[----:B------:R-:W-:-:S05]  /*6680*/  @P0 IMAD.HI.U32 R2, R0, c[0x0][0x330], RZ ;  /* 0x0000cc0000020a27 */ /* 0x000fca00078e00ff */
[----:B------:R-:W-:Y:S02]  /*6690*/  @P0 SHF.R.U32.HI R0, RZ, c[0x0][0x334], R2 ;  /* 0x0000cd00ff000a19 */ /* 0x000fe40000011602 */
.L_x_1161:
[----:B------:R-:W-:Y:S05]  /*66a0*/  BSYNC B0 ;  /* 0x0000000000007941 */ /* 0x000fea0003800000 */
.L_x_1159:
[----:B------:R-:W-:-:S05]  /*66b0*/  IMAD R0, R0, c[0x0][0x32c], RZ ;  /* 0x0000cb0000007a24 */ /* 0x000fca00078e02ff */
[----:B------:R-:W-:-:S05]  /*66c0*/  IMNMX R3, R3, R0, !PT ;  /* 0x0000000003037217 */ /* 0x000fca0007800200 */
.L_x_1158:
[----:B------:R-:W-:Y:S01]  /*66d0*/  IMAD.HI R0, R3, 0x2aaaaaab, RZ ;  /* 0x2aaaaaab03007827 */ /* 0x000fe200078e02ff */
[----:B------:R-:W-:Y:S01]  /*66e0*/  PLOP3.LUT P0, PT, PT, PT, PT, 0x80, 0x0 ;  /* 0x000000000000781c */ /* 0x000fe20003f0f070 */
[----:B------:R-:W-:Y:S01]  /*66f0*/  CS2R R14, SRZ ;  /* 0x00000000000e7805 */ /* 0x000fe2000001ff00 */
        /* <DEDUP_REMOVED lines=8> */
[----:B------:R-:W-:Y:S01]  /*6780*/  MOV R126, RZ ;  /* 0x000000ff007e7202 */ /* 0x000fe20000000f00 */
[----:B------:R-:W-:Y:S01]  /*6790*/  CS2R R12, SRZ ;  /* 0x00000000000c7805 */ /* 0x000fe2000001ff00 */
[----:B------:R-:W-:Y:S01]  /*67a0*/  IMNMX R4, RZ, R0, !PT ;  /* 0x00000000ff047217 */ /* 0x000fe20007800200 */
[----:B------:R-:W-:Y:S01]  /*67b0*/  IMAD.MOV.U32 R124, RZ, RZ, RZ ;  /* 0x000000ffff7c7224 */ /* 0x000fe200078e00ff */
[----:B------:R-:W-:Y:S01]  /*67c0*/  MOV R120, RZ ;  /* 0x000000ff00787202 */ /* 0x000fe20000000f00 */
[----:B------:R-:W-:Y:S01]  /*67d0*/  IMAD.MOV.U32 R122, RZ, RZ, RZ ;  /* 0x000000ffff7a7224 */ /* 0x000fe200078e00ff */
[----:B------:R-:W-:Y:S01]  /*67e0*/  ISETP.GT.AND P1, PT, R57, R4, PT ;  /* 0x000000043900720c */ /* 0x000fe20003f24270 */
[----:B------:R2:W-:Y:S01]  /*67f0*/  STL [R1+0xa4], R4 ;  /* 0x0000a40401007387 */ /* 0x0005e20000100800 */
        /* <DEDUP_REMOVED lines=69> */
[----:B------:R-:W-:Y:S01]  /*6c50*/  CS2R R154, SRZ ;  /* 0x00000000009a7805 */ /* 0x000fe2000001ff00 */
[----:B------:R-:W-:Y:S01]  /*6c60*/  IMAD.MOV.U32 R153, RZ, RZ, RZ ;  /* 0x000000ffff997224 */ /* 0x000fe200078e00ff */
[----:B------:R-:W-:Y:S01]  /*6c70*/  MOV R56, RZ ;  /* 0x000000ff00387202 */ /* 0x000fe20000000f00 */
[----:B------:R-:W-:Y:S01]  /*6c80*/  CS2R R54, SRZ ;  /* 0x0000000000367805 */ /* 0x000fe2000001ff00 */
[----:B------:R-:W-:Y:S01]  /*6c90*/  IMAD.MOV.U32 R150, RZ, RZ, RZ ;  /* 0x000000ffff967224 */ /* 0x000fe200078e00ff */
[----:B------:R-:W-:Y:S01]  /*6ca0*/  MOV R148, RZ ;  /* 0x000000ff00947202 */ /* 0x000fe20000000f00 */
[----:B------:R-:W-:Y:S05]  /*6cb0*/  @!P1 BRA `(.L_x_1162) ;  /* 0x0001467000009947 */ /* 0x000fea0003800000 */
[----:B--2---:R-:W2:Y:S04]  /*6cc0*/  LDL R61, [R1+0xe0] ;  /* 0x0000e000013d7983 */ /* 0x004ea80000100800 */
[----:B------:R-:W3:Y:S01]  /*6cd0*/  LDL R0, [R1+0x4c] ;  /* 0x00004c0001007983 */ /* 0x000ee20000100800 */
[----:B------:R-:W-:Y:S01]  /*6ce0*/  ISETP.NE.U32.AND P1, PT, RZ, c[0x0][0x340], PT ;  /* 0x0000d000ff007a0c */ /* 0x000fe20003f25070 */
[----:B------:R-:W-:-:S02]  /*6cf0*/  ULDC.64 UR4, c[0x0][0x18] ;  /* 0x0000060000047ab9 */ /* 0x000fc40000000a00 */
[----:B------:R-:W4:Y:S01]  /*6d00*/  LDL R21, [R1+0x50] ;  /* 0x0000500001157983 */ /* 0x000f220000100800 */
[----:B------:R-:W-:-:S03]  /*6d10*/  ISETP.NE.AND.EX P1, PT, RZ, c[0x0][0x344], PT, P1 ;  /* 0x0000d100ff007a0c */ /* 0x000fc60003f25310 */
[----:B------:R-:W5:Y:S10]  /*6d20*/  S2R R4, SR_CTAID.Y ;  /* 0x0000000000047919 */ /* 0x000f740000002600 */
[----:B------:R-:W-:Y:S01]  /*6d30*/  @P1 IMAD.MOV.U32 R2, RZ, RZ, 0x4 ;  /* 0x00000004ff021424 */ /* 0x000fe200078e00ff */
[----:B------:R-:W1:Y:S01]  /*6d40*/  S2R R9, SR_CTAID.Y ;  /* 0x0000000000097919 */ /* 0x000e620000002600 */
[----:B------:R-:W-:-:S02]  /*6d50*/  SHF.R.S32.HI R145, RZ, 0x1f, R196 ;  /* 0x0000001fff917819 */ /* 0x000fc400000114c4 */
[----:B-----5:R-:W-:-:S05]  /*6d60*/  SHF.R.S32.HI R7, RZ, 0x1f, R4 ;  /* 0x0000001fff077819 */ /* 0x020fca0000011404 */
[----:B------:R-:W-:Y:S02]  /*6d70*/  IMAD R6, R7, c[0x0][0x1e8], RZ ;  /* 0x00007a0007067a24 */ /* 0x000fe400078e02ff */
[----:B--2---:R-:W-:-:S05]  /*6d80*/  @P1 IMAD.WIDE R2, R61, R2, c[0x0][0x340] ;  /* 0x0000d0003d021625 */ /* 0x004fca00078e0202 */
[----:B------:R3:W2:Y:S01]  /*6d90*/  @P1 LDG.E R19, [R2.64] ;  /* 0x0000000602131981 */ /* 0x0006a2000c1e1900 */
[----:B-1----:R-:W-:-:S04]  /*6da0*/  IMAD.WIDE.U32 R14, R9, c[0x0][0x1e8], RZ ;  /* 0x00007a00090e7a25 */ /* 0x002fc800078e00ff */
[----:B------:R-:W-:Y:S01]  /*6db0*/  IMAD R6, R9, c[0x0][0x1ec], R6 ;  /* 0x00007b0009067a24 */ /* 0x000fe200078e0206 */
[----:B---3--:R-:W-:-:S05]  /*6dc0*/  SHF.R.S32.HI R2, RZ, 0x1f, R0 ;  /* 0x0000001fff027819 */ /* 0x008fca0000011400 */
[----:B------:R-:W-:-:S04]  /*6dd0*/  IMAD R2, R2, c[0x0][0x178], RZ ;  /* 0x00005e0002027a24 */ /* 0x000fc800078e02ff */
[C---:B------:R-:W-:Y:S02]  /*6de0*/  IMAD R4, R0.reuse, c[0x0][0x17c], R2 ;  /* 0x00005f0000047a24 */ /* 0x040fe400078e0202 */
[----:B------:R-:W-:Y:S01]  /*6df0*/  IMAD.WIDE.U32 R2, R0, c[0x0][0x178], RZ ;  /* 0x00005e0000027a25 */ /* 0x000fe200078e00ff */
[----:B------:R-:W-:-:S04]  /*6e00*/  LEA.HI R0, R145, R196, RZ, 0x3 ;  /* 0x000000c491007211 */ /* 0x000fc800078f18ff */
[----:B------:R-:W-:Y:S02]  /*6e10*/  SHF.R.S32.HI R117, RZ, 0x3, R0 ;  /* 0x00000003ff757819 */ /* 0x000fe40000011400 */
[----:B------:R-:W-:Y:S01]  /*6e20*/  LOP3.LUT R0, R0, 0xfffffff8, RZ, 0xc0, !PT ;  /* 0xfffffff800007812 */ /* 0x000fe200078ec0ff */
[----:B------:R-:W-:Y:S02]  /*6e30*/  IMAD.IADD R15, R15, 0x1, R6 ;  /* 0x000000010f0f7824 */ /* 0x000fe400078e0206 */
[----:B------:R-:W-:Y:S01]  /*6e40*/  IMAD.IADD R3, R3, 0x1, R4 ;  /* 0x0000000103037824 */ /* 0x000fe200078e0204 */
[----:B------:R-:W-:Y:S01]  /*6e50*/  IADD3 R110, -R0, R196, RZ ;  /* 0x000000c4006e7210 */ /* 0x000fe20007ffe1ff */
[----:B------:R-:W-:Y:S02]  /*6e60*/  IMAD R4, R7, c[0x0][0x210], RZ ;  /* 0x0000840007047a24 */ /* 0x000fe400078e02ff */
[----:B------:R-:W-:Y:S01]  /*6e70*/  IMAD.SHL.U32 R6, R117, 0x40, RZ ;  /* 0x0000004075067824 */ /* 0x000fe200078e00ff */
[----:B------:R-:W-:Y:S01]  /*6e80*/  ISETP.NE.U32.AND P0, PT, RZ, c[0x0][0x348], PT ;  /* 0x0000d200ff007a0c */ /* 0x000fe20003f05070 */
[----:B------:R-:W-:Y:S01]  /*6e90*/  IMAD.WIDE.U32 R12, R9, c[0x0][0x210], RZ ;  /* 0x00008400090c7a25 */ /* 0x000fe200078e00ff */
[----:B------:R-:W-:-:S02]  /*6ea0*/  SHF.R.S32.HI R17, RZ, 0x1f, R61 ;  /* 0x0000001fff117819 */ /* 0x000fc4000001143d */
[----:B------:R-:W-:Y:S01]  /*6eb0*/  LOP3.LUT R0, R6, 0x1c0, RZ, 0xc0, !PT ;  /* 0x000001c006007812 */ /* 0x000fe200078ec0ff */
[----:B------:R-:W-:Y:S02]  /*6ec0*/  IMAD R4, R9, c[0x0][0x214], R4 ;  /* 0x0000850009047a24 */ /* 0x000fe400078e0204 */
[----:B------:R-:W-:Y:S01]  /*6ed0*/  IMAD.SHL.U32 R25, R110, 0x8, RZ ;  /* 0x000000086e197824 */ /* 0x000fe200078e00ff */
[----:B------:R-:W-:Y:S01]  /*6ee0*/  ISETP.NE.AND.EX P0, PT, RZ, c[0x0][0x34c], PT, P0 ;  /* 0x0000d300ff007a0c */ /* 0x000fe20003f05300 */
[----:B------:R-:W-:Y:S02]  /*6ef0*/  IMAD R8, R7, c[0x0][0x1b8], RZ ;  /* 0x00006e0007087a24 */ /* 0x000fe400078e02ff */
[----:B------:R-:W-:Y:S01]  /*6f00*/  IMAD.IADD R13, R4, 0x1, R13 ;  /* 0x00000001040d7824 */ /* 0x000fe200078e020d */
[----:B------:R-:W-:Y:S01]  /*6f10*/  LOP3.LUT R4, R0, 0x38, R25, 0xf8, !PT ;  /* 0x0000003800047812 */ /* 0x000fe200078ef819 */
[----:B------:R-:W-:Y:S01]  /*6f20*/  IMAD R7, R110, 0x10, R117 ;  /* 0x000000106e077824 */ /* 0x000fe200078e0275 */
[----:B------:R-:W-:Y:S01]  /*6f30*/  SHF.R.U32.HI R0, RZ, 0x3, R0 ;  /* 0x00000003ff007819 */ /* 0x000fe20000011600 */
[----:B------:R-:W-:Y:S01]  /*6f40*/  IMAD R8, R9, c[0x0][0x1bc], R8 ;  /* 0x00006f0009087a24 */ /* 0x000fe200078e0208 */
[----:B------:R-:W-:Y:S01]  /*6f50*/  SEL R6, R17, RZ, !P0 ;  /* 0x000000ff11067207 */ /* 0x000fe20004000000 */
[----:B------:R-:W-:Y:S01]  /*6f60*/  IMAD.WIDE.U32 R2, R9, c[0x0][0x1b8], R2 ;  /* 0x00006e0009027a25 */ /* 0x000fe200078e0002 */
[----:B------:R-:W-:-:S03]  /*6f70*/  LOP3.LUT R16, R4, R0, RZ, 0x3c, !PT ;  /* 0x0000000004107212 */ /* 0x000fc600078e3cff */
[----:B------:R-:W-:Y:S01]  /*6f80*/  IMAD.IADD R10, R140, 0x1, R7 ;  /* 0x000000018c0a7824 */ /* 0x000fe200078e0207 */
[----:B------:R-:W-:Y:S01]  /*6f90*/  IADD3 R3, R3, R8, RZ ;  /* 0x0000000803037210 */ /* 0x000fe20007ffe0ff */
[----:B------:R-:W-:Y:S01]  /*6fa0*/  IMAD R6, R6, c[0x0][0x1c0], RZ ;  /* 0x0000700006067a24 */ /* 0x000fe200078e02ff */
[----:B------:R-:W-:Y:S01]  /*6fb0*/  SEL R0, R61, RZ, !P0 ;  /* 0x000000ff3d007207 */ /* 0x000fe20004000000 */
[----:B------:R-:W-:Y:S01]  /*6fc0*/  @P2 IMAD.HI.U32 R7, R10, c[0x0][0x2c8], RZ ;  /* 0x0000b2000a072a27 */ /* 0x000fe200078e00ff */
[----:B------:R-:W-:-:S03]  /*6fd0*/  LEA.HI R23, R145, R196, RZ, 0x4 ;  /* 0x000000c491177211 */ /* 0x000fc600078f20ff */
[----:B------:R-:W-:Y:S01]  /*6fe0*/  IMAD.MOV.U32 R4, RZ, RZ, R10 ;  /* 0x000000ffff047224 */ /* 0x000fe200078e000a */
[----:B------:R-:W-:Y:S01]  /*6ff0*/  @P2 SHF.R.U32.HI R4, RZ, c[0x0][0x2cc], R7 ;  /* 0x0000b300ff042a19 */ /* 0x000fe20000011607 */
[C---:B------:R-:W-:Y:S02]  /*7000*/  IMAD R6, R0.reuse, c[0x0][0x1c4], R6 ;  /* 0x0000710000067a24 */ /* 0x040fe400078e0206 */
[----:B------:R-:W-:Y:S01]  /*7010*/  IMAD.WIDE.U32 R2, R0, c[0x0][0x1c0], R2 ;  /* 0x0000700000027a25 */ /* 0x000fe200078e0002 */
[----:B------:R-:W-:Y:S01]  /*7020*/  UIADD3 UR4, UP0, UR4, 0x8080, URZ ;  /* 0x0000808004047890 */ /* 0x000fe2000ff1e03f */
[----:B------:R-:W-:Y:S02]  /*7030*/  LOP3.LUT R0, R23, 0xfffffff0, RZ, 0xc0, !PT ;  /* 0xfffffff017007812 */ /* 0x000fe400078ec0ff */
[----:B------:R-:W-:Y:S01]  /*7040*/  IMAD.IADD R3, R3, 0x1, R6 ;  /* 0x0000000103037824 */ /* 0x000fe200078e0206 */
[----:B------:R-:W-:Y:S01]  /*7050*/  SHF.R.S32.HI R6, RZ, 0x1f, R4 ;  /* 0x0000001fff067819 */ /* 0x000fe20000011404 */
[----:B------:R-:W-:Y:S01]  /*7060*/  UIADD3.X UR5, URZ, UR5, URZ, UP0, !UPT ;  /* 0x000000053f057290 */ /* 0x000fe200087fe43f */
[----:B------:R-:W-:-:S03]  /*7070*/  IADD3 R8, -R0, R196, RZ ;  /* 0x000000c400087210 */ /* 0x000fc60007ffe1ff */
[----:B------:R-:W-:Y:S01]  /*7080*/  IMAD R0, R6, c[0x0][0x1b0], RZ ;  /* 0x00006c0006007a24 */ /* 0x000fe200078e02ff */
[----:B------:R-:W-:Y:S01]  /*7090*/  SHF.R.S32.HI R20, RZ, 0x1f, R8 ;  /* 0x0000001fff147819 */ /* 0x000fe20000011408 */
[----:B------:R-:W-:Y:S02]  /*70a0*/  IMAD.U32 R6, RZ, RZ, UR4 ;  /* 0x00000004ff067e24 */ /* 0x000fe4000f8e00ff */
[----:B------:R-:W-:Y:S02]  /*70b0*/  IMAD.U32 R7, RZ, RZ, UR5 ;  /* 0x00000005ff077e24 */ /* 0x000fe4000f8e00ff */
[----:B------:R-:W-:Y:S01]  /*70c0*/  IMAD R9, R4, c[0x0][0x1b4], R0 ;  /* 0x00006d0004097a24 */ /* 0x000fe200078e0200 */
[----:B------:R-:W-:Y:S01]  /*70d0*/  LEA.HI R22, R20, R8, RZ, 0x3 ;  /* 0x0000000814167211 */ /* 0x000fe200078f18ff */
[----:B------:R-:W-:Y:S01]  /*70e0*/  IMAD.MOV R0, RZ, RZ, -R4 ;  /* 0x000000ffff007224 */ /* 0x000fe200078e0a04 */
[----:B------:R1:W-:Y:S01]  /*70f0*/  STL.64 [R1+0x8], R6 ;  /* 0x0000080601007387 */ /* 0x0003e20000100a00 */
[----:B------:R-:W-:-:S04]  /*7100*/  IMAD.WIDE.U32 R2, R4, c[0x0][0x1b0], R2 ;  /* 0x00006c0004027a25 */ /* 0x000fc800078e0002 */
[----:B------:R-:W-:Y:S01]  /*7110*/  IMAD R0, R0, c[0x0][0x2c4], R10 ;  /* 0x0000b10000007a24 */ /* 0x000fe200078e020a */
[----:B------:R-:W-:-:S04]  /*7120*/  ISETP.NE.U32.AND P0, PT, RZ, c[0x0][0x350], PT ;  /* 0x0000d400ff007a0c */ /* 0x000fc80003f05070 */
[----:B------:R-:W-:Y:S02]  /*7130*/  SHF.R.S32.HI R4, RZ, 0x1f, R0 ;  /* 0x0000001fff047819 */ /* 0x000fe40000011400 */
[----:B------:R-:W-:Y:S02]  /*7140*/  LEA.HI R11, R145, R196, RZ, 0x6 ;  /* 0x000000c4910b7211 */ /* 0x000fe400078f30ff */
[----:B------:R-:W-:Y:S02]  /*7150*/  ISETP.NE.AND.EX P0, PT, RZ, c[0x0][0x354], PT, P0 ;  /* 0x0000d500ff007a0c */ /* 0x000fe40003f05300 */
[----:B-1----:R-:W-:Y:S02]  /*7160*/  LOP3.LUT R6, R22, 0xfffffff8, RZ, 0xc0, !PT ;  /* 0xfffffff816067812 */ /* 0x002fe400078ec0ff */
[----:B------:R-:W-:-:S03]  /*7170*/  IADD3 R7, R3, R9, RZ ;  /* 0x0000000903077210 */ /* 0x000fc60007ffe0ff */
[----:B------:R-:W-:Y:S02]  /*7180*/  IMAD.IADD R20, R8, 0x1, -R6 ;  /* 0x0000000108147824 */ /* 0x000fe400078e0a06 */
[----:B------:R-:W-:Y:S02]  /*7190*/  IMAD.MOV.U32 R6, RZ, RZ, R2 ;  /* 0x000000ffff067224 */ /* 0x000fe400078e0002 */
[----:B------:R-:W-:Y:S02]  /*71a0*/  IMAD R8, R4, c[0x0][0x1a8], RZ ;  /* 0x00006a0004087a24 */ /* 0x000fe400078e02ff */
[----:B------:R-:W-:Y:S02]  /*71b0*/  IMAD.SHL.U32 R11, R11, 0x8, RZ ;  /* 0x000000080b0b7824 */ /* 0x000fe400078e00ff */
[----:B------:R-:W-:-:S03]  /*71c0*/  IMAD R8, R0, c[0x0][0x1ac], R8 ;  /* 0x00006b0000087a24 */ /* 0x000fc600078e0208 */
[----:B------:R-:W-:Y:S02]  /*71d0*/  LOP3.LUT R234, R16, 0xfffffe00, R11, 0xf8, !PT ;  /* 0xfffffe0010ea7812 */ /* 0x000fe400078ef80b */
[----:B------:R-:W-:Y:S02]  /*71e0*/  LOP3.LUT R236, R236, 0xffffff7f, RZ, 0xc0, !PT ;  /* 0xffffff7fecec7812 */ /* 0x000fe400078ec0ff */
[C---:B------:R-:W-:Y:S02]  /*71f0*/  IADD3 R24, R25.reuse, 0x40, RZ ;  /* 0x0000004019187810 */ /* 0x040fe40007ffe0ff */
[----:B------:R-:W-:Y:S02]  /*7200*/  ISETP.GE.AND P4, PT, R25, c[0x0][0x198], PT ;  /* 0x0000660019007a0c */ /* 0x000fe40003f86270 */
[----:B------:R-:W-:Y:S01]  /*7210*/  ISETP.GE.AND P3, PT, R24, c[0x0][0x198], PT ;  /* 0x0000660018007a0c */ /* 0x000fe20003f66270 */
[----:B------:R-:W-:Y:S01]  /*7220*/  IMAD.MOV.U32 R11, RZ, RZ, 0x10 ;  /* 0x00000010ff0b7424 */ /* 0x000fe200078e00ff */
[----:B------:R1:W-:Y:S04]  /*7230*/  STL [R1+0xac], R25 ;  /* 0x0000ac1901007387 */ /* 0x0003e80000100800 */
[----:B------:R1:W-:Y:S04]  /*7240*/  STL [R1+0x10], R18 ;  /* 0x0000101201007387 */ /* 0x0003e80000100800 */
[----:B------:R1:W-:Y:S01]  /*7250*/  STL [R1+0xe8], R24 ;  /* 0x0000e81801007387 */ /* 0x0003e20000100800 */
[----:B------:R-:W-:-:S02]  /*7260*/  IADD3 R131, R57, -0x1, RZ ;  /* 0xffffffff39837810 */ /* 0x000fc40007ffe0ff */
[--C-:B--2---:R-:W-:Y:S01]  /*7270*/  @P1 SHF.R.S32.HI R3, RZ, 0x1f, R19.reuse ;  /* 0x0000001fff031819 */ /* 0x104fe20000011413 */
[----:B------:R-:W-:Y:S01]  /*7280*/  @P1 IMAD.MOV.U32 R2, RZ, RZ, R19 ;  /* 0x000000ffff021224 */ /* 0x000fe200078e0013 */
[----:B------:R-:W-:Y:S01]  /*7290*/  @!P1 MOV R2, R61 ;  /* 0x0000003d00029202 */ /* 0x000fe20000000f00 */
[----:B------:R-:W-:-:S03]  /*72a0*/  @!P1 IMAD.MOV.U32 R3, RZ, RZ, R17 ;  /* 0x000000ffff039224 */ /* 0x000fc600078e0011 */
[----:B------:R-:W-:Y:S02]  /*72b0*/  SEL R10, R2, RZ, !P0 ;  /* 0x000000ff020a7207 */ /* 0x000fe40004000000 */
[----:B------:R-:W-:Y:S01]  /*72c0*/  SEL R4, R3, RZ, !P0 ;  /* 0x000000ff03047207 */ /* 0x000fe20004000000 */
[----:B------:R-:W-:-:S04]  /*72d0*/  IMAD.WIDE.U32 R2, R0, c[0x0][0x1a8], R6 ;  /* 0x00006a0000027a25 */ /* 0x000fc800078e0006 */
[----:B------:R-:W-:Y:S01]  /*72e0*/  IMAD.IADD R3, R3, 0x1, R8 ;  /* 0x0000000103037824 */ /* 0x000fe200078e0208 */
[----:B------:R-:W-:Y:S01]  /*72f0*/  LEA R16, P0, R2, c[0x0][0x160], 0x1 ;  /* 0x0000580002107a11 */ /* 0x000fe200078008ff */
[C---:B------:R-:W-:Y:S02]  /*7300*/  IMAD R0, R4.reuse, c[0x0][0x1f0], RZ ;  /* 0x00007c0004007a24 */ /* 0x040fe400078e02ff */
[----:B------:R-:W-:Y:S02]  /*7310*/  IMAD R4, R4, c[0x0][0x218], RZ ;  /* 0x0000860004047a24 */ /* 0x000fe400078e02ff */
[----:B------:R-:W-:Y:S01]  /*7320*/  IMAD.WIDE.U32 R8, R10, c[0x0][0x218], R12 ;  /* 0x000086000a087a25 */ /* 0x000fe200078e000c */
[----:B------:R-:W-:Y:S02]  /*7330*/  LEA.HI.X R17, R2, c[0x0][0x164], R3, 0x1, P0 ;  /* 0x0000590002117a11 */ /* 0x000fe400000f0c03 */
[----:B------:R-:W-:Y:S01]  /*7340*/  SHF.R.S32.HI R19, RZ, 0x1f, R25 ;  /* 0x0000001fff137819 */ /* 0x000fe20000011419 */
[C---:B------:R-:W-:Y:S01]  /*7350*/  IMAD R3, R10.reuse, c[0x0][0x21c], R4 ;  /* 0x000087000a037a24 */ /* 0x040fe200078e0204 */
[----:B------:R-:W-:Y:S01]  /*7360*/  IADD3 R2, P0, R25, R8, RZ ;  /* 0x0000000819027210 */ /* 0x000fe20007f1e0ff */
[----:B------:R-:W-:-:S03]  /*7370*/  IMAD.WIDE.U32 R6, R10, c[0x0][0x1f0], R14 ;  /* 0x00007c000a067a25 */ /* 0x000fc600078e000e */
[----:B------:R-:W-:Y:S01]  /*7380*/  IADD3.X R3, R19, R9, R3, P0, !PT ;  /* 0x0000000913037210 */ /* 0x000fe200007fe403 */
[----:B------:R-:W-:Y:S01]  /*7390*/  IMAD R0, R10, c[0x0][0x1f4], R0 ;  /* 0x00007d000a007a24 */ /* 0x000fe200078e0200 */
[C---:B------:R-:W-:Y:S02]  /*73a0*/  ISETP.GE.AND P0, PT, R25.reuse, c[0x0][0x1d4], PT ;  /* 0x0000750019007a0c */ /* 0x040fe40003f06270 */
[----:B------:R-:W-:Y:S02]  /*73b0*/  IADD3 R6, P1, R25, R6, RZ ;  /* 0x0000000619067210 */ /* 0x000fe40007f3e0ff */
[----:B----4-:R-:W-:Y:S02]  /*73c0*/  SHF.R.S32.HI R4, RZ, 0x1f, R21 ;  /* 0x0000001fff047819 */ /* 0x010fe40000011415 */
[----:B------:R-:W-:Y:S02]  /*73d0*/  IADD3.X R7, R19, R7, R0, P1, !PT ;  /* 0x0000000713077210 */ /* 0x000fe40000ffe400 */
[----:B------:R-:W-:-:S04]  /*73e0*/  IADD3 R0, P1, R117, R21, RZ ;  /* 0x0000001575007210 */ /* 0x000fc80007f3e0ff */
[----:B------:R-:W-:Y:S02]  /*73f0*/  LEA.HI.X.SX32 R4, R117, R4, 0x1, P1 ;  /* 0x0000000475047211 */ /* 0x000fe400008f0eff */
[----:B------:R-:W-:Y:S02]  /*7400*/  @P0 LOP3.LUT R236, R236, 0x80, RZ, 0xfc, !PT ;  /* 0x00000080ecec0812 */ /* 0x000fe400078efcff */
[----:B------:R-:W-:Y:S01]  /*7410*/  ISETP.GE.AND P0, PT, R24, c[0x0][0x1d4], PT ;  /* 0x0000750018007a0c */ /* 0x000fe20003f06270 */
[C---:B------:R-:W-:Y:S02]  /*7420*/  IMAD R8, R4.reuse, c[0x0][0x1e0], RZ ;  /* 0x0000780004087a24 */ /* 0x040fe400078e02ff */
[----:B------:R-:W-:Y:S01]  /*7430*/  IMAD R4, R4, c[0x0][0x208], RZ ;  /* 0x0000820004047a24 */ /* 0x000fe200078e02ff */
[----:B------:R-:W-:Y:S01]  /*7440*/  R2P PR, R20, 0x6 ;  /* 0x0000000614007804 */ /* 0x000fe20000000000 */
[C---:B------:R-:W-:Y:S02]  /*7450*/  IMAD R9, R0.reuse, c[0x0][0x1e4], R8 ;  /* 0x0000790000097a24 */ /* 0x040fe400078e0208 */
[----:B------:R-:W-:-:S02]  /*7460*/  IMAD R8, R0, c[0x0][0x20c], R4 ;  /* 0x0000830000087a24 */ /* 0x000fc400078e0204 */
[----:B------:R-:W-:Y:S01]  /*7470*/  IMAD.WIDE.U32 R14, R0, c[0x0][0x1e0], R6 ;  /* 0x00007800000e7a25 */ /* 0x000fe200078e0006 */
[----:B------:R-:W-:-:S03]  /*7480*/  SEL R6, R11, 0xfffffff0, !P1 ;  /* 0xfffffff00b067807 */ /* 0x000fc60004800000 */
[----:B------:R-:W-:-:S04]  /*7490*/  IMAD.WIDE.U32 R12, R0, c[0x0][0x208], R2 ;  /* 0x00008200000c7a25 */ /* 0x000fc800078e0002 */
[----:B------:R-:W-:Y:S02]  /*74a0*/  IMAD.IADD R11, R15, 0x1, R9 ;  /* 0x000000010f0b7824 */ /* 0x000fe400078e0209 */
[----:B------:R-:W-:Y:S01]  /*74b0*/  IMAD.IADD R3, R13, 0x1, R8 ;  /* 0x000000010d037824 */ /* 0x000fe200078e0208 */
[----:B------:R1:W-:Y:S04]  /*74c0*/  STL.64 [R1+0xc0], R14 ;  /* 0x0000c00e01007387 */ /* 0x0003e80000100a00 */
[----:B------:R1:W-:Y:S04]  /*74d0*/  STL.64 [R1+0xc8], R12 ;  /* 0x0000c80c01007387 */ /* 0x0003e80000100a00 */
[----:B------:R1:W-:Y:S04]  /*74e0*/  STL [R1+0xbc], R3 ;  /* 0x0000bc0301007387 */ /* 0x0003e80000100800 */
[----:B------:R1:W-:Y:S01]  /*74f0*/  STL [R1+0xb4], R11 ;  /* 0x0000b40b01007387 */ /* 0x0003e20000100800 */
[----:B------:R-:W-:-:S02]  /*7500*/  MOV R10, 0x20 ;  /* 0x00000020000a7802 */ /* 0x000fc40000000f00 */
[----:B------:R-:W-:Y:S02]  /*7510*/  LOP3.LUT R236, R236, 0xffffffbf, RZ, 0xc0, !PT ;  /* 0xffffffbfecec7812 */ /* 0x000fe400078ec0ff */
[----:B------:R-:W-:Y:S02]  /*7520*/  SEL R4, R10, 0xffffffe0, !P2 ;  /* 0xffffffe00a047807 */ /* 0x000fe40005000000 */
[----:B------:R-:W-:Y:S01]  /*7530*/  @P0 LOP3.LUT R236, R236, 0x40, RZ, 0xfc, !PT ;  /* 0x00000040ecec0812 */ /* 0x000fe200078efcff */
[----:B------:R-:W-:Y:S05]  /*7540*/  BRA.DIV ~URZ, `(.L_x_1163) ;  /* 0x00016a227f007947 */ /* 0x000fea000b800000 */
[----:B------:R2:W3:Y:S02]  /*7550*/  SHFL.IDX PT, R7, R17, RZ, 0x181f ;  /* 0x00181fff11077589 */ /* 0x0004e400000e0000 */
.L_x_1301:
[----:B------:R-:W-:Y:S05]  /*7560*/  BRA.DIV ~URZ, `(.L_x_1164) ;  /* 0x00016a827f007947 */ /* 0x000fea000b800000 */
[----:B------:R4:W1:Y:S02]  /*7570*/  SHFL.IDX PT, R0, R16, RZ, 0x181f ;  /* 0x00181fff10007589 */ /* 0x00086400000e0000 */
.L_x_1302:
[----:B-1----:R-:W-:Y:S01]  /*7580*/  IMAD R12, R18, c[0x0][0x2c4], RZ ;  /* 0x0000b100120c7a24 */ /* 0x002fe200078e02ff */
[----:B------:R-:W-:Y:S01]  /*7590*/  IADD3 R11, R140, R117, RZ ;  /* 0x000000758c0b7210 */ /* 0x000fe20007ffe0ff */
[----:B------:R-:W-:Y:S03]  /*75a0*/  BSSY B0, `(.L_x_1165) ;  /* 0x0000014000007945 */ /* 0x000fe60003800000 */
[----:B------:R-:W-:-:S13]  /*75b0*/  ISETP.GE.AND P0, PT, R11, R12, PT ;  /* 0x0000000c0b00720c */ /* 0x000fda0003f06270 */
[----:B------:R-:W-:Y:S05]  /*75c0*/  @P0 BRA `(.L_x_1166) ;  /* 0x0000011000000947 */ /* 0x000fea0003800000 */
[C---:B------:R-:W-:Y:S02]  /*75d0*/  IMAD.SHL.U32 R2, R110.reuse, 0x8, RZ ;  /* 0x000000086e027824 */ /* 0x040fe400078e00ff */
[----:B------:R-:W-:Y:S02]  /*75e0*/  IMAD.SHL.U32 R13, R110, 0x8, RZ ;  /* 0x000000086e0d7824 */ /* 0x000fe400078e00ff */
[----:B------:R-:W-:Y:S01]  /*75f0*/  IMAD.MOV.U32 R8, RZ, RZ, R0 ;  /* 0x000000ffff087224 */ /* 0x000fe200078e0000 */
[----:B------:R-:W-:Y:S01]  /*7600*/  IADD3 R2, R2, 0x40, RZ ;  /* 0x0000004002027810 */ /* 0x000fe20007ffe0ff */
[----:B---3--:R-:W-:-:S03]  /*7610*/  IMAD.MOV.U32 R9, RZ, RZ, R7 ;  /* 0x000000ffff097224 */ /* 0x008fc600078e0007 */
[----:B------:R-:W-:-:S04]  /*7620*/  SHF.R.S32.HI R3, RZ, 0x1f, R2 ;  /* 0x0000001fff037819 */ /* 0x000fc80000011402 */
[----:B------:R-:W-:Y:S02]  /*7630*/  LEA.HI R3, R3, R2, RZ, 0x3 ;  /* 0x0000000203037211 */ /* 0x000fe400078f18ff */
[----:B------:R-:W-:Y:S01]  /*7640*/  LEA R2, P0, R13, R0, 0x1 ;  /* 0x000000000d027211 */ /* 0x000fe200078008ff */
[----:B------:R-:W-:Y:S01]  /*7650*/  IMAD.SHL.U32 R0, R234, 0x2, RZ ;  /* 0x00000002ea007824 */ /* 0x000fe200078e00ff */
[----:B------:R-:W-:Y:S02]  /*7660*/  LOP3.LUT R10, R3, 0xfffffff8, RZ, 0xc0, !PT ;  /* 0xfffffff8030a7812 */ /* 0x000fe400078ec0ff */
[----:B------:R-:W-:-:S03]  /*7670*/  LEA.HI.X R3, R13, R7, R19, 0x1, P0 ;  /* 0x000000070d037211 */ /* 0x000fc600000f0c13 */
[----:B------:R-:W-:Y:S02]  /*7680*/  IMAD.WIDE R8, R10, 0x2, R8 ;  /* 0x000000020a087825 */ /* 0x000fe400078e0208 */
[----:B------:R-:W-:Y:S01]  /*7690*/  @!PT LDS RZ, [RZ] ;  /* 0x00000000fffff984 */ /* 0x000fe20000000800 */
[----:B------:R-:W-:Y:S01]  /*76a0*/  @!PT LDS RZ, [RZ] ;  /* 0x00000000fffff984 */ /* 0x000fe20000000800 */
[----:B------:R-:W-:Y:S01]  /*76b0*/  @!PT LDS RZ, [RZ] ;  /* 0x00000000fffff984 */ /* 0x000fe20000000800 */
[----:B------:R1:W-:Y:S04]  /*76c0*/  LDGSTS.E.BYPASS.LTC128B.128 [R0+0x8080], [R2.64], !P4 ;  /* 0x0808000002007fae */ /* 0x0003e8000e101d46 */
[----:B------:R1:W-:Y:S02]  /*76d0*/  LDGSTS.E.BYPASS.LTC128B.128 [R0+0xc080], [R8.64], !P3 ;  /* 0x0c08000008007fae */ /* 0x0003e4000d901d46 */
.L_x_1166:
[----:B------:R-:W-:Y:S05]  /*76e0*/  BSYNC B0 ;  /* 0x0000000000007941 */ /* 0x000fea0003800000 */
.L_x_1165:
[----:B------:R-:W-:Y:S05]  /*76f0*/  BRA.DIV ~URZ, `(.L_x_1167) ;  /* 0x000169727f007947 */ /* 0x000fea000b800000 */
[----:B---3--:R3:W1:Y:S04]  /*7700*/  SHFL.IDX PT, R7, R17, 0x1, 0x181f ;  /* 0x00381f0011077f89 */ /* 0x00866800000e0000 */
[----:B-1----:R3:W1:Y:S02]  /*7710*/  SHFL.IDX PT, R0, R16, 0x1, 0x181f ;  /* 0x00381f0010007f89 */ /* 0x00266400000e0000 */
.L_x_1303:
[----:B------:R-:W-:Y:S01]  /*7720*/  IADD3 R2, R11, 0x10, RZ ;  /* 0x000000100b027810 */ /* 0x000fe20007ffe0ff */
[----:B------:R-:W-:Y:S03]  /*7730*/  BSSY B0, `(.L_x_1168) ;  /* 0x0000014000007945 */ /* 0x000fe60003800000 */
[----:B------:R-:W-:-:S13]  /*7740*/  ISETP.GE.AND P0, PT, R2, R12, PT ;  /* 0x0000000c0200720c */ /* 0x000fda0003f06270 */
[----:B------:R-:W-:Y:S05]  /*7750*/  @P0 BRA `(.L_x_1169) ;  /* 0x0000011000000947 */ /* 0x000fea0003800000 */
[C---:B------:R-:W-:Y:S02]  /*7760*/  IMAD.SHL.U32 R8, R110.reuse, 0x8, RZ ;  /* 0x000000086e087824 */ /* 0x040fe400078e00ff */
[----:B------:R-:W-:Y:S02]  /*7770*/  IMAD.SHL.U32 R13, R110, 0x8, RZ ;  /* 0x000000086e0d7824 */ /* 0x000fe400078e00ff */
[----:B------:R-:W-:Y:S01]  /*7780*/  IMAD.MOV.U32 R9, RZ, RZ, R7 ;  /* 0x000000ffff097224 */ /* 0x000fe200078e0007 */
[----:B------:R-:W-:Y:S02]  /*7790*/  IADD3 R8, R8, 0x40, RZ ;  /* 0x0000004008087810 */ /* 0x000fe40007ffe0ff */
[----:B-1----:R-:W-:Y:S02]  /*77a0*/  LEA R2, P0, R13, R0, 0x1 ;  /* 0x000000000d027211 */ /* 0x002fe400078008ff */
[----:B------:R-:W-:-:S04]  /*77b0*/  SHF.R.S32.HI R3, RZ, 0x1f, R8 ;  /* 0x0000001fff037819 */ /* 0x000fc80000011408 */
[----:B------:R-:W-:Y:S01]  /*77c0*/  LEA.HI R3, R3, R8, RZ, 0x3 ;  /* 0x0000000803037211 */ /* 0x000fe200078f18ff */
[----:B------:R-:W-:Y:S02]  /*77d0*/  IMAD.MOV.U32 R8, RZ, RZ, R0 ;  /* 0x000000ffff087224 */ /* 0x000fe400078e0000 */
        /* <DEDUP_REMOVED lines=9> */
.L_x_1169:
[----:B------:R-:W-:Y:S05]  /*7870*/  BSYNC B0 ;  /* 0x0000000000007941 */ /* 0x000fea0003800000 */
.L_x_1168:
[----:B------:R-:W-:Y:S05]  /*7880*/  BRA.DIV ~URZ, `(.L_x_1170) ;  /* 0x000168d27f007947 */ /* 0x000fea000b800000 */
[----:B------:R2:W3:Y:S02]  /*7890*/  SHFL.IDX PT, R7, R17, 0x2, 0x181f ;  /* 0x00581f0011077f89 */ /* 0x0004e400000e0000 */
.L_x_1304:
[----:B------:R-:W-:Y:S05]  /*78a0*/  BRA.DIV ~URZ, `(.L_x_1171) ;  /* 0x000169327f007947 */ /* 0x000fea000b800000 */
[----:B-1----:R1:W2:Y:S02]  /*78b0*/  SHFL.IDX PT, R0, R16, 0x2, 0x181f ;  /* 0x00581f0010007f89 */ /* 0x0022a400000e0000 */
.L_x_1305:
[----:B------:R-:W-:Y:S01]  /*78c0*/  IADD3 R2, R11, 0x20, RZ ;  /* 0x000000200b027810 */ /* 0x000fe20007ffe0ff */
[----:B------:R-:W-:Y:S03]  /*78d0*/  BSSY B0, `(.L_x_1172) ;  /* 0x0000014000007945 */ /* 0x000fe60003800000 */
[----:B------:R-:W-:-:S13]  /*78e0*/  ISETP.GE.AND P0, PT, R2, R12, PT ;  /* 0x0000000c0200720c */ /* 0x000fda0003f06270 */
[----:B------:R-:W-:Y:S05]  /*78f0*/  @P0 BRA `(.L_x_1173) ;  /* 0x0000011000000947 */ /* 0x000fea0003800000 */
[C---:B------:R-:W-:Y:S02]  /*7900*/  IMAD.SHL.U32 R8, R110.reuse, 0x8, RZ ;  /* 0x000000086e087824 */ /* 0x040fe400078e00ff */
[----:B------:R-:W-:Y:S02]  /*7910*/  IMAD.SHL.U32 R13, R110, 0x8, RZ ;  /* 0x000000086e0d7824 */ /* 0x000fe400078e00ff */
[----:B---3--:R-:W-:Y:S01]  /*7920*/  IMAD.MOV.U32 R9, RZ, RZ, R7 ;  /* 0x000000ffff097224 */ /* 0x008fe200078e0007 */
[----:B------:R-:W-:Y:S02]  /*7930*/  IADD3 R8, R8, 0x40, RZ ;  /* 0x0000004008087810 */ /* 0x000fe40007ffe0ff */
[----:B--2---:R-:W-:Y:S02]  /*7940*/  LEA R2, P0, R13, R0, 0x1 ;  /* 0x000000000d027211 */ /* 0x004fe400078008ff */
        /* <DEDUP_REMOVED lines=12> */
.L_x_1173:
[----:B------:R-:W-:Y:S05]  /*7a10*/  BSYNC B0 ;  /* 0x0000000000007941 */ /* 0x000fea0003800000 */
.L_x_1172:
[----:B------:R-:W-:Y:S05]  /*7a20*/  BRA.DIV ~URZ, `(.L_x_1174) ;  /* 0x000168327f007947 */ /* 0x000fea000b800000 */
[----:B---3--:R3:W1:Y:S04]  /*7a30*/  SHFL.IDX PT, R7, R17, 0x3, 0x181f ;  /* 0x00781f0011077f89 */ /* 0x00866800000e0000 */
[----:B--2---:R3:W2:Y:S02]  /*7a40*/  SHFL.IDX PT, R0, R16, 0x3, 0x181f ;  /* 0x00781f0010007f89 */ /* 0x0046a400000e0000 */
.L_x_1306:
[----:B------:R-:W-:Y:S01]  /*7a50*/  IADD3 R2, R11, 0x30, RZ ;  /* 0x000000300b027810 */ /* 0x000fe20007ffe0ff */
[----:B------:R-:W-:Y:S03]  /*7a60*/  BSSY B0, `(.L_x_1175) ;  /* 0x0000014000007945 */ /* 0x000fe60003800000 */
[----:B------:R-:W-:-:S13]  /*7a70*/  ISETP.GE.AND P0, PT, R2, R12, PT ;  /* 0x0000000c0200720c */ /* 0x000fda0003f06270 */
[----:B------:R-:W-:Y:S05]  /*7a80*/  @P0 BRA `(.L_x_1176) ;  /* 0x0000011000000947 */ /* 0x000fea0003800000 */
[C---:B------:R-:W-:Y:S02]  /*7a90*/  IMAD.SHL.U32 R8, R110.reuse, 0x8, RZ ;  /* 0x000000086e087824 */ /* 0x040fe400078e00ff */
[----:B------:R-:W-:Y:S02]  /*7aa0*/  IMAD.SHL.U32 R13, R110, 0x8, RZ ;  /* 0x000000086e0d7824 */ /* 0x000fe400078e00ff */
[----:B-1----:R-:W-:Y:S01]  /*7ab0*/  IMAD.MOV.U32 R9, RZ, RZ, R7 ;  /* 0x000000ffff097224 */ /* 0x002fe200078e0007 */
        /* <DEDUP_REMOVED lines=14> */
.L_x_1176:
[----:B------:R-:W-:Y:S05]  /*7ba0*/  BSYNC B0 ;  /* 0x0000000000007941 */ /* 0x000fea0003800000 */
.L_x_1175:
[----:B------:R-:W-:Y:S05]  /*7bb0*/  BRA.DIV ~URZ, `(.L_x_1177) ;  /* 0x000167927f007947 */ /* 0x000fea000b800000 */
[----:B-1----:R1:W3:Y:S02]  /*7bc0*/  SHFL.IDX PT, R7, R17, 0x4, 0x181f ;  /* 0x00981f0011077f89 */ /* 0x0022e400000e0000 */
.L_x_1307:
[----:B------:R-:W-:Y:S05]  /*7bd0*/  BRA.DIV ~URZ, `(.L_x_1178) ;  /* 0x000167f27f007947 */ /* 0x000fea000b800000 */
[----:B--2---:R2:W1:Y:S02]  /*7be0*/  SHFL.IDX PT, R0, R16, 0x4, 0x181f ;  /* 0x00981f0010007f89 */ /* 0x00446400000e0000 */
.L_x_1308:
        /* <DEDUP_REMOVED lines=21> */
.L_x_1180:
[----:B------:R-:W-:Y:S05]  /*7d40*/  BSYNC B0 ;  /* 0x0000000000007941 */ /* 0x000fea0003800000 */
.L_x_1179:
[----:B------:R-:W-:Y:S05]  /*7d50*/  BRA.DIV ~URZ, `(.L_x_1181) ;  /* 0x000166f27f007947 */ /* 0x000fea000b800000 */
[----:B---3--:R3:W2:Y:S04]  /*7d60*/  SHFL.IDX PT, R7, R17, 0x5, 0x181f ;  /* 0x00b81f0011077f89 */ /* 0x0086a800000e0000 */
[----:B-1----:R3:W1:Y:S02]  /*7d70*/  SHFL.IDX PT, R0, R16, 0x5, 0x181f ;  /* 0x00b81f0010007f89 */ /* 0x00266400000e0000 */
.L_x_1309:
[----:B------:R-:W-:Y:S01]  /*7d80*/  IADD3 R2, R11, 0x50, RZ ;  /* 0x000000500b027810 */ /* 0x000fe20007ffe0ff */
[----:B------:R-:W-:Y:S03]  /*7d90*/  BSSY B0, `(.L_x_1182) ;  /* 0x0000014000007945 */ /* 0x000fe60003800000 */
[----:B------:R-:W-:-:S13]  /*7da0*/  ISETP.GE.AND P0, PT, R2, R12, PT ;  /* 0x0000000c0200720c */ /* 0x000fda0003f06270 */
[----:B------:R-:W-:Y:S05]  /*7db0*/  @P0 BRA `(.L_x_1183) ;  /* 0x0000011000000947 */ /* 0x000fea0003800000 */
[C---:B------:R-:W-:Y:S02]  /*7dc0*/  IMAD.SHL.U32 R8, R110.reuse, 0x8, RZ ;  /* 0x000000086e087824 */ /* 0x040fe400078e00ff */
[----:B------:R-:W-:Y:S02]  /*7dd0*/  IMAD.SHL.U32 R13, R110, 0x8, RZ ;  /* 0x000000086e0d7824 */ /* 0x000fe400078e00ff */
[----:B--2---:R-:W-:Y:S01]  /*7de0*/  IMAD.MOV.U32 R9, RZ, RZ, R7 ;  /* 0x000000ffff097224 */ /* 0x004fe200078e0007 */
        /* <DEDUP_REMOVED lines=14> */
.L_x_1183:
[----:B------:R-:W-:Y:S05]  /*7ed0*/  BSYNC B0 ;  /* 0x0000000000007941 */ /* 0x000fea0003800000 */
.L_x_1182:
[----:B------:R-:W-:Y:S05]  /*7ee0*/  BRA.DIV ~URZ, `(.L_x_1184) ;  /* 0x000166527f007947 */ /* 0x000fea000b800000 */
[----:B--2---:R2:W3:Y:S02]  /*7ef0*/  SHFL.IDX PT, R7, R17, 0x6, 0x181f ;  /* 0x00d81f0011077f89 */ /* 0x0044e400000e0000 */
.L_x_1310:
[----:B------:R-:W-:Y:S05]  /*7f00*/  BRA.DIV ~URZ, `(.L_x_1185) ;  /* 0x000166b27f007947 */ /* 0x000fea000b800000 */
[----:B-1----:R1:W2:Y:S02]  /*7f10*/  SHFL.IDX PT, R0, R16, 0x6, 0x181f ;  /* 0x00d81f0010007f89 */ /* 0x0022a400000e0000 */
.L_x_1311:
        /* <DEDUP_REMOVED lines=21> */
.L_x_1187:
[----:B------:R-:W-:Y:S05]  /*8070*/  BSYNC B0 ;  /* 0x0000000000007941 */ /* 0x000fea0003800000 */
.L_x_1186:
[----:B------:R-:W-:Y:S05]  /*8080*/  BRA.DIV ~URZ, `(.L_x_1188) ;  /* 0x000165b27f007947 */ /* 0x000fea000b800000 */
[----:B--23--:R-:W2:Y:S04]  /*8090*/  SHFL.IDX PT, R17, R17, 0x7, 0x181f ;  /* 0x00f81f0011117f89 */ /* 0x00cea800000e0000 */
[----:B-1--4-:R-:W1:Y:S02]  /*80a0*/  SHFL.IDX PT, R16, R16, 0x7, 0x181f ;  /* 0x00f81f0010107f89 */ /* 0x012e6400000e0000 */
.L_x_1312:
[----:B------:R-:W-:Y:S01]  /*80b0*/  IADD3 R0, R11, 0x70, RZ ;  /* 0x000000700b007810 */ /* 0x000fe20007ffe0ff */
[----:B------:R-:W-:Y:S01]  /*80c0*/  IMAD.SHL.U32 R21, R110, 0x8, RZ ;  /* 0x000000086e157824 */ /* 0x000fe200078e00ff */
[----:B------:R-:W-:Y:S01]  /*80d0*/  IADD3 R2, P1, R1, c[0x0][0x20], RZ ;  /* 0x0000080001027a10 */ /* 0x000fe20007f3e0ff */
[----:B------:R-:W-:Y:S01]  /*80e0*/  ULDC.64 UR4, c[0x0][0x40] ;  /* 0x0000100000047ab9 */ /* 0x000fe20000000a00 */
[----:B------:R-:W-:Y:S01]  /*80f0*/  ISETP.GE.AND P0, PT, R0, R12, PT ;  /* 0x0000000c0000720c */ /* 0x000fe20003f06270 */
[----:B------:R-:W-:Y:S01]  /*8100*/  UIADD3 UR4, UP0, UR4, 0x160, URZ ;  /* 0x0000016004047890 */ /* 0x000fe2000ff1e03f */
[----:B------:R-:W-:Y:S01]  /*8110*/  IADD3 R8, P2, R2, 0x8, RZ ;  /* 0x0000000802087810 */ /* 0x000fe20007f5e0ff */
[----:B------:R-:W-:Y:S01]  /*8120*/  IMAD.X R3, RZ, RZ, c[0x0][0x24], P1 ;  /* 0x00000900ff037624 */ /* 0x000fe200008e06ff */
[----:B------:R-:W-:Y:S01]  /*8130*/  MOV R121, 0x30 ;  /* 0x0000003000797802 */ /* 0x000fe20000000f00 */
[----:B------:R-:W-:Y:S01]  /*8140*/  IMAD.SHL.U32 R18, R110, 0x8, RZ ;  /* 0x000000086e127824 */ /* 0x000fe200078e00ff */
[----:B------:R-:W-:Y:S01]  /*8150*/  UIADD3.X UR5, URZ, UR5, URZ, UP0, !UPT ;  /* 0x000000053f057290 */ /* 0x000fe200087fe43f */
[----:B------:R-:W-:Y:S01]  /*8160*/  IMAD.X R9, RZ, RZ, R3, P2 ;  /* 0x000000ffff097224 */ /* 0x000fe200010e0603 */
[----:B------:R-:W-:Y:S01]  /*8170*/  IADD3 R10, P2, R2, 0x10, RZ ;  /* 0x00000010020a7810 */ /* 0x000fe20007f5e0ff */
[----:B------:R-:W-:Y:S01]  /*8180*/  STL.64 [R1+0x20], R2 ;  /* 0x0000200201007387 */ /* 0x000fe20000100a00 */
[----:B------:R-:W-:Y:S01]  /*8190*/  IADD3 R18, R18, 0x40, RZ ;  /* 0x0000004012127810 */ /* 0x000fe20007ffe0ff */
[----:B------:R-:W-:-:S02]  /*81a0*/  IMAD.WIDE.U32 R146, R121, c[0x0][0x1e0], RZ ;  /* 0x0000780079927a25 */ /* 0x000fc400078e00ff */
[C---:B-1----:R-:W-:Y:S01]  /*81b0*/  @!P0 LEA R14, P1, R21.reuse, R16, 0x1 ;  /* 0x00000010150e8211 */ /* 0x042fe200078208ff */
[----:B------:R1:W-:Y:S01]  /*81c0*/  STL.64 [R1+0x40], R8 ;  /* 0x0000400801007387 */ /* 0x0003e20000100a00 */
[----:B------:R-:W-:Y:S01]  /*81d0*/  @!P0 SHF.R.S32.HI R0, RZ, 0x1f, R18 ;  /* 0x0000001fff008819 */ /* 0x000fe20000011412 */
[----:B------:R-:W-:Y:S01]  /*81e0*/  IMAD.X R11, RZ, RZ, R3, P2 ;  /* 0x000000ffff0b7224 */ /* 0x000fe200010e0603 */
[----:B--2---:R-:W-:Y:S02]  /*81f0*/  @!P0 LEA.HI.X R15, R21, R17, R19, 0x1, P1 ;  /* 0x00000011150f8211 */ /* 0x004fe400008f0c13 */
[----:B------:R-:W-:Y:S02]  /*8200*/  IADD3 R12, P1, R2, 0x4, RZ ;  /* 0x00000004020c7810 */ /* 0x000fe40007f3e0ff */
[----:B------:R-:W-:Y:S01]  /*8210*/  @!P0 LEA.HI R0, R0, R18, RZ, 0x3 ;  /* 0x0000001200008211 */ /* 0x000fe200078f18ff */
[----:B------:R2:W-:Y:S01]  /*8220*/  STL.64 [R1+0x28], R10 ;  /* 0x0000280a01007387 */ /* 0x0005e20000100a00 */
[----:B------:R-:W-:-:S02]  /*8230*/  IADD3.X R13, RZ, R3, RZ, P1, !PT ;  /* 0x00000003ff0d7210 */ /* 0x000fc40000ffe4ff */
[----:B------:R-:W-:Y:S01]  /*8240*/  @!P0 LOP3.LUT R7, R0, 0xfffffff8, RZ, 0xc0, !PT ;  /* 0xfffffff800078812 */ /* 0x000fe200078ec0ff */
[----:B------:R-:W-:Y:S02]  /*8250*/  @!P0 IMAD.SHL.U32 R0, R234, 0x2, RZ ;  /* 0x00000002ea008824 */ /* 0x000fe400078e00ff */
[----:B------:R-:W-:Y:S04]  /*8260*/  STL.64 [R1+0x38], R12 ;  /* 0x0000380c01007387 */ /* 0x000fe80000100a00 */
[----:B------:R-:W-:Y:S01]  /*8270*/  @!PT LDS RZ, [RZ] ;  /* 0x00000000fffff984 */ /* 0x000fe20000000800 */
[----:B------:R-:W-:Y:S01]  /*8280*/  @!PT LDS RZ, [RZ] ;  /* 0x00000000fffff984 */ /* 0x000fe20000000800 */
[----:B------:R-:W-:Y:S01]  /*8290*/  @!PT LDS RZ, [RZ] ;  /* 0x00000000fffff984 */ /* 0x000fe20000000800 */
[----:B------:R3:W-:Y:S01]  /*82a0*/  @!P0 LDGSTS.E.BYPASS.LTC128B.128 [R0+0xb880], [R14.64], !P4 ;  /* 0x0b8800000e008fae */ /* 0x0007e2000e101d46 */
[----:B-1----:R-:W-:-:S05]  /*82b0*/  IADD3 R8, P1, R2, 0x48, RZ ;  /* 0x0000004802087810 */ /* 0x002fca0007f3e0ff */
[----:B------:R-:W-:Y:S02]  /*82c0*/  IMAD.X R9, RZ, RZ, R3, P1 ;  /* 0x000000ffff097224 */ /* 0x000fe400008e0603 */
[----:B--2---:R-:W-:-:S03]  /*82d0*/  IMAD.MOV.U32 R10, RZ, RZ, R16 ;  /* 0x000000ffff0a7224 */ /* 0x004fc600078e0010 */
[----:B------:R1:W-:Y:S01]  /*82e0*/  STL.64 [R1+0x30], R8 ;  /* 0x0000300801007387 */ /* 0x0003e20000100a00 */
[----:B------:R-:W-:-:S04]  /*82f0*/  IMAD.MOV.U32 R11, RZ, RZ, R17 ;  /* 0x000000ffff0b7224 */ /* 0x000fc800078e0011 */
[----:B------:R-:W-:-:S05]  /*8300*/  @!P0 IMAD.WIDE R10, R7, 0x2, R10 ;  /* 0x00000002070a8825 */ /* 0x000fca00078e020a */
[----:B------:R3:W-:Y:S04]  /*8310*/  @!P0 LDGSTS.E.BYPASS.LTC128B.128 [R0+0xf880], [R10.64], !P3 ;  /* 0x0f8800000a008fae */ /* 0x0007e8000d901d46 */
[----:B------:R-:W0:Y:S01]  /*8320*/  LDGDEPBAR ;  /* 0x00000000000079af */ /* 0x000e220000000000 */
[----:B-1----:R-:W-:Y:S01]  /*8330*/  MOV R8, UR4 ;  /* 0x0000000400087c02 */ /* 0x002fe20008000f00 */
[----:B------:R-:W-:Y:S01]  /*8340*/  IMAD.U32 R9, RZ, RZ, UR5 ;  /* 0x00000005ff097e24 */ /* 0x000fe2000f8e00ff */
[----:B------:R-:W-:Y:S04]  /*8350*/  WARPSYNC 0xffffffff ;  /* 0xffffffff00007948 */ /* 0x000fe80003800000 */
[----:B------:R1:W-:Y:S01]  /*8360*/  STL.64 [R1+0x18], R8 ;  /* 0x0000180801007387 */ /* 0x0003e20000100a00 */
[----:B---3--:R-:W-:-:S04]  /*8370*/  IMAD R0, R121, c[0x0][0x1e4], RZ ;  /* 0x0000790079007a24 */ /* 0x008fc800078e02ff */
[----:B------:R-:W-:Y:S02]  /*8380*/  IMAD.IADD R144, R0, 0x1, R147 ;  /* 0x0000000100907824 */ /* 0x000fe400078e0293 */
[----:B------:R-:W2:Y:S04]  /*8390*/  LDL R28, [R1+0xe4] ;  /* 0x0000e400011c7983 */ /* 0x000ea80000100800 */
[----:B------:R-:W3:Y:S04]  /*83a0*/  LDL R0, [R1+0x64] ;  /* 0x0000640001007983 */ /* 0x000ee80000100800 */
[----:B------:R-:W4:Y:S04]  /*83b0*/  LDL.64 R26, [R1+0xc0] ;  /* 0x0000c000011a7983 */ /* 0x000f280000100a00 */
[----:B------:R-:W4:Y:S01]  /*83c0*/  LDL.LU.64 R24, [R1+0xb0] ;  /* 0x0000b00001187983 */ /* 0x000f220000300a00 */
[----:B------:R-:W-:Y:S01]  /*83d0*/  SHF.R.S32.HI R140, RZ, 0x1f, R131 ;  /* 0x0000001fff8c7819 */ /* 0x000fe20000011483 */
[----:B------:R-:W-:Y:S01]  /*83e0*/  ULDC.64 UR4, c[0x0][0x1e0] ;  /* 0x0000780000047ab9 */ /* 0x000fe20000000a00 */
[----:B------:R-:W-:Y:S01]  /*83f0*/  IMAD.MOV.U32 R7, RZ, RZ, c[0x0][0x1e0] ;  /* 0x00007800ff077624 */ /* 0x000fe200078e00ff */
[----:B------:R-:W-:-:S02]  /*8400*/  UIMAD.WIDE.U32 UR12, UR4, 0x20, URZ ;  /* 0x00000020040c78a5 */ /* 0x000fc4000f8e003f */
[----:B------:R-:W-:Y:S01]  /*8410*/  USHF.L.U32 UR5, UR5, 0x5, URZ ;  /* 0x0000000505057899 */ /* 0x000fe2000800063f */
[----:B------:R-:W-:-:S03]  /*8420*/  IMAD.MOV.U32 R10, RZ, RZ, c[0x0][0x1e4] ;  /* 0x00007900ff0a7624 */ /* 0x000fc600078e00ff */
[----:B------:R-:W-:Y:S01]  /*8430*/  UIADD3 UR9, UR13, UR5, URZ ;  /* 0x000000050d097290 */ /* 0x000fe2000fffe03f */
[----:B------:R-:W-:Y:S01]  /*8440*/  ISETP.GE.AND P6, PT, R21, c[0x0][0x1d4], PT ;  /* 0x0000750015007a0c */ /* 0x000fe20003fc6270 */
[----:B------:R-:W-:Y:S01]  /*8450*/  BAR.SYNC.DEFER_BLOCKING 0x0 ;  /* 0x0000000000007b1d */ /* 0x000fe20000010000 */
[----:B------:R-:W-:Y:S02]  /*8460*/  ISETP.GE.AND P5, PT, R18, c[0x0][0x1d4], PT ;  /* 0x0000750012007a0c */ /* 0x000fe40003fa6270 */
[----:B------:R-:W-:-:S03]  /*8470*/  SHF.R.S32.HI R14, RZ, 0x4, R23 ;  /* 0x00000004ff0e7819 */ /* 0x000fc60000011417 */
[----:B------:R-:W-:Y:S01]  /*8480*/  BSSY B2, `(.L_x_1189) ;  /* 0x0000035000027945 */ /* 0x000fe20003800000 */
[----:B------:R-:W-:Y:S02]  /*8490*/  IADD3 R94, R2, 0x18, RZ ;  /* 0x00000018025e7810 */ /* 0x000fe40007ffe0ff */
[----:B------:R-:W-:Y:S01]  /*84a0*/  MOV R148, 0x87d0 ;  /* 0x000087d000947802 */ /* 0x000fe20000000f00 */
[----:B--2---:R-:W-:-:S04]  /*84b0*/  IMAD R121, R28, -0x30, R121 ;  /* 0xffffffd01c797824 */ /* 0x004fc800078e0279 */
[----:B------:R-:W-:-:S04]  /*84c0*/  IMAD.IADD R141, R121, 0x1, -R117 ;  /* 0x00000001798d7824 */ /* 0x000fc800078e0a75 */
[----:B---3--:R-:W-:-:S05]  /*84d0*/  IMAD.IADD R0, R141, 0x1, R0 ;  /* 0x000000018d007824 */ /* 0x008fca00078e0200 */
[C---:B------:R-:W-:Y:S01]  /*84e0*/  ISETP.GE.AND P2, PT, R0.reuse, 0x1, PT ;  /* 0x000000010000780c */ /* 0x040fe20003f46270 */
[----:B----4-:R-:W-:Y:S01]  /*84f0*/  IMAD.MOV.U32 R24, RZ, RZ, R26 ;  /* 0x000000ffff187224 */ /* 0x010fe200078e001a */
[C---:B------:R-:W-:Y:S02]  /*8500*/  ISETP.GE.AND P1, PT, R0.reuse, 0x11, PT ;  /* 0x000000110000780c */ /* 0x040fe40003f26270 */
[----:B------:R-:W-:Y:S01]  /*8510*/  ISETP.GE.AND P0, PT, R0, 0x21, PT ;  /* 0x000000210000780c */ /* 0x000fe20003f06270 */
[----:B------:R-:W-:Y:S02]  /*8520*/  IMAD R0, R144, R131, RZ ;  /* 0x0000008390007224 */ /* 0x000fe400078e02ff */
[----:B-1----:R-:W-:-:S04]  /*8530*/  IMAD.WIDE.U32 R8, R131, R146, R24 ;  /* 0x0000009283087225 */ /* 0x002fc800078e0018 */
[----:B------:R-:W-:Y:S02]  /*8540*/  IMAD R0, R140, R146, R0 ;  /* 0x000000928c007224 */ /* 0x000fe400078e0200 */
[----:B------:R-:W-:Y:S02]  /*8550*/  @P2 LEA R12, P3, R8, c[0x0][0x1c8], 0x1 ;  /* 0x00007200080c2a11 */ /* 0x000fe400078608ff */
[----:B------:R-:W-:Y:S01]  /*8560*/  IMAD.IADD R0, R9, 0x1, R0 ;  /* 0x0000000109007824 */ /* 0x000fe200078e0200 */
[----:B------:R-:W-:-:S04]  /*8570*/  @P1 LEA R3, P4, R7, R8, 0x4 ;  /* 0x0000000807031211 */ /* 0x000fc800078820ff */
[C---:B------:R-:W-:Y:S02]  /*8580*/  @P2 LEA.HI.X R13, R8.reuse, c[0x0][0x1cc], R0, 0x1, P3 ;  /* 0x00007300080d2a11 */ /* 0x040fe400018f0c00 */
[----:B------:R-:W-:Y:S02]  /*8590*/  @P0 IADD3 R9, P3, R8, UR12, RZ ;  /* 0x0000000c08090c10 */ /* 0x000fe4000ff7e0ff */
[----:B------:R-:W-:Y:S02]  /*85a0*/  @P1 LEA.HI.X R7, R7, R0, R10, 0x4, P4 ;  /* 0x0000000007071211 */ /* 0x000fe400020f240a */
[----:B------:R-:W-:Y:S02]  /*85b0*/  @P0 IADD3.X R0, R0, UR9, RZ, P3, !PT ;  /* 0x0000000900000c10 */ /* 0x000fe40009ffe4ff */
[----:B------:R-:W-:Y:S02]  /*85c0*/  @P0 LEA R8, P3, R9, c[0x0][0x1c8], 0x1 ;  /* 0x0000720009080a11 */ /* 0x000fe400078608ff */
[----:B------:R-:W-:-:S02]  /*85d0*/  @P1 LEA R10, P4, R3, c[0x0][0x1c8], 0x1 ;  /* 0x00007200030a1a11 */ /* 0x000fc400078808ff */
[----:B------:R-:W-:Y:S01]  /*85e0*/  @P0 LEA.HI.X R9, R9, c[0x0][0x1cc], R0, 0x1, P3 ;  /* 0x0000730009090a11 */ /* 0x000fe200018f0c00 */
[C---:B------:R-:W-:Y:S01]  /*85f0*/  @P2 IMAD.SHL.U32 R0, R234.reuse, 0x2, RZ ;  /* 0x00000002ea002824 */ /* 0x040fe200078e00ff */
[----:B------:R-:W-:Y:S01]  /*8600*/  @P1 LEA.HI.X R11, R3, c[0x0][0x1cc], R7, 0x1, P4 ;  /* 0x00007300030b1a11 */ /* 0x000fe200020f0c07 */
[----:B------:R-:W-:-:S03]  /*8610*/  @P1 IMAD.SHL.U32 R3, R234, 0x2, RZ ;  /* 0x00000002ea031824 */ /* 0x000fc600078e00ff */
[----:B------:R-:W-:Y:S01]  /*8620*/  @!PT LDS RZ, [RZ] ;  /* 0x00000000fffff984 */ /* 0x000fe20000000800 */
[----:B------:R-:W-:Y:S01]  /*8630*/  @!PT LDS RZ, [RZ] ;  /* 0x00000000fffff984 */ /* 0x000fe20000000800 */
[----:B------:R-:W-:Y:S01]  /*8640*/  @!PT LDS RZ, [RZ] ;  /* 0x00000000fffff984 */ /* 0x000fe20000000800 */
[----:B------:R1:W-:Y:S04]  /*8650*/  @P2 LDGSTS.E.BYPASS.LTC128B.128 [R0+0x5080], [R12.64], !P6 ;  /* 0x050800000c002fae */ /* 0x0003e8000f101d46 */
[----:B------:R1:W-:Y:S01]  /*8660*/  @P2 LDGSTS.E.BYPASS.LTC128B.128 [R0+0x6880], [R12.64+0x80], !P5 ;  /* 0x068800800c002fae */ /* 0x0003e2000e901d46 */
[----:B------:R-:W-:-:S03]  /*8670*/  LEA.HI R7, R23, R14, RZ, 0x1 ;  /* 0x0000000e17077211 */ /* 0x000fc600078f08ff */
[----:B------:R2:W-:Y:S04]  /*8680*/  @P1 LDGSTS.E.BYPASS.LTC128B.128 [R3+0x5880], [R10.64], !P6 ;  /* 0x058800000a031fae */ /* 0x0005e8000f101d46 */
[----:B------:R2:W-:Y:S04]  /*8690*/  @P1 LDGSTS.E.BYPASS.LTC128B.128 [R3+0x7080], [R10.64+0x80], !P5 ;  /* 0x070800800a031fae */ /* 0x0005e8000e901d46 */
[----:B------:R3:W-:Y:S01]  /*86a0*/  STL.64 [R1+0xb0], R24 ;  /* 0x0000b01801007387 */ /* 0x0007e20000100a00 */
[----:B-1----:R-:W-:-:S05]  /*86b0*/  @P0 IMAD.SHL.U32 R0, R234, 0x2, RZ ;  /* 0x00000002ea000824 */ /* 0x002fca00078e00ff */
[----:B------:R1:W-:Y:S01]  /*86c0*/  @P0 LDGSTS.E.BYPASS.LTC128B.128 [R0+0x6080], [R8.64], !P6 ;  /* 0x0608000008000fae */ /* 0x0003e2000f101d46 */
[----:B--2---:R-:W-:-:S03]  /*86d0*/  LOP3.LUT R3, R7, 0xfffffffe, RZ, 0xc0, !PT ;  /* 0xfffffffe07037812 */ /* 0x004fc600078ec0ff */
[----:B------:R1:W-:Y:S04]  /*86e0*/  @P0 LDGSTS.E.BYPASS.LTC128B.128 [R0+0x7880], [R8.64+0x80], !P5 ;  /* 0x0788008008000fae */ /* 0x0003e8000e901d46 */
[----:B------:R-:W0:Y:S01]  /*86f0*/  LDGDEPBAR ;  /* 0x00000000000079af */ /* 0x000e220000000000 */
[----:B------:R-:W-:-:S04]  /*8700*/  IMAD.IADD R139, R14, 0x1, -R3 ;  /* 0x000000010e8b7824 */ /* 0x000fc800078e0a03 */
[----:B------:R-:W-:Y:S01]  /*8710*/  IMAD.SHL.U32 R3, R139, 0x8, RZ ;  /* 0x000000088b037824 */ /* 0x000fe200078e00ff */
[----:B------:R-:W-:Y:S01]  /*8720*/  LOP3.LUT P5, RZ, R110, 0x4, RZ, 0xc0, !PT ;  /* 0x000000046eff7812 */ /* 0x000fe200078ac0ff */
[----:B-1----:R-:W-:-:S05]  /*8730*/  IMAD.SHL.U32 R0, R20, 0x40, RZ ;  /* 0x0000004014007824 */ /* 0x002fca00078e00ff */
[----:B------:R-:W-:Y:S01]  /*8740*/  LOP3.LUT R0, R0, 0x1c0, RZ, 0xc0, !PT ;  /* 0x000001c000007812 */ /* 0x000fe200078ec0ff */
[----:B------:R-:W-:-:S03]  /*8750*/  IMAD.SHL.U32 R8, R110, 0x40, RZ ;  /* 0x000000406e087824 */ /* 0x000fc600078e00ff */
[----:B------:R-:W-:Y:S02]  /*8760*/  SHF.R.U32.HI R7, RZ, 0x3, R0 ;  /* 0x00000003ff077819 */ /* 0x000fe40000011600 */
[----:B------:R-:W-:Y:S01]  /*8770*/  LOP3.LUT R0, R0, 0x8, R3, 0xf8, !PT ;  /* 0x0000000800007812 */ /* 0x000fe200078ef803 */
[----:B------:R-:W-:Y:S01]  /*8780*/  IMAD.SHL.U32 R3, R22, 0x40, RZ ;  /* 0x0000004016037824 */ /* 0x000fe200078e00ff */
[----:B------:R-:W-:Y:S02]  /*8790*/  LOP3.LUT R138, R8, 0x1c0, RZ, 0xc0, !PT ;  /* 0x000001c0088a7812 */ /* 0x000fe400078ec0ff */
[----:B------:R-:W-:Y:S02]  /*87a0*/  LOP3.LUT R143, R0, R7, RZ, 0x3c, !PT ;  /* 0x00000007008f7212 */ /* 0x000fe400078e3cff */
[----:B------:R-:W-:Y:S02]  /*87b0*/  LOP3.LUT R142, R3, 0xfffffe00, RZ, 0xc0, !PT ;  /* 0xfffffe00038e7812 */ /* 0x000fe400078ec0ff */
[----:B---3--:R-:W-:Y:S05]  /*87c0*/  CALL.REL.NOINC `($_ZN7cutlass13device_kernelIN5flash19enable_sm80_to_sm89INS1_16FlashAttnFwdSm80INS1_25CollectiveMainloopFwdSm80ILi4ELi1ELb0EN4cute5tupleIJNS5_1CILi128EEENS7_ILi48EEES8_EEELi128ENS_6half_tEfNS_4arch4Sm80ELb0ELb1ELb1ELb1ELb0ELb1ELb1ELb0EEENS1_21CollectiveEpilogueFwdINS6_IJS8_S8_S9_EEENS6_IJNS7_ILi1EEESH_SH_EEESB_SD_Li128ELb1ELb1ELb0ELb0EEENS1_19SingleTileSchedulerILb1ELb0ELb1ELi128EEEEEEEEEvNT_6ParamsE$_ZZN5flash25CollectiveMainloopFwdSm80ILi4ELi1ELb0EN4cute5tupleIJNS1_1CILi128EEENS3_ILi48EEES4_EEELi128EN7cutlass6half_tEfNS7_4arch4Sm80ELb0ELb1ELb1ELb1ELb0ELb1ELb1ELb0EE3mmaINS_16FlashAttnFwdSm80ISB_NS_21CollectiveEpilogueFwdINS2_IJS4_S4_S5_EEENS2_IJNS3_ILi1EEESG_SG_EEES8_SA_Li128ELb1ELb1ELb0ELb0EEENS_19SingleTileSchedulerILb1ELb0ELb1ELi128EEEE13SharedStorageENS1_6TensorINS1_11ArrayEngineIfLm128EEENS1_6LayoutINS2_IJNS2_IJNS3_ILi2EEESR_EEESR_NS3_ILi16EEEEEENS2_IJNS2_IJSG_SR_EEENS3_ILi4EEENS3_ILi8EEEEEEEEEENS_7SoftmaxILi4ELi0EEEEEbRKNSB_6ParamsERT0_RT1_iRKNS_16SeqlenInfoQKNewKILb1ELb1EEENS2_IJiiiiEEERT_ENKUlvE_clEv) ;  /* 0x000169e000007944 */ /* 0x008fea0003c00000 */
[----:B------:R-:W-:Y:S05]  /*87d0*/  BSYNC B2 ;  /* 0x0000000000027941 */ /* 0x000fea0003800000 */
.L_x_1189:
[----:B------:R-:W2:Y:S01]  /*87e0*/  LDL R122, [R1+0x10] ;  /* 0x00001000017a7983 */ /* 0x000ea20000100800 */
[----:B------:R-:W-:-:S04]  /*87f0*/  DEPBAR.LE SB0, 0x0 ;  /* 0x000080000000791a */ /* 0x000fc80000000000 */
[----:B------:R3:W5:Y:S01]  /*8800*/  LDL R120, [R1] ;  /* 0x0000000001787983 */ /* 0x0007620000100800 */
[----:B------:R-:W-:Y:S03]  /*8810*/  WARPSYNC 0xffffffff ;  /* 0xffffffff00007948 */ /* 0x000fe60003800000 */
[----:B--2---:R3:W-:Y:S02]  /*8820*/  STL [R1+0x74], R122 ;  /* 0x0000747a01007387 */ /* 0x0047e40000100800 */
[----:B------:R-:W2:Y:S04]  /*8830*/  LDL.64 R64, [R1+0xc8] ;  /* 0x0000c80001407983 */ /* 0x000ea80000100a00 */
[----:B------:R-:W2:Y:S04]  /*8840*/  LDL.LU.64 R82, [R1+0xb8] ;  /* 0x0000b80001527983 */ /* 0x000ea80000300a00 */
[----:B------:R-:W4:Y:S04]  /*8850*/  LDL R7, [R1+0x64] ;  /* 0x0000640001077983 */ /* 0x000f280000100800 */
[----:B---3--:R-:W3:Y:S04]  /*8860*/  LDL R123, [R1+0xac] ;  /* 0x0000ac00017b7983 */ /* 0x008ee80000100800 */
[----:B------:R-:W3:Y:S01]  /*8870*/  LDL R80, [R1+0xe8] ;  /* 0x0000e80001507983 */ /* 0x000ee20000100800 */
[----:B------:R-:W-:Y:S01]  /*8880*/  LEA.HI R2, R145, R196, RZ, 0x5 ;  /* 0x000000c491027211 */ /* 0x000fe200078f28ff */
[----:B------:R-:W-:Y:S01]  /*8890*/  IMAD.SHL.U32 R0, R117, 0x8, RZ ;  /* 0x0000000875007824 */ /* 0x000fe200078e00ff */
[----:B------:R-:W-:Y:S01]  /*88a0*/  SHF.R.U32.HI R3, RZ, 0x3, R138 ;  /* 0x00000003ff037819 */ /* 0x000fe2000001168a */
[----:B------:R-:W3:Y:S01]  /*88b0*/  LDL R124, [R1+0xa4] ;  /* 0x0000a400017c7983 */ /* 0x000ee20000100800 */
[----:B------:R-:W-:Y:S01]  /*88c0*/  LOP3.LUT P0, RZ, R110, 0x2, RZ, 0xc0, !PT ;  /* 0x000000026eff7812 */ /* 0x000fe2000780c0ff */
[----:B------:R-:W-:-:S02]  /*88d0*/  ULDC.64 UR4, c[0x0][0x208] ;  /* 0x0000820000047ab9 */ /* 0x000fc40000000a00 */
[----:B------:R1:W5:Y:S01]  /*88e0*/  LDL R191, [R1+0xe4] ;  /* 0x0000e40001bf7983 */ /* 0x0003620000100800 */
[----:B------:R-:W-:Y:S01]  /*88f0*/  IMAD.SHL.U32 R2, R2, 0x20, RZ ;  /* 0x0000002002027824 */ /* 0x000fe200078e00ff */
[----:B------:R-:W-:-:S04]  /*8900*/  LOP3.LUT R0, R138, 0x8, R0, 0xf8, !PT ;  /* 0x000000088a007812 */ /* 0x000fc800078ef800 */
[----:B------:R-:W-:Y:S02]  /*8910*/  LOP3.LUT R2, R2, 0x7ffffc00, RZ, 0xc0, !PT ;  /* 0x7ffffc0002027812 */ /* 0x000fe400078ec0ff */
[----:B------:R-:W-:Y:S02]  /*8920*/  LOP3.LUT R0, R0, R3, RZ, 0x3c, !PT ;  /* 0x0000000300007212 */ /* 0x000fe400078e3cff */
[----:B------:R-:W-:-:S03]  /*8930*/  IADD3 R2, R143, R142, R2 ;  /* 0x0000008e8f027210 */ /* 0x000fc60007ffe002 */
[----:B------:R-:W-:Y:S02]  /*8940*/  IMAD R0, R139, 0x200, R0 ;  /* 0x000002008b007824 */ /* 0x000fe400078e0200 */
[----:B------:R-:W-:Y:S01]  /*8950*/  IMAD.SHL.U32 R223, R2, 0x2, RZ ;  /* 0x0000000202df7824 */ /* 0x000fe200078e00ff */
[----:B------:R-:W-:Y:S01]  /*8960*/  BAR.SYNC.DEFER_BLOCKING 0x0 ;  /* 0x0000000000007b1d */ /* 0x000fe20000010000 */
[----:B------:R-:W-:-:S05]  /*8970*/  IMAD.SHL.U32 R216, R0, 0x2, RZ ;  /* 0x0000000200d87824 */ /* 0x000fca00078e00ff */
[----:B-1----:R-:W-:Y:S04]  /*8980*/  LDSM.16.M88.4 R8, [R223+0xa080] ;  /* 0x00a08000df08783b */ /* 0x002fe80000000200 */
[----:B------:R-:W1:Y:S04]  /*8990*/  LDSM.16.M88.4 R16, [R216+0x5080] ;  /* 0x00508000d810783b */ /* 0x000e680000000200 */
[----:B------:R-:W1:Y:S04]  /*89a0*/  LDSM.16.M88.4 R12, [R223+0x8080] ;  /* 0x00808000df0c783b */ /* 0x000e680000000200 */
[----:B------:R-:W1:Y:S04]  /*89b0*/  LDSM.16.M88.4 R20, [R216+0x5880] ;  /* 0x00588000d814783b */ /* 0x000e680000000200 */
[----:B------:R-:W1:Y:S01]  /*89c0*/  LDSM.16.M88.4 R24, [R216+0x6080] ;  /* 0x00608000d818783b */ /* 0x000e620000000200 */
[----:B------:R-:W-:-:S02]  /*89d0*/  IADD3 R0, R216, 0x5080, RZ ;  /* 0x00005080d8007810 */ /* 0x000fc40007ffe0ff */
[----:B------:R-:W-:Y:S02]  /*89e0*/  IADD3 R227, R216, 0x50a0, RZ ;  /* 0x000050a0d8e37810 */ /* 0x000fe40007ffe0ff */
[----:B------:R-:W-:Y:S01]  /*89f0*/  @P0 IADD3 R227, R0, -0x20, RZ ;  /* 0xffffffe000e30810 */ /* 0x000fe20007ffe0ff */
[----:B------:R-:W-:Y:S02]  /*8a00*/  IMAD R0, R140, c[0x0][0x208], RZ ;  /* 0x000082008c007a24 */ /* 0x000fe400078e02ff */
[C---:B------:R-:W-:Y:S02]  /*8a10*/  IMAD.WIDE.U32 R2, R131.reuse, c[0x0][0x208], RZ ;  /* 0x0000820083027a25 */ /* 0x040fe400078e00ff */
[----:B------:R-:W-:Y:S02]  /*8a20*/  LDSM.16.M88.4 R40, [R227+0x800] ;  /* 0x00080000e328783b */ /* 0x000fe40000000200 */
[----:B------:R-:W-:Y:S02]  /*8a30*/  IMAD R0, R131, c[0x0][0x20c], R0 ;  /* 0x0000830083007a24 */ /* 0x000fe400078e0200 */
[----:B------:R-:W-:Y:S01]  /*8a40*/  IMAD R225, R6, 0x2, R223 ;  /* 0x0000000206e17824 */ /* 0x000fe200078e02df */
[----:B------:R-:W-:Y:S01]  /*8a50*/  LDSM.16.M88.4 R44, [R227] ;  /* 0x00000000e32c783b */ /* 0x000fe20000000200 */
[----:B------:R-:W-:-:S03]  /*8a60*/  IMAD.IADD R0, R3, 0x1, R0 ;  /* 0x0000000103007824 */ /* 0x000fc600078e0200 */
[----:B------:R-:W-:Y:S01]  /*8a70*/  LDSM.16.M88.4 R48, [R227+0x1000] ;  /* 0x00100000e330783b */ /* 0x000fe20000000200 */
[----:B------:R-:W-:Y:S01]  /*8a80*/  IMAD R3, R0, 0x30, RZ ;  /* 0x0000003000037824 */ /* 0x000fe200078e02ff */
[C---:B-1----:R-:W-:Y:S08]  /*8a90*/  HMMA.16816.F32 R28, R8.reuse, R16, RZ ;  /* 0x00000010081c723c */ /* 0x042ff000000018ff */
[----:B------:R-:W-:Y:S08]  /*8aa0*/  HMMA.16816.F32 R52, R8, R18, RZ ;  /* 0x000000120834723c */ /* 0x000ff000000018ff */
[C---:B------:R-:W-:Y:S08]  /*8ab0*/  HMMA.16816.F32 R72, R12.reuse, R16, RZ ;  /* 0x000000100c48723c */ /* 0x040ff000000018ff */
[----:B------:R-:W-:Y:S01]  /*8ac0*/  HMMA.16816.F32 R68, R12, R18, RZ ;  /* 0x000000120c44723c */ /* 0x000fe200000018ff */
[----:B------:R-:W1:Y:S01]  /*8ad0*/  LDSM.16.M88.4 R16, [R225+0xa080] ;  /* 0x00a08000e110783b */ /* 0x000e620000000200 */
[----:B------:R-:W-:-:S06]  /*8ae0*/  USHF.L.U32 UR10, UR4, 0x5, URZ ;  /* 0x00000005040a7899 */ /* 0x000fcc000800063f */
[----:B------:R-:W-:Y:S01]  /*8af0*/  HMMA.16816.F32 R36, R8, R20, RZ ;  /* 0x000000140824723c */ /* 0x000fe200000018ff */
[----:B------:R-:W-:-:S07]  /*8b00*/  UMOV UR8, 0x5 ;  /* 0x0000000500087882 */ /* 0x000fce0000000000 */
[C---:B------:R-:W-:Y:S08]  /*8b10*/  HMMA.16816.F32 R32, R8.reuse, R24, RZ ;  /* 0x000000180820723c */ /* 0x040ff000000018ff */
[C---:B------:R-:W-:Y:S08]  /*8b20*/  HMMA.16816.F32 R56, R8.reuse, R22, RZ ;  /* 0x000000160838723c */ /* 0x040ff000000018ff */
[----:B------:R-:W-:Y:S01]  /*8b30*/  HMMA.16816.F32 R76, R8, R26, RZ ;  /* 0x0000001a084c723c */ /* 0x000fe200000018ff */
[----:B------:R-:W-:Y:S01]  /*8b40*/  USHF.L.U64.HI UR5, UR4, UR8, UR5 ;  /* 0x0000000804057299 */ /* 0x000fe20008010205 */
[----:B------:R-:W-:-:S06]  /*8b50*/  IMAD.SHL.U32 R234, R234, 0x2, RZ ;  /* 0x00000002eaea7824 */ /* 0x000fcc00078e00ff */
[C---:B------:R-:W-:Y:S08]  /*8b60*/  HMMA.16816.F32 R60, R12.reuse, R20, RZ ;  /* 0x000000140c3c723c */ /* 0x040ff000000018ff */
[----:B------:R-:W-:Y:S01]  /*8b70*/  HMMA.16816.F32 R84, R12, R22, RZ ;  /* 0x000000160c54723c */ /* 0x000fe200000018ff */
[----:B------:R-:W1:Y:S01]  /*8b80*/  LDSM.16.M88.4 R20, [R225+0x8080] ;  /* 0x00808000e114783b */ /* 0x000e620000000200 */
[----:B------:R-:W-:-:S06]  /*8b90*/  IMAD R224, R4, 0x2, R223 ;  /* 0x0000000204e07824 */ /* 0x000fcc00078e02df */
[C---:B-1----:R-:W-:Y:S08]  /*8ba0*/  HMMA.16816.F32 R96, R16.reuse, R40, R36 ;  /* 0x000000281060723c */ /* 0x042ff00000001824 */
[C---:B------:R-:W-:Y:S08]  /*8bb0*/  HMMA.16816.F32 R100, R16.reuse, R44, R28 ;  /* 0x0000002c1064723c */ /* 0x040ff0000000181c */
[C---:B------:R-:W-:Y:S08]  /*8bc0*/  HMMA.16816.F32 R92, R16.reuse, R48, R32 ;  /* 0x00000030105c723c */ /* 0x040ff00000001820 */
[C---:B------:R-:W-:Y:S08]  /*8bd0*/  HMMA.16816.F32 R88, R16.reuse, R46, R52 ;  /* 0x0000002e1058723c */ /* 0x040ff00000001834 */
[----:B------:R-:W-:Y:S01]  /*8be0*/  HMMA.16816.F32 R76, R16, R50, R76 ;  /* 0x00000032104c723c */ /* 0x000fe2000000184c */
[----:B------:R-:W-:-:S07]  /*8bf0*/  IMAD R226, R4, 0x2, R225 ;  /* 0x0000000204e27824 */ /* 0x000fce00078e02e1 */
[C---:B------:R-:W-:Y:S08]  /*8c00*/  HMMA.16816.F32 R72, R20.reuse, R44, R72 ;  /* 0x0000002c1448723c */ /* 0x040ff00000001848 */
[----:B------:R-:W-:Y:S01]  /*8c10*/  HMMA.16816.F32 R52, R20, R46, R68 ;  /* 0x0000002e1434723c */ /* 0x000fe20000001844 */
[----:B--2---:R-:W-:Y:S02]  /*8c20*/  IMAD.MOV.U32 R82, RZ, RZ, R64 ;  /* 0x000000ffff527224 */ /* 0x004fe400078e0040 */
[----:B----4-:R-:W-:Y:S01]  /*8c30*/  IMAD.IADD R0, R141, 0x1, R7 ;  /* 0x000000018d007824 */ /* 0x010fe200078e0207 */
[----:B---3--:R-:W-:Y:S01]  /*8c40*/  ISETP.GE.AND P3, PT, R123, c[0x0][0x1d4], PT ;  /* 0x000075007b007a0c */ /* 0x008fe20003f66270 */
[----:B------:R-:W-:Y:S01]  /*8c50*/  IMAD.WIDE.U32 R8, R2, 0x30, R82 ;  /* 0x0000003002087825 */ /* 0x000fe200078e0052 */
[----:B------:R-:W-:-:S02]  /*8c60*/  ISETP.GE.AND P6, PT, R80, c[0x0][0x1d4], PT ;  /* 0x0000750050007a0c */ /* 0x000fc40003fc6270 */
[C---:B------:R-:W-:Y:S02]  /*8c70*/  ISETP.LT.OR P1, PT, R0.reuse, 0x1, P3 ;  /* 0x000000010000780c */ /* 0x040fe40001f21670 */
[----:B------:R-:W-:Y:S01]  /*8c80*/  ISETP.LT.OR P2, PT, R0, 0x1, P6 ;  /* 0x000000010000780c */ /* 0x000fe20003741670 */
[----:B------:R-:W-:Y:S01]  /*8c90*/  IMAD.IADD R3, R9, 0x1, R3 ;  /* 0x0000000109037824 */ /* 0x000fe200078e0203 */
[----:B------:R-:W-:Y:S01]  /*8ca0*/  LEA R2, P0, R8, c[0x0][0x1f8], 0x1 ;  /* 0x00007e0008027a11 */ /* 0x000fe200078008ff */
[----:B------:R-:W-:-:S03]  /*8cb0*/  IMAD.U32 R7, RZ, RZ, UR10 ;  /* 0x0000000aff077e24 */ /* 0x000fc6000f8e00ff */
[----:B------:R-:W-:Y:S02]  /*8cc0*/  LEA.HI.X R3, R8, c[0x0][0x1fc], R3, 0x1, P0 ;  /* 0x00007f0008037a11 */ /* 0x000fe400000f0c03 */
[----:B------:R-:W-:-:S03]  /*8cd0*/  IADD3 R8, P0, R2, UR10, RZ ;  /* 0x0000000a02087c10 */ /* 0x000fc6000ff1e0ff */
[----:B------:R-:W-:Y:S01]  /*8ce0*/  @!PT LDS RZ, [RZ] ;  /* 0x00000000fffff984 */ /* 0x000fe20000000800 */
[----:B------:R-:W-:Y:S01]  /*8cf0*/  @!PT LDS RZ, [RZ] ;  /* 0x00000000fffff984 */ /* 0x000fe20000000800 */
[----:B------:R-:W-:Y:S01]  /*8d00*/  @!PT LDS RZ, [RZ] ;  /* 0x00000000fffff984 */ /* 0x000fe20000000800 */
[----:B------:R1:W-:Y:S01]  /*8d10*/  LDGSTS.E.BYPASS.LTC128B.128 [R234+0x2080], [R2.64], !P1 ;  /* 0x0208000002ea7fae */ /* 0x0003e2000c901d46 */
[----:B------:R-:W-:Y:S02]  /*8d20*/  IADD3.X R9, R3, UR5, RZ, P0, !PT ;  /* 0x0000000503097c10 */ /* 0x000fe400087fe4ff */
[----:B------:R-:W-:Y:S01]  /*8d30*/  IADD3 R10, P1, P0, R7, 0x80, R2 ;  /* 0x00000080070a7810 */ /* 0x000fe2000783e002 */
[----:B------:R1:W-:Y:S01]  /*8d40*/  LDGSTS.E.BYPASS.LTC128B.128 [R234+0x3880], [R2.64+0x80], !P2 ;  /* 0x0388008002ea7fae */ /* 0x0003e2000d101d46 */
[----:B------:R-:W-:Y:S02]  /*8d50*/  ISETP.GE.AND P2, PT, R123, c[0x0][0x1d4], PT ;  /* 0x000075007b007a0c */ /* 0x000fe40003f46270 */
[C---:B------:R-:W-:Y:S02]  /*8d60*/  ISETP.LT.OR P4, PT, R0.reuse, 0x11, P3 ;  /* 0x000000110000780c */ /* 0x040fe40001f81670 */
[----:B------:R-:W-:Y:S02]  /*8d70*/  IADD3.X R11, RZ, UR5, R3, P1, P0 ;  /* 0x00000005ff0b7c10 */ /* 0x000fe40008fe0403 */
[----:B------:R-:W-:-:S02]  /*8d80*/  ISETP.LT.OR P3, PT, R0, 0x11, P6 ;  /* 0x000000110000780c */ /* 0x000fc40003761670 */
[C---:B------:R-:W-:Y:S02]  /*8d90*/  ISETP.LT.OR P2, PT, R0.reuse, 0x21, P2 ;  /* 0x000000210000780c */ /* 0x040fe40001741670 */
[----:B------:R-:W-:Y:S01]  /*8da0*/  ISETP.LT.OR P1, PT, R0, 0x21, P6 ;  /* 0x000000210000780c */ /* 0x000fe20003721670 */
[----:B------:R-:W-:Y:S01]  /*8db0*/  IMAD.MOV.U32 R0, RZ, RZ, 0x40 ;  /* 0x00000040ff007424 */ /* 0x000fe200078e00ff */
[----:B------:R-:W-:Y:S03]  /*8dc0*/  HMMA.16816.F32 R64, R12, R24, RZ ;  /* 0x000000180c40723c */ /* 0x000fe600000018ff */
[----:B------:R2:W-:Y:S01]  /*8dd0*/  LDGSTS.E.BYPASS.LTC128B.128 [R234+0x2880], [R8.64], !P4 ;  /* 0x0288000008ea7fae */ /* 0x0005e2000e101d46 */
[----:B------:R-:W-:-:S03]  /*8de0*/  SEL R0, R0, 0xffffffc0, !P5 ;  /* 0xffffffc000007807 */ /* 0x000fc60006800000 */
[----:B------:R2:W-:Y:S01]  /*8df0*/  LDGSTS.E.BYPASS.LTC128B.128 [R234+0x4080], [R10.64], !P3 ;  /* 0x040800000aea7fae */ /* 0x0005e2000d901d46 */
[----:B-1----:R-:W-:Y:S01]  /*8e00*/  IADD3 R2, P0, R8, UR10, RZ ;  /* 0x0000000a08027c10 */ /* 0x002fe2000ff1e0ff */
[----:B------:R-:W-:-:S03]  /*8e10*/  IMAD.IADD R222, R216, 0x1, R0 ;  /* 0x00000001d8de7824 */ /* 0x000fc600078e0200 */
[----:B------:R-:W-:Y:S01]  /*8e20*/  IADD3.X R3, R9, UR5, RZ, P0, !PT ;  /* 0x0000000509037c10 */ /* 0x000fe200087fe4ff */
[----:B------:R-:W-:Y:S01]  /*8e30*/  HMMA.16816.F32 R24, R12, R26, RZ ;  /* 0x0000001a0c18723c */ /* 0x000fe200000018ff */
[----:B------:R1:W-:Y:S04]  /*8e40*/  STL.64 [R1+0xb8], R82 ;  /* 0x0000b85201007387 */ /* 0x0003e80000100a00 */
[----:B------:R3:W-:Y:S04]  /*8e50*/  LDGSTS.E.BYPASS.LTC128B.128 [R234+0x3080], [R2.64], !P2 ;  /* 0x0308000002ea7fae */ /* 0x0007e8000d101d46 */
[----:B------:R3:W-:Y:S04]  /*8e60*/  LDGSTS.E.BYPASS.LTC128B.128 [R234+0x4880], [R2.64+0x80], !P1 ;  /* 0x0488008002ea7fae */ /* 0x0007e8000c901d46 */
[----:B------:R-:W-:Y:S04]  /*8e70*/  LDSM.16.M88.4 R12, [R224+0xa080] ;  /* 0x00a08000e00c783b */ /* 0x000fe80000000200 */
[----:B------:R-:W4:Y:S04]  /*8e80*/  LDSM.16.M88.4 R36, [R222+0x6080] ;  /* 0x00608000de24783b */ /* 0x000f280000000200 */
[----:B------:R-:W3:Y:S04]  /*8e90*/  LDSM.16.M88.4 R28, [R222+0x5880] ;  /* 0x00588000de1c783b */ /* 0x000ee80000000200 */
[----:B------:R-:W3:Y:S01]  /*8ea0*/  LDSM.16.M88.4 R32, [R222+0x5080] ;  /* 0x00508000de20783b */ /* 0x000ee20000000200 */
[----:B-1----:R-:W-:Y:S03]  /*8eb0*/  HMMA.16816.F32 R80, R16, R42, R56 ;  /* 0x0000002a1050723c */ /* 0x002fe60000001838 */
[----:B------:R-:W1:Y:S01]  /*8ec0*/  LDSM.16.M88.4 R16, [R224+0x8080] ;  /* 0x00808000e010783b */ /* 0x000e620000000200 */
[----:B------:R-:W-:-:S03]  /*8ed0*/  IMAD.IADD R221, R0, 0x1, R227 ;  /* 0x0000000100dd7824 */ /* 0x000fc600078e02e3 */
[----:B--2---:R-:W-:Y:S01]  /*8ee0*/  LDSM.16.M88.4 R8, [R226+0xa080] ;  /* 0x00a08000e208783b */ /* 0x004fe20000000200 */
[----:B------:R-:W-:Y:S03]  /*8ef0*/  HMMA.16816.F32 R60, R20, R40, R60 ;  /* 0x00000028143c723c */ /* 0x000fe6000000183c */
[----:B------:R-:W-:Y:S01]  /*8f00*/  LDSM.16.M88.4 R68, [R221+0x1000] ;  /* 0x00100000dd44783b */ /* 0x000fe20000000200 */
[----:B------:R-:W-:-:S03]  /*8f10*/  IMAD R228, R6, 0x2, R224 ;  /* 0x0000000206e47824 */ /* 0x000fc600078e02e0 */
[----:B------:R-:W0:Y:S01]  /*8f20*/  LDGDEPBAR ;  /* 0x00000000000079af */ /* 0x000e220000000000 */
[C---:B------:R-:W-:Y:S03]  /*8f30*/  HMMA.16816.F32 R56, R20.reuse, R48, R64 ;  /* 0x000000301438723c */ /* 0x040fe60000001840 */
[----:B------:R-:W-:Y:S05]  /*8f40*/  LDSM.16.M88.4 R64, [R221+0x800] ;  /* 0x00080000dd40783b */ /* 0x000fea0000000200 */
[C---:B------:R-:W-:Y:S01]  /*8f50*/  HMMA.16816.F32 R44, R20.reuse, R42, R84 ;  /* 0x0000002a142c723c */ /* 0x040fe20000001854 */
[----:B------:R-:W2:Y:S07]  /*8f60*/  LDSM.16.M88.4 R40, [R221] ;  /* 0x00000000dd28783b */ /* 0x000eae0000000200 */
[----:B------:R-:W-:Y:S01]  /*8f70*/  HMMA.16816.F32 R48, R20, R50, R24 ;  /* 0x000000321430723c */ /* 0x000fe20000001818 */
[----:B------:R-:W1:Y:S04]  /*8f80*/  LDSM.16.M88.4 R24, [R226+0x8080] ;  /* 0x00808000e218783b */ /* 0x000e680000000200 */
[----:B------:R-:W-:Y:S03]  /*8f90*/  LDSM.16.M88.4 R20, [R223+0xe080] ;  /* 0x00e08000df14783b */ /* 0x000fe60000000200 */
[C---:B----4-:R-:W-:Y:S08]  /*8fa0*/  HMMA.16816.F32 R104, R12.reuse, R36, R92 ;  /* 0x000000240c68723c */ /* 0x050ff0000000185c */
[C---:B---3--:R-:W-:Y:S08]  /*8fb0*/  HMMA.16816.F32 R92, R12.reuse, R30, R80 ;  /* 0x0000001e0c5c723c */ /* 0x048ff00000001850 */
[C---:B------:R-:W-:Y:S08]  /*8fc0*/  HMMA.16816.F32 R84, R12.reuse, R32, R100 ;  /* 0x000000200c54723c */ /* 0x040ff00000001864 */
[C---:B------:R-:W-:Y:S08]  /*8fd0*/  HMMA.16816.F32 R96, R12.reuse, R28, R96 ;  /* 0x0000001c0c60723c */ /* 0x040ff00000001860 */
[C---:B------:R-:W-:Y:S08]  /*8fe0*/  HMMA.16816.F32 R88, R12.reuse, R34, R88 ;  /* 0x000000220c58723c */ /* 0x040ff00000001858 */
[----:B------:R-:W-:Y:S08]  /*8ff0*/  HMMA.16816.F32 R80, R12, R38, R76 ;  /* 0x000000260c50723c */ /* 0x000ff0000000184c */
[C---:B-1----:R-:W-:Y:S08]  /*9000*/  HMMA.16816.F32 R12, R16.reuse, R32, R72 ;  /* 0x00000020100c723c */ /* 0x042ff00000001848 */
[C---:B------:R-:W-:Y:S01]  /*9010*/  HMMA.16816.F32 R52, R16.reuse, R34, R52 ;  /* 0x000000221034723c */ /* 0x040fe20000001834 */
[----:B------:R-:W1:Y:S07]  /*9020*/  LDSM.16.M88.4 R32, [R216+0x6880] ;  /* 0x00688000d820783b */ /* 0x000e6e0000000200 */
[C---:B------:R-:W-:Y:S08]  /*9030*/  HMMA.16816.F32 R60, R16.reuse, R28, R60 ;  /* 0x0000001c103c723c */ /* 0x040ff0000000183c */
[C---:B------:R-:W-:Y:S01]  /*9040*/  HMMA.16816.F32 R108, R16.reuse, R30, R44 ;  /* 0x0000001e106c723c */ /* 0x040fe2000000182c */
[----:B------:R-:W3:Y:S07]  /*9050*/  LDSM.16.M88.4 R28, [R216+0x7080] ;  /* 0x00708000d81c783b */ /* 0x000eee0000000200 */
[C---:B------:R-:W-:Y:S08]  /*9060*/  HMMA.16816.F32 R112, R16.reuse, R36, R56 ;  /* 0x000000241070723c */ /* 0x040ff00000001838 */
[----:B------:R-:W-:Y:S01]  /*9070*/  HMMA.16816.F32 R56, R16, R38, R48 ;  /* 0x000000261038723c */ /* 0x000fe20000001830 */
[----:B------:R-:W4:Y:S04]  /*9080*/  LDSM.16.M88.4 R16, [R216+0x7880] ;  /* 0x00788000d810783b */ /* 0x000f280000000200 */
[----:B------:R-:W-:Y:S03]  /*9090*/  LDSM.16.M88.4 R48, [R227+0x2000] ;  /* 0x00200000e330783b */ /* 0x000fe60000000200 */
[C---:B--2---:R-:W-:Y:S08]  /*90a0*/  HMMA.16816.F32 R44, R8.reuse, R40, R84 ;  /* 0x00000028082c723c */ /* 0x044ff00000001854 */
[C---:B------:R-:W-:Y:S08]  /*90b0*/  HMMA.16816.F32 R72, R8.reuse, R64, R96 ;  /* 0x000000400848723c */ /* 0x040ff00000001860 */
[----:B------:R-:W-:Y:S08]  /*90c0*/  HMMA.16816.F32 R36, R8, R42, R88 ;  /* 0x0000002a0824723c */ /* 0x000ff00000001858 */
[----:B------:R-:W-:Y:S01]  /*90d0*/  HMMA.16816.F32 R96, R24, R40, R12 ;  /* 0x000000281860723c */ /* 0x000fe2000000180c */
[----:B------:R-:W2:Y:S07]  /*90e0*/  LDSM.16.M88.4 R12, [R223+0xc080] ;  /* 0x00c08000df0c783b */ /* 0x000eae0000000200 */
[C---:B------:R-:W-:Y:S08]  /*90f0*/  HMMA.16816.F32 R76, R8.reuse, R66, R92 ;  /* 0x00000042084c723c */ /* 0x040ff0000000185c */
[C---:B------:R-:W-:Y:S08]  /*9100*/  HMMA.16816.F32 R104, R8.reuse, R68, R104 ;  /* 0x000000440868723c */ /* 0x040ff00000001868 */
[----:B------:R-:W-:Y:S01]  /*9110*/  HMMA.16816.F32 R100, R8, R70, R80 ;  /* 0x000000460864723c */ /* 0x000fe20000001850 */
[----:B------:R-:W1:Y:S07]  /*9120*/  LDSM.16.M88.4 R8, [R225+0xe080] ;  /* 0x00e08000e108783b */ /* 0x000e6e0000000200 */
[C---:B------:R-:W-:Y:S01]  /*9130*/  HMMA.16816.F32 R92, R24.reuse, R64, R60 ;  /* 0x00000040185c723c */ /* 0x040fe2000000183c */
[----:B------:R-:W2:Y:S07]  /*9140*/  LDSM.16.M88.4 R60, [R227+0x2800] ;  /* 0x00280000e33c783b */ /* 0x000eae0000000200 */
[C---:B------:R-:W-:Y:S01]  /*9150*/  HMMA.16816.F32 R88, R24.reuse, R42, R52 ;  /* 0x0000002a1858723c */ /* 0x040fe20000001834 */
[----:B------:R-:W2:Y:S07]  /*9160*/  LDSM.16.M88.4 R52, [R227+0x1800] ;  /* 0x00180000e334783b */ /* 0x000eae0000000200 */
[C---:B------:R-:W-:Y:S08]  /*9170*/  HMMA.16816.F32 R108, R24.reuse, R66, R108 ;  /* 0x00000042186c723c */ /* 0x040ff0000000186c */
[C---:B------:R-:W-:Y:S08]  /*9180*/  HMMA.16816.F32 R112, R24.reuse, R68, R112 ;  /* 0x000000441870723c */ /* 0x040ff00000001870 */
[----:B------:R-:W-:Y:S01]  /*9190*/  HMMA.16816.F32 R84, R24, R70, R56 ;  /* 0x000000461854723c */ /* 0x000fe20000001838 */
[----:B------:R-:W2:Y:S07]  /*91a0*/  LDSM.16.M88.4 R24, [R225+0xc080] ;  /* 0x00c08000e118783b */ /* 0x000eae0000000200 */
[C---:B-1----:R-:W-:Y:S08]  /*91b0*/  HMMA.16816.F32 R80, R20.reuse, R32, R44 ;  /* 0x000000201450723c */ /* 0x042ff0000000182c */
[C---:B------:R-:W-:Y:S08]  /*91c0*/  HMMA.16816.F32 R56, R20.reuse, R34, R36 ;  /* 0x000000221438723c */ /* 0x040ff00000001824 */
[C---:B---3--:R-:W-:Y:S08]  /*91d0*/  HMMA.16816.F32 R44, R20.reuse, R28, R72 ;  /* 0x0000001c142c723c */ /* 0x048ff00000001848 */
[C---:B------:R-:W-:Y:S08]  /*91e0*/  HMMA.16816.F32 R40, R20.reuse, R30, R76 ;  /* 0x0000001e1428723c */ /* 0x040ff0000000184c */
[----:B----4-:R-:W-:Y:S08]  /*91f0*/  HMMA.16816.F32 R36, R20, R16, R104 ;  /* 0x000000101424723c */ /* 0x010ff00000001868 */
[C---:B--2---:R-:W-:Y:S08]  /*9200*/  HMMA.16816.F32 R76, R12.reuse, R32, R96 ;  /* 0x000000200c4c723c */ /* 0x044ff00000001860 */
        /* <DEDUP_REMOVED lines=28> */
[----:B------:R-:W-:Y:S01]  /*93d0*/  ISETP.GT.AND P0, PT, R131, R124, PT ;  /* 0x0000007c8300720c */ /* 0x000fe20003f04270 */
[----:B------:R-:W-:-:S05]  /*93e0*/  DEPBAR.LE SB0, 0x0 ;  /* 0x000080000000791a */ /* 0x000fca0000000000 */
        /* <DEDUP_REMOVED lines=11> */
[----:B------:R-:W-:Y:S01]  /*94a0*/  HMMA.16816.F32 R16, R16, R38, R60 ;  /* 0x000000261010723c */ /* 0x000fe2000000183c */
[----:B------:R-:W-:Y:S01]  /*94b0*/  BSSY B0, `(.L_x_1190) ;  /* 0x0000035000007945 */ /* 0x000fe20003800000 */
[----:B------:R-:W-:-:S06]  /*94c0*/  IADD3 R233, R227, 0x800, RZ ;  /* 0x00000800e3e97810 */ /* 0x000fcc0007ffe0ff */
[----:B----4-:R-:W-:Y:S01]  /*94d0*/  HMMA.16816.F32 R60, R8, R26, R56 ;  /* 0x0000001a083c723c */ /* 0x010fe20000001838 */
[C---:B------:R-:W-:Y:S02]  /*94e0*/  IADD3 R232, R227.reuse, 0x1000, RZ ;  /* 0x00001000e3e87810 */ /* 0x040fe40007ffe0ff */
[----:B------:R-:W-:-:S05]  /*94f0*/  IADD3 R231, R227, 0x1800, RZ ;  /* 0x00001800e3e77810 */ /* 0x000fca0007ffe0ff */
[----:B------:R-:W-:Y:S01]  /*9500*/  HMMA.16816.F32 R84, R8, R32, R84 ;  /* 0x000000200854723c */ /* 0x000fe20000001854 */
[C---:B------:R-:W-:Y:S02]  /*9510*/  IADD3 R230, R227.reuse, 0x2000, RZ ;  /* 0x00002000e3e67810 */ /* 0x040fe40007ffe0ff */
[----:B------:R-:W-:-:S05]  /*9520*/  IADD3 R229, R227, 0x2800, RZ ;  /* 0x00002800e3e57810 */ /* 0x000fca0007ffe0ff */
        /* <DEDUP_REMOVED lines=11> */
[----:B------:R-:W-:Y:S01]  /*95e0*/  @!UPT UIADD3 URZ, URZ, URZ, URZ ;  /* 0x0000003f3f3ff290 */ /* 0x000fe2000fffe03f */
[----:B------:R-:W-:Y:S11]  /*95f0*/  @!P0 BRA `(.L_x_1191) ;  /* 0x0000020000008947 */ /* 0x000ff60003800000 */
[----:B------:R-:W2:Y:S04]  /*9600*/  LDL.64 R126, [R1+0xb0] ;  /* 0x0000b000017e7983 */ /* 0x000ea80000100a00 */
[----:B------:R-:W3:Y:S01]  /*9610*/  LDL.64 R124, [R1+0xc0] ;  /* 0x0000c000017c7983 */ /* 0x000ee20000100a00 */
[----:B-----5:R-:W-:-:S02]  /*9620*/  IADD3 R0, R191, -0x2, RZ ;  /* 0xfffffffebf007810 */ /* 0x020fc40007ffe0ff */
[----:B------:R-:W-:Y:S02]  /*9630*/  ISETP.GE.AND P4, PT, R123, c[0x0][0x1d4], PT ;  /* 0x000075007b007a0c */ /* 0x000fe40003f86270 */
[----:B------:R-:W-:Y:S01]  /*9640*/  SHF.R.S32.HI R8, RZ, 0x1f, R0 ;  /* 0x0000001fff087819 */ /* 0x000fe20000011400 */
[----:B------:R-:W-:Y:S02]  /*9650*/  IMAD R7, R144, R0, RZ ;  /* 0x0000000090077224 */ /* 0x000fe400078e02ff */
[----:B--2---:R-:W-:Y:S02]  /*9660*/  IMAD.MOV.U32 R3, RZ, RZ, R127 ;  /* 0x000000ffff037224 */ /* 0x004fe400078e007f */
[----:B---3--:R-:W-:-:S04]  /*9670*/  IMAD.MOV.U32 R2, RZ, RZ, R124 ;  /* 0x000000ffff027224 */ /* 0x008fc800078e007c */
[----:B------:R-:W-:-:S04]  /*9680*/  IMAD.WIDE.U32 R10, R0, R146, R2 ;  /* 0x00000092000a7225 */ /* 0x000fc800078e0002 */
[----:B------:R-:W-:Y:S01]  /*9690*/  IMAD.MOV.U32 R3, RZ, RZ, c[0x0][0x1e0] ;  /* 0x00007800ff037624 */ /* 0x000fe200078e00ff */
[----:B------:R-:W-:Y:S01]  /*96a0*/  LEA R2, P0, R10, c[0x0][0x1c8], 0x1 ;  /* 0x000072000a027a11 */ /* 0x000fe200078008ff */
[----:B------:R-:W-:Y:S02]  /*96b0*/  IMAD R0, R8, R146, R7 ;  /* 0x0000009208007224 */ /* 0x000fe400078e0207 */
[----:B------:R-:W-:Y:S01]  /*96c0*/  IMAD.MOV.U32 R7, RZ, RZ, c[0x0][0x1e4] ;  /* 0x00007900ff077624 */ /* 0x000fe200078e00ff */
[----:B------:R-:W-:Y:S01]  /*96d0*/  SHF.L.U32 R9, R3, 0x5, RZ ;  /* 0x0000000503097819 */ /* 0x000fe200000006ff */
[----:B------:R-:W-:-:S03]  /*96e0*/  IMAD.IADD R0, R11, 0x1, R0 ;  /* 0x000000010b007824 */ /* 0x000fc600078e0200 */
[----:B------:R-:W-:Y:S02]  /*96f0*/  SHF.L.U64.HI R7, R3, 0x5, R7 ;  /* 0x0000000503077819 */ /* 0x000fe40000010207 */
[-C--:B------:R-:W-:Y:S02]  /*9700*/  IADD3 R8, P3, R2, R9.reuse, RZ ;  /* 0x0000000902087210 */ /* 0x080fe40007f7e0ff */
[----:B------:R-:W-:Y:S02]  /*9710*/  LEA.HI.X R3, R10, c[0x0][0x1cc], R0, 0x1, P0 ;  /* 0x000073000a037a11 */ /* 0x000fe400000f0c00 */
[----:B------:R-:W-:Y:S02]  /*9720*/  IADD3 R12, P2, P1, R9, 0x80, R2 ;  /* 0x00000080090c7810 */ /* 0x000fe4000795e002 */
[----:B------:R-:W-:Y:S01]  /*9730*/  IADD3 R10, P0, R8, R9, RZ ;  /* 0x00000009080a7210 */ /* 0x000fe20007f1e0ff */
[C-C-:B------:R-:W-:Y:S01]  /*9740*/  IMAD.X R9, R7.reuse, 0x1, R3.reuse, P3 ;  /* 0x0000000107097824 */ /* 0x140fe200018e0603 */
[----:B------:R-:W-:Y:S01]  /*9750*/  IADD3.X R13, R7, RZ, R3, P2, P1 ;  /* 0x000000ff070d7210 */ /* 0x000fe200017e2403 */
[----:B------:R-:W-:Y:S01]  /*9760*/  @!PT LDS RZ, [RZ] ;  /* 0x00000000fffff984 */ /* 0x000fe20000000800 */
[----:B------:R-:W-:Y:S01]  /*9770*/  @!PT LDS RZ, [RZ] ;  /* 0x00000000fffff984 */ /* 0x000fe20000000800 */
[----:B------:R-:W-:Y:S01]  /*9780*/  @!PT LDS RZ, [RZ] ;  /* 0x00000000fffff984 */ /* 0x000fe20000000800 */
[----:B------:R1:W-:Y:S03]  /*9790*/  LDGSTS.E.BYPASS.LTC128B.128 [R234+0x5080], [R2.64], !P4 ;  /* 0x0508000002ea7fae */ /* 0x0003e6000e101d46 */
[----:B------:R-:W-:Y:S01]  /*97a0*/  IADD3.X R11, R9, R7, RZ, P0, !PT ;  /* 0x00000007090b7210 */ /* 0x000fe200007fe4ff */
[----:B------:R1:W-:Y:S04]  /*97b0*/  LDGSTS.E.BYPASS.LTC128B.128 [R234+0x6880], [R2.64+0x80], !P6 ;  /* 0x0688008002ea7fae */ /* 0x0003e8000f101d46 */
[----:B------:R1:W-:Y:S04]  /*97c0*/  LDGSTS.E.BYPASS.LTC128B.128 [R234+0x5880], [R8.64], !P4 ;  /* 0x0588000008ea7fae */ /* 0x0003e8000e101d46 */
[----:B------:R1:W-:Y:S04]  /*97d0*/  LDGSTS.E.BYPASS.LTC128B.128 [R234+0x7080], [R12.64], !P6 ;  /* 0x070800000cea7fae */ /* 0x0003e8000f101d46 */
[----:B------:R1:W-:Y:S04]  /*97e0*/  LDGSTS.E.BYPASS.LTC128B.128 [R234+0x6080], [R10.64], !P4 ;  /* 0x060800000aea7fae */ /* 0x0003e8000e101d46 */
[----:B------:R1:W-:Y:S02]  /*97f0*/  LDGSTS.E.BYPASS.LTC128B.128 [R234+0x7880], [R10.64+0x80], !P6 ;  /* 0x078800800aea7fae */ /* 0x0003e4000f101d46 */
.L_x_1191:
[----:B------:R-:W-:Y:S05]  /*9800*/  BSYNC B0 ;  /* 0x0000000000007941 */ /* 0x000fea0003800000 */
.L_x_1190:
[----:B------:R-:W2:Y:S01]  /*9810*/  LDL R214, [R1+0x4] ;  /* 0x0000040001d67983 */ /* 0x000ea20000100800 */
[----:B------:R-:W-:Y:S01]  /*9820*/  FMUL.FTZ R0, R49, c[0x0][0x320] ;  /* 0x0000c80031007a20 */ /* 0x000fe20000410000 */
[----:B------:R-:W-:Y:S01]  /*9830*/  LOP3.LUT R236, R236, 0xfffffdff, RZ, 0xc0, !PT ;  /* 0xfffffdffecec7812 */ /* 0x000fe200078ec0ff */
[----:B------:R-:W-:Y:S01]  /*9840*/  IMAD.MOV.U32 R7, RZ, RZ, c[0x0][0x2c4] ;  /* 0x0000b100ff077624 */ /* 0x000fe200078e00ff */
[----:B------:R-:W-:Y:S01]  /*9850*/  MOV R64, c[0x0][0x32c] ;  /* 0x0000cb0000407a02 */ /* 0x000fe20000000f00 */
[----:B------:R3:W4:Y:S01]  /*9860*/  MUFU.TANH R25, R0 ;  /* 0x0000000000197308 */ /* 0x0007220000002400 */
[----:B-1----:R-:W-:Y:S01]  /*9870*/  FMUL.FTZ R2, R40, c[0x0][0x320] ;  /* 0x0000c80028027a20 */ /* 0x002fe20000410000 */
[----:B------:R-:W-:Y:S01]  /*9880*/  ULDC UR4, c[0x0][0x324] ;  /* 0x0000c90000047ab9 */ /* 0x000fe20000000800 */
[----:B------:R-:W-:Y:S01]  /*9890*/  ISETP.NE.AND P0, PT, R7, 0x1, PT ;  /* 0x000000010700780c */ /* 0x000fe20003f05270 */
[----:B------:R-:W-:Y:S01]  /*98a0*/  FMUL.FTZ R9, R41, c[0x0][0x320] ;  /* 0x0000c80029097a20 */ /* 0x000fe20000410000 */
[----:B------:R-:W-:Y:S01]  /*98b0*/  ULOP3.LUT UR4, URZ, UR4, URZ, 0x33, !UPT ;  /* 0x000000043f047292 */ /* 0x000fe2000f8e333f */
[----:B------:R-:W-:Y:S01]  /*98c0*/  FMUL.FTZ R10, R36, c[0x0][0x320] ;  /* 0x0000c800240a7a20 */ /* 0x000fe20000410000 */
[----:B------:R-:W0:Y:S01]  /*98d0*/  LDGDEPBAR ;  /* 0x00000000000079af */ /* 0x000e220000000000 */
[----:B------:R-:W1:Y:S01]  /*98e0*/  MUFU.TANH R22, R2 ;  /* 0x0000000200167308 */ /* 0x000e620000002400 */
[----:B---3--:R-:W-:-:S07]  /*98f0*/  FMUL.FTZ R0, R44, c[0x0][0x320] ;  /* 0x0000c8002c007a20 */ /* 0x008fce0000410000 */
[----:B------:R-:W3:Y:S01]  /*9900*/  MUFU.TANH R20, R9 ;  /* 0x0000000900147308 */ /* 0x000ee20000002400 */
[----:B------:R-:W-:-:S04]  /*9910*/  @P0 LOP3.LUT R236, R236, 0x200, RZ, 0xfc, !PT ;  /* 0x00000200ecec0812 */ /* 0x000fc800078efcff */
[----:B------:R-:W-:-:S03]  /*9920*/  LOP3.LUT R236, R236, 0xfffffeff, RZ, 0xc0, !PT ;  /* 0xfffffeffecec7812 */ /* 0x000fc600078ec0ff */
[----:B------:R1:W1:Y:S08]  /*9930*/  MUFU.TANH R24, R0 ;  /* 0x0000000000187308 */ /* 0x0002700000002400 */
[----:B------:R-:W2:Y:S01]  /*9940*/  MUFU.TANH R19, R10 ;  /* 0x0000000a00137308 */ /* 0x000ea20000002400 */
[----:B-1----:R-:W-:-:S07]  /*9950*/  FMUL.FTZ R0, R45, c[0x0][0x320] ;  /* 0x0000c8002d007a20 */ /* 0x002fce0000410000 */
[----:B------:R1:W1:Y:S02]  /*9960*/  MUFU.TANH R23, R0 ;  /* 0x0000000000177308 */ /* 0x0002640000002400 */
[----:B-1---5:R-:W-:-:S04]  /*9970*/  SHF.R.S32.HI R0, RZ, 0x1f, R120 ;  /* 0x0000001fff007819 */ /* 0x022fc80000011478 */
[CC--:B------:R-:W-:Y:S02]  /*9980*/  LEA.HI R3, R0.reuse, R120.reuse, RZ, 0x2 ;  /* 0x0000007800037211 */ /* 0x0c0fe400078f10ff */
[----:B------:R-:W-:Y:S02]  /*9990*/  LEA.HI R0, R0, R120, RZ, 0x5 ;  /* 0x0000007800007211 */ /* 0x000fe400078f28ff */
[----:B------:R-:W-:Y:S02]  /*99a0*/  LOP3.LUT R3, R3, 0xfffffffc, RZ, 0xc0, !PT ;  /* 0xfffffffc03037812 */ /* 0x000fe400078ec0ff */
[--C-:B------:R-:W-:Y:S02]  /*99b0*/  SHF.R.S32.HI R7, RZ, 0x5, R0.reuse ;  /* 0x00000005ff077819 */ /* 0x100fe40000011400 */
[----:B------:R-:W-:Y:S01]  /*99c0*/  SHF.R.S32.HI R2, RZ, 0x1f, R0 ;  /* 0x0000001fff027819 */ /* 0x000fe20000011400 */
[----:B------:R-:W-:Y:S01]  /*99d0*/  IMAD.IADD R3, R120, 0x1, -R3 ;  /* 0x0000000178037824 */ /* 0x000fe200078e0a03 */
[----:B------:R-:W-:-:S02]  /*99e0*/  LOP3.LUT R0, R0, 0xffffffe0, RZ, 0xc0, !PT ;  /* 0xffffffe000007812 */ /* 0x000fc400078ec0ff */
[----:B------:R-:W-:Y:S02]  /*99f0*/  LEA.HI R8, R2, R7, RZ, 0x2 ;  /* 0x0000000702087211 */ /* 0x000fe400078f10ff */
[----:B------:R-:W-:Y:S01]  /*9a00*/  LEA.HI R2, R3, R3, RZ, 0x1 ;  /* 0x0000000303027211 */ /* 0x000fe200078f08ff */
[----:B------:R-:W-:Y:S01]  /*9a10*/  IMAD.IADD R0, R120, 0x1, -R0 ;  /* 0x0000000178007824 */ /* 0x000fe200078e0a00 */
[----:B------:R-:W-:Y:S02]  /*9a20*/  LOP3.LUT R8, R8, 0xffffffc, RZ, 0xc0, !PT ;  /* 0x0ffffffc08087812 */ /* 0x000fe400078ec0ff */
[C---:B------:R-:W-:Y:S02]  /*9a30*/  LOP3.LUT R9, R2.reuse, 0x1ffffffe, RZ, 0xc0, !PT ;  /* 0x1ffffffe02097812 */ /* 0x040fe400078ec0ff */
[----:B------:R-:W-:Y:S01]  /*9a40*/  SHF.R.S32.HI R12, RZ, 0x1f, R0 ;  /* 0x0000001fff0c7819 */ /* 0x000fe20000011400 */
[----:B------:R-:W-:Y:S01]  /*9a50*/  IMAD.IADD R11, R7, 0x1, -R8 ;  /* 0x00000001070b7824 */ /* 0x000fe200078e0a08 */
[----:B------:R-:W-:Y:S01]  /*9a60*/  SHF.L.U32 R2, R2, 0x5, RZ ;  /* 0x0000000502027819 */ /* 0x000fe200000006ff */
[----:B------:R-:W-:Y:S01]  /*9a70*/  IMAD.IADD R8, R3, 0x1, -R9 ;  /* 0x0000000103087824 */ /* 0x000fe200078e0a09 */
[----:B------:R-:W-:Y:S01]  /*9a80*/  LEA.HI R7, R12, R0, RZ, 0x2 ;  /* 0x000000000c077211 */ /* 0x000fe200078f10ff */
[----:B------:R-:W-:Y:S01]  /*9a90*/  FMUL.FTZ R3, R37, c[0x0][0x320] ;  /* 0x0000c80025037a20 */ /* 0x000fe20000410000 */
[----:B------:R-:W-:Y:S01]  /*9aa0*/  LOP3.LUT R9, R2, 0xffffffc0, RZ, 0xc0, !PT ;  /* 0xffffffc002097812 */ /* 0x000fe200078ec0ff */
[----:B------:R-:W-:Y:S01]  /*9ab0*/  IMAD.SHL.U32 R13, R11, 0x10, RZ ;  /* 0x000000100b0d7824 */ /* 0x000fe200078e00ff */
[----:B------:R-:W-:Y:S01]  /*9ac0*/  SHF.R.S32.HI R14, RZ, 0x2, R7 ;  /* 0x00000002ff0e7819 */ /* 0x000fe20000011407 */
[----:B------:R1:W1:Y:S01]  /*9ad0*/  MUFU.TANH R16, R3 ;  /* 0x0000000300107308 */ /* 0x0002620000002400 */
[----:B------:R-:W-:Y:S01]  /*9ae0*/  IMAD.SHL.U32 R8, R8, 0x8, RZ ;  /* 0x0000000808087824 */ /* 0x000fe200078e00ff */
[----:B------:R1:W-:Y:S04]  /*9af0*/  STL [R1+0xd4], R9 ;  /* 0x0000d40901007387 */ /* 0x0003e80000100800 */
[----:B------:R1:W-:Y:S04]  /*9b00*/  STL [R1+0xdc], R14 ;  /* 0x0000dc0e01007387 */ /* 0x0003e80000100800 */
[----:B------:R1:W-:Y:S04]  /*9b10*/  STL [R1+0xd8], R13 ;  /* 0x0000d80d01007387 */ /* 0x0003e80000100800 */
[----:B------:R1:W-:Y:S01]  /*9b20*/  STL [R1+0xd0], R8 ;  /* 0x0000d00801007387 */ /* 0x0003e20000100800 */
[----:B--2---:R-:W-:-:S05]  /*9b30*/  IMAD R2, R214, 0x80, R14 ;  /* 0x00000080d6027824 */ /* 0x004fca00078e020e */
[----:B-1----:R-:W-:Y:S01]  /*9b40*/  IADD3 R3, R9, R2, R13 ;  /* 0x0000000209037210 */ /* 0x002fe20007ffe00d */
[----:B------:R-:W-:-:S03]  /*9b50*/  FMUL.FTZ R2, R32, c[0x0][0x320] ;  /* 0x0000c80020027a20 */ /* 0x000fc60000410000 */
[----:B------:R-:W-:Y:S01]  /*9b60*/  IADD3 R9, R8, R3, RZ ;  /* 0x0000000308097210 */ /* 0x000fe20007ffe0ff */
[----:B------:R1:W2:Y:S04]  /*9b70*/  MUFU.TANH R14, R2 ;  /* 0x00000002000e7308 */ /* 0x0002a80000002400 */
[----:B------:R-:W-:-:S05]  /*9b80*/  @P0 IMAD.HI.U32 R3, R9, c[0x0][0x2c8], RZ ;  /* 0x0000b20009030a27 */ /* 0x000fca00078e00ff */
[----:B------:R-:W-:Y:S01]  /*9b90*/  @P0 SHF.R.U32.HI R9, RZ, c[0x0][0x2cc], R3 ;  /* 0x0000b300ff090a19 */ /* 0x000fe20000011603 */
[----:B------:R-:W-:Y:S01]  /*9ba0*/  FMUL.FTZ R3, R56, c[0x0][0x320] ;  /* 0x0000c80038037a20 */ /* 0x000fe20000410000 */
[----:B------:R-:W-:-:S03]  /*9bb0*/  ISETP.GE.AND P0, PT, R64, 0x1, PT ;  /* 0x000000014000780c */ /* 0x000fc60003f06270 */
[----:B------:R-:W2:Y:S01]  /*9bc0*/  MUFU.TANH R12, R3 ;  /* 0x00000003000c7308 */ /* 0x000ea20000002400 */
[----:B-1----:R-:W-:-:S07]  /*9bd0*/  FMUL.FTZ R2, R33, c[0x0][0x320] ;  /* 0x0000c80021027a20 */ /* 0x002fce0000410000 */
[----:B------:R1:W1:Y:S02]  /*9be0*/  MUFU.TANH R13, R2 ;  /* 0x00000002000d7308 */ /* 0x0002640000002400 */
[----:B------:R-:W-:Y:S02]  /*9bf0*/  @P0 LOP3.LUT R236, R236, 0x100, RZ, 0xfc, !PT ;  /* 0x00000100ecec0812 */ /* 0x000fe400078efcff */
[----:B-1----:R-:W-:Y:S02]  /*9c00*/  LOP3.LUT R2, R7, 0x7ffffffc, RZ, 0xc0, !PT ;  /* 0x7ffffffc07027812 */ /* 0x002fe400078ec0ff */
[----:B------:R-:W1:Y:S03]  /*9c10*/  SHFL.IDX PT, R7, R9, RZ, 0x1c1f ;  /* 0x001c1fff09077589 */ /* 0x000e6600000e0000 */
[----:B------:R-:W-:Y:S02]  /*9c20*/  IMAD.IADD R3, R0, 0x1, -R2 ;  /* 0x0000000100037824 */ /* 0x000fe400078e0a02 */
[----:B------:R-:W-:-:S02]  /*9c30*/  FMUL.FTZ R2, R57, c[0x0][0x320] ;  /* 0x0000c80039027a20 */ /* 0x000fc40000410000 */
[----:B------:R-:W-:Y:S02]  /*9c40*/  IMAD.IADD R0, R121, 0x1, R5 ;  /* 0x0000000179007824 */ /* 0x000fe400078e0205 */
[----:B------:R-:W-:Y:S01]  /*9c50*/  IMAD.SHL.U32 R8, R3, 0x2, RZ ;  /* 0x0000000203087824 */ /* 0x000fe200078e00ff */
[----:B------:R1:W1:Y:S01]  /*9c60*/  MUFU.TANH R11, R2 ;  /* 0x00000002000b7308 */ /* 0x0002620000002400 */
[----:B------:R-:W-:Y:S02]  /*9c70*/  FMUL.FTZ R3, R48, c[0x0][0x320] ;  /* 0x0000c80030037a20 */ /* 0x000fe40000410000 */
[--C-:B------:R-:W-:Y:S01]  /*9c80*/  IMAD.IADD R18, R0, 0x1, -R8.reuse ;  /* 0x0000000100127824 */ /* 0x100fe200078e0a08 */
[----:B------:R2:W-:Y:S01]  /*9c90*/  STL [R1+0x90], R8 ;  /* 0x0000900801007387 */ /* 0x0005e20000100800 */
[----:B------:R-:W-:-:S03]  /*9ca0*/  IMAD.IADD R21, R121, 0x1, -R8 ;  /* 0x0000000179157824 */ /* 0x000fc600078e0a08 */
[----:B------:R2:W2:Y:S01]  /*9cb0*/  MUFU.TANH R10, R3 ;  /* 0x00000003000a7308 */ /* 0x0004a20000002400 */
[----:B-1----:R-:W-:Y:S02]  /*9cc0*/  IADD3 R2, -R8, 0x1, R0 ;  /* 0x0000000108027810 */ /* 0x002fe40007ffe100 */
[----:B------:R-:W-:-:S03]  /*9cd0*/  IADD3 R0, R142, R143, RZ ;  /* 0x0000008f8e007210 */ /* 0x000fc60007ffe0ff */
[----:B------:R-:W-:-:S05]  /*9ce0*/  IMAD.IADD R2, R2, 0x1, -R122 ;  /* 0x0000000102027824 */ /* 0x000fca00078e0a7a */
[C---:B------:R-:W-:Y:S02]  /*9cf0*/  IADD3 R15, R2.reuse, c[0x0][0x328], RZ ;  /* 0x0000ca00020f7a10 */ /* 0x040fe40007ffe0ff */
[----:B------:R-:W-:-:S03]  /*9d00*/  IADD3 R17, R2, UR4, RZ ;  /* 0x0000000402117c10 */ /* 0x000fc6000fffe0ff */
[--C-:B--2---:R-:W-:Y:S02]  /*9d10*/  IMAD.IADD R3, R15, 0x1, R7.reuse ;  /* 0x000000010f037824 */ /* 0x104fe400078e0207 */
[----:B------:R-:W-:-:S03]  /*9d20*/  IMAD.IADD R2, R17, 0x1, R7 ;  /* 0x0000000111027824 */ /* 0x000fc600078e0207 */
[----:B------:R-:W-:Y:S01]  /*9d30*/  IMNMX R3, R18, R3, PT ;  /* 0x0000000312037217 */ /* 0x000fe20003800200 */
[----:B------:R-:W-:Y:S05]  /*9d40*/  @!P0 BRA `(.L_x_1192) ;  /* 0x0000012000008947 */ /* 0x000fea0003800000 */
[----:B---34-:R-:W-:Y:S01]  /*9d50*/  IADD3 R7, -R122, R5, R7 ;  /* 0x000000057a077210 */ /* 0x018fe20007ffe107 */
        /* <DEDUP_REMOVED lines=9> */
.L_x_1194:
[----:B------:R-:W-:-:S13]  /*9df0*/  ISETP.NE.AND P0, PT, R64, 0x1, PT ;  /* 0x000000014000780c */ /* 0x000fda0003f05270 */
[----:B------:R-:W-:-:S05]  /*9e00*/  @P0 IMAD.HI.U32 R8, R7, c[0x0][0x330], RZ ;  /* 0x0000cc0007080a27 */ /* 0x000fca00078e00ff */
[----:B------:R-:W-:Y:S02]  /*9e10*/  @P0 SHF.R.U32.HI R7, RZ, c[0x0][0x334], R8 ;  /* 0x0000cd00ff070a19 */ /* 0x000fe40000011608 */
.L_x_1195:
[----:B------:R-:W-:Y:S05]  /*9e20*/  BSYNC B0 ;  /* 0x0000000000007941 */ /* 0x000fea0003800000 */
.L_x_1193:
[----:B------:R-:W-:-:S05]  /*9e30*/  IMAD R7, R7, c[0x0][0x32c], R21 ;  /* 0x0000cb0007077a24 */ /* 0x000fca00078e0215 */
[----:B------:R-:W-:Y:S02]  /*9e40*/  IADD3 R8, R7, c[0x0][0x32c], RZ ;  /* 0x0000cb0007087a10 */ /* 0x000fe40007ffe0ff */
[----:B------:R-:W-:Y:S02]  /*9e50*/  IMNMX R2, R2, R7, !PT ;  /* 0x0000000702027217 */ /* 0x000fe40007800200 */
[----:B------:R-:W-:Y:S02]  /*9e60*/  IMNMX R3, R3, R8, PT ;  /* 0x0000000803037217 */ /* 0x000fe40003800200 */
.L_x_1192:
[C---:B---34-:R-:W-:Y:S01]  /*9e70*/  ISETP.GE.AND P0, PT, R121.reuse, 0x2, PT ;  /* 0x000000027900780c */ /* 0x058fe20003f06270 */
[----:B------:R-:W1:Y:S01]  /*9e80*/  SHFL.IDX PT, R7, R9, 0x1, 0x1c1f ;  /* 0x003c1f0009077f89 */ /* 0x000e6200000e0000 */
[----:B------:R-:W-:Y:S02]  /*9e90*/  ISETP.GE.AND P1, PT, R121, 0x9, PT ;  /* 0x000000097900780c */ /* 0x000fe40003f26270 */
[----:B------:R-:W-:Y:S02]  /*9ea0*/  P2R R31, PR, RZ, 0x1 ;  /* 0x00000001ff1f7803 */ /* 0x000fe40000000000 */
[----:B------:R-:W-:-:S02]  /*9eb0*/  ISETP.GT.AND P0, PT, R2, 0x1, !P0 ;  /* 0x000000010200780c */ /* 0x000fc40004704270 */
[----:B------:R-:W-:Y:S02]  /*9ec0*/  P2R R30, PR, RZ, 0x2 ;  /* 0x00000002ff1e7803 */ /* 0x000fe40000000000 */
[----:B------:R-:W-:Y:S02]  /*9ed0*/  ISETP.LT.OR P0, PT, R3, 0x2, P0 ;  /* 0x000000020300780c */ /* 0x000fe40000701670 */
[----:B------:R-:W-:Y:S02]  /*9ee0*/  ISETP.GE.AND P6, PT, R121, 0x11, PT ;  /* 0x000000117900780c */ /* 0x000fe40003fc6270 */
[----:B------:R-:W-:Y:S02]  /*9ef0*/  FSEL R48, R11, -INF , !P0 ;  /* 0xff8000000b307808 */ /* 0x000fe40004000000 */
[----:B------:R-:W-:Y:S02]  /*9f00*/  ISETP.GT.AND P0, PT, R2, 0x8, !P1 ;  /* 0x000000080200780c */ /* 0x000fe40004f04270 */
[----:B------:R-:W-:-:S02]  /*9f10*/  ISETP.GE.AND P1, PT, R121, 0xa, PT ;  /* 0x0000000a7900780c */ /* 0x000fc40003f26270 */
[----:B------:R-:W-:Y:S02]  /*9f20*/  ISETP.LT.OR P0, PT, R3, 0x9, P0 ;  /* 0x000000090300780c */ /* 0x000fe40000701670 */
[C---:B------:R-:W-:Y:S02]  /*9f30*/  ISETP.GE.AND P5, PT, R121.reuse, 0x12, PT ;  /* 0x000000127900780c */ /* 0x040fe40003fa6270 */
[----:B------:R-:W-:Y:S02]  /*9f40*/  FSEL R49, R10, -INF , !P0 ;  /* 0xff8000000a317808 */ /* 0x000fe40004000000 */
[----:B------:R-:W-:Y:S02]  /*9f50*/  ISETP.GT.AND P0, PT, R2, 0x9, !P1 ;  /* 0x000000090200780c */ /* 0x000fe40004f04270 */
[----:B------:R-:W-:Y:S02]  /*9f60*/  ISETP.GE.AND P4, PT, R121, 0x19, PT ;  /* 0x000000197900780c */ /* 0x000fe40003f86270 */
[----:B------:R-:W-:-:S02]  /*9f70*/  ISETP.LT.OR P0, PT, R3, 0xa, P0 ;  /* 0x0000000a0300780c */ /* 0x000fc40000701670 */
[----:B------:R-:W-:Y:S02]  /*9f80*/  ISETP.GE.AND P3, PT, R121, 0x1a, PT ;  /* 0x0000001a7900780c */ /* 0x000fe40003f66270 */
[----:B------:R-:W-:Y:S02]  /*9f90*/  FSEL R52, R25, -INF , !P0 ;  /* 0xff80000019347808 */ /* 0x000fe40004000000 */
[----:B------:R-:W-:Y:S02]  /*9fa0*/  ISETP.GT.AND P0, PT, R2, 0x10, !P6 ;  /* 0x000000100200780c */ /* 0x000fe40007704270 */
[----:B------:R-:W-:Y:S02]  /*9fb0*/  ISETP.GE.AND P2, PT, R121, 0x21, PT ;  /* 0x000000217900780c */ /* 0x000fe40003f46270 */
[----:B------:R-:W-:Y:S02]  /*9fc0*/  ISETP.LT.OR P0, PT, R3, 0x11, P0 ;  /* 0x000000110300780c */ /* 0x000fe40000701670 */
[----:B------:R-:W-:-:S02]  /*9fd0*/  P2R R29, PR, RZ, 0x2 ;  /* 0x00000002ff1d7803 */ /* 0x000fc40000000000 */
[----:B------:R-:W-:Y:S02]  /*9fe0*/  FSEL R53, R24, -INF , !P0 ;  /* 0xff80000018357808 */ /* 0x000fe40004000000 */
[----:B------:R-:W-:Y:S02]  /*9ff0*/  ISETP.GT.AND P0, PT, R2, 0x11, !P5 ;  /* 0x000000110200780c */ /* 0x000fe40006f04270 */
[----:B------:R-:W-:Y:S02]  /*a000*/  ISETP.GE.AND P1, PT, R121, 0x22, PT ;  /* 0x000000227900780c */ /* 0x000fe40003f26270 */
[----:B------:R-:W-:Y:S02]  /*a010*/  ISETP.LT.OR P0, PT, R3, 0x12, P0 ;  /* 0x000000120300780c */ /* 0x000fe40000701670 */
[----:B------:R-:W-:Y:S02]  /*a020*/  P2R R28, PR, RZ, 0x2 ;  /* 0x00000002ff1c7803 */ /* 0x000fe40000000000 */
[----:B------:R-:W-:-:S02]  /*a030*/  FSEL R55, R23, -INF , !P0 ;  /* 0xff80000017377808 */ /* 0x000fc40004000000 */
        /* <DEDUP_REMOVED lines=21> */
[----:B------:R-:W-:-:S04]  /*a190*/  ISETP.GE.AND P0, PT, R121, 0x2a, PT ;  /* 0x0000002a7900780c */ /* 0x000fc80003f06270 */
[----:B------:R-:W-:Y:S02]  /*a1a0*/  P2R R26, PR, RZ, 0x1 ;  /* 0x00000001ff1a7803 */ /* 0x000fe40000000000 */
[----:B------:R-:W-:Y:S01]  /*a1b0*/  ISETP.GT.AND P0, PT, R2, 0x29, !P0 ;  /* 0x000000290200780c */ /* 0x000fe20004704270 */
[----:B------:R-:W-:-:S03]  /*a1c0*/  FMUL.FTZ R2, R42, c[0x0][0x320] ;  /* 0x0000c8002a027a20 */ /* 0x000fc60000410000 */
[----:B------:R-:W-:Y:S01]  /*a1d0*/  ISETP.LT.OR P0, PT, R3, 0x2a, P0 ;  /* 0x0000002a0300780c */ /* 0x000fe20000701670 */
[----:B------:R2:W3:Y:S01]  /*a1e0*/  MUFU.TANH R25, R2 ;  /* 0x0000000200197308 */ /* 0x0004e20000002400 */
[----:B-1----:R-:W-:Y:S02]  /*a1f0*/  IMAD.IADD R3, R15, 0x1, R7 ;  /* 0x000000010f037824 */ /* 0x002fe400078e0207 */
[----:B------:R-:W-:Y:S02]  /*a200*/  FSEL R172, R13, -INF , !P0 ;  /* 0xff8000000dac7808 */ /* 0x000fe40004000000 */
[----:B------:R-:W-:Y:S02]  /*a210*/  ISETP.GE.AND P0, PT, R64, 0x1, PT ;  /* 0x000000014000780c */ /* 0x000fe40003f06270 */
[----:B------:R-:W-:Y:S01]  /*a220*/  IMNMX R3, R18, R3, PT ;  /* 0x0000000312037217 */ /* 0x000fe20003800200 */
[----:B--2---:R-:W-:-:S04]  /*a230*/  FMUL.FTZ R2, R46, c[0x0][0x320] ;  /* 0x0000c8002e027a20 */ /* 0x004fc80000410000 */
[----:B------:R1:W2:Y:S02]  /*a240*/  MUFU.TANH R24, R2 ;  /* 0x0000000200187308 */ /* 0x0002a40000002400 */
[----:B-1----:R-:W-:-:S06]  /*a250*/  FMUL.FTZ R2, R34, c[0x0][0x320] ;  /* 0x0000c80022027a20 */ /* 0x002fcc0000410000 */
[----:B------:R1:W4:Y:S02]  /*a260*/  MUFU.TANH R23, R2 ;  /* 0x0000000200177308 */ /* 0x0003240000002400 */
        /* <DEDUP_REMOVED lines=30> */
.L_x_1198:
[----:B------:R-:W-:-:S13]  /*a450*/  ISETP.NE.AND P0, PT, R64, 0x1, PT ;  /* 0x000000014000780c */ /* 0x000fda0003f05270 */
[----:B------:R-:W-:-:S05]  /*a460*/  @P0 IMAD.HI.U32 R8, R7, c[0x0][0x330], RZ ;  /* 0x0000cc0007080a27 */ /* 0x000fca00078e00ff */
[----:B------:R-:W-:Y:S02]  /*a470*/  @P0 SHF.R.U32.HI R7, RZ, c[0x0][0x334], R8 ;  /* 0x0000cd00ff070a19 */ /* 0x000fe40000011608 */
.L_x_1199:
[----:B------:R-:W-:Y:S05]  /*a480*/  BSYNC B0 ;  /* 0x0000000000007941 */ /* 0x000fea0003800000 */
.L_x_1197:
[----:B------:R-:W-:-:S05]  /*a490*/  IMAD R7, R7, c[0x0][0x32c], R21 ;  /* 0x0000cb0007077a24 */ /* 0x000fca00078e0215 */
[----:B------:R-:W-:Y:S02]  /*a4a0*/  IADD3 R8, R7, c[0x0][0x32c], RZ ;  /* 0x0000cb0007087a10 */ /* 0x000fe40007ffe0ff */
[----:B------:R-:W-:Y:S02]  /*a4b0*/  IMNMX R2, R2, R7, !PT ;  /* 0x0000000702027217 */ /* 0x000fe40007800200 */
[----:B------:R-:W-:Y:S02]  /*a4c0*/  IMNMX R3, R3, R8, PT ;  /* 0x0000000803037217 */ /* 0x000fe40003800200 */
.L_x_1196:
        /* <DEDUP_REMOVED lines=36> */
[----:B------:R-:W-:-:S04]  /*a710*/  ISETP.GT.AND P0, PT, R2, RZ, !P1 ;  /* 0x000000ff0200720c */ /* 0x000fc80004f04270 */
[----:B------:R-:W-:-:S04]  /*a720*/  ISETP.LT.OR P0, PT, R3, 0x1, P0 ;  /* 0x000000010300780c */ /* 0x000fc80000701670 */
[----:B------:R-:W-:Y:S02]  /*a730*/  FSEL R32, R16, -INF , !P0 ;  /* 0xff80000010207808 */ /* 0x000fe40004000000 */
[----:B------:R-:W-:-:S04]  /*a740*/  ISETP.NE.AND P0, PT, R26, RZ, PT ;  /* 0x000000ff1a00720c */ /* 0x000fc80003f05270 */
        /* <DEDUP_REMOVED lines=42> */
.L_x_1202:
[----:B------:R-:W-:-:S13]  /*a9f0*/  ISETP.NE.AND P0, PT, R64, 0x1, PT ;  /* 0x000000014000780c */ /* 0x000fda0003f05270 */
[----:B------:R-:W-:-:S05]  /*aa00*/  @P0 IMAD.HI.U32 R8, R7, c[0x0][0x330], RZ ;  /* 0x0000cc0007080a27 */ /* 0x000fca00078e00ff */
[----:B------:R-:W-:Y:S02]  /*aa10*/  @P0 SHF.R.U32.HI R7, RZ, c[0x0][0x334], R8 ;  /* 0x0000cd00ff070a19 */ /* 0x000fe40000011608 */
.L_x_1203:
[----:B------:R-:W-:Y:S05]  /*aa20*/  BSYNC B0 ;  /* 0x0000000000007941 */ /* 0x000fea0003800000 */
.L_x_1201:
[----:B------:R-:W-:-:S05]  /*aa30*/  IMAD R7, R7, c[0x0][0x32c], R21 ;  /* 0x0000cb0007077a24 */ /* 0x000fca00078e0215 */
[----:B------:R-:W-:Y:S02]  /*aa40*/  IADD3 R8, R7, c[0x0][0x32c], RZ ;  /* 0x0000cb0007087a10 */ /* 0x000fe40007ffe0ff */
[----:B------:R-:W-:Y:S02]  /*aa50*/  IMNMX R2, R2, R7, !PT ;  /* 0x0000000702027217 */ /* 0x000fe40007800200 */
[----:B------:R-:W-:Y:S02]  /*aa60*/  IMNMX R3, R3, R8, PT ;  /* 0x0000000803037217 */ /* 0x000fe40003800200 */
.L_x_1200:
        /* <DEDUP_REMOVED lines=82> */
.L_x_1206:
[----:B------:R-:W-:-:S13]  /*af90*/  ISETP.NE.AND P0, PT, R64, 0x1, PT ;  /* 0x000000014000780c */ /* 0x000fda0003f05270 */
[----:B------:R-:W-:-:S05]  /*afa0*/  @P0 IMAD.HI.U32 R8, R7, c[0x0][0x330], RZ ;  /* 0x0000cc0007080a27 */ /* 0x000fca00078e00ff */
[----:B------:R-:W-:Y:S02]  /*afb0*/  @P0 SHF.R.U32.HI R7, RZ, c[0x0][0x334], R8 ;  /* 0x0000cd00ff070a19 */ /* 0x000fe40000011608 */
.L_x_1207:
[----:B------:R-:W-:Y:S05]  /*afc0*/  BSYNC B0 ;  /* 0x0000000000007941 */ /* 0x000fea0003800000 */
.L_x_1205:
[----:B------:R-:W-:-:S05]  /*afd0*/  IMAD R7, R7, c[0x0][0x32c], R21 ;  /* 0x0000cb0007077a24 */ /* 0x000fca00078e0215 */
[----:B------:R-:W-:Y:S02]  /*afe0*/  IADD3 R8, R7, c[0x0][0x32c], RZ ;  /* 0x0000cb0007087a10 */ /* 0x000fe40007ffe0ff */
[----:B------:R-:W-:Y:S02]  /*aff0*/  IMNMX R2, R2, R7, !PT ;  /* 0x0000000702027217 */ /* 0x000fe40007800200 */
[----:B------:R-:W-:Y:S02]  /*b000*/  IMNMX R3, R3, R8, PT ;  /* 0x0000000803037217 */ /* 0x000fe40003800200 */
.L_x_1204:
[----:B--234-:R-:W-:Y:S01]  /*b010*/  FMNMX.FTZ R140, R40, R48, !PT ;  /* 0x00000030288c7209 */ /* 0x01cfe20007810000 */
[----:B------:R-:W-:Y:S01]  /*b020*/  STL [R1+0xec], R5 ;  /* 0x0000ec0501007387 */ /* 0x000fe20000100800 */
[----:B------:R-:W-:Y:S01]  /*b030*/  ISETP.NE.AND P0, PT, R31, RZ, PT ;  /* 0x000000ff1f00720c */ /* 0x000fe20003f05270 */
[----:B------:R-:W-:Y:S01]  /*b040*/  IMAD.SHL.U32 R217, R0, 0x2, RZ ;  /* 0x0000000200d97824 */ /* 0x000fe200078e00ff */
[----:B------:R-:W-:Y:S01]  /*b050*/  FMNMX.FTZ R140, R49, R140, !PT ;  /* 0x0000008c318c7209 */ /* 0x000fe20007810000 */
[----:B------:R-:W-:Y:S01]  /*b060*/  STL [R1+0xf8], R222 ;  /* 0x0000f8de01007387 */ /* 0x000fe20000100800 */
[----:B------:R-:W-:Y:S01]  /*b070*/  ISETP.GT.AND P0, PT, R2, 0x1, !P0 ;  /* 0x000000010200780c */ /* 0x000fe20004704270 */
[----:B------:R-:W-:Y:S01]  /*b080*/  IMAD R218, R6, 0x2, R217 ;  /* 0x0000000206da7824 */ /* 0x000fe200078e02d9 */
[----:B------:R-:W-:Y:S01]  /*b090*/  FMNMX.FTZ R140, R52, R140, !PT ;  /* 0x0000008c348c7209 */ /* 0x000fe20007810000 */
[----:B------:R-:W-:Y:S01]  /*b0a0*/  STL [R1+0xf4], R221 ;  /* 0x0000f4dd01007387 */ /* 0x000fe20000100800 */
[----:B------:R-:W-:Y:S01]  /*b0b0*/  ISETP.LT.OR P0, PT, R3, 0x2, P0 ;  /* 0x000000020300780c */ /* 0x000fe20000701670 */
[----:B------:R-:W-:Y:S01]  /*b0c0*/  IMAD R219, R4, 0x2, R218 ;  /* 0x0000000204db7824 */ /* 0x000fe200078e02da */
[----:B------:R-:W-:Y:S01]  /*b0d0*/  FMNMX.FTZ R140, R53, R140, !PT ;  /* 0x0000008c358c7209 */ /* 0x000fe20007810000 */
[----:B------:R-:W-:Y:S01]  /*b0e0*/  STL [R1+0xf0], R216 ;  /* 0x0000f0d801007387 */ /* 0x000fe20000100800 */
[----:B------:R-:W-:-:S02]  /*b0f0*/  FSEL R13, R13, -INF , !P0 ;  /* 0xff8000000d0d7808 */ /* 0x000fc40004000000 */
[----:B------:R-:W-:Y:S01]  /*b100*/  FMNMX.FTZ R140, R55, R140, !PT ;  /* 0x0000008c378c7209 */ /* 0x000fe20007810000 */
[----:B------:R-:W-:Y:S01]  /*b110*/  LDSM.16.MT88.4 R80, [R219+0x2080] ;  /* 0x00208000db50783b */ /* 0x000fe20000004200 */
[----:B------:R-:W-:Y:S02]  /*b120*/  ISETP.NE.AND P0, PT, R30, RZ, PT ;  /* 0x000000ff1e00720c */ /* 0x000fe40003f05270 */
[----:B------:R-:W-:Y:S01]  /*b130*/  FMNMX.FTZ R140, R54, R140, !PT ;  /* 0x0000008c368c7209 */ /* 0x000fe20007810000 */
[----:B------:R-:W-:Y:S01]  /*b140*/  LDSM.16.MT88.4 R84, [R217+0x2880] ;  /* 0x00288000d954783b */ /* 0x000fe20000004200 */
[----:B------:R-:W-:Y:S02]  /*b150*/  ISETP.GT.AND P0, PT, R2, 0x8, !P0 ;  /* 0x000000080200780c */ /* 0x000fe40004704270 */
[----:B------:R-:W-:Y:S01]  /*b160*/  FMNMX.FTZ R140, R56, R140, !PT ;  /* 0x0000008c388c7209 */ /* 0x000fe20007810000 */
[----:B------:R-:W-:Y:S01]  /*b170*/  LDSM.16.MT88.4 R72, [R217+0x3880] ;  /* 0x00388000d948783b */ /* 0x000fe20000004200 */
[----:B------:R-:W-:-:S02]  /*b180*/  ISETP.LT.OR P0, PT, R3, 0x9, P0 ;  /* 0x000000090300780c */ /* 0x000fc40000701670 */
[----:B------:R-:W-:Y:S01]  /*b190*/  FMNMX.FTZ R140, R175, R140, !PT ;  /* 0x0000008caf8c7209 */ /* 0x000fe20007810000 */
[----:B------:R-:W-:Y:S01]  /*b1a0*/  LDSM.16.MT88.4 R60, [R218+0x2080] ;  /* 0x00208000da3c783b */ /* 0x000fe20000004200 */
[----:B------:R-:W-:Y:S02]  /*b1b0*/  FSEL R15, R12, -INF , !P0 ;  /* 0xff8000000c0f7808 */ /* 0x000fe40004000000 */
[----:B------:R-:W-:Y:S02]  /*b1c0*/  FMNMX.FTZ R140, R174, R140, !PT ;  /* 0x0000008cae8c7209 */ /* 0x000fe40007810000 */
[----:B------:R-:W-:Y:S02]  /*b1d0*/  ISETP.NE.AND P0, PT, R29, RZ, PT ;  /* 0x000000ff1d00720c */ /* 0x000fe40003f05270 */
[----:B------:R-:W-:Y:S02]  /*b1e0*/  FMNMX.FTZ R140, R173, R140, !PT ;  /* 0x0000008cad8c7209 */ /* 0x000fe40007810000 */
[----:B------:R-:W-:-:S02]  /*b1f0*/  ISETP.GT.AND P0, PT, R2, 0x9, !P0 ;  /* 0x000000090200780c */ /* 0x000fc40004704270 */
[----:B------:R-:W-:Y:S02]  /*b200*/  FMNMX.FTZ R140, R172, R140, !PT ;  /* 0x0000008cac8c7209 */ /* 0x000fe40007810000 */
[----:B------:R-:W-:Y:S02]  /*b210*/  ISETP.LT.OR P0, PT, R3, 0xa, P0 ;  /* 0x0000000a0300780c */ /* 0x000fe40000701670 */
[----:B------:R-:W-:Y:S01]  /*b220*/  FMNMX.FTZ R142, R32, R35, !PT ;  /* 0x00000023208e7209 */ /* 0x000fe20007810000 */
[----:B------:R-:W1:Y:S01]  /*b230*/  SHFL.BFLY PT, R7, R140, 0x2, 0x1f ;  /* 0x0c401f008c077f89 */ /* 0x000e6200000e0000 */
[----:B------:R-:W-:Y:S02]  /*b240*/  FSEL R12, R11, -INF , !P0 ;  /* 0xff8000000b0c7808 */ /* 0x000fe40004000000 */
[----:B------:R-:W-:Y:S02]  /*b250*/  ISETP.GT.AND P0, PT, R2, 0x10, !P6 ;  /* 0x000000100200780c */ /* 0x000fe40007704270 */
[----:B------:R-:W-:-:S02]  /*b260*/  FMNMX.FTZ R142, R37, R142, !PT ;  /* 0x0000008e258e7209 */ /* 0x000fc40007810000 */
[----:B------:R-:W-:Y:S02]  /*b270*/  ISETP.LT.OR P0, PT, R3, 0x11, P0 ;  /* 0x000000110300780c */ /* 0x000fe40000701670 */
[----:B------:R-:W-:Y:S02]  /*b280*/  FMNMX.FTZ R142, R38, R142, !PT ;  /* 0x0000008e268e7209 */ /* 0x000fe40007810000 */
[----:B------:R-:W-:Y:S02]  /*b290*/  FSEL R17, R20, -INF , !P0 ;  /* 0xff80000014117808 */ /* 0x000fe40004000000 */
[----:B------:R-:W-:Y:S02]  /*b2a0*/  FMNMX.FTZ R142, R39, R142, !PT ;  /* 0x0000008e278e7209 */ /* 0x000fe40007810000 */
[----:B------:R-:W-:Y:S02]  /*b2b0*/  ISETP.GT.AND P0, PT, R2, 0x11, !P5 ;  /* 0x000000110200780c */ /* 0x000fe40006f04270 */
[----:B------:R-:W-:-:S02]  /*b2c0*/  FMNMX.FTZ R142, R42, R142, !PT ;  /* 0x0000008e2a8e7209 */ /* 0x000fc40007810000 */
[----:B------:R-:W-:Y:S02]  /*b2d0*/  ISETP.LT.OR P0, PT, R3, 0x12, P0 ;  /* 0x000000120300780c */ /* 0x000fe40000701670 */
[----:B------:R-:W-:Y:S02]  /*b2e0*/  FMNMX.FTZ R142, R43, R142, !PT ;  /* 0x0000008e2b8e7209 */ /* 0x000fe40007810000 */
[----:B------:R-:W-:Y:S02]  /*b2f0*/  FSEL R25, R14, -INF , !P0 ;  /* 0xff8000000e197808 */ /* 0x000fe40004000000 */
[----:B-1----:R-:W-:Y:S02]  /*b300*/  FMNMX.FTZ R140, R140, R7, !PT ;  /* 0x000000078c8c7209 */ /* 0x002fe40007810000 */
[----:B------:R-:W-:Y:S02]  /*b310*/  ISETP.GT.AND P0, PT, R2, 0x18, !P4 ;  /* 0x000000180200780c */ /* 0x000fe40006704270 */
[----:B------:R-:W-:Y:S01]  /*b320*/  FMNMX.FTZ R142, R44, R142, !PT ;  /* 0x0000008e2c8e7209 */ /* 0x000fe20007810000 */
[----:B------:R-:W1:Y:S01]  /*b330*/  SHFL.BFLY PT, R7, R140, 0x1, 0x1f ;  /* 0x0c201f008c077f89 */ /* 0x000e6200000e0000 */
[----:B------:R-:W-:-:S02]  /*b340*/  ISETP.LT.OR P0, PT, R3, 0x19, P0 ;  /* 0x000000190300780c */ /* 0x000fc40000701670 */
[----:B------:R-:W-:Y:S02]  /*b350*/  FMNMX.FTZ R142, R159, R142, !PT ;  /* 0x0000008e9f8e7209 */ /* 0x000fe40007810000 */
[----:B------:R-:W-:Y:S02]  /*b360*/  ISETP.NE.AND P6, PT, R26, RZ, PT ;  /* 0x000000ff1a00720c */ /* 0x000fe40003fc5270 */
[----:B------:R-:W-:Y:S02]  /*b370*/  FSEL R26, R9, -INF , !P0 ;  /* 0xff800000091a7808 */ /* 0x000fe40004000000 */
[----:B------:R-:W-:Y:S02]  /*b380*/  ISETP.GT.AND P0, PT, R2, 0x19, !P3 ;  /* 0x000000190200780c */ /* 0x000fe40005f04270 */
[----:B------:R-:W-:Y:S02]  /*b390*/  FMNMX.FTZ R142, R158, R142, !PT ;  /* 0x0000008e9e8e7209 */ /* 0x000fe40007810000 */
[----:B------:R-:W-:-:S02]  /*b3a0*/  ISETP.LT.OR P0, PT, R3, 0x1a, P0 ;  /* 0x0000001a0300780c */ /* 0x000fc40000701670 */
[----:B------:R-:W-:Y:S02]  /*b3b0*/  FMNMX.FTZ R142, R157, R142, !PT ;  /* 0x0000008e9d8e7209 */ /* 0x000fe40007810000 */
[----:B------:R-:W-:Y:S02]  /*b3c0*/  ISETP.NE.AND P5, PT, R27, RZ, PT ;  /* 0x000000ff1b00720c */ /* 0x000fe40003fa5270 */
[----:B------:R-:W-:Y:S02]  /*b3d0*/  FSEL R27, R16, -INF , !P0 ;  /* 0xff800000101b7808 */ /* 0x000fe40004000000 */
[----:B------:R-:W-:Y:S02]  /*b3e0*/  ISETP.GT.AND P0, PT, R2, 0x20, !P2 ;  /* 0x000000200200780c */ /* 0x000fe40005704270 */
[----:B------:R-:W-:Y:S02]  /*b3f0*/  FMNMX.FTZ R142, R156, R142, !PT ;  /* 0x0000008e9c8e7209 */ /* 0x000fe40007810000 */
[----:B------:R-:W-:-:S02]  /*b400*/  ISETP.LT.OR P0, PT, R3, 0x21, P0 ;  /* 0x000000210300780c */ /* 0x000fc40000701670 */
[----:B-1----:R-:W-:Y:S02]  /*b410*/  FMNMX.FTZ R140, R140, R7, !PT ;  /* 0x000000078c8c7209 */ /* 0x002fe40007810000 */
[----:B------:R-:W1:Y:S01]  /*b420*/  SHFL.BFLY PT, R7, R142, 0x2, 0x1f ;  /* 0x0c401f008e077f89 */ /* 0x000e6200000e0000 */
[----:B------:R-:W-:Y:S02]  /*b430*/  FSEL R143, R19, -INF , !P0 ;  /* 0xff800000138f7808 */ /* 0x000fe40004000000 */
[----:B------:R-:W-:Y:S01]  /*b440*/  ISETP.GT.AND P0, PT, R2, RZ, !P1 ;  /* 0x000000ff0200720c */ /* 0x000fe20004f04270 */
[----:B------:R-:W-:Y:S01]  /*b450*/  FMUL.FTZ R24, R140, c[0x0][0x2d0] ;  /* 0x0000b4008c187a20 */ /* 0x000fe20000410000 */
[----:B------:R-:W-:Y:S02]  /*b460*/  FMNMX.FTZ R141, R22, R23, !PT ;  /* 0x00000017168d7209 */ /* 0x000fe40007810000 */
[----:B------:R-:W-:Y:S02]  /*b470*/  ISETP.LT.OR P0, PT, R3, 0x1, P0 ;  /* 0x000000010300780c */ /* 0x000fe40000701670 */
[----:B------:R-:W-:-:S02]  /*b480*/  FMNMX.FTZ R141, R33, R141, !PT ;  /* 0x0000008d218d7209 */ /* 0x000fc40007810000 */
[----:B------:R-:W-:Y:S02]  /*b490*/  FSEL R11, R10, -INF , !P0 ;  /* 0xff8000000a0b7808 */ /* 0x000fe40004000000 */
[----:B------:R-:W-:Y:S02]  /*b4a0*/  FSETP.NEU.FTZ.AND P0, PT, R140, -INF , PT ;  /* 0xff8000008c00780b */ /* 0x000fe40003f1d000 */
[----:B------:R-:W-:Y:S02]  /*b4b0*/  FMNMX.FTZ R141, R34, R141, !PT ;  /* 0x0000008d228d7209 */ /* 0x000fe40007810000 */
[----:B------:R-:W-:Y:S02]  /*b4c0*/  FSEL R24, R24, RZ, P0 ;  /* 0x000000ff18187208 */ /* 0x000fe40000000000 */
[----:B------:R-:W-:Y:S02]  /*b4d0*/  FMNMX.FTZ R141, R36, R141, !PT ;  /* 0x0000008d248d7209 */ /* 0x000fe40007810000 */
[----:B------:R-:W-:Y:S01]  /*b4e0*/  ISETP.NE.AND P4, PT, R28, RZ, PT ;  /* 0x000000ff1c00720c */ /* 0x000fe20003f85270 */
[--C-:B------:R-:W-:Y:S01]  /*b4f0*/  FFMA.FTZ R8, R40, c[0x0][0x2d0], -R24.reuse ;  /* 0x0000b40028087a23 */ /* 0x100fe20000010818 */
[----:B------:R-:W-:Y:S01]  /*b500*/  FMNMX.FTZ R141, R41, R141, !PT ;  /* 0x0000008d298d7209 */ /* 0x000fe20007810000 */
[----:B------:R-:W-:Y:S01]  /*b510*/  FFMA.FTZ R9, R56, c[0x0][0x2d0], -R24 ;  /* 0x0000b40038097a23 */ /* 0x000fe20000010818 */
[----:B-1----:R-:W-:Y:S01]  /*b520*/  FMNMX.FTZ R142, R142, R7, !PT ;  /* 0x000000078e8e7209 */ /* 0x002fe20007810000 */
[----:B------:R1:W-:Y:S01]  /*b530*/  MUFU.EX2 R241, R8 ;  /* 0x0000000800f17308 */ /* 0x0003e20000000800 */
[----:B------:R-:W-:Y:S01]  /*b540*/  FMNMX.FTZ R141, R45, R141, !PT ;  /* 0x0000008d2d8d7209 */ /* 0x000fe20007810000 */
[----:B------:R-:W-:Y:S01]  /*b550*/  LDSM.16.MT88.4 R28, [R219+0x3880] ;  /* 0x00388000db1c783b */ /* 0x000fe20000004200 */
[----:B------:R-:W-:-:S02]  /*b560*/  ISETP.GT.AND P1, PT, R2, 0x21, !P4 ;  /* 0x000000210200780c */ /* 0x000fc40006724270 */
[----:B------:R-:W-:Y:S01]  /*b570*/  FMNMX.FTZ R141, R57, R141, !PT ;  /* 0x0000008d398d7209 */ /* 0x000fe20007810000 */
[----:B------:R-:W2:Y:S01]  /*b580*/  SHFL.BFLY PT, R7, R142, 0x1, 0x1f ;  /* 0x0c201f008e077f89 */ /* 0x000ea200000e0000 */
[----:B------:R-:W-:Y:S01]  /*b590*/  ISETP.GT.AND P3, PT, R2, 0x29, !P6 ;  /* 0x000000290200780c */ /* 0x000fe20007764270 */
[----:B------:R-:W-:Y:S01]  /*b5a0*/  MUFU.EX2 R120, R9 ;  /* 0x0000000900787308 */ /* 0x000fe20000000800 */
[----:B------:R-:W-:Y:S02]  /*b5b0*/  FMNMX.FTZ R141, R154, R141, !PT ;  /* 0x0000008d9a8d7209 */ /* 0x000fe40007810000 */
[----:B------:R-:W-:Y:S02]  /*b5c0*/  ISETP.LT.OR P2, PT, R3, 0x22, P1 ;  /* 0x000000220300780c */ /* 0x000fe40000f41670 */
[----:B------:R-:W-:Y:S02]  /*b5d0*/  FMNMX.FTZ R141, R153, R141, !PT ;  /* 0x0000008d998d7209 */ /* 0x000fe40007810000 */
[----:B------:R-:W-:Y:S01]  /*b5e0*/  FSEL R137, R46, -INF , !P2 ;  /* 0xff8000002e897808 */ /* 0x000fe20005000000 */
[----:B-1----:R-:W-:Y:S01]  /*b5f0*/  FFMA.FTZ R8, R48, c[0x0][0x2d0], -R24 ;  /* 0x0000b40030087a23 */ /* 0x002fe20000010818 */
[----:B------:R-:W-:-:S02]  /*b600*/  FMNMX.FTZ R141, R152, R141, !PT ;  /* 0x0000008d988d7209 */ /* 0x000fc40007810000 */
[----:B------:R-:W-:Y:S01]  /*b610*/  LEA R220, R4, R217, 0x1 ;  /* 0x000000d904dc7211 */ /* 0x000fe200078e08ff */
[----:B------:R-:W1:Y:S01]  /*b620*/  MUFU.EX2 R5, R8 ;  /* 0x0000000800057308 */ /* 0x000e620000000800 */
[----:B------:R-:W-:-:S03]  /*b630*/  FMNMX.FTZ R141, R155, R141, !PT ;  /* 0x0000008d9b8d7209 */ /* 0x000fc60007810000 */
[----:B------:R-:W-:Y:S04]  /*b640*/  LDSM.16.MT88.4 R68, [R220+0x2080] ;  /* 0x00208000dc44783b */ /* 0x000fe80000004200 */
[----:B------:R-:W3:Y:S01]  /*b650*/  SHFL.BFLY PT, R10, R141, 0x2, 0x1f ;  /* 0x0c401f008d0a7f89 */ /* 0x000ee200000e0000 */
[----:B--2---:R-:W-:-:S03]  /*b660*/  FMNMX.FTZ R142, R142, R7, !PT ;  /* 0x000000078e8e7209 */ /* 0x004fc60007810000 */
[----:B------:R-:W-:Y:S01]  /*b670*/  LDSM.16.MT88.4 R76, [R220+0x4080] ;  /* 0x00408000dc4c783b */ /* 0x000fe20000004200 */
[C---:B------:R-:W-:Y:S01]  /*b680*/  FSETP.NEU.FTZ.AND P0, PT, R142.reuse, -INF , PT ;  /* 0xff8000008e00780b */ /* 0x040fe20003f1d000 */
[----:B------:R-:W-:Y:S01]  /*b690*/  FMUL.FTZ R7, R142, c[0x0][0x2d0] ;  /* 0x0000b4008e077a20 */ /* 0x000fe20000410000 */
[----:B-1----:R-:W-:Y:S01]  /*b6a0*/  F2FP.PACK_AB R20, R5, R241 ;  /* 0x000000f10514723e */ /* 0x002fe200000000ff */
[----:B------:R-:W-:-:S03]  /*b6b0*/  FFMA.FTZ R8, R49, c[0x0][0x2d0], -R24 ;  /* 0x0000b40031087a23 */ /* 0x000fc60000010818 */
[----:B------:R-:W-:Y:S01]  /*b6c0*/  FSEL R7, R7, RZ, P0 ;  /* 0x000000ff07077208 */ /* 0x000fe20000000000 */
[----:B------:R1:W-:Y:S01]  /*b6d0*/  MUFU.EX2 R235, R8 ;  /* 0x0000000800eb7308 */ /* 0x0003e20000000800 */
[----:B------:R-:W-:-:S03]  /*b6e0*/  ISETP.GT.AND P0, PT, R2, 0x28, !P5 ;  /* 0x000000280200780c */ /* 0x000fc60006f04270 */
[----:B------:R-:W-:Y:S01]  /*b6f0*/  FFMA.FTZ R2, R35, c[0x0][0x2d0], -R7 ;  /* 0x0000b40023027a23 */ /* 0x000fe20000010807 */
[C---:B------:R-:W-:Y:S02]  /*b700*/  ISETP.LT.OR P1, PT, R3.reuse, 0x29, P0 ;  /* 0x000000290300780c */ /* 0x040fe40000721670 */
[----:B------:R-:W-:Y:S01]  /*b710*/  ISETP.LT.OR P0, PT, R3, 0x2a, P3 ;  /* 0x0000002a0300780c */ /* 0x000fe20001f01670 */
[----:B------:R-:W-:Y:S01]  /*b720*/  MUFU.EX2 R245, R2 ;  /* 0x0000000200f57308 */ /* 0x000fe20000000800 */
[----:B------:R-:W-:Y:S02]  /*b730*/  FSEL R139, R50, -INF , !P1 ;  /* 0xff800000328b7808 */ /* 0x000fe40004800000 */
[----:B---3--:R-:W-:Y:S01]  /*b740*/  FMNMX.FTZ R141, R141, R10, !PT ;  /* 0x0000000a8d8d7209 */ /* 0x008fe20007810000 */
[----:B------:R-:W-:Y:S01]  /*b750*/  LDSM.16.MT88.4 R48, [R217+0x2080] ;  /* 0x00208000d930783b */ /* 0x000fe20000004200 */
[----:B------:R-:W-:Y:S01]  /*b760*/  FSEL R138, R47, -INF , !P0 ;  /* 0xff8000002f8a7808 */ /* 0x000fe20004000000 */
[----:B-1----:R-:W-:-:S02]  /*b770*/  FFMA.FTZ R8, R52, c[0x0][0x2d0], -R24 ;  /* 0x0000b40034087a23 */ /* 0x002fc40000010818 */
[----:B------:R-:W1:Y:S02]  /*b780*/  SHFL.BFLY PT, R10, R141, 0x1, 0x1f ;  /* 0x0c201f008d0a7f89 */ /* 0x000e6400000e0000 */
[----:B------:R2:W-:Y:S02]  /*b790*/  MUFU.EX2 R192, R8 ;  /* 0x0000000800c07308 */ /* 0x0005e40000000800 */
[----:B--2---:R-:W-:-:S06]  /*b7a0*/  FFMA.FTZ R8, R53, c[0x0][0x2d0], -R24 ;  /* 0x0000b40035087a23 */ /* 0x004fcc0000010818 */
[----:B------:R2:W-:Y:S01]  /*b7b0*/  MUFU.EX2 R194, R8 ;  /* 0x0000000800c27308 */ /* 0x0005e20000000800 */
[----:B-1----:R-:W-:-:S04]  /*b7c0*/  FMNMX.FTZ R141, R141, R10, !PT ;  /* 0x0000000a8d8d7209 */ /* 0x002fc80007810000 */
[----:B------:R-:W-:Y:S01]  /*b7d0*/  FSETP.NEU.FTZ.AND P0, PT, R141, -INF , PT ;  /* 0xff8000008d00780b */ /* 0x000fe20003f1d000 */
[----:B--2---:R-:W-:-:S04]  /*b7e0*/  FFMA.FTZ R8, R55, c[0x0][0x2d0], -R24 ;  /* 0x0000b40037087a23 */ /* 0x004fc80000010818 */
[----:B------:R1:W-:Y:S02]  /*b7f0*/  MUFU.EX2 R190, R8 ;  /* 0x0000000800be7308 */ /* 0x0003e40000000800 */
[----:B-1----:R-:W-:Y:S02]  /*b800*/  FFMA.FTZ R8, R54, c[0x0][0x2d0], -R24 ;  /* 0x0000b40036087a23 */ /* 0x002fe40000010818 */
[----:B------:R-:W-:Y:S04]  /*b810*/  LDSM.16.MT88.4 R52, [R219+0x2880] ;  /* 0x00288000db34783b */ /* 0x000fe80000004200 */
[----:B------:R1:W2:Y:S02]  /*b820*/  MUFU.EX2 R247, R8 ;  /* 0x0000000800f77308 */ /* 0x0002a40000000800 */
[----:B-1----:R-:W-:-:S02]  /*b830*/  FMNMX.FTZ R8, R11, R13, !PT ;  /* 0x0000000d0b087209 */ /* 0x002fc40007810000 */
[----:B--2---:R-:W-:Y:S02]  /*b840*/  F2FP.PACK_AB R14, R120, R247 ;  /* 0x000000f7780e723e */ /* 0x004fe400000000ff */
[----:B------:R-:W-:-:S04]  /*b850*/  FMNMX.FTZ R8, R15, R8, !PT ;  /* 0x000000080f087209 */ /* 0x000fc80007810000 */
[----:B------:R-:W-:Y:S01]  /*b860*/  FMNMX.FTZ R9, R12, R8, !PT ;  /* 0x000000080c097209 */ /* 0x000fe20007810000 */
[----:B------:R-:W-:-:S03]  /*b870*/  FFMA.FTZ R8, R32, c[0x0][0x2d0], -R7 ;  /* 0x0000b40020087a23 */ /* 0x000fc60000010807 */
[----:B------:R-:W-:Y:S01]  /*b880*/  FMNMX.FTZ R9, R17, R9, !PT ;  /* 0x0000000911097209 */ /* 0x000fe20007810000 */
[----:B------:R1:W2:Y:S03]  /*b890*/  MUFU.EX2 R242, R8 ;  /* 0x0000000800f27308 */ /* 0x0002a60000000800 */
[----:B-1----:R-:W-:Y:S02]  /*b8a0*/  FMNMX.FTZ R8, R25, R9, !PT ;  /* 0x0000000919087209 */ /* 0x002fe40007810000 */
[----:B--2---:R-:W-:Y:S02]  /*b8b0*/  F2FP.PACK_AB R21, R245, R242 ;  /* 0x000000f2f515723e */ /* 0x004fe400000000ff */
[----:B------:R-:W-:-:S04]  /*b8c0*/  FMNMX.FTZ R8, R26, R8, !PT ;  /* 0x000000081a087209 */ /* 0x000fc80007810000 */
[----:B------:R-:W-:Y:S01]  /*b8d0*/  FMNMX.FTZ R2, R27, R8, !PT ;  /* 0x000000081b027209 */ /* 0x000fe20007810000 */
[----:B------:R-:W-:-:S03]  /*b8e0*/  FFMA.FTZ R8, R37, c[0x0][0x2d0], -R7 ;  /* 0x0000b40025087a23 */ /* 0x000fc60000010807 */
[----:B------:R-:W-:Y:S01]  /*b8f0*/  FMNMX.FTZ R2, R143, R2, !PT ;  /* 0x000000028f027209 */ /* 0x000fe20007810000 */
[----:B------:R1:W-:Y:S03]  /*b900*/  MUFU.EX2 R222, R8 ;  /* 0x0000000800de7308 */ /* 0x0003e60000000800 */
[----:B------:R-:W-:Y:S01]  /*b910*/  FMNMX.FTZ R3, R137, R2, !PT ;  /* 0x0000000289037209 */ /* 0x000fe20007810000 */
[----:B------:R-:W-:-:S03]  /*b920*/  FFMA.FTZ R2, R38, c[0x0][0x2d0], -R7 ;  /* 0x0000b40026027a23 */ /* 0x000fc60000010807 */
[----:B------:R-:W-:Y:S01]  /*b930*/  FMNMX.FTZ R3, R139, R3, !PT ;  /* 0x000000038b037209 */ /* 0x000fe20007810000 */
[----:B------:R2:W-:Y:S03]  /*b940*/  MUFU.EX2 R193, R2 ;  /* 0x0000000200c17308 */ /* 0x0005e60000000800 */
[----:B------:R-:W-:-:S05]  /*b950*/  FMNMX.FTZ R3, R138, R3, !PT ;  /* 0x000000038a037209 */ /* 0x000fca0007810000 */
[----:B------:R-:W3:Y:S01]  /*b960*/  SHFL.BFLY PT, R9, R3, 0x2, 0x1f ;  /* 0x0c401f0003097f89 */ /* 0x000ee200000e0000 */
[----:B-1----:R-:W-:-:S04]  /*b970*/  FFMA.FTZ R8, R43, c[0x0][0x2d0], -R7 ;  /* 0x0000b4002b087a23 */ /* 0x002fc80000010807 */
[----:B------:R1:W-:Y:S01]  /*b980*/  MUFU.EX2 R246, R8 ;  /* 0x0000000800f67308 */ /* 0x0003e20000000800 */
[----:B--2---:R-:W-:-:S07]  /*b990*/  FFMA.FTZ R2, R39, c[0x0][0x2d0], -R7 ;  /* 0x0000b40027027a23 */ /* 0x004fce0000010807 */
[----:B------:R2:W-:Y:S01]  /*b9a0*/  MUFU.EX2 R215, R2 ;  /* 0x0000000200d77308 */ /* 0x0005e20000000800 */
[----:B-1----:R-:W-:Y:S01]  /*b9b0*/  FFMA.FTZ R8, R44, c[0x0][0x2d0], -R7 ;  /* 0x0000b4002c087a23 */ /* 0x002fe20000010807 */
[----:B---3--:R-:W-:-:S06]  /*b9c0*/  FMNMX.FTZ R3, R3, R9, !PT ;  /* 0x0000000903037209 */ /* 0x008fcc0007810000 */
[----:B------:R-:W-:Y:S01]  /*b9d0*/  MUFU.EX2 R189, R8 ;  /* 0x0000000800bd7308 */ /* 0x000fe20000000800 */
[----:B--2---:R-:W-:-:S07]  /*b9e0*/  FFMA.FTZ R2, R42, c[0x0][0x2d0], -R7 ;  /* 0x0000b4002a027a23 */ /* 0x004fce0000010807 */
[----:B------:R1:W2:Y:S02]  /*b9f0*/  MUFU.EX2 R18, R2 ;  /* 0x0000000200127308 */ /* 0x0002a40000000800 */
[----:B-1----:R-:W-:Y:S02]  /*ba00*/  FMUL.FTZ R2, R141, c[0x0][0x2d0] ;  /* 0x0000b4008d027a20 */ /* 0x002fe40000410000 */
[----:B--2---:R-:W-:-:S03]  /*ba10*/  IMAD.MOV.U32 R4, RZ, RZ, R18 ;  /* 0x000000ffff047224 */ /* 0x004fc600078e0012 */
[----:B------:R-:W-:-:S05]  /*ba20*/  FSEL R2, R2, RZ, P0 ;  /* 0x000000ff02027208 */ /* 0x000fca0000000000 */
[--C-:B------:R-:W-:Y:S01]  /*ba30*/  FFMA.FTZ R8, R22, c[0x0][0x2d0], -R2.reuse ;  /* 0x0000b40016087a23 */ /* 0x100fe20000010802 */
[----:B------:R-:W-:Y:S01]  /*ba40*/  F2FP.PACK_AB R22, R192, R235 ;  /* 0x000000ebc016723e */ /* 0x000fe200000000ff */
[--C-:B------:R-:W-:Y:S02]  /*ba50*/  FFMA.FTZ R0, R33, c[0x0][0x2d0], -R2.reuse ;  /* 0x0000b40021007a23 */ /* 0x100fe40000010802 */
[----:B------:R1:W-:Y:S08]  /*ba60*/  MUFU.EX2 R239, R8 ;  /* 0x0000000800ef7308 */ /* 0x0003f00000000800 */
[----:B------:R2:W-:Y:S01]  /*ba70*/  MUFU.EX2 R221, R0 ;  /* 0x0000000000dd7308 */ /* 0x0005e20000000800 */
[----:B-1----:R-:W-:Y:S01]  /*ba80*/  FFMA.FTZ R8, R23, c[0x0][0x2d0], -R2 ;  /* 0x0000b40017087a23 */ /* 0x002fe20000010802 */
[----:B------:R-:W-:-:S06]  /*ba90*/  F2FP.PACK_AB R23, R193, R222 ;  /* 0x000000dec117723e */ /* 0x000fcc00000000ff */
[----:B------:R1:W3:Y:S01]  /*baa0*/  MUFU.EX2 R238, R8 ;  /* 0x0000000800ee7308 */ /* 0x0002e20000000800 */
[----:B--2---:R-:W-:Y:S01]  /*bab0*/  FFMA.FTZ R0, R34, c[0x0][0x2d0], -R2 ;  /* 0x0000b40022007a23 */ /* 0x004fe20000010802 */
[C---:B------:R-:W-:Y:S01]  /*bac0*/  HMMA.16816.F32 R108, R20.reuse, R80, RZ ;  /* 0x00000050146c723c */ /* 0x040fe200000018ff */
[----:B------:R-:W-:Y:S05]  /*bad0*/  LDSM.16.MT88.4 R32, [R220+0x3880] ;  /* 0x00388000dc20783b */ /* 0x000fea0000004200 */
[----:B------:R2:W4:Y:S02]  /*bae0*/  MUFU.EX2 R195, R0 ;  /* 0x0000000000c37308 */ /* 0x0005240000000800 */
[----:B------:R-:W-:Y:S01]  /*baf0*/  HMMA.16816.F32 R116, R20, R60, RZ ;  /* 0x0000003c1474723c */ /* 0x000fe200000018ff */
[----:B-1----:R-:W1:Y:S01]  /*bb00*/  SHFL.BFLY PT, R8, R3, 0x1, 0x1f ;  /* 0x0c201f0003087f89 */ /* 0x002e6200000e0000 */
[----:B---3--:R-:W-:-:S06]  /*bb10*/  F2FP.PACK_AB R16, R238, R239 ;  /* 0x000000efee10723e */ /* 0x008fcc00000000ff */
[C---:B------:R-:W-:Y:S01]  /*bb20*/  HMMA.16816.F32 R112, R20.reuse, R68, RZ ;  /* 0x000000441470723c */ /* 0x040fe200000018ff */
[--C-:B--2---:R-:W-:Y:S01]  /*bb30*/  FFMA.FTZ R0, R36, c[0x0][0x2d0], -R2.reuse ;  /* 0x0000b40024007a23 */ /* 0x104fe20000010802 */
[----:B----4-:R-:W-:Y:S01]  /*bb40*/  F2FP.PACK_AB R18, R195, R221 ;  /* 0x000000ddc312723e */ /* 0x010fe200000000ff */
[----:B------:R-:W-:Y:S02]  /*bb50*/  LDSM.16.MT88.4 R36, [R218+0x3880] ;  /* 0x00388000da24783b */ /* 0x000fe40000004200 */
[----:B------:R2:W-:Y:S03]  /*bb60*/  MUFU.EX2 R237, R0 ;  /* 0x0000000000ed7308 */ /* 0x0005e60000000800 */
[----:B------:R-:W-:Y:S01]  /*bb70*/  HMMA.16816.F32 R104, R20, R72, RZ ;  /* 0x000000481468723c */ /* 0x000fe200000018ff */
[----:B-1----:R-:W-:Y:S01]  /*bb80*/  FMNMX.FTZ R136, R3, R8, !PT ;  /* 0x0000000803887209 */ /* 0x002fe20007810000 */
[----:B------:R-:W-:-:S02]  /*bb90*/  FFMA.FTZ R3, R45, c[0x0][0x2d0], -R2 ;  /* 0x0000b4002d037a23 */ /* 0x000fc40000010802 */
[----:B------:R-:W1:Y:S01]  /*bba0*/  LDSM.16.MT88.4 R44, [R218+0x2880] ;  /* 0x00288000da2c783b */ /* 0x000e620000004200 */
[----:B--2---:R-:W-:Y:S01]  /*bbb0*/  FFMA.FTZ R0, R41, c[0x0][0x2d0], -R2 ;  /* 0x0000b40029007a23 */ /* 0x004fe20000010802 */
[C---:B------:R-:W-:Y:S01]  /*bbc0*/  FSETP.NEU.FTZ.AND P0, PT, R136.reuse, -INF , PT ;  /* 0xff8000008800780b */ /* 0x040fe20003f1d000 */
[----:B------:R-:W-:Y:S01]  /*bbd0*/  MUFU.EX2 R244, R3 ;  /* 0x0000000300f47308 */ /* 0x000fe20000000800 */
[----:B------:R-:W2:Y:S07]  /*bbe0*/  LDSM.16.MT88.4 R40, [R220+0x2880] ;  /* 0x00288000dc28783b */ /* 0x000eae0000004200 */
[----:B------:R3:W4:Y:S02]  /*bbf0*/  MUFU.EX2 R240, R0 ;  /* 0x0000000000f07308 */ /* 0x0007240000000800 */
[----:B---3--:R-:W-:-:S05]  /*bc00*/  FMUL.FTZ R0, R136, c[0x0][0x2d0] ;  /* 0x0000b40088007a20 */ /* 0x008fca0000410000 */
[----:B------:R-:W-:-:S05]  /*bc10*/  FSEL R0, R0, RZ, P0 ;  /* 0x000000ff00007208 */ /* 0x000fca0000000000 */
[--C-:B------:R-:W-:Y:S02]  /*bc20*/  FFMA.FTZ R3, R11, c[0x0][0x2d0], -R0.reuse ;  /* 0x0000b4000b037a23 */ /* 0x100fe40000010800 */
[----:B------:R-:W-:Y:S02]  /*bc30*/  HMMA.16816.F32 R8, R20, R48, RZ ;  /* 0x000000301408723c */ /* 0x000fe400000018ff */
[----:B------:R3:W-:Y:S02]  /*bc40*/  MUFU.EX2 R204, R3 ;  /* 0x0000000300cc7308 */ /* 0x0007e40000000800 */
[----:B---3--:R-:W-:Y:S01]  /*bc50*/  FFMA.FTZ R3, R13, c[0x0][0x2d0], -R0 ;  /* 0x0000b4000d037a23 */ /* 0x008fe20000010800 */
[----:B------:R-:W-:-:S05]  /*bc60*/  F2FP.PACK_AB R13, R4, R215 ;  /* 0x000000d7040d723e */ /* 0x000fca00000000ff */
[----:B------:R3:W-:Y:S02]  /*bc70*/  MUFU.EX2 R216, R3 ;  /* 0x0000000300d87308 */ /* 0x0007e40000000800 */
[----:B---3--:R-:W-:Y:S01]  /*bc80*/  FFMA.FTZ R3, R15, c[0x0][0x2d0], -R0 ;  /* 0x0000b4000f037a23 */ /* 0x008fe20000010800 */
[----:B------:R-:W-:-:S05]  /*bc90*/  F2FP.PACK_AB R15, R189, R246 ;  /* 0x000000f6bd0f723e */ /* 0x000fca00000000ff */
[----:B------:R3:W-:Y:S02]  /*bca0*/  MUFU.EX2 R252, R3 ;  /* 0x0000000300fc7308 */ /* 0x0007e40000000800 */
[----:B---3--:R-:W-:Y:S01]  /*bcb0*/  FFMA.FTZ R3, R12, c[0x0][0x2d0], -R0 ;  /* 0x0000b4000c037a23 */ /* 0x008fe20000010800 */
[----:B------:R-:W-:-:S05]  /*bcc0*/  F2FP.PACK_AB R12, R190, R194 ;  /* 0x000000c2be0c723e */ /* 0x000fca00000000ff */
[----:B------:R3:W1:Y:S02]  /*bcd0*/  MUFU.EX2 R205, R3 ;  /* 0x0000000300cd7308 */ /* 0x0006640000000800 */
[C---:B------:R-:W-:Y:S07]  /*bce0*/  HMMA.16816.F32 R176, R12.reuse, R84, R8 ;  /* 0x000000540cb0723c */ /* 0x040fee0000001808 */
[----:B----4-:R-:W-:Y:S01]  /*bcf0*/  F2FP.PACK_AB R8, R240, R237 ;  /* 0x000000edf008723e */ /* 0x010fe200000000ff */
[C---:B------:R-:W-:Y:S01]  /*bd00*/  HMMA.16816.F32 R108, R12.reuse, R52, R108 ;  /* 0x000000340c6c723c */ /* 0x040fe2000000186c */
[----:B---3--:R-:W-:Y:S01]  /*bd10*/  FFMA.FTZ R3, R57, c[0x0][0x2d0], -R2 ;  /* 0x0000b40039037a23 */ /* 0x008fe20000010802 */
[----:B-1----:R-:W-:Y:S01]  /*bd20*/  F2FP.PACK_AB R19, R205, R252 ;  /* 0x000000fccd13723e */ /* 0x002fe200000000ff */
[----:B------:R-:W1:Y:S02]  /*bd30*/  LDSM.16.MT88.4 R56, [R217+0x4080] ;  /* 0x00408000d938783b */ /* 0x000e640000004200 */
[----:B------:R3:W-:Y:S03]  /*bd40*/  MUFU.EX2 R6, R3 ;  /* 0x0000000300067308 */ /* 0x0007e60000000800 */
[C---:B------:R-:W-:Y:S08]  /*bd50*/  HMMA.16816.F32 R164, R12.reuse, R44, R116 ;  /* 0x0000002c0ca4723c */ /* 0x040ff00000001874 */
[----:B--2---:R-:W-:Y:S01]  /*bd60*/  HMMA.16816.F32 R180, R12, R40, R112 ;  /* 0x000000280cb4723c */ /* 0x004fe20000001870 */
[----:B---3--:R-:W-:Y:S01]  /*bd70*/  FFMA.FTZ R3, R17, c[0x0][0x2d0], -R0 ;  /* 0x0000b40011037a23 */ /* 0x008fe20000010800 */
[----:B------:R-:W-:-:S03]  /*bd80*/  F2FP.PACK_AB R17, R216, R204 ;  /* 0x000000ccd811723e */ /* 0x000fc600000000ff */
[----:B------:R2:W-:Y:S04]  /*bd90*/  MUFU.EX2 R207, R3 ;  /* 0x0000000300cf7308 */ /* 0x0005e80000000800 */
[C---:B------:R-:W-:Y:S08]  /*bda0*/  HMMA.16816.F32 R92, R16.reuse, R80, RZ ;  /* 0x00000050105c723c */ /* 0x040ff000000018ff */
[----:B------:R-:W-:Y:S01]  /*bdb0*/  HMMA.16816.F32 R64, R16, R48, RZ ;  /* 0x000000301040723c */ /* 0x000fe200000018ff */
[----:B--2---:R-:W-:-:S04]  /*bdc0*/  FFMA.FTZ R3, R25, c[0x0][0x2d0], -R0 ;  /* 0x0000b40019037a23 */ /* 0x004fc80000010800 */
[----:B------:R2:W3:Y:S03]  /*bdd0*/  MUFU.EX2 R206, R3 ;  /* 0x0000000300ce7308 */ /* 0x0004e60000000800 */
[C---:B------:R-:W-:Y:S08]  /*bde0*/  HMMA.16816.F32 R88, R16.reuse, R72, RZ ;  /* 0x000000481058723c */ /* 0x040ff000000018ff */
[----:B------:R-:W-:Y:S01]  /*bdf0*/  HMMA.16816.F32 R100, R16, R60, RZ ;  /* 0x0000003c1064723c */ /* 0x000fe200000018ff */
[----:B--2---:R-:W-:Y:S01]  /*be00*/  FFMA.FTZ R3, R26, c[0x0][0x2d0], -R0 ;  /* 0x0000b4001a037a23 */ /* 0x004fe20000010800 */
[----:B---3--:R-:W-:-:S06]  /*be10*/  F2FP.PACK_AB R9, R206, R207 ;  /* 0x000000cfce09723e */ /* 0x008fcc00000000ff */
[C---:B------:R-:W-:Y:S01]  /*be20*/  HMMA.16816.F32 R96, R16.reuse, R68, RZ ;  /* 0x000000441060723c */ /* 0x040fe200000018ff */
[----:B------:R-:W-:Y:S01]  /*be30*/  MOV R26, R120 ;  /* 0x00000078001a7202 */ /* 0x000fe20000000f00 */
[----:B------:R2:W-:Y:S06]  /*be40*/  MUFU.EX2 R213, R3 ;  /* 0x0000000300d57308 */ /* 0x0005ec0000000800 */
[C---:B------:R-:W-:Y:S08]  /*be50*/  HMMA.16816.F32 R112, R16.reuse, R36, RZ ;  /* 0x000000241070723c */ /* 0x040ff000000018ff */
[----:B------:R-:W-:Y:S01]  /*be60*/  HMMA.16816.F32 R116, R16, R62, RZ ;  /* 0x0000003e1074723c */ /* 0x000fe200000018ff */
[----:B--2---:R-:W-:Y:S01]  /*be70*/  FFMA.FTZ R3, R27, c[0x0][0x2d0], -R0 ;  /* 0x0000b4001b037a23 */ /* 0x004fe20000010800 */
[----:B------:R-:W-:-:S03]  /*be80*/  MOV R27, R6 ;  /* 0x00000006001b7202 */ /* 0x000fc60000000f00 */
[----:B------:R-:W2:Y:S01]  /*be90*/  MUFU.EX2 R212, R3 ;  /* 0x0000000300d47308 */ /* 0x000ea20000000800 */
[----:B------:R-:W-:Y:S02]  /*bea0*/  F2FP.PACK_AB R10, R27, R244 ;  /* 0x000000f41b0a723e */ /* 0x000fe400000000ff */
[C---:B------:R-:W-:Y:S08]  /*beb0*/  HMMA.16816.F32 R120, R16.reuse, R70, RZ ;  /* 0x000000461078723c */ /* 0x040ff000000018ff */
[----:B------:R-:W-:Y:S01]  /*bec0*/  HMMA.16816.F32 R124, R16, R82, RZ ;  /* 0x00000052107c723c */ /* 0x000fe200000018ff */
[----:B--2---:R-:W-:-:S07]  /*bed0*/  F2FP.PACK_AB R11, R212, R213 ;  /* 0x000000d5d40b723e */ /* 0x004fce00000000ff */
[----:B------:R-:W-:Y:S08]  /*bee0*/  HMMA.16816.F32 R128, R16, R74, RZ ;  /* 0x0000004a1080723c */ /* 0x000ff000000018ff */
[C---:B------:R-:W-:Y:S01]  /*bef0*/  HMMA.16816.F32 R92, R8.reuse, R52, R92 ;  /* 0x00000034085c723c */ /* 0x040fe2000000185c */
[----:B------:R-:W2:Y:S04]  /*bf00*/  LDL R53, [R1+0x64] ;  /* 0x0000640001357983 */ /* 0x000ea80000100800 */
[----:B------:R-:W2:Y:S03]  /*bf10*/  LDL R52, [R1+0x58] ;  /* 0x0000580001347983 */ /* 0x000ea60000100800 */
[C---:B------:R-:W-:Y:S01]  /*bf20*/  HMMA.16816.F32 R160, R8.reuse, R84, R64 ;  /* 0x0000005408a0723c */ /* 0x040fe20000001840 */
[----:B------:R-:W3:Y:S07]  /*bf30*/  LDSM.16.MT88.4 R64, [R218+0x4080] ;  /* 0x00408000da40783b */ /* 0x000eee0000004200 */
[C---:B-1----:R-:W-:Y:S08]  /*bf40*/  HMMA.16816.F32 R88, R8.reuse, R56, R88 ;  /* 0x000000380858723c */ /* 0x042ff00000001858 */
[----:B------:R-:W-:Y:S01]  /*bf50*/  HMMA.16816.F32 R168, R8, R44, R100 ;  /* 0x0000002c08a8723c */ /* 0x000fe20000001864 */
[----:B------:R-:W-:Y:S01]  /*bf60*/  IMAD.MOV.U32 R25, RZ, RZ, R92 ;  /* 0x000000ffff197224 */ /* 0x000fe200078e005c */
[----:B------:R-:W-:Y:S01]  /*bf70*/  MOV R3, R94 ;  /* 0x0000005e00037202 */ /* 0x000fe20000000f00 */
[----:B------:R-:W-:-:S02]  /*bf80*/  IMAD.MOV.U32 R188, RZ, RZ, R95 ;  /* 0x000000ffffbc7224 */ /* 0x000fc400078e005f */
[----:B------:R-:W-:Y:S02]  /*bf90*/  IMAD.MOV.U32 R6, RZ, RZ, R93 ;  /* 0x000000ffff067224 */ /* 0x000fe400078e005d */
[----:B------:R-:W-:Y:S01]  /*bfa0*/  IMAD.MOV.U32 R45, RZ, RZ, R109 ;  /* 0x000000ffff2d7224 */ /* 0x000fe200078e006d */
[----:B------:R-:W-:Y:S01]  /*bfb0*/  HMMA.16816.F32 R184, R8, R40, R96 ;  /* 0x0000002808b8723c */ /* 0x000fe20000001860 */
[----:B------:R-:W-:-:S06]  /*bfc0*/  IMAD.MOV.U32 R44, RZ, RZ, R110 ;  /* 0x000000ffff2c7224 */ /* 0x000fcc00078e006e */
[----:B------:R-:W-:Y:S01]  /*bfd0*/  MOV R41, R111 ;  /* 0x0000006f00297202 */ /* 0x000fe20000000f00 */
[----:B------:R-:W-:Y:S01]  /*bfe0*/  IMAD.MOV.U32 R40, RZ, RZ, R108 ;  /* 0x000000ffff287224 */ /* 0x000fe200078e006c */
[----:B------:R-:W-:Y:S01]  /*bff0*/  HMMA.16816.F32 R96, R16, R32, RZ ;  /* 0x000000201060723c */ /* 0x000fe200000018ff */
[----:B------:R-:W-:Y:S02]  /*c000*/  IMAD.MOV.U32 R85, RZ, RZ, R88 ;  /* 0x000000ffff557224 */ /* 0x000fe400078e0058 */
[----:B------:R-:W-:-:S05]  /*c010*/  IMAD.MOV.U32 R84, RZ, RZ, R90 ;  /* 0x000000ffff547224 */ /* 0x000fca00078e005a */
[C---:B------:R-:W-:Y:S08]  /*c020*/  HMMA.16816.F32 R92, R16.reuse, R28, RZ ;  /* 0x0000001c105c723c */ /* 0x040ff000000018ff */
[C---:B------:R-:W-:Y:S08]  /*c030*/  HMMA.16816.F32 R108, R16.reuse, R50, RZ ;  /* 0x00000032106c723c */ /* 0x040ff000000018ff */
[C---:B------:R-:W-:Y:S08]  /*c040*/  HMMA.16816.F32 R132, R16.reuse, R38, RZ ;  /* 0x000000261084723c */ /* 0x040ff000000018ff */
[C---:B------:R-:W-:Y:S08]  /*c050*/  HMMA.16816.F32 R148, R16.reuse, R34, RZ ;  /* 0x000000221094723c */ /* 0x040ff000000018ff */
[----:B------:R-:W-:Y:S01]  /*c060*/  HMMA.16816.F32 R144, R16, R30, RZ ;  /* 0x0000001e1090723c */ /* 0x000fe200000018ff */
[----:B------:R-:W1:Y:S07]  /*c070*/  LDSM.16.MT88.4 R16, [R219+0x4080] ;  /* 0x00408000db10783b */ /* 0x000e6e0000004200 */
[----:B------:R-:W-:Y:S07]  /*c080*/  HMMA.16816.F32 R248, R12, R56, R104 ;  /* 0x000000380cf8723c */ /* 0x000fee0000001868 */
[----:B------:R-:W-:Y:S01]  /*c090*/  MOV R57, R91 ;  /* 0x0000005b00397202 */ /* 0x000fe20000000f00 */
[----:B------:R-:W-:Y:S01]  /*c0a0*/  HMMA.16816.F32 R104, R20, R36, RZ ;  /* 0x000000241468723c */ /* 0x000fe200000018ff */
[----:B------:R-:W-:-:S07]  /*c0b0*/  IMAD.MOV.U32 R56, RZ, RZ, R89 ;  /* 0x000000ffff387224 */ /* 0x000fce00078e0059 */
[C---:B------:R-:W-:Y:S08]  /*c0c0*/  HMMA.16816.F32 R100, R20.reuse, R32, RZ ;  /* 0x000000201464723c */ /* 0x040ff000000018ff */
[C---:B------:R-:W-:Y:S08]  /*c0d0*/  HMMA.16816.F32 R80, R20.reuse, R82, RZ ;  /* 0x000000521450723c */ /* 0x040ff000000018ff */
[C---:B------:R-:W-:Y:S08]  /*c0e0*/  HMMA.16816.F32 R88, R20.reuse, R50, RZ ;  /* 0x000000321458723c */ /* 0x040ff000000018ff */
[C---:B------:R-:W-:Y:S08]  /*c0f0*/  HMMA.16816.F32 R48, R20.reuse, R38, RZ ;  /* 0x000000261430723c */ /* 0x040ff000000018ff */
[C---:B------:R-:W-:Y:S08]  /*c100*/  HMMA.16816.F32 R36, R20.reuse, R34, RZ ;  /* 0x000000221424723c */ /* 0x040ff000000018ff */
[C---:B------:R-:W-:Y:S08]  /*c110*/  HMMA.16816.F32 R32, R20.reuse, R28, RZ ;  /* 0x0000001c1420723c */ /* 0x040ff000000018ff */
[----:B------:R-:W-:Y:S08]  /*c120*/  HMMA.16816.F32 R72, R20, R74, RZ ;  /* 0x0000004a1448723c */ /* 0x000ff000000018ff */
[-C--:B---3--:R-:W-:Y:S07]  /*c130*/  HMMA.16816.F32 R196, R8, R64.reuse, R112 ;  /* 0x0000004008c4723c */ /* 0x088fee0000001870 */
[----:B------:R-:W-:Y:S01]  /*c140*/  IMAD.MOV.U32 R113, RZ, RZ, R3 ;  /* 0x000000ffff717224 */ /* 0x000fe200078e0003 */
[----:B------:R-:W-:Y:S01]  /*c150*/  HMMA.16816.F32 R208, R12, R64, R104 ;  /* 0x000000400cd0723c */ /* 0x000fe20000001868 */
[----:B------:R-:W-:-:S02]  /*c160*/  FFMA.FTZ R3, R175, c[0x0][0x2d0], -R24 ;  /* 0x0000b400af037a23 */ /* 0x000fc40000010818 */
[----:B------:R-:W-:-:S04]  /*c170*/  IMAD.MOV.U32 R112, RZ, RZ, R242 ;  /* 0x000000ffff707224 */ /* 0x000fc800078e00f2 */
[----:B------:R-:W-:Y:S01]  /*c180*/  MOV R65, R241 ;  /* 0x000000f100417202 */ /* 0x000fe20000000f00 */
[----:B------:R-:W-:Y:S01]  /*c190*/  HMMA.16816.F32 R104, R12, R76, R100 ;  /* 0x0000004c0c68723c */ /* 0x000fe20000001864 */
[----:B------:R-:W-:-:S07]  /*c1a0*/  IMAD.MOV.U32 R64, RZ, RZ, R240 ;  /* 0x000000ffff407224 */ /* 0x000fce00078e00f0 */
[C---:B------:R-:W-:Y:S07]  /*c1b0*/  HMMA.16816.F32 R100, R12.reuse, R54, R80 ;  /* 0x000000360c64723c */ /* 0x040fee0000001850 */
[----:B------:R-:W-:Y:S01]  /*c1c0*/  IMAD.MOV.U32 R83, RZ, RZ, R252 ;  /* 0x000000ffff537224 */ /* 0x000fe200078e00fc */
[----:B------:R-:W-:Y:S01]  /*c1d0*/  HMMA.16816.F32 R88, R12, R86, R88 ;  /* 0x000000560c58723c */ /* 0x000fe20000001858 */
[----:B------:R3:W-:Y:S07]  /*c1e0*/  MUFU.EX2 R252, R3 ;  /* 0x0000000300fc7308 */ /* 0x0007ee0000000800 */
[----:B------:R-:W-:Y:S07]  /*c1f0*/  HMMA.16816.F32 R240, R8, R76, R96 ;  /* 0x0000004c08f0723c */ /* 0x000fee0000001860 */
[----:B------:R-:W-:Y:S01]  /*c200*/  IMAD.MOV.U32 R99, RZ, RZ, R247 ;  /* 0x000000ffff637224 */ /* 0x000fe200078e00f7 */
[----:B-1----:R-:W-:Y:S01]  /*c210*/  HMMA.16816.F32 R200, R12, R16, R32 ;  /* 0x000000100cc8723c */ /* 0x002fe20000001820 */
[----:B---3--:R-:W-:Y:S01]  /*c220*/  FFMA.FTZ R3, R174, c[0x0][0x2d0], -R24 ;  /* 0x0000b400ae037a23 */ /* 0x008fe20000010818 */
[----:B------:R-:W-:Y:S01]  /*c230*/  MOV R98, R246 ;  /* 0x000000f600627202 */ /* 0x000fe20000000f00 */
[----:B------:R-:W-:-:S02]  /*c240*/  IMAD.MOV.U32 R97, RZ, RZ, R245 ;  /* 0x000000ffff617224 */ /* 0x000fc400078e00f5 */
[----:B------:R-:W-:-:S03]  /*c250*/  IMAD.MOV.U32 R96, RZ, RZ, R244 ;  /* 0x000000ffff607224 */ /* 0x000fc600078e00f4 */
[----:B------:R-:W-:Y:S01]  /*c260*/  HMMA.16816.F32 R244, R8, R16, R92 ;  /* 0x0000001008f4723c */ /* 0x000fe2000000185c */
[----:B------:R1:W3:Y:S01]  /*c270*/  MUFU.EX2 R92, R3 ;  /* 0x00000003005c7308 */ /* 0x0002e20000000800 */
[----:B------:R-:W-:-:S05]  /*c280*/  MOV R76, R85 ;  /* 0x00000055004c7202 */ /* 0x000fca0000000f00 */
[----:B------:R-:W-:Y:S01]  /*c290*/  IMAD.MOV.U32 R94, RZ, RZ, R84 ;  /* 0x000000ffff5e7224 */ /* 0x000fe200078e0054 */
[----:B------:R-:W-:Y:S01]  /*c2a0*/  HMMA.16816.F32 R32, R12, R58, R72 ;  /* 0x0000003a0c20723c */ /* 0x000fe20000001848 */
[----:B------:R-:W-:-:S07]  /*c2b0*/  IMAD.MOV.U32 R93, RZ, RZ, R239 ;  /* 0x000000ffff5d7224 */ /* 0x000fce00078e00ef */
[----:B------:R-:W-:Y:S01]  /*c2c0*/  HMMA.16816.F32 R60, R20, R62, RZ ;  /* 0x0000003e143c723c */ /* 0x000fe200000018ff */
[----:B-1----:R-:W-:-:S07]  /*c2d0*/  FFMA.FTZ R3, R173, c[0x0][0x2d0], -R24 ;  /* 0x0000b400ad037a23 */ /* 0x002fce0000010818 */
[----:B------:R-:W-:Y:S01]  /*c2e0*/  HMMA.16816.F32 R84, R8, R86, R108 ;  /* 0x000000560854723c */ /* 0x000fe2000000186c */
[----:B------:R1:W4:Y:S01]  /*c2f0*/  MUFU.EX2 R111, R3 ;  /* 0x00000003006f7308 */ /* 0x0003220000000800 */
[----:B------:R-:W-:Y:S01]  /*c300*/  IMAD.MOV.U32 R74, RZ, RZ, R235 ;  /* 0x000000ffff4a7224 */ /* 0x000fe200078e00eb */
[----:B------:R-:W-:Y:S02]  /*c310*/  MOV R73, R237 ;  /* 0x000000ed00497202 */ /* 0x000fe40000000f00 */
[----:B------:R-:W-:-:S03]  /*c320*/  MOV R72, R238 ;  /* 0x000000ee00487202 */ /* 0x000fc60000000f00 */
[----:B------:R-:W-:Y:S01]  /*c330*/  HMMA.16816.F32 R68, R20, R70, RZ ;  /* 0x000000461444723c */ /* 0x000fe200000018ff */
[----:B------:R-:W-:-:S07]  /*c340*/  IMAD.MOV.U32 R75, RZ, RZ, R215 ;  /* 0x000000ffff4b7224 */ /* 0x000fce00078e00d7 */
[----:B------:R-:W-:Y:S01]  /*c350*/  HMMA.16816.F32 R20, R20, R30, RZ ;  /* 0x0000001e1414723c */ /* 0x000fe200000018ff */
[----:B-1----:R-:W-:-:S07]  /*c360*/  FFMA.FTZ R3, R172, c[0x0][0x2d0], -R24 ;  /* 0x0000b400ac037a23 */ /* 0x002fce0000010818 */
[----:B------:R-:W-:Y:S01]  /*c370*/  HMMA.16816.F32 R124, R8, R54, R124 ;  /* 0x00000036087c723c */ /* 0x000fe2000000187c */
[----:B------:R1:W-:Y:S01]  /*c380*/  MUFU.EX2 R239, R3 ;  /* 0x0000000300ef7308 */ /* 0x0003e20000000800 */
[----:B------:R-:W-:Y:S01]  /*c390*/  IMAD.MOV.U32 R115, RZ, RZ, R27 ;  /* 0x000000ffff737224 */ /* 0x000fe200078e001b */
[----:B------:R-:W-:Y:S01]  /*c3a0*/  MOV R80, R26 ;  /* 0x0000001a00507202 */ /* 0x000fe20000000f00 */
[----:B------:R-:W-:-:S04]  /*c3b0*/  IMAD.MOV.U32 R114, RZ, RZ, R25 ;  /* 0x000000ffff727224 */ /* 0x000fc800078e0019 */
[----:B------:R-:W-:Y:S01]  /*c3c0*/  HMMA.16816.F32 R36, R12, R78, R36 ;  /* 0x0000004e0c24723c */ /* 0x000fe20000001824 */
[----:B------:R-:W-:-:S07]  /*c3d0*/  IMAD.MOV.U32 R109, RZ, RZ, R189 ;  /* 0x000000ffff6d7224 */ /* 0x000fce00078e00bd */
[----:B------:R-:W-:Y:S01]  /*c3e0*/  HMMA.16816.F32 R144, R8, R18, R144 ;  /* 0x000000120890723c */ /* 0x000fe20000001890 */
[----:B-1----:R-:W-:Y:S01]  /*c3f0*/  FFMA.FTZ R3, R159, c[0x0][0x2d0], -R7 ;  /* 0x0000b4009f037a23 */ /* 0x002fe20000010807 */
[----:B------:R-:W-:Y:S02]  /*c400*/  MOV R77, R56 ;  /* 0x00000038004d7202 */ /* 0x000fe40000000f00 */
[----:B------:R-:W-:Y:S01]  /*c410*/  MOV R82, R41 ;  /* 0x0000002900527202 */ /* 0x000fe20000000f00 */
[----:B------:R1:W-:Y:S03]  /*c420*/  MUFU.EX2 R235, R3 ;  /* 0x0000000300eb7308 */ /* 0x0003e60000000800 */
[C---:B------:R-:W-:Y:S01]  /*c430*/  HMMA.16816.F32 R48, R12.reuse, R66, R48 ;  /* 0x000000420c30723c */ /* 0x040fe20000001830 */
[----:B------:R-:W-:Y:S01]  /*c440*/  IMAD.MOV.U32 R95, RZ, RZ, R57 ;  /* 0x000000ffff5f7224 */ /* 0x000fe200078e0039 */
[----:B------:R-:W-:Y:S06]  /*c450*/  LDSM.16.MT88.4 R172, [R218+0x3080] ;  /* 0x00308000daac783b */ /* 0x000fec0000004200 */
[----:B------:R-:W-:Y:S01]  /*c460*/  HMMA.16816.F32 R28, R12, R18, R20 ;  /* 0x000000120c1c723c */ /* 0x000fe20000001814 */
[----:B-1----:R-:W-:-:S07]  /*c470*/  FFMA.FTZ R3, R158, c[0x0][0x2d0], -R7 ;  /* 0x0000b4009e037a23 */ /* 0x002fce0000010807 */
[----:B------:R-:W-:Y:S01]  /*c480*/  HMMA.16816.F32 R68, R12, R42, R68 ;  /* 0x0000002a0c44723c */ /* 0x000fe20000001844 */
[----:B------:R1:W-:Y:S01]  /*c490*/  MUFU.EX2 R237, R3 ;  /* 0x0000000300ed7308 */ /* 0x0003e20000000800 */
[----:B------:R-:W-:-:S06]  /*c4a0*/  IMAD.MOV.U32 R81, RZ, RZ, R44 ;  /* 0x000000ffff517224 */ /* 0x000fcc00078e002c */
[----:B------:R-:W-:Y:S01]  /*c4b0*/  HMMA.16816.F32 R60, R12, R46, R60 ;  /* 0x0000002e0c3c723c */ /* 0x000fe2000000183c */
[----:B-1----:R-:W-:-:S04]  /*c4c0*/  FFMA.FTZ R3, R157, c[0x0][0x2d0], -R7 ;  /* 0x0000b4009d037a23 */ /* 0x002fc80000010807 */
[----:B------:R1:W-:Y:S02]  /*c4d0*/  MUFU.EX2 R238, R3 ;  /* 0x0000000300ee7308 */ /* 0x0003e40000000800 */
[----:B-1----:R-:W-:Y:S02]  /*c4e0*/  FFMA.FTZ R3, R156, c[0x0][0x2d0], -R7 ;  /* 0x0000b4009c037a23 */ /* 0x002fe40000010807 */
[----:B------:R-:W1:Y:S04]  /*c4f0*/  LDSM.16.MT88.4 R156, [R217+0x3080] ;  /* 0x00308000d99c783b */ /* 0x000e680000004200 */
[----:B------:R2:W-:Y:S02]  /*c500*/  MUFU.EX2 R215, R3 ;  /* 0x0000000300d77308 */ /* 0x0005e40000000800 */
[----:B--2---:R-:W-:-:S06]  /*c510*/  FFMA.FTZ R3, R154, c[0x0][0x2d0], -R2 ;  /* 0x0000b4009a037a23 */ /* 0x004fcc0000010802 */
[----:B------:R2:W-:Y:S01]  /*c520*/  MUFU.EX2 R54, R3 ;  /* 0x0000000300367308 */ /* 0x0005e20000000800 */
[----:B------:R-:W-:Y:S01]  /*c530*/  HMMA.16816.F32 R24, R8, R78, R148 ;  /* 0x0000004e0818723c */ /* 0x000fe20000001894 */
[----:B------:R-:W-:Y:S01]  /*c540*/  MOV R19, R188 ;  /* 0x000000bc00137202 */ /* 0x000fe20000000f00 */
[----:B--2---:R-:W-:-:S05]  /*c550*/  FFMA.FTZ R3, R153, c[0x0][0x2d0], -R2 ;  /* 0x0000b40099037a23 */ /* 0x004fca0000010802 */
[----:B------:R2:W1:Y:S01]  /*c560*/  MUFU.EX2 R55, R3 ;  /* 0x0000000300377308 */ /* 0x0004620000000800 */
[----:B------:R-:W-:Y:S01]  /*c570*/  MOV R79, R191 ;  /* 0x000000bf004f7202 */ /* 0x000fe20000000f00 */
[----:B------:R-:W-:Y:S02]  /*c580*/  IMAD.MOV.U32 R78, RZ, RZ, R190 ;  /* 0x000000ffff4e7224 */ /* 0x000fe400078e00be */
[----:B------:R-:W1:Y:S01]  /*c590*/  LDSM.16.MT88.4 R188, [R220+0x3080] ;  /* 0x00308000dcbc783b */ /* 0x000e620000004200 */
[--C-:B--2---:R-:W-:Y:S02]  /*c5a0*/  FFMA.FTZ R3, R152, c[0x0][0x2d0], -R2.reuse ;  /* 0x0000b40098037a23 */ /* 0x104fe40000010802 */
[----:B------:R-:W-:-:S04]  /*c5b0*/  FFMA.FTZ R2, R155, c[0x0][0x2d0], -R2 ;  /* 0x0000b4009b027a23 */ /* 0x000fc80000010802 */
[----:B------:R2:W-:Y:S08]  /*c5c0*/  MUFU.EX2 R16, R2 ;  /* 0x0000000200107308 */ /* 0x0005f00000000800 */
[----:B------:R-:W1:Y:S01]  /*c5d0*/  MUFU.EX2 R17, R3 ;  /* 0x0000000300117308 */ /* 0x000e620000000800 */
[----:B--2---:R-:W-:-:S07]  /*c5e0*/  FFMA.FTZ R2, R143, c[0x0][0x2d0], -R0 ;  /* 0x0000b4008f027a23 */ /* 0x004fce0000010800 */
[----:B------:R2:W-:Y:S01]  /*c5f0*/  MUFU.EX2 R7, R2 ;  /* 0x0000000200077308 */ /* 0x0005e20000000800 */
[----:B------:R-:W-:Y:S02]  /*c600*/  IMAD.MOV.U32 R56, RZ, RZ, R40 ;  /* 0x000000ffff387224 */ /* 0x000fe400078e0028 */
[----:B--2---:R-:W-:-:S05]  /*c610*/  FFMA.FTZ R2, R137, c[0x0][0x2d0], -R0 ;  /* 0x0000b40089027a23 */ /* 0x004fca0000010800 */
[----:B------:R2:W1:Y:S01]  /*c620*/  MUFU.EX2 R3, R2 ;  /* 0x0000000200037308 */ /* 0x0004620000000800 */
[C---:B------:R-:W-:Y:S01]  /*c630*/  HMMA.16816.F32 R40, R8.reuse, R42, R120 ;  /* 0x0000002a0828723c */ /* 0x040fe20000001878 */
[--C-:B--2---:R-:W-:Y:S02]  /*c640*/  FFMA.FTZ R2, R139, c[0x0][0x2d0], -R0.reuse ;  /* 0x0000b4008b027a23 */ /* 0x104fe40000010800 */
[----:B------:R-:W-:Y:S02]  /*c650*/  FFMA.FTZ R0, R138, c[0x0][0x2d0], -R0 ;  /* 0x0000b4008a007a23 */ /* 0x000fe40000010800 */
[----:B------:R-:W-:Y:S02]  /*c660*/  IMAD.MOV.U32 R138, RZ, RZ, R6 ;  /* 0x000000ffff8a7224 */ /* 0x000fe400078e0006 */
[----:B------:R-:W-:Y:S08]  /*c670*/  MUFU.EX2 R2, R2 ;  /* 0x0000000200027308 */ /* 0x000ff00000000800 */
[----:B------:R-:W2:Y:S01]  /*c680*/  MUFU.EX2 R6, R0 ;  /* 0x0000000000067308 */ /* 0x000ea20000000800 */
[----:B---3--:R-:W-:Y:S01]  /*c690*/  IMAD.MOV.U32 R18, RZ, RZ, R92 ;  /* 0x000000ffff127224 */ /* 0x008fe200078e005c */
[----:B----4-:R-:W-:Y:S01]  /*c6a0*/  MOV R143, R111 ;  /* 0x0000006f008f7202 */ /* 0x010fe20000000f00 */
[----:B------:R-:W-:Y:S01]  /*c6b0*/  HMMA.16816.F32 R20, R8, R58, R128 ;  /* 0x0000003a0814723c */ /* 0x000fe20000001880 */
[----:B------:R-:W-:-:S06]  /*c6c0*/  IMAD.MOV.U32 R57, RZ, RZ, R45 ;  /* 0x000000ffff397224 */ /* 0x000fcc00078e002d */
[----:B-1----:R-:W-:Y:S01]  /*c6d0*/  F2FP.PACK_AB R128, R55, R54 ;  /* 0x000000363780723e */ /* 0x002fe200000000ff */
[----:B------:R-:W-:Y:S01]  /*c6e0*/  HMMA.16816.F32 R12, R8, R66, R132 ;  /* 0x00000042080c723c */ /* 0x000fe20000001884 */
[----:B------:R-:W-:Y:S02]  /*c6f0*/  F2FP.PACK_AB R130, R16, R17 ;  /* 0x000000111082723e */ /* 0x000fe400000000ff */
[----:B------:R-:W-:Y:S02]  /*c700*/  F2FP.PACK_AB R129, R3, R7 ;  /* 0x000000070381723e */ /* 0x000fe400000000ff */
[----:B--2---:R-:W-:Y:S02]  /*c710*/  F2FP.PACK_AB R131, R6, R2 ;  /* 0x000000020683723e */ /* 0x004fe400000000ff */
[----:B------:R-:W-:Y:S02]  /*c720*/  F2FP.PACK_AB R132, R18, R252 ;  /* 0x000000fc1284723e */ /* 0x000fe400000000ff */
[----:B------:R-:W-:-:S02]  /*c730*/  F2FP.PACK_AB R133, R237, R235 ;  /* 0x000000ebed85723e */ /* 0x000fc400000000ff */
[----:B------:R-:W-:Y:S02]  /*c740*/  F2FP.PACK_AB R134, R239, R143 ;  /* 0x0000008fef86723e */ /* 0x000fe400000000ff */
[----:B------:R-:W-:Y:S01]  /*c750*/  F2FP.PACK_AB R135, R215, R238 ;  /* 0x000000eed787723e */ /* 0x000fe200000000ff */
[----:B------:R-:W-:Y:S01]  /*c760*/  HMMA.16816.F32 R44, R8, R46, R116 ;  /* 0x0000002e082c723c */ /* 0x000fe20000001874 */
[----:B------:R-:W-:Y:S02]  /*c770*/  IMAD.MOV.U32 R120, RZ, RZ, R112 ;  /* 0x000000ffff787224 */ /* 0x000fe400078e0070 */
[----:B------:R-:W-:Y:S02]  /*c780*/  IMAD.MOV.U32 R111, RZ, RZ, R93 ;  /* 0x000000ffff6f7224 */ /* 0x000fe400078e005d */
[----:B------:R-:W-:Y:S02]  /*c790*/  IMAD.MOV.U32 R92, RZ, RZ, R193 ;  /* 0x000000ffff5c7224 */ /* 0x000fe400078e00c1 */
[----:B------:R-:W-:Y:S01]  /*c7a0*/  IMAD.MOV.U32 R123, RZ, RZ, R99 ;  /* 0x000000ffff7b7224 */ /* 0x000fe200078e0063 */
[----:B------:R-:W-:Y:S01]  /*c7b0*/  MOV R117, R97 ;  /* 0x0000006100757202 */ /* 0x000fe20000000f00 */
[-C--:B------:R-:W-:Y:S01]  /*c7c0*/  HMMA.16816.F32 R152, R128, R156.reuse, R160 ;  /* 0x0000009c8098723c */ /* 0x080fe200000018a0 */
[----:B------:R-:W-:Y:S01]  /*c7d0*/  MOV R119, R94 ;  /* 0x0000005e00777202 */ /* 0x000fe20000000f00 */
[----:B------:R-:W-:Y:S01]  /*c7e0*/  IMAD.MOV.U32 R118, RZ, RZ, R96 ;  /* 0x000000ffff767224 */ /* 0x000fe200078e0060 */
[----:B------:R-:W-:Y:S01]  /*c7f0*/  MOV R94, R195 ;  /* 0x000000c3005e7202 */ /* 0x000fe20000000f00 */
[----:B------:R-:W-:Y:S01]  /*c800*/  IMAD.MOV.U32 R93, RZ, RZ, R194 ;  /* 0x000000ffff5d7224 */ /* 0x000fe200078e00c2 */
[----:B------:R-:W-:Y:S01]  /*c810*/  MOV R58, R81 ;  /* 0x00000051003a7202 */ /* 0x000fe20000000f00 */
[----:B------:R-:W-:Y:S01]  /*c820*/  IMAD.MOV.U32 R110, RZ, RZ, R95 ;  /* 0x000000ffff6e7224 */ /* 0x000fe200078e005f */
[----:B------:R-:W-:Y:S01]  /*c830*/  LDSM.16.MT88.4 R8, [R219+0x4880] ;  /* 0x00488000db08783b */ /* 0x000fe20000004200 */
[C---:B------:R-:W-:Y:S08]  /*c840*/  HMMA.16816.F32 R148, R132.reuse, R156, R176 ;  /* 0x0000009c8494723c */ /* 0x040ff000000018b0 */
[-C--:B------:R-:W-:Y:S07]  /*c850*/  HMMA.16816.F32 R160, R132, R158.reuse, R88 ;  /* 0x0000009e84a0723c */ /* 0x080fee0000001858 */
[----:B------:R-:W-:Y:S01]  /*c860*/  MOV R91, R192 ;  /* 0x000000c0005b7202 */ /* 0x000fe20000000f00 */
[----:B------:R-:W-:Y:S01]  /*c870*/  HMMA.16816.F32 R156, R128, R158, R84 ;  /* 0x0000009e809c723c */ /* 0x000fe20000001854 */
[----:B------:R-:W-:Y:S01]  /*c880*/  IMAD.MOV.U32 R88, RZ, RZ, R19 ;  /* 0x000000ffff587224 */ /* 0x000fe200078e0013 */
[----:B------:R-:W-:Y:S01]  /*c890*/  MOV R89, R78 ;  /* 0x0000004e00597202 */ /* 0x000fe20000000f00 */
[----:B------:R-:W-:-:S02]  /*c8a0*/  IMAD.MOV.U32 R19, RZ, RZ, R79 ;  /* 0x000000ffff137224 */ /* 0x000fc400078e004f */
[----:B------:R-:W-:Y:S02]  /*c8b0*/  IMAD.MOV.U32 R78, RZ, RZ, R117 ;  /* 0x000000ffff4e7224 */ /* 0x000fe400078e0075 */
[----:B------:R-:W-:Y:S01]  /*c8c0*/  MOV R86, R138 ;  /* 0x0000008a00567202 */ /* 0x000fe20000000f00 */
[-C--:B------:R-:W-:Y:S01]  /*c8d0*/  HMMA.16816.F32 R180, R132, R188.reuse, R180 ;  /* 0x000000bc84b4723c */ /* 0x080fe200000018b4 */
[----:B------:R-:W-:Y:S01]  /*c8e0*/  IMAD.MOV.U32 R138, RZ, RZ, R120 ;  /* 0x000000ffff8a7224 */ /* 0x000fe200078e0078 */
[----:B------:R-:W-:Y:S01]  /*c8f0*/  MOV R120, R119 ;  /* 0x0000007700787202 */ /* 0x000fe20000000f00 */
[----:B------:R-:W-:Y:S01]  /*c900*/  IMAD.MOV.U32 R79, RZ, RZ, R118 ;  /* 0x000000ffff4f7224 */ /* 0x000fe200078e0076 */
[----:B------:R-:W-:Y:S01]  /*c910*/  MOV R117, R222 ;  /* 0x000000de00757202 */ /* 0x000fe20000000f00 */
[----:B------:R-:W-:Y:S01]  /*c920*/  IMAD.MOV.U32 R118, RZ, RZ, R221 ;  /* 0x000000ffff767224 */ /* 0x000fe200078e00dd */
[----:B------:R-:W-:Y:S01]  /*c930*/  MOV R119, R5 ;  /* 0x0000000500777202 */ /* 0x000fe20000000f00 */
[----:B------:R1:W5:Y:S01]  /*c940*/  LDL.LU R222, [R1+0xf8] ;  /* 0x0000f80001de7983 */ /* 0x0003620000300800 */
[----:B------:R-:W-:Y:S03]  /*c950*/  HMMA.16816.F32 R184, R128, R188, R184 ;  /* 0x000000bc80b8723c */ /* 0x000fe600000018b8 */
[----:B------:R1:W5:Y:S04]  /*c960*/  LDL.LU R221, [R1+0xf4] ;  /* 0x0000f40001dd7983 */ /* 0x0003680000300800 */
[----:B------:R1:W5:Y:S01]  /*c970*/  LDL.LU R5, [R1+0xec] ;  /* 0x0000ec0001057983 */ /* 0x0003620000300800 */
[-C--:B------:R-:W-:Y:S08]  /*c980*/  HMMA.16816.F32 R192, R132, R190.reuse, R68 ;  /* 0x000000be84c0723c */ /* 0x080ff00000001844 */
[----:B------:R-:W-:Y:S07]  /*c990*/  HMMA.16816.F32 R188, R128, R190, R40 ;  /* 0x000000be80bc723c */ /* 0x000fee0000001828 */
[----:B------:R-:W-:-:S02]  /*c9a0*/  IMAD.MOV.U32 R42, RZ, RZ, R216 ;  /* 0x000000ffff2a7224 */ /* 0x000fc400078e00d8 */
[----:B------:R1:W5:Y:S01]  /*c9b0*/  LDL.LU R216, [R1+0xf0] ;  /* 0x0000f00001d87983 */ /* 0x0003620000300800 */
[----:B------:R-:W-:-:S03]  /*c9c0*/  IMAD.MOV.U32 R116, RZ, RZ, R98 ;  /* 0x000000ffff747224 */ /* 0x000fc600078e0062 */
[----:B------:R-:W2:Y:S01]  /*c9d0*/  LDSM.16.MT88.4 R96, [R218+0x4880] ;  /* 0x00488000da60783b */ /* 0x000ea20000004200 */
[----:B------:R-:W-:Y:S02]  /*c9e0*/  IMAD.MOV.U32 R108, RZ, RZ, R80 ;  /* 0x000000ffff6c7224 */ /* 0x000fe400078e0050 */
[----:B------:R-:W-:Y:S02]  /*c9f0*/  IMAD.MOV.U32 R59, RZ, RZ, R82 ;  /* 0x000000ffff3b7224 */ /* 0x000fe400078e0052 */
[----:B------:R-:W-:Y:S02]  /*ca00*/  IMAD.MOV.U32 R95, RZ, RZ, R83 ;  /* 0x000000ffff5f7224 */ /* 0x000fe400078e0053 */
[----:B------:R-:W3:Y:S01]  /*ca10*/  LDSM.16.MT88.4 R80, [R217+0x4880] ;  /* 0x00488000d950783b */ /* 0x000ee20000004200 */
[----:B------:R-:W-:Y:S01]  /*ca20*/  MOV R122, R64 ;  /* 0x00000040007a7202 */ /* 0x000fe20000000f00 */
[----:B------:R-:W-:Y:S02]  /*ca30*/  IMAD.MOV.U32 R121, RZ, RZ, R65 ;  /* 0x000000ffff797224 */ /* 0x000fe400078e0041 */
[----:B------:R-:W4:Y:S01]  /*ca40*/  LDSM.16.MT88.4 R64, [R219+0x3080] ;  /* 0x00308000db40783b */ /* 0x000f220000004200 */
[----:B------:R-:W-:Y:S01]  /*ca50*/  MOV R0, R114 ;  /* 0x0000007200007202 */ /* 0x000fe20000000f00 */
[----:B------:R-:W-:Y:S01]  /*ca60*/  IMAD.MOV.U32 R139, RZ, RZ, R113 ;  /* 0x000000ffff8b7224 */ /* 0x000fe200078e0071 */
[----:B------:R-:W-:Y:S01]  /*ca70*/  MOV R90, R121 ;  /* 0x00000079005a7202 */ /* 0x000fe20000000f00 */
[----:B------:R-:W-:-:S02]  /*ca80*/  IMAD.MOV.U32 R84, RZ, RZ, R91 ;  /* 0x000000ffff547224 */ /* 0x000fc400078e005b */
[----:B------:R-:W-:Y:S01]  /*ca90*/  IMAD.MOV.U32 R91, RZ, RZ, R122 ;  /* 0x000000ffff5b7224 */ /* 0x000fe200078e007a */
[-C--:B------:R-:W-:Y:S01]  /*caa0*/  HMMA.16816.F32 R164, R132, R172.reuse, R164 ;  /* 0x000000ac84a4723c */ /* 0x080fe200000018a4 */
[----:B------:R-:W-:Y:S02]  /*cab0*/  IMAD.MOV.U32 R85, RZ, RZ, R0 ;  /* 0x000000ffff557224 */ /* 0x000fe400078e0000 */
[----:B------:R-:W-:Y:S01]  /*cac0*/  IMAD.MOV.U32 R87, RZ, RZ, R139 ;  /* 0x000000ffff577224 */ /* 0x000fe200078e008b */
[----:B------:R-:W-:Y:S01]  /*cad0*/  MOV R139, R116 ;  /* 0x00000074008b7202 */ /* 0x000fe20000000f00 */
[----:B------:R-:W-:Y:S01]  /*cae0*/  IMAD.MOV.U32 R0, RZ, RZ, R123 ;  /* 0x000000ffff007224 */ /* 0x000fe200078e007b */
[----:B------:R-:W-:Y:S02]  /*caf0*/  MOV R122, R73 ;  /* 0x00000049007a7202 */ /* 0x000fe40000000f00 */
[----:B------:R-:W-:Y:S01]  /*cb00*/  HMMA.16816.F32 R168, R128, R172, R168 ;  /* 0x000000ac80a8723c */ /* 0x000fe200000018a8 */
[----:B------:R-:W-:Y:S01]  /*cb10*/  IMAD.MOV.U32 R121, RZ, RZ, R110 ;  /* 0x000000ffff797224 */ /* 0x000fe200078e006e */
[----:B------:R-:W-:Y:S01]  /*cb20*/  MOV R43, R89 ;  /* 0x00000059002b7202 */ /* 0x000fe20000000f00 */
[----:B------:R-:W-:-:S05]  /*cb30*/  IMAD.MOV.U32 R123, RZ, RZ, R74 ;  /* 0x000000ffff7b7224 */ /* 0x000fca00078e004a */
[----:B------:R-:W-:Y:S01]  /*cb40*/  HMMA.16816.F32 R176, R132, R174, R60 ;  /* 0x000000ae84b0723c */ /* 0x000fe2000000183c */
[----:B------:R-:W-:Y:S02]  /*cb50*/  IMAD.MOV.U32 R110, RZ, RZ, R72 ;  /* 0x000000ffff6e7224 */ /* 0x000fe400078e0048 */
[----:B------:R-:W-:-:S04]  /*cb60*/  IMAD.MOV.U32 R116, RZ, RZ, R75 ;  /* 0x000000ffff747224 */ /* 0x000fc800078e004b */
[----:B------:R-:W-:Y:S01]  /*cb70*/  IMAD.MOV.U32 R63, RZ, RZ, R88 ;  /* 0x000000ffff3f7224 */ /* 0x000fe200078e0058 */
[----:B------:R-:W-:Y:S01]  /*cb80*/  HMMA.16816.F32 R172, R128, R174, R44 ;  /* 0x000000ae80ac723c */ /* 0x000fe2000000182c */
[----:B------:R-:W-:-:S06]  /*cb90*/  IMAD.MOV.U32 R41, RZ, RZ, R122 ;  /* 0x000000ffff297224 */ /* 0x000fcc00078e007a */
[----:B------:R-:W-:Y:S01]  /*cba0*/  IMAD.MOV.U32 R44, RZ, RZ, R90 ;  /* 0x000000ffff2c7224 */ /* 0x000fe200078e005a */
[----:B------:R-:W-:Y:S02]  /*cbb0*/  MOV R45, R91 ;  /* 0x0000005b002d7202 */ /* 0x000fe40000000f00 */
[----:B--2---:R-:W-:Y:S01]  /*cbc0*/  HMMA.16816.F32 R88, R132, R96, R208 ;  /* 0x000000608458723c */ /* 0x004fe200000018d0 */
[----:B------:R-:W-:Y:S01]  /*cbd0*/  IMAD.MOV.U32 R46, RZ, RZ, R0 ;  /* 0x000000ffff2e7224 */ /* 0x000fe200078e0000 */
[----:B------:R-:W-:Y:S01]  /*cbe0*/  MOV R47, R139 ;  /* 0x0000008b002f7202 */ /* 0x000fe20000000f00 */
[----:B------:R-:W-:Y:S01]  /*cbf0*/  IMAD.MOV.U32 R0, RZ, RZ, R78 ;  /* 0x000000ffff007224 */ /* 0x000fe200078e004e */
[----:B------:R-:W-:-:S03]  /*cc00*/  MOV R139, R79 ;  /* 0x0000004f008b7202 */ /* 0x000fc60000000f00 */
[----:B------:R-:W-:Y:S01]  /*cc10*/  MOV R211, R119 ;  /* 0x0000007700d37202 */ /* 0x000fe20000000f00 */
[----:B---3--:R-:W-:Y:S01]  /*cc20*/  HMMA.16816.F32 R72, R132, R80, R248 ;  /* 0x000000508448723c */ /* 0x008fe200000018f8 */
[----:B------:R-:W-:Y:S01]  /*cc30*/  IMAD.MOV.U32 R78, RZ, RZ, R120 ;  /* 0x000000ffff4e7224 */ /* 0x000fe200078e0078 */
[----:B------:R-:W-:-:S05]  /*cc40*/  MOV R79, R121 ;  /* 0x00000079004f7202 */ /* 0x000fca0000000f00 */
[----:B------:R-:W-:Y:S02]  /*cc50*/  MOV R248, R123 ;  /* 0x0000007b00f87202 */ /* 0x000fe40000000f00 */
[----:B------:R-:W-:Y:S01]  /*cc60*/  HMMA.16816.F32 R120, R132, R8, R200 ;  /* 0x000000088478723c */ /* 0x000fe200000018c8 */
[----:B------:R-:W-:Y:S02]  /*cc70*/  IMAD.MOV.U32 R137, RZ, RZ, R115 ;  /* 0x000000ffff897224 */ /* 0x000fe400078e0073 */
[----:B------:R-:W2:Y:S04]  /*cc80*/  LDSM.16.MT88.4 R112, [R220+0x4880] ;  /* 0x00488000dc70783b */ /* 0x000ea80000004200 */
[----:B------:R-:W-:Y:S01]  /*cc90*/  IMAD.MOV.U32 R202, RZ, RZ, R211 ;  /* 0x000000ffffca7224 */ /* 0x000fe200078e00d3 */
[----:B------:R-:W-:Y:S01]  /*cca0*/  MOV R211, R42 ;  /* 0x0000002a00d37202 */ /* 0x000fe20000000f00 */
[----:B------:R-:W-:Y:S01]  /*ccb0*/  IMAD.MOV.U32 R42, RZ, RZ, c[0x0][0x2c4] ;  /* 0x0000b100ff2a7624 */ /* 0x000fe200078e00ff */
[----:B------:R-:W-:-:S04]  /*ccc0*/  MOV R249, R117 ;  /* 0x0000007500f97202 */ /* 0x000fc80000000f00 */
[----:B------:R-:W-:Y:S01]  /*ccd0*/  ISETP.NE.AND P6, PT, R42, 0x1, PT ;  /* 0x000000012a00780c */ /* 0x000fe20003fc5270 */
[----:B------:R-:W-:Y:S01]  /*cce0*/  IMAD.MOV.U32 R250, RZ, RZ, R118 ;  /* 0x000000fffffa7224 */ /* 0x000fe200078e0076 */
[----:B------:R-:W-:Y:S01]  /*ccf0*/  MOV R42, R43 ;  /* 0x0000002b002a7202 */ /* 0x000fe20000000f00 */
[----:B------:R-:W-:Y:S02]  /*cd00*/  IMAD.MOV.U32 R251, RZ, RZ, R84 ;  /* 0x000000fffffb7224 */ /* 0x000fe400078e0054 */
[----:B------:R-:W-:Y:S01]  /*cd10*/  IMAD.MOV.U32 R43, RZ, RZ, R4 ;  /* 0x000000ffff2b7224 */ /* 0x000fe200078e0004 */
[----:B------:R-:W-:Y:S01]  /*cd20*/  SHF.L.U32 R4, R214, 0x7, RZ ;  /* 0x00000007d6047819 */ /* 0x000fe200000006ff */
[----:B------:R-:W-:Y:S01]  /*cd30*/  IMAD.MOV.U32 R208, RZ, RZ, R249 ;  /* 0x000000ffffd07224 */ /* 0x000fe200078e00f9 */
[----:B------:R-:W-:Y:S01]  /*cd40*/  MOV R203, R248 ;  /* 0x000000f800cb7202 */ /* 0x000fe20000000f00 */
[----:B------:R-:W-:Y:S01]  /*cd50*/  IMAD.MOV.U32 R210, RZ, RZ, R251 ;  /* 0x000000ffffd27224 */ /* 0x000fe200078e00fb */
[----:B------:R-:W-:Y:S01]  /*cd60*/  MOV R209, R250 ;  /* 0x000000fa00d17202 */ /* 0x000fe20000000f00 */
[----:B----4-:R-:W-:Y:S01]  /*cd70*/  HMMA.16816.F32 R68, R132, R66, R100 ;  /* 0x000000428444723c */ /* 0x010fe20000001864 */
[----:B------:R-:W-:Y:S01]  /*cd80*/  IMAD.MOV.U32 R248, RZ, RZ, R92 ;  /* 0x000000fffff87224 */ /* 0x000fe200078e005c */
[----:B------:R-:W-:Y:S01]  /*cd90*/  MOV R251, R93 ;  /* 0x0000005d00fb7202 */ /* 0x000fe20000000f00 */
[----:B------:R-:W-:Y:S01]  /*cda0*/  IMAD.MOV.U32 R249, RZ, RZ, R94 ;  /* 0x000000fffff97224 */ /* 0x000fe200078e005e */
[----:B------:R-:W-:-:S04]  /*cdb0*/  MOV R250, R95 ;  /* 0x0000005f00fa7202 */ /* 0x000fc80000000f00 */
[----:B------:R-:W-:Y:S08]  /*cdc0*/  HMMA.16816.F32 R100, R132, R98, R48 ;  /* 0x000000628464723c */ /* 0x000ff00000001830 */
[C---:B------:R-:W-:Y:S08]  /*cdd0*/  HMMA.16816.F32 R92, R128.reuse, R96, R196 ;  /* 0x00000060805c723c */ /* 0x040ff000000018c4 */
[----:B------:R-:W-:Y:S07]  /*cde0*/  HMMA.16816.F32 R96, R128, R98, R12 ;  /* 0x000000628060723c */ /* 0x000fee000000180c */
[----:B------:R-:W-:-:S04]  /*cdf0*/  @P6 IMAD.HI.U32 R12, R4, c[0x0][0x2c8], RZ ;  /* 0x0000b200040c6a27 */ /* 0x000fc800078e00ff */
[----:B------:R-:W-:Y:S02]  /*ce00*/  FADD.FTZ R13, R44, R202 ;  /* 0x000000ca2c0d7221 */ /* 0x000fe40000010000 */
[----:B------:R-:W-:Y:S02]  /*ce10*/  FADD.FTZ R14, R138, R0 ;  /* 0x000000008a0e7221 */ /* 0x000fe40000010000 */
[----:B------:R-:W-:Y:S01]  /*ce20*/  IMAD.MOV.U32 R0, RZ, RZ, R4 ;  /* 0x000000ffff007224 */ /* 0x000fe200078e0004 */
[----:B------:R-:W-:Y:S01]  /*ce30*/  @P6 SHF.R.U32.HI R0, RZ, c[0x0][0x2cc], R12 ;  /* 0x0000b300ff006a19 */ /* 0x000fe2000001160c */
[----:B------:R-:W-:Y:S02]  /*ce40*/  FADD.FTZ R15, R111, R110 ;  /* 0x0000006e6f0f7221 */ /* 0x000fe40000010000 */
[----:B------:R-:W-:Y:S02]  /*ce50*/  FADD.FTZ R13, R203, R13 ;  /* 0x0000000dcb0d7221 */ /* 0x000fe40000010000 */
[----:B------:R-:W-:Y:S01]  /*ce60*/  FADD.FTZ R14, R208, R14 ;  /* 0x0000000ed00e7221 */ /* 0x000fe20000010000 */
[----:B------:R-:W-:Y:S01]  /*ce70*/  MOV R60, R85 ;  /* 0x00000055003c7202 */ /* 0x000fe20000000f00 */
[----:B------:R-:W-:Y:S01]  /*ce80*/  FADD.FTZ R12, R204, R211 ;  /* 0x000000d3cc0c7221 */ /* 0x000fe20000010000 */
[----:B------:R-:W-:Y:S01]  /*ce90*/  MOV R62, R87 ;  /* 0x00000057003e7202 */ /* 0x000fe20000000f00 */
[----:B------:R-:W-:-:S02]  /*cea0*/  IMAD.MOV.U32 R61, RZ, RZ, R86 ;  /* 0x000000ffff3d7224 */ /* 0x000fc400078e0056 */
[----:B------:R-:W-:Y:S02]  /*ceb0*/  FADD.FTZ R15, R209, R15 ;  /* 0x0000000fd10f7221 */ /* 0x000fe40000010000 */
[----:B------:R-:W-:Y:S02]  /*cec0*/  IMAD.MOV.U32 R40, RZ, RZ, R116 ;  /* 0x000000ffff287224 */ /* 0x000fe400078e0074 */
        /* <DEDUP_REMOVED lines=8> */
[----:B------:R-:W-:Y:S01]  /*cf50*/  IMAD.MOV.U32 R44, RZ, RZ, R45 ;  /* 0x000000ffff2c7224 */ /* 0x000fe200078e002d */
[----:B------:R-:W-:Y:S01]  /*cf60*/  HMMA.16816.F32 R60, R128, R64, R60 ;  /* 0x00000040803c723c */ /* 0x000fe2000000183c */
[----:B------:R-:W-:Y:S01]  /*cf70*/  MOV R45, R46 ;  /* 0x0000002e002d7202 */ /* 0x000fe20000000f00 */
[----:B------:R-:W-:Y:S02]  /*cf80*/  FADD.FTZ R15, R41, R15 ;  /* 0x0000000f290f7221 */ /* 0x000fe40000010000 */
[----:B------:R-:W-:Y:S02]  /*cf90*/  IMAD.MOV.U32 R46, RZ, RZ, R47 ;  /* 0x000000ffff2e7224 */ /* 0x000fe400078e002f */
[----:B------:R-:W-:-:S02]  /*cfa0*/  FADD.FTZ R13, R42, R13 ;  /* 0x0000000d2a0d7221 */ /* 0x000fc40000010000 */
[----:B------:R-:W-:Y:S01]  /*cfb0*/  HMMA.16816.F32 R64, R128, R66, R124 ;  /* 0x000000428040723c */ /* 0x000fe2000000187c */
[----:B------:R-:W-:Y:S01]  /*cfc0*/  FADD.FTZ R12, R207, R12 ;  /* 0x0000000ccf0c7221 */ /* 0x000fe20000010000 */
[----:B------:R-:W-:Y:S01]  /*cfd0*/  MOV R47, R139 ;  /* 0x0000008b002f7202 */ /* 0x000fe20000000f00 */
[----:B------:R-:W-:-:S05]  /*cfe0*/  IMAD.MOV.U32 R138, RZ, RZ, R108 ;  /* 0x000000ffff8a7224 */ /* 0x000fca00078e006c */
[----:B------:R-:W-:Y:S01]  /*cff0*/  HMMA.16816.F32 R124, R128, R8, R244 ;  /* 0x00000008807c723c */ /* 0x000fe200000018f4 */
[----:B------:R-:W-:Y:S01]  /*d000*/  FADD.FTZ R13, R45, R13 ;  /* 0x0000000d2d0d7221 */ /* 0x000fe20000010000 */
[----:B------:R-:W-:-:S05]  /*d010*/  MOV R139, R109 ;  /* 0x0000006d008b7202 */ /* 0x000fca0000000f00 */
[----:B------:R-:W-:Y:S02]  /*d020*/  FADD.FTZ R9, R43, R14 ;  /* 0x0000000e2b097221 */ /* 0x000fe40000010000 */
[----:B------:R-:W-:Y:S02]  /*d030*/  FADD.FTZ R8, R44, R15 ;  /* 0x0000000f2c087221 */ /* 0x000fe40000010000 */
[----:B------:R-:W-:Y:S02]  /*d040*/  FADD.FTZ R14, R46, R9 ;  /* 0x000000092e0e7221 */ /* 0x000fe40000010000 */
[----:B------:R-:W-:Y:S01]  /*d050*/  FADD.FTZ R9, R206, R12 ;  /* 0x0000000cce097221 */ /* 0x000fe20000010000 */
[----:B--2---:R-:W-:Y:S01]  /*d060*/  HMMA.16816.F32 R104, R132, R112, R104 ;  /* 0x000000708468723c */ /* 0x004fe20000001868 */
[----:B------:R-:W-:Y:S02]  /*d070*/  FADD.FTZ R12, R47, R8 ;  /* 0x000000082f0c7221 */ /* 0x000fe40000010000 */
[----:B------:R-:W-:-:S02]  /*d080*/  FADD.FTZ R8, R138, R13 ;  /* 0x0000000d8a087221 */ /* 0x000fc40000010000 */
[----:B------:R-:W-:-:S03]  /*d090*/  FADD.FTZ R9, R213, R9 ;  /* 0x00000009d5097221 */ /* 0x000fc60000010000 */
[C---:B------:R-:W-:Y:S08]  /*d0a0*/  HMMA.16816.F32 R84, R132.reuse, R82, R32 ;  /* 0x000000528454723c */ /* 0x040ff00000001820 */
[----:B------:R-:W-:Y:S08]  /*d0b0*/  HMMA.16816.F32 R116, R132, R114, R36 ;  /* 0x000000728474723c */ /* 0x000ff00000001824 */
[C---:B------:R-:W-:Y:S08]  /*d0c0*/  HMMA.16816.F32 R76, R128.reuse, R80, R76 ;  /* 0x00000050804c723c */ /* 0x040ff0000000184c */
[C---:B------:R-:W-:Y:S08]  /*d0d0*/  HMMA.16816.F32 R108, R128.reuse, R112, R240 ;  /* 0x00000070806c723c */ /* 0x040ff000000018f0 */
[C---:B------:R-:W-:Y:S08]  /*d0e0*/  HMMA.16816.F32 R80, R128.reuse, R82, R20 ;  /* 0x000000528050723c */ /* 0x040ff00000001814 */
[----:B------:R-:W-:Y:S08]  /*d0f0*/  HMMA.16816.F32 R112, R128, R114, R24 ;  /* 0x000000728070723c */ /* 0x000ff00000001818 */
[-C--:B------:R-:W-:Y:S08]  /*d100*/  HMMA.16816.F32 R132, R132, R10.reuse, R28 ;  /* 0x0000000a8484723c */ /* 0x080ff0000000181c */
[----:B------:R-:W-:Y:S07]  /*d110*/  HMMA.16816.F32 R128, R128, R10, R144 ;  /* 0x0000000a8080723c */ /* 0x000fee0000001890 */
        /* <DEDUP_REMOVED lines=11> */
[----:B------:R-:W-:-:S03]  /*d1d0*/  FADD.FTZ R10, R143, R10 ;  /* 0x0000000a8f0a7221 */ /* 0x000fc60000010000 */
[----:B------:R2:W-:Y:S01]  /*d1e0*/  STL [R1+0x98], R2 ;  /* 0x0000980201007387 */ /* 0x0005e20000100800 */
[----:B------:R-:W-:Y:S02]  /*d1f0*/  FADD.FTZ R8, R239, R10 ;  /* 0x0000000aef087221 */ /* 0x000fe40000010000 */
[----:B------:R-:W-:Y:S01]  /*d200*/  FADD.FTZ R12, R137, R12 ;  /* 0x0000000c890c7221 */ /* 0x000fe20000010000 */
[----:B------:R-:W-:Y:S02]  /*d210*/  MOV R143, c[0x0][0x32c] ;  /* 0x0000cb00008f7a02 */ /* 0x000fe40000000f00 */
[----:B------:R-:W-:Y:S01]  /*d220*/  STL [R1+0x94], R8 ;  /* 0x0000940801007387 */ /* 0x000fe20000100800 */
[----:B------:R-:W-:Y:S01]  /*d230*/  FADD.FTZ R11, R54, R12 ;  /* 0x0000000c360b7221 */ /* 0x000fe20000010000 */
[----:B------:R-:W-:-:S03]  /*d240*/  ISETP.GE.AND P6, PT, R143, 0x1, PT ;  /* 0x000000018f00780c */ /* 0x000fc60003fc6270 */
[----:B------:R-:W-:Y:S02]  /*d250*/  FADD.FTZ R9, R55, R11 ;  /* 0x0000000b37097221 */ /* 0x000fe40000010000 */
[----:B--2---:R-:W-:-:S05]  /*d260*/  FADD.FTZ R2, R6, R7 ;  /* 0x0000000706027221 */ /* 0x004fca0000010000 */
[----:B------:R-:W-:Y:S01]  /*d270*/  STL [R1+0xa0], R2 ;  /* 0x0000a00201007387 */ /* 0x000fe20000100800 */
[----:B------:R-:W-:Y:S01]  /*d280*/  FADD.FTZ R9, R17, R9 ;  /* 0x0000000911097221 */ /* 0x000fe20000010000 */
[----:B------:R-:W-:-:S03]  /*d290*/  IADD3 R0, -R52, R53, R0 ;  /* 0x0000003534007210 */ /* 0x000fc60007ffe100 */
[----:B------:R-:W-:Y:S01]  /*d2a0*/  FADD.FTZ R3, R16, R9 ;  /* 0x0000000910037221 */ /* 0x000fe20000010000 */
[----:B------:R-:W-:-:S04]  /*d2b0*/  IADD3 R235, R19, -0x2, RZ ;  /* 0xfffffffe13eb7810 */ /* 0x000fc80007ffe0ff */
[----:B------:R2:W-:Y:S02]  /*d2c0*/  STL [R1+0x9c], R3 ;  /* 0x00009c0301007387 */ /* 0x0005e40000100800 */
[----:B--2---:R-:W-:Y:S01]  /*d2d0*/  IADD3 R3, R0, c[0x0][0x328], RZ ;  /* 0x0000ca0000037a10 */ /* 0x004fe20007ffe0ff */
        /* <DEDUP_REMOVED lines=11> */
.L_x_1210:
[----:B------:R-:W-:-:S13]  /*d390*/  ISETP.NE.AND P0, PT, R143, 0x1, PT ;  /* 0x000000018f00780c */ /* 0x000fda0003f05270 */
[----:B------:R-:W-:-:S05]  /*d3a0*/  @P0 IMAD.HI.U32 R0, R2, c[0x0][0x330], RZ ;  /* 0x0000cc0002000a27 */ /* 0x000fca00078e00ff */
[----:B------:R-:W-:Y:S02]  /*d3b0*/  @P0 SHF.R.U32.HI R2, RZ, c[0x0][0x334], R0 ;  /* 0x0000cd00ff020a19 */ /* 0x000fe40000011600 */
.L_x_1211:
[----:B------:R-:W-:Y:S05]  /*d3c0*/  BSYNC B0 ;  /* 0x0000000000007941 */ /* 0x000fea0003800000 */
.L_x_1209:
[----:B------:R-:W-:-:S05]  /*d3d0*/  IMAD R2, R2, R143, c[0x0][0x32c] ;  /* 0x0000cb0002027624 */ /* 0x000fca00078e028f */
[----:B------:R-:W-:-:S04]  /*d3e0*/  IMNMX R3, R3, R2, PT ;  /* 0x0000000203037217 */ /* 0x000fc80003800200 */
.L_x_1208:
[----:B-1----:R-:W2:Y:S01]  /*d3f0*/  LDL R2, [R1+0xa4] ;  /* 0x0000a40001027983 */ /* 0x002ea20000100800 */
[----:B------:R-:W-:-:S05]  /*d400*/  IMAD.HI R3, R3, 0x2aaaaaab, RZ ;  /* 0x2aaaaaab03037827 */ /* 0x000fca00078e02ff */
[----:B------:R-:W-:-:S04]  /*d410*/  SHF.R.U32.HI R0, RZ, 0x1f, R3 ;  /* 0x0000001fff007819 */ /* 0x000fc80000011603 */
[----:B------:R-:W-:-:S04]  /*d420*/  LEA.HI.SX32 R3, R3, R0, 0x1d ;  /* 0x0000000003037211 */ /* 0x000fc800078feaff */
[----:B--2---:R-:W-:-:S04]  /*d430*/  IMNMX R2, R2, R3, !PT ;  /* 0x0000000302027217 */ /* 0x004fc80007800200 */
[----:B------:R-:W-:Y:S01]  /*d440*/  ISETP.GE.AND P0, PT, R235, R2, PT ;  /* 0x00000002eb00720c */ /* 0x000fe20003f06270 */
[----:B------:R1:W-:-:S12]  /*d450*/  STL [R1+0xa8], R2 ;  /* 0x0000a80201007387 */ /* 0x0003d80000100800 */
[----:B------:R-:W-:Y:S05]  /*d460*/  @!P0 BRA `(.L_x_1212) ;  /* 0x00004bd000008947 */ /* 0x000fea0003800000 */
.L_x_1229:
[----:B--2---:R-:W2:Y:S01]  /*d470*/  LDL R4, [R1+0xa4] ;  /* 0x0000a40001047983 */ /* 0x004ea20000100800 */
[----:B------:R-:W-:Y:S04]  /*d480*/  DEPBAR.LE SB0, 0x0 ;  /* 0x000080000000791a */ /* 0x000fe80000000000 */
[----:B------:R-:W3:Y:S01]  /*d490*/  LDL.64 R212, [R1+0xb8] ;  /* 0x0000b80001d47983 */ /* 0x000ee20000100a00 */
[----:B------:R-:W-:Y:S05]  /*d4a0*/  WARPSYNC 0xffffffff ;  /* 0xffffffff00007948 */ /* 0x000fea0003800000 */
[----:B------:R-:W3:Y:S06]  /*d4b0*/  LDL.64 R138, [R1+0xc8] ;  /* 0x0000c800018a7983 */ /* 0x000eec0000100a00 */
[----:B------:R-:W4:Y:S04]  /*d4c0*/  LDL R143, [R1+0xac] ;  /* 0x0000ac00018f7983 */ /* 0x000f280000100800 */
[----:B------:R-:W4:Y:S04]  /*d4d0*/  LDL R137, [R1+0xe8] ;  /* 0x0000e80001897983 */ /* 0x000f280000100800 */
[----:B------:R-:W-:Y:S08]  /*d4e0*/  BAR.SYNC.DEFER_BLOCKING 0x0 ;  /* 0x0000000000007b1d */ /* 0x000ff00000010000 */
[----:B------:R-:W-:Y:S08]  /*d4f0*/  LDSM.16.M88.4 R52, [R223+0x8080] ;  /* 0x00808000df34783b */ /* 0x000ff00000000200 */
[----:B-----5:R-:W1:Y:S08]  /*d500*/  LDSM.16.M88.4 R20, [R216+0x5080] ;  /* 0x00508000d814783b */ /* 0x020e700000000200 */
[----:B------:R-:W1:Y:S08]  /*d510*/  LDSM.16.M88.4 R48, [R223+0xa080] ;  /* 0x00a08000df30783b */ /* 0x000e700000000200 */
[----:B------:R-:W1:Y:S08]  /*d520*/  LDSM.16.M88.4 R36, [R216+0x5880] ;  /* 0x00588000d824783b */ /* 0x000e700000000200 */
[----:B------:R-:W4:Y:S06]  /*d530*/  LDL.64 R250, [R1+0xc0] ;  /* 0x0000c00001fa7983 */ /* 0x000f2c0000100a00 */
[----:B------:R-:W1:Y:S08]  /*d540*/  LDSM.16.M88.4 R144, [R216+0x6080] ;  /* 0x00608000d890783b */ /* 0x000e700000000200 */
[----:B------:R-:W4:Y:S01]  /*d550*/  LDL R252, [R1+0xdc] ;  /* 0x0000dc0001fc7983 */ /* 0x000f220000100800 */
[-C--:B-1----:R-:W-:Y:S03]  /*d560*/  HMMA.16816.F32 R8, R52, R20.reuse, RZ ;  /* 0x000000143408723c */ /* 0x082fe600000018ff */
[----:B------:R-:W-:Y:S05]  /*d570*/  LDSM.16.M88.4 R196, [R225+0x8080] ;  /* 0x00808000e1c4783b */ /* 0x000fea0000000200 */
[C---:B------:R-:W-:Y:S03]  /*d580*/  HMMA.16816.F32 R12, R48.reuse, R20, RZ ;  /* 0x00000014300c723c */ /* 0x040fe600000018ff */
[----:B------:R-:W4:Y:S04]  /*d590*/  LDL R248, [R1+0xd8] ;  /* 0x0000d80001f87983 */ /* 0x000f280000100800 */
[----:B------:R-:W1:Y:S01]  /*d5a0*/  LDSM.16.M88.4 R200, [R227] ;  /* 0x00000000e3c8783b */ /* 0x000e620000000200 */
[-C--:B------:R-:W-:Y:S07]  /*d5b0*/  HMMA.16816.F32 R16, R48, R22.reuse, RZ ;  /* 0x000000163010723c */ /* 0x080fee00000018ff */
[----:B------:R-:W4:Y:S01]  /*d5c0*/  LDL R249, [R1+0xd0] ;  /* 0x0000d00001f97983 */ /* 0x000f220000100800 */
[C---:B------:R-:W-:Y:S03]  /*d5d0*/  HMMA.16816.F32 R20, R52.reuse, R22, RZ ;  /* 0x000000163414723c */ /* 0x040fe600000018ff */
[----:B------:R-:W1:Y:S05]  /*d5e0*/  LDSM.16.M88.4 R204, [R225+0xa080] ;  /* 0x00a08000e1cc783b */ /* 0x000e6a0000000200 */
[-C--:B------:R-:W-:Y:S03]  /*d5f0*/  HMMA.16816.F32 R24, R52, R36.reuse, RZ ;  /* 0x000000243418723c */ /* 0x080fe600000018ff */
[----:B------:R-:W1:Y:S05]  /*d600*/  LDSM.16.M88.4 R208, [R233] ;  /* 0x00000000e9d0783b */ /* 0x000e6a0000000200 */
        /* <DEDUP_REMOVED lines=20> */
[----:B--2---:R-:W-:Y:S11]  /*d750*/  ISETP.GT.AND P0, PT, R4, R235, PT ;  /* 0x000000eb0400720c */ /* 0x004ff60003f04270 */
[----:B------:R-:W-:Y:S02]  /*d760*/  @!UPT UIADD3 URZ, URZ, URZ, URZ ;  /* 0x0000003f3f3ff290 */ /* 0x000fe4000fffe03f */
[----:B------:R-:W-:Y:S01]  /*d770*/  @!P0 SHF.R.S32.HI R0, RZ, 0x1f, R235 ;  /* 0x0000001fff008819 */ /* 0x000fe200000114eb */
[----:B------:R-:W-:Y:S01]  /*d780*/  @!P0 IMAD.WIDE.U32 R2, R235, c[0x0][0x208], RZ ;  /* 0x00008200eb028a25 */ /* 0x000fe200078e00ff */
[----:B---3--:R-:W-:Y:S02]  /*d790*/  @!P0 MOV R139, R213 ;  /* 0x000000d5008b8202 */ /* 0x008fe40000000f00 */
[----:B----4-:R-:W-:Y:S01]  /*d7a0*/  ISETP.GE.AND P4, PT, R143, c[0x0][0x1d4], PT ;  /* 0x000075008f007a0c */ /* 0x010fe20003f86270 */
[----:B------:R-:W-:Y:S01]  /*d7b0*/  @!P0 IMAD R0, R0, c[0x0][0x208], RZ ;  /* 0x0000820000008a24 */ /* 0x000fe200078e02ff */
[----:B------:R-:W2:Y:S01]  /*d7c0*/  LDL R143, [R1+0xd4] ;  /* 0x0000d400018f7983 */ /* 0x000ea20000100800 */
[----:B------:R-:W-:Y:S01]  /*d7d0*/  @!P0 IMAD.WIDE.U32 R138, R2, 0x30, R138 ;  /* 0x00000030028a8825 */ /* 0x000fe200078e008a */
[----:B------:R-:W-:Y:S03]  /*d7e0*/  ISETP.GE.AND P3, PT, R137, c[0x0][0x1d4], PT ;  /* 0x0000750089007a0c */ /* 0x000fe60003f66270 */
[----:B------:R-:W-:Y:S01]  /*d7f0*/  @!P0 IMAD R0, R235, c[0x0][0x20c], R0 ;  /* 0x00008300eb008a24 */ /* 0x000fe200078e0200 */
[----:B------:R-:W-:Y:S04]  /*d800*/  @!P0 LEA R6, P1, R138, c[0x0][0x1f8], 0x1 ;  /* 0x00007e008a068a11 */ /* 0x000fe800078208ff */
[----:B------:R-:W-:Y:S02]  /*d810*/  @!P0 IADD3 R0, R3, R0, RZ ;  /* 0x0000000003008210 */ /* 0x000fe40007ffe0ff */
[----:B------:R-:W-:Y:S03]  /*d820*/  @!P0 IADD3 R2, P2, R6, UR10, RZ ;  /* 0x0000000a06028c10 */ /* 0x000fe6000ff5e0ff */
[----:B------:R-:W-:Y:S05]  /*d830*/  @!P0 IMAD R0, R0, 0x30, RZ ;  /* 0x0000003000008824 */ /* 0x000fea00078e02ff */
[----:B------:R-:W-:Y:S04]  /*d840*/  @!P0 IADD3 R0, R139, R0, RZ ;  /* 0x000000008b008210 */ /* 0x000fe80007ffe0ff */
[----:B------:R-:W-:Y:S02]  /*d850*/  @!P0 LEA.HI.X R7, R138, c[0x0][0x1fc], R0, 0x1, P1 ;  /* 0x00007f008a078a11 */ /* 0x000fe400008f0c00 */
[----:B------:R-:W-:Y:S02]  /*d860*/  @!P0 IADD3 R138, P1, R2, UR10, RZ ;  /* 0x0000000a028a8c10 */ /* 0x000fe4000ff3e0ff */
[----:B------:R-:W-:Y:S01]  /*d870*/  @!P0 IADD3.X R3, R7, UR5, RZ, P2, !PT ;  /* 0x0000000507038c10 */ /* 0x000fe200097fe4ff */
[----:B------:R-:W-:Y:S01]  /*d880*/  @!PT LDS RZ, [RZ] ;  /* 0x00000000fffff984 */ /* 0x000fe20000000800 */
[----:B------:R-:W-:Y:S01]  /*d890*/  @!PT LDS RZ, [RZ] ;  /* 0x00000000fffff984 */ /* 0x000fe20000000800 */
[----:B------:R-:W-:Y:S01]  /*d8a0*/  @!PT LDS RZ, [RZ] ;  /* 0x00000000fffff984 */ /* 0x000fe20000000800 */
[----:B------:R1:W-:Y:S01]  /*d8b0*/  @!P0 LDGSTS.E.BYPASS.LTC128B.128 [R234+0x2080], [R6.64], !P4 ;  /* 0x0208000006ea8fae */ /* 0x0003e2000e101d46 */
[----:B------:R-:W-:Y:S02]  /*d8c0*/  MOV R0, R4 ;  /* 0x0000000400007202 */ /* 0x000fe40000000f00 */
[----:B------:R-:W-:Y:S05]  /*d8d0*/  @!P0 IADD3.X R139, R3, UR5, RZ, P1, !PT ;  /* 0x00000005038b8c10 */ /* 0x000fea0008ffe4ff */
[----:B------:R1:W-:Y:S08]  /*d8e0*/  @!P0 LDGSTS.E.BYPASS.LTC128B.128 [R234+0x3880], [R6.64+0x80], !P3 ;  /* 0x0388008006ea8fae */ /* 0x0003f0000d901d46 */
[----:B------:R3:W-:Y:S08]  /*d8f0*/  @!P0 LDGSTS.E.BYPASS.LTC128B.128 [R234+0x2880], [R2.64], !P4 ;  /* 0x0288000002ea8fae */ /* 0x0007f0000e101d46 */
[----:B------:R3:W-:Y:S08]  /*d900*/  @!P0 LDGSTS.E.BYPASS.LTC128B.128 [R234+0x4080], [R2.64+0x80], !P3 ;  /* 0x0408008002ea8fae */ /* 0x0007f0000d901d46 */
[----:B------:R4:W-:Y:S08]  /*d910*/  @!P0 LDGSTS.E.BYPASS.LTC128B.128 [R234+0x3080], [R138.64], !P4 ;  /* 0x030800008aea8fae */ /* 0x0009f0000e101d46 */
[----:B------:R4:W-:Y:S01]  /*d920*/  @!P0 LDGSTS.E.BYPASS.LTC128B.128 [R234+0x4880], [R138.64+0x80], !P3 ;  /* 0x048800808aea8fae */ /* 0x0009e2000d901d46 */
[C---:B------:R-:W-:Y:S07]  /*d930*/  ISETP.GT.AND P0, PT, R235.reuse, R0, PT ;  /* 0x00000000eb00720c */ /* 0x040fee0003f04270 */
[----:B------:R-:W-:Y:S06]  /*d940*/  LDSM.16.M88.4 R200, [R224+0x8080] ;  /* 0x00808000e0c8783b */ /* 0x000fec0000000200 */
[----:B-1----:R-:W-:Y:S02]  /*d950*/  @P0 IADD3 R6, R235, -0x1, RZ ;  /* 0xffffffffeb060810 */ /* 0x002fe40007ffe0ff */
[----:B------:R-:W1:Y:S02]  /*d960*/  LDSM.16.M88.4 R204, [R222+0x5080] ;  /* 0x00508000decc783b */ /* 0x000e640000000200 */
[----:B------:R-:W-:Y:S05]  /*d970*/  @P0 SHF.R.S32.HI R0, RZ, 0x1f, R6 ;  /* 0x0000001fff000819 */ /* 0x000fea0000011406 */
[----:B------:R-:W-:Y:S01]  /*d980*/  @P0 IMAD R0, R0, c[0x0][0x1e0], RZ ;  /* 0x0000780000000a24 */ /* 0x000fe200078e02ff */
[----:B------:R-:W4:Y:S03]  /*d990*/  LDSM.16.M88.4 R208, [R224+0xa080] ;  /* 0x00a08000e0d0783b */ /* 0x000f260000000200 */
[C---:B------:R-:W-:Y:S02]  /*d9a0*/  @P0 IMAD R0, R6.reuse, c[0x0][0x1e4], R0 ;  /* 0x0000790006000a24 */ /* 0x040fe400078e0200 */
[----:B------:R-:W-:Y:S03]  /*d9b0*/  @P0 IMAD.WIDE.U32 R6, R6, c[0x0][0x1e0], RZ ;  /* 0x0000780006060a25 */ /* 0x000fe600078e00ff */
[----:B------:R-:W4:Y:S02]  /*d9c0*/  LDSM.16.M88.4 R212, [R222+0x5880] ;  /* 0x00588000ded4783b */ /* 0x000f240000000200 */
[----:B------:R-:W-:Y:S05]  /*d9d0*/  @P0 IADD3 R0, R7, R0, RZ ;  /* 0x0000000007000210 */ /* 0x000fea0007ffe0ff */
[----:B------:R-:W-:Y:S01]  /*d9e0*/  @P0 IMAD R0, R0, 0x30, RZ ;  /* 0x0000003000000824 */ /* 0x000fe200078e02ff */
[----:B------:R-:W2:Y:S04]  /*d9f0*/  LDL R4, [R1+0x4] ;  /* 0x0000040001047983 */ /* 0x000ea80000100800 */
[----:B------:R-:W4:Y:S08]  /*da00*/  LDSM.16.M88.4 R144, [R222+0x6080] ;  /* 0x00608000de90783b */ /* 0x000f300000000200 */
[----:B---3--:R-:W3:Y:S01]  /*da10*/  LDL.64 R2, [R1+0xb0] ;  /* 0x0000b00001027983 */ /* 0x008ee20000100a00 */
[-C--:B-1----:R-:W-:Y:S05]  /*da20*/  HMMA.16816.F32 R8, R200, R204.reuse, R8 ;  /* 0x000000ccc808723c */ /* 0x082fea0000001808 */
[----:B------:R-:W-:Y:S03]  /*da30*/  LDSM.16.M88.4 R196, [R226+0x8080] ;  /* 0x00808000e2c4783b */ /* 0x000fe60000000200 */
[C---:B----4-:R-:W-:Y:S05]  /*da40*/  HMMA.16816.F32 R12, R208.reuse, R204, R12 ;  /* 0x000000ccd00c723c */ /* 0x050fea000000180c */
[----:B------:R-:W0:Y:S03]  /*da50*/  LDGDEPBAR ;  /* 0x00000000000079af */ /* 0x000e260000000000 */
[-C--:B------:R-:W-:Y:S08]  /*da60*/  HMMA.16816.F32 R16, R208, R206.reuse, R16 ;  /* 0x000000ced010723c */ /* 0x080ff00000001810 */
[C---:B------:R-:W-:Y:S01]  /*da70*/  HMMA.16816.F32 R20, R200.reuse, R206, R20 ;  /* 0x000000cec814723c */ /* 0x040fe20000001814 */
[----:B------:R-:W1:Y:S07]  /*da80*/  LDSM.16.M88.4 R204, [R221] ;  /* 0x00000000ddcc783b */ /* 0x000e6e0000000200 */
        /* <DEDUP_REMOVED lines=8> */
[----:B------:R-:W4:Y:S07]  /*db10*/  LDSM.16.M88.4 R208, [R226+0xa080] ;  /* 0x00a08000e2d0783b */ /* 0x000f2e0000000200 */
[----:B------:R-:W-:Y:S01]  /*db20*/  HMMA.16816.F32 R52, R200, R146, R52 ;  /* 0x00000092c834723c */ /* 0x000fe20000001834 */
[----:B------:R-:W4:Y:S07]  /*db30*/  LDSM.16.M88.4 R144, [R221+0x1000] ;  /* 0x00100000dd90783b */ /* 0x000f2e0000000200 */
[-C--:B-1----:R-:W-:Y:S01]  /*db40*/  HMMA.16816.F32 R8, R196, R204.reuse, R8 ;  /* 0x000000ccc408723c */ /* 0x082fe20000001808 */
[----:B------:R-:W-:Y:S07]  /*db50*/  LDSM.16.M88.4 R200, [R223+0xc080] ;  /* 0x00c08000dfc8783b */ /* 0x000fee0000000200 */
[C---:B----4-:R-:W-:Y:S08]  /*db60*/  HMMA.16816.F32 R12, R208.reuse, R204, R12 ;  /* 0x000000ccd00c723c */ /* 0x050ff0000000180c */
        /* <DEDUP_REMOVED lines=13> */
[----:B------:R-:W2:Y:S07]  /*dc40*/  LDSM.16.M88.4 R144, [R216+0x7880] ;  /* 0x00788000d890783b */ /* 0x000eae0000000200 */
[-C--:B-1----:R-:W-:Y:S01]  /*dc50*/  HMMA.16816.F32 R8, R200, R204.reuse, R8 ;  /* 0x000000ccc808723c */ /* 0x082fe20000001808 */
[----:B------:R-:W-:Y:S07]  /*dc60*/  LDSM.16.M88.4 R196, [R225+0xc080] ;  /* 0x00c08000e1c4783b */ /* 0x000fee0000000200 */
[C---:B----4-:R-:W-:Y:S08]  /*dc70*/  HMMA.16816.F32 R12, R208.reuse, R204, R12 ;  /* 0x000000ccd00c723c */ /* 0x050ff0000000180c */
[-C--:B------:R-:W-:Y:S08]  /*dc80*/  HMMA.16816.F32 R16, R208, R206.reuse, R16 ;  /* 0x000000ced010723c */ /* 0x080ff00000001810 */
[C---:B------:R-:W-:Y:S01]  /*dc90*/  HMMA.16816.F32 R20, R200.reuse, R206, R20 ;  /* 0x000000cec814723c */ /* 0x040fe20000001814 */
[----:B------:R-:W1:Y:S07]  /*dca0*/  LDSM.16.M88.4 R204, [R231] ;  /* 0x00000000e7cc783b */ /* 0x000e6e0000000200 */
[-C--:B------:R-:W-:Y:S08]  /*dcb0*/  HMMA.16816.F32 R24, R200, R212.reuse, R24 ;  /* 0x000000d4c818723c */ /* 0x080ff00000001818 */
[C---:B------:R-:W-:Y:S08]  /*dcc0*/  HMMA.16816.F32 R28, R208.reuse, R212, R28 ;  /* 0x000000d4d01c723c */ /* 0x040ff0000000181c */
[-C--:B------:R-:W-:Y:S08]  /*dcd0*/  HMMA.16816.F32 R32, R208, R214.reuse, R32 ;  /* 0x000000d6d020723c */ /* 0x080ff00000001820 */
[C---:B------:R-:W-:Y:S01]  /*dce0*/  HMMA.16816.F32 R36, R200.reuse, R214, R36 ;  /* 0x000000d6c824723c */ /* 0x040fe20000001824 */
[----:B------:R-:W4:Y:S07]  /*dcf0*/  LDSM.16.M88.4 R212, [R225+0xe080] ;  /* 0x00e08000e1d4783b */ /* 0x000f2e0000000200 */
[-C--:B--2---:R-:W-:Y:S01]  /*dd00*/  HMMA.16816.F32 R40, R200, R144.reuse, R40 ;  /* 0x00000090c828723c */ /* 0x084fe20000001828 */
[----:B------:R2:W-:Y:S03]  /*dd10*/  STL [R1+0x70], R4 ;  /* 0x0000700401007387 */ /* 0x0005e60000100800 */
[----:B---3--:R-:W-:Y:S04]  /*dd20*/  @P0 MOV R2, R250 ;  /* 0x000000fa00020202 */ /* 0x008fe80000000f00 */
[C---:B------:R-:W-:Y:S04]  /*dd30*/  HMMA.16816.F32 R44, R208.reuse, R144, R44 ;  /* 0x00000090d02c723c */ /* 0x040fe8000000182c */
[----:B------:R-:W-:Y:S04]  /*dd40*/  @P0 IMAD.WIDE.U32 R2, R6, 0x30, R2 ;  /* 0x0000003006020825 */ /* 0x000fe800078e0002 */
[-C--:B------:R-:W-:Y:S01]  /*dd50*/  HMMA.16816.F32 R48, R208, R146.reuse, R48 ;  /* 0x00000092d030723c */ /* 0x080fe20000001830 */
[----:B------:R-:W3:Y:S03]  /*dd60*/  LDSM.16.M88.4 R208, [R230] ;  /* 0x00000000e6d0783b */ /* 0x000ee60000000200 */
[----:B------:R-:W-:Y:S04]  /*dd70*/  @P0 IADD3 R0, R3, R0, RZ ;  /* 0x0000000003000210 */ /* 0x000fe80007ffe0ff */
[----:B------:R-:W-:Y:S01]  /*dd80*/  HMMA.16816.F32 R52, R200, R146, R52 ;  /* 0x00000092c834723c */ /* 0x000fe20000001834 */
[----:B------:R-:W3:Y:S03]  /*dd90*/  LDSM.16.M88.4 R144, [R229] ;  /* 0x00000000e590783b */ /* 0x000ee60000000200 */
[----:B--2---:R-:W-:Y:S04]  /*dda0*/  LEA R4, R4, R252, 0x7 ;  /* 0x000000fc04047211 */ /* 0x004fe800078e38ff */
[-C--:B-1----:R-:W-:Y:S01]  /*ddb0*/  HMMA.16816.F32 R8, R196, R204.reuse, R8 ;  /* 0x000000ccc408723c */ /* 0x082fe20000001808 */
[----:B------:R-:W-:Y:S04]  /*ddc0*/  LDSM.16.M88.4 R200, [R224+0xc080] ;  /* 0x00c08000e0c8783b */ /* 0x000fe80000000200 */
[----:B------:R-:W-:Y:S02]  /*ddd0*/  IADD3 R4, R143, R4, R248 ;  /* 0x000000048f047210 */ /* 0x000fe40007ffe0f8 */
[----:B------:R-:W-:Y:S01]  /*dde0*/  MOV R143, c[0x0][0x1e0] ;  /* 0x00007800008f7a02 */ /* 0x000fe20000000f00 */
[C---:B----4-:R-:W-:Y:S01]  /*ddf0*/  HMMA.16816.F32 R12, R212.reuse, R204, R12 ;  /* 0x000000ccd40c723c */ /* 0x050fe2000000180c */
[----:B------:R-:W-:Y:S03]  /*de00*/  MOV R248, c[0x0][0x2c4] ;  /* 0x0000b10000f87a02 */ /* 0x000fe60000000f00 */
[----:B------:R-:W-:Y:S02]  /*de10*/  IADD3 R6, R249, R4, RZ ;  /* 0x00000004f9067210 */ /* 0x000fe40007ffe0ff */
[----:B------:R-:W-:Y:S02]  /*de20*/  ISETP.NE.AND P5, PT, R248, 0x1, PT ;  /* 0x00000001f800780c */ /* 0x000fe40003fa5270 */
[-C--:B------:R-:W-:Y:S08]  /*de30*/  HMMA.16816.F32 R16, R212, R206.reuse, R16 ;  /* 0x000000ced410723c */ /* 0x080ff00000001810 */
[C---:B------:R-:W-:Y:S01]  /*de40*/  HMMA.16816.F32 R20, R196.reuse, R206, R20 ;  /* 0x000000cec414723c */ /* 0x040fe20000001814 */
[----:B------:R-:W1:Y:S03]  /*de50*/  LDSM.16.M88.4 R204, [R222+0x6880] ;  /* 0x00688000decc783b */ /* 0x000e660000000200 */
[----:B------:R-:W-:Y:S04]  /*de60*/  @P5 IMAD.HI.U32 R3, R6, c[0x0][0x2c8], RZ ;  /* 0x0000b20006035a27 */ /* 0x000fe800078e00ff */
[-C--:B---3--:R-:W-:Y:S04]  /*de70*/  HMMA.16816.F32 R24, R196, R208.reuse, R24 ;  /* 0x000000d0c418723c */ /* 0x088fe80000001818 */
[----:B------:R-:W-:Y:S04]  /*de80*/  @P5 SHF.R.U32.HI R6, RZ, c[0x0][0x2cc], R3 ;  /* 0x0000b300ff065a19 */ /* 0x000fe80000011603 */
[C---:B------:R-:W-:Y:S01]  /*de90*/  HMMA.16816.F32 R28, R212.reuse, R208, R28 ;  /* 0x000000d0d41c723c */ /* 0x040fe2000000181c */
[----:B------:R-:W-:Y:S07]  /*dea0*/  SHFL.IDX PT, R4, R6, RZ, 0x1c1f ;  /* 0x001c1fff06047589 */ /* 0x000fee00000e0000 */
        /* <DEDUP_REMOVED lines=9> */
[-C--:B-1----:R-:W-:Y:S01]  /*df40*/  HMMA.16816.F32 R8, R200, R204.reuse, R8 ;  /* 0x000000ccc808723c */ /* 0x082fe20000001808 */
[----:B------:R-:W-:Y:S07]  /*df50*/  LDSM.16.M88.4 R196, [R226+0xc080] ;  /* 0x00c08000e2c4783b */ /* 0x000fee0000000200 */
[C---:B--2---:R-:W-:Y:S08]  /*df60*/  HMMA.16816.F32 R12, R208.reuse, R204, R12 ;  /* 0x000000ccd00c723c */ /* 0x044ff0000000180c */
[-C--:B------:R-:W-:Y:S08]  /*df70*/  HMMA.16816.F32 R16, R208, R206.reuse, R16 ;  /* 0x000000ced010723c */ /* 0x080ff00000001810 */
[C---:B------:R-:W-:Y:S01]  /*df80*/  HMMA.16816.F32 R20, R200.reuse, R206, R20 ;  /* 0x000000cec814723c */ /* 0x040fe20000001814 */
[----:B------:R-:W1:Y:S07]  /*df90*/  LDSM.16.M88.4 R204, [R221+0x1800] ;  /* 0x00180000ddcc783b */ /* 0x000e6e0000000200 */
[-C--:B---3--:R-:W-:Y:S08]  /*dfa0*/  HMMA.16816.F32 R24, R200, R212.reuse, R24 ;  /* 0x000000d4c818723c */ /* 0x088ff00000001818 */
[C---:B------:R-:W-:Y:S08]  /*dfb0*/  HMMA.16816.F32 R28, R208.reuse, R212, R28 ;  /* 0x000000d4d01c723c */ /* 0x040ff0000000181c */
[-C--:B------:R-:W-:Y:S08]  /*dfc0*/  HMMA.16816.F32 R32, R208, R214.reuse, R32 ;  /* 0x000000d6d020723c */ /* 0x080ff00000001820 */
[C---:B------:R-:W-:Y:S01]  /*dfd0*/  HMMA.16816.F32 R36, R200.reuse, R214, R36 ;  /* 0x000000d6c824723c */ /* 0x040fe20000001824 */
[----:B------:R-:W2:Y:S07]  /*dfe0*/  LDSM.16.M88.4 R212, [R228+0xe080] ;  /* 0x00e08000e4d4783b */ /* 0x000eae0000000200 */
[-C--:B----4-:R-:W-:Y:S08]  /*dff0*/  HMMA.16816.F32 R40, R200, R144.reuse, R40 ;  /* 0x00000090c828723c */ /* 0x090ff00000001828 */
[C---:B------:R-:W-:Y:S08]  /*e000*/  HMMA.16816.F32 R44, R208.reuse, R144, R44 ;  /* 0x00000090d02c723c */ /* 0x040ff0000000182c */
[-C--:B------:R-:W-:Y:S08]  /*e010*/  HMMA.16816.F32 R48, R208, R146.reuse, R48 ;  /* 0x00000092d030723c */ /* 0x080ff00000001830 */
[----:B------:R-:W-:Y:S08]  /*e020*/  HMMA.16816.F32 R52, R200, R146, R52 ;  /* 0x00000092c834723c */ /* 0x000ff00000001834 */
[-C--:B-1----:R-:W-:Y:S08]  /*e030*/  HMMA.16816.F32 R8, R196, R204.reuse, R8 ;  /* 0x000000ccc408723c */ /* 0x082ff00000001808 */
[C---:B--2---:R-:W-:Y:S08]  /*e040*/  HMMA.16816.F32 R12, R212.reuse, R204, R12 ;  /* 0x000000ccd40c723c */ /* 0x044ff0000000180c */
        /* <DEDUP_REMOVED lines=21> */
[----:B------:R-:W-:Y:S09]  /*e1a0*/  FMUL.FTZ R23, R23, c[0x0][0x320] ;  /* 0x0000c80017177a20 */ /* 0x000ff20000410000 */
[----:B------:R1:W1:Y:S10]  /*e1b0*/  MUFU.TANH R211, R11 ;  /* 0x0000000b00d37308 */ /* 0x0002740000002400 */
        /* <DEDUP_REMOVED lines=14> */
[C---:B------:R-:W-:Y:S01]  /*e2a0*/  @P0 LEA R8, P1, R2.reuse, c[0x0][0x1c8], 0x1 ;  /* 0x0000720002080a11 */ /* 0x040fe200078208ff */
[-C--:B------:R-:W-:Y:S04]  /*e2b0*/  HMMA.16816.F32 R32, R212, R10.reuse, R32 ;  /* 0x0000000ad420723c */ /* 0x080fe80000001820 */
[----:B------:R-:W-:Y:S04]  /*e2c0*/  @P0 LEA.HI.X R9, R2, c[0x0][0x1cc], R0, 0x1, P1 ;  /* 0x0000730002090a11 */ /* 0x000fe800008f0c00 */
[----:B------:R-:W2:Y:S01]  /*e2d0*/  MUFU.TANH R139, R21 ;  /* 0x00000015008b7308 */ /* 0x000ea20000002400 */
[----:B------:R-:W-:Y:S01]  /*e2e0*/  FMUL.FTZ R24, R24, c[0x0][0x320] ;  /* 0x0000c80018187a20 */ /* 0x000fe20000410000 */
[C---:B------:R-:W-:Y:S01]  /*e2f0*/  HMMA.16816.F32 R36, R196.reuse, R10, R36 ;  /* 0x0000000ac424723c */ /* 0x040fe20000001824 */
[----:B------:R-:W-:Y:S01]  /*e300*/  @!PT LDS RZ, [RZ] ;  /* 0x00000000fffff984 */ /* 0x000fe20000000800 */
[----:B------:R-:W-:Y:S01]  /*e310*/  @!PT LDS RZ, [RZ] ;  /* 0x00000000fffff984 */ /* 0x000fe20000000800 */
[----:B------:R-:W-:Y:S01]  /*e320*/  @!PT LDS RZ, [RZ] ;  /* 0x00000000fffff984 */ /* 0x000fe20000000800 */
[----:B------:R2:W-:Y:S03]  /*e330*/  @P0 LDGSTS.E.BYPASS.LTC128B.128 [R234+0x5080], [R8.64], !P4 ;  /* 0x0508000008ea0fae */ /* 0x0005e6000e101d46 */
[----:B------:R-:W-:Y:S04]  /*e340*/  FMUL.FTZ R25, R25, c[0x0][0x320] ;  /* 0x0000c80019197a20 */ /* 0x000fe80000410000 */
[----:B------:R2:W2:Y:S01]  /*e350*/  MUFU.TANH R138, R24 ;  /* 0x00000018008a7308 */ /* 0x0004a20000002400 */
[----:B------:R-:W-:Y:S03]  /*e360*/  @P0 SHF.L.U32 R10, R143, 0x5, RZ ;  /* 0x000000058f0a0819 */ /* 0x000fe600000006ff */
[----:B------:R-:W-:Y:S01]  /*e370*/  FMUL.FTZ R27, R27, c[0x0][0x320] ;  /* 0x0000c8001b1b7a20 */ /* 0x000fe20000410000 */
[----:B------:R-:W-:Y:S01]  /*e380*/  MOV R11, c[0x0][0x1e4] ;  /* 0x00007900000b7a02 */ /* 0x000fe20000000f00 */
[----:B------:R3:W-:Y:S01]  /*e390*/  @P0 LDGSTS.E.BYPASS.LTC128B.128 [R234+0x6880], [R8.64+0x80], !P3 ;  /* 0x0688008008ea0fae */ /* 0x0007e2000d901d46 */
[-C--:B-1----:R-:W-:Y:S03]  /*e3a0*/  HMMA.16816.F32 R40, R196, R12.reuse, R40 ;  /* 0x0000000cc428723c */ /* 0x082fe60000001828 */
[-C--:B------:R-:W-:Y:S01]  /*e3b0*/  @P0 IADD3 R2, P2, R8, R10.reuse, RZ ;  /* 0x0000000a08020210 */ /* 0x080fe20007f5e0ff */
[----:B------:R-:W-:Y:S01]  /*e3c0*/  FMUL.FTZ R28, R28, c[0x0][0x320] ;  /* 0x0000c8001c1c7a20 */ /* 0x000fe20000410000 */
[----:B------:R-:W1:Y:S01]  /*e3d0*/  MUFU.TANH R137, R25 ;  /* 0x0000001900897308 */ /* 0x000e620000002400 */
[----:B------:R-:W-:Y:S01]  /*e3e0*/  @P0 SHF.L.U64.HI R0, R143, 0x5, R11 ;  /* 0x000000058f000819 */ /* 0x000fe2000001020b */
[----:B------:R-:W-:Y:S01]  /*e3f0*/  FMUL.FTZ R29, R29, c[0x0][0x320] ;  /* 0x0000c8001d1d7a20 */ /* 0x000fe20000410000 */
[----:B------:R-:W-:Y:S01]  /*e400*/  @P0 IADD3 R10, P1, R2, R10, RZ ;  /* 0x0000000a020a0210 */ /* 0x000fe20007f3e0ff */
[C---:B------:R-:W-:Y:S04]  /*e410*/  HMMA.16816.F32 R44, R212.reuse, R12, R44 ;  /* 0x0000000cd42c723c */ /* 0x040fe8000000182c */
[----:B------:R-:W-:Y:S01]  /*e420*/  FMUL.FTZ R20, R37, c[0x0][0x320] ;  /* 0x0000c80025147a20 */ /* 0x000fe20000410000 */
[-C--:B------:R-:W-:Y:S01]  /*e430*/  @P0 IADD3.X R3, R9, R0.reuse, RZ, P2, !PT ;  /* 0x0000000009030210 */ /* 0x080fe200017fe4ff */
[----:B------:R1:W1:Y:S01]  /*e440*/  MUFU.TANH R201, R27 ;  /* 0x0000001b00c97308 */ /* 0x0002620000002400 */
[----:B------:R-:W3:Y:S01]  /*e450*/  LDL R37, [R1+0x74] ;  /* 0x0000740001257983 */ /* 0x000ee20000100800 */
[-C--:B------:R-:W-:Y:S03]  /*e460*/  HMMA.16816.F32 R48, R212, R14.reuse, R48 ;  /* 0x0000000ed430723c */ /* 0x080fe60000001830 */
[----:B------:R3:W-:Y:S01]  /*e470*/  @P0 LDGSTS.E.BYPASS.LTC128B.128 [R234+0x5880], [R2.64], !P4 ;  /* 0x0588000002ea0fae */ /* 0x0007e2000e101d46 */
[----:B--2---:R-:W-:Y:S01]  /*e480*/  FMUL.FTZ R24, R36, c[0x0][0x320] ;  /* 0x0000c80024187a20 */ /* 0x004fe20000410000 */
[----:B------:R-:W-:Y:S01]  /*e490*/  @P0 IADD3.X R11, R3, R0, RZ, P1, !PT ;  /* 0x00000000030b0210 */ /* 0x000fe20000ffe4ff */
[----:B------:R-:W-:Y:S02]  /*e4a0*/  FMUL.FTZ R30, R30, c[0x0][0x320] ;  /* 0x0000c8001e1e7a20 */ /* 0x000fe40000410000 */
[----:B------:R2:W2:Y:S01]  /*e4b0*/  MUFU.TANH R207, R28 ;  /* 0x0000001c00cf7308 */ /* 0x0004a20000002400 */
[----:B------:R-:W-:Y:S01]  /*e4c0*/  FMUL.FTZ R31, R31, c[0x0][0x320] ;  /* 0x0000c8001f1f7a20 */ /* 0x000fe20000410000 */
[----:B------:R-:W-:Y:S01]  /*e4d0*/  HMMA.16816.F32 R52, R196, R14, R52 ;  /* 0x0000000ec434723c */ /* 0x000fe20000001834 */
[----:B------:R-:W3:Y:S03]  /*e4e0*/  LDL R36, [R1+0x90] ;  /* 0x0000900001247983 */ /* 0x000ee60000100800 */
[----:B------:R-:W-:Y:S01]  /*e4f0*/  FMUL.FTZ R32, R32, c[0x0][0x320] ;  /* 0x0000c80020207a20 */ /* 0x000fe20000410000 */
[----:B------:R3:W-:Y:S01]  /*e500*/  @P0 LDGSTS.E.BYPASS.LTC128B.128 [R234+0x7080], [R2.64+0x80], !P3 ;  /* 0x0708008002ea0fae */ /* 0x0007e2000d901d46 */
[----:B------:R-:W-:Y:S02]  /*e510*/  FMUL.FTZ R33, R33, c[0x0][0x320] ;  /* 0x0000c80021217a20 */ /* 0x000fe40000410000 */
[----:B------:R4:W3:Y:S01]  /*e520*/  MUFU.TANH R206, R29 ;  /* 0x0000001d00ce7308 */ /* 0x0008e20000002400 */
[----:B------:R-:W-:Y:S03]  /*e530*/  FMUL.FTZ R34, R34, c[0x0][0x320] ;  /* 0x0000c80022227a20 */ /* 0x000fe60000410000 */
[----:B------:R-:W-:Y:S01]  /*e540*/  FMUL.FTZ R35, R35, c[0x0][0x320] ;  /* 0x0000c80023237a20 */ /* 0x000fe20000410000 */
[----:B------:R3:W-:Y:S01]  /*e550*/  @P0 LDGSTS.E.BYPASS.LTC128B.128 [R234+0x6080], [R10.64], !P4 ;  /* 0x060800000aea0fae */ /* 0x0007e2000e101d46 */
[----:B------:R-:W-:Y:S02]  /*e560*/  FMUL.FTZ R19, R40, c[0x0][0x320] ;  /* 0x0000c80028137a20 */ /* 0x000fe40000410000 */
[----:B------:R-:W-:Y:S02]  /*e570*/  FMUL.FTZ R18, R41, c[0x0][0x320] ;  /* 0x0000c80029127a20 */ /* 0x000fe40000410000 */
[----:B------:R4:W3:Y:S01]  /*e580*/  MUFU.TANH R238, R30 ;  /* 0x0000001e00ee7308 */ /* 0x0008e20000002400 */
[----:B-1----:R-:W-:Y:S02]  /*e590*/  FMUL.FTZ R27, R42, c[0x0][0x320] ;  /* 0x0000c8002a1b7a20 */ /* 0x002fe40000410000 */
[----:B------:R1:W-:Y:S01]  /*e5a0*/  @P0 LDGSTS.E.BYPASS.LTC128B.128 [R234+0x7880], [R10.64+0x80], !P3 ;  /* 0x078800800aea0fae */ /* 0x0003e2000d901d46 */
[----:B------:R-:W-:Y:S02]  /*e5b0*/  FMUL.FTZ R25, R43, c[0x0][0x320] ;  /* 0x0000c8002b197a20 */ /* 0x000fe40000410000 */
[----:B------:R-:W-:Y:S02]  /*e5c0*/  FMUL.FTZ R47, R47, c[0x0][0x320] ;  /* 0x0000c8002f2f7a20 */ /* 0x000fe40000410000 */
[----:B--2---:R-:W-:Y:S02]  /*e5d0*/  FMUL.FTZ R28, R48, c[0x0][0x320] ;  /* 0x0000c800301c7a20 */ /* 0x004fe40000410000 */
[----:B------:R2:W1:Y:S01]  /*e5e0*/  MUFU.TANH R237, R31 ;  /* 0x0000001f00ed7308 */ /* 0x0004620000002400 */
[----:B------:R-:W0:Y:S01]  /*e5f0*/  LDGDEPBAR ;  /* 0x00000000000079af */ /* 0x000e220000000000 */
[----:B------:R-:W-:Y:S02]  /*e600*/  FMUL.FTZ R50, R50, c[0x0][0x320] ;  /* 0x0000c80032327a20 */ /* 0x000fe40000410000 */
[----:B----4-:R-:W-:Y:S02]  /*e610*/  FMUL.FTZ R29, R45, c[0x0][0x320] ;  /* 0x0000c8002d1d7a20 */ /* 0x010fe40000410000 */
[----:B------:R-:W-:Y:S02]  /*e620*/  FMUL.FTZ R51, R51, c[0x0][0x320] ;  /* 0x0000c80033337a20 */ /* 0x000fe40000410000 */
[----:B------:R-:W-:Y:S02]  /*e630*/  FMUL.FTZ R15, R52, c[0x0][0x320] ;  /* 0x0000c800340f7a20 */ /* 0x000fe40000410000 */
[----:B------:R4:W1:Y:S01]  /*e640*/  MUFU.TANH R200, R32 ;  /* 0x0000002000c87308 */ /* 0x0008620000002400 */
[----:B------:R-:W-:Y:S02]  /*e650*/  FMUL.FTZ R16, R54, c[0x0][0x320] ;  /* 0x0000c80036107a20 */ /* 0x000fe40000410000 */
[----:B------:R-:W-:Y:S02]  /*e660*/  FMUL.FTZ R26, R26, c[0x0][0x320] ;  /* 0x0000c8001a1a7a20 */ /* 0x000fe40000410000 */
[----:B------:R-:W-:Y:S02]  /*e670*/  FMUL.FTZ R30, R44, c[0x0][0x320] ;  /* 0x0000c8002c1e7a20 */ /* 0x000fe40000410000 */
[----:B------:R-:W-:Y:S02]  /*e680*/  FMUL.FTZ R49, R49, c[0x0][0x320] ;  /* 0x0000c80031317a20 */ /* 0x000fe40000410000 */
[----:B------:R-:W-:Y:S01]  /*e690*/  FMUL.FTZ R53, R53, c[0x0][0x320] ;  /* 0x0000c80035357a20 */ /* 0x000fe20000410000 */
[----:B------:R1:W1:Y:S01]  /*e6a0*/  MUFU.TANH R147, R33 ;  /* 0x0000002100937308 */ /* 0x0002620000002400 */
[----:B------:R-:W-:Y:S02]  /*e6b0*/  FMUL.FTZ R55, R55, c[0x0][0x320] ;  /* 0x0000c80037377a20 */ /* 0x000fe40000410000 */
[----:B------:R-:W-:Y:S02]  /*e6c0*/  IMAD R0, R235, -0x30, RZ ;  /* 0xffffffd0eb007824 */ /* 0x000fe400078e02ff */
[----:B--2---:R-:W-:Y:S05]  /*e6d0*/  FMUL.FTZ R31, R39, c[0x0][0x320] ;  /* 0x0000c800271f7a20 */ /* 0x004fea0000410000 */
[----:B------:R2:W2:Y:S01]  /*e6e0*/  MUFU.TANH R208, R22 ;  /* 0x0000001600d07308 */ /* 0x0004a20000002400 */
[----:B----4-:R-:W-:Y:S01]  /*e6f0*/  FMUL.FTZ R32, R38, c[0x0][0x320] ;  /* 0x0000c80026207a20 */ /* 0x010fe20000410000 */
[----:B------:R-:W-:Y:S04]  /*e700*/  MOV R38, c[0x0][0x32c] ;  /* 0x0000cb0000267a02 */ /* 0x000fe80000000f00 */
[----:B------:R-:W-:Y:S04]  /*e710*/  ISETP.GE.AND P3, PT, R38, 0x1, PT ;  /* 0x000000012600780c */ /* 0x000fe80003f66270 */
[----:B------:R4:W2:Y:S01]  /*e720*/  MUFU.TANH R205, R23 ;  /* 0x0000001700cd7308 */ /* 0x0008a20000002400 */
[----:B-1----:R-:W-:Y:S09]  /*e730*/  FMUL.FTZ R33, R46, c[0x0][0x320] ;  /* 0x0000c8002e217a20 */ /* 0x002ff20000410000 */
        /* <DEDUP_REMOVED lines=17> */
[----:B------:R-:W1:Y:S10]  /*e850*/  MUFU.TANH R50, R50 ;  /* 0x0000003200327308 */ /* 0x000e740000002400 */
[----:B------:R-:W1:Y:S10]  /*e860*/  MUFU.TANH R51, R51 ;  /* 0x0000003300337308 */ /* 0x000e740000002400 */
[----:B------:R-:W1:Y:S10]  /*e870*/  MUFU.TANH R15, R15 ;  /* 0x0000000f000f7308 */ /* 0x000e740000002400 */
[----:B------:R4:W1:Y:S10]  /*e880*/  MUFU.TANH R143, R53 ;  /* 0x00000035008f7308 */ /* 0x0008740000002400 */
[----:B------:R-:W1:Y:S10]  /*e890*/  MUFU.TANH R16, R16 ;  /* 0x0000001000107308 */ /* 0x000e740000002400 */
[----:B------:R4:W1:Y:S01]  /*e8a0*/  MUFU.TANH R144, R55 ;  /* 0x0000003700907308 */ /* 0x0008620000002400 */
[----:B---3--:R-:W-:Y:S04]  /*e8b0*/  IADD3 R8, -R36, 0x1, R0 ;  /* 0x0000000124087810 */ /* 0x008fe80007ffe100 */
[----:B------:R-:W-:Y:S04]  /*e8c0*/  IADD3 R8, -R37, R8, R5 ;  /* 0x0000000825087210 */ /* 0x000fe80007ffe105 */
[C---:B------:R-:W-:Y:S02]  /*e8d0*/  IADD3 R7, R8.reuse, c[0x0][0x328], RZ ;  /* 0x0000ca0008077a10 */ /* 0x040fe40007ffe0ff */
[----:B------:R-:W-:Y:S02]  /*e8e0*/  IADD3 R8, R8, UR4, RZ ;  /* 0x0000000408087c10 */ /* 0x000fe4000fffe0ff */
[C---:B------:R-:W-:Y:S02]  /*e8f0*/  IADD3 R3, R4.reuse, R7, RZ ;  /* 0x0000000704037210 */ /* 0x040fe40007ffe0ff */
[----:B------:R-:W-:Y:S01]  /*e900*/  IADD3 R2, R4, R8, RZ ;  /* 0x0000000804027210 */ /* 0x000fe20007ffe0ff */
[----:B------:R-:W-:-:S05]  /*e910*/  @!P3 BRA `(.L_x_1213) ;  /* 0x000001800000b947 */ /* 0x000fca0003800000 */
[----:B--2---:R-:W-:Y:S01]  /*e920*/  IADD3 R4, -R37, R5, R4 ;  /* 0x0000000525047210 */ /* 0x004fe20007ffe104 */
        /* <DEDUP_REMOVED lines=12> */
.L_x_1215:
[----:B------:R-:W-:Y:S04]  /*e9f0*/  MOV R9, c[0x0][0x32c] ;  /* 0x0000cb0000097a02 */ /* 0x000fe80000000f00 */
[----:B------:R-:W-:Y:S11]  /*ea00*/  ISETP.NE.AND P0, PT, R9, 0x1, PT ;  /* 0x000000010900780c */ /* 0x000ff60003f05270 */
[----:B------:R-:W-:Y:S02]  /*ea10*/  @!UPT UIADD3 URZ, URZ, URZ, URZ ;  /* 0x0000003f3f3ff290 */ /* 0x000fe4000fffe03f */
[----:B------:R-:W-:Y:S05]  /*ea20*/  @P0 IMAD.HI.U32 R9, R4, c[0x0][0x330], RZ ;  /* 0x0000cc0004090a27 */ /* 0x000fea00078e00ff */
[----:B------:R-:W-:Y:S02]  /*ea30*/  @P0 SHF.R.U32.HI R4, RZ, c[0x0][0x334], R9 ;  /* 0x0000cd00ff040a19 */ /* 0x000fe40000011609 */
.L_x_1216:
[----:B------:R-:W-:Y:S05]  /*ea40*/  BSYNC B0 ;  /* 0x0000000000007941 */ /* 0x000fea0003800000 */
.L_x_1214:
[----:B------:R-:W-:Y:S04]  /*ea50*/  IMAD.IADD R9, R0, 0x1, -R36 ;  /* 0x0000000100097824 */ /* 0x000fe800078e0a24 */
[----:B------:R-:W-:Y:S05]  /*ea60*/  IMAD R4, R4, c[0x0][0x32c], R9 ;  /* 0x0000cb0004047a24 */ /* 0x000fea00078e0209 */
[----:B------:R-:W-:Y:S02]  /*ea70*/  IADD3 R9, R4, c[0x0][0x32c], RZ ;  /* 0x0000cb0004097a10 */ /* 0x000fe40007ffe0ff */
[----:B------:R-:W-:Y:S02]  /*ea80*/  IMNMX R2, R2, R4, !PT ;  /* 0x0000000402027217 */ /* 0x000fe40007800200 */
[----:B------:R-:W-:Y:S02]  /*ea90*/  IMNMX R3, R3, R9, PT ;  /* 0x0000000903037217 */ /* 0x000fe40003800200 */
.L_x_1213:
[C---:B--2---:R-:W-:Y:S01]  /*eaa0*/  ISETP.GE.AND P0, PT, R0.reuse, 0x1, PT ;  /* 0x000000010000780c */ /* 0x044fe20003f06270 */
[----:B------:R-:W2:Y:S01]  /*eab0*/  SHFL.IDX PT, R4, R6, 0x1, 0x1c1f ;  /* 0x003c1f0006047f89 */ /* 0x000ea200000e0000 */
[----:B------:R-:W-:Y:S02]  /*eac0*/  ISETP.GE.AND P1, PT, R0, 0x2, PT ;  /* 0x000000020000780c */ /* 0x000fe40003f26270 */
[----:B------:R-:W-:Y:S02]  /*ead0*/  P2R R14, PR, RZ, 0x1 ;  /* 0x00000001ff0e7803 */ /* 0x000fe40000000000 */
[----:B------:R-:W-:Y:S02]  /*eae0*/  ISETP.GT.AND P0, PT, R2, RZ, !P0 ;  /* 0x000000ff0200720c */ /* 0x000fe40004704270 */
[----:B------:R-:W-:Y:S02]  /*eaf0*/  P2R R13, PR, RZ, 0x2 ;  /* 0x00000002ff0d7803 */ /* 0x000fe40000000000 */
[C---:B------:R-:W-:Y:S02]  /*eb00*/  ISETP.LT.OR P0, PT, R3.reuse, 0x1, P0 ;  /* 0x000000010300780c */ /* 0x040fe40000701670 */
[----:B------:R-:W-:Y:S02]  /*eb10*/  ISETP.GE.AND P6, PT, R0, 0x11, PT ;  /* 0x000000110000780c */ /* 0x000fe40003fc6270 */
[----:B------:R-:W-:Y:S02]  /*eb20*/  FSEL R17, R204, -INF , !P0 ;  /* 0xff800000cc117808 */ /* 0x000fe40004000000 */
[----:B------:R-:W-:Y:S02]  /*eb30*/  ISETP.GT.AND P0, PT, R2, 0x1, !P1 ;  /* 0x000000010200780c */ /* 0x000fe40004f04270 */
[----:B------:R-:W-:Y:S02]  /*eb40*/  ISETP.GE.AND P1, PT, R0, 0x9, PT ;  /* 0x000000090000780c */ /* 0x000fe40003f26270 */
[----:B------:R-:W-:Y:S02]  /*eb50*/  ISETP.LT.OR P0, PT, R3, 0x2, P0 ;  /* 0x000000020300780c */ /* 0x000fe40000701670 */
[----:B------:R-:W-:Y:S02]  /*eb60*/  P2R R12, PR, RZ, 0x2 ;  /* 0x00000002ff0c7803 */ /* 0x000fe40000000000 */
[----:B------:R-:W-:Y:S02]  /*eb70*/  FSEL R21, R203, -INF , !P0 ;  /* 0xff800000cb157808 */ /* 0x000fe40004000000 */
[----:B------:R-:W-:Y:S02]  /*eb80*/  ISETP.GT.AND P0, PT, R2, 0x8, !P1 ;  /* 0x000000080200780c */ /* 0x000fe40004f04270 */
[C---:B------:R-:W-:Y:S02]  /*eb90*/  ISETP.GE.AND P1, PT, R0.reuse, 0xa, PT ;  /* 0x0000000a0000780c */ /* 0x040fe40003f26270 */
[C---:B------:R-:W-:Y:S02]  /*eba0*/  ISETP.LT.OR P0, PT, R3.reuse, 0x9, P0 ;  /* 0x000000090300780c */ /* 0x040fe40000701670 */
[----:B------:R-:W-:Y:S02]  /*ebb0*/  ISETP.GE.AND P5, PT, R0, 0x12, PT ;  /* 0x000000120000780c */ /* 0x000fe40003fa6270 */
[----:B----4-:R-:W-:Y:S02]  /*ebc0*/  FSEL R23, R146, -INF , !P0 ;  /* 0xff80000092177808 */ /* 0x010fe40004000000 */
[----:B------:R-:W-:Y:S02]  /*ebd0*/  ISETP.GT.AND P0, PT, R2, 0x9, !P1 ;  /* 0x000000090200780c */ /* 0x000fe40004f04270 */
[C---:B------:R-:W-:Y:S02]  /*ebe0*/  ISETP.GE.AND P4, PT, R0.reuse, 0x19, PT ;  /* 0x000000190000780c */ /* 0x040fe40003f86270 */
[----:B------:R-:W-:Y:S02]  /*ebf0*/  ISETP.LT.OR P0, PT, R3, 0xa, P0 ;  /* 0x0000000a0300780c */ /* 0x000fe40000701670 */
[----:B------:R-:W-:Y:S02]  /*ec00*/  ISETP.GE.AND P3, PT, R0, 0x1a, PT ;  /* 0x0000001a0000780c */ /* 0x000fe40003f66270 */
[----:B------:R-:W-:Y:S02]  /*ec10*/  FSEL R22, R139, -INF , !P0 ;  /* 0xff8000008b167808 */ /* 0x000fe40004000000 */
[----:B------:R-:W-:Y:S02]  /*ec20*/  ISETP.GT.AND P0, PT, R2, 0x10, !P6 ;  /* 0x000000100200780c */ /* 0x000fe40007704270 */
[----:B------:R-:W-:Y:S02]  /*ec30*/  ISETP.GE.AND P2, PT, R0, 0x21, PT ;  /* 0x000000210000780c */ /* 0x000fe40003f46270 */
[C---:B------:R-:W-:Y:S02]  /*ec40*/  ISETP.LT.OR P0, PT, R3.reuse, 0x11, P0 ;  /* 0x000000110300780c */ /* 0x040fe40000701670 */
[----:B------:R-:W-:Y:S02]  /*ec50*/  P2R R11, PR, RZ, 0x2 ;  /* 0x00000002ff0b7803 */ /* 0x000fe40000000000 */
[----:B------:R-:W-:Y:S02]  /*ec60*/  FSEL R203, R138, -INF , !P0 ;  /* 0xff8000008acb7808 */ /* 0x000fe40004000000 */
[----:B------:R-:W-:Y:S02]  /*ec70*/  ISETP.GT.AND P0, PT, R2, 0x11, !P5 ;  /* 0x000000110200780c */ /* 0x000fe40006f04270 */
[----:B------:R-:W-:Y:S02]  /*ec80*/  ISETP.GE.AND P1, PT, R0, 0x22, PT ;  /* 0x000000220000780c */ /* 0x000fe40003f26270 */
[----:B------:R-:W-:Y:S04]  /*ec90*/  ISETP.LT.OR P0, PT, R3, 0x12, P0 ;  /* 0x000000120300780c */ /* 0x000fe80000701670 */
[----:B------:R-:W-:Y:S02]  /*eca0*/  FSEL R204, R137, -INF , !P0 ;  /* 0xff80000089cc7808 */ /* 0x000fe40004000000 */
[----:B------:R-:W-:Y:S04]  /*ecb0*/  ISETP.GT.AND P0, PT, R2, 0x18, !P4 ;  /* 0x000000180200780c */ /* 0x000fe80006704270 */
[C---:B------:R-:W-:Y:S04]  /*ecc0*/  ISETP.LT.OR P0, PT, R3.reuse, 0x19, P0 ;  /* 0x000000190300780c */ /* 0x040fe80000701670 */
[----:B-1----:R-:W-:Y:S02]  /*ecd0*/  FSEL R209, R24, -INF , !P0 ;  /* 0xff80000018d17808 */ /* 0x002fe40004000000 */
[----:B------:R-:W-:Y:S04]  /*ece0*/  ISETP.GT.AND P0, PT, R2, 0x19, !P3 ;  /* 0x000000190200780c */ /* 0x000fe80005f04270 */
[C---:B------:R-:W-:Y:S04]  /*ecf0*/  ISETP.LT.OR P0, PT, R3.reuse, 0x1a, P0 ;  /* 0x0000001a0300780c */ /* 0x040fe80000701670 */
[----:B------:R-:W-:Y:S02]  /*ed00*/  FSEL R210, R20, -INF , !P0 ;  /* 0xff80000014d27808 */ /* 0x000fe40004000000 */
[C---:B------:R-:W-:Y:S04]  /*ed10*/  ISETP.GT.AND P0, PT, R2.reuse, 0x20, !P2 ;  /* 0x000000200200780c */ /* 0x040fe80005704270 */
[----:B------:R-:W-:Y:S04]  /*ed20*/  ISETP.LT.OR P0, PT, R3, 0x21, P0 ;  /* 0x000000210300780c */ /* 0x000fe80000701670 */
[----:B------:R-:W-:Y:S02]  /*ed30*/  FSEL R250, R19, -INF , !P0 ;  /* 0xff80000013fa7808 */ /* 0x000fe40004000000 */
[----:B------:R-:W-:Y:S04]  /*ed40*/  ISETP.GT.AND P0, PT, R2, 0x21, !P1 ;  /* 0x000000210200780c */ /* 0x000fe80004f04270 */
[C---:B------:R-:W-:Y:S04]  /*ed50*/  ISETP.LT.OR P0, PT, R3.reuse, 0x22, P0 ;  /* 0x000000220300780c */ /* 0x040fe80000701670 */
[----:B------:R-:W-:Y:S02]  /*ed60*/  FSEL R252, R18, -INF , !P0 ;  /* 0xff80000012fc7808 */ /* 0x000fe40004000000 */
[----:B------:R-:W-:Y:S04]  /*ed70*/  ISETP.GE.AND P0, PT, R0, 0x29, PT ;  /* 0x000000290000780c */ /* 0x000fe80003f06270 */
[----:B------:R-:W-:Y:S02]  /*ed80*/  P2R R10, PR, RZ, 0x1 ;  /* 0x00000001ff0a7803 */ /* 0x000fe40000000000 */
[----:B------:R-:W-:Y:S04]  /*ed90*/  ISETP.GT.AND P0, PT, R2, 0x28, !P0 ;  /* 0x000000280200780c */ /* 0x000fe80004704270 */
[----:B------:R-:W-:Y:S04]  /*eda0*/  ISETP.LT.OR P0, PT, R3, 0x29, P0 ;  /* 0x000000290300780c */ /* 0x000fe80000701670 */
[----:B------:R-:W-:Y:S02]  /*edb0*/  FSEL R44, R15, -INF , !P0 ;  /* 0xff8000000f2c7808 */ /* 0x000fe40004000000 */
[----:B------:R-:W-:Y:S04]  /*edc0*/  ISETP.GE.AND P0, PT, R0, 0x2a, PT ;  /* 0x0000002a0000780c */ /* 0x000fe80003f06270 */
[----:B------:R-:W-:Y:S02]  /*edd0*/  P2R R9, PR, RZ, 0x1 ;  /* 0x00000001ff097803 */ /* 0x000fe40000000000 */
[----:B------:R-:W-:Y:S01]  /*ede0*/  ISETP.GT.AND P0, PT, R2, 0x29, !P0 ;  /* 0x000000290200780c */ /* 0x000fe20004704270 */
[--C-:B--2---:R-:W-:Y:S03]  /*edf0*/  IMAD.IADD R2, R8, 0x1, R4.reuse ;  /* 0x0000000108027824 */ /* 0x104fe600078e0204 */
[----:B------:R-:W-:Y:S01]  /*ee00*/  ISETP.LT.OR P0, PT, R3, 0x2a, P0 ;  /* 0x0000002a0300780c */ /* 0x000fe20000701670 */
[----:B------:R-:W-:Y:S03]  /*ee10*/  IMAD.IADD R3, R7, 0x1, R4 ;  /* 0x0000000107037824 */ /* 0x000fe600078e0204 */
        /* <DEDUP_REMOVED lines=17> */
.L_x_1219:
[----:B------:R-:W-:Y:S04]  /*ef30*/  MOV R15, c[0x0][0x32c] ;  /* 0x0000cb00000f7a02 */ /* 0x000fe80000000f00 */
[----:B------:R-:W-:Y:S11]  /*ef40*/  ISETP.NE.AND P0, PT, R15, 0x1, PT ;  /* 0x000000010f00780c */ /* 0x000ff60003f05270 */
[----:B------:R-:W-:Y:S02]  /*ef50*/  @!UPT UIADD3 URZ, URZ, URZ, URZ ;  /* 0x0000003f3f3ff290 */ /* 0x000fe4000fffe03f */
[----:B------:R-:W-:Y:S05]  /*ef60*/  @P0 IMAD.HI.U32 R15, R4, c[0x0][0x330], RZ ;  /* 0x0000cc00040f0a27 */ /* 0x000fea00078e00ff */
[----:B------:R-:W-:Y:S02]  /*ef70*/  @P0 SHF.R.U32.HI R4, RZ, c[0x0][0x334], R15 ;  /* 0x0000cd00ff040a19 */ /* 0x000fe4000001160f */
.L_x_1220:
[----:B------:R-:W-:Y:S05]  /*ef80*/  BSYNC B0 ;  /* 0x0000000000007941 */ /* 0x000fea0003800000 */
.L_x_1218:
[----:B------:R-:W-:Y:S04]  /*ef90*/  IMAD.IADD R15, R0, 0x1, -R36 ;  /* 0x00000001000f7824 */ /* 0x000fe800078e0a24 */
[----:B------:R-:W-:Y:S05]  /*efa0*/  IMAD R4, R4, c[0x0][0x32c], R15 ;  /* 0x0000cb0004047a24 */ /* 0x000fea00078e020f */
[----:B------:R-:W-:Y:S02]  /*efb0*/  IADD3 R15, R4, c[0x0][0x32c], RZ ;  /* 0x0000cb00040f7a10 */ /* 0x000fe40007ffe0ff */
[----:B------:R-:W-:Y:S02]  /*efc0*/  IMNMX R2, R2, R4, !PT ;  /* 0x0000000402027217 */ /* 0x000fe40007800200 */
[----:B------:R-:W-:Y:S02]  /*efd0*/  IMNMX R3, R3, R15, PT ;  /* 0x0000000f03037217 */ /* 0x000fe40003800200 */
.L_x_1217:
        /* <DEDUP_REMOVED lines=25> */
[C---:B------:R-:W-:Y:S04]  /*f170*/  ISETP.GT.AND P0, PT, R2.reuse, 0x20, !P2 ;  /* 0x000000200200780c */ /* 0x040fe80005704270 */
[----:B------:R-:W-:Y:S04]  /*f180*/  ISETP.LT.OR P0, PT, R3, 0x21, P0 ;  /* 0x000000210300780c */ /* 0x000fe80000701670 */
[----:B------:R-:W-:Y:S02]  /*f190*/  FSEL R248, R27, -INF , !P0 ;  /* 0xff8000001bf87808 */ /* 0x000fe40004000000 */
        /* <DEDUP_REMOVED lines=8> */
[C---:B------:R-:W-:Y:S04]  /*f220*/  ISETP.GT.AND P0, PT, R2.reuse, RZ, !P0 ;  /* 0x000000ff0200720c */ /* 0x040fe80004704270 */
[----:B------:R-:W-:Y:S04]  /*f230*/  ISETP.LT.OR P0, PT, R3, 0x1, P0 ;  /* 0x000000010300780c */ /* 0x000fe80000701670 */
[----:B------:R-:W-:Y:S02]  /*f240*/  FSEL R16, R241, -INF , !P0 ;  /* 0xff800000f1107808 */ /* 0x000fe40004000000 */
[----:B------:R-:W-:Y:S04]  /*f250*/  ISETP.NE.AND P0, PT, R9, RZ, PT ;  /* 0x000000ff0900720c */ /* 0x000fe80003f05270 */
[----:B------:R-:W-:Y:S01]  /*f260*/  ISETP.GT.AND P0, PT, R2, 0x29, !P0 ;  /* 0x000000290200780c */ /* 0x000fe20004704270 */
[--C-:B-1----:R-:W-:Y:S03]  /*f270*/  IMAD.IADD R2, R8, 0x1, R4.reuse ;  /* 0x0000000108027824 */ /* 0x102fe600078e0204 */
        /* <DEDUP_REMOVED lines=19> */
.L_x_1223:
[----:B------:R-:W-:Y:S04]  /*f3b0*/  MOV R15, c[0x0][0x32c] ;  /* 0x0000cb00000f7a02 */ /* 0x000fe80000000f00 */
[----:B------:R-:W-:Y:S11]  /*f3c0*/  ISETP.NE.AND P0, PT, R15, 0x1, PT ;  /* 0x000000010f00780c */ /* 0x000ff60003f05270 */
[----:B------:R-:W-:Y:S02]  /*f3d0*/  @!UPT UIADD3 URZ, URZ, URZ, URZ ;  /* 0x0000003f3f3ff290 */ /* 0x000fe4000fffe03f */
[----:B------:R-:W-:Y:S05]  /*f3e0*/  @P0 IMAD.HI.U32 R15, R4, c[0x0][0x330], RZ ;  /* 0x0000cc00040f0a27 */ /* 0x000fea00078e00ff */
[----:B------:R-:W-:Y:S02]  /*f3f0*/  @P0 SHF.R.U32.HI R4, RZ, c[0x0][0x334], R15 ;  /* 0x0000cd00ff040a19 */ /* 0x000fe4000001160f */
.L_x_1224:
[----:B------:R-:W-:Y:S05]  /*f400*/  BSYNC B0 ;  /* 0x0000000000007941 */ /* 0x000fea0003800000 */
.L_x_1222:
[----:B------:R-:W-:Y:S04]  /*f410*/  IMAD.IADD R15, R0, 0x1, -R36 ;  /* 0x00000001000f7824 */ /* 0x000fe800078e0a24 */
[----:B------:R-:W-:Y:S05]  /*f420*/  IMAD R4, R4, c[0x0][0x32c], R15 ;  /* 0x0000cb0004047a24 */ /* 0x000fea00078e020f */
[----:B------:R-:W-:Y:S02]  /*f430*/  IADD3 R15, R4, c[0x0][0x32c], RZ ;  /* 0x0000cb00040f7a10 */ /* 0x000fe40007ffe0ff */
[----:B------:R-:W-:Y:S02]  /*f440*/  IMNMX R2, R2, R4, !PT ;  /* 0x0000000402027217 */ /* 0x000fe40007800200 */
[----:B------:R-:W-:Y:S02]  /*f450*/  IMNMX R3, R3, R15, PT ;  /* 0x0000000f03037217 */ /* 0x000fe40003800200 */
.L_x_1221:
[----:B------:R-:W-:Y:S04]  /*f460*/  ISETP.NE.AND P0, PT, R13, RZ, PT ;  /* 0x000000ff0d00720c */ /* 0x000fe80003f05270 */
[----:B------:R-:W-:Y:S04]  /*f470*/  ISETP.GT.AND P0, PT, R2, 0x1, !P0 ;  /* 0x000000010200780c */ /* 0x000fe80004704270 */
[C---:B------:R-:W-:Y:S04]  /*f480*/  ISETP.LT.OR P0, PT, R3.reuse, 0x2, P0 ;  /* 0x000000020300780c */ /* 0x040fe80000701670 */
        /* <DEDUP_REMOVED lines=36> */
[----:B------:R-:W-:Y:S02]  /*f6d0*/  ISETP.GT.AND P0, PT, R2, 0x29, !P0 ;  /* 0x000000290200780c */ /* 0x000fe40004704270 */
[----:B------:R-:W1:Y:S02]  /*f6e0*/  SHFL.IDX PT, R2, R6, 0x3, 0x1c1f ;  /* 0x007c1f0006027f89 */ /* 0x000e6400000e0000 */
[----:B------:R-:W-:Y:S04]  /*f6f0*/  ISETP.LT.OR P0, PT, R3, 0x2a, P0 ;  /* 0x0000002a0300780c */ /* 0x000fe80000701670 */
[----:B------:R-:W-:Y:S02]  /*f700*/  FSEL R145, R145, -INF , !P0 ;  /* 0xff80000091917808 */ /* 0x000fe40004000000 */
[----:B------:R-:W-:Y:S01]  /*f710*/  ISETP.GE.AND P0, PT, R38, 0x1, PT ;  /* 0x000000012600780c */ /* 0x000fe20003f06270 */
[--C-:B-1----:R-:W-:Y:S02]  /*f720*/  IMAD.IADD R7, R7, 0x1, R2.reuse ;  /* 0x0000000107077824 */ /* 0x102fe400078e0202 */
[----:B------:R-:W-:Y:S10]  /*f730*/  IMAD.IADD R6, R8, 0x1, R2 ;  /* 0x0000000108067824 */ /* 0x000ff400078e0202 */
        /* <DEDUP_REMOVED lines=14> */
.L_x_1227:
[----:B------:R-:W-:Y:S04]  /*f820*/  MOV R3, c[0x0][0x32c] ;  /* 0x0000cb0000037a02 */ /* 0x000fe80000000f00 */
[----:B------:R-:W-:Y:S11]  /*f830*/  ISETP.NE.AND P0, PT, R3, 0x1, PT ;  /* 0x000000010300780c */ /* 0x000ff60003f05270 */
[----:B------:R-:W-:Y:S02]  /*f840*/  @!UPT UIADD3 URZ, URZ, URZ, URZ ;  /* 0x0000003f3f3ff290 */ /* 0x000fe4000fffe03f */
[----:B------:R-:W-:Y:S05]  /*f850*/  @P0 IMAD.HI.U32 R3, R2, c[0x0][0x330], RZ ;  /* 0x0000cc0002030a27 */ /* 0x000fea00078e00ff */
[----:B------:R-:W-:Y:S02]  /*f860*/  @P0 SHF.R.U32.HI R2, RZ, c[0x0][0x334], R3 ;  /* 0x0000cd00ff020a19 */ /* 0x000fe40000011603 */
.L_x_1228:
[----:B------:R-:W-:Y:S05]  /*f870*/  BSYNC B0 ;  /* 0x0000000000007941 */ /* 0x000fea0003800000 */
.L_x_1226:
[----:B------:R-:W-:Y:S04]  /*f880*/  IMAD.IADD R0, R0, 0x1, -R36 ;  /* 0x0000000100007824 */ /* 0x000fe800078e0a24 */
[----:B------:R-:W-:Y:S05]  /*f890*/  IMAD R2, R2, c[0x0][0x32c], R0 ;  /* 0x0000cb0002027a24 */ /* 0x000fea00078e0200 */
[----:B------:R-:W-:Y:S02]  /*f8a0*/  IADD3 R0, R2, c[0x0][0x32c], RZ ;  /* 0x0000cb0002007a10 */ /* 0x000fe40007ffe0ff */
[----:B------:R-:W-:Y:S02]  /*f8b0*/  IMNMX R6, R6, R2, !PT ;  /* 0x0000000206067217 */ /* 0x000fe40007800200 */
[----:B------:R-:W-:Y:S02]  /*f8c0*/  IMNMX R7, R7, R0, PT ;  /* 0x0000000007077217 */ /* 0x000fe40003800200 */
.L_x_1225:
[----:B------:R-:W-:Y:S01]  /*f8d0*/  FMNMX.FTZ R0, R17, R140, !PT ;  /* 0x0000008c11007209 */ /* 0x000fe20007810000 */
[----:B------:R-:W-:Y:S01]  /*f8e0*/  LDSM.16.MT88.4 R40, [R218+0x2080] ;  /* 0x00208000da28783b */ /* 0x000fe20000004200 */
[----:B------:R-:W-:Y:S02]  /*f8f0*/  FMNMX.FTZ R2, R16, R142, !PT ;  /* 0x0000008e10027209 */ /* 0x000fe40007810000 */
[----:B------:R-:W-:Y:S02]  /*f900*/  FMNMX.FTZ R0, R21, R0, !PT ;  /* 0x0000000015007209 */ /* 0x000fe40007810000 */
[----:B------:R-:W-:Y:S02]  /*f910*/  ISETP.NE.AND P0, PT, R14, RZ, PT ;  /* 0x000000ff0e00720c */ /* 0x000fe40003f05270 */
[----:B------:R-:W-:Y:S02]  /*f920*/  FMNMX.FTZ R0, R23, R0, !PT ;  /* 0x0000000017007209 */ /* 0x000fe40007810000 */
[----:B------:R-:W-:Y:S02]  /*f930*/  FMNMX.FTZ R2, R20, R2, !PT ;  /* 0x0000000214027209 */ /* 0x000fe40007810000 */
[----:B------:R-:W-:Y:S02]  /*f940*/  FMNMX.FTZ R0, R22, R0, !PT ;  /* 0x0000000016007209 */ /* 0x000fe40007810000 */
[----:B------:R-:W-:Y:S02]  /*f950*/  ISETP.GT.AND P0, PT, R6, RZ, !P0 ;  /* 0x000000ff0600720c */ /* 0x000fe40004704270 */
[----:B------:R-:W-:Y:S02]  /*f960*/  FMNMX.FTZ R0, R203, R0, !PT ;  /* 0x00000000cb007209 */ /* 0x000fe40007810000 */
[----:B------:R-:W-:Y:S02]  /*f970*/  FMNMX.FTZ R2, R24, R2, !PT ;  /* 0x0000000218027209 */ /* 0x000fe40007810000 */
        /* <DEDUP_REMOVED lines=27> */
[----:B------:R-:W-:Y:S02]  /*fb30*/  FMNMX.FTZ R4, R15, R141, !PT ;  /* 0x0000008d0f047209 */ /* 0x000fe40007810000 */
[----:B------:R-:W-:Y:S02]  /*fb40*/  ISETP.GT.AND P0, PT, R6, 0x9, !P0 ;  /* 0x000000090600780c */ /* 0x000fe40004704270 */
[----:B------:R-:W-:Y:S02]  /*fb50*/  FMNMX.FTZ R2, R144, R2, !PT ;  /* 0x0000000290027209 */ /* 0x000fe40007810000 */
[----:B------:R-:W-:Y:S02]  /*fb60*/  ISETP.LT.OR P0, PT, R7, 0xa, P0 ;  /* 0x0000000a0700780c */ /* 0x000fe40000701670 */
[----:B------:R-:W-:Y:S02]  /*fb70*/  FMNMX.FTZ R4, R19, R4, !PT ;  /* 0x0000000413047209 */ /* 0x000fe40007810000 */
[----:B-1----:R-:W-:Y:S02]  /*fb80*/  FMNMX.FTZ R0, R0, R3, !PT ;  /* 0x0000000300007209 */ /* 0x002fe40007810000 */
[----:B------:R-:W-:Y:S01]  /*fb90*/  FSEL R11, R243, -INF , !P0 ;  /* 0xff800000f30b7808 */ /* 0x000fe20004000000 */
[----:B------:R-:W1:Y:S01]  /*fba0*/  SHFL.BFLY PT, R3, R2, 0x2, 0x1f ;  /* 0x0c401f0002037f89 */ /* 0x000e6200000e0000 */
[----:B------:R-:W-:Y:S02]  /*fbb0*/  ISETP.GT.AND P0, PT, R6, 0x10, !P6 ;  /* 0x000000100600780c */ /* 0x000fe40007704270 */
[----:B------:R-:W-:Y:S02]  /*fbc0*/  ISETP.NE.AND P6, PT, R9, RZ, PT ;  /* 0x000000ff0900720c */ /* 0x000fe40003fc5270 */
[----:B------:R-:W-:Y:S02]  /*fbd0*/  FMNMX.FTZ R9, R18, R4, !PT ;  /* 0x0000000412097209 */ /* 0x000fe40007810000 */
[----:B------:R-:W-:Y:S01]  /*fbe0*/  ISETP.LT.OR P0, PT, R7, 0x11, P0 ;  /* 0x000000110700780c */ /* 0x000fe20000701670 */
[----:B------:R-:W2:Y:S01]  /*fbf0*/  SHFL.BFLY PT, R4, R0, 0x1, 0x1f ;  /* 0x0c201f0000047f89 */ /* 0x000ea200000e0000 */
[----:B------:R-:W-:Y:S02]  /*fc00*/  FMNMX.FTZ R9, R25, R9, !PT ;  /* 0x0000000919097209 */ /* 0x000fe40007810000 */
[----:B------:R-:W-:Y:S02]  /*fc10*/  FSEL R238, R238, -INF , !P0 ;  /* 0xff800000eeee7808 */ /* 0x000fe40004000000 */
[----:B------:R-:W-:Y:S02]  /*fc20*/  FMNMX.FTZ R9, R207, R9, !PT ;  /* 0x00000009cf097209 */ /* 0x000fe40007810000 */
[----:B------:R-:W-:Y:S02]  /*fc30*/  ISETP.GT.AND P0, PT, R6, 0x11, !P5 ;  /* 0x000000110600780c */ /* 0x000fe40006f04270 */
[----:B------:R-:W-:Y:S02]  /*fc40*/  FMNMX.FTZ R9, R206, R9, !PT ;  /* 0x00000009ce097209 */ /* 0x000fe40007810000 */
[----:B------:R-:W-:Y:S02]  /*fc50*/  ISETP.LT.OR P0, PT, R7, 0x12, P0 ;  /* 0x000000120700780c */ /* 0x000fe40000701670 */
[----:B------:R-:W-:Y:S02]  /*fc60*/  FMNMX.FTZ R9, R212, R9, !PT ;  /* 0x00000009d4097209 */ /* 0x000fe40007810000 */
[----:B------:R-:W-:Y:S02]  /*fc70*/  FSEL R237, R237, -INF , !P0 ;  /* 0xff800000eded7808 */ /* 0x000fe40004000000 */
[----:B------:R-:W-:Y:S02]  /*fc80*/  FMNMX.FTZ R9, R213, R9, !PT ;  /* 0x00000009d5097209 */ /* 0x000fe40007810000 */
[----:B-1----:R-:W-:Y:S02]  /*fc90*/  FMNMX.FTZ R3, R2, R3, !PT ;  /* 0x0000000302037209 */ /* 0x002fe40007810000 */
[----:B------:R-:W-:Y:S02]  /*fca0*/  FMNMX.FTZ R2, R251, R9, !PT ;  /* 0x00000009fb027209 */ /* 0x000fe40007810000 */
[----:B------:R-:W-:Y:S02]  /*fcb0*/  ISETP.GT.AND P0, PT, R6, 0x18, !P4 ;  /* 0x000000180600780c */ /* 0x000fe40006704270 */
[----:B--2---:R-:W-:Y:S02]  /*fcc0*/  FMNMX.FTZ R139, R0, R4, !PT ;  /* 0x00000004008b7209 */ /* 0x004fe40007810000 */
[----:B------:R-:W-:Y:S01]  /*fcd0*/  FMNMX.FTZ R0, R29, R2, !PT ;  /* 0x000000021d007209 */ /* 0x000fe20007810000 */
[----:B------:R-:W1:Y:S01]  /*fce0*/  SHFL.BFLY PT, R4, R3, 0x1, 0x1f ;  /* 0x0c201f0003047f89 */ /* 0x000e6200000e0000 */
[----:B------:R-:W-:Y:S01]  /*fcf0*/  ISETP.LT.OR P0, PT, R7, 0x19, P0 ;  /* 0x000000190700780c */ /* 0x000fe20000701670 */
[----:B------:R-:W-:Y:S01]  /*fd00*/  FMUL.FTZ R147, R139, c[0x0][0x2d0] ;  /* 0x0000b4008b937a20 */ /* 0x000fe20000410000 */
[----:B------:R-:W-:Y:S02]  /*fd10*/  FMNMX.FTZ R0, R54, R0, !PT ;  /* 0x0000000036007209 */ /* 0x000fe40007810000 */
[----:B------:R-:W-:Y:S02]  /*fd20*/  FMNMX.FTZ R9, R8, R136, !PT ;  /* 0x0000008808097209 */ /* 0x000fe40007810000 */
[----:B------:R-:W-:Y:S02]  /*fd30*/  FMNMX.FTZ R0, R145, R0, !PT ;  /* 0x0000000091007209 */ /* 0x000fe40007810000 */
[----:B------:R-:W-:Y:S02]  /*fd40*/  FSEL R214, R34, -INF , !P0 ;  /* 0xff80000022d67808 */ /* 0x000fe40004000000 */
[----:B------:R-:W-:Y:S01]  /*fd50*/  ISETP.GT.AND P0, PT, R6, 0x19, !P3 ;  /* 0x000000190600780c */ /* 0x000fe20005f04270 */
[----:B------:R-:W2:Y:S01]  /*fd60*/  SHFL.BFLY PT, R2, R0, 0x2, 0x1f ;  /* 0x0c401f0000027f89 */ /* 0x000ea200000e0000 */
[----:B------:R-:W-:Y:S02]  /*fd70*/  FMNMX.FTZ R9, R13, R9, !PT ;  /* 0x000000090d097209 */ /* 0x000fe40007810000 */
[----:B------:R-:W-:Y:S02]  /*fd80*/  ISETP.LT.OR P0, PT, R7, 0x1a, P0 ;  /* 0x0000001a0700780c */ /* 0x000fe40000701670 */
[----:B------:R-:W-:Y:S02]  /*fd90*/  FMNMX.FTZ R9, R12, R9, !PT ;  /* 0x000000090c097209 */ /* 0x000fe40007810000 */
[----:B------:R-:W-:Y:S02]  /*fda0*/  FSEL R215, R35, -INF , !P0 ;  /* 0xff80000023d77808 */ /* 0x000fe40004000000 */
[----:B------:R-:W-:Y:S02]  /*fdb0*/  ISETP.GT.AND P0, PT, R6, 0x20, !P2 ;  /* 0x000000200600780c */ /* 0x000fe40005704270 */
[----:B------:R-:W-:Y:S02]  /*fdc0*/  ISETP.NE.AND P5, PT, R10, RZ, PT ;  /* 0x000000ff0a00720c */ /* 0x000fe40003fa5270 */
[----:B-1----:R-:W-:Y:S02]  /*fdd0*/  FMNMX.FTZ R138, R3, R4, !PT ;  /* 0x00000004038a7209 */ /* 0x002fe40007810000 */
[----:B------:R-:W-:Y:S02]  /*fde0*/  FMNMX.FTZ R3, R11, R9, !PT ;  /* 0x000000090b037209 */ /* 0x000fe40007810000 */
[----:B------:R-:W-:Y:S01]  /*fdf0*/  ISETP.LT.OR P0, PT, R7, 0x21, P0 ;  /* 0x000000210700780c */ /* 0x000fe20000701670 */
[----:B------:R-:W-:Y:S01]  /*fe00*/  FMUL.FTZ R200, R138, c[0x0][0x2d0] ;  /* 0x0000b4008ac87a20 */ /* 0x000fe20000410000 */
[----:B------:R-:W-:Y:S02]  /*fe10*/  FMNMX.FTZ R3, R238, R3, !PT ;  /* 0x00000003ee037209 */ /* 0x000fe40007810000 */
[----:B------:R-:W-:Y:S02]  /*fe20*/  FSEL R242, R33, -INF , !P0 ;  /* 0xff80000021f27808 */ /* 0x000fe40004000000 */
[----:B------:R-:W-:Y:S02]  /*fe30*/  ISETP.GT.AND P0, PT, R6, 0x21, !P1 ;  /* 0x000000210600780c */ /* 0x000fe40004f04270 */
[----:B--2---:R-:W-:Y:S02]  /*fe40*/  FMNMX.FTZ R0, R0, R2, !PT ;  /* 0x0000000200007209 */ /* 0x004fe40007810000 */
[----:B------:R-:W-:Y:S02]  /*fe50*/  FMNMX.FTZ R2, R237, R3, !PT ;  /* 0x00000003ed027209 */ /* 0x000fe40007810000 */
[----:B------:R-:W-:Y:S01]  /*fe60*/  ISETP.LT.OR P0, PT, R7, 0x22, P0 ;  /* 0x000000220700780c */ /* 0x000fe20000701670 */
[----:B------:R-:W1:Y:S01]  /*fe70*/  SHFL.BFLY PT, R3, R0, 0x1, 0x1f ;  /* 0x0c201f0000037f89 */ /* 0x000e6200000e0000 */
[----:B------:R-:W-:Y:S02]  /*fe80*/  FMNMX.FTZ R2, R214, R2, !PT ;  /* 0x00000002d6027209 */ /* 0x000fe40007810000 */
[----:B------:R-:W-:Y:S02]  /*fe90*/  FSEL R240, R47, -INF , !P0 ;  /* 0xff8000002ff07808 */ /* 0x000fe40004000000 */
[----:B------:R-:W-:Y:S02]  /*fea0*/  ISETP.GT.AND P0, PT, R6, 0x28, !P5 ;  /* 0x000000280600780c */ /* 0x000fe40006f04270 */
[----:B------:R-:W-:Y:S02]  /*feb0*/  FMNMX.FTZ R2, R215, R2, !PT ;  /* 0x00000002d7027209 */ /* 0x000fe40007810000 */
[C---:B------:R-:W-:Y:S02]  /*fec0*/  ISETP.LT.OR P0, PT, R7.reuse, 0x29, P0 ;  /* 0x000000290700780c */ /* 0x040fe40000701670 */
[----:B------:R-:W-:Y:S02]  /*fed0*/  FMNMX.FTZ R2, R242, R2, !PT ;  /* 0x00000002f2027209 */ /* 0x000fe40007810000 */
[----:B------:R-:W-:Y:S02]  /*fee0*/  FSEL R239, R50, -INF , !P0 ;  /* 0xff80000032ef7808 */ /* 0x000fe40004000000 */
[----:B------:R-:W-:Y:S02]  /*fef0*/  ISETP.GT.AND P0, PT, R6, 0x29, !P6 ;  /* 0x000000290600780c */ /* 0x000fe40007704270 */
[----:B------:R-:W-:Y:S02]  /*ff00*/  FSETP.NEU.FTZ.AND P1, PT, R138, -INF , PT ;  /* 0xff8000008a00780b */ /* 0x000fe40003f3d000 */
[----:B------:R-:W-:Y:S02]  /*ff10*/  ISETP.LT.OR P0, PT, R7, 0x2a, P0 ;  /* 0x0000002a0700780c */ /* 0x000fe40000701670 */
[----:B------:R-:W-:Y:S02]  /*ff20*/  FMNMX.FTZ R2, R240, R2, !PT ;  /* 0x00000002f0027209 */ /* 0x000fe40007810000 */
[----:B------:R-:W-:Y:S02]  /*ff30*/  FSEL R200, R200, RZ, P1 ;  /* 0x000000ffc8c87208 */ /* 0x000fe40000800000 */
[----:B------:R-:W-:Y:S02]  /*ff40*/  FSEL R146, R51, -INF , !P0 ;  /* 0xff80000033927808 */ /* 0x000fe40004000000 */
[----:B------:R-:W-:Y:S01]  /*ff50*/  FMNMX.FTZ R2, R239, R2, !PT ;  /* 0x00000002ef027209 */ /* 0x000fe20007810000 */
[--C-:B------:R-:W-:Y:S01]  /*ff60*/  FFMA.FTZ R4, R24, c[0x0][0x2d0], -R200.reuse ;  /* 0x0000b40018047a23 */ /* 0x100fe200000108c8 */
[----:B-1----:R-:W-:Y:S01]  /*ff70*/  FMNMX.FTZ R137, R0, R3, !PT ;  /* 0x0000000300897209 */ /* 0x002fe20007810000 */
[--C-:B------:R-:W-:Y:S01]  /*ff80*/  FFMA.FTZ R3, R26, c[0x0][0x2d0], -R200.reuse ;  /* 0x0000b4001a037a23 */ /* 0x100fe200000108c8 */
[----:B------:R-:W-:Y:S01]  /*ff90*/  FMNMX.FTZ R2, R146, R2, !PT ;  /* 0x0000000292027209 */ /* 0x000fe20007810000 */
[----:B------:R-:W-:Y:S01]  /*ffa0*/  MUFU.EX2 R39, R4 ;  /* 0x0000000400277308 */ /* 0x000fe20000000800 */
[----:B------:R-:W-:Y:S01]  /*ffb0*/  FSETP.NEU.FTZ.AND P2, PT, R139, -INF , PT ;  /* 0xff8000008b00780b */ /* 0x000fe20003f5d000 */
[C---:B------:R-:W-:Y:S01]  /*ffc0*/  FMUL.FTZ R201, R137.reuse, c[0x0][0x2d0] ;  /* 0x0000b40089c97a20 */ /* 0x040fe20000410000 */
[----:B------:R-:W-:Y:S01]  /*ffd0*/  FSETP.NEU.FTZ.AND P0, PT, R137, -INF , PT ;  /* 0xff8000008900780b */ /* 0x000fe20003f1d000 */
[----:B------:R-:W1:Y:S01]  /*ffe0*/  SHFL.BFLY PT, R0, R2, 0x2, 0x1f ;  /* 0x0c401f0002007f89 */ /* 0x000e6200000e0000 */
[----:B------:R-:W-:Y:S01]  /*fff0*/  FSEL R147, R147, RZ, P2 ;  /* 0x000000ff93937208 */ /* 0x000fe20001000000 */
[--C-:B------:R-:W-:Y:S01]  /*10000*/  FFMA.FTZ R16, R16, c[0x0][0x2d0], -R200.reuse ;  /* 0x0000b40010107a23 */ /* 0x100fe200000108c8 */
[----:B------:R-:W-:Y:S01]  /*10010*/  FSEL R201, R201, RZ, P0 ;  /* 0x000000ffc9c97208 */ /* 0x000fe20000000000 */
[----:B------:R-:W-:Y:S02]  /*10020*/  FFMA.FTZ R20, R20, c[0x0][0x2d0], -R200 ;  /* 0x0000b40014147a23 */ /* 0x000fe400000108c8 */
[----:B------:R1:W2:Y:S01]  /*10030*/  MUFU.EX2 R53, R3 ;  /* 0x0000000300357308 */ /* 0x0002a20000000800 */
[--C-:B------:R-:W-:Y:S02]  /*10040*/  FFMA.FTZ R22, R22, c[0x0][0x2d0], -R147.reuse ;  /* 0x0000b40016167a23 */ /* 0x100fe40000010893 */
[--C-:B------:R-:W-:Y:S02]  /*10050*/  FFMA.FTZ R23, R23, c[0x0][0x2d0], -R147.reuse ;  /* 0x0000b40017177a23 */ /* 0x100fe40000010893 */
[--C-:B------:R-:W-:Y:S02]  /*10060*/  FFMA.FTZ R17, R17, c[0x0][0x2d0], -R147.reuse ;  /* 0x0000b40011117a23 */ /* 0x100fe40000010893 */
[----:B------:R-:W-:Y:S02]  /*10070*/  FFMA.FTZ R21, R21, c[0x0][0x2d0], -R147 ;  /* 0x0000b40015157a23 */ /* 0x000fe40000010893 */
[--C-:B------:R-:W-:Y:S01]  /*10080*/  FFMA.FTZ R15, R15, c[0x0][0x2d0], -R201.reuse ;  /* 0x0000b4000f0f7a23 */ /* 0x100fe200000108c9 */
[----:B------:R-:W-:Y:S01]  /*10090*/  MUFU.EX2 R27, R22 ;  /* 0x00000016001b7308 */ /* 0x000fe20000000800 */
[--C-:B------:R-:W-:Y:S02]  /*100a0*/  FFMA.FTZ R19, R19, c[0x0][0x2d0], -R201.reuse ;  /* 0x0000b40013137a23 */ /* 0x100fe400000108c9 */
[--C-:B------:R-:W-:Y:S07]  /*100b0*/  FFMA.FTZ R18, R18, c[0x0][0x2d0], -R201.reuse ;  /* 0x0000b40012127a23 */ /* 0x100fee00000108c9 */
[----:B------:R-:W3:Y:S01]  /*100c0*/  MUFU.EX2 R31, R23 ;  /* 0x00000017001f7308 */ /* 0x000ee20000000800 */
[----:B-1----:R-:W-:Y:S01]  /*100d0*/  FMNMX.FTZ R3, R2, R0, !PT ;  /* 0x0000000002037209 */ /* 0x002fe20007810000 */
[----:B------:R-:W-:Y:S01]  /*100e0*/  FFMA.FTZ R2, R25, c[0x0][0x2d0], -R201 ;  /* 0x0000b40019027a23 */ /* 0x000fe200000108c9 */
[----:B------:R-:W-:Y:S02]  /*100f0*/  FSEL R0, R139, RZ, P2 ;  /* 0x000000ff8b007208 */ /* 0x000fe40001000000 */
[----:B--2---:R-:W-:Y:S01]  /*10100*/  F2FP.PACK_AB R199, R53, R39 ;  /* 0x0000002735c7723e */ /* 0x004fe200000000ff */
[----:B------:R-:W1:Y:S04]  /*10110*/  SHFL.BFLY PT, R4, R3, 0x1, 0x1f ;  /* 0x0c201f0003047f89 */ /* 0x000e6800000e0000 */
[----:B------:R2:W-:Y:S01]  /*10120*/  MUFU.EX2 R52, R2 ;  /* 0x0000000200347308 */ /* 0x0005e20000000800 */
[----:B------:R-:W-:Y:S04]  /*10130*/  FADD.FTZ R0, -R0, R140 ;  /* 0x0000008c00007221 */ /* 0x000fe80000010100 */
[----:B------:R-:W-:Y:S05]  /*10140*/  FMUL.FTZ R0, R0, c[0x0][0x2d0] ;  /* 0x0000b40000007a20 */ /* 0x000fea0000410000 */
[----:B------:R4:W5:Y:S01]  /*10150*/  MUFU.EX2 R7, R0 ;  /* 0x0000000000077308 */ /* 0x0009620000000800 */
[----:B---3--:R-:W-:Y:S09]  /*10160*/  MOV R140, R31 ;  /* 0x0000001f008c7202 */ /* 0x008ff20000000f00 */
[----:B------:R-:W-:Y:S01]  /*10170*/  MUFU.EX2 R46, R17 ;  /* 0x00000011002e7308 */ /* 0x000fe20000000800 */
[----:B-1----:R-:W-:Y:S02]  /*10180*/  FMNMX.FTZ R3, R3, R4, !PT ;  /* 0x0000000403037209 */ /* 0x002fe40007810000 */
[----:B--2---:R-:W-:Y:S03]  /*10190*/  FSEL R2, R138, RZ, P1 ;  /* 0x000000ff8a027208 */ /* 0x004fe60000800000 */
[----:B------:R-:W-:Y:S02]  /*101a0*/  FMUL.FTZ R4, R3, c[0x0][0x2d0] ;  /* 0x0000b40003047a20 */ /* 0x000fe40000410000 */
[----:B------:R-:W-:Y:S01]  /*101b0*/  FADD.FTZ R2, -R2, R142 ;  /* 0x0000008e02027221 */ /* 0x000fe20000010100 */
[----:B------:R-:W-:Y:S01]  /*101c0*/  MOV R142, R27 ;  /* 0x0000001b008e7202 */ /* 0x000fe20000000f00 */
[----:B------:R-:W1:Y:S01]  /*101d0*/  MUFU.EX2 R30, R21 ;  /* 0x00000015001e7308 */ /* 0x000e620000000800 */
[----:B------:R-:W2:Y:S01]  /*101e0*/  LDSM.16.MT88.4 R24, [R217+0x2080] ;  /* 0x00208000d918783b */ /* 0x000ea20000004200 */
[----:B----4-:R-:W-:Y:S01]  /*101f0*/  FSEL R0, R137, RZ, P0 ;  /* 0x000000ff89007208 */ /* 0x010fe20000000000 */
[----:B------:R-:W-:Y:S01]  /*10200*/  FMUL.FTZ R2, R2, c[0x0][0x2d0] ;  /* 0x0000b40002027a20 */ /* 0x000fe20000410000 */
[----:B------:R-:W-:Y:S01]  /*10210*/  FSETP.NEU.FTZ.AND P0, PT, R3, -INF , PT ;  /* 0xff8000000300780b */ /* 0x000fe20003f1d000 */
[C---:B-----5:R-:W-:Y:S01]  /*10220*/  FMUL.FTZ R9, R7.reuse, R149 ;  /* 0x0000009507097220 */ /* 0x060fe20000410000 */
[----:B------:R-:W-:Y:S01]  /*10230*/  F2FP.PACK_AB R198, R142, R140 ;  /* 0x0000008c8ec6723e */ /* 0x000fe200000000ff */
[----:B------:R-:W-:Y:S01]  /*10240*/  FADD.FTZ R0, -R0, R141 ;  /* 0x0000008d00007221 */ /* 0x000fe20000010100 */
[----:B------:R-:W-:Y:S01]  /*10250*/  FSEL R4, R4, RZ, P0 ;  /* 0x000000ff04047208 */ /* 0x000fe20000000000 */
[C---:B------:R-:W-:Y:S01]  /*10260*/  FMUL.FTZ R56, R7.reuse, R56 ;  /* 0x0000003807387220 */ /* 0x040fe20000410000 */
[----:B------:R-:W3:Y:S01]  /*10270*/  MUFU.EX2 R6, R2 ;  /* 0x0000000200067308 */ /* 0x000ee20000000800 */
[----:B------:R-:W-:Y:S02]  /*10280*/  FMUL.FTZ R0, R0, c[0x0][0x2d0] ;  /* 0x0000b40000007a20 */ /* 0x000fe40000410000 */
[--C-:B------:R-:W-:Y:S02]  /*10290*/  FFMA.FTZ R8, R8, c[0x0][0x2d0], -R4.reuse ;  /* 0x0000b40008087a23 */ /* 0x100fe40000010804 */
[C---:B------:R-:W-:Y:S02]  /*102a0*/  FMUL.FTZ R57, R7.reuse, R57 ;  /* 0x0000003907397220 */ /* 0x040fe40000410000 */
[C---:B------:R-:W-:Y:S02]  /*102b0*/  FMUL.FTZ R68, R7.reuse, R68 ;  /* 0x0000004407447220 */ /* 0x040fe40000410000 */
[C---:B------:R-:W-:Y:S01]  /*102c0*/  FMUL.FTZ R69, R7.reuse, R69 ;  /* 0x0000004507457220 */ /* 0x040fe20000410000 */
[----:B------:R4:W5:Y:S01]  /*102d0*/  MUFU.EX2 R2, R0 ;  /* 0x0000000000027308 */ /* 0x0009620000000800 */
[C---:B------:R-:W-:Y:S02]  /*102e0*/  FMUL.FTZ R72, R7.reuse, R72 ;  /* 0x0000004807487220 */ /* 0x040fe40000410000 */
[C---:B------:R-:W-:Y:S01]  /*102f0*/  FMUL.FTZ R73, R7.reuse, R73 ;  /* 0x0000004907497220 */ /* 0x040fe20000410000 */
[----:B-1----:R-:W-:Y:S01]  /*10300*/  F2FP.PACK_AB R196, R30, R46 ;  /* 0x0000002e1ec4723e */ /* 0x002fe200000000ff */
[C---:B------:R-:W-:Y:S01]  /*10310*/  FMUL.FTZ R21, R7.reuse, R161 ;  /* 0x000000a107157220 */ /* 0x040fe20000410000 */
[----:B------:R-:W-:Y:S01]  /*10320*/  MOV R161, R30 ;  /* 0x0000001e00a17202 */ /* 0x000fe20000000f00 */
[C---:B------:R-:W-:Y:S02]  /*10330*/  FMUL.FTZ R84, R7.reuse, R84 ;  /* 0x0000005407547220 */ /* 0x040fe40000410000 */
[C---:B------:R-:W-:Y:S01]  /*10340*/  FMUL.FTZ R85, R7.reuse, R85 ;  /* 0x0000005507557220 */ /* 0x040fe20000410000 */
[----:B------:R1:W-:Y:S01]  /*10350*/  MUFU.EX2 R141, R8 ;  /* 0x00000008008d7308 */ /* 0x0003e20000000800 */
[C---:B------:R-:W-:Y:S02]  /*10360*/  FMUL.FTZ R88, R7.reuse, R88 ;  /* 0x0000005807587220 */ /* 0x040fe40000410000 */
[----:B------:R-:W-:Y:S02]  /*10370*/  FMUL.FTZ R89, R7, R89 ;  /* 0x0000005907597220 */ /* 0x000fe40000410000 */
[C---:B---3--:R-:W-:Y:S02]  /*10380*/  FMUL.FTZ R10, R6.reuse, R150 ;  /* 0x00000096060a7220 */ /* 0x048fe40000410000 */
[C---:B------:R-:W-:Y:S01]  /*10390*/  FMUL.FTZ R22, R6.reuse, R162 ;  /* 0x000000a206167220 */ /* 0x040fe20000410000 */
[----:B------:R-:W-:Y:S01]  /*103a0*/  MOV R162, R29 ;  /* 0x0000001d00a27202 */ /* 0x000fe20000000f00 */
[C---:B------:R-:W-:Y:S01]  /*103b0*/  FMUL.FTZ R23, R6.reuse, R163 ;  /* 0x000000a306177220 */ /* 0x040fe20000410000 */
[----:B------:R3:W-:Y:S01]  /*103c0*/  MUFU.EX2 R48, R16 ;  /* 0x0000001000307308 */ /* 0x0007e20000000800 */
[C---:B------:R-:W-:Y:S02]  /*103d0*/  FMUL.FTZ R55, R6.reuse, R195 ;  /* 0x000000c306377220 */ /* 0x040fe40000410000 */
[----:B------:R-:W-:Y:S02]  /*103e0*/  FMUL.FTZ R58, R6, R58 ;  /* 0x0000003a063a7220 */ /* 0x000fe40000410000 */
[--C-:B----4-:R-:W-:Y:S02]  /*103f0*/  FFMA.FTZ R0, R13, c[0x0][0x2d0], -R4.reuse ;  /* 0x0000b4000d007a23 */ /* 0x110fe40000010804 */
[C---:B-----5:R-:W-:Y:S02]  /*10400*/  FMUL.FTZ R13, R2.reuse, R153 ;  /* 0x00000099020d7220 */ /* 0x060fe40000410000 */
[C---:B------:R-:W-:Y:S01]  /*10410*/  FMUL.FTZ R17, R2.reuse, R157 ;  /* 0x0000009d02117220 */ /* 0x040fe20000410000 */
[----:B------:R-:W4:Y:S01]  /*10420*/  MUFU.EX2 R47, R0 ;  /* 0x00000000002f7308 */ /* 0x000f220000000800 */
[C---:B------:R-:W-:Y:S02]  /*10430*/  FMUL.FTZ R29, R2.reuse, R169 ;  /* 0x000000a9021d7220 */ /* 0x040fe40000410000 */
[----:B------:R-:W-:Y:S02]  /*10440*/  FMUL.FTZ R32, R2, R172 ;  /* 0x000000ac02207220 */ /* 0x000fe40000410000 */
[--C-:B-1----:R-:W-:Y:S02]  /*10450*/  FFMA.FTZ R8, R11, c[0x0][0x2d0], -R4.reuse ;  /* 0x0000b4000b087a23 */ /* 0x102fe40000010804 */
[----:B------:R-:W-:Y:S02]  /*10460*/  FMUL.FTZ R11, R6, R151 ;  /* 0x00000097060b7220 */ /* 0x000fe40000410000 */
[----:B------:R-:W-:Y:S01]  /*10470*/  FMUL.FTZ R33, R2, R173 ;  /* 0x000000ad02217220 */ /* 0x000fe20000410000 */
[----:B------:R-:W1:Y:S01]  /*10480*/  MUFU.EX2 R38, R20 ;  /* 0x0000001400267308 */ /* 0x000e620000000800 */
[----:B------:R-:W-:Y:S01]  /*10490*/  MOV R173, R39 ;  /* 0x0000002700ad7202 */ /* 0x000fe20000000f00 */
[----:B------:R-:W-:Y:S01]  /*104a0*/  FMUL.FTZ R39, R6, R179 ;  /* 0x000000b306277220 */ /* 0x000fe20000410000 */
[----:B------:R-:W-:Y:S01]  /*104b0*/  MOV R179, R45 ;  /* 0x0000002d00b37202 */ /* 0x000fe20000000f00 */
[C---:B---3--:R-:W-:Y:S02]  /*104c0*/  FMUL.FTZ R16, R2.reuse, R156 ;  /* 0x0000009c02107220 */ /* 0x048fe40000410000 */
[----:B------:R-:W-:Y:S01]  /*104d0*/  FMUL.FTZ R45, R2, R185 ;  /* 0x000000b9022d7220 */ /* 0x000fe20000410000 */
[----:B------:R-:W-:Y:S01]  /*104e0*/  MOV R185, R179 ;  /* 0x000000b300b97202 */ /* 0x000fe20000000f00 */
[----:B------:R-:W-:Y:S02]  /*104f0*/  FMUL.FTZ R59, R6, R59 ;  /* 0x0000003b063b7220 */ /* 0x000fe40000410000 */
[----:B------:R3:W-:Y:S01]  /*10500*/  MUFU.EX2 R241, R8 ;  /* 0x0000000800f17308 */ /* 0x0007e20000000800 */
[C---:B------:R-:W-:Y:S02]  /*10510*/  FMUL.FTZ R60, R2.reuse, R60 ;  /* 0x0000003c023c7220 */ /* 0x040fe40000410000 */
[----:B------:R-:W-:Y:S01]  /*10520*/  FMUL.FTZ R61, R2, R61 ;  /* 0x0000003d023d7220 */ /* 0x000fe20000410000 */
[----:B----4-:R-:W-:Y:S01]  /*10530*/  F2FP.PACK_AB R149, R47, R141 ;  /* 0x0000008d2f95723e */ /* 0x010fe200000000ff */
[----:B------:R-:W-:Y:S02]  /*10540*/  FFMA.FTZ R0, R12, c[0x0][0x2d0], -R4 ;  /* 0x0000b4000c007a23 */ /* 0x000fe40000010804 */
[C---:B------:R-:W-:Y:S02]  /*10550*/  FMUL.FTZ R12, R2.reuse, R152 ;  /* 0x00000098020c7220 */ /* 0x040fe40000410000 */
[C---:B------:R-:W-:Y:S01]  /*10560*/  FMUL.FTZ R64, R2.reuse, R64 ;  /* 0x0000004002407220 */ /* 0x040fe20000410000 */
[----:B------:R4:W5:Y:S01]  /*10570*/  MUFU.EX2 R37, R0 ;  /* 0x0000000000257308 */ /* 0x0009620000000800 */
[----:B------:R-:W-:Y:S02]  /*10580*/  FMUL.FTZ R65, R2, R65 ;  /* 0x0000004102417220 */ /* 0x000fe40000410000 */
[----:B------:R-:W-:Y:S01]  /*10590*/  FMUL.FTZ R70, R6, R70 ;  /* 0x0000004606467220 */ /* 0x000fe20000410000 */
[----:B-1----:R-:W-:Y:S01]  /*105a0*/  F2FP.PACK_AB R197, R38, R48 ;  /* 0x0000003026c5723e */ /* 0x002fe200000000ff */
[C---:B------:R-:W-:Y:S01]  /*105b0*/  FMUL.FTZ R20, R7.reuse, R160 ;  /* 0x000000a007147220 */ /* 0x040fe20000410000 */
[----:B------:R-:W-:Y:S01]  /*105c0*/  MOV R160, R44 ;  /* 0x0000002c00a07202 */ /* 0x000fe20000000f00 */
[----:B------:R-:W-:Y:S02]  /*105d0*/  FMUL.FTZ R44, R2, R184 ;  /* 0x000000b8022c7220 */ /* 0x000fe40000410000 */
[C---:B------:R-:W-:Y:S01]  /*105e0*/  FMUL.FTZ R71, R6.reuse, R71 ;  /* 0x0000004706477220 */ /* 0x040fe20000410000 */
[----:B------:R-:W1:Y:S01]  /*105f0*/  MUFU.EX2 R49, R15 ;  /* 0x0000000f00317308 */ /* 0x000e620000000800 */
[C---:B------:R-:W-:Y:S02]  /*10600*/  FMUL.FTZ R74, R6.reuse, R74 ;  /* 0x0000004a064a7220 */ /* 0x040fe40000410000 */
[----:B------:R-:W-:Y:S02]  /*10610*/  FMUL.FTZ R75, R6, R75 ;  /* 0x0000004b064b7220 */ /* 0x000fe40000410000 */
[----:B---3--:R-:W-:Y:S02]  /*10620*/  FMUL.FTZ R8, R7, R148 ;  /* 0x0000009407087220 */ /* 0x008fe40000410000 */
[C---:B------:R-:W-:Y:S02]  /*10630*/  FMUL.FTZ R76, R2.reuse, R76 ;  /* 0x0000004c024c7220 */ /* 0x040fe40000410000 */
[C---:B------:R-:W-:Y:S01]  /*10640*/  FMUL.FTZ R77, R2.reuse, R77 ;  /* 0x0000004d024d7220 */ /* 0x040fe20000410000 */
[----:B------:R-:W3:Y:S01]  /*10650*/  MUFU.EX2 R28, R19 ;  /* 0x00000013001c7308 */ /* 0x000ee20000000800 */
[C---:B------:R-:W-:Y:S01]  /*10660*/  FMUL.FTZ R80, R2.reuse, R80 ;  /* 0x0000005002507220 */ /* 0x040fe20000410000 */
[-C--:B--2---:R-:W-:Y:S05]  /*10670*/  HMMA.16816.F32 R8, R196, R24.reuse, R8 ;  /* 0x00000018c408723c */ /* 0x084fea0000001808 */
[----:B----4-:R-:W-:Y:S01]  /*10680*/  FSEL R0, R3, RZ, P0 ;  /* 0x000000ff03007208 */ /* 0x010fe20000000000 */
[----:B------:R-:W-:Y:S01]  /*10690*/  FMUL.FTZ R81, R2, R81 ;  /* 0x0000005102517220 */ /* 0x000fe20000410000 */
[-C--:B-----5:R-:W-:Y:S01]  /*106a0*/  F2FP.PACK_AB R151, R241, R37.reuse ;  /* 0x00000025f197723e */ /* 0x0a0fe200000000ff */
[----:B------:R-:W2:Y:S01]  /*106b0*/  MUFU.EX2 R36, R18 ;  /* 0x0000001200247308 */ /* 0x000ea20000000800 */
[----:B------:R-:W-:Y:S03]  /*106c0*/  MOV R169, R37 ;  /* 0x0000002500a97202 */ /* 0x000fe60000000f00 */
[----:B------:R-:W-:Y:S02]  /*106d0*/  FADD.FTZ R0, -R0, R136 ;  /* 0x0000008800007221 */ /* 0x000fe40000010100 */
[--C-:B------:R-:W-:Y:S02]  /*106e0*/  FFMA.FTZ R136, R203, c[0x0][0x2d0], -R147.reuse ;  /* 0x0000b400cb887a23 */ /* 0x100fe40000010893 */
[----:B------:R-:W-:Y:S02]  /*106f0*/  FMUL.FTZ R0, R0, c[0x0][0x2d0] ;  /* 0x0000b40000007a20 */ /* 0x000fe40000410000 */
[C---:B------:R-:W-:Y:S01]  /*10700*/  FMUL.FTZ R37, R7.reuse, R177 ;  /* 0x000000b107257220 */ /* 0x040fe20000410000 */
[----:B------:R-:W-:Y:S01]  /*10710*/  MOV R177, R38 ;  /* 0x0000002600b17202 */ /* 0x000fe20000000f00 */
[----:B------:R-:W-:Y:S01]  /*10720*/  FMUL.FTZ R38, R6, R178 ;  /* 0x000000b206267220 */ /* 0x000fe20000410000 */
[-C--:B-1----:R-:W-:Y:S01]  /*10730*/  MOV R178, R49.reuse ;  /* 0x0000003100b27202 */ /* 0x082fe20000000f00 */
[----:B------:R-:W1:Y:S01]  /*10740*/  MUFU.EX2 R0, R0 ;  /* 0x0000000000007308 */ /* 0x000e620000000800 */
[----:B---3--:R-:W-:Y:S01]  /*10750*/  F2FP.PACK_AB R148, R28, R49 ;  /* 0x000000311c94723e */ /* 0x008fe200000000ff */
[C---:B------:R-:W-:Y:S01]  /*10760*/  FMUL.FTZ R49, R2.reuse, R189 ;  /* 0x000000bd02317220 */ /* 0x040fe20000410000 */
[----:B------:R-:W-:Y:S01]  /*10770*/  MOV R163, R28 ;  /* 0x0000001c00a37202 */ /* 0x000fe20000000f00 */
[----:B------:R-:W-:Y:S01]  /*10780*/  FMUL.FTZ R28, R2, R168 ;  /* 0x000000a8021c7220 */ /* 0x000fe20000410000 */
[----:B------:R-:W-:Y:S01]  /*10790*/  MOV R179, R177 ;  /* 0x000000b100b37202 */ /* 0x000fe20000000f00 */
[C---:B------:R-:W-:Y:S01]  /*107a0*/  FMUL.FTZ R86, R6.reuse, R86 ;  /* 0x0000005606567220 */ /* 0x040fe20000410000 */
[----:B------:R-:W-:Y:S01]  /*107b0*/  MOV R177, R163 ;  /* 0x000000a300b17202 */ /* 0x000fe20000000f00 */
[----:B------:R-:W-:Y:S01]  /*107c0*/  FMUL.FTZ R87, R6, R87 ;  /* 0x0000005706577220 */ /* 0x000fe20000410000 */
[----:B--2---:R-:W-:Y:S01]  /*107d0*/  F2FP.PACK_AB R150, R52, R36 ;  /* 0x000000243496723e */ /* 0x004fe200000000ff */
[C---:B------:R-:W-:Y:S01]  /*107e0*/  FMUL.FTZ R90, R6.reuse, R90 ;  /* 0x0000005a065a7220 */ /* 0x040fe20000410000 */
[----:B------:R-:W-:Y:S01]  /*107f0*/  MOV R172, R36 ;  /* 0x0000002400ac7202 */ /* 0x000fe20000000f00 */
[C---:B------:R-:W-:Y:S01]  /*10800*/  FMUL.FTZ R36, R7.reuse, R176 ;  /* 0x000000b007247220 */ /* 0x040fe20000410000 */
[----:B------:R-:W-:Y:S01]  /*10810*/  MOV R176, R54 ;  /* 0x0000003600b07202 */ /* 0x000fe20000000f00 */
[C---:B------:R-:W-:Y:S02]  /*10820*/  FMUL.FTZ R54, R6.reuse, R194 ;  /* 0x000000c206367220 */ /* 0x040fe40000410000 */
[----:B------:R-:W-:Y:S02]  /*10830*/  FMUL.FTZ R91, R6, R91 ;  /* 0x0000005b065b7220 */ /* 0x000fe40000410000 */
[C---:B------:R-:W-:Y:S02]  /*10840*/  FMUL.FTZ R92, R2.reuse, R92 ;  /* 0x0000005c025c7220 */ /* 0x040fe40000410000 */
[C---:B------:R-:W-:Y:S02]  /*10850*/  FMUL.FTZ R93, R2.reuse, R93 ;  /* 0x0000005d025d7220 */ /* 0x040fe40000410000 */
[----:B------:R-:W-:Y:S02]  /*10860*/  FMUL.FTZ R96, R2, R96 ;  /* 0x0000006002607220 */ /* 0x000fe40000410000 */
[C---:B-1----:R-:W-:Y:S02]  /*10870*/  FMUL.FTZ R14, R0.reuse, R154 ;  /* 0x0000009a000e7220 */ /* 0x042fe40000410000 */
[C---:B------:R-:W-:Y:S02]  /*10880*/  FMUL.FTZ R15, R0.reuse, R155 ;  /* 0x0000009b000f7220 */ /* 0x040fe40000410000 */
[----:B------:R-:W1:Y:S01]  /*10890*/  LDSM.16.MT88.4 R152, [R220+0x2080] ;  /* 0x00208000dc98783b */ /* 0x000e620000004200 */
[C---:B------:R-:W-:Y:S02]  /*108a0*/  FMUL.FTZ R18, R0.reuse, R158 ;  /* 0x0000009e00127220 */ /* 0x040fe40000410000 */
[C---:B------:R-:W-:Y:S02]  /*108b0*/  FMUL.FTZ R19, R0.reuse, R159 ;  /* 0x0000009f00137220 */ /* 0x040fe40000410000 */
[C---:B------:R-:W-:Y:S03]  /*108c0*/  HMMA.16816.F32 R12, R148.reuse, R24, R12 ;  /* 0x00000018940c723c */ /* 0x040fe6000000180c */
[----:B------:R-:W2:Y:S01]  /*108d0*/  LDSM.16.MT88.4 R156, [R219+0x2080] ;  /* 0x00208000db9c783b */ /* 0x000ea20000004200 */
[C---:B------:R-:W-:Y:S02]  /*108e0*/  FMUL.FTZ R50, R0.reuse, R190 ;  /* 0x000000be00327220 */ /* 0x040fe40000410000 */
[C---:B------:R-:W-:Y:S02]  /*108f0*/  FMUL.FTZ R51, R0.reuse, R191 ;  /* 0x000000bf00337220 */ /* 0x040fe40000410000 */
[-C--:B------:R-:W-:Y:S04]  /*10900*/  HMMA.16816.F32 R16, R148, R26.reuse, R16 ;  /* 0x0000001a9410723c */ /* 0x080fe80000001810 */
[C---:B------:R-:W-:Y:S02]  /*10910*/  FMUL.FTZ R62, R0.reuse, R62 ;  /* 0x0000003e003e7220 */ /* 0x040fe40000410000 */
[C---:B------:R-:W-:Y:S02]  /*10920*/  FMUL.FTZ R63, R0.reuse, R63 ;  /* 0x0000003f003f7220 */ /* 0x040fe40000410000 */
[C---:B------:R-:W-:Y:S04]  /*10930*/  HMMA.16816.F32 R20, R196.reuse, R26, R20 ;  /* 0x0000001ac414723c */ /* 0x040fe80000001814 */
[C---:B------:R-:W-:Y:S02]  /*10940*/  FMUL.FTZ R30, R0.reuse, R170 ;  /* 0x000000aa001e7220 */ /* 0x040fe40000410000 */
[----:B------:R-:W-:Y:S02]  /*10950*/  FMUL.FTZ R31, R0, R171 ;  /* 0x000000ab001f7220 */ /* 0x000fe40000410000 */
[C---:B------:R-:W-:Y:S02]  /*10960*/  FMUL.FTZ R27, R6.reuse, R167 ;  /* 0x000000a7061b7220 */ /* 0x040fe40000410000 */
[----:B------:R3:W-:Y:S02]  /*10970*/  MUFU.EX2 R167, R136 ;  /* 0x0000008800a77308 */ /* 0x0007e40000000800 */
[C---:B------:R-:W-:Y:S01]  /*10980*/  FMUL.FTZ R24, R7.reuse, R164 ;  /* 0x000000a407187220 */ /* 0x040fe20000410000 */
[----:B------:R-:W-:Y:S01]  /*10990*/  MOV R164, R53 ;  /* 0x0000003500a47202 */ /* 0x000fe20000000f00 */
[C---:B------:R-:W-:Y:S01]  /*109a0*/  FMUL.FTZ R25, R7.reuse, R165 ;  /* 0x000000a507197220 */ /* 0x040fe20000410000 */
[----:B------:R-:W-:Y:S01]  /*109b0*/  MOV R165, R47 ;  /* 0x0000002f00a57202 */ /* 0x000fe20000000f00 */
[----:B------:R-:W-:Y:S01]  /*109c0*/  FMUL.FTZ R26, R6, R166 ;  /* 0x000000a6061a7220 */ /* 0x000fe20000410000 */
[----:B------:R-:W-:Y:S01]  /*109d0*/  MOV R166, R52 ;  /* 0x0000003400a67202 */ /* 0x000fe20000000f00 */
[C---:B------:R-:W-:Y:S02]  /*109e0*/  FMUL.FTZ R52, R7.reuse, R192 ;  /* 0x000000c007347220 */ /* 0x040fe40000410000 */
[C---:B------:R-:W-:Y:S02]  /*109f0*/  FMUL.FTZ R53, R7.reuse, R193 ;  /* 0x000000c107357220 */ /* 0x040fe40000410000 */
[----:B------:R-:W-:Y:S01]  /*10a00*/  LDSM.16.MT88.4 R192, [R220+0x3080] ;  /* 0x00308000dcc0783b */ /* 0x000fe20000004200 */
[-C--:B------:R-:W-:Y:S03]  /*10a10*/  HMMA.16816.F32 R24, R196, R40.reuse, R24 ;  /* 0x00000028c418723c */ /* 0x080fe60000001818 */
[C---:B------:R-:W-:Y:S02]  /*10a20*/  FMUL.FTZ R47, R0.reuse, R187 ;  /* 0x000000bb002f7220 */ /* 0x040fe40000410000 */
[C---:B------:R-:W-:Y:S02]  /*10a30*/  FMUL.FTZ R66, R0.reuse, R66 ;  /* 0x0000004200427220 */ /* 0x040fe40000410000 */
[----:B------:R-:W-:Y:S01]  /*10a40*/  FMUL.FTZ R67, R0, R67 ;  /* 0x0000004300437220 */ /* 0x000fe20000410000 */
[C---:B------:R-:W-:Y:S04]  /*10a50*/  HMMA.16816.F32 R28, R148.reuse, R40, R28 ;  /* 0x00000028941c723c */ /* 0x040fe8000000181c */
[--C-:B---3--:R-:W-:Y:S02]  /*10a60*/  FFMA.FTZ R136, R204, c[0x0][0x2d0], -R147.reuse ;  /* 0x0000b400cc887a23 */ /* 0x108fe40000010893 */
[C---:B------:R-:W-:Y:S01]  /*10a70*/  FMUL.FTZ R34, R0.reuse, R174 ;  /* 0x000000ae00227220 */ /* 0x040fe20000410000 */
[----:B------:R-:W-:Y:S01]  /*10a80*/  MOV R174, R46 ;  /* 0x0000002e00ae7202 */ /* 0x000fe20000000f00 */
[----:B------:R3:W4:Y:S01]  /*10a90*/  MUFU.EX2 R170, R136 ;  /* 0x0000008800aa7308 */ /* 0x0007220000000800 */
[C---:B------:R-:W-:Y:S03]  /*10aa0*/  FMUL.FTZ R40, R7.reuse, R180 ;  /* 0x000000b407287220 */ /* 0x040fe60000410000 */
[C---:B------:R-:W-:Y:S01]  /*10ab0*/  FMUL.FTZ R35, R0.reuse, R175 ;  /* 0x000000af00237220 */ /* 0x040fe20000410000 */
[----:B------:R-:W-:Y:S01]  /*10ac0*/  MOV R175, R48 ;  /* 0x0000003000af7202 */ /* 0x000fe20000000f00 */
[----:B------:R-:W-:Y:S02]  /*10ad0*/  FMUL.FTZ R46, R0, R186 ;  /* 0x000000ba002e7220 */ /* 0x000fe40000410000 */
[----:B------:R-:W5:Y:S01]  /*10ae0*/  LDL.LU R186, [R1+0x94] ;  /* 0x0000940001ba7983 */ /* 0x000f620000300800 */
[C---:B------:R-:W-:Y:S02]  /*10af0*/  FMUL.FTZ R41, R7.reuse, R181 ;  /* 0x000000b507297220 */ /* 0x040fe40000410000 */
[-C--:B------:R-:W-:Y:S03]  /*10b00*/  HMMA.16816.F32 R32, R148, R42.reuse, R32 ;  /* 0x0000002a9420723c */ /* 0x080fe60000001820 */
[----:B------:R-:W-:Y:S02]  /*10b10*/  FMUL.FTZ R48, R2, R188 ;  /* 0x000000bc02307220 */ /* 0x000fe40000410000 */
[C---:B------:R-:W-:Y:S02]  /*10b20*/  FMUL.FTZ R78, R0.reuse, R78 ;  /* 0x0000004e004e7220 */ /* 0x040fe40000410000 */
[C---:B------:R-:W-:Y:S01]  /*10b30*/  FMUL.FTZ R79, R0.reuse, R79 ;  /* 0x0000004f004f7220 */ /* 0x040fe20000410000 */
[C---:B------:R-:W-:Y:S04]  /*10b40*/  HMMA.16816.F32 R36, R196.reuse, R42, R36 ;  /* 0x0000002ac424723c */ /* 0x040fe80000001824 */
[----:B------:R-:W-:Y:S02]  /*10b50*/  FMUL.FTZ R82, R0, R82 ;  /* 0x0000005200527220 */ /* 0x000fe40000410000 */
[--C-:B---3--:R-:W-:Y:S02]  /*10b60*/  FFMA.FTZ R136, R202, c[0x0][0x2d0], -R200.reuse ;  /* 0x0000b400ca887a23 */ /* 0x108fe400000108c8 */
[C---:B------:R-:W-:Y:S02]  /*10b70*/  FMUL.FTZ R42, R6.reuse, R182 ;  /* 0x000000b6062a7220 */ /* 0x040fe40000410000 */
[----:B------:R3:W-:Y:S02]  /*10b80*/  MUFU.EX2 R168, R136 ;  /* 0x0000008800a87308 */ /* 0x0007e40000000800 */
[----:B------:R-:W-:Y:S02]  /*10b90*/  FMUL.FTZ R43, R6, R183 ;  /* 0x000000b7062b7220 */ /* 0x000fe40000410000 */
[C---:B------:R-:W-:Y:S02]  /*10ba0*/  FMUL.FTZ R83, R0.reuse, R83 ;  /* 0x0000005300537220 */ /* 0x040fe40000410000 */
[C---:B------:R-:W-:Y:S02]  /*10bb0*/  FMUL.FTZ R94, R0.reuse, R94 ;  /* 0x0000005e005e7220 */ /* 0x040fe40000410000 */
[----:B------:R-:W-:Y:S01]  /*10bc0*/  FMUL.FTZ R95, R0, R95 ;  /* 0x0000005f005f7220 */ /* 0x000fe20000410000 */
[-C--:B-1----:R-:W-:Y:S03]  /*10bd0*/  HMMA.16816.F32 R40, R196, R152.reuse, R40 ;  /* 0x00000098c428723c */ /* 0x082fe60000001828 */
[----:B------:R-:W-:Y:S02]  /*10be0*/  FMUL.FTZ R97, R2, R97 ;  /* 0x0000006102617220 */ /* 0x000fe40000410000 */
[C---:B------:R-:W-:Y:S02]  /*10bf0*/  FMUL.FTZ R98, R0.reuse, R98 ;  /* 0x0000006200627220 */ /* 0x040fe40000410000 */
[----:B------:R-:W-:Y:S01]  /*10c00*/  FMUL.FTZ R99, R0, R99 ;  /* 0x0000006300637220 */ /* 0x000fe20000410000 */
[C---:B------:R-:W-:Y:S04]  /*10c10*/  HMMA.16816.F32 R44, R148.reuse, R152, R44 ;  /* 0x00000098942c723c */ /* 0x040fe8000000182c */
[C---:B------:R-:W-:Y:S02]  /*10c20*/  FMUL.FTZ R100, R7.reuse, R100 ;  /* 0x0000006407647220 */ /* 0x040fe40000410000 */
[----:B------:R-:W-:Y:S02]  /*10c30*/  FMUL.FTZ R101, R7, R101 ;  /* 0x0000006507657220 */ /* 0x000fe40000410000 */
[-C--:B------:R-:W-:Y:S04]  /*10c40*/  HMMA.16816.F32 R48, R148, R154.reuse, R48 ;  /* 0x0000009a9430723c */ /* 0x080fe80000001830 */
[--C-:B---3--:R-:W-:Y:S02]  /*10c50*/  FFMA.FTZ R136, R205, c[0x0][0x2d0], -R200.reuse ;  /* 0x0000b400cd887a23 */ /* 0x108fe400000108c8 */
[C---:B------:R-:W-:Y:S02]  /*10c60*/  FMUL.FTZ R102, R6.reuse, R102 ;  /* 0x0000006606667220 */ /* 0x040fe40000410000 */
[C---:B------:R-:W-:Y:S01]  /*10c70*/  HMMA.16816.F32 R52, R196.reuse, R154, R52 ;  /* 0x0000009ac434723c */ /* 0x040fe20000001834 */
[----:B------:R1:W3:Y:S01]  /*10c80*/  MUFU.EX2 R171, R136 ;  /* 0x0000008800ab7308 */ /* 0x0002e20000000800 */
[----:B------:R-:W3:Y:S02]  /*10c90*/  LDSM.16.MT88.4 R152, [R217+0x3880] ;  /* 0x00388000d998783b */ /* 0x000ee40000004200 */
[C---:B------:R-:W-:Y:S02]  /*10ca0*/  FMUL.FTZ R103, R6.reuse, R103 ;  /* 0x0000006706677220 */ /* 0x040fe40000410000 */
[C---:B------:R-:W-:Y:S02]  /*10cb0*/  FMUL.FTZ R104, R7.reuse, R104 ;  /* 0x0000006807687220 */ /* 0x040fe40000410000 */
[-C--:B--2---:R-:W-:Y:S04]  /*10cc0*/  HMMA.16816.F32 R56, R196, R156.reuse, R56 ;  /* 0x0000009cc438723c */ /* 0x084fe80000001838 */
        /* <DEDUP_REMOVED lines=10> */
[----:B------:R-:W2:Y:S02]  /*10d70*/  LDSM.16.MT88.4 R156, [R218+0x3880] ;  /* 0x00388000da9c783b */ /* 0x000ea40000004200 */
[C---:B------:R-:W-:Y:S02]  /*10d80*/  FMUL.FTZ R110, R0.reuse, R110 ;  /* 0x0000006e006e7220 */ /* 0x040fe40000410000 */
[----:B------:R-:W-:Y:S02]  /*10d90*/  FMUL.FTZ R111, R0, R111 ;  /* 0x0000006f006f7220 */ /* 0x000fe40000410000 */
[C---:B------:R-:W-:Y:S01]  /*10da0*/  FMUL.FTZ R112, R2.reuse, R112 ;  /* 0x0000007002707220 */ /* 0x040fe20000410000 */
[-C--:B---3--:R-:W-:Y:S03]  /*10db0*/  HMMA.16816.F32 R72, R196, R152.reuse, R72 ;  /* 0x00000098c448723c */ /* 0x088fe60000001848 */
[----:B------:R-:W-:Y:S02]  /*10dc0*/  FMUL.FTZ R113, R2, R113 ;  /* 0x0000007102717220 */ /* 0x000fe40000410000 */
[C---:B------:R-:W-:Y:S02]  /*10dd0*/  FMUL.FTZ R114, R0.reuse, R114 ;  /* 0x0000007200727220 */ /* 0x040fe40000410000 */
[----:B------:R-:W-:Y:S01]  /*10de0*/  FMUL.FTZ R115, R0, R115 ;  /* 0x0000007300737220 */ /* 0x000fe20000410000 */
[C---:B------:R-:W-:Y:S04]  /*10df0*/  HMMA.16816.F32 R76, R148.reuse, R152, R76 ;  /* 0x00000098944c723c */ /* 0x040fe8000000184c */
[C---:B------:R-:W-:Y:S02]  /*10e00*/  FMUL.FTZ R116, R7.reuse, R116 ;  /* 0x0000007407747220 */ /* 0x040fe40000410000 */
[C---:B------:R-:W-:Y:S02]  /*10e10*/  FMUL.FTZ R117, R7.reuse, R117 ;  /* 0x0000007507757220 */ /* 0x040fe40000410000 */
[-C--:B------:R-:W-:Y:S04]  /*10e20*/  HMMA.16816.F32 R80, R148, R154.reuse, R80 ;  /* 0x0000009a9450723c */ /* 0x080fe80000001850 */
[----:B-1----:R-:W-:Y:S02]  /*10e30*/  FFMA.FTZ R136, R210, c[0x0][0x2d0], -R147 ;  /* 0x0000b400d2887a23 */ /* 0x002fe40000010893 */
[C---:B------:R-:W-:Y:S02]  /*10e40*/  FMUL.FTZ R118, R6.reuse, R118 ;  /* 0x0000007606767220 */ /* 0x040fe40000410000 */
[C---:B------:R-:W-:Y:S01]  /*10e50*/  HMMA.16816.F32 R84, R196.reuse, R154, R84 ;  /* 0x0000009ac454723c */ /* 0x040fe20000001854 */
[----:B------:R1:W-:Y:S01]  /*10e60*/  MUFU.EX2 R182, R136 ;  /* 0x0000008800b67308 */ /* 0x0003e20000000800 */
[----:B------:R-:W3:Y:S02]  /*10e70*/  LDSM.16.MT88.4 R152, [R220+0x3880] ;  /* 0x00388000dc98783b */ /* 0x000ee40000004200 */
[C---:B------:R-:W-:Y:S02]  /*10e80*/  FMUL.FTZ R119, R6.reuse, R119 ;  /* 0x0000007706777220 */ /* 0x040fe40000410000 */
[C---:B------:R-:W-:Y:S02]  /*10e90*/  FMUL.FTZ R132, R7.reuse, R132 ;  /* 0x0000008407847220 */ /* 0x040fe40000410000 */
[-C--:B--2---:R-:W-:Y:S04]  /*10ea0*/  HMMA.16816.F32 R88, R196, R156.reuse, R88 ;  /* 0x0000009cc458723c */ /* 0x084fe80000001858 */
[C---:B------:R-:W-:Y:S02]  /*10eb0*/  FMUL.FTZ R133, R7.reuse, R133 ;  /* 0x0000008507857220 */ /* 0x040fe40000410000 */
        /* <DEDUP_REMOVED lines=25> */
[----:B------:R-:W3:Y:S02]  /*11050*/  LDSM.16.MT88.4 R152, [R217+0x2880] ;  /* 0x00288000d998783b */ /* 0x000ee40000004200 */
[----:B------:R-:W-:Y:S04]  /*11060*/  FMUL.FTZ R131, R0, R131 ;  /* 0x0000008300837220 */ /* 0x000fe80000410000 */
[-C--:B--2---:R-:W-:Y:S08]  /*11070*/  HMMA.16816.F32 R120, R196, R156.reuse, R120 ;  /* 0x0000009cc478723c */ /* 0x084ff00000001878 */
[C---:B------:R-:W-:Y:S08]  /*11080*/  HMMA.16816.F32 R124, R148.reuse, R156, R124 ;  /* 0x0000009c947c723c */ /* 0x040ff0000000187c */
[-C--:B------:R-:W-:Y:S04]  /*11090*/  HMMA.16816.F32 R128, R148, R158.reuse, R128 ;  /* 0x0000009e9480723c */ /* 0x080fe80000001880 */
[--C-:B-1----:R-:W-:Y:S03]  /*110a0*/  FFMA.FTZ R136, R207, c[0x0][0x2d0], -R201.reuse ;  /* 0x0000b400cf887a23 */ /* 0x102fe600000108c9 */
[----:B----4-:R-:W-:Y:S01]  /*110b0*/  F2FP.PACK_AB R148, R170, R167 ;  /* 0x000000a7aa94723e */ /* 0x010fe200000000ff */
[----:B------:R-:W-:Y:S01]  /*110c0*/  HMMA.16816.F32 R132, R196, R158, R132 ;  /* 0x0000009ec484723c */ /* 0x000fe20000001884 */
[----:B------:R1:W-:Y:S03]  /*110d0*/  MUFU.EX2 R246, R136 ;  /* 0x0000008800f67308 */ /* 0x0003e60000000800 */
[----:B------:R-:W-:Y:S01]  /*110e0*/  F2FP.PACK_AB R149, R171, R168 ;  /* 0x000000a8ab95723e */ /* 0x000fe200000000ff */
[--C-:B-1----:R-:W-:Y:S06]  /*110f0*/  FFMA.FTZ R136, R206, c[0x0][0x2d0], -R201.reuse ;  /* 0x0000b400ce887a23 */ /* 0x102fec00000108c9 */
[----:B------:R1:W2:Y:S02]  /*11100*/  MUFU.EX2 R245, R136 ;  /* 0x0000008800f57308 */ /* 0x0002a40000000800 */
[--C-:B-1----:R-:W-:Y:S01]  /*11110*/  FFMA.FTZ R136, R212, c[0x0][0x2d0], -R201.reuse ;  /* 0x0000b400d4887a23 */ /* 0x102fe200000108c9 */
[----:B--2---:R-:W-:Y:S07]  /*11120*/  F2FP.PACK_AB R156, R245, R246 ;  /* 0x000000f6f59c723e */ /* 0x004fee00000000ff */
[----:B------:R1:W-:Y:S02]  /*11130*/  MUFU.EX2 R244, R136 ;  /* 0x0000008800f47308 */ /* 0x0003e40000000800 */
[----:B-1----:R-:W-:Y:S08]  /*11140*/  FFMA.FTZ R136, R213, c[0x0][0x2d0], -R201 ;  /* 0x0000b400d5887a23 */ /* 0x002ff000000108c9 */
[----:B------:R1:W2:Y:S02]  /*11150*/  MUFU.EX2 R243, R136 ;  /* 0x0000008800f37308 */ /* 0x0002a40000000800 */
[--C-:B-1----:R-:W-:Y:S01]  /*11160*/  FFMA.FTZ R136, R238, c[0x0][0x2d0], -R4.reuse ;  /* 0x0000b400ee887a23 */ /* 0x102fe20000010804 */
[----:B------:R-:W-:Y:S02]  /*11170*/  MOV R238, R182 ;  /* 0x000000b600ee7202 */ /* 0x000fe40000000f00 */
[----:B------:R-:W-:Y:S05]  /*11180*/  MOV R182, R160 ;  /* 0x000000a000b67202 */ /* 0x000fea0000000f00 */
[----:B------:R1:W-:Y:S01]  /*11190*/  MUFU.EX2 R205, R136 ;  /* 0x0000008800cd7308 */ /* 0x0003e20000000800 */
[----:B--2---:R-:W-:Y:S01]  /*111a0*/  F2FP.PACK_AB R158, R243, R244 ;  /* 0x000000f4f39e723e */ /* 0x004fe200000000ff */
[--C-:B-1----:R-:W-:Y:S01]  /*111b0*/  FFMA.FTZ R136, R237, c[0x0][0x2d0], -R4.reuse ;  /* 0x0000b400ed887a23 */ /* 0x102fe20000010804 */
[----:B------:R-:W-:Y:S02]  /*111c0*/  MOV R237, R181 ;  /* 0x000000b500ed7202 */ /* 0x000fe40000000f00 */
[----:B------:R-:W-:Y:S05]  /*111d0*/  MOV R181, R162 ;  /* 0x000000a200b57202 */ /* 0x000fea0000000f00 */
[----:B------:R1:W2:Y:S01]  /*111e0*/  MUFU.EX2 R204, R136 ;  /* 0x0000008800cc7308 */ /* 0x0002a20000000800 */
[----:B------:R-:W-:Y:S02]  /*111f0*/  F2FP.PACK_AB R151, R247, R237 ;  /* 0x000000edf797723e */ /* 0x000fe400000000ff */
[----:B------:R-:W-:Y:S02]  /*11200*/  MOV R184, R181 ;  /* 0x000000b500b87202 */ /* 0x000fe40000000f00 */
[----:B------:R-:W-:Y:S02]  /*11210*/  MOV R181, R178 ;  /* 0x000000b200b57202 */ /* 0x000fe40000000f00 */
[----:B------:R-:W-:Y:S01]  /*11220*/  MOV R178, R140 ;  /* 0x0000008c00b27202 */ /* 0x000fe20000000f00 */
[--C-:B-1----:R-:W-:Y:S01]  /*11230*/  FFMA.FTZ R136, R214, c[0x0][0x2d0], -R4.reuse ;  /* 0x0000b400d6887a23 */ /* 0x102fe20000010804 */
[----:B--2---:R-:W-:Y:S03]  /*11240*/  F2FP.PACK_AB R157, R204, R205 ;  /* 0x000000cdcc9d723e */ /* 0x004fe600000000ff */
[----:B------:R1:W-:Y:S02]  /*11250*/  MUFU.EX2 R203, R136 ;  /* 0x0000008800cb7308 */ /* 0x0003e40000000800 */
[----:B-1----:R-:W-:Y:S01]  /*11260*/  FFMA.FTZ R136, R215, c[0x0][0x2d0], -R4 ;  /* 0x0000b400d7887a23 */ /* 0x002fe20000010804 */
[----:B------:R-:W-:Y:S02]  /*11270*/  MOV R215, R180 ;  /* 0x000000b400d77202 */ /* 0x000fe40000000f00 */
[----:B------:R-:W-:Y:S05]  /*11280*/  MOV R180, R176 ;  /* 0x000000b000b47202 */ /* 0x000fea0000000f00 */
[----:B------:R1:W2:Y:S01]  /*11290*/  MUFU.EX2 R202, R136 ;  /* 0x0000008800ca7308 */ /* 0x0002a20000000800 */
[----:B------:R-:W-:Y:S02]  /*112a0*/  MOV R176, R161 ;  /* 0x000000a100b07202 */ /* 0x000fe40000000f00 */
[----:B------:R-:W4:Y:S01]  /*112b0*/  LDSM.16.MT88.4 R160, [R218+0x2880] ;  /* 0x00288000daa0783b */ /* 0x000f220000004200 */
[----:B------:R-:W-:Y:S02]  /*112c0*/  F2FP.PACK_AB R150, R238, R215 ;  /* 0x000000d7ee96723e */ /* 0x000fe400000000ff */
[----:B------:R-:W-:Y:S02]  /*112d0*/  MOV R183, R180 ;  /* 0x000000b400b77202 */ /* 0x000fe40000000f00 */
[----:B------:R-:W-:Y:S02]  /*112e0*/  MOV R180, R175 ;  /* 0x000000af00b47202 */ /* 0x000fe40000000f00 */
[----:B------:R-:W-:Y:S01]  /*112f0*/  MOV R175, R142 ;  /* 0x0000008e00af7202 */ /* 0x000fe20000000f00 */
[-C--:B---3--:R-:W-:Y:S05]  /*11300*/  HMMA.16816.F32 R8, R148, R152.reuse, R8 ;  /* 0x000000989408723c */ /* 0x088fea0000001808 */
[--C-:B-1----:R-:W-:Y:S01]  /*11310*/  FFMA.FTZ R136, R250, c[0x0][0x2d0], -R147.reuse ;  /* 0x0000b400fa887a23 */ /* 0x102fe20000010893 */
[----:B--2---:R-:W-:Y:S02]  /*11320*/  F2FP.PACK_AB R159, R202, R203 ;  /* 0x000000cbca9f723e */ /* 0x004fe400000000ff */
[----:B------:R-:W-:Y:S01]  /*11330*/  MOV R250, R171 ;  /* 0x000000ab00fa7202 */ /* 0x000fe20000000f00 */
[----:B------:R1:W-:Y:S04]  /*11340*/  MUFU.EX2 R214, R136 ;  /* 0x0000008800d67308 */ /* 0x0003e80000000800 */
[C---:B------:R-:W-:Y:S08]  /*11350*/  HMMA.16816.F32 R12, R156.reuse, R152, R12 ;  /* 0x000000989c0c723c */ /* 0x040ff0000000180c */
[-C--:B------:R-:W-:Y:S08]  /*11360*/  HMMA.16816.F32 R16, R156, R154.reuse, R16 ;  /* 0x0000009a9c10723c */ /* 0x080ff00000001810 */
[C---:B------:R-:W-:Y:S01]  /*11370*/  HMMA.16816.F32 R20, R148.reuse, R154, R20 ;  /* 0x0000009a9414723c */ /* 0x040fe20000001814 */
[----:B------:R-:W2:Y:S03]  /*11380*/  LDSM.16.MT88.4 R152, [R220+0x2880] ;  /* 0x00288000dc98783b */ /* 0x000ea60000004200 */
[--C-:B-1----:R-:W-:Y:S01]  /*11390*/  FFMA.FTZ R136, R252, c[0x0][0x2d0], -R147.reuse ;  /* 0x0000b400fc887a23 */ /* 0x102fe20000010893 */
[----:B------:R-:W-:Y:S03]  /*113a0*/  MOV R252, R170 ;  /* 0x000000aa00fc7202 */ /* 0x000fe60000000f00 */
[-C--:B----4-:R-:W-:Y:S01]  /*113b0*/  HMMA.16816.F32 R24, R148, R160.reuse, R24 ;  /* 0x000000a09418723c */ /* 0x090fe20000001818 */
[----:B------:R1:W3:Y:S07]  /*113c0*/  MUFU.EX2 R213, R136 ;  /* 0x0000008800d57308 */ /* 0x0002ee0000000800 */
[C---:B------:R-:W-:Y:S08]  /*113d0*/  HMMA.16816.F32 R28, R156.reuse, R160, R28 ;  /* 0x000000a09c1c723c */ /* 0x040ff0000000181c */
[-C--:B------:R-:W-:Y:S08]  /*113e0*/  HMMA.16816.F32 R32, R156, R162.reuse, R32 ;  /* 0x000000a29c20723c */ /* 0x080ff00000001820 */
[C---:B------:R-:W-:Y:S01]  /*113f0*/  HMMA.16816.F32 R36, R148.reuse, R162, R36 ;  /* 0x000000a29424723c */ /* 0x040fe20000001824 */
[----:B------:R-:W4:Y:S03]  /*11400*/  LDSM.16.MT88.4 R160, [R219+0x2880] ;  /* 0x00288000dba0783b */ /* 0x000f260000004200 */
[--C-:B-1----:R-:W-:Y:S01]  /*11410*/  FFMA.FTZ R136, R248, c[0x0][0x2d0], -R200.reuse ;  /* 0x0000b400f8887a23 */ /* 0x102fe200000108c8 */
[----:B------:R-:W-:Y:S03]  /*11420*/  MOV R248, R169 ;  /* 0x000000a900f87202 */ /* 0x000fe60000000f00 */
[----:B------:R1:W-:Y:S01]  /*11430*/  MUFU.EX2 R212, R136 ;  /* 0x0000008800d47308 */ /* 0x0003e20000000800 */
[-C--:B--2---:R-:W-:Y:S08]  /*11440*/  HMMA.16816.F32 R40, R148, R152.reuse, R40 ;  /* 0x000000989428723c */ /* 0x084ff00000001828 */
[C---:B------:R-:W-:Y:S08]  /*11450*/  HMMA.16816.F32 R44, R156.reuse, R152, R44 ;  /* 0x000000989c2c723c */ /* 0x040ff0000000182c */
[-C--:B------:R-:W-:Y:S04]  /*11460*/  HMMA.16816.F32 R48, R156, R154.reuse, R48 ;  /* 0x0000009a9c30723c */ /* 0x080fe80000001830 */
[--C-:B-1----:R-:W-:Y:S04]  /*11470*/  FFMA.FTZ R136, R249, c[0x0][0x2d0], -R200.reuse ;  /* 0x0000b400f9887a23 */ /* 0x102fe800000108c8 */
[C---:B------:R-:W-:Y:S01]  /*11480*/  HMMA.16816.F32 R52, R148.reuse, R154, R52 ;  /* 0x0000009a9434723c */ /* 0x040fe20000001834 */
[----:B------:R-:W1:Y:S01]  /*11490*/  LDSM.16.MT88.4 R152, [R217+0x4080] ;  /* 0x00408000d998783b */ /* 0x000e620000004200 */
[----:B------:R2:W1:Y:S02]  /*114a0*/  MUFU.EX2 R211, R136 ;  /* 0x0000008800d37308 */ /* 0x0004640000000800 */
[----:B------:R-:W-:Y:S04]  /*114b0*/  MOV R249, R168 ;  /* 0x000000a800f97202 */ /* 0x000fe80000000f00 */
[-C--:B----4-:R-:W-:Y:S08]  /*114c0*/  HMMA.16816.F32 R56, R148, R160.reuse, R56 ;  /* 0x000000a09438723c */ /* 0x090ff00000001838 */
[C---:B------:R-:W-:Y:S08]  /*114d0*/  HMMA.16816.F32 R60, R156.reuse, R160, R60 ;  /* 0x000000a09c3c723c */ /* 0x040ff0000000183c */
[-C--:B------:R-:W-:Y:S04]  /*114e0*/  HMMA.16816.F32 R64, R156, R162.reuse, R64 ;  /* 0x000000a29c40723c */ /* 0x080fe80000001840 */
[--C-:B--2---:R-:W-:Y:S01]  /*114f0*/  FFMA.FTZ R136, R182, c[0x0][0x2d0], -R147.reuse ;  /* 0x0000b400b6887a23 */ /* 0x104fe20000010893 */
[----:B------:R-:W-:Y:S01]  /*11500*/  MOV R182, R179 ;  /* 0x000000b300b67202 */ /* 0x000fe20000000f00 */
[----:B------:R-:W-:Y:S01]  /*11510*/  FFMA.FTZ R147, R143, c[0x0][0x2d0], -R147 ;  /* 0x0000b4008f937a23 */ /* 0x000fe20000010893 */
[----:B------:R-:W-:Y:S01]  /*11520*/  MOV R179, R174 ;  /* 0x000000ae00b37202 */ /* 0x000fe20000000f00 */
[C---:B------:R-:W-:Y:S01]  /*11530*/  HMMA.16816.F32 R68, R148.reuse, R162, R68 ;  /* 0x000000a29444723c */ /* 0x040fe20000001844 */
[----:B------:R2:W-:Y:S01]  /*11540*/  MUFU.EX2 R210, R136 ;  /* 0x0000008800d27308 */ /* 0x0005e20000000800 */
[----:B------:R-:W4:Y:S02]  /*11550*/  LDSM.16.MT88.4 R160, [R218+0x4080] ;  /* 0x00408000daa0783b */ /* 0x000f240000004200 */
[----:B------:R-:W-:Y:S02]  /*11560*/  MOV R174, R141 ;  /* 0x0000008d00ae7202 */ /* 0x000fe40000000f00 */
[----:B------:R-:W-:Y:S02]  /*11570*/  MOV R187, R179 ;  /* 0x000000b300bb7202 */ /* 0x000fe40000000f00 */
[-C--:B-1----:R-:W-:Y:S02]  /*11580*/  HMMA.16816.F32 R72, R148, R152.reuse, R72 ;  /* 0x000000989448723c */ /* 0x082fe40000001848 */
[----:B------:R-:W1:Y:S01]  /*11590*/  LDSM.16.MT88.4 R140, [R220+0x4080] ;  /* 0x00408000dc8c783b */ /* 0x000e620000004200 */
[----:B------:R3:W1:Y:S01]  /*115a0*/  MUFU.EX2 R209, R147 ;  /* 0x0000009300d17308 */ /* 0x0006620000000800 */
[----:B-----5:R-:W-:Y:S04]  /*115b0*/  FFMA.FTZ R7, R7, R186, R187 ;  /* 0x000000ba07077223 */ /* 0x020fe800000100bb */
[C---:B------:R-:W-:Y:S08]  /*115c0*/  HMMA.16816.F32 R76, R156.reuse, R152, R76 ;  /* 0x000000989c4c723c */ /* 0x040ff0000000184c */
[-C--:B------:R-:W-:Y:S04]  /*115d0*/  HMMA.16816.F32 R80, R156, R154.reuse, R80 ;  /* 0x0000009a9c50723c */ /* 0x080fe80000001850 */
[--C-:B--2---:R-:W-:Y:S01]  /*115e0*/  FFMA.FTZ R136, R185, c[0x0][0x2d0], -R200.reuse ;  /* 0x0000b400b9887a23 */ /* 0x104fe200000108c8 */
[----:B------:R-:W-:Y:S01]  /*115f0*/  MOV R185, R180 ;  /* 0x000000b400b97202 */ /* 0x000fe20000000f00 */
[----:B------:R-:W-:Y:S01]  /*11600*/  FFMA.FTZ R200, R144, c[0x0][0x2d0], -R200 ;  /* 0x0000b40090c87a23 */ /* 0x000fe200000108c8 */
[----:B------:R-:W-:Y:S01]  /*11610*/  MOV R180, R178 ;  /* 0x000000b200b47202 */ /* 0x000fe20000000f00 */
[C---:B------:R-:W-:Y:S01]  /*11620*/  HMMA.16816.F32 R84, R148.reuse, R154, R84 ;  /* 0x0000009a9454723c */ /* 0x040fe20000001854 */
[----:B------:R-:W2:Y:S01]  /*11630*/  LDL.LU R144, [R1+0x9c] ;  /* 0x00009c0001907983 */ /* 0x000ea20000300800 */
[----:B------:R5:W-:Y:S03]  /*11640*/  MUFU.EX2 R207, R136 ;  /* 0x0000008800cf7308 */ /* 0x000be60000000800 */
[----:B---3--:R-:W3:Y:S03]  /*11650*/  LDL.LU R147, [R1+0x98] ;  /* 0x0000980001937983 */ /* 0x008ee60000300800 */
[-C--:B----4-:R-:W-:Y:S01]  /*11660*/  HMMA.16816.F32 R88, R148, R160.reuse, R88 ;  /* 0x000000a09458723c */ /* 0x090fe20000001858 */
[----:B------:R-:W4:Y:S03]  /*11670*/  LDSM.16.MT88.4 R152, [R219+0x4080] ;  /* 0x00408000db98783b */ /* 0x000f260000004200 */
[----:B------:R-:W1:Y:S04]  /*11680*/  MUFU.EX2 R208, R200 ;  /* 0x000000c800d07308 */ /* 0x000e680000000800 */
[C---:B------:R-:W-:Y:S08]  /*11690*/  HMMA.16816.F32 R92, R156.reuse, R160, R92 ;  /* 0x000000a09c5c723c */ /* 0x040ff0000000185c */
[-C--:B------:R-:W-:Y:S04]  /*116a0*/  HMMA.16816.F32 R96, R156, R162.reuse, R96 ;  /* 0x000000a29c60723c */ /* 0x080fe80000001860 */
[--C-:B-----5:R-:W-:Y:S01]  /*116b0*/  FFMA.FTZ R136, R251, c[0x0][0x2d0], -R201.reuse ;  /* 0x0000b400fb887a23 */ /* 0x120fe200000108c9 */
[----:B------:R-:W-:Y:S03]  /*116c0*/  MOV R251, R167 ;  /* 0x000000a700fb7202 */ /* 0x000fe60000000f00 */
[C---:B------:R-:W-:Y:S01]  /*116d0*/  HMMA.16816.F32 R100, R148.reuse, R162, R100 ;  /* 0x000000a29464723c */ /* 0x040fe20000001864 */
[----:B------:R5:W-:Y:S01]  /*116e0*/  MUFU.EX2 R206, R136 ;  /* 0x0000008800ce7308 */ /* 0x000be20000000800 */
[----:B------:R-:W4:Y:S06]  /*116f0*/  LDSM.16.MT88.4 R160, [R217+0x3080] ;  /* 0x00308000d9a0783b */ /* 0x000f2c0000004200 */
[-C--:B-1----:R-:W-:Y:S08]  /*11700*/  HMMA.16816.F32 R104, R148, R140.reuse, R104 ;  /* 0x0000008c9468723c */ /* 0x082ff00000001868 */
[C---:B------:R-:W-:Y:S07]  /*11710*/  HMMA.16816.F32 R108, R156.reuse, R140, R108 ;  /* 0x0000008c9c6c723c */ /* 0x040fee000000186c */
[----:B------:R-:W-:Y:S01]  /*11720*/  F2FP.PACK_AB R140, R213, R214 ;  /* 0x000000d6d58c723e */ /* 0x000fe200000000ff */
[-C--:B------:R-:W-:Y:S04]  /*11730*/  HMMA.16816.F32 R112, R156, R142.reuse, R112 ;  /* 0x0000008e9c70723c */ /* 0x080fe80000001870 */
[--C-:B-----5:R-:W-:Y:S01]  /*11740*/  FFMA.FTZ R136, R184, c[0x0][0x2d0], -R201.reuse ;  /* 0x0000b400b8887a23 */ /* 0x120fe200000108c9 */
[----:B------:R-:W-:Y:S02]  /*11750*/  MOV R184, R181 ;  /* 0x000000b500b87202 */ /* 0x000fe40000000f00 */
[----:B------:R-:W-:Y:S01]  /*11760*/  MOV R181, R177 ;  /* 0x000000b100b57202 */ /* 0x000fe20000000f00 */
[C---:B------:R-:W-:Y:S01]  /*11770*/  HMMA.16816.F32 R116, R148.reuse, R142, R116 ;  /* 0x0000008e9474723c */ /* 0x040fe20000001874 */
[----:B------:R1:W-:Y:S03]  /*11780*/  MUFU.EX2 R200, R136 ;  /* 0x0000008800c87308 */ /* 0x0003e60000000800 */
[----:B------:R-:W-:Y:S03]  /*11790*/  F2FP.PACK_AB R141, R211, R212 ;  /* 0x000000d4d38d723e */ /* 0x000fe600000000ff */
[----:B------:R-:W-:Y:S01]  /*117a0*/  F2FP.PACK_AB R142, R209, R210 ;  /* 0x000000d2d18e723e */ /* 0x000fe200000000ff */
[-C--:B----4-:R-:W-:Y:S04]  /*117b0*/  HMMA.16816.F32 R120, R148, R152.reuse, R120 ;  /* 0x000000989478723c */ /* 0x090fe80000001878 */
[----:B------:R-:W-:Y:S04]  /*117c0*/  F2FP.PACK_AB R143, R208, R207 ;  /* 0x000000cfd08f723e */ /* 0x000fe800000000ff */
[C---:B------:R-:W-:Y:S08]  /*117d0*/  HMMA.16816.F32 R124, R156.reuse, R152, R124 ;  /* 0x000000989c7c723c */ /* 0x040ff0000000187c */
[-C--:B------:R-:W-:Y:S04]  /*117e0*/  HMMA.16816.F32 R128, R156, R154.reuse, R128 ;  /* 0x0000009a9c80723c */ /* 0x080fe80000001880 */
[--C-:B-1----:R-:W-:Y:S01]  /*117f0*/  FFMA.FTZ R136, R183, c[0x0][0x2d0], -R201.reuse ;  /* 0x0000b400b7887a23 */ /* 0x102fe200000108c9 */
[----:B------:R-:W-:Y:S01]  /*11800*/  MOV R183, R176 ;  /* 0x000000b000b77202 */ /* 0x000fe20000000f00 */
[----:B------:R-:W-:Y:S01]  /*11810*/  FFMA.FTZ R201, R145, c[0x0][0x2d0], -R201 ;  /* 0x0000b40091c97a23 */ /* 0x000fe200000108c9 */
[----:B------:R-:W1:Y:S01]  /*11820*/  LDSM.16.MT88.4 R176, [R218+0x3080] ;  /* 0x00308000dab0783b */ /* 0x000e620000004200 */
[----:B------:R-:W-:Y:S01]  /*11830*/  HMMA.16816.F32 R132, R148, R154, R132 ;  /* 0x0000009a9484723c */ /* 0x000fe20000001884 */
[----:B------:R4:W-:Y:S07]  /*11840*/  MUFU.EX2 R199, R136 ;  /* 0x0000008800c77308 */ /* 0x0009ee0000000800 */
[-C--:B------:R-:W-:Y:S01]  /*11850*/  HMMA.16816.F32 R148, R140, R160.reuse, R8 ;  /* 0x000000a08c94723c */ /* 0x080fe20000001808 */
[----:B------:R-:W5:Y:S02]  /*11860*/  LDSM.16.MT88.4 R8, [R219+0x3080] ;  /* 0x00308000db08783b */ /* 0x000f640000004200 */
[----:B------:R-:W-:Y:S02]  /*11870*/  MUFU.EX2 R201, R201 ;  /* 0x000000c900c97308 */ /* 0x000fe40000000800 */
[--C-:B----4-:R-:W-:Y:S01]  /*11880*/  FFMA.FTZ R136, R242, c[0x0][0x2d0], -R4.reuse ;  /* 0x0000b400f2887a23 */ /* 0x110fe20000010804 */
[----:B------:R-:W-:Y:S07]  /*11890*/  MOV R242, R166 ;  /* 0x000000a600f27202 */ /* 0x000fee0000000f00 */
[----:B------:R4:W-:Y:S02]  /*118a0*/  MUFU.EX2 R198, R136 ;  /* 0x0000008800c67308 */ /* 0x0009e40000000800 */
[--C-:B----4-:R-:W-:Y:S01]  /*118b0*/  FFMA.FTZ R136, R240, c[0x0][0x2d0], -R4.reuse ;  /* 0x0000b400f0887a23 */ /* 0x110fe20000010804 */
[----:B------:R-:W-:Y:S07]  /*118c0*/  MOV R240, R165 ;  /* 0x000000a500f07202 */ /* 0x000fee0000000f00 */
[----:B------:R4:W1:Y:S02]  /*118d0*/  MUFU.EX2 R197, R136 ;  /* 0x0000008800c57308 */ /* 0x0008640000000800 */
[--C-:B----4-:R-:W-:Y:S01]  /*118e0*/  FFMA.FTZ R136, R239, c[0x0][0x2d0], -R4.reuse ;  /* 0x0000b400ef887a23 */ /* 0x110fe20000010804 */
[----:B-1----:R-:W-:Y:S01]  /*118f0*/  F2FP.PACK_AB R145, R197, R198 ;  /* 0x000000c6c591723e */ /* 0x002fe200000000ff */
[----:B------:R-:W-:Y:S01]  /*11900*/  FFMA.FTZ R4, R146, c[0x0][0x2d0], -R4 ;  /* 0x0000b40092047a23 */ /* 0x000fe20000010804 */
[----:B------:R-:W-:Y:S05]  /*11910*/  F2FP.PACK_AB R146, R201, R199 ;  /* 0x000000c7c992723e */ /* 0x000fea00000000ff */
[----:B------:R-:W-:Y:S01]  /*11920*/  MUFU.EX2 R196, R136 ;  /* 0x0000008800c47308 */ /* 0x000fe20000000800 */
[----:B------:R-:W-:Y:S09]  /*11930*/  MOV R239, R164 ;  /* 0x000000a400ef7202 */ /* 0x000ff20000000f00 */
[----:B------:R1:W4:Y:S02]  /*11940*/  MUFU.EX2 R136, R4 ;  /* 0x0000000400887308 */ /* 0x0003240000000800 */
[----:B-1----:R-:W-:Y:S01]  /*11950*/  FADD.FTZ R4, R183, R7 ;  /* 0x00000007b7047221 */ /* 0x002fe20000010000 */
[----:B------:R-:W-:Y:S01]  /*11960*/  MOV R7, R173 ;  /* 0x000000ad00077202 */ /* 0x000fe20000000f00 */
[----:B--2---:R-:W-:Y:S01]  /*11970*/  FFMA.FTZ R2, R2, R144, R184 ;  /* 0x0000009002027223 */ /* 0x004fe200000100b8 */
[----:B------:R-:W-:Y:S01]  /*11980*/  F2FP.PACK_AB R144, R200, R206 ;  /* 0x000000cec890723e */ /* 0x000fe200000000ff */
[----:B---3--:R-:W-:Y:S01]  /*11990*/  FFMA.FTZ R6, R6, R147, R185 ;  /* 0x0000009306067223 */ /* 0x008fe200000100b9 */
[----:B----4-:R-:W-:Y:S03]  /*119a0*/  F2FP.PACK_AB R147, R136, R196 ;  /* 0x000000c48893723e */ /* 0x010fe600000000ff */
[----:B------:R-:W-:Y:S04]  /*119b0*/  FADD.FTZ R6, R182, R6 ;  /* 0x00000006b6067221 */ /* 0x000fe80000010000 */
[C---:B------:R-:W-:Y:S01]  /*119c0*/  HMMA.16816.F32 R152, R144.reuse, R160, R12 ;  /* 0x000000a09098723c */ /* 0x040fe2000000180c */
[----:B------:R-:W1:Y:S03]  /*119d0*/  LDSM.16.MT88.4 R12, [R217+0x4880] ;  /* 0x00488000d90c783b */ /* 0x000e660000004200 */
[----:B------:R-:W-:Y:S04]  /*119e0*/  FADD.FTZ R7, R7, R6 ;  /* 0x0000000607077221 */ /* 0x000fe80000010000 */
[-C--:B------:R-:W-:Y:S01]  /*119f0*/  HMMA.16816.F32 R156, R144, R162.reuse, R16 ;  /* 0x000000a2909c723c */ /* 0x080fe20000001810 */
[----:B------:R-:W2:Y:S07]  /*11a00*/  LDSM.16.MT88.4 R16, [R218+0x4880] ;  /* 0x00488000da10783b */ /* 0x000eae0000004200 */
[C---:B------:R-:W-:Y:S01]  /*11a10*/  HMMA.16816.F32 R160, R140.reuse, R162, R20 ;  /* 0x000000a28ca0723c */ /* 0x040fe20000001814 */
[----:B------:R-:W3:Y:S07]  /*11a20*/  LDSM.16.MT88.4 R20, [R220+0x4880] ;  /* 0x00488000dc14783b */ /* 0x000eee0000004200 */
[-C--:B------:R-:W-:Y:S01]  /*11a30*/  HMMA.16816.F32 R164, R140, R176.reuse, R24 ;  /* 0x000000b08ca4723c */ /* 0x080fe20000001818 */
[----:B------:R-:W2:Y:S07]  /*11a40*/  LDSM.16.MT88.4 R24, [R219+0x4880] ;  /* 0x00488000db18783b */ /* 0x000eae0000004200 */
[C---:B------:R-:W-:Y:S01]  /*11a50*/  HMMA.16816.F32 R168, R144.reuse, R176, R28 ;  /* 0x000000b090a8723c */ /* 0x040fe2000000181c */
[----:B------:R-:W4:Y:S06]  /*11a60*/  LDL.LU R28, [R1+0xa0] ;  /* 0x0000a000011c7983 */ /* 0x000f2c0000300800 */
[----:B------:R-:W-:Y:S02]  /*11a70*/  MOV R31, R175 ;  /* 0x000000af001f7202 */ /* 0x000fe40000000f00 */
[----:B------:R-:W-:Y:S03]  /*11a80*/  MOV R30, R174 ;  /* 0x000000ae001e7202 */ /* 0x000fe60000000f00 */
[----:B------:R-:W-:Y:S02]  /*11a90*/  MOV R29, R172 ;  /* 0x000000ac001d7202 */ /* 0x000fe40000000f00 */
[-C--:B------:R-:W-:Y:S07]  /*11aa0*/  HMMA.16816.F32 R172, R144, R178.reuse, R32 ;  /* 0x000000b290ac723c */ /* 0x080fee0000001820 */
[----:B------:R-:W-:Y:S01]  /*11ab0*/  MOV R34, R181 ;  /* 0x000000b500227202 */ /* 0x000fe20000000f00 */
[C---:B------:R-:W-:Y:S04]  /*11ac0*/  HMMA.16816.F32 R176, R140.reuse, R178, R36 ;  /* 0x000000b28cb0723c */ /* 0x040fe80000001824 */
[----:B------:R-:W-:Y:S01]  /*11ad0*/  MOV R35, R180 ;  /* 0x000000b400237202 */ /* 0x000fe20000000f00 */
[----:B------:R-:W-:Y:S03]  /*11ae0*/  FADD.FTZ R2, R34, R2 ;  /* 0x0000000222027221 */ /* 0x000fe60000010000 */
[-C--:B------:R-:W-:Y:S04]  /*11af0*/  HMMA.16816.F32 R180, R140, R192.reuse, R40 ;  /* 0x000000c08cb4723c */ /* 0x080fe80000001828 */
[----:B------:R-:W-:Y:S04]  /*11b00*/  FADD.FTZ R4, R35, R4 ;  /* 0x0000000423047221 */ /* 0x000fe80000010000 */
[C---:B------:R-:W-:Y:S08]  /*11b10*/  HMMA.16816.F32 R184, R144.reuse, R192, R44 ;  /* 0x000000c090b8723c */ /* 0x040ff0000000182c */
[-C--:B------:R-:W-:Y:S08]  /*11b20*/  HMMA.16816.F32 R188, R144, R194.reuse, R48 ;  /* 0x000000c290bc723c */ /* 0x080ff00000001830 */
[C---:B------:R-:W-:Y:S08]  /*11b30*/  HMMA.16816.F32 R192, R140.reuse, R194, R52 ;  /* 0x000000c28cc0723c */ /* 0x040ff00000001834 */
[-C--:B-----5:R-:W-:Y:S08]  /*11b40*/  HMMA.16816.F32 R56, R140, R8.reuse, R56 ;  /* 0x000000088c38723c */ /* 0x0a0ff00000001838 */
[C---:B------:R-:W-:Y:S01]  /*11b50*/  HMMA.16816.F32 R60, R144.reuse, R8, R60 ;  /* 0x00000008903c723c */ /* 0x040fe2000000183c */
[----:B------:R-:W5:Y:S06]  /*11b60*/  LDL R9, [R1+0xa8] ;  /* 0x0000a80001097983 */ /* 0x000f6c0000100800 */
[----:B------:R-:W-:Y:S01]  /*11b70*/  FADD.FTZ R8, R29, R2 ;  /* 0x000000021d087221 */ /* 0x000fe20000010000 */
[-C--:B------:R-:W-:Y:S04]  /*11b80*/  HMMA.16816.F32 R64, R144, R10.reuse, R64 ;  /* 0x0000000a9040723c */ /* 0x080fe80000001840 */
[----:B------:R-:W-:Y:S04]  /*11b90*/  FADD.FTZ R2, R31, R4 ;  /* 0x000000041f027221 */ /* 0x000fe80000010000 */
[C---:B------:R-:W-:Y:S08]  /*11ba0*/  HMMA.16816.F32 R68, R140.reuse, R10, R68 ;  /* 0x0000000a8c44723c */ /* 0x040ff00000001844 */
[-C--:B-1----:R-:W-:Y:S08]  /*11bb0*/  HMMA.16816.F32 R72, R140, R12.reuse, R72 ;  /* 0x0000000c8c48723c */ /* 0x082ff00000001848 */
        /* <DEDUP_REMOVED lines=14> */
[----:B------:R-:W-:Y:S07]  /*11ca0*/  HMMA.16816.F32 R132, R140, R26, R132 ;  /* 0x0000001a8c84723c */ /* 0x000fee0000001884 */
[----:B------:R-:W-:Y:S02]  /*11cb0*/  MOV R142, R138 ;  /* 0x0000008a008e7202 */ /* 0x000fe40000000f00 */
[----:B------:R-:W-:Y:S03]  /*11cc0*/  MOV R140, R139 ;  /* 0x0000008b008c7202 */ /* 0x000fe60000000f00 */
[----:B------:R-:W-:Y:S01]  /*11cd0*/  MOV R141, R137 ;  /* 0x00000089008d7202 */ /* 0x000fe20000000f00 */
[----:B----4-:R-:W-:Y:S02]  /*11ce0*/  FFMA.FTZ R6, R0, R28, R30 ;  /* 0x0000001c00067223 */ /* 0x010fe4000001001e */
        /* <DEDUP_REMOVED lines=36> */
[----:B-----5:R-:W-:Y:S01]  /*11f30*/  ISETP.GT.AND P0, PT, R235, R9, PT ;  /* 0x00000009eb00720c */ /* 0x020fe20003f04270 */
[----:B------:R-:W-:Y:S02]  /*11f40*/  FADD.FTZ R4, R201, R4 ;  /* 0x00000004c9047221 */ /* 0x000fe40000010000 */
[----:B------:R-:W-:Y:S01]  /*11f50*/  FADD.FTZ R2, R136, R2 ;  /* 0x0000000288027221 */ /* 0x000fe20000010000 */
[----:B------:R2:W-:Y:S01]  /*11f60*/  STL [R1+0x98], R6 ;  /* 0x0000980601007387 */ /* 0x0005e20000100800 */
[----:B------:R-:W-:Y:S03]  /*11f70*/  MOV R136, R3 ;  /* 0x0000000300887202 */ /* 0x000fe60000000f00 */
[----:B------:R2:W-:Y:S04]  /*11f80*/  STL [R1+0x9c], R4 ;  /* 0x00009c0401007387 */ /* 0x0005e80000100800 */
[----:B------:R2:W-:Y:S01]  /*11f90*/  STL [R1+0xa0], R2 ;  /* 0x0000a00201007387 */ /* 0x0005e20000100800 */
[----:B-1----:R-:W-:Y:S04]  /*11fa0*/  IADD3 R0, R235, -0x1, RZ ;  /* 0xffffffffeb007810 */ /* 0x002fe80007ffe0ff */
[----:B------:R-:W-:Y:S01]  /*11fb0*/  MOV R235, R0 ;  /* 0x0000000000eb7202 */ /* 0x000fe20000000f00 */
[----:B------:R-:W-:-:S05]  /*11fc0*/  @P0 BRA `(.L_x_1229) ;  /* 0xffffb4a000000947 */ /* 0x000fca000383ffff */
[----:B------:R-:W3:Y:S01]  /*11fd0*/  LDL.LU R238, [R1+0x70] ;  /* 0x0000700001ee7983 */ /* 0x000ee20000300800 */
[----:B------:R-:W-:Y:S01]  /*11fe0*/  IMAD.MOV.U32 R142, RZ, RZ, R138 ;  /* 0x000000ffff8e7224 */ /* 0x000fe200078e008a */
[----:B------:R-:W-:Y:S01]  /*11ff0*/  MOV R140, R139 ;  /* 0x0000008b008c7202 */ /* 0x000fe20000000f00 */
[----:B------:R-:W-:Y:S01]  /*12000*/  IMAD.MOV.U32 R136, RZ, RZ, R3 ;  /* 0x000000ffff887224 */ /* 0x000fe200078e0003 */
[----:B------:R-:W-:-:S02]  /*12010*/  MOV R141, R137 ;  /* 0x00000089008d7202 */ /* 0x000fc40000000f00 */
[----:B------:R-:W-:Y:S01]  /*12020*/  MOV R235, R0 ;  /* 0x0000000000eb7202 */ /* 0x000fe20000000f00 */
[----:B--23--:R-:W-:Y:S02]  /*12030*/  IMAD.SHL.U32 R4, R238, 0x80, RZ ;  /* 0x00000080ee047824 */ /* 0x00cfe400078e00ff */
.L_x_1212:
[----:B-1----:R-:W2:Y:S04]  /*12040*/  LDL R2, [R1+0x64] ;  /* 0x0000640001027983 */ /* 0x002ea80000100800 */
[----:B------:R-:W3:Y:S01]  /*12050*/  LDL R3, [R1+0x58] ;  /* 0x0000580001037983 */ /* 0x000ee20000100800 */
[----:B------:R-:W-:Y:S01]  /*12060*/  IMAD.MOV.U32 R0, RZ, RZ, c[0x0][0x2c4] ;  /* 0x0000b100ff007624 */ /* 0x000fe200078e00ff */
[----:B------:R-:W-:Y:S01]  /*12070*/  IADD3 R4, R4, 0x7f, RZ ;  /* 0x0000007f04047810 */ /* 0x000fe20007ffe0ff */
[----:B------:R-:W-:Y:S01]  /*12080*/  IMAD.MOV.U32 R6, RZ, RZ, c[0x0][0x32c] ;  /* 0x0000cb00ff067624 */ /* 0x000fe200078e00ff */
[----:B------:R-:W-:Y:S02]  /*12090*/  LOP3.LUT R236, R236, 0xfffffdff, RZ, 0xc0, !PT ;  /* 0xfffffdffecec7812 */ /* 0x000fe400078ec0ff */
[----:B------:R-:W-:-:S13]  /*120a0*/  ISETP.NE.AND P0, PT, R0, 0x1, PT ;  /* 0x000000010000780c */ /* 0x000fda0003f05270 */
[----:B------:R-:W-:Y:S01]  /*120b0*/  @P0 IMAD.HI.U32 R0, R4, c[0x0][0x2c8], RZ ;  /* 0x0000b20004000a27 */ /* 0x000fe200078e00ff */
[----:B------:R-:W-:-:S04]  /*120c0*/  @P0 LOP3.LUT R236, R236, 0x200, RZ, 0xfc, !PT ;  /* 0x00000200ecec0812 */ /* 0x000fc800078efcff */
[----:B------:R-:W-:Y:S02]  /*120d0*/  @P0 SHF.R.U32.HI R4, RZ, c[0x0][0x2cc], R0 ;  /* 0x0000b300ff040a19 */ /* 0x000fe40000011600 */
[----:B------:R-:W-:Y:S02]  /*120e0*/  ISETP.GE.AND P0, PT, R6, 0x1, PT ;  /* 0x000000010600780c */ /* 0x000fe40003f06270 */
[----:B------:R-:W-:-:S11]  /*120f0*/  LOP3.LUT R236, R236, 0xfffffeff, RZ, 0xc0, !PT ;  /* 0xfffffeffecec7812 */ /* 0x000fd600078ec0ff */
[----:B------:R-:W-:Y:S02]  /*12100*/  @P0 LOP3.LUT R236, R236, 0x100, RZ, 0xfc, !PT ;  /* 0x00000100ecec0812 */ /* 0x000fe400078efcff */
[----:B--2---:R-:W-:-:S05]  /*12110*/  IADD3 R4, R4, 0x1, R2 ;  /* 0x0000000104047810 */ /* 0x004fca0007ffe002 */
[----:B---3--:R-:W-:-:S05]  /*12120*/  IMAD.IADD R3, R4, 0x1, -R3 ;  /* 0x0000000104037824 */ /* 0x008fca00078e0a03 */
[----:B------:R-:W-:Y:S01]  /*12130*/  IADD3 R2, R3, -c[0x0][0x324], RZ ;  /* 0x8000c90003027a10 */ /* 0x000fe20007ffe0ff */
[----:B------:R-:W-:Y:S05]  /*12140*/  @!P0 BRA `(.L_x_1230) ;  /* 0x0000010000008947 */ /* 0x000fea0003800000 */
[----:B------:R-:W-:Y:S01]  /*12150*/  MOV R0, R3 ;  /* 0x0000000300007202 */ /* 0x000fe20000000f00 */
        /* <DEDUP_REMOVED lines=9> */
.L_x_1232:
[----:B------:R-:W-:-:S13]  /*121f0*/  ISETP.NE.AND P0, PT, R6, 0x1, PT ;  /* 0x000000010600780c */ /* 0x000fda0003f05270 */
[----:B------:R-:W-:-:S05]  /*12200*/  @P0 IMAD.HI.U32 R3, R0, c[0x0][0x330], RZ ;  /* 0x0000cc0000030a27 */ /* 0x000fca00078e00ff */
[----:B------:R-:W-:Y:S02]  /*12210*/  @P0 SHF.R.U32.HI R0, RZ, c[0x0][0x334], R3 ;  /* 0x0000cd00ff000a19 */ /* 0x000fe40000011603 */
.L_x_1233:
[----:B------:R-:W-:Y:S05]  /*12220*/  BSYNC B0 ;  /* 0x0000000000007941 */ /* 0x000fea0003800000 */
.L_x_1231:
[----:B------:R-:W-:-:S05]  /*12230*/  IMAD R0, R0, c[0x0][0x32c], RZ ;  /* 0x0000cb0000007a24 */ /* 0x000fca00078e02ff */
[----:B------:R-:W-:-:S03]  /*12240*/  IMNMX R2, R2, R0, !PT ;  /* 0x0000000002027217 */ /* 0x000fc60007800200 */
.L_x_1230:
[----:B------:R-:W2:Y:S01]  /*12250*/  LDL R3, [R1+0xa4] ;  /* 0x0000a40001037983 */ /* 0x000ea20000100800 */
[----:B------:R-:W-:-:S05]  /*12260*/  IADD3 R2, R2, 0x2f, RZ ;  /* 0x0000002f02027810 */ /* 0x000fca0007ffe0ff */
[----:B------:R-:W-:-:S05]  /*12270*/  IMAD.HI R2, R2, 0x2aaaaaab, RZ ;  /* 0x2aaaaaab02027827 */ /* 0x000fca00078e02ff */
[----:B------:R-:W-:-:S04]  /*12280*/  SHF.R.U32.HI R0, RZ, 0x1f, R2 ;  /* 0x0000001fff007819 */ /* 0x000fc80000011602 */
[----:B------:R-:W-:-:S04]  /*12290*/  LEA.HI.SX32 R0, R2, R0, 0x1d ;  /* 0x0000000002007211 */ /* 0x000fc800078feaff */
[----:B--2---:R-:W-:-:S04]  /*122a0*/  IMNMX R3, R3, R0, !PT ;  /* 0x0000000003037217 */ /* 0x004fc80007800200 */
[----:B------:R-:W-:Y:S01]  /*122b0*/  ISETP.GE.AND P0, PT, R235, R3, PT ;  /* 0x00000003eb00720c */ /* 0x000fe20003f06270 */
[----:B------:R1:W-:-:S12]  /*122c0*/  STL [R1+0xa8], R3 ;  /* 0x0000a80301007387 */ /* 0x0003d80000100800 */
[----:B------:R-:W-:Y:S05]  /*122d0*/  @!P0 BRA `(.L_x_1234) ;  /* 0x000036f000008947 */ /* 0x000fea0003800000 */
[----:B-1----:R-:W-:Y:S01]  /*122e0*/  MOV R3, R142 ;  /* 0x0000008e00037202 */ /* 0x002fe20000000f00 */
[----:B------:R-:W-:Y:S01]  /*122f0*/  IMAD.MOV.U32 R137, RZ, RZ, R136 ;  /* 0x000000ffff897224 */ /* 0x000fe200078e0088 */
[----:B------:R-:W-:Y:S01]  /*12300*/  MOV R2, R140 ;  /* 0x0000008c00027202 */ /* 0x000fe20000000f00 */
[----:B------:R-:W-:Y:S01]  /*12310*/  IMAD.MOV.U32 R237, RZ, RZ, R235 ;  /* 0x000000ffffed7224 */ /* 0x000fe200078e00eb */
[----:B------:R-:W-:Y:S02]  /*12320*/  MOV R6, R141 ;  /* 0x0000008d00067202 */ /* 0x000fe40000000f00 */
.L_x_1235:
[----:B------:R-:W2:Y:S01]  /*12330*/  LDL R235, [R1+0xa4] ;  /* 0x0000a40001eb7983 */ /* 0x000ea20000100800 */
[----:B------:R-:W-:Y:S04]  /*12340*/  DEPBAR.LE SB0, 0x0 ;  /* 0x000080000000791a */ /* 0x000fe80000000000 */
[----:B------:R-:W3:Y:S01]  /*12350*/  LDL.64 R210, [R1+0xb8] ;  /* 0x0000b80001d27983 */ /* 0x000ee20000100a00 */
[----:B------:R-:W-:Y:S05]  /*12360*/  WARPSYNC 0xffffffff ;  /* 0xffffffff00007948 */ /* 0x000fea0003800000 */
[----:B------:R-:W4:Y:S06]  /*12370*/  LDL.64 R208, [R1+0xc8] ;  /* 0x0000c80001d07983 */ /* 0x000f2c0000100a00 */
[----:B------:R-:W3:Y:S04]  /*12380*/  LDL R7, [R1+0xac] ;  /* 0x0000ac0001077983 */ /* 0x000ee80000100800 */
[----:B------:R-:W3:Y:S04]  /*12390*/  LDL R4, [R1+0xe8] ;  /* 0x0000e80001047983 */ /* 0x000ee80000100800 */
[----:B------:R-:W-:Y:S08]  /*123a0*/  BAR.SYNC.DEFER_BLOCKING 0x0 ;  /* 0x0000000000007b1d */ /* 0x000ff00000010000 */
[----:B------:R-:W-:Y:S08]  /*123b0*/  LDSM.16.M88.4 R52, [R223+0x8080] ;  /* 0x00808000df34783b */ /* 0x000ff00000000200 */
[----:B-----5:R-:W1:Y:S08]  /*123c0*/  LDSM.16.M88.4 R20, [R216+0x5080] ;  /* 0x00508000d814783b */ /* 0x020e700000000200 */
[----:B------:R-:W1:Y:S08]  /*123d0*/  LDSM.16.M88.4 R48, [R223+0xa080] ;  /* 0x00a08000df30783b */ /* 0x000e700000000200 */
[----:B------:R-:W1:Y:S08]  /*123e0*/  LDSM.16.M88.4 R36, [R216+0x5880] ;  /* 0x00588000d824783b */ /* 0x000e700000000200 */
[----:B------:R-:W1:Y:S08]  /*123f0*/  LDSM.16.M88.4 R140, [R216+0x6080] ;  /* 0x00608000d88c783b */ /* 0x000e700000000200 */
[----:B------:R-:W-:Y:S01]  /*12400*/  LDSM.16.M88.4 R144, [R225+0x8080] ;  /* 0x00808000e190783b */ /* 0x000fe20000000200 */
[-C--:B-1----:R-:W-:Y:S07]  /*12410*/  HMMA.16816.F32 R8, R52, R20.reuse, RZ ;  /* 0x000000143408723c */ /* 0x082fee00000018ff */
[----:B------:R-:W1:Y:S01]  /*12420*/  LDSM.16.M88.4 R196, [R227] ;  /* 0x00000000e3c4783b */ /* 0x000e620000000200 */
[C---:B------:R-:W-:Y:S07]  /*12430*/  HMMA.16816.F32 R12, R48.reuse, R20, RZ ;  /* 0x00000014300c723c */ /* 0x040fee00000018ff */
[----:B------:R-:W1:Y:S01]  /*12440*/  LDSM.16.M88.4 R200, [R225+0xa080] ;  /* 0x00a08000e1c8783b */ /* 0x000e620000000200 */
[-C--:B------:R-:W-:Y:S07]  /*12450*/  HMMA.16816.F32 R16, R48, R22.reuse, RZ ;  /* 0x000000163010723c */ /* 0x080fee00000018ff */
[----:B------:R-:W1:Y:S01]  /*12460*/  LDSM.16.M88.4 R204, [R233] ;  /* 0x00000000e9cc783b */ /* 0x000e620000000200 */
        /* <DEDUP_REMOVED lines=26> */
[----:B----4-:R-:W-:Y:S02]  /*12610*/  @!P0 MOV R198, R208 ;  /* 0x000000d000c68202 */ /* 0x010fe40000000f00 */
[----:B---3--:R-:W-:Y:S01]  /*12620*/  @!P0 MOV R199, R211 ;  /* 0x000000d300c78202 */ /* 0x008fe20000000f00 */
[----:B------:R-:W-:Y:S01]  /*12630*/  @!P0 IMAD R0, R0, c[0x0][0x208], RZ ;  /* 0x0000820000008a24 */ /* 0x000fe200078e02ff */
[----:B------:R-:W-:Y:S02]  /*12640*/  ISETP.GE.AND P4, PT, R7, c[0x0][0x1d4], PT ;  /* 0x0000750007007a0c */ /* 0x000fe40003f86270 */
[----:B------:R-:W-:Y:S01]  /*12650*/  ISETP.GE.AND P3, PT, R4, c[0x0][0x1d4], PT ;  /* 0x0000750004007a0c */ /* 0x000fe20003f66270 */
[----:B------:R-:W-:Y:S02]  /*12660*/  @!P0 IMAD R0, R237, c[0x0][0x20c], R0 ;  /* 0x00008300ed008a24 */ /* 0x000fe400078e0200 */
[----:B------:R-:W-:Y:S03]  /*12670*/  @!P0 IMAD.WIDE.U32 R198, R138, 0x30, R198 ;  /* 0x000000308ac68825 */ /* 0x000fe600078e00c6 */
[----:B------:R-:W-:Y:S02]  /*12680*/  @!P0 IADD3 R0, R139, R0, RZ ;  /* 0x000000008b008210 */ /* 0x000fe40007ffe0ff */
[----:B------:R-:W-:Y:S03]  /*12690*/  @!P0 LEA R138, P1, R198, c[0x0][0x1f8], 0x1 ;  /* 0x00007e00c68a8a11 */ /* 0x000fe600078208ff */
[----:B------:R-:W-:Y:S01]  /*126a0*/  @!P0 IMAD R0, R0, 0x30, RZ ;  /* 0x0000003000008824 */ /* 0x000fe200078e02ff */
[----:B------:R-:W-:Y:S04]  /*126b0*/  @!P0 IADD3 R196, P2, R138, UR10, RZ ;  /* 0x0000000a8ac48c10 */ /* 0x000fe8000ff5e0ff */
[----:B------:R-:W-:Y:S04]  /*126c0*/  @!P0 IADD3 R0, R199, R0, RZ ;  /* 0x00000000c7008210 */ /* 0x000fe80007ffe0ff */
[----:B------:R-:W-:Y:S02]  /*126d0*/  @!P0 LEA.HI.X R139, R198, c[0x0][0x1fc], R0, 0x1, P1 ;  /* 0x00007f00c68b8a11 */ /* 0x000fe400008f0c00 */
[----:B------:R-:W-:Y:S02]  /*126e0*/  @!P0 IADD3 R198, P1, R196, UR10, RZ ;  /* 0x0000000ac4c68c10 */ /* 0x000fe4000ff3e0ff */
[----:B------:R-:W-:Y:S01]  /*126f0*/  @!P0 IADD3.X R197, R139, UR5, RZ, P2, !PT ;  /* 0x000000058bc58c10 */ /* 0x000fe200097fe4ff */
[----:B------:R-:W-:Y:S01]  /*12700*/  @!PT LDS RZ, [RZ] ;  /* 0x00000000fffff984 */ /* 0x000fe20000000800 */
[----:B------:R-:W-:Y:S01]  /*12710*/  @!PT LDS RZ, [RZ] ;  /* 0x00000000fffff984 */ /* 0x000fe20000000800 */
[----:B------:R-:W-:Y:S01]  /*12720*/  @!PT LDS RZ, [RZ] ;  /* 0x00000000fffff984 */ /* 0x000fe20000000800 */
[----:B------:R1:W-:Y:S03]  /*12730*/  @!P0 LDGSTS.E.BYPASS.LTC128B.128 [R234+0x2080], [R138.64], !P4 ;  /* 0x020800008aea8fae */ /* 0x0003e6000e101d46 */
[----:B------:R-:W-:Y:S05]  /*12740*/  @!P0 IADD3.X R199, R197, UR5, RZ, P1, !PT ;  /* 0x00000005c5c78c10 */ /* 0x000fea0008ffe4ff */
[----:B------:R1:W-:Y:S08]  /*12750*/  @!P0 LDGSTS.E.BYPASS.LTC128B.128 [R234+0x3880], [R138.64+0x80], !P3 ;  /* 0x038800808aea8fae */ /* 0x0003f0000d901d46 */
[----:B------:R2:W-:Y:S08]  /*12760*/  @!P0 LDGSTS.E.BYPASS.LTC128B.128 [R234+0x2880], [R196.64], !P4 ;  /* 0x02880000c4ea8fae */ /* 0x0005f0000e101d46 */
[----:B------:R2:W-:Y:S08]  /*12770*/  @!P0 LDGSTS.E.BYPASS.LTC128B.128 [R234+0x4080], [R196.64+0x80], !P3 ;  /* 0x04080080c4ea8fae */ /* 0x0005f0000d901d46 */
[----:B------:R2:W-:Y:S08]  /*12780*/  @!P0 LDGSTS.E.BYPASS.LTC128B.128 [R234+0x3080], [R198.64], !P4 ;  /* 0x03080000c6ea8fae */ /* 0x0005f0000e101d46 */
[----:B------:R2:W-:Y:S01]  /*12790*/  @!P0 LDGSTS.E.BYPASS.LTC128B.128 [R234+0x4880], [R198.64+0x80], !P3 ;  /* 0x04880080c6ea8fae */ /* 0x0005e2000d901d46 */
[C---:B------:R-:W-:Y:S02]  /*127a0*/  ISETP.GT.AND P0, PT, R237.reuse, R235, PT ;  /* 0x000000ebed00720c */ /* 0x040fe40003f04270 */
[----:B------:R-:W-:Y:S05]  /*127b0*/  IADD3 R235, R237, -0x1, RZ ;  /* 0xffffffffedeb7810 */ /* 0x000fea0007ffe0ff */
[----:B------:R-:W-:Y:S08]  /*127c0*/  LDSM.16.M88.4 R204, [R222+0x5080] ;  /* 0x00508000decc783b */ /* 0x000ff00000000200 */
[----:B------:R-:W-:Y:S08]  /*127d0*/  LDSM.16.M88.4 R208, [R224+0xa080] ;  /* 0x00a08000e0d0783b */ /* 0x000ff00000000200 */
[----:B------:R-:W-:Y:S08]  /*127e0*/  LDSM.16.M88.4 R212, [R222+0x5880] ;  /* 0x00588000ded4783b */ /* 0x000ff00000000200 */
[----:B--2---:R-:W2:Y:S08]  /*127f0*/  LDSM.16.M88.4 R196, [R224+0x8080] ;  /* 0x00808000e0c4783b */ /* 0x004eb00000000200 */
[----:B------:R-:W0:Y:S08]  /*12800*/  LDGDEPBAR ;  /* 0x00000000000079af */ /* 0x000e300000000000 */
[----:B------:R-:W3:Y:S08]  /*12810*/  LDSM.16.M88.4 R200, [R222+0x6080] ;  /* 0x00608000dec8783b */ /* 0x000ef00000000200 */
[----:B------:R-:W-:Y:S08]  /*12820*/  LDSM.16.M88.4 R140, [R226+0x8080] ;  /* 0x00808000e28c783b */ /* 0x000ff00000000200 */
[----:B------:R-:W4:Y:S01]  /*12830*/  LDSM.16.M88.4 R144, [R221] ;  /* 0x00000000dd90783b */ /* 0x000f220000000200 */
        /* <DEDUP_REMOVED lines=9> */
[----:B------:R-:W1:Y:S07]  /*128d0*/  LDSM.16.M88.4 R212, [R221+0x800] ;  /* 0x00080000ddd4783b */ /* 0x000e6e0000000200 */
[-C--:B---3--:R-:W-:Y:S08]  /*128e0*/  HMMA.16816.F32 R40, R196, R200.reuse, R40 ;  /* 0x000000c8c428723c */ /* 0x088ff00000001828 */
[C---:B------:R-:W-:Y:S08]  /*128f0*/  HMMA.16816.F32 R44, R208.reuse, R200, R44 ;  /* 0x000000c8d02c723c */ /* 0x040ff0000000182c */
[-C--:B------:R-:W-:Y:S01]  /*12900*/  HMMA.16816.F32 R48, R208, R202.reuse, R48 ;  /* 0x000000cad030723c */ /* 0x080fe20000001830 */
[----:B------:R-:W3:Y:S07]  /*12910*/  LDSM.16.M88.4 R208, [R221+0x1000] ;  /* 0x00100000ddd0783b */ /* 0x000eee0000000200 */
[----:B------:R-:W-:Y:S01]  /*12920*/  HMMA.16816.F32 R52, R196, R202, R52 ;  /* 0x000000cac434723c */ /* 0x000fe20000001834 */
[----:B------:R-:W-:Y:S07]  /*12930*/  LDSM.16.M88.4 R196, [R216+0x6880] ;  /* 0x00688000d8c4783b */ /* 0x000fee0000000200 */
[-C--:B----4-:R-:W-:Y:S01]  /*12940*/  HMMA.16816.F32 R8, R140, R144.reuse, R8 ;  /* 0x000000908c08723c */ /* 0x090fe20000001808 */
[----:B------:R-:W-:Y:S07]  /*12950*/  LDSM.16.M88.4 R200, [R223+0xe080] ;  /* 0x00e08000dfc8783b */ /* 0x000fee0000000200 */
[C---:B--2---:R-:W-:Y:S08]  /*12960*/  HMMA.16816.F32 R12, R204.reuse, R144, R12 ;  /* 0x00000090cc0c723c */ /* 0x044ff0000000180c */
[-C--:B------:R-:W-:Y:S08]  /*12970*/  HMMA.16816.F32 R16, R204, R146.reuse, R16 ;  /* 0x00000092cc10723c */ /* 0x080ff00000001810 */
[C---:B------:R-:W-:Y:S01]  /*12980*/  HMMA.16816.F32 R20, R140.reuse, R146, R20 ;  /* 0x000000928c14723c */ /* 0x040fe20000001814 */
[----:B------:R-:W2:Y:S07]  /*12990*/  LDSM.16.M88.4 R144, [R223+0xc080] ;  /* 0x00c08000df90783b */ /* 0x000eae0000000200 */
[-C--:B-1----:R-:W-:Y:S08]  /*129a0*/  HMMA.16816.F32 R24, R140, R212.reuse, R24 ;  /* 0x000000d48c18723c */ /* 0x082ff00000001818 */
        /* <DEDUP_REMOVED lines=10> */
[-C--:B--2---:R-:W-:Y:S01]  /*12a50*/  HMMA.16816.F32 R8, R144, R196.reuse, R8 ;  /* 0x000000c49008723c */ /* 0x084fe20000001808 */
[----:B------:R-:W-:Y:S07]  /*12a60*/  LDSM.16.M88.4 R208, [R225+0xe080] ;  /* 0x00e08000e1d0783b */ /* 0x000fee0000000200 */
[C---:B------:R-:W-:Y:S08]  /*12a70*/  HMMA.16816.F32 R12, R200.reuse, R196, R12 ;  /* 0x000000c4c80c723c */ /* 0x040ff0000000180c */
[-C--:B------:R-:W-:Y:S08]  /*12a80*/  HMMA.16816.F32 R16, R200, R198.reuse, R16 ;  /* 0x000000c6c810723c */ /* 0x080ff00000001810 */
[C---:B------:R-:W-:Y:S01]  /*12a90*/  HMMA.16816.F32 R20, R144.reuse, R198, R20 ;  /* 0x000000c69014723c */ /* 0x040fe20000001814 */
[----:B------:R-:W2:Y:S07]  /*12aa0*/  LDSM.16.M88.4 R196, [R231] ;  /* 0x00000000e7c4783b */ /* 0x000eae0000000200 */
[-C--:B-1----:R-:W-:Y:S08]  /*12ab0*/  HMMA.16816.F32 R24, R144, R212.reuse, R24 ;  /* 0x000000d49018723c */ /* 0x082ff00000001818 */
[C---:B------:R-:W-:Y:S08]  /*12ac0*/  HMMA.16816.F32 R28, R200.reuse, R212, R28 ;  /* 0x000000d4c81c723c */ /* 0x040ff0000000181c */
[-C--:B------:R-:W-:Y:S08]  /*12ad0*/  HMMA.16816.F32 R32, R200, R214.reuse, R32 ;  /* 0x000000d6c820723c */ /* 0x080ff00000001820 */
[C---:B------:R-:W-:Y:S01]  /*12ae0*/  HMMA.16816.F32 R36, R144.reuse, R214, R36 ;  /* 0x000000d69024723c */ /* 0x040fe20000001824 */
[----:B------:R-:W1:Y:S07]  /*12af0*/  LDSM.16.M88.4 R212, [R230] ;  /* 0x00000000e6d4783b */ /* 0x000e6e0000000200 */
[-C--:B---3--:R-:W-:Y:S08]  /*12b00*/  HMMA.16816.F32 R40, R144, R204.reuse, R40 ;  /* 0x000000cc9028723c */ /* 0x088ff00000001828 */
[C---:B------:R-:W-:Y:S08]  /*12b10*/  HMMA.16816.F32 R44, R200.reuse, R204, R44 ;  /* 0x000000ccc82c723c */ /* 0x040ff0000000182c */
[-C--:B------:R-:W-:Y:S01]  /*12b20*/  HMMA.16816.F32 R48, R200, R206.reuse, R48 ;  /* 0x000000cec830723c */ /* 0x080fe20000001830 */
[----:B------:R-:W3:Y:S07]  /*12b30*/  LDSM.16.M88.4 R200, [R229] ;  /* 0x00000000e5c8783b */ /* 0x000eee0000000200 */
[----:B------:R-:W-:Y:S01]  /*12b40*/  HMMA.16816.F32 R52, R144, R206, R52 ;  /* 0x000000ce9034723c */ /* 0x000fe20000001834 */
[----:B------:R-:W-:Y:S07]  /*12b50*/  LDSM.16.M88.4 R144, [R224+0xc080] ;  /* 0x00c08000e090783b */ /* 0x000fee0000000200 */
[-C--:B--2---:R-:W-:Y:S01]  /*12b60*/  HMMA.16816.F32 R8, R140, R196.reuse, R8 ;  /* 0x000000c48c08723c */ /* 0x084fe20000001808 */
[----:B------:R-:W-:Y:S07]  /*12b70*/  LDSM.16.M88.4 R204, [R224+0xe080] ;  /* 0x00e08000e0cc783b */ /* 0x000fee0000000200 */
        /* <DEDUP_REMOVED lines=12> */
[----:B------:R-:W-:Y:S07]  /*12c40*/  LDSM.16.M88.4 R208, [R221+0x1800] ;  /* 0x00180000ddd0783b */ /* 0x000fee0000000200 */
[----:B------:R-:W-:Y:S01]  /*12c50*/  HMMA.16816.F32 R52, R140, R202, R52 ;  /* 0x000000ca8c34723c */ /* 0x000fe20000001834 */
[----:B------:R-:W3:Y:S07]  /*12c60*/  LDSM.16.M88.4 R140, [R222+0x7880] ;  /* 0x00788000de8c783b */ /* 0x000eee0000000200 */
[-C--:B--2---:R-:W-:Y:S01]  /*12c70*/  HMMA.16816.F32 R8, R144, R196.reuse, R8 ;  /* 0x000000c49008723c */ /* 0x084fe20000001808 */
[----:B------:R-:W2:Y:S07]  /*12c80*/  LDSM.16.M88.4 R200, [R226+0xc080] ;  /* 0x00c08000e2c8783b */ /* 0x000eae0000000200 */
[C---:B------:R-:W-:Y:S08]  /*12c90*/  HMMA.16816.F32 R12, R204.reuse, R196, R12 ;  /* 0x000000c4cc0c723c */ /* 0x040ff0000000180c */
[-C--:B------:R-:W-:Y:S08]  /*12ca0*/  HMMA.16816.F32 R16, R204, R198.reuse, R16 ;  /* 0x000000c6cc10723c */ /* 0x080ff00000001810 */
[C---:B------:R-:W-:Y:S01]  /*12cb0*/  HMMA.16816.F32 R20, R144.reuse, R198, R20 ;  /* 0x000000c69014723c */ /* 0x040fe20000001814 */
[----:B------:R-:W4:Y:S07]  /*12cc0*/  LDSM.16.M88.4 R196, [R228+0xe080] ;  /* 0x00e08000e4c4783b */ /* 0x000f2e0000000200 */
[-C--:B-1----:R-:W-:Y:S08]  /*12cd0*/  HMMA.16816.F32 R24, R144, R212.reuse, R24 ;  /* 0x000000d49018723c */ /* 0x082ff00000001818 */
[C---:B------:R-:W-:Y:S08]  /*12ce0*/  HMMA.16816.F32 R28, R204.reuse, R212, R28 ;  /* 0x000000d4cc1c723c */ /* 0x040ff0000000181c */
[-C--:B------:R-:W-:Y:S08]  /*12cf0*/  HMMA.16816.F32 R32, R204, R214.reuse, R32 ;  /* 0x000000d6cc20723c */ /* 0x080ff00000001820 */
[C---:B------:R-:W-:Y:S08]  /*12d00*/  HMMA.16816.F32 R36, R144.reuse, R214, R36 ;  /* 0x000000d69024723c */ /* 0x040ff00000001824 */
[-C--:B---3--:R-:W-:Y:S08]  /*12d10*/  HMMA.16816.F32 R40, R144, R140.reuse, R40 ;  /* 0x0000008c9028723c */ /* 0x088ff00000001828 */
[C---:B------:R-:W-:Y:S08]  /*12d20*/  HMMA.16816.F32 R44, R204.reuse, R140, R44 ;  /* 0x0000008ccc2c723c */ /* 0x040ff0000000182c */
[-C--:B------:R-:W-:Y:S08]  /*12d30*/  HMMA.16816.F32 R48, R204, R142.reuse, R48 ;  /* 0x0000008ecc30723c */ /* 0x080ff00000001830 */
[----:B------:R-:W-:Y:S08]  /*12d40*/  HMMA.16816.F32 R52, R144, R142, R52 ;  /* 0x0000008e9034723c */ /* 0x000ff00000001834 */
[-C--:B--2---:R-:W-:Y:S08]  /*12d50*/  HMMA.16816.F32 R8, R200, R208.reuse, R8 ;  /* 0x000000d0c808723c */ /* 0x084ff00000001808 */
        /* <DEDUP_REMOVED lines=22> */
[----:B------:R1:W-:Y:S01]  /*12ec0*/  MUFU.TANH R145, R11 ;  /* 0x0000000b00917308 */ /* 0x0003e20000002400 */
[----:B------:R-:W-:Y:S01]  /*12ed0*/  FMUL.FTZ R23, R23, c[0x0][0x320] ;  /* 0x0000c80017177a20 */ /* 0x000fe20000410000 */
[----:B--2---:R-:W-:Y:S08]  /*12ee0*/  FMNMX.FTZ R140, R136, R140, !PT ;  /* 0x0000008c888c7209 */ /* 0x004ff00007810000 */
[----:B------:R-:W-:Y:S10]  /*12ef0*/  MUFU.TANH R147, R12 ;  /* 0x0000000c00937308 */ /* 0x000ff40000002400 */
[----:B------:R-:W-:Y:S01]  /*12f00*/  MUFU.TANH R204, R13 ;  /* 0x0000000d00cc7308 */ /* 0x000fe20000002400 */
[----:B-1----:R-:W1:Y:S09]  /*12f10*/  LDSM.16.M88.4 R8, [R221+0x2000] ;  /* 0x00200000dd08783b */ /* 0x002e720000000200 */
[----:B------:R-:W-:Y:S10]  /*12f20*/  MUFU.TANH R205, R14 ;  /* 0x0000000e00cd7308 */ /* 0x000ff40000002400 */
[----:B------:R2:W-:Y:S10]  /*12f30*/  MUFU.TANH R206, R15 ;  /* 0x0000000f00ce7308 */ /* 0x0005f40000002400 */
[----:B------:R-:W3:Y:S10]  /*12f40*/  MUFU.TANH R20, R20 ;  /* 0x0000001400147308 */ /* 0x000ef40000002400 */
[----:B------:R-:W4:Y:S01]  /*12f50*/  MUFU.TANH R21, R21 ;  /* 0x0000001500157308 */ /* 0x000f220000002400 */
[----:B--2---:R-:W2:Y:S01]  /*12f60*/  LDSM.16.M88.4 R12, [R221+0x2800] ;  /* 0x00280000dd0c783b */ /* 0x004ea20000000200 */
[-C--:B-1----:R-:W-:Y:S01]  /*12f70*/  HMMA.16816.F32 R24, R200, R8.reuse, R24 ;  /* 0x00000008c818723c */ /* 0x082fe20000001818 */
[----:B------:R-:W-:Y:S07]  /*12f80*/  DEPBAR.LE SB0, 0x0 ;  /* 0x000080000000791a */ /* 0x000fee0000000000 */
[----:B------:R-:W-:Y:S01]  /*12f90*/  MUFU.TANH R16, R16 ;  /* 0x0000001000107308 */ /* 0x000fe20000002400 */
[----:B------:R-:W-:Y:S01]  /*12fa0*/  BAR.SYNC.DEFER_BLOCKING 0x0 ;  /* 0x0000000000007b1d */ /* 0x000fe20000010000 */
[C---:B------:R-:W-:Y:S05]  /*12fb0*/  HMMA.16816.F32 R28, R196.reuse, R8, R28 ;  /* 0x00000008c41c723c */ /* 0x040fea000000181c */
[----:B---3--:R-:W-:Y:S03]  /*12fc0*/  FMNMX.FTZ R140, R20, R140, !PT ;  /* 0x0000008c148c7209 */ /* 0x008fe60007810000 */
[----:B------:R-:W-:Y:S01]  /*12fd0*/  MUFU.TANH R17, R17 ;  /* 0x0000001100117308 */ /* 0x000fe20000002400 */
[-C--:B------:R-:W-:Y:S03]  /*12fe0*/  HMMA.16816.F32 R32, R196, R10.reuse, R32 ;  /* 0x0000000ac420723c */ /* 0x080fe60000001820 */
[----:B----4-:R-:W-:Y:S05]  /*12ff0*/  FMNMX.FTZ R140, R21, R140, !PT ;  /* 0x0000008c158c7209 */ /* 0x010fea0007810000 */
[C---:B------:R-:W-:Y:S01]  /*13000*/  HMMA.16816.F32 R36, R200.reuse, R10, R36 ;  /* 0x0000000ac824723c */ /* 0x040fe20000001824 */
[----:B------:R-:W-:Y:S03]  /*13010*/  MUFU.TANH R22, R22 ;  /* 0x0000001600167308 */ /* 0x000fe60000002400 */
[----:B------:R-:W-:Y:S02]  /*13020*/  FMUL.FTZ R24, R24, c[0x0][0x320] ;  /* 0x0000c80018187a20 */ /* 0x000fe40000410000 */
[----:B------:R-:W-:Y:S01]  /*13030*/  FMUL.FTZ R25, R25, c[0x0][0x320] ;  /* 0x0000c80019197a20 */ /* 0x000fe20000410000 */
[----:B------:R-:W-:Y:S01]  /*13040*/  @P0 MOV R11, c[0x0][0x1e0] ;  /* 0x00007800000b0a02 */ /* 0x000fe20000000f00 */
[----:B------:R-:W-:Y:S03]  /*13050*/  FMUL.FTZ R26, R26, c[0x0][0x320] ;  /* 0x0000c8001a1a7a20 */ /* 0x000fe60000410000 */
[----:B------:R-:W1:Y:S01]  /*13060*/  MUFU.TANH R213, R24 ;  /* 0x0000001800d57308 */ /* 0x000e620000002400 */
[----:B------:R-:W-:Y:S02]  /*13070*/  FMUL.FTZ R27, R27, c[0x0][0x320] ;  /* 0x0000c8001b1b7a20 */ /* 0x000fe40000410000 */
[----:B------:R-:W-:Y:S01]  /*13080*/  FMUL.FTZ R28, R28, c[0x0][0x320] ;  /* 0x0000c8001c1c7a20 */ /* 0x000fe20000410000 */
[-C--:B--2---:R-:W-:Y:S03]  /*13090*/  HMMA.16816.F32 R40, R200, R12.reuse, R40 ;  /* 0x0000000cc828723c */ /* 0x084fe60000001828 */
[----:B------:R-:W-:Y:S02]  /*130a0*/  FMUL.FTZ R33, R33, c[0x0][0x320] ;  /* 0x0000c80021217a20 */ /* 0x000fe40000410000 */
[----:B------:R-:W-:Y:S01]  /*130b0*/  FMUL.FTZ R29, R29, c[0x0][0x320] ;  /* 0x0000c8001d1d7a20 */ /* 0x000fe20000410000 */
[----:B------:R-:W2:Y:S01]  /*130c0*/  MUFU.TANH R212, R25 ;  /* 0x0000001900d47308 */ /* 0x000ea20000002400 */
[----:B------:R-:W-:Y:S01]  /*130d0*/  FMUL.FTZ R32, R32, c[0x0][0x320] ;  /* 0x0000c80020207a20 */ /* 0x000fe20000410000 */
[C---:B------:R-:W-:Y:S04]  /*130e0*/  HMMA.16816.F32 R44, R196.reuse, R12, R44 ;  /* 0x0000000cc42c723c */ /* 0x040fe8000000182c */
[----:B------:R-:W-:Y:S02]  /*130f0*/  FMUL.FTZ R36, R36, c[0x0][0x320] ;  /* 0x0000c80024247a20 */ /* 0x000fe40000410000 */
[----:B------:R-:W-:Y:S01]  /*13100*/  FMUL.FTZ R37, R37, c[0x0][0x320] ;  /* 0x0000c80025257a20 */ /* 0x000fe20000410000 */
[----:B------:R-:W-:Y:S01]  /*13110*/  @P0 MOV R12, c[0x0][0x1e4] ;  /* 0x00007900000c0a02 */ /* 0x000fe20000000f00 */
[----:B------:R-:W3:Y:S01]  /*13120*/  MUFU.TANH R207, R36 ;  /* 0x0000002400cf7308 */ /* 0x000ee20000002400 */
[-C--:B------:R-:W-:Y:S03]  /*13130*/  HMMA.16816.F32 R48, R196, R14.reuse, R48 ;  /* 0x0000000ec430723c */ /* 0x080fe60000001830 */
[----:B-1----:R-:W-:Y:S01]  /*13140*/  FMNMX.FTZ R140, R213, R140, !PT ;  /* 0x0000008cd58c7209 */ /* 0x002fe20007810000 */
[----:B------:R-:W-:Y:S02]  /*13150*/  FMUL.FTZ R38, R38, c[0x0][0x320] ;  /* 0x0000c80026267a20 */ /* 0x000fe40000410000 */
[----:B------:R-:W-:Y:S02]  /*13160*/  FMUL.FTZ R39, R39, c[0x0][0x320] ;  /* 0x0000c80027277a20 */ /* 0x000fe40000410000 */
[----:B------:R-:W-:Y:S01]  /*13170*/  HMMA.16816.F32 R52, R200, R14, R52 ;  /* 0x0000000ec834723c */ /* 0x000fe20000001834 */
[----:B------:R-:W-:Y:S01]  /*13180*/  MUFU.TANH R242, R28 ;  /* 0x0000001c00f27308 */ /* 0x000fe20000002400 */
[----:B------:R-:W4:Y:S02]  /*13190*/  LDL.64 R14, [R1+0xc0] ;  /* 0x0000c000010e7983 */ /* 0x000f240000100a00 */
[----:B------:R-:W-:Y:S01]  /*131a0*/  FMUL.FTZ R41, R41, c[0x0][0x320] ;  /* 0x0000c80029297a20 */ /* 0x000fe20000410000 */
[----:B--2---:R-:W-:Y:S01]  /*131b0*/  FMNMX.FTZ R140, R212, R140, !PT ;  /* 0x0000008cd48c7209 */ /* 0x004fe20007810000 */
[----:B------:R-:W-:Y:S02]  /*131c0*/  FMUL.FTZ R40, R40, c[0x0][0x320] ;  /* 0x0000c80028287a20 */ /* 0x000fe40000410000 */
[----:B------:R-:W2:Y:S01]  /*131d0*/  LDL.64 R24, [R1+0xb0] ;  /* 0x0000b00001187983 */ /* 0x000ea20000100a00 */
[----:B------:R-:W-:Y:S02]  /*131e0*/  FMUL.FTZ R42, R42, c[0x0][0x320] ;  /* 0x0000c8002a2a7a20 */ /* 0x000fe40000410000 */
[----:B------:R-:W-:Y:S01]  /*131f0*/  MUFU.TANH R0, R41 ;  /* 0x0000002900007308 */ /* 0x000fe20000002400 */
[----:B------:R-:W-:Y:S02]  /*13200*/  FMUL.FTZ R43, R43, c[0x0][0x320] ;  /* 0x0000c8002b2b7a20 */ /* 0x000fe40000410000 */
[----:B------:R-:W-:Y:S01]  /*13210*/  FMUL.FTZ R44, R44, c[0x0][0x320] ;  /* 0x0000c8002c2c7a20 */ /* 0x000fe20000410000 */
[----:B---3--:R-:W-:Y:S01]  /*13220*/  FMNMX.FTZ R140, R207, R140, !PT ;  /* 0x0000008ccf8c7209 */ /* 0x008fe20007810000 */
        /* <DEDUP_REMOVED lines=16> */
[----:B------:R-:W-:Y:S01]  /*13330*/  FMUL.FTZ R35, R35, c[0x0][0x320] ;  /* 0x0000c80023237a20 */ /* 0x000fe20000410000 */
[----:B-1----:R-:W-:Y:S08]  /*13340*/  FMNMX.FTZ R140, R208, R140, !PT ;  /* 0x0000008cd08c7209 */ /* 0x002ff00007810000 */
[----:B------:R-:W1:Y:S01]  /*13350*/  MUFU.TANH R241, R29 ;  /* 0x0000001d00f17308 */ /* 0x000e620000002400 */
[----:B---3--:R-:W-:Y:S02]  /*13360*/  MOV R53, R0 ;  /* 0x0000000000357202 */ /* 0x008fe40000000f00 */
[----:B------:R-:W-:Y:S07]  /*13370*/  FMNMX.FTZ R0, R147, R6, !PT ;  /* 0x0000000693007209 */ /* 0x000fee0007810000 */
[----:B------:R-:W3:Y:S01]  /*13380*/  MUFU.TANH R243, R32 ;  /* 0x0000002000f37308 */ /* 0x000ee20000002400 */
[----:B------:R-:W-:Y:S02]  /*13390*/  FMNMX.FTZ R0, R204, R0, !PT ;  /* 0x00000000cc007209 */ /* 0x000fe40007810000 */
[----:B------:R-:W-:Y:S02]  /*133a0*/  MOV R203, R4 ;  /* 0x0000000400cb7202 */ /* 0x000fe40000000f00 */
[----:B------:R-:W-:Y:S02]  /*133b0*/  FMNMX.FTZ R0, R16, R0, !PT ;  /* 0x0000000010007209 */ /* 0x000fe40007810000 */
[----:B------:R-:W-:Y:S03]  /*133c0*/  FMNMX.FTZ R140, R203, R140, !PT ;  /* 0x0000008ccb8c7209 */ /* 0x000fe60007810000 */
[----:B------:R-:W3:Y:S01]  /*133d0*/  MUFU.TANH R244, R33 ;  /* 0x0000002100f47308 */ /* 0x000ee20000002400 */
[----:B------:R-:W-:Y:S02]  /*133e0*/  FMNMX.FTZ R0, R17, R0, !PT ;  /* 0x0000000011007209 */ /* 0x000fe40007810000 */
[----:B------:R-:W-:Y:S02]  /*133f0*/  FMNMX.FTZ R140, R53, R140, !PT ;  /* 0x0000008c358c7209 */ /* 0x000fe40007810000 */
[----:B------:R-:W-:Y:S02]  /*13400*/  FMNMX.FTZ R0, R242, R0, !PT ;  /* 0x00000000f2007209 */ /* 0x000fe40007810000 */
[----:B------:R-:W-:Y:S02]  /*13410*/  FMNMX.FTZ R4, R146, R3, !PT ;  /* 0x0000000392047209 */ /* 0x000fe40007810000 */
[----:B-1----:R-:W-:Y:S01]  /*13420*/  FMNMX.FTZ R0, R241, R0, !PT ;  /* 0x00000000f1007209 */ /* 0x002fe20007810000 */
[----:B------:R-:W-:Y:S01]  /*13430*/  MUFU.TANH R214, R38 ;  /* 0x0000002600d67308 */ /* 0x000fe20000002400 */
[----:B------:R-:W-:Y:S02]  /*13440*/  FMNMX.FTZ R4, R145, R4, !PT ;  /* 0x0000000491047209 */ /* 0x000fe40007810000 */
[----:B---3--:R-:W-:Y:S02]  /*13450*/  FMNMX.FTZ R0, R243, R0, !PT ;  /* 0x00000000f3007209 */ /* 0x008fe40007810000 */
[----:B------:R-:W-:Y:S05]  /*13460*/  FMNMX.FTZ R4, R22, R4, !PT ;  /* 0x0000000416047209 */ /* 0x000fea0007810000 */
[----:B------:R-:W1:Y:S01]  /*13470*/  MUFU.TANH R38, R52 ;  /* 0x0000003400267308 */ /* 0x000e620000002400 */
[----:B------:R-:W-:Y:S09]  /*13480*/  FMNMX.FTZ R0, R244, R0, !PT ;  /* 0x00000000f4007209 */ /* 0x000ff20007810000 */
[----:B------:R-:W3:Y:S10]  /*13490*/  MUFU.TANH R247, R44 ;  /* 0x0000002c00f77308 */ /* 0x000ef40000002400 */
[----:B------:R-:W3:Y:S01]  /*134a0*/  MUFU.TANH R245, R45 ;  /* 0x0000002d00f57308 */ /* 0x000ee20000002400 */
[----:B-1----:R-:W-:Y:S04]  /*134b0*/  FMNMX.FTZ R140, R38, R140, !PT ;  /* 0x0000008c268c7209 */ /* 0x002fe80007810000 */
[----:B------:R-:W-:Y:S05]  /*134c0*/  FMNMX.FTZ R140, R248, R140, !PT ;  /* 0x0000008cf88c7209 */ /* 0x000fea0007810000 */
[----:B------:R-:W1:Y:S01]  /*134d0*/  MUFU.TANH R13, R48 ;  /* 0x00000030000d7308 */ /* 0x000e620000002400 */
[----:B------:R-:W1:Y:S01]  /*134e0*/  SHFL.BFLY PT, R7, R140, 0x2, 0x1f ;  /* 0x0c401f008c077f89 */ /* 0x000e6200000e0000 */
[----:B---3--:R-:W-:Y:S08]  /*134f0*/  FMNMX.FTZ R0, R247, R0, !PT ;  /* 0x00000000f7007209 */ /* 0x008ff00007810000 */
[----:B------:R-:W3:Y:S01]  /*13500*/  MUFU.TANH R23, R23 ;  /* 0x0000001700177308 */ /* 0x000ee20000002400 */
[----:B------:R-:W-:Y:S09]  /*13510*/  FMNMX.FTZ R0, R245, R0, !PT ;  /* 0x00000000f5007209 */ /* 0x000ff20007810000 */
[----:B------:R-:W3:Y:S01]  /*13520*/  MUFU.TANH R28, R49 ;  /* 0x00000031001c7308 */ /* 0x000ee20000002400 */
[----:B-1----:R-:W-:Y:S02]  /*13530*/  FMNMX.FTZ R0, R13, R0, !PT ;  /* 0x000000000d007209 */ /* 0x002fe40007810000 */
[----:B------:R-:W-:Y:S02]  /*13540*/  FMNMX.FTZ R140, R140, R7, !PT ;  /* 0x000000078c8c7209 */ /* 0x000fe40007810000 */
[----:B------:R-:W-:Y:S05]  /*13550*/  FMNMX.FTZ R7, R205, R137, !PT ;  /* 0x00000089cd077209 */ /* 0x000fea0007810000 */
[----:B------:R-:W1:Y:S01]  /*13560*/  MUFU.TANH R239, R26 ;  /* 0x0000001a00ef7308 */ /* 0x000e620000002400 */
[----:B------:R-:W1:Y:S01]  /*13570*/  SHFL.BFLY PT, R9, R140, 0x1, 0x1f ;  /* 0x0c201f008c097f89 */ /* 0x000e6200000e0000 */
[----:B------:R-:W-:Y:S02]  /*13580*/  FMNMX.FTZ R7, R206, R7, !PT ;  /* 0x00000007ce077209 */ /* 0x000fe40007810000 */
[----:B---3--:R-:W-:Y:S06]  /*13590*/  FMNMX.FTZ R4, R23, R4, !PT ;  /* 0x0000000417047209 */ /* 0x008fec0007810000 */
[----:B------:R-:W3:Y:S01]  /*135a0*/  MUFU.TANH R238, R27 ;  /* 0x0000001b00ee7308 */ /* 0x000ee20000002400 */
[----:B------:R-:W-:Y:S05]  /*135b0*/  FMNMX.FTZ R0, R28, R0, !PT ;  /* 0x000000001c007209 */ /* 0x000fea0007810000 */
[----:B------:R-:W3:Y:S04]  /*135c0*/  SHFL.BFLY PT, R141, R0, 0x2, 0x1f ;  /* 0x0c401f00008d7f89 */ /* 0x000ee800000e0000 */
[----:B------:R-:W3:Y:S01]  /*135d0*/  MUFU.TANH R215, R39 ;  /* 0x0000002700d77308 */ /* 0x000ee20000002400 */
[----:B-1----:R-:W-:Y:S02]  /*135e0*/  FMNMX.FTZ R4, R239, R4, !PT ;  /* 0x00000004ef047209 */ /* 0x002fe40007810000 */
[----:B------:R-:W-:Y:S07]  /*135f0*/  FMNMX.FTZ R140, R140, R9, !PT ;  /* 0x000000098c8c7209 */ /* 0x000fee0007810000 */
[----:B------:R-:W1:Y:S01]  /*13600*/  MUFU.TANH R209, R42 ;  /* 0x0000002a00d17308 */ /* 0x000e620000002400 */
[----:B------:R-:W-:Y:S01]  /*13610*/  FMUL.FTZ R143, R140, c[0x0][0x2d0] ;  /* 0x0000b4008c8f7a20 */ /* 0x000fe20000410000 */
[----:B---3--:R-:W-:Y:S04]  /*13620*/  FMNMX.FTZ R4, R238, R4, !PT ;  /* 0x00000004ee047209 */ /* 0x008fe80007810000 */
[----:B------:R-:W-:Y:S04]  /*13630*/  FMNMX.FTZ R4, R214, R4, !PT ;  /* 0x00000004d6047209 */ /* 0x000fe80007810000 */
[----:B------:R-:W3:Y:S01]  /*13640*/  MUFU.TANH R33, R43 ;  /* 0x0000002b00217308 */ /* 0x000ee20000002400 */
[----:B------:R-:W-:Y:S02]  /*13650*/  FMNMX.FTZ R141, R0, R141, !PT ;  /* 0x0000008d008d7209 */ /* 0x000fe40007810000 */
[----:B------:R-:W-:Y:S07]  /*13660*/  FMNMX.FTZ R4, R215, R4, !PT ;  /* 0x00000004d7047209 */ /* 0x000fee0007810000 */
[----:B------:R-:W3:Y:S01]  /*13670*/  MUFU.TANH R18, R18 ;  /* 0x0000001200127308 */ /* 0x000ee20000002400 */
[----:B-1----:R-:W-:Y:S09]  /*13680*/  FMNMX.FTZ R4, R209, R4, !PT ;  /* 0x00000004d1047209 */ /* 0x002ff20007810000 */
        /* <DEDUP_REMOVED lines=9> */
[----:B------:R-:W-:Y:S05]  /*13720*/  FMNMX.FTZ R4, R249, R4, !PT ;  /* 0x00000004f9047209 */ /* 0x000fea0007810000 */
[----:B------:R-:W3:Y:S04]  /*13730*/  SHFL.BFLY PT, R8, R4, 0x2, 0x1f ;  /* 0x0c401f0004087f89 */ /* 0x000ee800000e0000 */
[----:B------:R-:W3:Y:S01]  /*13740*/  MUFU.TANH R202, R34 ;  /* 0x0000002200ca7308 */ /* 0x000ee20000002400 */
[----:B-1----:R-:W-:Y:S01]  /*13750*/  FMNMX.FTZ R7, R201, R0, !PT ;  /* 0x00000000c9077209 */ /* 0x002fe20007810000 */
[----:B------:R-:W-:Y:S08]  /*13760*/  FMUL.FTZ R0, R51, c[0x0][0x320] ;  /* 0x0000c80033007a20 */ /* 0x000ff00000410000 */
[----:B------:R1:W-:Y:S01]  /*13770*/  MUFU.TANH R139, R0 ;  /* 0x00000000008b7308 */ /* 0x0003e20000002400 */
[----:B---3--:R-:W-:Y:S09]  /*13780*/  FMNMX.FTZ R7, R200, R7, !PT ;  /* 0x00000007c8077209 */ /* 0x008ff20007810000 */
[----:B------:R-:W3:Y:S01]  /*13790*/  MUFU.TANH R240, R35 ;  /* 0x0000002300f07308 */ /* 0x000ee20000002400 */
[----:B------:R-:W-:Y:S02]  /*137a0*/  FMNMX.FTZ R4, R4, R8, !PT ;  /* 0x0000000804047209 */ /* 0x000fe40007810000 */
[----:B------:R-:W-:Y:S01]  /*137b0*/  FMNMX.FTZ R7, R202, R7, !PT ;  /* 0x00000007ca077209 */ /* 0x000fe20007810000 */
[----:B------:R-:W2:Y:S06]  /*137c0*/  SHFL.BFLY PT, R8, R141, 0x1, 0x1f ;  /* 0x0c201f008d087f89 */ /* 0x000eac00000e0000 */
[----:B------:R-:W4:Y:S01]  /*137d0*/  MUFU.TANH R48, R46 ;  /* 0x0000002e00307308 */ /* 0x000f220000002400 */
[----:B-1----:R-:W-:Y:S01]  /*137e0*/  FADD.FTZ R0, -R140, R2 ;  /* 0x000000028c007221 */ /* 0x002fe20000010100 */
[----:B------:R-:W1:Y:S03]  /*137f0*/  SHFL.BFLY PT, R142, R4, 0x1, 0x1f ;  /* 0x0c201f00048e7f89 */ /* 0x000e6600000e0000 */
[----:B------:R-:W-:Y:S05]  /*13800*/  FMUL.FTZ R0, R0, c[0x0][0x2d0] ;  /* 0x0000b40000007a20 */ /* 0x000fea0000410000 */
[----:B------:R-:W1:Y:S01]  /*13810*/  MUFU.TANH R246, R47 ;  /* 0x0000002f00f67308 */ /* 0x000e620000002400 */
[----:B---3--:R-:W-:Y:S09]  /*13820*/  FMNMX.FTZ R2, R240, R7, !PT ;  /* 0x00000007f0027209 */ /* 0x008ff20007810000 */
[----:B------:R3:W3:Y:S01]  /*13830*/  MUFU.EX2 R7, R0 ;  /* 0x0000000000077308 */ /* 0x0006e20000000800 */
[----:B--2---:R-:W-:Y:S01]  /*13840*/  FMNMX.FTZ R141, R141, R8, !PT ;  /* 0x000000088d8d7209 */ /* 0x004fe20007810000 */
[----:B------:R-:W-:Y:S01]  /*13850*/  FFMA.FTZ R8, R144, c[0x0][0x2d0], -R143 ;  /* 0x0000b40090087a23 */ /* 0x000fe2000001088f */
[----:B----4-:R-:W-:Y:S03]  /*13860*/  FMNMX.FTZ R2, R48, R2, !PT ;  /* 0x0000000230027209 */ /* 0x010fe60007810000 */
[----:B------:R-:W-:Y:S01]  /*13870*/  FMUL.FTZ R198, R141, c[0x0][0x2d0] ;  /* 0x0000b4008dc67a20 */ /* 0x000fe20000410000 */
[----:B-1----:R-:W-:Y:S03]  /*13880*/  FMNMX.FTZ R142, R4, R142, !PT ;  /* 0x0000008e048e7209 */ /* 0x002fe60007810000 */
[----:B------:R-:W1:Y:S01]  /*13890*/  MUFU.TANH R138, R50 ;  /* 0x00000032008a7308 */ /* 0x000e620000002400 */
[--C-:B------:R-:W-:Y:S02]  /*138a0*/  FFMA.FTZ R10, R147, c[0x0][0x2d0], -R198.reuse ;  /* 0x0000b400930a7a23 */ /* 0x100fe400000108c6 */
[----:B------:R-:W-:Y:S07]  /*138b0*/  FMUL.FTZ R197, R142, c[0x0][0x2d0] ;  /* 0x0000b4008ec57a20 */ /* 0x000fee0000410000 */
[----:B------:R2:W-:Y:S01]  /*138c0*/  MUFU.EX2 R29, R8 ;  /* 0x00000008001d7308 */ /* 0x0005e20000000800 */
[----:B---3--:R-:W-:Y:S01]  /*138d0*/  FMNMX.FTZ R0, R246, R2, !PT ;  /* 0x00000002f6007209 */ /* 0x008fe20007810000 */
[----:B------:R-:W-:Y:S02]  /*138e0*/  FADD.FTZ R2, -R142, R3 ;  /* 0x000000038e027221 */ /* 0x000fe40000010100 */
[C---:B------:R-:W-:Y:S02]  /*138f0*/  FMUL.FTZ R56, R7.reuse, R56 ;  /* 0x0000003807387220 */ /* 0x040fe40000410000 */
[----:B------:R-:W-:Y:S04]  /*13900*/  FMUL.FTZ R2, R2, c[0x0][0x2d0] ;  /* 0x0000b40002027a20 */ /* 0x000fe80000410000 */
[----:B------:R3:W-:Y:S01]  /*13910*/  MUFU.EX2 R199, R10 ;  /* 0x0000000a00c77308 */ /* 0x0007e20000000800 */
[C---:B------:R-:W-:Y:S02]  /*13920*/  FMUL.FTZ R57, R7.reuse, R57 ;  /* 0x0000003907397220 */ /* 0x040fe40000410000 */
[C---:B------:R-:W-:Y:S01]  /*13930*/  FMUL.FTZ R68, R7.reuse, R68 ;  /* 0x0000004407447220 */ /* 0x040fe20000410000 */
[----:B-1----:R-:W-:Y:S01]  /*13940*/  FMNMX.FTZ R0, R138, R0, !PT ;  /* 0x000000008a007209 */ /* 0x002fe20007810000 */
[C---:B------:R-:W-:Y:S02]  /*13950*/  FMUL.FTZ R69, R7.reuse, R69 ;  /* 0x0000004507457220 */ /* 0x040fe40000410000 */
[----:B------:R-:W-:Y:S01]  /*13960*/  FMUL.FTZ R72, R7, R72 ;  /* 0x0000004807487220 */ /* 0x000fe20000410000 */
[----:B------:R-:W-:Y:S01]  /*13970*/  FMNMX.FTZ R0, R139, R0, !PT ;  /* 0x000000008b007209 */ /* 0x000fe20007810000 */
[C---:B------:R-:W-:Y:S01]  /*13980*/  FMUL.FTZ R73, R7.reuse, R73 ;  /* 0x0000004907497220 */ /* 0x040fe20000410000 */
[----:B------:R1:W4:Y:S01]  /*13990*/  MUFU.EX2 R4, R2 ;  /* 0x0000000200047308 */ /* 0x0003220000000800 */
[----:B------:R-:W-:Y:S02]  /*139a0*/  FMUL.FTZ R84, R7, R84 ;  /* 0x0000005407547220 */ /* 0x000fe40000410000 */
[----:B------:R-:W4:Y:S01]  /*139b0*/  SHFL.BFLY PT, R3, R0, 0x2, 0x1f ;  /* 0x0c401f0000037f89 */ /* 0x000f2200000e0000 */
[----:B--2---:R-:W-:Y:S04]  /*139c0*/  @P0 IMAD.WIDE.U32 R8, R235, c[0x0][0x1e0], RZ ;  /* 0x00007800eb080a25 */ /* 0x004fe800078e00ff */
[C---:B------:R-:W-:Y:S02]  /*139d0*/  FMUL.FTZ R85, R7.reuse, R85 ;  /* 0x0000005507557220 */ /* 0x040fe40000410000 */
[C---:B------:R-:W-:Y:S02]  /*139e0*/  FMUL.FTZ R88, R7.reuse, R88 ;  /* 0x0000005807587220 */ /* 0x040fe40000410000 */
[C---:B------:R-:W-:Y:S02]  /*139f0*/  FMUL.FTZ R89, R7.reuse, R89 ;  /* 0x0000005907597220 */ /* 0x040fe40000410000 */
[----:B---3--:R-:W-:Y:S01]  /*13a00*/  FFMA.FTZ R10, R204, c[0x0][0x2d0], -R198 ;  /* 0x0000b400cc0a7a23 */ /* 0x008fe200000108c6 */
[----:B------:R-:W-:Y:S01]  /*13a10*/  MOV R204, R13 ;  /* 0x0000000d00cc7202 */ /* 0x000fe20000000f00 */
[C---:B------:R-:W-:Y:S02]  /*13a20*/  FMUL.FTZ R100, R7.reuse, R100 ;  /* 0x0000006407647220 */ /* 0x040fe40000410000 */
[C---:B------:R-:W-:Y:S02]  /*13a30*/  FMUL.FTZ R101, R7.reuse, R101 ;  /* 0x0000006507657220 */ /* 0x040fe40000410000 */
[C---:B------:R-:W-:Y:S02]  /*13a40*/  FMUL.FTZ R104, R7.reuse, R104 ;  /* 0x0000006807687220 */ /* 0x040fe40000410000 */
[----:B------:R-:W-:Y:S02]  /*13a50*/  FMUL.FTZ R105, R7, R105 ;  /* 0x0000006907697220 */ /* 0x000fe40000410000 */
[----:B-1----:R-:W-:Y:S02]  /*13a60*/  FADD.FTZ R2, -R141, R6 ;  /* 0x000000068d027221 */ /* 0x002fe40000010100 */
[----:B----4-:R-:W-:Y:S01]  /*13a70*/  FMUL.FTZ R54, R4, R194 ;  /* 0x000000c204367220 */ /* 0x010fe20000410000 */
[----:B------:R-:W-:Y:S01]  /*13a80*/  FMNMX.FTZ R0, R0, R3, !PT ;  /* 0x0000000300007209 */ /* 0x000fe20007810000 */
[----:B------:R-:W-:Y:S02]  /*13a90*/  FMUL.FTZ R2, R2, c[0x0][0x2d0] ;  /* 0x0000b40002027a20 */ /* 0x000fe40000410000 */
[--C-:B------:R-:W-:Y:S02]  /*13aa0*/  FFMA.FTZ R3, R21, c[0x0][0x2d0], -R143.reuse ;  /* 0x0000b40015037a23 */ /* 0x100fe4000001088f */
[----:B------:R1:W2:Y:S01]  /*13ab0*/  MUFU.EX2 R6, R2 ;  /* 0x0000000200067308 */ /* 0x0002a20000000800 */
        /* <DEDUP_REMOVED lines=15> */
[C---:B--2---:R-:W-:Y:S02]  /*13bb0*/  FMUL.FTZ R13, R6.reuse, R153 ;  /* 0x00000099060d7220 */ /* 0x044fe40000410000 */
[----:B------:R-:W1:Y:S01]  /*13bc0*/  MUFU.EX2 R250, R2 ;  /* 0x0000000200fa7308 */ /* 0x000e620000000800 */
[C---:B------:R-:W-:Y:S02]  /*13bd0*/  FMUL.FTZ R33, R6.reuse, R173 ;  /* 0x000000ad06217220 */ /* 0x040fe40000410000 */
[----:B------:R-:W-:Y:S02]  /*13be0*/  FMUL.FTZ R49, R6, R189 ;  /* 0x000000bd06317220 */ /* 0x000fe40000410000 */
[----:B---3--:R-:W-:Y:S02]  /*13bf0*/  FFMA.FTZ R3, R146, c[0x0][0x2d0], -R197 ;  /* 0x0000b40092037a23 */ /* 0x008fe400000108c5 */
        /* <DEDUP_REMOVED lines=10> */
[----:B-1----:R-:W-:Y:S01]  /*13ca0*/  F2FP.PACK_AB R144, R250, R29 ;  /* 0x0000001dfa90723e */ /* 0x002fe200000000ff */
[----:B------:R-:W-:Y:S02]  /*13cb0*/  FFMA.FTZ R2, R20, c[0x0][0x2d0], -R143 ;  /* 0x0000b40014027a23 */ /* 0x000fe4000001088f */
[C---:B------:R-:W-:Y:S01]  /*13cc0*/  FMUL.FTZ R20, R7.reuse, R160 ;  /* 0x000000a007147220 */ /* 0x040fe20000410000 */
[----:B------:R-:W-:Y:S01]  /*13cd0*/  MOV R160, R53 ;  /* 0x0000003500a07202 */ /* 0x000fe20000000f00 */
[----:B------:R1:W3:Y:S01]  /*13ce0*/  MUFU.EX2 R252, R2 ;  /* 0x0000000200fc7308 */ /* 0x0002e20000000800 */
[----:B------:R-:W-:Y:S02]  /*13cf0*/  FMUL.FTZ R53, R7, R193 ;  /* 0x000000c107357220 */ /* 0x000fe40000410000 */
[C---:B------:R-:W-:Y:S02]  /*13d00*/  FMUL.FTZ R93, R6.reuse, R93 ;  /* 0x0000005d065d7220 */ /* 0x040fe40000410000 */
[--C-:B--2---:R-:W-:Y:S02]  /*13d10*/  FFMA.FTZ R3, R145, c[0x0][0x2d0], -R197.reuse ;  /* 0x0000b40091037a23 */ /* 0x104fe400000108c5 */
[C---:B------:R-:W-:Y:S02]  /*13d20*/  FMUL.FTZ R96, R6.reuse, R96 ;  /* 0x0000006006607220 */ /* 0x040fe40000410000 */
[----:B------:R-:W-:Y:S01]  /*13d30*/  FMUL.FTZ R97, R6, R97 ;  /* 0x0000006106617220 */ /* 0x000fe20000410000 */
[----:B------:R2:W4:Y:S01]  /*13d40*/  MUFU.EX2 R32, R3 ;  /* 0x0000000300207308 */ /* 0x0005220000000800 */
[C---:B------:R-:W-:Y:S02]  /*13d50*/  FMUL.FTZ R102, R4.reuse, R102 ;  /* 0x0000006604667220 */ /* 0x040fe40000410000 */
[C---:B------:R-:W-:Y:S02]  /*13d60*/  FMUL.FTZ R103, R4.reuse, R103 ;  /* 0x0000006704677220 */ /* 0x040fe40000410000 */
[C---:B------:R-:W-:Y:S02]  /*13d70*/  FMUL.FTZ R106, R4.reuse, R106 ;  /* 0x0000006a046a7220 */ /* 0x040fe40000410000 */
[----:B------:R-:W-:Y:S02]  /*13d80*/  FMUL.FTZ R107, R4, R107 ;  /* 0x0000006b046b7220 */ /* 0x000fe40000410000 */
[C---:B------:R-:W-:Y:S02]  /*13d90*/  FMUL.FTZ R108, R6.reuse, R108 ;  /* 0x0000006c066c7220 */ /* 0x040fe40000410000 */
[C---:B------:R-:W-:Y:S02]  /*13da0*/  FMUL.FTZ R109, R6.reuse, R109 ;  /* 0x0000006d066d7220 */ /* 0x040fe40000410000 */
[C---:B------:R-:W-:Y:S01]  /*13db0*/  FMUL.FTZ R112, R6.reuse, R112 ;  /* 0x0000007006707220 */ /* 0x040fe20000410000 */
[----:B-1----:R-:W1:Y:S01]  /*13dc0*/  SHFL.BFLY PT, R2, R0, 0x1, 0x1f ;  /* 0x0c201f0000027f89 */ /* 0x002e6200000e0000 */
[----:B---3--:R-:W-:Y:S01]  /*13dd0*/  F2FP.PACK_AB R146, R39, R252 ;  /* 0x000000fc2792723e */ /* 0x008fe200000000ff */
[----:B------:R-:W-:Y:S02]  /*13de0*/  FMUL.FTZ R113, R6, R113 ;  /* 0x0000007106717220 */ /* 0x000fe40000410000 */
[C---:B------:R-:W-:Y:S02]  /*13df0*/  FMUL.FTZ R116, R7.reuse, R116 ;  /* 0x0000007407747220 */ /* 0x040fe40000410000 */
[C---:B------:R-:W-:Y:S02]  /*13e00*/  FMUL.FTZ R117, R7.reuse, R117 ;  /* 0x0000007507757220 */ /* 0x040fe40000410000 */
[----:B------:R-:W-:Y:S02]  /*13e10*/  FMUL.FTZ R118, R4, R118 ;  /* 0x0000007604767220 */ /* 0x000fe40000410000 */
[--C-:B--2---:R-:W-:Y:S01]  /*13e20*/  FFMA.FTZ R3, R22, c[0x0][0x2d0], -R197.reuse ;  /* 0x0000b40016037a23 */ /* 0x104fe200000108c5 */
[----:B----4-:R-:W-:Y:S01]  /*13e30*/  F2FP.PACK_AB R145, R32, R52 ;  /* 0x000000342091723e */ /* 0x010fe200000000ff */
[----:B------:R-:W-:Y:S01]  /*13e40*/  FMUL.FTZ R22, R4, R162 ;  /* 0x000000a204167220 */ /* 0x000fe20000410000 */
[----:B------:R-:W-:Y:S01]  /*13e50*/  MOV R162, R29 ;  /* 0x0000001d00a27202 */ /* 0x000fe20000000f00 */
[----:B------:R2:W-:Y:S01]  /*13e60*/  MUFU.EX2 R37, R3 ;  /* 0x0000000300257308 */ /* 0x0005e20000000800 */
[----:B------:R-:W-:Y:S02]  /*13e70*/  FMUL.FTZ R29, R6, R169 ;  /* 0x000000a9061d7220 */ /* 0x000fe40000410000 */
[C---:B------:R-:W-:Y:S02]  /*13e80*/  FMUL.FTZ R119, R4.reuse, R119 ;  /* 0x0000007704777220 */ /* 0x040fe40000410000 */
[C---:B------:R-:W-:Y:S02]  /*13e90*/  FMUL.FTZ R120, R7.reuse, R120 ;  /* 0x0000007807787220 */ /* 0x040fe40000410000 */
[----:B------:R-:W-:Y:S02]  /*13ea0*/  FMUL.FTZ R121, R7, R121 ;  /* 0x0000007907797220 */ /* 0x000fe40000410000 */
[----:B------:R-:W-:Y:S01]  /*13eb0*/  FMUL.FTZ R122, R4, R122 ;  /* 0x0000007a047a7220 */ /* 0x000fe20000410000 */
[----:B-1----:R-:W-:Y:S01]  /*13ec0*/  FMNMX.FTZ R136, R0, R2, !PT ;  /* 0x0000000200887209 */ /* 0x002fe20007810000 */
[----:B------:R-:W-:Y:S01]  /*13ed0*/  FFMA.FTZ R0, R23, c[0x0][0x2d0], -R197 ;  /* 0x0000b40017007a23 */ /* 0x000fe200000108c5 */
[----:B------:R-:W-:Y:S01]  /*13ee0*/  @P0 SHF.R.S32.HI R2, RZ, 0x1f, R235 ;  /* 0x0000001fff020819 */ /* 0x000fe200000114eb */
[----:B------:R-:W-:Y:S01]  /*13ef0*/  FMUL.FTZ R23, R4, R163 ;  /* 0x000000a304177220 */ /* 0x000fe20000410000 */
[----:B------:R-:W-:Y:S01]  /*13f00*/  MOV R163, R28 ;  /* 0x0000001c00a37202 */ /* 0x000fe20000000f00 */
[----:B------:R1:W3:Y:S01]  /*13f10*/  MUFU.EX2 R45, R0 ;  /* 0x00000000002d7308 */ /* 0x0002e20000000800 */
[----:B------:R-:W-:Y:S02]  /*13f20*/  FMUL.FTZ R28, R6, R168 ;  /* 0x000000a8061c7220 */ /* 0x000fe40000410000 */
[----:B------:R-:W-:Y:S02]  /*13f30*/  @P0 IMAD R2, R2, c[0x0][0x1e0], RZ ;  /* 0x0000780002020a24 */ /* 0x000fe400078e02ff */
[----:B------:R-:W-:Y:S02]  /*13f40*/  FMUL.FTZ R123, R4, R123 ;  /* 0x0000007b047b7220 */ /* 0x000fe40000410000 */
[----:B------:R-:W-:Y:S01]  /*13f50*/  @P0 IMAD R2, R235, c[0x0][0x1e4], R2 ;  /* 0x00007900eb020a24 */ /* 0x000fe200078e0202 */
[----:B--2---:R-:W-:Y:S01]  /*13f60*/  @P0 MOV R3, R25 ;  /* 0x0000001900030202 */ /* 0x004fe20000000f00 */
[C---:B------:R-:W-:Y:S03]  /*13f70*/  FMUL.FTZ R124, R6.reuse, R124 ;  /* 0x0000007c067c7220 */ /* 0x040fe60000410000 */
[----:B------:R-:W-:Y:S01]  /*13f80*/  @P0 IADD3 R9, R9, R2, RZ ;  /* 0x0000000209090210 */ /* 0x000fe20007ffe0ff */
[C---:B------:R-:W-:Y:S01]  /*13f90*/  FMUL.FTZ R125, R6.reuse, R125 ;  /* 0x0000007d067d7220 */ /* 0x040fe20000410000 */
[----:B------:R-:W-:Y:S01]  /*13fa0*/  @P0 MOV R2, R14 ;  /* 0x0000000e00020202 */ /* 0x000fe20000000f00 */
[----:B------:R-:W-:Y:S01]  /*13fb0*/  FMUL.FTZ R128, R6, R128 ;  /* 0x0000008006807220 */ /* 0x000fe20000410000 */
[----:B------:R2:W-:Y:S01]  /*13fc0*/  MUFU.EX2 R14, R10 ;  /* 0x0000000a000e7308 */ /* 0x0005e20000000800 */
[----:B------:R-:W-:Y:S02]  /*13fd0*/  @P0 IMAD R9, R9, 0x30, RZ ;  /* 0x0000003009090824 */ /* 0x000fe400078e02ff */
[----:B------:R-:W-:Y:S04]  /*13fe0*/  @P0 IMAD.WIDE.U32 R2, R8, 0x30, R2 ;  /* 0x0000003008020825 */ /* 0x000fe800078e0002 */
[----:B------:R-:W-:Y:S01]  /*13ff0*/  FMUL.FTZ R129, R6, R129 ;  /* 0x0000008106817220 */ /* 0x000fe20000410000 */
[----:B------:R-:W-:Y:S01]  /*14000*/  @P0 IADD3 R9, R3, R9, RZ ;  /* 0x0000000903090210 */ /* 0x000fe20007ffe0ff */
[----:B------:R-:W-:Y:S01]  /*14010*/  FFMA.FTZ R3, R16, c[0x0][0x2d0], -R198 ;  /* 0x0000b40010037a23 */ /* 0x000fe200000108c6 */
[----:B------:R-:W-:Y:S01]  /*14020*/  @P0 LEA R8, P1, R2, c[0x0][0x1c8], 0x1 ;  /* 0x0000720002080a11 */ /* 0x000fe200078208ff */
[----:B-1----:R-:W-:Y:S01]  /*14030*/  FADD.FTZ R0, -R136, R137 ;  /* 0x0000008988007221 */ /* 0x002fe20000010100 */
[----:B---3--:R-:W-:Y:S01]  /*14040*/  F2FP.PACK_AB R147, R45, R37 ;  /* 0x000000252d93723e */ /* 0x008fe200000000ff */
[----:B------:R1:W-:Y:S01]  /*14050*/  MUFU.EX2 R36, R3 ;  /* 0x0000000300247308 */ /* 0x0003e20000000800 */
[----:B------:R-:W-:Y:S01]  /*14060*/  @P0 LEA.HI.X R9, R2, c[0x0][0x1cc], R9, 0x1, P1 ;  /* 0x0000730002090a11 */ /* 0x000fe200008f0c09 */
[----:B------:R-:W-:Y:S01]  /*14070*/  FMUL.FTZ R137, R136, c[0x0][0x2d0] ;  /* 0x0000b40088897a20 */ /* 0x000fe20000410000 */
[----:B------:R-:W-:Y:S01]  /*14080*/  MOV R173, R45 ;  /* 0x0000002d00ad7202 */ /* 0x000fe20000000f00 */
[----:B------:R-:W-:Y:S02]  /*14090*/  FMUL.FTZ R0, R0, c[0x0][0x2d0] ;  /* 0x0000b40000007a20 */ /* 0x000fe40000410000 */
[----:B------:R3:W-:Y:S01]  /*140a0*/  @P0 LDGSTS.E.BYPASS.LTC128B.128 [R234+0x5080], [R8.64], !P4 ;  /* 0x0508000008ea0fae */ /* 0x0007e2000e101d46 */
[C---:B------:R-:W-:Y:S02]  /*140b0*/  FMUL.FTZ R16, R6.reuse, R156 ;  /* 0x0000009c06107220 */ /* 0x040fe40000410000 */
[----:B------:R-:W-:Y:S01]  /*140c0*/  FMUL.FTZ R45, R6, R185 ;  /* 0x000000b9062d7220 */ /* 0x000fe20000410000 */
[----:B------:R-:W4:Y:S01]  /*140d0*/  MUFU.EX2 R0, R0 ;  /* 0x0000000000007308 */ /* 0x000f220000000800 */
[----:B--2---:R-:W-:Y:S01]  /*140e0*/  @P0 SHF.L.U32 R10, R11, 0x5, RZ ;  /* 0x000000050b0a0819 */ /* 0x004fe200000006ff */
[----:B------:R-:W-:Y:S01]  /*140f0*/  FMUL.FTZ R132, R7, R132 ;  /* 0x0000008407847220 */ /* 0x000fe20000410000 */
[----:B------:R-:W-:Y:S01]  /*14100*/  @P0 SHF.L.U64.HI R11, R11, 0x5, R12 ;  /* 0x000000050b0b0819 */ /* 0x000fe2000001020c */
[----:B------:R3:W-:Y:S01]  /*14110*/  @P0 LDGSTS.E.BYPASS.LTC128B.128 [R234+0x6880], [R8.64+0x80], !P3 ;  /* 0x0688008008ea0fae */ /* 0x0007e2000d901d46 */
[----:B------:R-:W-:Y:S01]  /*14120*/  @P0 IADD3 R2, P2, R8, R10, RZ ;  /* 0x0000000a08020210 */ /* 0x000fe20007f5e0ff */
[--C-:B------:R-:W-:Y:S01]  /*14130*/  FFMA.FTZ R12, R17, c[0x0][0x2d0], -R198.reuse ;  /* 0x0000b400110c7a23 */ /* 0x100fe200000108c6 */
[----:B------:R-:W-:Y:S01]  /*14140*/  MOV R185, R160 ;  /* 0x000000a000b97202 */ /* 0x000fe20000000f00 */
[----:B------:R-:W-:Y:S01]  /*14150*/  FMUL.FTZ R17, R6, R157 ;  /* 0x0000009d06117220 */ /* 0x000fe20000410000 */
[----:B------:R-:W-:Y:S01]  /*14160*/  @P0 IADD3 R10, P1, R2, R10, RZ ;  /* 0x0000000a020a0210 */ /* 0x000fe20007f3e0ff */
[----:B------:R-:W2:Y:S01]  /*14170*/  MUFU.EX2 R44, R12 ;  /* 0x0000000c002c7308 */ /* 0x000ea20000000800 */
[----:B------:R-:W-:Y:S02]  /*14180*/  FMUL.FTZ R133, R7, R133 ;  /* 0x0000008507857220 */ /* 0x000fe40000410000 */
[C---:B------:R-:W-:Y:S01]  /*14190*/  FMUL.FTZ R134, R4.reuse, R134 ;  /* 0x0000008604867220 */ /* 0x040fe20000410000 */
[----:B-1----:R-:W-:Y:S01]  /*141a0*/  @P0 IADD3.X R3, R9, R11, RZ, P2, !PT ;  /* 0x0000000b09030210 */ /* 0x002fe200017fe4ff */
[----:B------:R-:W-:Y:S02]  /*141b0*/  FMUL.FTZ R135, R4, R135 ;  /* 0x0000008704877220 */ /* 0x000fe40000410000 */
[--C-:B------:R-:W-:Y:S01]  /*141c0*/  FFMA.FTZ R138, R138, c[0x0][0x2d0], -R137.reuse ;  /* 0x0000b4008a8a7a23 */ /* 0x100fe20000010889 */
[----:B------:R-:W-:Y:S01]  /*141d0*/  @P0 IADD3.X R11, R3, R11, RZ, P1, !PT ;  /* 0x0000000b030b0210 */ /* 0x000fe20000ffe4ff */
[----:B------:R1:W-:Y:S04]  /*141e0*/  @P0 LDGSTS.E.BYPASS.LTC128B.128 [R234+0x5880], [R2.64], !P4 ;  /* 0x0588000002ea0fae */ /* 0x0003e8000e101d46 */
[----:B------:R-:W-:Y:S01]  /*141f0*/  MUFU.EX2 R138, R138 ;  /* 0x0000008a008a7308 */ /* 0x000fe20000000800 */
[C---:B----4-:R-:W-:Y:S02]  /*14200*/  FMUL.FTZ R15, R0.reuse, R155 ;  /* 0x0000009b000f7220 */ /* 0x050fe40000410000 */
[C---:B------:R-:W-:Y:S01]  /*14210*/  FMUL.FTZ R35, R0.reuse, R175 ;  /* 0x000000af00237220 */ /* 0x040fe20000410000 */
[----:B------:R1:W-:Y:S01]  /*14220*/  @P0 LDGSTS.E.BYPASS.LTC128B.128 [R234+0x7080], [R2.64+0x80], !P3 ;  /* 0x0708008002ea0fae */ /* 0x0003e2000d901d46 */
[----:B------:R-:W-:Y:S01]  /*14230*/  MOV R175, R251 ;  /* 0x000000fb00af7202 */ /* 0x000fe20000000f00 */
[----:B------:R-:W-:Y:S01]  /*14240*/  FMUL.FTZ R30, R0, R170 ;  /* 0x000000aa001e7220 */ /* 0x000fe20000410000 */
[----:B------:R-:W-:Y:S01]  /*14250*/  MOV R170, R32 ;  /* 0x0000002000aa7202 */ /* 0x000fe20000000f00 */
[--C-:B---3--:R-:W-:Y:S01]  /*14260*/  FFMA.FTZ R8, R205, c[0x0][0x2d0], -R137.reuse ;  /* 0x0000b400cd087a23 */ /* 0x108fe20000010889 */
[----:B------:R-:W-:Y:S01]  /*14270*/  MOV R205, R14 ;  /* 0x0000000e00cd7202 */ /* 0x000fe20000000f00 */
[C---:B------:R-:W-:Y:S01]  /*14280*/  FMUL.FTZ R9, R7.reuse, R149 ;  /* 0x0000009507097220 */ /* 0x040fe20000410000 */
[----:B--2---:R-:W-:Y:S01]  /*14290*/  MOV R168, R44 ;  /* 0x0000002c00a87202 */ /* 0x004fe20000000f00 */
[----:B------:R2:W-:Y:S01]  /*142a0*/  @P0 LDGSTS.E.BYPASS.LTC128B.128 [R234+0x6080], [R10.64], !P4 ;  /* 0x060800000aea0fae */ /* 0x0005e2000e101d46 */
[----:B------:R3:W-:Y:S01]  /*142b0*/  MUFU.EX2 R196, R8 ;  /* 0x0000000800c47308 */ /* 0x0007e20000000800 */
[----:B------:R-:W-:Y:S02]  /*142c0*/  FMUL.FTZ R12, R6, R152 ;  /* 0x00000098060c7220 */ /* 0x000fe40000410000 */
[----:B------:R-:W-:Y:S02]  /*142d0*/  FMUL.FTZ R14, R0, R154 ;  /* 0x0000009a000e7220 */ /* 0x000fe40000410000 */
[----:B------:R-:W-:Y:S01]  /*142e0*/  FMUL.FTZ R32, R6, R172 ;  /* 0x000000ac06207220 */ /* 0x000fe20000410000 */
[----:B------:R-:W-:Y:S01]  /*142f0*/  MOV R172, R250 ;  /* 0x000000fa00ac7202 */ /* 0x000fe20000000f00 */
[----:B------:R2:W-:Y:S01]  /*14300*/  @P0 LDGSTS.E.BYPASS.LTC128B.128 [R234+0x7880], [R10.64+0x80], !P3 ;  /* 0x078800800aea0fae */ /* 0x0005e2000d901d46 */
[----:B------:R-:W-:Y:S01]  /*14310*/  FMUL.FTZ R31, R0, R171 ;  /* 0x000000ab001f7220 */ /* 0x000fe20000410000 */
[----:B------:R-:W-:Y:S01]  /*14320*/  MOV R171, R39 ;  /* 0x0000002700ab7202 */ /* 0x000fe20000000f00 */
[----:B------:R-:W-:Y:S01]  /*14330*/  FMUL.FTZ R39, R4, R179 ;  /* 0x000000b304277220 */ /* 0x000fe20000410000 */
[----:B------:R-:W-:Y:S01]  /*14340*/  MOV R179, R247 ;  /* 0x000000f700b37202 */ /* 0x000fe20000000f00 */
[C---:B------:R-:W-:Y:S01]  /*14350*/  FMUL.FTZ R34, R0.reuse, R174 ;  /* 0x000000ae00227220 */ /* 0x040fe20000410000 */
[----:B------:R-:W-:Y:S01]  /*14360*/  MOV R174, R52 ;  /* 0x0000003400ae7202 */ /* 0x000fe20000000f00 */
[C---:B------:R-:W-:Y:S01]  /*14370*/  FMUL.FTZ R46, R0.reuse, R186 ;  /* 0x000000ba002e7220 */ /* 0x040fe20000410000 */
[----:B------:R-:W4:Y:S01]  /*14380*/  LDSM.16.MT88.4 R24, [R217+0x2080] ;  /* 0x00208000d918783b */ /* 0x000f220000004200 */
[----:B------:R-:W-:Y:S01]  /*14390*/  FMUL.FTZ R47, R0, R187 ;  /* 0x000000bb002f7220 */ /* 0x000fe20000410000 */
[----:B------:R-:W-:Y:S01]  /*143a0*/  MOV R186, R203 ;  /* 0x000000cb00ba7202 */ /* 0x000fe20000000f00 */
[--C-:B-1----:R-:W-:Y:S01]  /*143b0*/  FFMA.FTZ R2, R206, c[0x0][0x2d0], -R137.reuse ;  /* 0x0000b400ce027a23 */ /* 0x102fe20000010889 */
[----:B------:R-:W-:Y:S01]  /*143c0*/  MOV R206, R209 ;  /* 0x000000d100ce7202 */ /* 0x000fe20000000f00 */
[C---:B------:R-:W-:Y:S01]  /*143d0*/  FMUL.FTZ R50, R0.reuse, R190 ;  /* 0x000000be00327220 */ /* 0x040fe20000410000 */
[----:B------:R-:W-:Y:S01]  /*143e0*/  MOV R3, R248 ;  /* 0x000000f800037202 */ /* 0x000fe20000000f00 */
[----:B------:R1:W1:Y:S01]  /*143f0*/  MUFU.EX2 R209, R2 ;  /* 0x0000000200d17308 */ /* 0x0002620000000800 */
[----:B------:R-:W4:Y:S01]  /*14400*/  LDSM.16.MT88.4 R40, [R218+0x2080] ;  /* 0x00208000da28783b */ /* 0x000f220000004200 */
[----:B---3--:R-:W-:Y:S01]  /*14410*/  FMUL.FTZ R8, R7, R148 ;  /* 0x0000009407087220 */ /* 0x008fe20000410000 */
[----:B------:R-:W-:Y:S01]  /*14420*/  F2FP.PACK_AB R148, R205, R199 ;  /* 0x000000c7cd94723e */ /* 0x000fe200000000ff */
[C---:B------:R-:W-:Y:S02]  /*14430*/  FMUL.FTZ R51, R0.reuse, R191 ;  /* 0x000000bf00337220 */ /* 0x040fe40000410000 */
[----:B------:R-:W-:Y:S02]  /*14440*/  FMUL.FTZ R52, R7, R192 ;  /* 0x000000c007347220 */ /* 0x000fe40000410000 */
[C---:B------:R-:W-:Y:S01]  /*14450*/  FMUL.FTZ R62, R0.reuse, R62 ;  /* 0x0000003e003e7220 */ /* 0x040fe20000410000 */
[----:B------:R-:W3:Y:S01]  /*14460*/  LDSM.16.MT88.4 R152, [R220+0x2080] ;  /* 0x00208000dc98783b */ /* 0x000ee20000004200 */
[----:B------:R-:W-:Y:S02]  /*14470*/  FMUL.FTZ R63, R0, R63 ;  /* 0x0000003f003f7220 */ /* 0x000fe40000410000 */
[----:B--2---:R-:W-:Y:S01]  /*14480*/  FMUL.FTZ R10, R4, R150 ;  /* 0x00000096040a7220 */ /* 0x004fe20000410000 */
[----:B------:R-:W-:Y:S01]  /*14490*/  F2FP.PACK_AB R150, R44, R36 ;  /* 0x000000242c96723e */ /* 0x000fe200000000ff */
[----:B------:R-:W-:Y:S02]  /*144a0*/  FMUL.FTZ R11, R4, R151 ;  /* 0x00000097040b7220 */ /* 0x000fe40000410000 */
[----:B------:R-:W-:Y:S01]  /*144b0*/  FMUL.FTZ R44, R6, R184 ;  /* 0x000000b8062c7220 */ /* 0x000fe20000410000 */
[----:B------:R-:W-:Y:S01]  /*144c0*/  LDSM.16.MT88.4 R192, [R220+0x3080] ;  /* 0x00308000dcc0783b */ /* 0x000fe20000004200 */
[C---:B------:R-:W-:Y:S02]  /*144d0*/  FMUL.FTZ R66, R0.reuse, R66 ;  /* 0x0000004200427220 */ /* 0x040fe40000410000 */
[C---:B------:R-:W-:Y:S02]  /*144e0*/  FMUL.FTZ R67, R0.reuse, R67 ;  /* 0x0000004300437220 */ /* 0x040fe40000410000 */
[----:B------:R-:W-:Y:S02]  /*144f0*/  FMUL.FTZ R78, R0, R78 ;  /* 0x0000004e004e7220 */ /* 0x000fe40000410000 */
[--C-:B-1----:R-:W-:Y:S01]  /*14500*/  FFMA.FTZ R2, R18, c[0x0][0x2d0], -R137.reuse ;  /* 0x0000b40012027a23 */ /* 0x102fe20000010889 */
[----:B------:R-:W0:Y:S01]  /*14510*/  LDGDEPBAR ;  /* 0x00000000000079af */ /* 0x000e220000000000 */
[C---:B------:R-:W-:Y:S01]  /*14520*/  FMUL.FTZ R18, R0.reuse, R158 ;  /* 0x0000009e00127220 */ /* 0x040fe20000410000 */
[----:B------:R-:W-:Y:S01]  /*14530*/  F2FP.PACK_AB R149, R209, R196 ;  /* 0x000000c4d195723e */ /* 0x000fe200000000ff */
[----:B------:R1:W-:Y:S01]  /*14540*/  MUFU.EX2 R210, R2 ;  /* 0x0000000200d27308 */ /* 0x0003e20000000800 */
[C---:B------:R-:W-:Y:S02]  /*14550*/  FMUL.FTZ R79, R0.reuse, R79 ;  /* 0x0000004f004f7220 */ /* 0x040fe40000410000 */
[C---:B------:R-:W-:Y:S01]  /*14560*/  FMUL.FTZ R82, R0.reuse, R82 ;  /* 0x0000005200527220 */ /* 0x040fe20000410000 */
[-C--:B----4-:R-:W-:Y:S05]  /*14570*/  HMMA.16816.F32 R8, R144, R24.reuse, R8 ;  /* 0x000000189008723c */ /* 0x090fea0000001808 */
[C---:B------:R-:W-:Y:S02]  /*14580*/  FMUL.FTZ R83, R0.reuse, R83 ;  /* 0x0000005300537220 */ /* 0x040fe40000410000 */
[C---:B------:R-:W-:Y:S02]  /*14590*/  FMUL.FTZ R94, R0.reuse, R94 ;  /* 0x0000005e005e7220 */ /* 0x040fe40000410000 */
[C---:B------:R-:W-:Y:S03]  /*145a0*/  FMUL.FTZ R95, R0.reuse, R95 ;  /* 0x0000005f005f7220 */ /* 0x040fe60000410000 */
[C---:B------:R-:W-:Y:S02]  /*145b0*/  FMUL.FTZ R98, R0.reuse, R98 ;  /* 0x0000006200627220 */ /* 0x040fe40000410000 */
[C---:B------:R-:W-:Y:S02]  /*145c0*/  FMUL.FTZ R99, R0.reuse, R99 ;  /* 0x0000006300637220 */ /* 0x040fe40000410000 */
[C---:B------:R-:W-:Y:S02]  /*145d0*/  FMUL.FTZ R110, R0.reuse, R110 ;  /* 0x0000006e006e7220 */ /* 0x040fe40000410000 */
[C---:B------:R-:W-:Y:S02]  /*145e0*/  FMUL.FTZ R111, R0.reuse, R111 ;  /* 0x0000006f006f7220 */ /* 0x040fe40000410000 */
[----:B-1----:R-:W-:Y:S02]  /*145f0*/  FFMA.FTZ R2, R19, c[0x0][0x2d0], -R137 ;  /* 0x0000b40013027a23 */ /* 0x002fe40000010889 */
[C---:B------:R-:W-:Y:S02]  /*14600*/  FMUL.FTZ R19, R0.reuse, R159 ;  /* 0x0000009f00137220 */ /* 0x040fe40000410000 */
[----:B------:R1:W2:Y:S01]  /*14610*/  MUFU.EX2 R211, R2 ;  /* 0x0000000200d37308 */ /* 0x0002a20000000800 */
[----:B------:R-:W4:Y:S01]  /*14620*/  LDSM.16.MT88.4 R156, [R219+0x2080] ;  /* 0x00208000db9c783b */ /* 0x000f220000004200 */
[C---:B------:R-:W-:Y:S02]  /*14630*/  FMUL.FTZ R114, R0.reuse, R114 ;  /* 0x0000007200727220 */ /* 0x040fe40000410000 */
[C---:B------:R-:W-:Y:S02]  /*14640*/  FMUL.FTZ R115, R0.reuse, R115 ;  /* 0x0000007300737220 */ /* 0x040fe40000410000 */
[C---:B------:R-:W-:Y:S02]  /*14650*/  FMUL.FTZ R126, R0.reuse, R126 ;  /* 0x0000007e007e7220 */ /* 0x040fe40000410000 */
[C---:B------:R-:W-:Y:S02]  /*14660*/  FMUL.FTZ R127, R0.reuse, R127 ;  /* 0x0000007f007f7220 */ /* 0x040fe40000410000 */
[C---:B------:R-:W-:Y:S02]  /*14670*/  FMUL.FTZ R130, R0.reuse, R130 ;  /* 0x0000008200827220 */ /* 0x040fe40000410000 */
[----:B------:R-:W-:Y:S02]  /*14680*/  FMUL.FTZ R131, R0, R131 ;  /* 0x0000008300837220 */ /* 0x000fe40000410000 */
[--C-:B------:R-:W-:Y:S02]  /*14690*/  FFMA.FTZ R3, R3, c[0x0][0x2d0], -R143.reuse ;  /* 0x0000b40003037a23 */ /* 0x100fe4000001088f */
[--C-:B-1----:R-:W-:Y:S01]  /*146a0*/  FFMA.FTZ R2, R213, c[0x0][0x2d0], -R143.reuse ;  /* 0x0000b400d5027a23 */ /* 0x102fe2000001088f */
[----:B--2---:R-:W-:Y:S03]  /*146b0*/  F2FP.PACK_AB R151, R211, R210 ;  /* 0x000000d2d397723e */ /* 0x004fe600000000ff */
[----:B------:R1:W-:Y:S04]  /*146c0*/  MUFU.EX2 R169, R2 ;  /* 0x0000000200a97308 */ /* 0x0003e80000000800 */
[C---:B------:R-:W-:Y:S07]  /*146d0*/  HMMA.16816.F32 R12, R148.reuse, R24, R12 ;  /* 0x00000018940c723c */ /* 0x040fee000000180c */
[C---:B------:R-:W-:Y:S01]  /*146e0*/  FMUL.FTZ R25, R7.reuse, R165 ;  /* 0x000000a507197220 */ /* 0x040fe20000410000 */
[-C--:B------:R-:W-:Y:S04]  /*146f0*/  HMMA.16816.F32 R16, R148, R26.reuse, R16 ;  /* 0x0000001a9410723c */ /* 0x080fe80000001810 */
[----:B------:R-:W-:Y:S01]  /*14700*/  MOV R165, R252 ;  /* 0x000000fc00a57202 */ /* 0x000fe20000000f00 */
[C---:B------:R-:W-:Y:S01]  /*14710*/  FMUL.FTZ R24, R7.reuse, R164 ;  /* 0x000000a407187220 */ /* 0x040fe20000410000 */
[----:B------:R-:W-:Y:S01]  /*14720*/  MOV R164, R48 ;  /* 0x0000003000a47202 */ /* 0x000fe20000000f00 */
[----:B------:R-:W-:Y:S01]  /*14730*/  FMUL.FTZ R48, R6, R188 ;  /* 0x000000bc06307220 */ /* 0x000fe20000410000 */
[C---:B------:R-:W-:Y:S04]  /*14740*/  HMMA.16816.F32 R20, R144.reuse, R26, R20 ;  /* 0x0000001a9014723c */ /* 0x040fe80000001814 */
[--C-:B-1----:R-:W-:Y:S03]  /*14750*/  FFMA.FTZ R2, R212, c[0x0][0x2d0], -R143.reuse ;  /* 0x0000b400d4027a23 */ /* 0x102fe6000001088f */
[C---:B------:R-:W-:Y:S01]  /*14760*/  FMUL.FTZ R26, R4.reuse, R166 ;  /* 0x000000a6041a7220 */ /* 0x040fe20000410000 */
[----:B------:R1:W2:Y:S01]  /*14770*/  MUFU.EX2 R252, R2 ;  /* 0x0000000200fc7308 */ /* 0x0002a20000000800 */
[C---:B------:R-:W-:Y:S03]  /*14780*/  FMUL.FTZ R27, R4.reuse, R167 ;  /* 0x000000a7041b7220 */ /* 0x040fe60000410000 */
[----:B------:R-:W-:Y:S01]  /*14790*/  MOV R166, R36 ;  /* 0x0000002400a67202 */ /* 0x000fe20000000f00 */
[C---:B------:R-:W-:Y:S01]  /*147a0*/  FMUL.FTZ R36, R7.reuse, R176 ;  /* 0x000000b007247220 */ /* 0x040fe20000410000 */
[----:B------:R-:W-:Y:S02]  /*147b0*/  MOV R176, R246 ;  /* 0x000000f600b07202 */ /* 0x000fe40000000f00 */
[-C--:B------:R-:W-:Y:S03]  /*147c0*/  HMMA.16816.F32 R24, R144, R40.reuse, R24 ;  /* 0x000000289018723c */ /* 0x080fe60000001818 */
[----:B------:R-:W-:Y:S01]  /*147d0*/  MOV R167, R37 ;  /* 0x0000002500a77202 */ /* 0x000fe20000000f00 */
[C---:B------:R-:W-:Y:S01]  /*147e0*/  FMUL.FTZ R37, R7.reuse, R177 ;  /* 0x000000b107257220 */ /* 0x040fe20000410000 */
[----:B------:R-:W-:Y:S01]  /*147f0*/  MOV R177, R38 ;  /* 0x0000002600b17202 */ /* 0x000fe20000000f00 */
[C---:B------:R-:W-:Y:S01]  /*14800*/  FMUL.FTZ R38, R4.reuse, R178 ;  /* 0x000000b204267220 */ /* 0x040fe20000410000 */
[----:B------:R-:W-:Y:S01]  /*14810*/  MOV R178, R245 ;  /* 0x000000f500b27202 */ /* 0x000fe20000000f00 */
[C---:B------:R-:W-:Y:S04]  /*14820*/  HMMA.16816.F32 R28, R148.reuse, R40, R28 ;  /* 0x00000028941c723c */ /* 0x040fe8000000181c */
[----:B------:R-:W-:Y:S02]  /*14830*/  MOV R184, R177 ;  /* 0x000000b100b87202 */ /* 0x000fe40000000f00 */
[----:B------:R-:W-:Y:S01]  /*14840*/  MOV R177, R163 ;  /* 0x000000a300b17202 */ /* 0x000fe20000000f00 */
[----:B------:R-:W-:Y:S01]  /*14850*/  FMUL.FTZ R40, R7, R180 ;  /* 0x000000b407287220 */ /* 0x000fe20000410000 */
[-C--:B------:R-:W-:Y:S04]  /*14860*/  HMMA.16816.F32 R32, R148, R42.reuse, R32 ;  /* 0x0000002a9420723c */ /* 0x080fe80000001820 */
[--C-:B-1----:R-:W-:Y:S01]  /*14870*/  FFMA.FTZ R2, R207, c[0x0][0x2d0], -R143.reuse ;  /* 0x0000b400cf027a23 */ /* 0x102fe2000001088f */
[----:B------:R-:W-:Y:S01]  /*14880*/  MOV R180, R249 ;  /* 0x000000f900b47202 */ /* 0x000fe20000000f00 */
[----:B------:R-:W-:Y:S01]  /*14890*/  FMUL.FTZ R41, R7, R181 ;  /* 0x000000b507297220 */ /* 0x000fe20000410000 */
[----:B------:R-:W-:Y:S01]  /*148a0*/  MOV R181, R244 ;  /* 0x000000f400b57202 */ /* 0x000fe20000000f00 */
[C---:B------:R-:W-:Y:S01]  /*148b0*/  HMMA.16816.F32 R36, R144.reuse, R42, R36 ;  /* 0x0000002a9024723c */ /* 0x040fe20000001824 */
[----:B------:R1:W-:Y:S06]  /*148c0*/  MUFU.EX2 R251, R2 ;  /* 0x0000000200fb7308 */ /* 0x0003ec0000000800 */
[C---:B------:R-:W-:Y:S01]  /*148d0*/  FMUL.FTZ R42, R4.reuse, R182 ;  /* 0x000000b6042a7220 */ /* 0x040fe20000410000 */
[----:B------:R-:W-:Y:S01]  /*148e0*/  MOV R182, R161 ;  /* 0x000000a100b67202 */ /* 0x000fe20000000f00 */
[----:B------:R-:W-:Y:S03]  /*148f0*/  FMUL.FTZ R43, R4, R183 ;  /* 0x000000b7042b7220 */ /* 0x000fe60000410000 */
[----:B------:R-:W-:Y:S02]  /*14900*/  MOV R183, R206 ;  /* 0x000000ce00b77202 */ /* 0x000fe40000000f00 */
[----:B------:R-:W-:Y:S02]  /*14910*/  MOV R206, R204 ;  /* 0x000000cc00ce7202 */ /* 0x000fe40000000f00 */
[-C--:B---3--:R-:W-:Y:S08]  /*14920*/  HMMA.16816.F32 R40, R144, R152.reuse, R40 ;  /* 0x000000989028723c */ /* 0x088ff00000001828 */
[C---:B------:R-:W-:Y:S04]  /*14930*/  HMMA.16816.F32 R44, R148.reuse, R152, R44 ;  /* 0x00000098942c723c */ /* 0x040fe8000000182c */
[----:B-1----:R-:W-:Y:S04]  /*14940*/  FFMA.FTZ R2, R208, c[0x0][0x2d0], -R143 ;  /* 0x0000b400d0027a23 */ /* 0x002fe8000001088f */
        /* <DEDUP_REMOVED lines=13> */
[--C-:B-1----:R-:W-:Y:S02]  /*14a20*/  FFMA.FTZ R2, R238, c[0x0][0x2d0], -R197.reuse ;  /* 0x0000b400ee027a23 */ /* 0x102fe400000108c5 */
[----:B------:R1:W-:Y:S02]  /*14a30*/  MUFU.EX2 R238, R3 ;  /* 0x0000000300ee7308 */ /* 0x0003e40000000800 */
[-C--:B------:R-:W-:Y:S08]  /*14a40*/  HMMA.16816.F32 R80, R148, R154.reuse, R80 ;  /* 0x0000009a9450723c */ /* 0x080ff00000001850 */
[C---:B------:R-:W-:Y:S01]  /*14a50*/  HMMA.16816.F32 R84, R144.reuse, R154, R84 ;  /* 0x0000009a9054723c */ /* 0x040fe20000001854 */
[----:B------:R2:W2:Y:S01]  /*14a60*/  MUFU.EX2 R248, R2 ;  /* 0x0000000200f87308 */ /* 0x0004a20000000800 */
[----:B------:R-:W3:Y:S06]  /*14a70*/  LDSM.16.MT88.4 R152, [R220+0x3880] ;  /* 0x00388000dc98783b */ /* 0x000eec0000004200 */
[-C--:B----4-:R-:W-:Y:S04]  /*14a80*/  HMMA.16816.F32 R88, R144, R156.reuse, R88 ;  /* 0x0000009c9058723c */ /* 0x090fe80000001858 */
[--C-:B-1----:R-:W-:Y:S01]  /*14a90*/  FFMA.FTZ R3, R180, c[0x0][0x2d0], -R197.reuse ;  /* 0x0000b400b4037a23 */ /* 0x102fe200000108c5 */
[----:B------:R-:W-:Y:S03]  /*14aa0*/  MOV R180, R165 ;  /* 0x000000a500b47202 */ /* 0x000fe60000000f00 */
[C---:B------:R-:W-:Y:S01]  /*14ab0*/  HMMA.16816.F32 R92, R148.reuse, R156, R92 ;  /* 0x0000009c945c723c */ /* 0x040fe2000000185c */
[----:B------:R1:W-:Y:S07]  /*14ac0*/  MUFU.EX2 R212, R3 ;  /* 0x0000000300d47308 */ /* 0x0003ee0000000800 */
[-C--:B------:R-:W-:Y:S04]  /*14ad0*/  HMMA.16816.F32 R96, R148, R158.reuse, R96 ;  /* 0x0000009e9460723c */ /* 0x080fe80000001860 */
[--C-:B--2---:R-:W-:Y:S04]  /*14ae0*/  FFMA.FTZ R2, R214, c[0x0][0x2d0], -R197.reuse ;  /* 0x0000b400d6027a23 */ /* 0x104fe800000108c5 */
[C---:B------:R-:W-:Y:S01]  /*14af0*/  HMMA.16816.F32 R100, R144.reuse, R158, R100 ;  /* 0x0000009e9064723c */ /* 0x040fe20000001864 */
[----:B------:R2:W-:Y:S01]  /*14b00*/  MUFU.EX2 R247, R2 ;  /* 0x0000000200f77308 */ /* 0x0005e20000000800 */
[----:B------:R-:W4:Y:S06]  /*14b10*/  LDSM.16.MT88.4 R156, [R219+0x3880] ;  /* 0x00388000db9c783b */ /* 0x000f2c0000004200 */
[-C--:B---3--:R-:W-:Y:S02]  /*14b20*/  HMMA.16816.F32 R104, R144, R152.reuse, R104 ;  /* 0x000000989068723c */ /* 0x088fe40000001868 */
[----:B-1----:R-:W3:Y:S06]  /*14b30*/  LDL.LU R3, [R1+0x9c] ;  /* 0x00009c0001037983 */ /* 0x002eec0000300800 */
[C---:B------:R-:W-:Y:S04]  /*14b40*/  HMMA.16816.F32 R108, R148.reuse, R152, R108 ;  /* 0x00000098946c723c */ /* 0x040fe8000000186c */
[----:B--2---:R-:W-:Y:S04]  /*14b50*/  FFMA.FTZ R2, R215, c[0x0][0x2d0], -R197 ;  /* 0x0000b400d7027a23 */ /* 0x004fe800000108c5 */
[-C--:B------:R-:W-:Y:S01]  /*14b60*/  HMMA.16816.F32 R112, R148, R154.reuse, R112 ;  /* 0x0000009a9470723c */ /* 0x080fe20000001870 */
[----:B------:R1:W2:Y:S07]  /*14b70*/  MUFU.EX2 R246, R2 ;  /* 0x0000000200f67308 */ /* 0x0002ae0000000800 */
[C---:B------:R-:W-:Y:S01]  /*14b80*/  HMMA.16816.F32 R116, R144.reuse, R154, R116 ;  /* 0x0000009a9074723c */ /* 0x040fe20000001874 */
[----:B------:R-:W2:Y:S07]  /*14b90*/  LDSM.16.MT88.4 R152, [R217+0x2880] ;  /* 0x00288000d998783b */ /* 0x000eae0000004200 */
[-C--:B----4-:R-:W-:Y:S08]  /*14ba0*/  HMMA.16816.F32 R120, R144, R156.reuse, R120 ;  /* 0x0000009c9078723c */ /* 0x090ff00000001878 */
[C---:B------:R-:W-:Y:S04]  /*14bb0*/  HMMA.16816.F32 R124, R148.reuse, R156, R124 ;  /* 0x0000009c947c723c */ /* 0x040fe8000000187c */
[--C-:B-1----:R-:W-:Y:S04]  /*14bc0*/  FFMA.FTZ R2, R242, c[0x0][0x2d0], -R198.reuse ;  /* 0x0000b400f2027a23 */ /* 0x102fe800000108c6 */
[-C--:B------:R-:W-:Y:S01]  /*14bd0*/  HMMA.16816.F32 R128, R148, R158.reuse, R128 ;  /* 0x0000009e9480723c */ /* 0x080fe20000001880 */
[----:B------:R1:W-:Y:S07]  /*14be0*/  MUFU.EX2 R245, R2 ;  /* 0x0000000200f57308 */ /* 0x0003ee0000000800 */
[----:B------:R-:W-:Y:S01]  /*14bf0*/  HMMA.16816.F32 R132, R144, R158, R132 ;  /* 0x0000009e9084723c */ /* 0x000fe20000001884 */
[----:B------:R-:W-:Y:S06]  /*14c00*/  LDSM.16.MT88.4 R156, [R220+0x2880] ;  /* 0x00288000dc9c783b */ /* 0x000fec0000004200 */
[----:B------:R-:W-:Y:S02]  /*14c10*/  F2FP.PACK_AB R144, R252, R169 ;  /* 0x000000a9fc90723e */ /* 0x000fe400000000ff */
[----:B------:R-:W-:Y:S03]  /*14c20*/  F2FP.PACK_AB R146, R250, R251 ;  /* 0x000000fbfa92723e */ /* 0x000fe600000000ff */
[----:B------:R-:W-:Y:S02]  /*14c30*/  F2FP.PACK_AB R145, R248, R249 ;  /* 0x000000f9f891723e */ /* 0x000fe400000000ff */
[----:B--2---:R-:W-:Y:S01]  /*14c40*/  F2FP.PACK_AB R147, R246, R247 ;  /* 0x000000f7f693723e */ /* 0x004fe200000000ff */
[--C-:B-1----:R-:W-:Y:S06]  /*14c50*/  FFMA.FTZ R2, R241, c[0x0][0x2d0], -R198.reuse ;  /* 0x0000b400f1027a23 */ /* 0x102fec00000108c6 */
[-C--:B------:R-:W-:Y:S01]  /*14c60*/  HMMA.16816.F32 R8, R144, R152.reuse, R8 ;  /* 0x000000989008723c */ /* 0x080fe20000001808 */
[----:B------:R1:W2:Y:S02]  /*14c70*/  MUFU.EX2 R244, R2 ;  /* 0x0000000200f47308 */ /* 0x0002a40000000800 */
[--C-:B-1----:R-:W-:Y:S01]  /*14c80*/  FFMA.FTZ R2, R243, c[0x0][0x2d0], -R198.reuse ;  /* 0x0000b400f3027a23 */ /* 0x102fe200000108c6 */
[----:B--2---:R-:W-:Y:S07]  /*14c90*/  F2FP.PACK_AB R148, R244, R245 ;  /* 0x000000f5f494723e */ /* 0x004fee00000000ff */
[----:B------:R1:W-:Y:S02]  /*14ca0*/  MUFU.EX2 R243, R2 ;  /* 0x0000000200f37308 */ /* 0x0003e40000000800 */
[--C-:B-1----:R-:W-:Y:S01]  /*14cb0*/  FFMA.FTZ R2, R181, c[0x0][0x2d0], -R198.reuse ;  /* 0x0000b400b5027a23 */ /* 0x102fe200000108c6 */
[----:B------:R-:W-:Y:S02]  /*14cc0*/  MOV R181, R175 ;  /* 0x000000af00b57202 */ /* 0x000fe40000000f00 */
[----:B------:R-:W-:Y:S05]  /*14cd0*/  MOV R175, R174 ;  /* 0x000000ae00af7202 */ /* 0x000fea0000000f00 */
[----:B------:R1:W2:Y:S01]  /*14ce0*/  MUFU.EX2 R242, R2 ;  /* 0x0000000200f27308 */ /* 0x0002a20000000800 */
[----:B------:R-:W-:Y:S02]  /*14cf0*/  MOV R174, R162 ;  /* 0x000000a200ae7202 */ /* 0x000fe40000000f00 */
[----:B------:R-:W4:Y:S01]  /*14d00*/  LDSM.16.MT88.4 R160, [R218+0x2880] ;  /* 0x00288000daa0783b */ /* 0x000f220000004200 */
[--C-:B-1----:R-:W-:Y:S01]  /*14d10*/  FFMA.FTZ R2, R201, c[0x0][0x2d0], -R137.reuse ;  /* 0x0000b400c9027a23 */ /* 0x102fe20000010889 */
[----:B--2---:R-:W-:Y:S05]  /*14d20*/  F2FP.PACK_AB R150, R242, R243 ;  /* 0x000000f3f296723e */ /* 0x004fea00000000ff */
[----:B------:R1:W-:Y:S02]  /*14d30*/  MUFU.EX2 R204, R2 ;  /* 0x0000000200cc7308 */ /* 0x0003e40000000800 */
[--C-:B-1----:R-:W-:Y:S08]  /*14d40*/  FFMA.FTZ R2, R200, c[0x0][0x2d0], -R137.reuse ;  /* 0x0000b400c8027a23 */ /* 0x102ff00000010889 */
[----:B------:R1:W2:Y:S02]  /*14d50*/  MUFU.EX2 R203, R2 ;  /* 0x0000000200cb7308 */ /* 0x0002a40000000800 */
[--C-:B-1----:R-:W-:Y:S01]  /*14d60*/  FFMA.FTZ R2, R202, c[0x0][0x2d0], -R137.reuse ;  /* 0x0000b400ca027a23 */ /* 0x102fe20000010889 */
[----:B--2---:R-:W-:Y:S07]  /*14d70*/  F2FP.PACK_AB R149, R203, R204 ;  /* 0x000000cccb95723e */ /* 0x004fee00000000ff */
[----:B------:R1:W-:Y:S02]  /*14d80*/  MUFU.EX2 R201, R2 ;  /* 0x0000000200c97308 */ /* 0x0003e40000000800 */
[----:B-1----:R-:W-:Y:S08]  /*14d90*/  FFMA.FTZ R2, R240, c[0x0][0x2d0], -R137 ;  /* 0x0000b400f0027a23 */ /* 0x002ff00000010889 */
[----:B------:R-:W1:Y:S02]  /*14da0*/  MUFU.EX2 R202, R2 ;  /* 0x0000000200ca7308 */ /* 0x000e640000000800 */
[----:B-1----:R-:W-:Y:S01]  /*14db0*/  F2FP.PACK_AB R151, R202, R201 ;  /* 0x000000c9ca97723e */ /* 0x002fe200000000ff */
[--C-:B------:R-:W-:Y:S07]  /*14dc0*/  FFMA.FTZ R2, R186, c[0x0][0x2d0], -R143.reuse ;  /* 0x0000b400ba027a23 */ /* 0x100fee000001088f */
[----:B------:R1:W-:Y:S01]  /*14dd0*/  MUFU.EX2 R241, R2 ;  /* 0x0000000200f17308 */ /* 0x0003e20000000800 */
[C---:B------:R-:W-:Y:S08]  /*14de0*/  HMMA.16816.F32 R12, R148.reuse, R152, R12 ;  /* 0x00000098940c723c */ /* 0x040ff0000000180c */
[-C--:B------:R-:W-:Y:S08]  /*14df0*/  HMMA.16816.F32 R16, R148, R154.reuse, R16 ;  /* 0x0000009a9410723c */ /* 0x080ff00000001810 */
[C---:B------:R-:W-:Y:S01]  /*14e00*/  HMMA.16816.F32 R20, R144.reuse, R154, R20 ;  /* 0x0000009a9014723c */ /* 0x040fe20000001814 */
[----:B------:R-:W2:Y:S03]  /*14e10*/  LDSM.16.MT88.4 R152, [R219+0x2880] ;  /* 0x00288000db98783b */ /* 0x000ea60000004200 */
[----:B-1----:R-:W-:Y:S04]  /*14e20*/  FFMA.FTZ R2, R185, c[0x0][0x2d0], -R143 ;  /* 0x0000b400b9027a23 */ /* 0x002fe8000001088f */
[-C--:B----4-:R-:W-:Y:S01]  /*14e30*/  HMMA.16816.F32 R24, R144, R160.reuse, R24 ;  /* 0x000000a09018723c */ /* 0x090fe20000001818 */
[----:B------:R1:W4:Y:S03]  /*14e40*/  MUFU.EX2 R239, R2 ;  /* 0x0000000200ef7308 */ /* 0x0003260000000800 */
[----:B---3--:R-:W-:Y:S01]  /*14e50*/  FFMA.FTZ R3, R6, R3, R199 ;  /* 0x0000000306037223 */ /* 0x008fe200000100c7 */
[----:B------:R-:W-:Y:S03]  /*14e60*/  MOV R6, R168 ;  /* 0x000000a800067202 */ /* 0x000fe60000000f00 */
[C---:B------:R-:W-:Y:S08]  /*14e70*/  HMMA.16816.F32 R28, R148.reuse, R160, R28 ;  /* 0x000000a0941c723c */ /* 0x040ff0000000181c */
[-C--:B------:R-:W-:Y:S08]  /*14e80*/  HMMA.16816.F32 R32, R148, R162.reuse, R32 ;  /* 0x000000a29420723c */ /* 0x080ff00000001820 */
[C---:B------:R-:W-:Y:S01]  /*14e90*/  HMMA.16816.F32 R36, R144.reuse, R162, R36 ;  /* 0x000000a29024723c */ /* 0x040fe20000001824 */
[----:B------:R-:W3:Y:S03]  /*14ea0*/  LDSM.16.MT88.4 R160, [R217+0x4080] ;  /* 0x00408000d9a0783b */ /* 0x000ee60000004200 */
[----:B-1----:R-:W-:Y:S01]  /*14eb0*/  FFMA.FTZ R2, R184, c[0x0][0x2d0], -R143 ;  /* 0x0000b400b8027a23 */ /* 0x002fe2000001088f */
[----:B------:R-:W-:Y:S02]  /*14ec0*/  MOV R184, R174 ;  /* 0x000000ae00b87202 */ /* 0x000fe40000000f00 */
[----:B------:R-:W-:Y:S01]  /*14ed0*/  MOV R174, R171 ;  /* 0x000000ab00ae7202 */ /* 0x000fe20000000f00 */
[-C--:B------:R-:W-:Y:S01]  /*14ee0*/  HMMA.16816.F32 R40, R144, R156.reuse, R40 ;  /* 0x0000009c9028723c */ /* 0x080fe20000001828 */
[----:B------:R1:W1:Y:S03]  /*14ef0*/  MUFU.EX2 R240, R2 ;  /* 0x0000000200f07308 */ /* 0x0002660000000800 */
[----:B------:R-:W-:Y:S04]  /*14f00*/  MOV R171, R205 ;  /* 0x000000cd00ab7202 */ /* 0x000fe80000000f00 */
[C---:B------:R-:W-:Y:S08]  /*14f10*/  HMMA.16816.F32 R44, R148.reuse, R156, R44 ;  /* 0x0000009c942c723c */ /* 0x040ff0000000182c */
[-C--:B------:R-:W-:Y:S08]  /*14f20*/  HMMA.16816.F32 R48, R148, R158.reuse, R48 ;  /* 0x0000009e9430723c */ /* 0x080ff00000001830 */
[C---:B------:R-:W-:Y:S01]  /*14f30*/  HMMA.16816.F32 R52, R144.reuse, R158, R52 ;  /* 0x0000009e9034723c */ /* 0x040fe20000001834 */
[----:B------:R-:W4:Y:S03]  /*14f40*/  LDSM.16.MT88.4 R156, [R218+0x4080] ;  /* 0x00408000da9c783b */ /* 0x000f260000004200 */
[--C-:B-1----:R-:W-:Y:S04]  /*14f50*/  FFMA.FTZ R2, R183, c[0x0][0x2d0], -R197.reuse ;  /* 0x0000b400b7027a23 */ /* 0x102fe800000108c5 */
[-C--:B--2---:R-:W-:Y:S01]  /*14f60*/  HMMA.16816.F32 R56, R144, R152.reuse, R56 ;  /* 0x000000989038723c */ /* 0x084fe20000001838 */
[----:B------:R-:W2:Y:S01]  /*14f70*/  LDL.LU R183, [R1+0x94] ;  /* 0x0000940001b77983 */ /* 0x000ea20000300800 */
[----:B------:R1:W-:Y:S06]  /*14f80*/  MUFU.EX2 R215, R2 ;  /* 0x0000000200d77308 */ /* 0x0003ec0000000800 */
[C---:B------:R-:W-:Y:S08]  /*14f90*/  HMMA.16816.F32 R60, R148.reuse, R152, R60 ;  /* 0x00000098943c723c */ /* 0x040ff0000000183c */
[-C--:B------:R-:W-:Y:S08]  /*14fa0*/  HMMA.16816.F32 R64, R148, R154.reuse, R64 ;  /* 0x0000009a9440723c */ /* 0x080ff00000001840 */
[C---:B------:R-:W-:Y:S01]  /*14fb0*/  HMMA.16816.F32 R68, R144.reuse, R154, R68 ;  /* 0x0000009a9044723c */ /* 0x040fe20000001844 */
[----:B------:R-:W4:Y:S03]  /*14fc0*/  LDSM.16.MT88.4 R152, [R220+0x4080] ;  /* 0x00408000dc98783b */ /* 0x000f260000004200 */
[--C-:B-1----:R-:W-:Y:S01]  /*14fd0*/  FFMA.FTZ R2, R182, c[0x0][0x2d0], -R197.reuse ;  /* 0x0000b400b6027a23 */ /* 0x102fe200000108c5 */
[----:B------:R-:W-:Y:S02]  /*14fe0*/  MOV R182, R175 ;  /* 0x000000af00b67202 */ /* 0x000fe40000000f00 */
[----:B------:R-:W-:Y:S01]  /*14ff0*/  MOV R175, R172 ;  /* 0x000000ac00af7202 */ /* 0x000fe20000000f00 */
[-C--:B---3--:R-:W-:Y:S01]  /*15000*/  HMMA.16816.F32 R72, R144, R160.reuse, R72 ;  /* 0x000000a09048723c */ /* 0x088fe20000001848 */
[----:B------:R1:W3:Y:S03]  /*15010*/  MUFU.EX2 R213, R2 ;  /* 0x0000000200d57308 */ /* 0x0002e60000000800 */
[----:B------:R-:W-:Y:S04]  /*15020*/  MOV R172, R166 ;  /* 0x000000a600ac7202 */ /* 0x000fe80000000f00 */
[C---:B------:R-:W-:Y:S08]  /*15030*/  HMMA.16816.F32 R76, R148.reuse, R160, R76 ;  /* 0x000000a0944c723c */ /* 0x040ff0000000184c */
[-C--:B------:R-:W-:Y:S08]  /*15040*/  HMMA.16816.F32 R80, R148, R162.reuse, R80 ;  /* 0x000000a29450723c */ /* 0x080ff00000001850 */
[C---:B------:R-:W-:Y:S01]  /*15050*/  HMMA.16816.F32 R84, R144.reuse, R162, R84 ;  /* 0x000000a29054723c */ /* 0x040fe20000001854 */
[----:B------:R-:W3:Y:S03]  /*15060*/  LDSM.16.MT88.4 R160, [R219+0x4080] ;  /* 0x00408000dba0783b */ /* 0x000ee60000004200 */
[----:B-1----:R-:W-:Y:S01]  /*15070*/  FFMA.FTZ R2, R181, c[0x0][0x2d0], -R197 ;  /* 0x0000b400b5027a23 */ /* 0x002fe200000108c5 */
[----:B------:R-:W-:Y:S02]  /*15080*/  MOV R181, R173 ;  /* 0x000000ad00b57202 */ /* 0x000fe40000000f00 */
[----:B------:R-:W-:Y:S01]  /*15090*/  MOV R173, R167 ;  /* 0x000000a700ad7202 */ /* 0x000fe20000000f00 */
[-C--:B----4-:R-:W-:Y:S01]  /*150a0*/  HMMA.16816.F32 R88, R144, R156.reuse, R88 ;  /* 0x0000009c9058723c */ /* 0x090fe20000001858 */
[----:B------:R1:W4:Y:S07]  /*150b0*/  MUFU.EX2 R214, R2 ;  /* 0x0000000200d67308 */ /* 0x00032e0000000800 */
[C---:B------:R-:W-:Y:S01]  /*150c0*/  HMMA.16816.F32 R92, R148.reuse, R156, R92 ;  /* 0x0000009c945c723c */ /* 0x040fe2000000185c */
[----:B------:R-:W2:Y:S04]  /*150d0*/  LDL.LU R156, [R1+0xa0] ;  /* 0x0000a000019c7983 */ /* 0x000ea80000300800 */
[----:B------:R-:W2:Y:S03]  /*150e0*/  LDL.LU R157, [R1+0x98] ;  /* 0x00009800019d7983 */ /* 0x000ea60000300800 */
[-C--:B------:R-:W-:Y:S08]  /*150f0*/  HMMA.16816.F32 R96, R148, R158.reuse, R96 ;  /* 0x0000009e9460723c */ /* 0x080ff00000001860 */
[C---:B------:R-:W-:Y:S04]  /*15100*/  HMMA.16816.F32 R100, R144.reuse, R158, R100 ;  /* 0x0000009e9064723c */ /* 0x040fe80000001864 */
[--C-:B-1----:R-:W-:Y:S04]  /*15110*/  FFMA.FTZ R2, R179, c[0x0][0x2d0], -R198.reuse ;  /* 0x0000b400b3027a23 */ /* 0x102fe800000108c6 */
[-C--:B------:R-:W-:Y:S01]  /*15120*/  HMMA.16816.F32 R104, R144, R152.reuse, R104 ;  /* 0x000000989068723c */ /* 0x080fe20000001868 */
[----:B------:R1:W-:Y:S07]  /*15130*/  MUFU.EX2 R207, R2 ;  /* 0x0000000200cf7308 */ /* 0x0003ee0000000800 */
[C---:B------:R-:W-:Y:S08]  /*15140*/  HMMA.16816.F32 R108, R148.reuse, R152, R108 ;  /* 0x00000098946c723c */ /* 0x040ff0000000186c */
[-C--:B------:R-:W-:Y:S08]  /*15150*/  HMMA.16816.F32 R112, R148, R154.reuse, R112 ;  /* 0x0000009a9470723c */ /* 0x080ff00000001870 */
[C---:B------:R-:W-:Y:S04]  /*15160*/  HMMA.16816.F32 R116, R144.reuse, R154, R116 ;  /* 0x0000009a9074723c */ /* 0x040fe80000001874 */
[--C-:B-1----:R-:W-:Y:S04]  /*15170*/  FFMA.FTZ R2, R178, c[0x0][0x2d0], -R198.reuse ;  /* 0x0000b400b2027a23 */ /* 0x102fe800000108c6 */
[-C--:B---3--:R-:W-:Y:S01]  /*15180*/  HMMA.16816.F32 R120, R144, R160.reuse, R120 ;  /* 0x000000a09078723c */ /* 0x088fe20000001878 */
[----:B------:R1:W-:Y:S07]  /*15190*/  MUFU.EX2 R208, R2 ;  /* 0x0000000200d07308 */ /* 0x0003ee0000000800 */
[C---:B------:R-:W-:Y:S08]  /*151a0*/  HMMA.16816.F32 R124, R148.reuse, R160, R124 ;  /* 0x000000a0947c723c */ /* 0x040ff0000000187c */
[-C--:B------:R-:W-:Y:S08]  /*151b0*/  HMMA.16816.F32 R128, R148, R162.reuse, R128 ;  /* 0x000000a29480723c */ /* 0x080ff00000001880 */
[----:B------:R-:W-:Y:S04]  /*151c0*/  HMMA.16816.F32 R132, R144, R162, R132 ;  /* 0x000000a29084723c */ /* 0x000fe80000001884 */
[--C-:B-1----:R-:W-:Y:S03]  /*151d0*/  FFMA.FTZ R2, R206, c[0x0][0x2d0], -R198.reuse ;  /* 0x0000b400ce027a23 */ /* 0x102fe600000108c6 */
[----:B------:R-:W-:Y:S01]  /*151e0*/  F2FP.PACK_AB R144, R239, R241 ;  /* 0x000000f1ef90723e */ /* 0x000fe200000000ff */
[----:B------:R1:W-:Y:S01]  /*151f0*/  MUFU.EX2 R206, R2 ;  /* 0x0000000200ce7308 */ /* 0x0003e20000000800 */
[----:B------:R-:W-:Y:S03]  /*15200*/  F2FP.PACK_AB R146, R238, R240 ;  /* 0x000000f0ee92723e */ /* 0x000fe600000000ff */
[----:B------:R-:W-:Y:S02]  /*15210*/  F2FP.PACK_AB R145, R213, R215 ;  /* 0x000000d7d591723e */ /* 0x000fe400000000ff */
[----:B----4-:R-:W-:Y:S01]  /*15220*/  F2FP.PACK_AB R147, R212, R214 ;  /* 0x000000d6d493723e */ /* 0x010fe200000000ff */
[----:B-1----:R-:W-:Y:S04]  /*15230*/  FFMA.FTZ R2, R177, c[0x0][0x2d0], -R198 ;  /* 0x0000b400b1027a23 */ /* 0x002fe800000108c6 */
[----:B------:R1:W3:Y:S02]  /*15240*/  MUFU.EX2 R205, R2 ;  /* 0x0000000200cd7308 */ /* 0x0002e40000000800 */
[--C-:B-1----:R-:W-:Y:S01]  /*15250*/  FFMA.FTZ R2, R164, c[0x0][0x2d0], -R137.reuse ;  /* 0x0000b400a4027a23 */ /* 0x102fe20000010889 */
[----:B---3--:R-:W-:Y:S01]  /*15260*/  F2FP.PACK_AB R198, R205, R206 ;  /* 0x000000cecdc6723e */ /* 0x008fe200000000ff */
[----:B------:R-:W1:Y:S06]  /*15270*/  LDSM.16.MT88.4 R164, [R217+0x3080] ;  /* 0x00308000d9a4783b */ /* 0x000e6c0000004200 */
[----:B------:R3:W-:Y:S02]  /*15280*/  MUFU.EX2 R143, R2 ;  /* 0x00000002008f7308 */ /* 0x0007e40000000800 */
[--C-:B---3--:R-:W-:Y:S02]  /*15290*/  FFMA.FTZ R2, R176, c[0x0][0x2d0], -R137.reuse ;  /* 0x0000b400b0027a23 */ /* 0x108fe40000010889 */
[----:B------:R-:W-:Y:S01]  /*152a0*/  FFMA.FTZ R137, R139, c[0x0][0x2d0], -R137 ;  /* 0x0000b4008b897a23 */ /* 0x000fe20000010889 */
[----:B------:R-:W3:Y:S05]  /*152b0*/  LDSM.16.MT88.4 R176, [R218+0x3080] ;  /* 0x00308000dab0783b */ /* 0x000eea0000004200 */
[----:B------:R-:W4:Y:S01]  /*152c0*/  MUFU.EX2 R200, R2 ;  /* 0x0000000200c87308 */ /* 0x000f220000000800 */
[----:B------:R-:W-:Y:S01]  /*152d0*/  MOV R139, R169 ;  /* 0x000000a9008b7202 */ /* 0x000fe20000000f00 */
[-C--:B-1----:R-:W-:Y:S08]  /*152e0*/  HMMA.16816.F32 R148, R144, R164.reuse, R8 ;  /* 0x000000a49094723c */ /* 0x082ff00000001808 */
[----:B------:R-:W1:Y:S01]  /*152f0*/  MUFU.EX2 R137, R137 ;  /* 0x0000008900897308 */ /* 0x000e620000000800 */
[----:B------:R-:W2:Y:S03]  /*15300*/  LDSM.16.MT88.4 R8, [R219+0x3080] ;  /* 0x00308000db08783b */ /* 0x000ea60000004200 */
[----:B----4-:R-:W-:Y:S02]  /*15310*/  F2FP.PACK_AB R197, R200, R143 ;  /* 0x0000008fc8c5723e */ /* 0x010fe400000000ff */
[----:B-1----:R-:W-:Y:S01]  /*15320*/  F2FP.PACK_AB R199, R137, R138 ;  /* 0x0000008a89c7723e */ /* 0x002fe200000000ff */
[----:B--2---:R-:W-:Y:S01]  /*15330*/  FFMA.FTZ R7, R7, R183, R184 ;  /* 0x000000b707077223 */ /* 0x004fe200000100b8 */
[----:B------:R-:W-:Y:S02]  /*15340*/  MOV R183, R181 ;  /* 0x000000b500b77202 */ /* 0x000fe40000000f00 */
[----:B------:R-:W-:Y:S01]  /*15350*/  MOV R181, R171 ;  /* 0x000000ab00b57202 */ /* 0x000fe20000000f00 */
[----:B------:R-:W-:Y:S01]  /*15360*/  FFMA.FTZ R2, R0, R156, R196 ;  /* 0x0000009c00027223 */ /* 0x000fe200000100c4 */
[----:B------:R-:W-:Y:S02]  /*15370*/  F2FP.PACK_AB R196, R208, R207 ;  /* 0x000000cfd0c4723e */ /* 0x000fe400000000ff */
[----:B------:R-:W-:Y:S01]  /*15380*/  MOV R0, R175 ;  /* 0x000000af00007202 */ /* 0x000fe20000000f00 */
[----:B------:R-:W-:Y:S01]  /*15390*/  FFMA.FTZ R4, R4, R157, R182 ;  /* 0x0000009d04047223 */ /* 0x000fe200000100b6 */
[----:B------:R-:W-:Y:S01]  /*153a0*/  MOV R182, R170 ;  /* 0x000000aa00b67202 */ /* 0x000fe20000000f00 */
[----:B------:R-:W-:Y:S02]  /*153b0*/  FADD.FTZ R2, R209, R2 ;  /* 0x00000002d1027221 */ /* 0x000fe40000010000 */
[C---:B------:R-:W-:Y:S01]  /*153c0*/  HMMA.16816.F32 R152, R196.reuse, R164, R12 ;  /* 0x000000a4c498723c */ /* 0x040fe2000000180c */
[----:B------:R-:W1:Y:S03]  /*153d0*/  LDSM.16.MT88.4 R12, [R217+0x4880] ;  /* 0x00488000d90c783b */ /* 0x000e660000004200 */
[----:B------:R-:W-:Y:S02]  /*153e0*/  FADD.FTZ R2, R210, R2 ;  /* 0x00000002d2027221 */ /* 0x000fe40000010000 */
[----:B------:R-:W-:Y:S02]  /*153f0*/  FADD.FTZ R0, R0, R7 ;  /* 0x0000000700007221 */ /* 0x000fe40000010000 */
[-C--:B------:R-:W-:Y:S01]  /*15400*/  HMMA.16816.F32 R156, R196, R166.reuse, R16 ;  /* 0x000000a6c49c723c */ /* 0x080fe20000001810 */
[----:B------:R-:W2:Y:S07]  /*15410*/  LDSM.16.MT88.4 R16, [R218+0x4880] ;  /* 0x00488000da10783b */ /* 0x000eae0000004200 */
[C---:B------:R-:W-:Y:S01]  /*15420*/  HMMA.16816.F32 R160, R144.reuse, R166, R20 ;  /* 0x000000a690a0723c */ /* 0x040fe20000001814 */
[----:B------:R-:W4:Y:S07]  /*15430*/  LDSM.16.MT88.4 R20, [R220+0x4880] ;  /* 0x00488000dc14783b */ /* 0x000f2e0000004200 */
[-C--:B---3--:R-:W-:Y:S01]  /*15440*/  HMMA.16816.F32 R164, R144, R176.reuse, R24 ;  /* 0x000000b090a4723c */ /* 0x088fe20000001818 */
[----:B------:R-:W2:Y:S07]  /*15450*/  LDSM.16.MT88.4 R24, [R219+0x4880] ;  /* 0x00488000db18783b */ /* 0x000eae0000004200 */
[C---:B------:R-:W-:Y:S07]  /*15460*/  HMMA.16816.F32 R168, R196.reuse, R176, R28 ;  /* 0x000000b0c4a8723c */ /* 0x040fee000000181c */
[----:B------:R-:W-:Y:S02]  /*15470*/  MOV R30, R174 ;  /* 0x000000ae001e7202 */ /* 0x000fe40000000f00 */
[----:B------:R-:W-:Y:S03]  /*15480*/  MOV R28, R173 ;  /* 0x000000ad001c7202 */ /* 0x000fe60000000f00 */
[----:B------:R-:W-:Y:S02]  /*15490*/  MOV R29, R172 ;  /* 0x000000ac001d7202 */ /* 0x000fe40000000f00 */
[-C--:B------:R-:W-:Y:S01]  /*154a0*/  HMMA.16816.F32 R172, R196, R178.reuse, R32 ;  /* 0x000000b2c4ac723c */ /* 0x080fe20000001820 */
[----:B------:R-:W3:Y:S02]  /*154b0*/  LDL R32, [R1+0xa8] ;  /* 0x0000a80001207983 */ /* 0x000ee40000100800 */
[----:B------:R-:W-:Y:S04]  /*154c0*/  MOV R31, R183 ;  /* 0x000000b7001f7202 */ /* 0x000fe80000000f00 */
[----:B------:R-:W-:Y:S01]  /*154d0*/  MOV R33, R182 ;  /* 0x000000b600217202 */ /* 0x000fe20000000f00 */
[C---:B------:R-:W-:Y:S04]  /*154e0*/  HMMA.16816.F32 R176, R144.reuse, R178, R36 ;  /* 0x000000b290b0723c */ /* 0x040fe80000001824 */
[----:B------:R-:W-:Y:S02]  /*154f0*/  MOV R34, R181 ;  /* 0x000000b500227202 */ /* 0x000fe40000000f00 */
[----:B------:R-:W-:Y:S02]  /*15500*/  MOV R35, R180 ;  /* 0x000000b400237202 */ /* 0x000fe40000000f00 */
[-C--:B------:R-:W-:Y:S04]  /*15510*/  HMMA.16816.F32 R180, R144, R192.reuse, R40 ;  /* 0x000000c090b4723c */ /* 0x080fe80000001828 */
[----:B------:R-:W-:Y:S02]  /*15520*/  FADD.FTZ R3, R34, R3 ;  /* 0x0000000322037221 */ /* 0x000fe40000010000 */
        /* <DEDUP_REMOVED lines=8> */
[----:B------:R-:W-:Y:S04]  /*155b0*/  FADD.FTZ R2, R245, R7 ;  /* 0x00000007f5027221 */ /* 0x000fe80000010000 */
[-C--:B------:R-:W-:Y:S08]  /*155c0*/  HMMA.16816.F32 R56, R144, R8.reuse, R56 ;  /* 0x000000089038723c */ /* 0x080ff00000001838 */
[C---:B------:R-:W-:Y:S07]  /*155d0*/  HMMA.16816.F32 R60, R196.reuse, R8, R60 ;  /* 0x00000008c43c723c */ /* 0x040fee000000183c */
[----:B------:R-:W-:Y:S01]  /*155e0*/  FADD.FTZ R8, R33, R4 ;  /* 0x0000000421087221 */ /* 0x000fe20000010000 */
        /* <DEDUP_REMOVED lines=17> */
[-C--:B--2---:R-:W-:Y:S04]  /*15700*/  HMMA.16816.F32 R88, R144, R16.reuse, R88 ;  /* 0x000000109058723c */ /* 0x084fe80000001858 */
        /* <DEDUP_REMOVED lines=11> */
[-C--:B----4-:R-:W-:Y:S04]  /*157c0*/  HMMA.16816.F32 R104, R144, R20.reuse, R104 ;  /* 0x000000149068723c */ /* 0x090fe80000001868 */
        /* <DEDUP_REMOVED lines=14> */
[C---:B------:R-:W-:Y:S01]  /*158b0*/  HMMA.16816.F32 R124, R196.reuse, R24, R124 ;  /* 0x00000018c47c723c */ /* 0x040fe2000000187c */
[----:B------:R1:W-:Y:S03]  /*158c0*/  STL [R1+0x94], R6 ;  /* 0x0000940601007387 */ /* 0x0003e60000100800 */
[----:B------:R-:W-:Y:S02]  /*158d0*/  FADD.FTZ R2, R205, R2 ;  /* 0x00000002cd027221 */ /* 0x000fe40000010000 */
[----:B------:R-:W-:Y:S02]  /*158e0*/  FADD.FTZ R0, R138, R3 ;  /* 0x000000038a007221 */ /* 0x000fe40000010000 */
[-C--:B------:R-:W-:Y:S01]  /*158f0*/  HMMA.16816.F32 R128, R196, R26.reuse, R128 ;  /* 0x0000001ac480723c */ /* 0x080fe20000001880 */
[----:B------:R2:W-:Y:S03]  /*15900*/  STL [R1+0x9c], R2 ;  /* 0x00009c0201007387 */ /* 0x0005e60000100800 */
[----:B------:R-:W-:Y:S02]  /*15910*/  FADD.FTZ R3, R212, R4 ;  /* 0x00000004d4037221 */ /* 0x000fe40000010000 */
[----:B------:R-:W-:Y:S01]  /*15920*/  FADD.FTZ R0, R137, R0 ;  /* 0x0000000089007221 */ /* 0x000fe20000010000 */
[----:B------:R-:W-:Y:S01]  /*15930*/  MOV R137, R136 ;  /* 0x0000008800897202 */ /* 0x000fe20000000f00 */
[----:B------:R-:W-:Y:S01]  /*15940*/  HMMA.16816.F32 R132, R144, R26, R132 ;  /* 0x0000001a9084723c */ /* 0x000fe20000001884 */
[----:B------:R4:W-:Y:S04]  /*15950*/  STL [R1+0x98], R3 ;  /* 0x0000980301007387 */ /* 0x0009e80000100800 */
[----:B------:R3:W-:Y:S01]  /*15960*/  STL [R1+0xa0], R0 ;  /* 0x0000a00001007387 */ /* 0x0007e20000100800 */
[----:B-1----:R-:W-:Y:S02]  /*15970*/  MOV R6, R141 ;  /* 0x0000008d00067202 */ /* 0x002fe40000000f00 */
[----:B--2---:R-:W-:Y:S04]  /*15980*/  MOV R2, R140 ;  /* 0x0000008c00027202 */ /* 0x004fe80000000f00 */
[----:B----4-:R-:W-:Y:S02]  /*15990*/  MOV R3, R142 ;  /* 0x0000008e00037202 */ /* 0x010fe40000000f00 */
[----:B---3--:R-:W-:Y:S02]  /*159a0*/  ISETP.GT.AND P0, PT, R237, R32, PT ;  /* 0x00000020ed00720c */ /* 0x008fe40003f04270 */
[----:B------:R-:W-:Y:S11]  /*159b0*/  MOV R237, R235 ;  /* 0x000000eb00ed7202 */ /* 0x000ff60000000f00 */
[----:B------:R-:W-:-:S05]  /*159c0*/  @P0 BRA `(.L_x_1235) ;  /* 0xffffc96000000947 */ /* 0x000fca000383ffff */
.L_x_1234:
[----:B------:R-:W2:Y:S02]  /*159d0*/  LDL R0, [R1+0xa4] ;  /* 0x0000a40001007983 */ /* 0x000ea40000100800 */
[----:B--2---:R-:W-:-:S13]  /*159e0*/  ISETP.GE.AND P0, PT, R235, R0, PT ;  /* 0x00000000eb00720c */ /* 0x004fda0003f06270 */
[----:B------:R-:W-:Y:S05]  /*159f0*/  @!P0 BRA `(.L_x_1236) ;  /* 0x00004d6000008947 */ /* 0x000fea0003800000 */
[----:B------:R-:W2:Y:S04]  /*15a00*/  LDL.64 R10, [R1+0xc8] ;  /* 0x0000c800010a7983 */ /* 0x000ea80000100a00 */
[----:B------:R-:W3:Y:S01]  /*15a10*/  LDL.64 R14, [R1+0xb8] ;  /* 0x0000b800010e7983 */ /* 0x000ee20000100a00 */
[----:B------:R-:W-:Y:S01]  /*15a20*/  MOV R0, UR12 ;  /* 0x0000000c00007c02 */ /* 0x000fe20008000f00 */
[----:B-1----:R-:W-:Y:S01]  /*15a30*/  IMAD.MOV.U32 R3, RZ, RZ, 0x30 ;  /* 0x00000030ff037424 */ /* 0x002fe200078e00ff */
[----:B------:R-:W-:Y:S01]  /*15a40*/  MOV R8, c[0x0][0x1e4] ;  /* 0x0000790000087a02 */ /* 0x000fe20000000f00 */
[----:B------:R-:W-:Y:S01]  /*15a50*/  IMAD.U32 R2, RZ, RZ, UR10 ;  /* 0x0000000aff027e24 */ /* 0x000fe2000f8e00ff */
[----:B------:R-:W-:Y:S01]  /*15a60*/  IADD3 R9, P1, R0, 0x80, RZ ;  /* 0x0000008000097810 */ /* 0x000fe20007f3e0ff */
[----:B------:R-:W-:Y:S01]  /*15a70*/  IMAD R0, R3, c[0x0][0x20c], RZ ;  /* 0x0000830003007a24 */ /* 0x000fe200078e02ff */
[----:B------:R-:W-:Y:S01]  /*15a80*/  MOV R6, R140 ;  /* 0x0000008c00067202 */ /* 0x000fe20000000f00 */
[----:B------:R-:W-:Y:S01]  /*15a90*/  IMAD.MOV.U32 R4, RZ, RZ, c[0x0][0x1e0] ;  /* 0x00007800ff047624 */ /* 0x000fe200078e00ff */
[----:B------:R-:W-:Y:S01]  /*15aa0*/  MOV R137, R141 ;  /* 0x0000008d00897202 */ /* 0x000fe20000000f00 */
[----:B------:R-:W-:Y:S01]  /*15ab0*/  STL [R1+0x84], R9 ;  /* 0x0000840901007387 */ /* 0x000fe20000100800 */
[----:B------:R-:W-:-:S02]  /*15ac0*/  IMAD.MOV.U32 R7, RZ, RZ, R142 ;  /* 0x000000ffff077224 */ /* 0x000fc400078e008e */
[----:B------:R-:W-:Y:S01]  /*15ad0*/  IMAD.MOV.U32 R138, RZ, RZ, R136 ;  /* 0x000000ffff8a7224 */ /* 0x000fe200078e0088 */
[----:B--2---:R-:W-:Y:S01]  /*15ae0*/  IADD3 R12, P2, R10, 0x40, RZ ;  /* 0x000000400a0c7810 */ /* 0x004fe20007f5e0ff */
[----:B------:R-:W-:Y:S01]  /*15af0*/  IMAD.WIDE.U32 R10, R3, c[0x0][0x208], RZ ;  /* 0x00008200030a7a25 */ /* 0x000fe200078e00ff */
[----:B------:R-:W-:Y:S02]  /*15b00*/  IADD3 R3, P0, R2, 0x80, RZ ;  /* 0x0000008002037810 */ /* 0x000fe40007f1e0ff */
[----:B------:R-:W-:Y:S02]  /*15b10*/  SHF.L.U64.HI R2, R4, 0x5, R8 ;  /* 0x0000000504027819 */ /* 0x000fe40000010208 */
[----:B---3--:R-:W-:Y:S01]  /*15b20*/  IADD3.X R13, RZ, R15, RZ, P2, !PT ;  /* 0x0000000fff0d7210 */ /* 0x008fe200017fe4ff */
[----:B------:R1:W-:Y:S01]  /*15b30*/  STL [R1+0x8c], R3 ;  /* 0x00008c0301007387 */ /* 0x0003e20000100800 */
[----:B------:R-:W-:-:S03]  /*15b40*/  IADD3.X R2, RZ, UR9, RZ, P1, !PT ;  /* 0x00000009ff027c10 */ /* 0x000fc60008ffe4ff */
[----:B------:R2:W-:Y:S04]  /*15b50*/  STL.64 [R1+0x78], R12 ;  /* 0x0000780c01007387 */ /* 0x0005e80000100a00 */
[----:B------:R2:W-:Y:S01]  /*15b60*/  STL [R1+0x80], R2 ;  /* 0x0000800201007387 */ /* 0x0005e20000100800 */
[----:B-1----:R-:W-:Y:S02]  /*15b70*/  IMAD.IADD R3, R11, 0x1, R0 ;  /* 0x000000010b037824 */ /* 0x002fe400078e0200 */
[----:B------:R-:W-:-:S05]  /*15b80*/  IMAD.X R0, RZ, RZ, UR5, P0 ;  /* 0x00000005ff007e24 */ /* 0x000fca00080e06ff */
[----:B------:R2:W-:Y:S02]  /*15b90*/  STL [R1+0x88], R0 ;  /* 0x0000880001007387 */ /* 0x0005e40000100800 */
.L_x_1253:
[----:B------:R-:W3:Y:S01]  /*15ba0*/  LDL.64 R18, [R1+0xb8] ;  /* 0x0000b80001127983 */ /* 0x000ee20000100a00 */
[----:B------:R-:W-:Y:S04]  /*15bb0*/  DEPBAR.LE SB0, 0x0 ;  /* 0x000080000000791a */ /* 0x000fe80000000000 */
[----:B------:R-:W-:Y:S01]  /*15bc0*/  WARPSYNC 0xffffffff ;  /* 0xffffffff00007948 */ /* 0x000fe20003800000 */
[----:B------:R-:W4:Y:S01]  /*15bd0*/  LDL.64 R16, [R1+0xc8] ;  /* 0x0000c80001107983 */ /* 0x000f220000100a00 */
[----:B--2---:R-:W-:Y:S02]  /*15be0*/  MOV R2, 0x30 ;  /* 0x0000003000027802 */ /* 0x004fe40000000f00 */
[----:B------:R-:W-:Y:S02]  /*15bf0*/  MOV R0, 0x30 ;  /* 0x0000003000007802 */ /* 0x000fe40000000f00 */
[----:B------:R-:W-:Y:S01]  /*15c00*/  MOV R26, 0x30 ;  /* 0x00000030001a7802 */ /* 0x000fe20000000f00 */
[----:B------:R-:W2:Y:S01]  /*15c10*/  LDL R29, [R1+0xac] ;  /* 0x0000ac00011d7983 */ /* 0x000ea20000100800 */
[----:B------:R-:W-:Y:S01]  /*15c20*/  IMAD.WIDE.U32 R2, R2, c[0x0][0x208], RZ ;  /* 0x0000820002027a25 */ /* 0x000fe200078e00ff */
[----:B------:R-:W-:Y:S02]  /*15c30*/  SHF.R.S32.HI R2, RZ, 0x1f, R235 ;  /* 0x0000001fff027819 */ /* 0x000fe400000114eb */
[----:B------:R-:W2:Y:S01]  /*15c40*/  LDL.64 R30, [R1+0x78] ;  /* 0x00007800011e7983 */ /* 0x000ea20000100a00 */
[----:B------:R-:W-:Y:S02]  /*15c50*/  IMAD R0, R0, c[0x0][0x20c], RZ ;  /* 0x0000830000007a24 */ /* 0x000fe400078e02ff */
[----:B------:R-:W-:Y:S03]  /*15c60*/  IMAD.WIDE.U32 R26, R26, c[0x0][0x208], RZ ;  /* 0x000082001a1a7a25 */ /* 0x000fe600078e00ff */
[----:B------:R-:W2:Y:S01]  /*15c70*/  LDL R28, [R1+0xe8] ;  /* 0x0000e800011c7983 */ /* 0x000ea20000100800 */
[----:B------:R-:W-:Y:S03]  /*15c80*/  IADD3 R0, R3, R0, RZ ;  /* 0x0000000003007210 */ /* 0x000fe60007ffe0ff */
[----:B------:R-:W2:Y:S02]  /*15c90*/  LDL R41, [R1+0x8c] ;  /* 0x00008c0001297983 */ /* 0x000ea40000100800 */
[----:B------:R-:W-:Y:S02]  /*15ca0*/  IMAD R0, R0, R235, RZ ;  /* 0x000000eb00007224 */ /* 0x000fe400078e02ff */
[----:B------:R-:W2:Y:S02]  /*15cb0*/  LDL R40, [R1+0x88] ;  /* 0x0000880001287983 */ /* 0x000ea40000100800 */
[----:B------:R-:W-:Y:S02]  /*15cc0*/  IMAD R0, R2, R26, R0 ;  /* 0x0000001a02007224 */ /* 0x000fe400078e0200 */
[----:B------:R-:W-:Y:S08]  /*15cd0*/  BAR.SYNC.DEFER_BLOCKING 0x0 ;  /* 0x0000000000007b1d */ /* 0x000ff00000010000 */
[----:B------:R-:W-:Y:S08]  /*15ce0*/  LDSM.16.M88.4 R52, [R223+0x8080] ;  /* 0x00808000df34783b */ /* 0x000ff00000000200 */
[----:B-----5:R-:W1:Y:S08]  /*15cf0*/  LDSM.16.M88.4 R20, [R216+0x5080] ;  /* 0x00508000d814783b */ /* 0x020e700000000200 */
[----:B------:R-:W1:Y:S08]  /*15d00*/  LDSM.16.M88.4 R48, [R223+0xa080] ;  /* 0x00a08000df30783b */ /* 0x000e700000000200 */
[----:B------:R-:W2:Y:S08]  /*15d10*/  LDSM.16.M88.4 R36, [R216+0x5880] ;  /* 0x00588000d824783b */ /* 0x000eb00000000200 */
[----:B------:R-:W2:Y:S04]  /*15d20*/  LDL R250, [R1+0xa4] ;  /* 0x0000a40001fa7983 */ /* 0x000ea80000100800 */
[----:B------:R-:W2:Y:S08]  /*15d30*/  LDSM.16.M88.4 R140, [R216+0x6080] ;  /* 0x00608000d88c783b */ /* 0x000eb00000000200 */
[----:B------:R-:W2:Y:S01]  /*15d40*/  LDL.64 R248, [R1+0xb0] ;  /* 0x0000b00001f87983 */ /* 0x000ea20000100a00 */
[-C--:B-1----:R-:W-:Y:S05]  /*15d50*/  HMMA.16816.F32 R8, R52, R20.reuse, RZ ;  /* 0x000000143408723c */ /* 0x082fea00000018ff */
[----:B------:R-:W-:Y:S03]  /*15d60*/  LDSM.16.M88.4 R144, [R225+0x8080] ;  /* 0x00808000e190783b */ /* 0x000fe60000000200 */
[C---:B------:R-:W-:Y:S05]  /*15d70*/  HMMA.16816.F32 R12, R48.reuse, R20, RZ ;  /* 0x00000014300c723c */ /* 0x040fea00000018ff */
[----:B------:R-:W1:Y:S08]  /*15d80*/  LDSM.16.M88.4 R196, [R227] ;  /* 0x00000000e3c4783b */ /* 0x000e700000000200 */
[----:B------:R-:W1:Y:S08]  /*15d90*/  LDSM.16.M88.4 R200, [R225+0xa080] ;  /* 0x00a08000e1c8783b */ /* 0x000e700000000200 */
[----:B------:R-:W1:Y:S08]  /*15da0*/  LDSM.16.M88.4 R204, [R233] ;  /* 0x00000000e9cc783b */ /* 0x000e700000000200 */
[----:B------:R-:W1:Y:S08]  /*15db0*/  LDSM.16.M88.4 R208, [R232] ;  /* 0x00000000e8d0783b */ /* 0x000e700000000200 */
[----:B------:R-:W2:Y:S06]  /*15dc0*/  LDL.64 R246, [R1+0xc0] ;  /* 0x0000c00001f67983 */ /* 0x000eac0000100a00 */
[----:B------:R-:W2:Y:S04]  /*15dd0*/  LDL R244, [R1+0xdc] ;  /* 0x0000dc0001f47983 */ /* 0x000ea80000100800 */
[----:B------:R-:W2:Y:S04]  /*15de0*/  LDL R139, [R1+0x4] ;  /* 0x00000400018b7983 */ /* 0x000ea80000100800 */
[----:B------:R-:W2:Y:S04]  /*15df0*/  LDL R242, [R1+0xd8] ;  /* 0x0000d80001f27983 */ /* 0x000ea80000100800 */
[----:B------:R-:W2:Y:S04]  /*15e00*/  LDL R240, [R1+0xd4] ;  /* 0x0000d40001f07983 */ /* 0x000ea80000100800 */
[----:B------:R-:W2:Y:S01]  /*15e10*/  LDL R241, [R1+0xd0] ;  /* 0x0000d00001f17983 */ /* 0x000ea20000100800 */
[----:B---3--:R-:W-:Y:S02]  /*15e20*/  MOV R25, R19 ;  /* 0x0000001300197202 */ /* 0x008fe40000000f00 */
[----:B----4-:R-:W-:Y:S02]  /*15e30*/  MOV R24, R16 ;  /* 0x0000001000187202 */ /* 0x010fe40000000f00 */
[-C--:B------:R-:W-:Y:S03]  /*15e40*/  HMMA.16816.F32 R16, R48, R22.reuse, RZ ;  /* 0x000000163010723c */ /* 0x080fe600000018ff */
[-C--:B------:R-:W-:Y:S01]  /*15e50*/  IMAD.WIDE.U32 R24, R235, R26.reuse, R24 ;  /* 0x0000001aeb187225 */ /* 0x080fe200078e0018 */
[----:B--2---:R-:W-:Y:S04]  /*15e60*/  ISETP.GE.AND P4, PT, R29, c[0x0][0x1d4], PT ;  /* 0x000075001d007a0c */ /* 0x004fe80003f86270 */
[C---:B------:R-:W-:Y:S04]  /*15e70*/  HMMA.16816.F32 R20, R52.reuse, R22, RZ ;  /* 0x000000163414723c */ /* 0x040fe800000018ff */
[----:B------:R-:W-:Y:S01]  /*15e80*/  LEA R32, P1, R24, c[0x0][0x1f8], 0x1 ;  /* 0x00007e0018207a11 */ /* 0x000fe200078208ff */
[----:B------:R-:W-:Y:S01]  /*15e90*/  IMAD.WIDE.U32 R2, R235, R26, R30 ;  /* 0x0000001aeb027225 */ /* 0x000fe200078e001e */
[----:B------:R-:W-:Y:S02]  /*15ea0*/  IADD3 R4, R25, R0, RZ ;  /* 0x0000000019047210 */ /* 0x000fe40007ffe0ff */
[----:B------:R-:W-:Y:S04]  /*15eb0*/  ISETP.GE.AND P3, PT, R28, c[0x0][0x1d4], PT ;  /* 0x000075001c007a0c */ /* 0x000fe80003f66270 */
[----:B------:R-:W-:Y:S02]  /*15ec0*/  LEA.HI.X R33, R24, c[0x0][0x1fc], R4, 0x1, P1 ;  /* 0x00007f0018217a11 */ /* 0x000fe400008f0c04 */
[-C--:B------:R-:W-:Y:S01]  /*15ed0*/  HMMA.16816.F32 R24, R52, R36.reuse, RZ ;  /* 0x000000243418723c */ /* 0x080fe200000018ff */
[----:B------:R-:W-:Y:S02]  /*15ee0*/  LEA R34, P0, R2, c[0x0][0x1f8], 0x1 ;  /* 0x00007e0002227a11 */ /* 0x000fe400078008ff */
[----:B------:R-:W-:Y:S01]  /*15ef0*/  IADD3 R0, R0, R3, RZ ;  /* 0x0000000300007210 */ /* 0x000fe20007ffe0ff */
[----:B------:R-:W-:Y:S01]  /*15f00*/  @!PT LDS RZ, [RZ] ;  /* 0x00000000fffff984 */ /* 0x000fe20000000800 */
[----:B------:R-:W-:Y:S01]  /*15f10*/  @!PT LDS RZ, [RZ] ;  /* 0x00000000fffff984 */ /* 0x000fe20000000800 */
[----:B------:R-:W-:Y:S01]  /*15f20*/  @!PT LDS RZ, [RZ] ;  /* 0x00000000fffff984 */ /* 0x000fe20000000800 */
[----:B------:R2:W-:Y:S03]  /*15f30*/  LDGSTS.E.BYPASS.LTC128B.128 [R234+0x2080], [R32.64], !P4 ;  /* 0x0208000020ea7fae */ /* 0x0005e6000e101d46 */
[----:B------:R-:W-:Y:S01]  /*15f40*/  LEA.HI.X R35, R2, c[0x0][0x1fc], R0, 0x1, P0 ;  /* 0x00007f0002237a11 */ /* 0x000fe200000f0c00 */
[C---:B------:R-:W-:Y:S04]  /*15f50*/  HMMA.16816.F32 R28, R48.reuse, R36, RZ ;  /* 0x00000024301c723c */ /* 0x040fe800000018ff */
[----:B------:R-:W-:Y:S01]  /*15f60*/  IADD3 R2, P0, R32, UR10, RZ ;  /* 0x0000000a20027c10 */ /* 0x000fe2000ff1e0ff */
[----:B------:R2:W-:Y:S03]  /*15f70*/  LDGSTS.E.BYPASS.LTC128B.128 [R234+0x3880], [R34.64], !P3 ;  /* 0x0388000022ea7fae */ /* 0x0005e6000d901d46 */
[----:B------:R-:W-:Y:S04]  /*15f80*/  IADD3.X R3, R33, UR5, RZ, P0, !PT ;  /* 0x0000000521037c10 */ /* 0x000fe800087fe4ff */
[C---:B------:R-:W-:Y:S01]  /*15f90*/  IADD3 R36, P0, R2.reuse, UR10, RZ ;  /* 0x0000000a02247c10 */ /* 0x040fe2000ff1e0ff */
[----:B------:R3:W-:Y:S03]  /*15fa0*/  LDGSTS.E.BYPASS.LTC128B.128 [R234+0x2880], [R2.64], !P4 ;  /* 0x0288000002ea7fae */ /* 0x0007e6000e101d46 */
[C---:B------:R-:W-:Y:S05]  /*15fb0*/  IADD3.X R37, R3.reuse, UR5, RZ, P0, !PT ;  /* 0x0000000503257c10 */ /* 0x040fea00087fe4ff */
[----:B------:R3:W-:Y:S08]  /*15fc0*/  LDGSTS.E.BYPASS.LTC128B.128 [R234+0x4080], [R2.64+0x80], !P3 ;  /* 0x0408008002ea7fae */ /* 0x0007f0000d901d46 */
[----:B------:R4:W-:Y:S01]  /*15fd0*/  LDGSTS.E.BYPASS.LTC128B.128 [R234+0x3080], [R36.64], !P4 ;  /* 0x0308000024ea7fae */ /* 0x0009e2000e101d46 */
[-C--:B--2---:R-:W-:Y:S01]  /*15fe0*/  HMMA.16816.F32 R32, R48, R38.reuse, RZ ;  /* 0x000000263020723c */ /* 0x084fe200000018ff */
[----:B---3--:R-:W-:Y:S04]  /*15ff0*/  IADD3 R2, P0, R2, R41, RZ ;  /* 0x0000002902027210 */ /* 0x008fe80007f1e0ff */
[----:B------:R-:W-:Y:S02]  /*16000*/  IADD3.X R3, R3, R40, RZ, P0, !PT ;  /* 0x0000002803037210 */ /* 0x000fe400007fe4ff */
[C---:B------:R-:W-:Y:S01]  /*16010*/  ISETP.GT.AND P0, PT, R235.reuse, R250, PT ;  /* 0x000000faeb00720c */ /* 0x040fe20003f04270 */
[C---:B----4-:R-:W-:Y:S02]  /*16020*/  HMMA.16816.F32 R36, R52.reuse, R38, RZ ;  /* 0x000000263424723c */ /* 0x050fe400000018ff */
[----:B------:R2:W-:Y:S06]  /*16030*/  LDGSTS.E.BYPASS.LTC128B.128 [R234+0x4880], [R2.64], !P3 ;  /* 0x0488000002ea7fae */ /* 0x0005ec000d901d46 */
[-C--:B------:R-:W-:Y:S02]  /*16040*/  HMMA.16816.F32 R40, R52, R140.reuse, RZ ;  /* 0x0000008c3428723c */ /* 0x080fe400000018ff */
[----:B------:R-:W0:Y:S02]  /*16050*/  LDGDEPBAR ;  /* 0x00000000000079af */ /* 0x000e240000000000 */
[----:B------:R-:W-:Y:S04]  /*16060*/  @P0 IADD3 R0, R235, -0x1, RZ ;  /* 0xffffffffeb000810 */ /* 0x000fe80007ffe0ff */
[C---:B------:R-:W-:Y:S08]  /*16070*/  HMMA.16816.F32 R44, R48.reuse, R140, RZ ;  /* 0x0000008c302c723c */ /* 0x040ff000000018ff */
[-C--:B------:R-:W-:Y:S01]  /*16080*/  HMMA.16816.F32 R48, R48, R142.reuse, RZ ;  /* 0x0000008e3030723c */ /* 0x080fe200000018ff */
[----:B--2---:R-:W-:Y:S03]  /*16090*/  @P0 SHF.R.S32.HI R2, RZ, 0x1f, R0 ;  /* 0x0000001fff020819 */ /* 0x004fe60000011400 */
[----:B------:R-:W-:Y:S04]  /*160a0*/  @P0 MOV R3, R249 ;  /* 0x000000f900030202 */ /* 0x000fe80000000f00 */
[----:B------:R-:W-:Y:S01]  /*160b0*/  HMMA.16816.F32 R52, R52, R142, RZ ;  /* 0x0000008e3434723c */ /* 0x000fe200000018ff */
[----:B------:R-:W-:Y:S03]  /*160c0*/  LDSM.16.M88.4 R140, [R224+0x8080] ;  /* 0x00808000e08c783b */ /* 0x000fe60000000200 */
[----:B------:R-:W-:Y:S04]  /*160d0*/  @P0 IMAD R2, R2, c[0x0][0x1e0], RZ ;  /* 0x0000780002020a24 */ /* 0x000fe800078e02ff */
[-C--:B-1----:R-:W-:Y:S05]  /*160e0*/  HMMA.16816.F32 R8, R144, R196.reuse, R8 ;  /* 0x000000c49008723c */ /* 0x082fea0000001808 */
[----:B------:R-:W-:Y:S03]  /*160f0*/  @P0 IMAD R2, R0, c[0x0][0x1e4], R2 ;  /* 0x0000790000020a24 */ /* 0x000fe600078e0202 */
        /* <DEDUP_REMOVED lines=12> */
[----:B------:R-:W2:Y:S07]  /*161c0*/  LDSM.16.M88.4 R200, [R224+0xa080] ;  /* 0x00a08000e0c8783b */ /* 0x000eae0000000200 */
        /* <DEDUP_REMOVED lines=14> */
[-C--:B------:R-:W-:Y:S01]  /*162b0*/  HMMA.16816.F32 R48, R200, R206.reuse, R48 ;  /* 0x000000cec830723c */ /* 0x080fe20000001830 */
[----:B------:R-:W2:Y:S07]  /*162c0*/  LDSM.16.M88.4 R200, [R226+0xa080] ;  /* 0x00a08000e2c8783b */ /* 0x000eae0000000200 */
        /* <DEDUP_REMOVED lines=13> */
[-C--:B-1----:R-:W-:Y:S08]  /*163a0*/  HMMA.16816.F32 R40, R144, R204.reuse, R40 ;  /* 0x000000cc9028723c */ /* 0x082ff00000001828 */
[C---:B------:R-:W-:Y:S08]  /*163b0*/  HMMA.16816.F32 R44, R200.reuse, R204, R44 ;  /* 0x000000ccc82c723c */ /* 0x040ff0000000182c */
[-C--:B------:R-:W-:Y:S01]  /*163c0*/  HMMA.16816.F32 R48, R200, R206.reuse, R48 ;  /* 0x000000cec830723c */ /* 0x080fe20000001830 */
[----:B------:R-:W1:Y:S07]  /*163d0*/  LDSM.16.M88.4 R200, [R223+0xe080] ;  /* 0x00e08000dfc8783b */ /* 0x000e6e0000000200 */
[----:B------:R-:W-:Y:S01]  /*163e0*/  HMMA.16816.F32 R52, R144, R206, R52 ;  /* 0x000000ce9034723c */ /* 0x000fe20000001834 */
[----:B------:R-:W3:Y:S07]  /*163f0*/  LDSM.16.M88.4 R144, [R216+0x7080] ;  /* 0x00708000d890783b */ /* 0x000eee0000000200 */
[-C--:B--2---:R-:W-:Y:S01]  /*16400*/  HMMA.16816.F32 R8, R140, R196.reuse, R8 ;  /* 0x000000c48c08723c */ /* 0x084fe20000001808 */
[----:B------:R-:W2:Y:S07]  /*16410*/  LDSM.16.M88.4 R204, [R216+0x7880] ;  /* 0x00788000d8cc783b */ /* 0x000eae0000000200 */
[C---:B-1----:R-:W-:Y:S08]  /*16420*/  HMMA.16816.F32 R12, R200.reuse, R196, R12 ;  /* 0x000000c4c80c723c */ /* 0x042ff0000000180c */
        /* <DEDUP_REMOVED lines=8> */
[-C--:B--2---:R-:W-:Y:S08]  /*164b0*/  HMMA.16816.F32 R40, R140, R204.reuse, R40 ;  /* 0x000000cc8c28723c */ /* 0x084ff00000001828 */
[C---:B------:R-:W-:Y:S08]  /*164c0*/  HMMA.16816.F32 R44, R200.reuse, R204, R44 ;  /* 0x000000ccc82c723c */ /* 0x040ff0000000182c */
[-C--:B------:R-:W-:Y:S01]  /*164d0*/  HMMA.16816.F32 R48, R200, R206.reuse, R48 ;  /* 0x000000cec830723c */ /* 0x080fe20000001830 */
[----:B------:R-:W2:Y:S07]  /*164e0*/  LDSM.16.M88.4 R200, [R225+0xe080] ;  /* 0x00e08000e1c8783b */ /* 0x000eae0000000200 */
[----:B------:R-:W-:Y:S01]  /*164f0*/  HMMA.16816.F32 R52, R140, R206, R52 ;  /* 0x000000ce8c34723c */ /* 0x000fe20000001834 */
[----:B------:R-:W3:Y:S07]  /*16500*/  LDSM.16.M88.4 R140, [R230] ;  /* 0x00000000e68c783b */ /* 0x000eee0000000200 */
[-C--:B-1----:R-:W-:Y:S01]  /*16510*/  HMMA.16816.F32 R8, R144, R196.reuse, R8 ;  /* 0x000000c49008723c */ /* 0x082fe20000001808 */
[----:B------:R-:W1:Y:S07]  /*16520*/  LDSM.16.M88.4 R204, [R229] ;  /* 0x00000000e5cc783b */ /* 0x000e6e0000000200 */
        /* <DEDUP_REMOVED lines=20> */
[----:B------:R-:W-:Y:S07]  /*16670*/  LDSM.16.M88.4 R196, [R221+0x1800] ;  /* 0x00180000ddc4783b */ /* 0x000fee0000000200 */
        /* <DEDUP_REMOVED lines=9> */
[----:B------:R-:W-:Y:S08]  /*16710*/  HMMA.16816.F32 R52, R140, R206, R52 ;  /* 0x000000ce8c34723c */ /* 0x000ff00000001834 */
[-C--:B-1----:R-:W-:Y:S11]  /*16720*/  HMMA.16816.F32 R8, R144, R196.reuse, R8 ;  /* 0x000000c49008723c */ /* 0x082ff60000001808 */
[----:B------:R-:W-:Y:S11]  /*16730*/  @!UPT UIADD3 URZ, URZ, URZ, URZ ;  /* 0x0000003f3f3ff290 */ /* 0x000ff6000fffe03f */
[----:B------:R-:W-:Y:S02]  /*16740*/  @!UPT UIADD3 URZ, URZ, URZ, URZ ;  /* 0x0000003f3f3ff290 */ /* 0x000fe4000fffe03f */
[----:B------:R-:W-:Y:S01]  /*16750*/  FMUL.FTZ R8, R8, c[0x0][0x320] ;  /* 0x0000c80008087a20 */ /* 0x000fe20000410000 */
[C---:B--2---:R-:W-:Y:S03]  /*16760*/  HMMA.16816.F32 R12, R200.reuse, R196, R12 ;  /* 0x000000c4c80c723c */ /* 0x044fe6000000180c */
[----:B------:R-:W1:Y:S01]  /*16770*/  MUFU.TANH R210, R8 ;  /* 0x0000000800d27308 */ /* 0x000e620000002400 */
[----:B------:R-:W-:Y:S02]  /*16780*/  FMUL.FTZ R9, R9, c[0x0][0x320] ;  /* 0x0000c80009097a20 */ /* 0x000fe40000410000 */
[----:B------:R-:W-:Y:S02]  /*16790*/  FMUL.FTZ R10, R10, c[0x0][0x320] ;  /* 0x0000c8000a0a7a20 */ /* 0x000fe40000410000 */
[----:B------:R-:W-:Y:S01]  /*167a0*/  FMUL.FTZ R11, R11, c[0x0][0x320] ;  /* 0x0000c8000b0b7a20 */ /* 0x000fe20000410000 */
[-C--:B------:R-:W-:Y:S04]  /*167b0*/  HMMA.16816.F32 R16, R200, R198.reuse, R16 ;  /* 0x000000c6c810723c */ /* 0x080fe80000001810 */
[----:B------:R-:W2:Y:S04]  /*167c0*/  MUFU.TANH R208, R9 ;  /* 0x0000000900d07308 */ /* 0x000ea80000002400 */
[C---:B------:R-:W-:Y:S06]  /*167d0*/  HMMA.16816.F32 R20, R144.reuse, R198, R20 ;  /* 0x000000c69014723c */ /* 0x040fec0000001814 */
[----:B------:R-:W3:Y:S01]  /*167e0*/  MUFU.TANH R214, R10 ;  /* 0x0000000a00d67308 */ /* 0x000ee20000002400 */
[----:B------:R-:W-:Y:S02]  /*167f0*/  FMUL.FTZ R12, R12, c[0x0][0x320] ;  /* 0x0000c8000c0c7a20 */ /* 0x000fe40000410000 */
[----:B------:R-:W-:Y:S03]  /*16800*/  FMUL.FTZ R13, R13, c[0x0][0x320] ;  /* 0x0000c8000d0d7a20 */ /* 0x000fe60000410000 */
        /* <DEDUP_REMOVED lines=11> */
[----:B------:R-:W-:Y:S05]  /*168c0*/  FMUL.FTZ R20, R20, c[0x0][0x320] ;  /* 0x0000c80014147a20 */ /* 0x000fea0000410000 */
[----:B------:R1:W1:Y:S01]  /*168d0*/  MUFU.TANH R136, R21 ;  /* 0x0000001500887308 */ /* 0x0002620000002400 */
[----:B----4-:R-:W4:Y:S09]  /*168e0*/  LDSM.16.M88.4 R8, [R221+0x2000] ;  /* 0x00200000dd08783b */ /* 0x010f320000000200 */
[----:B------:R-:W2:Y:S10]  /*168f0*/  MUFU.TANH R213, R13 ;  /* 0x0000000d00d57308 */ /* 0x000eb40000002400 */
[----:B------:R-:W2:Y:S01]  /*16900*/  MUFU.TANH R243, R14 ;  /* 0x0000000e00f37308 */ /* 0x000ea20000002400 */
[----:B-1----:R-:W2:Y:S09]  /*16910*/  LDL R21, [R1+0x90] ;  /* 0x0000900001157983 */ /* 0x002eb20000100800 */
[----:B------:R1:W1:Y:S10]  /*16920*/  MUFU.TANH R239, R15 ;  /* 0x0000000f00ef7308 */ /* 0x0002740000002400 */
[----:B------:R3:W2:Y:S01]  /*16930*/  MUFU.TANH R140, R20 ;  /* 0x00000014008c7308 */ /* 0x0006a20000002400 */
[-C--:B----4-:R-:W-:Y:S09]  /*16940*/  HMMA.16816.F32 R24, R144, R8.reuse, R24 ;  /* 0x000000089018723c */ /* 0x090ff20000001818 */
[----:B------:R-:W4:Y:S01]  /*16950*/  MUFU.TANH R205, R22 ;  /* 0x0000001600cd7308 */ /* 0x000f220000002400 */
[C---:B------:R-:W-:Y:S01]  /*16960*/  HMMA.16816.F32 R28, R200.reuse, R8, R28 ;  /* 0x00000008c81c723c */ /* 0x040fe2000000181c */
[----:B-1----:R-:W1:Y:S01]  /*16970*/  LDSM.16.M88.4 R12, [R221+0x2800] ;  /* 0x00280000dd0c783b */ /* 0x002e620000000200 */
[----:B------:R-:W-:Y:S05]  /*16980*/  DEPBAR.LE SB0, 0x0 ;  /* 0x000080000000791a */ /* 0x000fea0000000000 */
[----:B------:R-:W-:Y:S02]  /*16990*/  @P0 IMAD.WIDE.U32 R8, R0, c[0x0][0x1e0], RZ ;  /* 0x0000780000080a25 */ /* 0x000fe400078e00ff */
[----:B------:R1:W1:Y:S01]  /*169a0*/  MUFU.TANH R22, R23 ;  /* 0x0000001700167308 */ /* 0x0002620000002400 */
[-C--:B------:R-:W-:Y:S01]  /*169b0*/  HMMA.16816.F32 R32, R200, R10.reuse, R32 ;  /* 0x0000000ac820723c */ /* 0x080fe20000001820 */
[----:B------:R-:W-:Y:S04]  /*169c0*/  BAR.SYNC.DEFER_BLOCKING 0x0 ;  /* 0x0000000000007b1d */ /* 0x000fe80000010000 */
[----:B------:R-:W-:Y:S02]  /*169d0*/  @P0 IADD3 R0, R9, R2, RZ ;  /* 0x0000000209000210 */ /* 0x000fe40007ffe0ff */
[----:B------:R-:W-:Y:S01]  /*169e0*/  @P0 MOV R2, R246 ;  /* 0x000000f600020202 */ /* 0x000fe20000000f00 */
[C---:B------:R-:W-:Y:S01]  /*169f0*/  HMMA.16816.F32 R36, R144.reuse, R10, R36 ;  /* 0x0000000a9024723c */ /* 0x040fe20000001824 */
[----:B------:R-:W1:Y:S01]  /*16a00*/  MUFU.TANH R211, R16 ;  /* 0x0000001000d37308 */ /* 0x000e620000002400 */
[----:B------:R-:W2:Y:S02]  /*16a10*/  LDL R9, [R1+0x80] ;  /* 0x0000800001097983 */ /* 0x000ea40000100800 */
[----:B------:R-:W-:Y:S01]  /*16a20*/  @P0 IMAD.WIDE.U32 R2, R8, 0x30, R2 ;  /* 0x0000003008020825 */ /* 0x000fe200078e0002 */
[----:B------:R-:W-:Y:S03]  /*16a30*/  LEA R8, R139, R244, 0x7 ;  /* 0x000000f48b087211 */ /* 0x000fe600078e38ff */
[----:B------:R-:W-:Y:S01]  /*16a40*/  FMUL.FTZ R30, R30, c[0x0][0x320] ;  /* 0x0000c8001e1e7a20 */ /* 0x000fe20000410000 */
[----:B------:R-:W-:Y:S02]  /*16a50*/  IADD3 R8, R240, R8, R242 ;  /* 0x00000008f0087210 */ /* 0x000fe40007ffe0f2 */
[----:B------:R-:W2:Y:S01]  /*16a60*/  MUFU.TANH R209, R17 ;  /* 0x0000001100d17308 */ /* 0x000ea20000002400 */
[----:B------:R-:W-:Y:S01]  /*16a70*/  @P0 IMAD R0, R0, 0x30, RZ ;  /* 0x0000003000000824 */ /* 0x000fe200078e02ff */
[----:B------:R-:W-:Y:S01]  /*16a80*/  MOV R240, c[0x0][0x2c4] ;  /* 0x0000b10000f07a02 */ /* 0x000fe20000000f00 */
[----:B---3--:R-:W-:Y:S01]  /*16a90*/  FMUL.FTZ R20, R24, c[0x0][0x320] ;  /* 0x0000c80018147a20 */ /* 0x008fe20000410000 */
[----:B------:R-:W-:Y:S01]  /*16aa0*/  MOV R24, c[0x0][0x1e4] ;  /* 0x0000790000187a02 */ /* 0x000fe20000000f00 */
[----:B------:R-:W-:Y:S01]  /*16ab0*/  FMUL.FTZ R26, R26, c[0x0][0x320] ;  /* 0x0000c8001a1a7a20 */ /* 0x000fe20000410000 */
[----:B------:R-:W-:Y:S01]  /*16ac0*/  @P0 IADD3 R4, R3, R0, RZ ;  /* 0x0000000003040210 */ /* 0x000fe20007ffe0ff */
[----:B------:R-:W-:Y:S01]  /*16ad0*/  FMUL.FTZ R27, R27, c[0x0][0x320] ;  /* 0x0000c8001b1b7a20 */ /* 0x000fe20000410000 */
[----:B------:R-:W-:Y:S01]  /*16ae0*/  @P0 SHF.L.U32 R0, R2, 0x1, RZ ;  /* 0x0000000102000819 */ /* 0x000fe200000006ff */
[----:B------:R-:W-:Y:S01]  /*16af0*/  FMUL.FTZ R28, R28, c[0x0][0x320] ;  /* 0x0000c8001c1c7a20 */ /* 0x000fe20000410000 */
[----:B------:R3:W2:Y:S01]  /*16b00*/  MUFU.TANH R207, R30 ;  /* 0x0000001e00cf7308 */ /* 0x0006a20000002400 */
[----:B------:R-:W-:Y:S01]  /*16b10*/  @P0 SHF.L.U64.HI R4, R2, 0x1, R4 ;  /* 0x0000000102040819 */ /* 0x000fe20000010204 */
[----:B------:R-:W-:Y:S01]  /*16b20*/  FMUL.FTZ R29, R29, c[0x0][0x320] ;  /* 0x0000c8001d1d7a20 */ /* 0x000fe20000410000 */
[----:B------:R-:W-:Y:S01]  /*16b30*/  @P0 IADD3 R2, P1, R0, c[0x0][0x1c8], RZ ;  /* 0x0000720000020a10 */ /* 0x000fe20007f3e0ff */
[-C--:B-1----:R-:W-:Y:S01]  /*16b40*/  HMMA.16816.F32 R40, R144, R12.reuse, R40 ;  /* 0x0000000c9028723c */ /* 0x082fe20000001828 */
[----:B------:R-:W-:Y:S02]  /*16b50*/  MOV R23, c[0x0][0x1e0] ;  /* 0x0000780000177a02 */ /* 0x000fe40000000f00 */
[----:B------:R-:W-:Y:S01]  /*16b60*/  @P0 IADD3.X R3, R4, c[0x0][0x1cc], RZ, P1, !PT ;  /* 0x0000730004030a10 */ /* 0x000fe20000ffe4ff */
[----:B------:R-:W-:Y:S01]  /*16b70*/  FMUL.FTZ R31, R31, c[0x0][0x320] ;  /* 0x0000c8001f1f7a20 */ /* 0x000fe20000410000 */
[----:B------:R-:W-:Y:S01]  /*16b80*/  @P0 IADD3 R0, P2, R0, 0x80, RZ ;  /* 0x0000008000000810 */ /* 0x000fe20007f5e0ff */
[----:B------:R1:W1:Y:S01]  /*16b90*/  MUFU.TANH R237, R18 ;  /* 0x0000001200ed7308 */ /* 0x0002620000002400 */
[----:B------:R-:W-:Y:S01]  /*16ba0*/  SHF.L.U64.HI R23, R23, 0x5, R24 ;  /* 0x0000000517177819 */ /* 0x000fe20000010218 */
[C---:B------:R-:W-:Y:S01]  /*16bb0*/  HMMA.16816.F32 R44, R200.reuse, R12, R44 ;  /* 0x0000000cc82c723c */ /* 0x040fe2000000182c */
[----:B------:R-:W2:Y:S03]  /*16bc0*/  LDL R12, [R1+0x84] ;  /* 0x00008400010c7983 */ /* 0x000ea60000100800 */
[----:B------:R-:W-:Y:S01]  /*16bd0*/  @P0 IADD3 R10, P1, R0, c[0x0][0x1c8], RZ ;  /* 0x00007200000a0a10 */ /* 0x000fe20007f3e0ff */
[----:B------:R-:W-:Y:S01]  /*16be0*/  @!PT LDS RZ, [RZ] ;  /* 0x00000000fffff984 */ /* 0x000fe20000000800 */
[----:B------:R-:W-:Y:S01]  /*16bf0*/  @!PT LDS RZ, [RZ] ;  /* 0x00000000fffff984 */ /* 0x000fe20000000800 */
[----:B------:R-:W-:Y:S01]  /*16c00*/  @!PT LDS RZ, [RZ] ;  /* 0x00000000fffff984 */ /* 0x000fe20000000800 */
[----:B------:R4:W-:Y:S01]  /*16c10*/  @P0 LDGSTS.E.BYPASS.LTC128B.128 [R234+0x5080], [R2.64], !P4 ;  /* 0x0508000002ea0fae */ /* 0x0009e2000e101d46 */
[----:B------:R-:W-:Y:S01]  /*16c20*/  FMUL.FTZ R32, R32, c[0x0][0x320] ;  /* 0x0000c80020207a20 */ /* 0x000fe20000410000 */
[----:B------:R-:W-:Y:S01]  /*16c30*/  MOV R13, c[0x0][0x1e0] ;  /* 0x00007800000d7a02 */ /* 0x000fe20000000f00 */
[----:B------:R4:W2:Y:S01]  /*16c40*/  MUFU.TANH R215, R19 ;  /* 0x0000001300d77308 */ /* 0x0008a20000002400 */
[----:B------:R-:W-:Y:S01]  /*16c50*/  @P0 IADD3.X R11, RZ, c[0x0][0x1cc], R4, P1, P2 ;  /* 0x00007300ff0b0a10 */ /* 0x000fe20000fe4404 */
[-C--:B------:R-:W-:Y:S03]  /*16c60*/  HMMA.16816.F32 R48, R200, R14.reuse, R48 ;  /* 0x0000000ec830723c */ /* 0x080fe60000001830 */
[----:B------:R-:W-:Y:S01]  /*16c70*/  SHF.L.U32 R13, R13, 0x5, RZ ;  /* 0x000000050d0d7819 */ /* 0x000fe200000006ff */
[----:B------:R4:W-:Y:S01]  /*16c80*/  @P0 LDGSTS.E.BYPASS.LTC128B.128 [R234+0x6880], [R10.64], !P3 ;  /* 0x068800000aea0fae */ /* 0x0009e2000d901d46 */
[----:B------:R-:W-:Y:S01]  /*16c90*/  ISETP.NE.AND P5, PT, R240, 0x1, PT ;  /* 0x00000001f000780c */ /* 0x000fe20003fa5270 */
[----:B---3--:R-:W-:Y:S01]  /*16ca0*/  FMUL.FTZ R30, R40, c[0x0][0x320] ;  /* 0x0000c800281e7a20 */ /* 0x008fe20000410000 */
[----:B------:R-:W-:Y:S01]  /*16cb0*/  IADD3 R8, R241, R8, RZ ;  /* 0x00000008f1087210 */ /* 0x000fe20007ffe0ff */
[----:B------:R3:W2:Y:S01]  /*16cc0*/  MUFU.TANH R196, R26 ;  /* 0x0000001a00c47308 */ /* 0x0006a20000002400 */
[----:B------:R-:W-:Y:S03]  /*16cd0*/  HMMA.16816.F32 R52, R144, R14, R52 ;  /* 0x0000000e9034723c */ /* 0x000fe60000001834 */
[----:B------:R-:W2:Y:S01]  /*16ce0*/  LDL R40, [R1+0x74] ;  /* 0x0000740001287983 */ /* 0x000ea20000100800 */
[----:B-1----:R-:W-:Y:S02]  /*16cf0*/  FMUL.FTZ R18, R25, c[0x0][0x320] ;  /* 0x0000c80019127a20 */ /* 0x002fe40000410000 */
[----:B------:R-:W-:Y:S02]  /*16d00*/  FMUL.FTZ R17, R43, c[0x0][0x320] ;  /* 0x0000c8002b117a20 */ /* 0x000fe40000410000 */
[----:B------:R-:W-:Y:S01]  /*16d10*/  FMUL.FTZ R47, R47, c[0x0][0x320] ;  /* 0x0000c8002f2f7a20 */ /* 0x000fe20000410000 */
[----:B------:R1:W1:Y:S03]  /*16d20*/  MUFU.TANH R143, R27 ;  /* 0x0000001b008f7308 */ /* 0x0002660000002400 */
[----:B------:R-:W-:Y:S01]  /*16d30*/  @P5 IMAD.HI.U32 R0, R8, c[0x0][0x2c8], RZ ;  /* 0x0000b20008005a27 */ /* 0x000fe200078e00ff */
[----:B----4-:R-:W-:Y:S03]  /*16d40*/  @P0 IADD3 R2, P1, R2, R13, RZ ;  /* 0x0000000d02020210 */ /* 0x010fe60007f3e0ff */
[----:B------:R-:W-:Y:S01]  /*16d50*/  FMUL.FTZ R19, R42, c[0x0][0x320] ;  /* 0x0000c8002a137a20 */ /* 0x000fe20000410000 */
[----:B------:R-:W-:Y:S01]  /*16d60*/  @P0 IADD3.X R3, R3, R23, RZ, P1, !PT ;  /* 0x0000001703030210 */ /* 0x000fe20000ffe4ff */
[----:B------:R-:W-:Y:S01]  /*16d70*/  FMUL.FTZ R25, R49, c[0x0][0x320] ;  /* 0x0000c80031197a20 */ /* 0x000fe20000410000 */
[----:B------:R4:W2:Y:S01]  /*16d80*/  MUFU.TANH R204, R28 ;  /* 0x0000001c00cc7308 */ /* 0x0008a20000002400 */
[----:B------:R-:W-:Y:S01]  /*16d90*/  @P5 SHF.R.U32.HI R8, RZ, c[0x0][0x2cc], R0 ;  /* 0x0000b300ff085a19 */ /* 0x000fe20000011600 */
[----:B------:R-:W-:Y:S01]  /*16da0*/  FMUL.FTZ R50, R50, c[0x0][0x320] ;  /* 0x0000c80032327a20 */ /* 0x000fe20000410000 */
[----:B------:R2:W-:Y:S01]  /*16db0*/  @P0 LDGSTS.E.BYPASS.LTC128B.128 [R234+0x5880], [R2.64], !P4 ;  /* 0x0588000002ea0fae */ /* 0x0005e2000e101d46 */
[----:B------:R-:W-:Y:S01]  /*16dc0*/  @P0 IADD3 R10, P2, R2, R13, RZ ;  /* 0x0000000d020a0210 */ /* 0x000fe20007f5e0ff */
[----:B---3--:R-:W-:Y:S02]  /*16dd0*/  FMUL.FTZ R26, R48, c[0x0][0x320] ;  /* 0x0000c800301a7a20 */ /* 0x008fe40000410000 */
[----:B------:R-:W-:Y:S01]  /*16de0*/  FMUL.FTZ R51, R51, c[0x0][0x320] ;  /* 0x0000c80033337a20 */ /* 0x000fe20000410000 */
[----:B------:R-:W-:Y:S01]  /*16df0*/  @P0 IADD3.X R11, R3, R23, RZ, P2, !PT ;  /* 0x00000017030b0210 */ /* 0x000fe200017fe4ff */
[----:B------:R-:W-:Y:S01]  /*16e00*/  FMUL.FTZ R15, R52, c[0x0][0x320] ;  /* 0x0000c800340f7a20 */ /* 0x000fe20000410000 */
[----:B------:R3:W2:Y:S01]  /*16e10*/  MUFU.TANH R199, R29 ;  /* 0x0000001d00c77308 */ /* 0x0006a20000002400 */
[----:B------:R2:W-:Y:S01]  /*16e20*/  @P0 LDGSTS.E.BYPASS.LTC128B.128 [R234+0x7080], [R2.64+0x80], !P3 ;  /* 0x0708008002ea0fae */ /* 0x0005e2000d901d46 */
[----:B------:R-:W-:Y:S02]  /*16e30*/  FMUL.FTZ R14, R53, c[0x0][0x320] ;  /* 0x0000c800350e7a20 */ /* 0x000fe40000410000 */
[----:B-1----:R-:W-:Y:S02]  /*16e40*/  FMUL.FTZ R27, R45, c[0x0][0x320] ;  /* 0x0000c8002d1b7a20 */ /* 0x002fe40000410000 */
[----:B------:R-:W-:Y:S02]  /*16e50*/  FMUL.FTZ R16, R54, c[0x0][0x320] ;  /* 0x0000c80036107a20 */ /* 0x000fe40000410000 */
[----:B------:R-:W-:Y:S01]  /*16e60*/  FMUL.FTZ R33, R33, c[0x0][0x320] ;  /* 0x0000c80021217a20 */ /* 0x000fe20000410000 */
[----:B------:R1:W-:Y:S01]  /*16e70*/  @P0 LDGSTS.E.BYPASS.LTC128B.128 [R234+0x6080], [R10.64], !P4 ;  /* 0x060800000aea0fae */ /* 0x0003e2000e101d46 */
[----:B------:R1:W1:Y:S01]  /*16e80*/  MUFU.TANH R206, R31 ;  /* 0x0000001f00ce7308 */ /* 0x0002620000002400 */
[----:B------:R-:W-:Y:S02]  /*16e90*/  FMUL.FTZ R34, R34, c[0x0][0x320] ;  /* 0x0000c80022227a20 */ /* 0x000fe40000410000 */
[----:B------:R-:W-:Y:S02]  /*16ea0*/  FMUL.FTZ R35, R35, c[0x0][0x320] ;  /* 0x0000c80023237a20 */ /* 0x000fe40000410000 */
[----:B----4-:R-:W-:Y:S02]  /*16eb0*/  FMUL.FTZ R28, R39, c[0x0][0x320] ;  /* 0x0000c800271c7a20 */ /* 0x010fe40000410000 */
[----:B------:R-:W-:Y:S01]  /*16ec0*/  FMUL.FTZ R39, R46, c[0x0][0x320] ;  /* 0x0000c8002e277a20 */ /* 0x000fe20000410000 */
[----:B------:R-:W4:Y:S01]  /*16ed0*/  SHFL.IDX PT, R4, R8, RZ, 0x1c1f ;  /* 0x001c1fff08047589 */ /* 0x000f2200000e0000 */
[----:B------:R-:W-:Y:S01]  /*16ee0*/  FMUL.FTZ R55, R55, c[0x0][0x320] ;  /* 0x0000c80037377a20 */ /* 0x000fe20000410000 */
[----:B------:R4:W2:Y:S01]  /*16ef0*/  MUFU.TANH R142, R32 ;  /* 0x00000020008e7308 */ /* 0x0008a20000002400 */
[----:B---3--:R-:W-:Y:S01]  /*16f00*/  FMUL.FTZ R29, R41, c[0x0][0x320] ;  /* 0x0000c800291d7a20 */ /* 0x008fe20000410000 */
[----:B------:R-:W-:Y:S08]  /*16f10*/  MOV R41, c[0x0][0x32c] ;  /* 0x0000cb0000297a02 */ /* 0x000ff00000000f00 */
[----:B------:R-:W3:Y:S01]  /*16f20*/  MUFU.TANH R20, R20 ;  /* 0x0000001400147308 */ /* 0x000ee20000002400 */
[----:B-1----:R-:W-:Y:S02]  /*16f30*/  FMUL.FTZ R31, R37, c[0x0][0x320] ;  /* 0x0000c800251f7a20 */ /* 0x002fe40000410000 */
[----:B------:R-:W-:Y:S02]  /*16f40*/  FMUL.FTZ R37, R38, c[0x0][0x320] ;  /* 0x0000c80026257a20 */ /* 0x000fe40000410000 */
[----:B------:R-:W-:Y:S05]  /*16f50*/  FMUL.FTZ R38, R44, c[0x0][0x320] ;  /* 0x0000c8002c267a20 */ /* 0x000fea0000410000 */
[----:B------:R-:W1:Y:S01]  /*16f60*/  MUFU.TANH R18, R18 ;  /* 0x0000001200127308 */ /* 0x000e620000002400 */
[----:B----4-:R-:W-:Y:S09]  /*16f70*/  FMUL.FTZ R32, R36, c[0x0][0x320] ;  /* 0x0000c80024207a20 */ /* 0x010ff20000410000 */
        /* <DEDUP_REMOVED lines=21> */
[----:B--2---:R-:W-:Y:S01]  /*170d0*/  @P0 IADD3 R12, P1, R2, R12, RZ ;  /* 0x0000000c020c0210 */ /* 0x004fe20007f3e0ff */
[----:B------:R-:W-:Y:S03]  /*170e0*/  IMAD R2, R235, -0x30, RZ ;  /* 0xffffffd0eb027824 */ /* 0x000fe600078e02ff */
[----:B------:R-:W-:Y:S02]  /*170f0*/  @P0 IADD3.X R13, R3, R9, RZ, P1, !PT ;  /* 0x00000009030d0210 */ /* 0x000fe40000ffe4ff */
[C---:B------:R-:W-:Y:S03]  /*17100*/  IADD3 R10, -R21.reuse, 0x1, R2 ;  /* 0x00000001150a7810 */ /* 0x040fe60007ffe102 */
[----:B------:R-:W2:Y:S01]  /*17110*/  MUFU.TANH R16, R16 ;  /* 0x0000001000107308 */ /* 0x000ea20000002400 */
[----:B------:R-:W-:Y:S01]  /*17120*/  IADD3 R11, -R21, R2, RZ ;  /* 0x00000002150b7210 */ /* 0x000fe20007ffe1ff */
[----:B------:R1:W-:Y:S01]  /*17130*/  @P0 LDGSTS.E.BYPASS.LTC128B.128 [R234+0x7880], [R12.64], !P3 ;  /* 0x078800000cea0fae */ /* 0x0003e2000d901d46 */
[----:B------:R-:W-:Y:S07]  /*17140*/  ISETP.GE.AND P3, PT, R41, 0x1, PT ;  /* 0x000000012900780c */ /* 0x000fee0003f66270 */
[----:B------:R-:W0:Y:S01]  /*17150*/  LDGDEPBAR ;  /* 0x00000000000079af */ /* 0x000e220000000000 */
[----:B------:R-:W-:Y:S04]  /*17160*/  IADD3 R10, -R40, R10, R5 ;  /* 0x0000000a280a7210 */ /* 0x000fe80007ffe105 */
[C---:B------:R-:W-:Y:S02]  /*17170*/  IADD3 R9, R10.reuse, c[0x0][0x328], RZ ;  /* 0x0000ca000a097a10 */ /* 0x040fe40007ffe0ff */
[----:B------:R-:W-:Y:S02]  /*17180*/  IADD3 R10, R10, UR4, RZ ;  /* 0x000000040a0a7c10 */ /* 0x000fe4000fffe0ff */
[-C--:B------:R-:W-:Y:S02]  /*17190*/  IADD3 R3, R9, R4.reuse, RZ ;  /* 0x0000000409037210 */ /* 0x080fe40007ffe0ff */
[----:B------:R-:W-:Y:S01]  /*171a0*/  IADD3 R0, R10, R4, RZ ;  /* 0x000000040a007210 */ /* 0x000fe20007ffe0ff */
[----:B-1----:R4:W1:Y:S01]  /*171b0*/  MUFU.TANH R13, R55 ;  /* 0x00000037000d7308 */ /* 0x0028620000002400 */
[----:B------:R-:W-:-:S05]  /*171c0*/  @!P3 BRA `(.L_x_1237) ;  /* 0x000001700000b947 */ /* 0x000fca0003800000 */
[----:B--23--:R-:W-:Y:S01]  /*171d0*/  IADD3 R4, -R40, R5, R4 ;  /* 0x0000000528047210 */ /* 0x00cfe20007ffe104 */
        /* <DEDUP_REMOVED lines=12> */
.L_x_1239:
[----:B------:R-:W-:Y:S04]  /*172a0*/  MOV R12, c[0x0][0x32c] ;  /* 0x0000cb00000c7a02 */ /* 0x000fe80000000f00 */
[----:B------:R-:W-:Y:S11]  /*172b0*/  ISETP.NE.AND P0, PT, R12, 0x1, PT ;  /* 0x000000010c00780c */ /* 0x000ff60003f05270 */
[----:B------:R-:W-:Y:S02]  /*172c0*/  @!UPT UIADD3 URZ, URZ, URZ, URZ ;  /* 0x0000003f3f3ff290 */ /* 0x000fe4000fffe03f */
[----:B------:R-:W-:Y:S05]  /*172d0*/  @P0 IMAD.HI.U32 R12, R4, c[0x0][0x330], RZ ;  /* 0x0000cc00040c0a27 */ /* 0x000fea00078e00ff */
[----:B------:R-:W-:Y:S02]  /*172e0*/  @P0 SHF.R.U32.HI R4, RZ, c[0x0][0x334], R12 ;  /* 0x0000cd00ff040a19 */ /* 0x000fe4000001160c */
.L_x_1240:
[----:B------:R-:W-:Y:S05]  /*172f0*/  BSYNC B0 ;  /* 0x0000000000007941 */ /* 0x000fea0003800000 */
.L_x_1238:
[----:B------:R-:W-:Y:S05]  /*17300*/  IMAD R4, R4, c[0x0][0x32c], R11 ;  /* 0x0000cb0004047a24 */ /* 0x000fea00078e020b */
[----:B------:R-:W-:Y:S02]  /*17310*/  IADD3 R12, R4, c[0x0][0x32c], RZ ;  /* 0x0000cb00040c7a10 */ /* 0x000fe40007ffe0ff */
[----:B------:R-:W-:Y:S02]  /*17320*/  IMNMX R0, R0, R4, !PT ;  /* 0x0000000400007217 */ /* 0x000fe40007800200 */
[----:B------:R-:W-:Y:S02]  /*17330*/  IMNMX R3, R3, R12, PT ;  /* 0x0000000c03037217 */ /* 0x000fe40003800200 */
.L_x_1237:
[C---:B--23--:R-:W-:Y:S02]  /*17340*/  ISETP.GE.AND P0, PT, R2.reuse, 0x2, PT ;  /* 0x000000020200780c */ /* 0x04cfe40003f06270 */
[----:B------:R-:W-:Y:S02]  /*17350*/  ISETP.GE.AND P1, PT, R2, 0x9, PT ;  /* 0x000000090200780c */ /* 0x000fe40003f26270 */
        /* <DEDUP_REMOVED lines=8> */
[C---:B------:R-:W-:Y:S02]  /*173e0*/  ISETP.LT.OR P0, PT, R3.reuse, 0x2, P0 ;  /* 0x000000020300780c */ /* 0x040fe40000701670 */
[----:B------:R-:W-:Y:S02]  /*173f0*/  @P1 LOP3.LUT R236, R236, 0x10, RZ, 0xfc, !PT ;  /* 0x00000010ecec1812 */ /* 0x000fe400078efcff */
[----:B------:R-:W-:Y:S02]  /*17400*/  FSEL R21, R208, -INF , !P0 ;  /* 0xff800000d0157808 */ /* 0x000fe40004000000 */
[----:B------:R-:W-:Y:S02]  /*17410*/  ISETP.GT.AND P0, PT, R0, 0x8, !P1 ;  /* 0x000000080000780c */ /* 0x000fe40004f04270 */
[----:B------:R-:W-:Y:S02]  /*17420*/  ISETP.GE.AND P1, PT, R2, 0xa, PT ;  /* 0x0000000a0200780c */ /* 0x000fe40003f26270 */
[C---:B------:R-:W-:Y:S02]  /*17430*/  ISETP.LT.OR P0, PT, R3.reuse, 0x9, P0 ;  /* 0x000000090300780c */ /* 0x040fe40000701670 */
[----:B------:R-:W-:Y:S02]  /*17440*/  LOP3.LUT R236, R236, 0xfffffffd, RZ, 0xc0, !PT ;  /* 0xfffffffdecec7812 */ /* 0x000fe400078ec0ff */
[----:B------:R-:W-:Y:S02]  /*17450*/  FSEL R24, R140, -INF , !P0 ;  /* 0xff8000008c187808 */ /* 0x000fe40004000000 */
[----:B------:R-:W-:Y:S02]  /*17460*/  ISETP.GT.AND P0, PT, R0, 0x9, !P1 ;  /* 0x000000090000780c */ /* 0x000fe40004f04270 */
[----:B------:R-:W-:Y:S02]  /*17470*/  ISETP.GE.AND P2, PT, R2, 0x22, PT ;  /* 0x000000220200780c */ /* 0x000fe40003f46270 */
[C---:B------:R-:W-:Y:S02]  /*17480*/  ISETP.LT.OR P0, PT, R3.reuse, 0xa, P0 ;  /* 0x0000000a0300780c */ /* 0x040fe40000701670 */
[----:B------:R-:W-:Y:S02]  /*17490*/  @P1 LOP3.LUT R236, R236, 0x2, RZ, 0xfc, !PT ;  /* 0x00000002ecec1812 */ /* 0x000fe400078efcff */
[----:B------:R-:W-:Y:S02]  /*174a0*/  ISETP.GE.AND P1, PT, R2, 0x11, PT ;  /* 0x000000110200780c */ /* 0x000fe40003f26270 */
[----:B------:R-:W-:Y:S02]  /*174b0*/  FSEL R23, R136, -INF , !P0 ;  /* 0xff80000088177808 */ /* 0x000fe40004000000 */
[----:B------:R-:W-:Y:S02]  /*174c0*/  ISETP.GT.AND P0, PT, R0, 0x10, !P1 ;  /* 0x000000100000780c */ /* 0x000fe40004f04270 */
[----:B------:R-:W-:Y:S02]  /*174d0*/  LOP3.LUT R236, R236, 0xfffffffe, RZ, 0xc0, !PT ;  /* 0xfffffffeecec7812 */ /* 0x000fe400078ec0ff */
[C---:B------:R-:W-:Y:S04]  /*174e0*/  ISETP.LT.OR P0, PT, R3.reuse, 0x11, P0 ;  /* 0x000000110300780c */ /* 0x040fe80000701670 */
[----:B----4-:R-:W-:Y:S02]  /*174f0*/  FSEL R34, R20, -INF , !P0 ;  /* 0xff80000014227808 */ /* 0x010fe40004000000 */
[----:B------:R-:W-:Y:S02]  /*17500*/  ISETP.GT.AND P0, PT, R0, 0x11, !P6 ;  /* 0x000000110000780c */ /* 0x000fe40007704270 */
[----:B------:R-:W-:Y:S02]  /*17510*/  @P1 LOP3.LUT R236, R236, 0x1, RZ, 0xfc, !PT ;  /* 0x00000001ecec1812 */ /* 0x000fe400078efcff */
[C---:B------:R-:W-:Y:S02]  /*17520*/  ISETP.LT.OR P0, PT, R3.reuse, 0x12, P0 ;  /* 0x000000120300780c */ /* 0x040fe40000701670 */
        /* <DEDUP_REMOVED lines=9> */
[----:B------:R-:W-:Y:S02]  /*175c0*/  LOP3.LUT R236, R236, 0xffffffdf, RZ, 0xc0, !PT ;  /* 0xffffffdfecec7812 */ /* 0x000fe400078ec0ff */
[----:B------:R-:W-:Y:S02]  /*175d0*/  FSEL R31, R31, -INF , !P0 ;  /* 0xff8000001f1f7808 */ /* 0x000fe40004000000 */
[----:B------:R-:W-:Y:S04]  /*175e0*/  ISETP.GT.AND P0, PT, R0, 0x20, !P3 ;  /* 0x000000200000780c */ /* 0x000fe80005f04270 */
[C---:B------:R-:W-:Y:S04]  /*175f0*/  ISETP.LT.OR P0, PT, R3.reuse, 0x21, P0 ;  /* 0x000000210300780c */ /* 0x040fe80000701670 */
[----:B------:R-:W-:Y:S02]  /*17600*/  FSEL R30, R30, -INF , !P0 ;  /* 0xff8000001e1e7808 */ /* 0x000fe40004000000 */
[C---:B------:R-:W-:Y:S04]  /*17610*/  ISETP.GT.AND P0, PT, R0.reuse, 0x21, !P2 ;  /* 0x000000210000780c */ /* 0x040fe80005704270 */
[----:B------:R-:W-:Y:S04]  /*17620*/  ISETP.LT.OR P0, PT, R3, 0x22, P0 ;  /* 0x000000220300780c */ /* 0x000fe80000701670 */
[----:B------:R-:W-:Y:S02]  /*17630*/  FSEL R29, R29, -INF , !P0 ;  /* 0xff8000001d1d7808 */ /* 0x000fe40004000000 */
[----:B------:R-:W-:Y:S02]  /*17640*/  ISETP.GT.AND P0, PT, R0, 0x28, !P1 ;  /* 0x000000280000780c */ /* 0x000fe40004f04270 */
[----:B------:R-:W-:Y:S02]  /*17650*/  ISETP.GE.AND P1, PT, R2, 0x1, PT ;  /* 0x000000010200780c */ /* 0x000fe40003f26270 */
[----:B------:R-:W-:Y:S04]  /*17660*/  ISETP.LT.OR P0, PT, R3, 0x29, P0 ;  /* 0x000000290300780c */ /* 0x000fe80000701670 */
[----:B------:R-:W-:Y:S02]  /*17670*/  FSEL R36, R15, -INF , !P0 ;  /* 0xff8000000f247808 */ /* 0x000fe40004000000 */
[----:B------:R-:W-:Y:S04]  /*17680*/  ISETP.GT.AND P0, PT, R0, RZ, !P1 ;  /* 0x000000ff0000720c */ /* 0x000fe80004f04270 */
[C---:B------:R-:W-:Y:S04]  /*17690*/  ISETP.LT.OR P0, PT, R3.reuse, 0x1, P0 ;  /* 0x000000010300780c */ /* 0x040fe80000701670 */
[----:B------:R-:W-:Y:S02]  /*176a0*/  FSEL R15, R210, -INF , !P0 ;  /* 0xff800000d20f7808 */ /* 0x000fe40004000000 */
[----:B------:R-:W-:Y:S11]  /*176b0*/  ISETP.GE.AND P0, PT, R2, 0x2a, PT ;  /* 0x0000002a0200780c */ /* 0x000ff60003f06270 */
[----:B------:R-:W-:Y:S02]  /*176c0*/  @!UPT UIADD3 URZ, URZ, URZ, URZ ;  /* 0x0000003f3f3ff290 */ /* 0x000fe4000fffe03f */
[----:B------:R-:W-:Y:S02]  /*176d0*/  @P0 LOP3.LUT R236, R236, 0x20, RZ, 0xfc, !PT ;  /* 0x00000020ecec0812 */ /* 0x000fe400078efcff */
[----:B------:R-:W-:Y:S04]  /*176e0*/  ISETP.GT.AND P0, PT, R0, 0x29, !P0 ;  /* 0x000000290000780c */ /* 0x000fe80004704270 */
[----:B------:R-:W-:Y:S02]  /*176f0*/  ISETP.LT.OR P0, PT, R3, 0x2a, P0 ;  /* 0x0000002a0300780c */ /* 0x000fe40000701670 */
[----:B------:R-:W2:Y:S02]  /*17700*/  SHFL.IDX PT, R3, R8, 0x1, 0x1c1f ;  /* 0x003c1f0008037f89 */ /* 0x000ea400000e0000 */
[----:B------:R-:W-:Y:S02]  /*17710*/  FSEL R35, R14, -INF , !P0 ;  /* 0xff8000000e237808 */ /* 0x000fe40004000000 */
[----:B------:R-:W-:Y:S01]  /*17720*/  ISETP.GE.AND P0, PT, R41, 0x1, PT ;  /* 0x000000012900780c */ /* 0x000fe20003f06270 */
[--C-:B--2---:R-:W-:Y:S02]  /*17730*/  IMAD.IADD R2, R9, 0x1, R3.reuse ;  /* 0x0000000109027824 */ /* 0x104fe400078e0203 */
        /* <DEDUP_REMOVED lines=15> */
.L_x_1243:
[----:B------:R-:W-:Y:S04]  /*17830*/  MOV R4, c[0x0][0x32c] ;  /* 0x0000cb0000047a02 */ /* 0x000fe80000000f00 */
[----:B------:R-:W-:Y:S11]  /*17840*/  ISETP.NE.AND P0, PT, R4, 0x1, PT ;  /* 0x000000010400780c */ /* 0x000ff60003f05270 */
[----:B------:R-:W-:Y:S02]  /*17850*/  @!UPT UIADD3 URZ, URZ, URZ, URZ ;  /* 0x0000003f3f3ff290 */ /* 0x000fe4000fffe03f */
[----:B------:R-:W-:Y:S05]  /*17860*/  @P0 IMAD.HI.U32 R4, R3, c[0x0][0x330], RZ ;  /* 0x0000cc0003040a27 */ /* 0x000fea00078e00ff */
[----:B------:R-:W-:Y:S02]  /*17870*/  @P0 SHF.R.U32.HI R3, RZ, c[0x0][0x334], R4 ;  /* 0x0000cd00ff030a19 */ /* 0x000fe40000011604 */
.L_x_1244:
[----:B------:R-:W-:Y:S05]  /*17880*/  BSYNC B0 ;  /* 0x0000000000007941 */ /* 0x000fea0003800000 */
.L_x_1242:
[----:B------:R-:W-:Y:S05]  /*17890*/  IMAD R3, R3, c[0x0][0x32c], R11 ;  /* 0x0000cb0003037a24 */ /* 0x000fea00078e020b */
[----:B------:R-:W-:Y:S02]  /*178a0*/  IADD3 R4, R3, c[0x0][0x32c], RZ ;  /* 0x0000cb0003047a10 */ /* 0x000fe40007ffe0ff */
[----:B------:R-:W-:Y:S02]  /*178b0*/  IMNMX R0, R0, R3, !PT ;  /* 0x0000000300007217 */ /* 0x000fe40007800200 */
[----:B------:R-:W-:Y:S02]  /*178c0*/  IMNMX R2, R2, R4, PT ;  /* 0x0000000402027217 */ /* 0x000fe40003800200 */
.L_x_1241:
[----:B------:R-:W-:Y:S01]  /*178d0*/  LOP3.LUT P0, RZ, R236, 0x4, RZ, 0xc0, !PT ;  /* 0x00000004ecff7812 */ /* 0x000fe2000780c0ff */
[----:B------:R-:W2:Y:S03]  /*178e0*/  SHFL.IDX PT, R3, R8, 0x2, 0x1c1f ;  /* 0x005c1f0008037f89 */ /* 0x000ea600000e0000 */
[----:B------:R-:W-:Y:S04]  /*178f0*/  ISETP.GT.AND P0, PT, R0, 0x1, !P0 ;  /* 0x000000010000780c */ /* 0x000fe80004704270 */
[----:B------:R-:W-:Y:S04]  /*17900*/  ISETP.LT.OR P0, PT, R2, 0x2, P0 ;  /* 0x000000020200780c */ /* 0x000fe80000701670 */
[----:B------:R-:W-:Y:S02]  /*17910*/  FSEL R18, R212, -INF , !P0 ;  /* 0xff800000d4127808 */ /* 0x000fe40004000000 */
[----:B------:R-:W-:Y:S04]  /*17920*/  LOP3.LUT P0, RZ, R236, 0x10, RZ, 0xc0, !PT ;  /* 0x00000010ecff7812 */ /* 0x000fe8000780c0ff */
        /* <DEDUP_REMOVED lines=26> */
[----:B------:R-:W-:Y:S04]  /*17ad0*/  LOP3.LUT P0, RZ, R236, 0x8, RZ, 0xc0, !PT ;  /* 0x00000008ecff7812 */ /* 0x000fe8000780c0ff */
[----:B------:R-:W-:Y:S04]  /*17ae0*/  ISETP.GT.AND P0, PT, R0, 0x28, !P0 ;  /* 0x000000280000780c */ /* 0x000fe80004704270 */
[----:B------:R-:W-:Y:S04]  /*17af0*/  ISETP.LT.OR P0, PT, R2, 0x29, P0 ;  /* 0x000000290200780c */ /* 0x000fe80000701670 */
[----:B------:R-:W-:Y:S02]  /*17b00*/  FSEL R240, R16, -INF , !P0 ;  /* 0xff80000010f07808 */ /* 0x000fe40004000000 */
[----:B------:R-:W-:Y:S04]  /*17b10*/  ISETP.GT.AND P0, PT, R0, RZ, !P1 ;  /* 0x000000ff0000720c */ /* 0x000fe80004f04270 */
[----:B------:R-:W-:Y:S04]  /*17b20*/  ISETP.LT.OR P0, PT, R2, 0x1, P0 ;  /* 0x000000010200780c */ /* 0x000fe80000701670 */
[----:B------:R-:W-:Y:S02]  /*17b30*/  FSEL R14, R214, -INF , !P0 ;  /* 0xff800000d60e7808 */ /* 0x000fe40004000000 */
[----:B------:R-:W-:Y:S04]  /*17b40*/  LOP3.LUT P0, RZ, R236, 0x20, RZ, 0xc0, !PT ;  /* 0x00000020ecff7812 */ /* 0x000fe8000780c0ff */
[----:B------:R-:W-:Y:S01]  /*17b50*/  ISETP.GT.AND P0, PT, R0, 0x29, !P0 ;  /* 0x000000290000780c */ /* 0x000fe20004704270 */
[--C-:B--2---:R-:W-:Y:S03]  /*17b60*/  IMAD.IADD R0, R10, 0x1, R3.reuse ;  /* 0x000000010a007824 */ /* 0x104fe600078e0203 */
[----:B------:R-:W-:Y:S01]  /*17b70*/  ISETP.LT.OR P0, PT, R2, 0x2a, P0 ;  /* 0x0000002a0200780c */ /* 0x000fe20000701670 */
[----:B------:R-:W-:Y:S03]  /*17b80*/  IMAD.IADD R2, R9, 0x1, R3 ;  /* 0x0000000109027824 */ /* 0x000fe600078e0203 */
[----:B-1----:R-:W-:Y:S02]  /*17b90*/  FSEL R212, R13, -INF , !P0 ;  /* 0xff8000000dd47808 */ /* 0x002fe40004000000 */
        /* <DEDUP_REMOVED lines=16> */
.L_x_1247:
[----:B------:R-:W-:Y:S04]  /*17ca0*/  MOV R4, c[0x0][0x32c] ;  /* 0x0000cb0000047a02 */ /* 0x000fe80000000f00 */
[----:B------:R-:W-:Y:S11]  /*17cb0*/  ISETP.NE.AND P0, PT, R4, 0x1, PT ;  /* 0x000000010400780c */ /* 0x000ff60003f05270 */
[----:B------:R-:W-:Y:S02]  /*17cc0*/  @!UPT UIADD3 URZ, URZ, URZ, URZ ;  /* 0x0000003f3f3ff290 */ /* 0x000fe4000fffe03f */
[----:B------:R-:W-:Y:S05]  /*17cd0*/  @P0 IMAD.HI.U32 R4, R3, c[0x0][0x330], RZ ;  /* 0x0000cc0003040a27 */ /* 0x000fea00078e00ff */
[----:B------:R-:W-:Y:S02]  /*17ce0*/  @P0 SHF.R.U32.HI R3, RZ, c[0x0][0x334], R4 ;  /* 0x0000cd00ff030a19 */ /* 0x000fe40000011604 */
.L_x_1248:
[----:B------:R-:W-:Y:S05]  /*17cf0*/  BSYNC B0 ;  /* 0x0000000000007941 */ /* 0x000fea0003800000 */
.L_x_1246:
[----:B------:R-:W-:Y:S05]  /*17d00*/  IMAD R3, R3, c[0x0][0x32c], R11 ;  /* 0x0000cb0003037a24 */ /* 0x000fea00078e020b */
[----:B------:R-:W-:Y:S02]  /*17d10*/  IADD3 R4, R3, c[0x0][0x32c], RZ ;  /* 0x0000cb0003047a10 */ /* 0x000fe40007ffe0ff */
[----:B------:R-:W-:Y:S02]  /*17d20*/  IMNMX R0, R0, R3, !PT ;  /* 0x0000000300007217 */ /* 0x000fe40007800200 */
[----:B------:R-:W-:Y:S02]  /*17d30*/  IMNMX R2, R2, R4, PT ;  /* 0x0000000402027217 */ /* 0x000fe40003800200 */
.L_x_1245:
[----:B------:R-:W-:Y:S01]  /*17d40*/  LOP3.LUT P0, RZ, R236, 0x4, RZ, 0xc0, !PT ;  /* 0x00000004ecff7812 */ /* 0x000fe2000780c0ff */
[----:B------:R-:W1:Y:S03]  /*17d50*/  SHFL.IDX PT, R3, R8, 0x3, 0x1c1f ;  /* 0x007c1f0008037f89 */ /* 0x000e6600000e0000 */
        /* <DEDUP_REMOVED lines=59> */
.L_x_1251:
[----:B------:R-:W-:Y:S04]  /*18110*/  MOV R4, c[0x0][0x32c] ;  /* 0x0000cb0000047a02 */ /* 0x000fe80000000f00 */
[----:B------:R-:W-:Y:S11]  /*18120*/  ISETP.NE.AND P0, PT, R4, 0x1, PT ;  /* 0x000000010400780c */ /* 0x000ff60003f05270 */
[----:B------:R-:W-:Y:S02]  /*18130*/  @!UPT UIADD3 URZ, URZ, URZ, URZ ;  /* 0x0000003f3f3ff290 */ /* 0x000fe4000fffe03f */
[----:B------:R-:W-:Y:S05]  /*18140*/  @P0 IMAD.HI.U32 R4, R3, c[0x0][0x330], RZ ;  /* 0x0000cc0003040a27 */ /* 0x000fea00078e00ff */
[----:B------:R-:W-:Y:S02]  /*18150*/  @P0 SHF.R.U32.HI R3, RZ, c[0x0][0x334], R4 ;  /* 0x0000cd00ff030a19 */ /* 0x000fe40000011604 */
.L_x_1252:
[----:B------:R-:W-:Y:S05]  /*18160*/  BSYNC B0 ;  /* 0x0000000000007941 */ /* 0x000fea0003800000 */
.L_x_1250:
[----:B------:R-:W-:Y:S05]  /*18170*/  IMAD R11, R3, c[0x0][0x32c], R11 ;  /* 0x0000cb00030b7a24 */ /* 0x000fea00078e020b */
[----:B------:R-:W-:Y:S02]  /*18180*/  IADD3 R3, R11, c[0x0][0x32c], RZ ;  /* 0x0000cb000b037a10 */ /* 0x000fe40007ffe0ff */
[----:B------:R-:W-:Y:S02]  /*18190*/  IMNMX R0, R0, R11, !PT ;  /* 0x0000000b00007217 */ /* 0x000fe40007800200 */
[----:B------:R-:W-:Y:S02]  /*181a0*/  IMNMX R2, R2, R3, PT ;  /* 0x0000000302027217 */ /* 0x000fe40003800200 */
.L_x_1249:
        /* <DEDUP_REMOVED lines=23> */
[----:B------:R-:W-:Y:S02]  /*18320*/  LOP3.LUT P0, RZ, R236, 0x4, RZ, 0xc0, !PT ;  /* 0x00000004ecff7812 */ /* 0x000fe4000780c0ff */
[----:B------:R-:W-:Y:S01]  /*18330*/  FMNMX.FTZ R3, R242, R3, !PT ;  /* 0x00000003f2037209 */ /* 0x000fe20007810000 */
[----:B------:R-:W1:Y:S01]  /*18340*/  SHFL.BFLY PT, R10, R140, 0x2, 0x1f ;  /* 0x0c401f008c0a7f89 */ /* 0x000e6200000e0000 */
        /* <DEDUP_REMOVED lines=12> */
[----:B-1----:R-:W-:Y:S02]  /*18410*/  FMNMX.FTZ R140, R140, R10, !PT ;  /* 0x0000000a8c8c7209 */ /* 0x002fe40007810000 */
[----:B------:R-:W1:Y:S01]  /*18420*/  SHFL.BFLY PT, R10, R3, 0x2, 0x1f ;  /* 0x0c401f00030a7f89 */ /* 0x000e6200000e0000 */
[----:B------:R-:W-:Y:S02]  /*18430*/  LOP3.LUT P0, RZ, R236, 0x2, RZ, 0xc0, !PT ;  /* 0x00000002ecff7812 */ /* 0x000fe4000780c0ff */
[----:B------:R-:W-:Y:S02]  /*18440*/  FMNMX.FTZ R4, R17, R4, !PT ;  /* 0x0000000411047209 */ /* 0x000fe40007810000 */
[----:B------:R-:W-:Y:S02]  /*18450*/  ISETP.GT.AND P0, PT, R0, 0x9, !P0 ;  /* 0x000000090000780c */ /* 0x000fe40004704270 */
[----:B------:R-:W-:Y:S01]  /*18460*/  FMNMX.FTZ R4, R16, R4, !PT ;  /* 0x0000000410047209 */ /* 0x000fe20007810000 */
[----:B------:R-:W-:Y:S01]  /*18470*/  SHFL.BFLY PT, R12, R140, 0x1, 0x1f ;  /* 0x0c201f008c0c7f89 */ /* 0x000fe200000e0000 */
        /* <DEDUP_REMOVED lines=8> */
[----:B-1----:R-:W-:Y:S02]  /*18500*/  FMNMX.FTZ R3, R3, R10, !PT ;  /* 0x0000000a03037209 */ /* 0x002fe40007810000 */
[----:B------:R-:W-:Y:S02]  /*18510*/  ISETP.GT.AND P0, PT, R0, 0x11, !P6 ;  /* 0x000000110000780c */ /* 0x000fe40007704270 */
[----:B------:R-:W-:Y:S01]  /*18520*/  FMNMX.FTZ R10, R8, R138, !PT ;  /* 0x0000008a080a7209 */ /* 0x000fe20007810000 */
[----:B------:R-:W1:Y:S01]  /*18530*/  SHFL.BFLY PT, R142, R3, 0x1, 0x1f ;  /* 0x0c201f00038e7f89 */ /* 0x000e6200000e0000 */
[----:B------:R-:W-:Y:S02]  /*18540*/  ISETP.LT.OR P0, PT, R2, 0x12, P0 ;  /* 0x000000120200780c */ /* 0x000fe40000701670 */
[----:B------:R-:W-:Y:S02]  /*18550*/  FMNMX.FTZ R10, R9, R10, !PT ;  /* 0x0000000a090a7209 */ /* 0x000fe40007810000 */
        /* <DEDUP_REMOVED lines=8> */
[----:B------:R-:W-:Y:S02]  /*185e0*/  ISETP.LT.OR P0, PT, R2, 0x1a, P0 ;  /* 0x0000001a0200780c */ /* 0x000fe40000701670 */
[----:B------:R-:W-:Y:S02]  /*185f0*/  FMNMX.FTZ R4, R202, R4, !PT ;  /* 0x00000004ca047209 */ /* 0x000fe40007810000 */
[----:B------:R-:W-:Y:S02]  /*18600*/  FSEL R197, R197, -INF , !P0 ;  /* 0xff800000c5c57808 */ /* 0x000fe40004000000 */
[----:B------:R-:W-:Y:S02]  /*18610*/  ISETP.GT.AND P0, PT, R0, 0x20, !P3 ;  /* 0x000000200000780c */ /* 0x000fe40005f04270 */
[----:B-1----:R-:W-:Y:S02]  /*18620*/  FMNMX.FTZ R142, R3, R142, !PT ;  /* 0x0000008e038e7209 */ /* 0x002fe40007810000 */
[----:B------:R-:W-:Y:S02]  /*18630*/  ISETP.LT.OR P0, PT, R2, 0x21, P0 ;  /* 0x000000210200780c */ /* 0x000fe40000701670 */
[----:B------:R-:W-:Y:S01]  /*18640*/  FMNMX.FTZ R3, R28, R10, !PT ;  /* 0x0000000a1c037209 */ /* 0x000fe20007810000 */
[----:B------:R-:W-:Y:S01]  /*18650*/  FMUL.FTZ R139, R142, c[0x0][0x2d0] ;  /* 0x0000b4008e8b7a20 */ /* 0x000fe20000410000 */
[----:B------:R-:W-:Y:S02]  /*18660*/  FSEL R243, R39, -INF , !P0 ;  /* 0xff80000027f37808 */ /* 0x000fe40004000000 */
        /* <DEDUP_REMOVED lines=11> */
[----:B------:R-:W-:Y:S02]  /*18720*/  FMNMX.FTZ R4, R208, R4, !PT ;  /* 0x00000004d0047209 */ /* 0x000fe40007810000 */
[----:B------:R-:W-:Y:S02]  /*18730*/  ISETP.GT.AND P0, PT, R0, 0x29, !P6 ;  /* 0x000000290000780c */ /* 0x000fe40007704270 */
[----:B------:R-:W-:Y:S02]  /*18740*/  FMNMX.FTZ R0, R243, R3, !PT ;  /* 0x00000003f3007209 */ /* 0x000fe40007810000 */
[----:B------:R-:W-:Y:S02]  /*18750*/  FMNMX.FTZ R4, R211, R4, !PT ;  /* 0x00000004d3047209 */ /* 0x000fe40007810000 */
[----:B------:R-:W-:Y:S02]  /*18760*/  FMNMX.FTZ R0, R238, R0, !PT ;  /* 0x00000000ee007209 */ /* 0x000fe40007810000 */
[----:B------:R-:W-:Y:S02]  /*18770*/  ISETP.LT.OR P0, PT, R2, 0x2a, P0 ;  /* 0x0000002a0200780c */ /* 0x000fe40000701670 */
[----:B------:R-:W-:Y:S02]  /*18780*/  FMNMX.FTZ R4, R210, R4, !PT ;  /* 0x00000004d2047209 */ /* 0x000fe40007810000 */
[----:B------:R-:W-:Y:S02]  /*18790*/  FSEL R136, R51, -INF , !P0 ;  /* 0xff80000033887808 */ /* 0x000fe40004000000 */
[----:B------:R-:W-:Y:S02]  /*187a0*/  FMNMX.FTZ R0, R237, R0, !PT ;  /* 0x00000000ed007209 */ /* 0x000fe40007810000 */
[----:B------:R-:W-:Y:S02]  /*187b0*/  FMNMX.FTZ R4, R209, R4, !PT ;  /* 0x00000004d1047209 */ /* 0x000fe40007810000 */
[----:B------:R-:W-:Y:S02]  /*187c0*/  FMNMX.FTZ R0, R136, R0, !PT ;  /* 0x0000000088007209 */ /* 0x000fe40007810000 */
[----:B------:R-:W-:Y:S01]  /*187d0*/  FMNMX.FTZ R140, R140, R12, !PT ;  /* 0x0000000c8c8c7209 */ /* 0x000fe20007810000 */
[----:B------:R-:W1:Y:S01]  /*187e0*/  SHFL.BFLY PT, R25, R4, 0x2, 0x1f ;  /* 0x0c401f0004197f89 */ /* 0x000e6200000e0000 */
[----:B------:R-:W-:Y:S02]  /*187f0*/  FSETP.NEU.FTZ.AND P1, PT, R142, -INF , PT ;  /* 0xff8000008e00780b */ /* 0x000fe40003f3d000 */
[C---:B------:R-:W-:Y:S01]  /*18800*/  FSETP.NEU.FTZ.AND P2, PT, R140.reuse, -INF , PT ;  /* 0xff8000008c00780b */ /* 0x040fe20003f5d000 */
[----:B------:R-:W-:Y:S01]  /*18810*/  FMUL.FTZ R12, R140, c[0x0][0x2d0] ;  /* 0x0000b4008c0c7a20 */ /* 0x000fe20000410000 */
[----:B------:R-:W-:Y:S03]  /*18820*/  FSEL R139, R139, RZ, P1 ;  /* 0x000000ff8b8b7208 */ /* 0x000fe60000800000 */
[----:B------:R-:W2:Y:S01]  /*18830*/  SHFL.BFLY PT, R2, R0, 0x2, 0x1f ;  /* 0x0c401f0000027f89 */ /* 0x000ea200000e0000 */
[----:B------:R-:W-:Y:S01]  /*18840*/  FSEL R12, R12, RZ, P2 ;  /* 0x000000ff0c0c7208 */ /* 0x000fe20001000000 */
[--C-:B------:R-:W-:Y:S02]  /*18850*/  FFMA.FTZ R14, R14, c[0x0][0x2d0], -R139.reuse ;  /* 0x0000b4000e0e7a23 */ /* 0x100fe4000001088b */
[--C-:B------:R-:W-:Y:S02]  /*18860*/  FFMA.FTZ R18, R18, c[0x0][0x2d0], -R139.reuse ;  /* 0x0000b40012127a23 */ /* 0x100fe4000001088b */
[--C-:B------:R-:W-:Y:S01]  /*18870*/  FFMA.FTZ R24, R24, c[0x0][0x2d0], -R12.reuse ;  /* 0x0000b40018187a23 */ /* 0x100fe2000001080c */
[----:B------:R-:W-:Y:S01]  /*18880*/  MUFU.EX2 R53, R14 ;  /* 0x0000000e00357308 */ /* 0x000fe20000000800 */
[--C-:B------:R-:W-:Y:S02]  /*18890*/  FFMA.FTZ R15, R15, c[0x0][0x2d0], -R12.reuse ;  /* 0x0000b4000f0f7a23 */ /* 0x100fe4000001080c */
[--C-:B------:R-:W-:Y:S02]  /*188a0*/  FFMA.FTZ R21, R21, c[0x0][0x2d0], -R12.reuse ;  /* 0x0000b40015157a23 */ /* 0x100fe4000001080c */
[--C-:B------:R-:W-:Y:S02]  /*188b0*/  FFMA.FTZ R23, R23, c[0x0][0x2d0], -R12.reuse ;  /* 0x0000b40017177a23 */ /* 0x100fe4000001080c */
[--C-:B------:R-:W-:Y:S01]  /*188c0*/  FFMA.FTZ R20, R20, c[0x0][0x2d0], -R139.reuse ;  /* 0x0000b40014147a23 */ /* 0x100fe2000001088b */
[----:B-1----:R-:W-:Y:S02]  /*188d0*/  FMNMX.FTZ R4, R4, R25, !PT ;  /* 0x0000001904047209 */ /* 0x002fe40007810000 */
[----:B------:R1:W-:Y:S01]  /*188e0*/  MUFU.EX2 R45, R24 ;  /* 0x00000018002d7308 */ /* 0x0003e20000000800 */
[----:B------:R-:W-:Y:S02]  /*188f0*/  FFMA.FTZ R22, R22, c[0x0][0x2d0], -R139 ;  /* 0x0000b40016167a23 */ /* 0x000fe4000001088b */
[--C-:B------:R-:W-:Y:S01]  /*18900*/  FFMA.FTZ R213, R32, c[0x0][0x2d0], -R12.reuse ;  /* 0x0000b40020d57a23 */ /* 0x100fe2000001080c */
[----:B------:R-:W3:Y:S01]  /*18910*/  SHFL.BFLY PT, R141, R4, 0x1, 0x1f ;  /* 0x0c201f00048d7f89 */ /* 0x000ee200000e0000 */
[--C-:B------:R-:W-:Y:S01]  /*18920*/  FFMA.FTZ R214, R31, c[0x0][0x2d0], -R12.reuse ;  /* 0x0000b4001fd67a23 */ /* 0x100fe2000001080c */
[----:B--2---:R-:W-:Y:S01]  /*18930*/  FMNMX.FTZ R3, R0, R2, !PT ;  /* 0x0000000200037209 */ /* 0x004fe20007810000 */
[--C-:B------:R-:W-:Y:S01]  /*18940*/  FFMA.FTZ R247, R30, c[0x0][0x2d0], -R12.reuse ;  /* 0x0000b4001ef77a23 */ /* 0x100fe2000001080c */
[----:B------:R-:W-:Y:S02]  /*18950*/  FSEL R0, R140, RZ, P2 ;  /* 0x000000ff8c007208 */ /* 0x000fe40001000000 */
[----:B------:R-:W-:Y:S01]  /*18960*/  MUFU.EX2 R40, R15 ;  /* 0x0000000f00287308 */ /* 0x000fe20000000800 */
[----:B------:R-:W-:Y:S01]  /*18970*/  FSEL R2, R142, RZ, P1 ;  /* 0x000000ff8e027208 */ /* 0x000fe20000800000 */
[----:B------:R-:W-:Y:S02]  /*18980*/  FFMA.FTZ R246, R29, c[0x0][0x2d0], -R12 ;  /* 0x0000b4001df67a23 */ /* 0x000fe4000001080c */
[----:B------:R-:W-:Y:S02]  /*18990*/  FADD.FTZ R0, -R0, R6 ;  /* 0x0000000600007221 */ /* 0x000fe40000010100 */
[----:B------:R-:W-:Y:S02]  /*189a0*/  FADD.FTZ R2, -R2, R7 ;  /* 0x0000000702027221 */ /* 0x000fe40000010100 */
[----:B------:R-:W-:Y:S02]  /*189b0*/  FMUL.FTZ R0, R0, c[0x0][0x2d0] ;  /* 0x0000b40000007a20 */ /* 0x000fe40000410000 */
[----:B------:R-:W-:Y:S01]  /*189c0*/  FMUL.FTZ R2, R2, c[0x0][0x2d0] ;  /* 0x0000b40002027a20 */ /* 0x000fe20000410000 */
[----:B------:R-:W2:Y:S01]  /*189d0*/  MUFU.EX2 R49, R21 ;  /* 0x0000001500317308 */ /* 0x000ea20000000800 */
[--C-:B------:R-:W-:Y:S01]  /*189e0*/  FFMA.FTZ R245, R36, c[0x0][0x2d0], -R12.reuse ;  /* 0x0000b40024f57a23 */ /* 0x100fe2000001080c */
[----:B-1----:R-:W-:Y:S01]  /*189f0*/  LDSM.16.MT88.4 R24, [R217+0x2080] ;  /* 0x00208000d918783b */ /* 0x002fe20000004200 */
[--C-:B------:R-:W-:Y:S01]  /*18a00*/  FFMA.FTZ R244, R35, c[0x0][0x2d0], -R12.reuse ;  /* 0x0000b40023f47a23 */ /* 0x100fe2000001080c */
[----:B---3--:R-:W-:Y:S06]  /*18a10*/  FMNMX.FTZ R141, R4, R141, !PT ;  /* 0x0000008d048d7209 */ /* 0x008fec0007810000 */
[----:B------:R1:W3:Y:S01]  /*18a20*/  MUFU.EX2 R6, R0 ;  /* 0x0000000000067308 */ /* 0x0002e20000000800 */
[C---:B------:R-:W-:Y:S01]  /*18a30*/  FSETP.NEU.FTZ.AND P0, PT, R141.reuse, -INF , PT ;  /* 0xff8000008d00780b */ /* 0x040fe20003f1d000 */
[----:B------:R-:W4:Y:S01]  /*18a40*/  SHFL.BFLY PT, R4, R3, 0x1, 0x1f ;  /* 0x0c201f0003047f89 */ /* 0x000f2200000e0000 */
[----:B------:R-:W-:Y:S05]  /*18a50*/  FMUL.FTZ R143, R141, c[0x0][0x2d0] ;  /* 0x0000b4008d8f7a20 */ /* 0x000fea0000410000 */
[----:B------:R-:W-:Y:S02]  /*18a60*/  FSEL R143, R143, RZ, P0 ;  /* 0x000000ff8f8f7208 */ /* 0x000fe40000000000 */
[----:B------:R-:W5:Y:S03]  /*18a70*/  MUFU.EX2 R7, R2 ;  /* 0x0000000200077308 */ /* 0x000f660000000800 */
[--C-:B------:R-:W-:Y:S01]  /*18a80*/  FFMA.FTZ R16, R16, c[0x0][0x2d0], -R143.reuse ;  /* 0x0000b40010107a23 */ /* 0x100fe2000001088f */
[----:B--2---:R-:W-:Y:S01]  /*18a90*/  F2FP.PACK_AB R144, R49, R40 ;  /* 0x000000283190723e */ /* 0x004fe200000000ff */
[--C-:B------:R-:W-:Y:S02]  /*18aa0*/  FFMA.FTZ R13, R13, c[0x0][0x2d0], -R143.reuse ;  /* 0x0000b4000d0d7a23 */ /* 0x100fe4000001088f */
[--C-:B------:R-:W-:Y:S02]  /*18ab0*/  FFMA.FTZ R17, R17, c[0x0][0x2d0], -R143.reuse ;  /* 0x0000b40011117a23 */ /* 0x100fe4000001088f */
[----:B------:R-:W-:Y:S01]  /*18ac0*/  FFMA.FTZ R19, R19, c[0x0][0x2d0], -R143 ;  /* 0x0000b40013137a23 */ /* 0x000fe2000001088f */
[----:B------:R2:W2:Y:S01]  /*18ad0*/  MUFU.EX2 R248, R22 ;  /* 0x0000001600f87308 */ /* 0x0004a20000000800 */
[----:B-1----:R-:W-:Y:S01]  /*18ae0*/  FSEL R0, R141, RZ, P0 ;  /* 0x000000ff8d007208 */ /* 0x002fe20000000000 */
[C---:B---3--:R-:W-:Y:S01]  /*18af0*/  FMUL.FTZ R21, R6.reuse, R161 ;  /* 0x000000a106157220 */ /* 0x048fe20000410000 */
[----:B----4-:R-:W-:Y:S01]  /*18b00*/  FMNMX.FTZ R3, R3, R4, !PT ;  /* 0x0000000403037209 */ /* 0x010fe20007810000 */
[----:B------:R-:W-:Y:S02]  /*18b10*/  FMUL.FTZ R36, R6, R176 ;  /* 0x000000b006247220 */ /* 0x000fe40000410000 */
[----:B------:R-:W-:Y:S01]  /*18b20*/  FADD.FTZ R0, -R0, R137 ;  /* 0x0000008900007221 */ /* 0x000fe20000010100 */
[C---:B------:R-:W-:Y:S01]  /*18b30*/  FSETP.NEU.FTZ.AND P0, PT, R3.reuse, -INF , PT ;  /* 0xff8000000300780b */ /* 0x040fe20003f1d000 */
[----:B------:R-:W-:Y:S02]  /*18b40*/  FMUL.FTZ R4, R3, c[0x0][0x2d0] ;  /* 0x0000b40003047a20 */ /* 0x000fe40000410000 */
[----:B------:R-:W1:Y:S01]  /*18b50*/  MUFU.EX2 R37, R23 ;  /* 0x0000001700257308 */ /* 0x000e620000000800 */
[----:B------:R-:W-:Y:S02]  /*18b60*/  FMUL.FTZ R0, R0, c[0x0][0x2d0] ;  /* 0x0000b40000007a20 */ /* 0x000fe40000410000 */
[C---:B-----5:R-:W-:Y:S01]  /*18b70*/  FMUL.FTZ R10, R7.reuse, R150 ;  /* 0x00000096070a7220 */ /* 0x060fe20000410000 */
[----:B------:R-:W-:Y:S01]  /*18b80*/  FSEL R4, R4, RZ, P0 ;  /* 0x000000ff04047208 */ /* 0x000fe20000000000 */
[----:B------:R-:W-:Y:S02]  /*18b90*/  FFMA.FTZ R137, R34, c[0x0][0x2d0], -R12 ;  /* 0x0000b40022897a23 */ /* 0x000fe4000001080c */
[----:B------:R-:W-:Y:S02]  /*18ba0*/  FMUL.FTZ R39, R7, R179 ;  /* 0x000000b307277220 */ /* 0x000fe40000410000 */
[--C-:B------:R-:W-:Y:S01]  /*18bb0*/  FFMA.FTZ R8, R8, c[0x0][0x2d0], -R4.reuse ;  /* 0x0000b40008087a23 */ /* 0x100fe20000010804 */
[----:B------:R3:W4:Y:S01]  /*18bc0*/  MUFU.EX2 R2, R0 ;  /* 0x0000000000027308 */ /* 0x0007220000000800 */
[--C-:B------:R-:W-:Y:S02]  /*18bd0*/  FFMA.FTZ R9, R9, c[0x0][0x2d0], -R4.reuse ;  /* 0x0000b40009097a23 */ /* 0x100fe40000010804 */
[C---:B--2---:R-:W-:Y:S01]  /*18be0*/  FMUL.FTZ R22, R7.reuse, R162 ;  /* 0x000000a207167220 */ /* 0x044fe20000410000 */
[----:B------:R-:W-:Y:S01]  /*18bf0*/  MOV R162, R248 ;  /* 0x000000f800a27202 */ /* 0x000fe20000000f00 */
[C---:B------:R-:W-:Y:S02]  /*18c00*/  FMUL.FTZ R56, R6.reuse, R56 ;  /* 0x0000003806387220 */ /* 0x040fe40000410000 */
[C---:B------:R-:W-:Y:S02]  /*18c10*/  FMUL.FTZ R57, R6.reuse, R57 ;  /* 0x0000003906397220 */ /* 0x040fe40000410000 */
[C---:B------:R-:W-:Y:S01]  /*18c20*/  FMUL.FTZ R58, R7.reuse, R58 ;  /* 0x0000003a073a7220 */ /* 0x040fe20000410000 */
[----:B------:R2:W-:Y:S01]  /*18c30*/  MUFU.EX2 R215, R8 ;  /* 0x0000000800d77308 */ /* 0x0005e20000000800 */
[----:B------:R-:W-:Y:S02]  /*18c40*/  FMUL.FTZ R59, R7, R59 ;  /* 0x0000003b073b7220 */ /* 0x000fe40000410000 */
[C---:B------:R-:W-:Y:S01]  /*18c50*/  FMUL.FTZ R68, R6.reuse, R68 ;  /* 0x0000004406447220 */ /* 0x040fe20000410000 */
[----:B-1----:R-:W-:Y:S01]  /*18c60*/  F2FP.PACK_AB R146, R37, R45 ;  /* 0x0000002d2592723e */ /* 0x002fe200000000ff */
[C---:B------:R-:W-:Y:S02]  /*18c70*/  FMUL.FTZ R23, R7.reuse, R163 ;  /* 0x000000a307177220 */ /* 0x040fe40000410000 */
[C---:B------:R-:W-:Y:S02]  /*18c80*/  FMUL.FTZ R69, R6.reuse, R69 ;  /* 0x0000004506457220 */ /* 0x040fe40000410000 */
[C---:B------:R-:W-:Y:S01]  /*18c90*/  FMUL.FTZ R70, R7.reuse, R70 ;  /* 0x0000004607467220 */ /* 0x040fe20000410000 */
[----:B------:R-:W1:Y:S01]  /*18ca0*/  MUFU.EX2 R55, R9 ;  /* 0x0000000900377308 */ /* 0x000e620000000800 */
[----:B------:R-:W-:Y:S02]  /*18cb0*/  FMUL.FTZ R71, R7, R71 ;  /* 0x0000004707477220 */ /* 0x000fe40000410000 */
[----:B------:R-:W-:Y:S02]  /*18cc0*/  FMUL.FTZ R72, R6, R72 ;  /* 0x0000004806487220 */ /* 0x000fe40000410000 */
[--C-:B---3--:R-:W-:Y:S02]  /*18cd0*/  FFMA.FTZ R0, R11, c[0x0][0x2d0], -R4.reuse ;  /* 0x0000b4000b007a23 */ /* 0x108fe40000010804 */
[----:B------:R-:W-:Y:S02]  /*18ce0*/  FMUL.FTZ R11, R7, R151 ;  /* 0x00000097070b7220 */ /* 0x000fe40000410000 */
[C---:B----4-:R-:W-:Y:S01]  /*18cf0*/  FMUL.FTZ R29, R2.reuse, R169 ;  /* 0x000000a9021d7220 */ /* 0x050fe20000410000 */
[----:B------:R3:W4:Y:S01]  /*18d00*/  MUFU.EX2 R249, R0 ;  /* 0x0000000000f97308 */ /* 0x0007220000000800 */
[----:B------:R-:W-:Y:S01]  /*18d10*/  FMUL.FTZ R32, R2, R172 ;  /* 0x000000ac02207220 */ /* 0x000fe20000410000 */
[----:B------:R-:W-:Y:S01]  /*18d20*/  MOV R172, R37 ;  /* 0x0000002500ac7202 */ /* 0x000fe20000000f00 */
[----:B------:R-:W-:Y:S01]  /*18d30*/  FMUL.FTZ R37, R6, R177 ;  /* 0x000000b106257220 */ /* 0x000fe20000410000 */
[----:B------:R-:W-:Y:S01]  /*18d40*/  MOV R169, R49 ;  /* 0x0000003100a97202 */ /* 0x000fe20000000f00 */
[----:B--2---:R-:W-:Y:S02]  /*18d50*/  FFMA.FTZ R8, R28, c[0x0][0x2d0], -R4 ;  /* 0x0000b4001c087a23 */ /* 0x004fe40000010804 */
[C---:B------:R-:W-:Y:S02]  /*18d60*/  FMUL.FTZ R28, R2.reuse, R168 ;  /* 0x000000a8021c7220 */ /* 0x040fe40000410000 */
[C---:B------:R-:W-:Y:S01]  /*18d70*/  FMUL.FTZ R49, R2.reuse, R189 ;  /* 0x000000bd02317220 */ /* 0x040fe20000410000 */
[----:B------:R-:W2:Y:S01]  /*18d80*/  MUFU.EX2 R239, R8 ;  /* 0x0000000800ef7308 */ /* 0x000ea20000000800 */
[C---:B------:R-:W-:Y:S02]  /*18d90*/  FMUL.FTZ R60, R2.reuse, R60 ;  /* 0x0000003c023c7220 */ /* 0x040fe40000410000 */
[----:B------:R-:W-:Y:S01]  /*18da0*/  FMUL.FTZ R61, R2, R61 ;  /* 0x0000003d023d7220 */ /* 0x000fe20000410000 */
[----:B-1----:R-:W-:Y:S01]  /*18db0*/  MOV R161, R55 ;  /* 0x0000003700a17202 */ /* 0x002fe20000000f00 */
[----:B------:R-:W-:Y:S01]  /*18dc0*/  FMUL.FTZ R9, R6, R149 ;  /* 0x0000009506097220 */ /* 0x000fe20000410000 */
[----:B------:R-:W-:Y:S01]  /*18dd0*/  F2FP.PACK_AB R149, R55, R215 ;  /* 0x000000d73795723e */ /* 0x000fe200000000ff */
[----:B------:R-:W-:Y:S02]  /*18de0*/  FMUL.FTZ R55, R7, R195 ;  /* 0x000000c307377220 */ /* 0x000fe40000410000 */
[C---:B------:R-:W-:Y:S01]  /*18df0*/  FMUL.FTZ R64, R2.reuse, R64 ;  /* 0x0000004002407220 */ /* 0x040fe20000410000 */
[----:B------:R-:W1:Y:S01]  /*18e00*/  MUFU.EX2 R48, R18 ;  /* 0x0000001200307308 */ /* 0x000e620000000800 */
[----:B------:R-:W-:Y:S02]  /*18e10*/  FMUL.FTZ R65, R2, R65 ;  /* 0x0000004102417220 */ /* 0x000fe40000410000 */
[----:B------:R-:W-:Y:S01]  /*18e20*/  FMUL.FTZ R73, R6, R73 ;  /* 0x0000004906497220 */ /* 0x000fe20000410000 */
[----:B---3--:R-:W-:Y:S01]  /*18e30*/  FSEL R0, R3, RZ, P0 ;  /* 0x000000ff03007208 */ /* 0x008fe20000000000 */
[C---:B------:R-:W-:Y:S01]  /*18e40*/  FMUL.FTZ R74, R7.reuse, R74 ;  /* 0x0000004a074a7220 */ /* 0x040fe20000410000 */
[----:B----4-:R-:W-:Y:S01]  /*18e50*/  MOV R163, R249 ;  /* 0x000000f900a37202 */ /* 0x010fe20000000f00 */
[----:B------:R-:W-:Y:S02]  /*18e60*/  FMUL.FTZ R75, R7, R75 ;  /* 0x0000004b074b7220 */ /* 0x000fe40000410000 */
[----:B------:R-:W-:Y:S01]  /*18e70*/  FADD.FTZ R0, -R0, R138 ;  /* 0x0000008a00007221 */ /* 0x000fe20000010100 */
[----:B------:R-:W3:Y:S01]  /*18e80*/  MUFU.EX2 R44, R20 ;  /* 0x00000014002c7308 */ /* 0x000ee20000000800 */
[----:B------:R-:W-:Y:S02]  /*18e90*/  FFMA.FTZ R138, R33, c[0x0][0x2d0], -R12 ;  /* 0x0000b400218a7a23 */ /* 0x000fe4000001080c */
[----:B------:R-:W-:Y:S01]  /*18ea0*/  FMUL.FTZ R0, R0, c[0x0][0x2d0] ;  /* 0x0000b40000007a20 */ /* 0x000fe20000410000 */
[----:B--2---:R-:W-:Y:S01]  /*18eb0*/  F2FP.PACK_AB R151, R239, R249 ;  /* 0x000000f9ef97723e */ /* 0x004fe200000000ff */
[----:B------:R-:W-:Y:S02]  /*18ec0*/  FMUL.FTZ R8, R6, R148 ;  /* 0x0000009406087220 */ /* 0x000fe40000410000 */
[C---:B------:R-:W-:Y:S02]  /*18ed0*/  FMUL.FTZ R12, R2.reuse, R152 ;  /* 0x00000098020c7220 */ /* 0x040fe40000410000 */
[C---:B------:R-:W-:Y:S01]  /*18ee0*/  FMUL.FTZ R33, R2.reuse, R173 ;  /* 0x000000ad02217220 */ /* 0x040fe20000410000 */
[----:B------:R2:W4:Y:S01]  /*18ef0*/  MUFU.EX2 R38, R16 ;  /* 0x0000001000267308 */ /* 0x0005220000000800 */
[C---:B------:R-:W-:Y:S02]  /*18f00*/  FMUL.FTZ R76, R2.reuse, R76 ;  /* 0x0000004c024c7220 */ /* 0x040fe40000410000 */
[----:B------:R-:W-:Y:S01]  /*18f10*/  FMUL.FTZ R77, R2, R77 ;  /* 0x0000004d024d7220 */ /* 0x000fe20000410000 */
[----:B-1----:R-:W-:Y:S01]  /*18f20*/  F2FP.PACK_AB R145, R48, R53 ;  /* 0x000000353091723e */ /* 0x002fe200000000ff */
[C---:B------:R-:W-:Y:S02]  /*18f30*/  FMUL.FTZ R80, R2.reuse, R80 ;  /* 0x0000005002507220 */ /* 0x040fe40000410000 */
[----:B------:R-:W-:Y:S02]  /*18f40*/  FMUL.FTZ R81, R2, R81 ;  /* 0x0000005102517220 */ /* 0x000fe40000410000 */
[C---:B------:R-:W-:Y:S01]  /*18f50*/  FMUL.FTZ R84, R6.reuse, R84 ;  /* 0x0000005406547220 */ /* 0x040fe20000410000 */
[----:B------:R1:W-:Y:S01]  /*18f60*/  MUFU.EX2 R52, R13 ;  /* 0x0000000d00347308 */ /* 0x0003e20000000800 */
[----:B------:R-:W-:Y:S02]  /*18f70*/  FMUL.FTZ R85, R6, R85 ;  /* 0x0000005506557220 */ /* 0x000fe40000410000 */
[C---:B------:R-:W-:Y:S01]  /*18f80*/  FMUL.FTZ R86, R7.reuse, R86 ;  /* 0x0000005607567220 */ /* 0x040fe20000410000 */
[----:B---3--:R-:W-:Y:S01]  /*18f90*/  F2FP.PACK_AB R147, R248, R44 ;  /* 0x0000002cf893723e */ /* 0x008fe200000000ff */
[C---:B------:R-:W-:Y:S02]  /*18fa0*/  FMUL.FTZ R20, R6.reuse, R160 ;  /* 0x000000a006147220 */ /* 0x040fe40000410000 */
[C---:B------:R-:W-:Y:S02]  /*18fb0*/  FMUL.FTZ R87, R7.reuse, R87 ;  /* 0x0000005707577220 */ /* 0x040fe40000410000 */
[----:B------:R-:W-:Y:S01]  /*18fc0*/  FMUL.FTZ R88, R6, R88 ;  /* 0x0000005806587220 */ /* 0x000fe20000410000 */
[----:B------:R-:W3:Y:S01]  /*18fd0*/  MUFU.EX2 R46, R17 ;  /* 0x00000011002e7308 */ /* 0x000ee20000000800 */
[-C--:B------:R-:W-:Y:S05]  /*18fe0*/  HMMA.16816.F32 R8, R144, R24.reuse, R8 ;  /* 0x000000189008723c */ /* 0x080fea0000001808 */
[----:B--2---:R-:W-:Y:S01]  /*18ff0*/  FMUL.FTZ R16, R2, R156 ;  /* 0x0000009c02107220 */ /* 0x004fe20000410000 */
[----:B------:R-:W-:Y:S01]  /*19000*/  MOV R156, R40 ;  /* 0x00000028009c7202 */ /* 0x000fe20000000f00 */
[----:B------:R-:W-:Y:S01]  /*19010*/  FMUL.FTZ R89, R6, R89 ;  /* 0x0000005906597220 */ /* 0x000fe20000410000 */
[----:B------:R-:W2:Y:S01]  /*19020*/  LDSM.16.MT88.4 R40, [R218+0x2080] ;  /* 0x00208000da28783b */ /* 0x000ea20000004200 */
[----:B------:R-:W5:Y:S03]  /*19030*/  MUFU.EX2 R54, R19 ;  /* 0x0000001300367308 */ /* 0x000f660000000800 */
[----:B----4-:R-:W-:Y:S01]  /*19040*/  MOV R173, R38 ;  /* 0x0000002600ad7202 */ /* 0x010fe20000000f00 */
[C---:B-1----:R-:W-:Y:S02]  /*19050*/  FMUL.FTZ R13, R2.reuse, R153 ;  /* 0x00000099020d7220 */ /* 0x042fe40000410000 */
[C---:B------:R-:W-:Y:S02]  /*19060*/  FMUL.FTZ R90, R7.reuse, R90 ;  /* 0x0000005a075a7220 */ /* 0x040fe40000410000 */
[C---:B------:R-:W-:Y:S02]  /*19070*/  FMUL.FTZ R91, R7.reuse, R91 ;  /* 0x0000005b075b7220 */ /* 0x040fe40000410000 */
[----:B------:R-:W1:Y:S01]  /*19080*/  MUFU.EX2 R0, R0 ;  /* 0x0000000000007308 */ /* 0x000e620000000800 */
[C---:B------:R-:W-:Y:S02]  /*19090*/  FMUL.FTZ R92, R2.reuse, R92 ;  /* 0x0000005c025c7220 */ /* 0x040fe40000410000 */
[----:B------:R-:W-:Y:S01]  /*190a0*/  FMUL.FTZ R93, R2, R93 ;  /* 0x0000005d025d7220 */ /* 0x000fe20000410000 */
[----:B---3--:R-:W-:Y:S01]  /*190b0*/  F2FP.PACK_AB R148, R46, R52 ;  /* 0x000000342e94723e */ /* 0x008fe200000000ff */
[C---:B------:R-:W-:Y:S01]  /*190c0*/  FMUL.FTZ R17, R2.reuse, R157 ;  /* 0x0000009d02117220 */ /* 0x040fe20000410000 */
[----:B------:R-:W-:Y:S01]  /*190d0*/  MOV R176, R46 ;  /* 0x0000002e00b07202 */ /* 0x000fe20000000f00 */
[C---:B------:R-:W-:Y:S02]  /*190e0*/  FMUL.FTZ R96, R2.reuse, R96 ;  /* 0x0000006002607220 */ /* 0x040fe40000410000 */
[----:B------:R-:W-:Y:S01]  /*190f0*/  FMUL.FTZ R97, R2, R97 ;  /* 0x0000006102617220 */ /* 0x000fe20000410000 */
[----:B------:R-:W-:Y:S01]  /*19100*/  MUFU.EX2 R252, R214 ;  /* 0x000000d600fc7308 */ /* 0x000fe20000000800 */
[C---:B------:R-:W-:Y:S02]  /*19110*/  FMUL.FTZ R100, R6.reuse, R100 ;  /* 0x0000006406647220 */ /* 0x040fe40000410000 */
[----:B------:R-:W-:Y:S01]  /*19120*/  FMUL.FTZ R101, R6, R101 ;  /* 0x0000006506657220 */ /* 0x000fe20000410000 */
[----:B-----5:R-:W-:Y:S01]  /*19130*/  F2FP.PACK_AB R150, R54, R38 ;  /* 0x000000263696723e */ /* 0x020fe200000000ff */
[C---:B------:R-:W-:Y:S01]  /*19140*/  FMUL.FTZ R38, R7.reuse, R178 ;  /* 0x000000b207267220 */ /* 0x040fe20000410000 */
[----:B------:R-:W-:Y:S01]  /*19150*/  MOV R160, R54 ;  /* 0x0000003600a07202 */ /* 0x000fe20000000f00 */
[C---:B------:R-:W-:Y:S02]  /*19160*/  FMUL.FTZ R54, R7.reuse, R194 ;  /* 0x000000c207367220 */ /* 0x040fe40000410000 */
[C---:B------:R-:W-:Y:S01]  /*19170*/  FMUL.FTZ R102, R7.reuse, R102 ;  /* 0x0000006607667220 */ /* 0x040fe20000410000 */
[----:B------:R-:W3:Y:S01]  /*19180*/  MUFU.EX2 R157, R213 ;  /* 0x000000d5009d7308 */ /* 0x000ee20000000800 */
[C---:B------:R-:W-:Y:S02]  /*19190*/  FMUL.FTZ R103, R7.reuse, R103 ;  /* 0x0000006707677220 */ /* 0x040fe40000410000 */
[----:B------:R-:W-:Y:S02]  /*191a0*/  FMUL.FTZ R104, R6, R104 ;  /* 0x0000006806687220 */ /* 0x000fe40000410000 */
[C---:B-1----:R-:W-:Y:S02]  /*191b0*/  FMUL.FTZ R14, R0.reuse, R154 ;  /* 0x0000009a000e7220 */ /* 0x042fe40000410000 */
[C---:B------:R-:W-:Y:S02]  /*191c0*/  FMUL.FTZ R15, R0.reuse, R155 ;  /* 0x0000009b000f7220 */ /* 0x040fe40000410000 */
[----:B------:R-:W1:Y:S01]  /*191d0*/  LDSM.16.MT88.4 R152, [R220+0x2080] ;  /* 0x00208000dc98783b */ /* 0x000e620000004200 */
[C---:B------:R-:W-:Y:S01]  /*191e0*/  FMUL.FTZ R18, R0.reuse, R158 ;  /* 0x0000009e00127220 */ /* 0x040fe20000410000 */
[----:B------:R-:W-:Y:S01]  /*191f0*/  MUFU.EX2 R244, R244 ;  /* 0x000000f400f47308 */ /* 0x000fe20000000800 */
[C---:B------:R-:W-:Y:S02]  /*19200*/  FMUL.FTZ R19, R0.reuse, R159 ;  /* 0x0000009f00137220 */ /* 0x040fe40000410000 */
[C---:B------:R-:W-:Y:S04]  /*19210*/  HMMA.16816.F32 R12, R148.reuse, R24, R12 ;  /* 0x00000018940c723c */ /* 0x040fe8000000180c */
[C---:B------:R-:W-:Y:S01]  /*19220*/  FMUL.FTZ R30, R0.reuse, R170 ;  /* 0x000000aa001e7220 */ /* 0x040fe20000410000 */
[----:B------:R-:W-:Y:S01]  /*19230*/  MOV R170, R48 ;  /* 0x0000003000aa7202 */ /* 0x000fe20000000f00 */
[----:B------:R-:W-:Y:S01]  /*19240*/  FMUL.FTZ R31, R0, R171 ;  /* 0x000000ab001f7220 */ /* 0x000fe20000410000 */
[----:B------:R-:W-:Y:S01]  /*19250*/  MUFU.EX2 R245, R245 ;  /* 0x000000f500f57308 */ /* 0x000fe20000000800 */
[-C--:B------:R-:W-:Y:S04]  /*19260*/  HMMA.16816.F32 R16, R148, R26.reuse, R16 ;  /* 0x0000001a9410723c */ /* 0x080fe80000001810 */
[C---:B------:R-:W-:Y:S01]  /*19270*/  FMUL.FTZ R25, R6.reuse, R165 ;  /* 0x000000a506197220 */ /* 0x040fe20000410000 */
[----:B------:R-:W-:Y:S01]  /*19280*/  MOV R165, R53 ;  /* 0x0000003500a57202 */ /* 0x000fe20000000f00 */
[C---:B------:R-:W-:Y:S02]  /*19290*/  FMUL.FTZ R53, R6.reuse, R193 ;  /* 0x000000c106357220 */ /* 0x040fe40000410000 */
[C---:B------:R-:W-:Y:S01]  /*192a0*/  HMMA.16816.F32 R20, R144.reuse, R26, R20 ;  /* 0x0000001a9014723c */ /* 0x040fe20000001814 */
[----:B------:R-:W-:Y:S03]  /*192b0*/  MUFU.EX2 R171, R138 ;  /* 0x0000008a00ab7308 */ /* 0x000fe60000000800 */
[----:B------:R-:W-:Y:S01]  /*192c0*/  FMUL.FTZ R24, R6, R164 ;  /* 0x000000a406187220 */ /* 0x000fe20000410000 */
[----:B------:R-:W-:Y:S01]  /*192d0*/  MOV R164, R250 ;  /* 0x000000fa00a47202 */ /* 0x000fe20000000f00 */
[----:B------:R-:W-:Y:S01]  /*192e0*/  FMUL.FTZ R34, R0, R174 ;  /* 0x000000ae00227220 */ /* 0x000fe20000410000 */
[----:B------:R-:W-:Y:S01]  /*192f0*/  MOV R174, R44 ;  /* 0x0000002c00ae7202 */ /* 0x000fe20000000f00 */
[C---:B------:R-:W-:Y:S01]  /*19300*/  FMUL.FTZ R26, R7.reuse, R166 ;  /* 0x000000a6071a7220 */ /* 0x040fe20000410000 */
[----:B------:R-:W-:Y:S03]  /*19310*/  MOV R166, R52 ;  /* 0x0000003400a67202 */ /* 0x000fe60000000f00 */
[C---:B------:R-:W-:Y:S02]  /*19320*/  FMUL.FTZ R27, R7.reuse, R167 ;  /* 0x000000a7071b7220 */ /* 0x040fe40000410000 */
[----:B------:R-:W-:Y:S01]  /*19330*/  FMUL.FTZ R52, R6, R192 ;  /* 0x000000c006347220 */ /* 0x000fe20000410000 */
[----:B------:R-:W-:Y:S01]  /*19340*/  MUFU.EX2 R167, R137 ;  /* 0x0000008900a77308 */ /* 0x000fe20000000800 */
[----:B------:R-:W-:Y:S01]  /*19350*/  LDSM.16.MT88.4 R192, [R220+0x3080] ;  /* 0x00308000dcc0783b */ /* 0x000fe20000004200 */
[----:B------:R-:W-:Y:S01]  /*19360*/  FMUL.FTZ R35, R0, R175 ;  /* 0x000000af00237220 */ /* 0x000fe20000410000 */
[----:B------:R-:W-:Y:S01]  /*19370*/  MOV R175, R45 ;  /* 0x0000002d00af7202 */ /* 0x000fe20000000f00 */
[-C--:B--2---:R-:W-:Y:S03]  /*19380*/  HMMA.16816.F32 R24, R144, R40.reuse, R24 ;  /* 0x000000289018723c */ /* 0x084fe60000001818 */
[C---:B------:R-:W-:Y:S02]  /*19390*/  FMUL.FTZ R45, R2.reuse, R185 ;  /* 0x000000b9022d7220 */ /* 0x040fe40000410000 */
[----:B------:R-:W2:Y:S01]  /*193a0*/  LDL.LU R185, [R1+0x98] ;  /* 0x0000980001b97983 */ /* 0x000ea20000300800 */
[----:B------:R-:W-:Y:S01]  /*193b0*/  FMUL.FTZ R44, R2, R184 ;  /* 0x000000b8022c7220 */ /* 0x000fe20000410000 */
[----:B------:R-:W-:Y:S01]  /*193c0*/  MOV R184, R166 ;  /* 0x000000a600b87202 */ /* 0x000fe20000000f00 */
[C---:B------:R-:W-:Y:S04]  /*193d0*/  HMMA.16816.F32 R28, R148.reuse, R40, R28 ;  /* 0x00000028941c723c */ /* 0x040fe8000000181c */
[C---:B------:R-:W-:Y:S01]  /*193e0*/  FMUL.FTZ R46, R0.reuse, R186 ;  /* 0x000000ba002e7220 */ /* 0x040fe20000410000 */
[----:B------:R-:W-:Y:S01]  /*193f0*/  MOV R186, R165 ;  /* 0x000000a500ba7202 */ /* 0x000fe20000000f00 */
[----:B------:R-:W-:Y:S01]  /*19400*/  FMUL.FTZ R47, R0, R187 ;  /* 0x000000bb002f7220 */ /* 0x000fe20000410000 */
[----:B------:R-:W4:Y:S01]  /*19410*/  LDL.LU R165, [R1+0x94] ;  /* 0x0000940001a57983 */ /* 0x000f220000300800 */
[-C--:B------:R-:W-:Y:S04]  /*19420*/  HMMA.16816.F32 R32, R148, R42.reuse, R32 ;  /* 0x0000002a9420723c */ /* 0x080fe80000001820 */
[C---:B------:R-:W-:Y:S01]  /*19430*/  FMUL.FTZ R40, R6.reuse, R180 ;  /* 0x000000b406287220 */ /* 0x040fe20000410000 */
[----:B------:R-:W-:Y:S01]  /*19440*/  MOV R180, R176 ;  /* 0x000000b000b47202 */ /* 0x000fe20000000f00 */
[----:B------:R-:W-:Y:S01]  /*19450*/  FMUL.FTZ R41, R6, R181 ;  /* 0x000000b506297220 */ /* 0x000fe20000410000 */
[----:B------:R-:W-:Y:S01]  /*19460*/  MOV R166, R156 ;  /* 0x0000009c00a67202 */ /* 0x000fe20000000f00 */
[C---:B------:R-:W-:Y:S04]  /*19470*/  HMMA.16816.F32 R36, R144.reuse, R42, R36 ;  /* 0x0000002a9024723c */ /* 0x040fe80000001824 */
[----:B------:R-:W-:Y:S01]  /*19480*/  FMUL.FTZ R48, R2, R188 ;  /* 0x000000bc02307220 */ /* 0x000fe20000410000 */
[----:B------:R-:W-:Y:S01]  /*19490*/  MOV R181, R170 ;  /* 0x000000aa00b57202 */ /* 0x000fe20000000f00 */
[----:B------:R-:W-:Y:S01]  /*194a0*/  FMUL.FTZ R50, R0, R190 ;  /* 0x000000be00327220 */ /* 0x000fe20000410000 */
[----:B------:R-:W-:Y:S01]  /*194b0*/  MOV R170, R164 ;  /* 0x000000a400aa7202 */ /* 0x000fe20000000f00 */
[C---:B------:R-:W-:Y:S01]  /*194c0*/  FMUL.FTZ R43, R7.reuse, R183 ;  /* 0x000000b7072b7220 */ /* 0x040fe20000410000 */
[----:B------:R-:W-:Y:S01]  /*194d0*/  MOV R164, R162 ;  /* 0x000000a200a47202 */ /* 0x000fe20000000f00 */
[----:B------:R-:W5:Y:S02]  /*194e0*/  LDL.LU R183, [R1+0x9c] ;  /* 0x00009c0001b77983 */ /* 0x000f640000300800 */
[C---:B------:R-:W-:Y:S01]  /*194f0*/  FMUL.FTZ R42, R7.reuse, R182 ;  /* 0x000000b6072a7220 */ /* 0x040fe20000410000 */
[----:B------:R-:W-:Y:S01]  /*19500*/  MOV R182, R169 ;  /* 0x000000a900b67202 */ /* 0x000fe20000000f00 */
[----:B------:R-:W-:Y:S01]  /*19510*/  FFMA.FTZ R156, R208, c[0x0][0x2d0], -R143 ;  /* 0x0000b400d09c7a23 */ /* 0x000fe2000001088f */
[----:B------:R-:W-:Y:S01]  /*19520*/  MOV R169, R163 ;  /* 0x000000a300a97202 */ /* 0x000fe20000000f00 */
[C---:B------:R-:W-:Y:S01]  /*19530*/  FMUL.FTZ R51, R0.reuse, R191 ;  /* 0x000000bf00337220 */ /* 0x040fe20000410000 */
[----:B------:R3:W-:Y:S01]  /*19540*/  MUFU.EX2 R208, R246 ;  /* 0x000000f600d07308 */ /* 0x0007e20000000800 */
[C---:B------:R-:W-:Y:S01]  /*19550*/  FMUL.FTZ R62, R0.reuse, R62 ;  /* 0x0000003e003e7220 */ /* 0x040fe20000410000 */
[-C--:B-1----:R-:W-:Y:S03]  /*19560*/  HMMA.16816.F32 R40, R144, R152.reuse, R40 ;  /* 0x000000989028723c */ /* 0x082fe60000001828 */
[C---:B------:R-:W-:Y:S02]  /*19570*/  FMUL.FTZ R63, R0.reuse, R63 ;  /* 0x0000003f003f7220 */ /* 0x040fe40000410000 */
[C---:B------:R-:W-:Y:S02]  /*19580*/  FMUL.FTZ R66, R0.reuse, R66 ;  /* 0x0000004200427220 */ /* 0x040fe40000410000 */
[C---:B------:R-:W-:Y:S01]  /*19590*/  FMUL.FTZ R67, R0.reuse, R67 ;  /* 0x0000004300437220 */ /* 0x040fe20000410000 */
[C---:B------:R-:W-:Y:S04]  /*195a0*/  HMMA.16816.F32 R44, R148.reuse, R152, R44 ;  /* 0x00000098942c723c */ /* 0x040fe8000000182c */
[C---:B------:R-:W-:Y:S02]  /*195b0*/  FMUL.FTZ R78, R0.reuse, R78 ;  /* 0x0000004e004e7220 */ /* 0x040fe40000410000 */
[C---:B------:R-:W-:Y:S02]  /*195c0*/  FMUL.FTZ R79, R0.reuse, R79 ;  /* 0x0000004f004f7220 */ /* 0x040fe40000410000 */
[-C--:B------:R-:W-:Y:S04]  /*195d0*/  HMMA.16816.F32 R48, R148, R154.reuse, R48 ;  /* 0x0000009a9430723c */ /* 0x080fe80000001830 */
[C---:B------:R-:W-:Y:S02]  /*195e0*/  FMUL.FTZ R82, R0.reuse, R82 ;  /* 0x0000005200527220 */ /* 0x040fe40000410000 */
[----:B------:R-:W-:Y:S01]  /*195f0*/  FMUL.FTZ R83, R0, R83 ;  /* 0x0000005300537220 */ /* 0x000fe20000410000 */
[----:B---3--:R-:W-:Y:S01]  /*19600*/  MOV R246, R169 ;  /* 0x000000a900f67202 */ /* 0x008fe20000000f00 */
[C---:B------:R-:W-:Y:S01]  /*19610*/  HMMA.16816.F32 R52, R144.reuse, R154, R52 ;  /* 0x0000009a9034723c */ /* 0x040fe20000001834 */
[----:B------:R-:W1:Y:S03]  /*19620*/  LDSM.16.MT88.4 R152, [R219+0x2080] ;  /* 0x00208000db98783b */ /* 0x000e660000004200 */
[--C-:B------:R-:W-:Y:S02]  /*19630*/  FFMA.FTZ R137, R196, c[0x0][0x2d0], -R139.reuse ;  /* 0x0000b400c4897a23 */ /* 0x100fe4000001088b */
[C---:B------:R-:W-:Y:S02]  /*19640*/  FMUL.FTZ R94, R0.reuse, R94 ;  /* 0x0000005e005e7220 */ /* 0x040fe40000410000 */
[----:B------:R3:W-:Y:S01]  /*19650*/  MUFU.EX2 R168, R137 ;  /* 0x0000008900a87308 */ /* 0x0007e20000000800 */
[C---:B------:R-:W-:Y:S03]  /*19660*/  FMUL.FTZ R95, R0.reuse, R95 ;  /* 0x0000005f005f7220 */ /* 0x040fe60000410000 */
[C---:B------:R-:W-:Y:S02]  /*19670*/  FMUL.FTZ R98, R0.reuse, R98 ;  /* 0x0000006200627220 */ /* 0x040fe40000410000 */
[----:B------:R-:W-:Y:S02]  /*19680*/  FMUL.FTZ R99, R0, R99 ;  /* 0x0000006300637220 */ /* 0x000fe40000410000 */
[----:B------:R-:W-:Y:S02]  /*19690*/  FMUL.FTZ R105, R6, R105 ;  /* 0x0000006906697220 */ /* 0x000fe40000410000 */
[C---:B------:R-:W-:Y:S02]  /*196a0*/  FMUL.FTZ R106, R7.reuse, R106 ;  /* 0x0000006a076a7220 */ /* 0x040fe40000410000 */
[C---:B------:R-:W-:Y:S02]  /*196b0*/  FMUL.FTZ R107, R7.reuse, R107 ;  /* 0x0000006b076b7220 */ /* 0x040fe40000410000 */
[C---:B------:R-:W-:Y:S02]  /*196c0*/  FMUL.FTZ R108, R2.reuse, R108 ;  /* 0x0000006c026c7220 */ /* 0x040fe40000410000 */
[----:B------:R-:W-:Y:S02]  /*196d0*/  FMUL.FTZ R109, R2, R109 ;  /* 0x0000006d026d7220 */ /* 0x000fe40000410000 */
[C---:B------:R-:W-:Y:S02]  /*196e0*/  FMUL.FTZ R110, R0.reuse, R110 ;  /* 0x0000006e006e7220 */ /* 0x040fe40000410000 */
[----:B------:R-:W-:Y:S02]  /*196f0*/  FMUL.FTZ R111, R0, R111 ;  /* 0x0000006f006f7220 */ /* 0x000fe40000410000 */
[----:B------:R-:W-:Y:S02]  /*19700*/  FMUL.FTZ R112, R2, R112 ;  /* 0x0000007002707220 */ /* 0x000fe40000410000 */
[--C-:B---3--:R-:W-:Y:S02]  /*19710*/  FFMA.FTZ R137, R200, c[0x0][0x2d0], -R139.reuse ;  /* 0x0000b400c8897a23 */ /* 0x108fe4000001088b */
[----:B------:R-:W-:Y:S02]  /*19720*/  FMUL.FTZ R113, R2, R113 ;  /* 0x0000007102717220 */ /* 0x000fe40000410000 */
[----:B------:R3:W3:Y:S01]  /*19730*/  MUFU.EX2 R177, R137 ;  /* 0x0000008900b17308 */ /* 0x0006e20000000800 */
[C---:B------:R-:W-:Y:S02]  /*19740*/  FMUL.FTZ R114, R0.reuse, R114 ;  /* 0x0000007200727220 */ /* 0x040fe40000410000 */
[----:B------:R-:W-:Y:S01]  /*19750*/  FMUL.FTZ R115, R0, R115 ;  /* 0x0000007300737220 */ /* 0x000fe20000410000 */
        /* <DEDUP_REMOVED lines=8> */
[----:B------:R-:W-:Y:S02]  /*197e0*/  FMUL.FTZ R125, R2, R125 ;  /* 0x0000007d027d7220 */ /* 0x000fe40000410000 */
[C---:B------:R-:W-:Y:S02]  /*197f0*/  FMUL.FTZ R126, R0.reuse, R126 ;  /* 0x0000007e007e7220 */ /* 0x040fe40000410000 */
[C---:B------:R-:W-:Y:S01]  /*19800*/  HMMA.16816.F32 R68, R144.reuse, R154, R68 ;  /* 0x0000009a9044723c */ /* 0x040fe20000001844 */
[----:B------:R-:W1:Y:S03]  /*19810*/  LDSM.16.MT88.4 R152, [R217+0x3880] ;  /* 0x00388000d998783b */ /* 0x000e660000004200 */
[--C-:B---3--:R-:W-:Y:S02]  /*19820*/  FFMA.FTZ R137, R205, c[0x0][0x2d0], -R139.reuse ;  /* 0x0000b400cd897a23 */ /* 0x108fe4000001088b */
[----:B------:R-:W-:Y:S02]  /*19830*/  FMUL.FTZ R127, R0, R127 ;  /* 0x0000007f007f7220 */ /* 0x000fe40000410000 */
[----:B------:R3:W-:Y:S01]  /*19840*/  MUFU.EX2 R250, R137 ;  /* 0x0000008900fa7308 */ /* 0x0007e20000000800 */
[C---:B------:R-:W-:Y:S03]  /*19850*/  FMUL.FTZ R128, R2.reuse, R128 ;  /* 0x0000008002807220 */ /* 0x040fe60000410000 */
[----:B------:R-:W-:Y:S02]  /*19860*/  FMUL.FTZ R129, R2, R129 ;  /* 0x0000008102817220 */ /* 0x000fe40000410000 */
[C---:B------:R-:W-:Y:S02]  /*19870*/  FMUL.FTZ R130, R0.reuse, R130 ;  /* 0x0000008200827220 */ /* 0x040fe40000410000 */
[----:B------:R-:W-:Y:S02]  /*19880*/  FMUL.FTZ R131, R0, R131 ;  /* 0x0000008300837220 */ /* 0x000fe40000410000 */
[--C-:B------:R-:W-:Y:S01]  /*19890*/  FFMA.FTZ R158, R241, c[0x0][0x2d0], -R139.reuse ;  /* 0x0000b400f19e7a23 */ /* 0x100fe2000001088b */
[----:B------:R-:W-:Y:S01]  /*198a0*/  MOV R241, R157 ;  /* 0x0000009d00f17202 */ /* 0x000fe20000000f00 */
[--C-:B------:R-:W-:Y:S01]  /*198b0*/  FFMA.FTZ R157, R240, c[0x0][0x2d0], -R139.reuse ;  /* 0x0000b400f09d7a23 */ /* 0x100fe2000001088b */
[----:B------:R-:W-:Y:S01]  /*198c0*/  MOV R240, R177 ;  /* 0x000000b100f07202 */ /* 0x000fe20000000f00 */
[--C-:B------:R-:W-:Y:S01]  /*198d0*/  FFMA.FTZ R159, R242, c[0x0][0x2d0], -R139.reuse ;  /* 0x0000b400f29f7a23 */ /* 0x100fe2000001088b */
[----:B------:R-:W-:Y:S01]  /*198e0*/  LDSM.16.MT88.4 R176, [R218+0x3080] ;  /* 0x00308000dab0783b */ /* 0x000fe20000004200 */
[C---:B------:R-:W-:Y:S01]  /*198f0*/  FMUL.FTZ R120, R6.reuse, R120 ;  /* 0x0000007806787220 */ /* 0x040fe20000410000 */
[----:B------:R-:W-:Y:S01]  /*19900*/  MOV R242, R170 ;  /* 0x000000aa00f27202 */ /* 0x000fe20000000f00 */
[----:B------:R-:W-:Y:S01]  /*19910*/  MUFU.EX2 R205, R159 ;  /* 0x0000009f00cd7308 */ /* 0x000fe20000000800 */
[C---:B------:R-:W-:Y:S02]  /*19920*/  FMUL.FTZ R121, R6.reuse, R121 ;  /* 0x0000007906797220 */ /* 0x040fe40000410000 */
[----:B------:R-:W-:Y:S01]  /*19930*/  FMUL.FTZ R122, R7, R122 ;  /* 0x0000007a077a7220 */ /* 0x000fe20000410000 */
[----:B------:R-:W-:Y:S01]  /*19940*/  ISETP.GT.AND P0, PT, R235, R242, PT ;  /* 0x000000f2eb00720c */ /* 0x000fe20003f04270 */
[----:B------:R-:W-:Y:S02]  /*19950*/  FMUL.FTZ R123, R7, R123 ;  /* 0x0000007b077b7220 */ /* 0x000fe40000410000 */
[----:B---3--:R-:W-:Y:S02]  /*19960*/  FFMA.FTZ R137, R203, c[0x0][0x2d0], -R139 ;  /* 0x0000b400cb897a23 */ /* 0x008fe4000001088b */
[C---:B------:R-:W-:Y:S01]  /*19970*/  FMUL.FTZ R132, R6.reuse, R132 ;  /* 0x0000008406847220 */ /* 0x040fe20000410000 */
[----:B------:R3:W-:Y:S01]  /*19980*/  MUFU.EX2 R203, R247 ;  /* 0x000000f700cb7308 */ /* 0x0007e20000000800 */
[----:B------:R-:W-:Y:S02]  /*19990*/  FMUL.FTZ R133, R6, R133 ;  /* 0x0000008506857220 */ /* 0x000fe40000410000 */
[C---:B------:R-:W-:Y:S01]  /*199a0*/  FMUL.FTZ R134, R7.reuse, R134 ;  /* 0x0000008607867220 */ /* 0x040fe20000410000 */
[-C--:B-1----:R-:W-:Y:S03]  /*199b0*/  HMMA.16816.F32 R72, R144, R152.reuse, R72 ;  /* 0x000000989048723c */ /* 0x082fe60000001848 */
[----:B------:R-:W-:Y:S03]  /*199c0*/  FMUL.FTZ R135, R7, R135 ;  /* 0x0000008707877220 */ /* 0x000fe60000410000 */
[----:B------:R1:W-:Y:S01]  /*199d0*/  MUFU.EX2 R251, R137 ;  /* 0x0000008900fb7308 */ /* 0x0003e20000000800 */
[----:B------:R-:W-:Y:S01]  /*199e0*/  FFMA.FTZ R138, R211, c[0x0][0x2d0], -R143 ;  /* 0x0000b400d38a7a23 */ /* 0x000fe2000001088f */
[C---:B------:R-:W-:Y:S04]  /*199f0*/  HMMA.16816.F32 R76, R148.reuse, R152, R76 ;  /* 0x00000098944c723c */ /* 0x040fe8000000184c */
[----:B------:R-:W-:Y:S04]  /*19a00*/  FFMA.FTZ R139, R212, c[0x0][0x2d0], -R139 ;  /* 0x0000b400d48b7a23 */ /* 0x000fe8000001088b */
[----:B------:R-:W-:Y:S01]  /*19a10*/  MUFU.EX2 R211, R157 ;  /* 0x0000009d00d37308 */ /* 0x000fe20000000800 */
[-C--:B------:R-:W-:Y:S03]  /*19a20*/  HMMA.16816.F32 R80, R148, R154.reuse, R80 ;  /* 0x0000009a9450723c */ /* 0x080fe60000001850 */
[----:B---3--:R-:W-:Y:S05]  /*19a30*/  MOV R247, R171 ;  /* 0x000000ab00f77202 */ /* 0x008fea0000000f00 */
[C---:B------:R-:W-:Y:S01]  /*19a40*/  HMMA.16816.F32 R84, R144.reuse, R154, R84 ;  /* 0x0000009a9054723c */ /* 0x040fe20000001854 */
[----:B------:R-:W3:Y:S01]  /*19a50*/  LDSM.16.MT88.4 R152, [R218+0x3880] ;  /* 0x00388000da98783b */ /* 0x000ee20000004200 */
[----:B------:R-:W3:Y:S02]  /*19a60*/  MUFU.EX2 R212, R139 ;  /* 0x0000008b00d47308 */ /* 0x000ee40000000800 */
[--C-:B-1----:R-:W-:Y:S08]  /*19a70*/  FFMA.FTZ R137, R204, c[0x0][0x2d0], -R143.reuse ;  /* 0x0000b400cc897a23 */ /* 0x102ff0000001088f */
[----:B------:R1:W-:Y:S10]  /*19a80*/  MUFU.EX2 R214, R137 ;  /* 0x0000008900d67308 */ /* 0x0003f40000000800 */
[----:B------:R3:W-:Y:S02]  /*19a90*/  MUFU.EX2 R204, R156 ;  /* 0x0000009c00cc7308 */ /* 0x0007e40000000800 */
[----:B---3--:R-:W-:Y:S01]  /*19aa0*/  F2FP.PACK_AB R139, R212, R211 ;  /* 0x000000d3d48b723e */ /* 0x008fe200000000ff */
[--C-:B-1----:R-:W-:Y:S07]  /*19ab0*/  FFMA.FTZ R137, R201, c[0x0][0x2d0], -R143.reuse ;  /* 0x0000b400c9897a23 */ /* 0x102fee000001088f */
[----:B------:R1:W3:Y:S01]  /*19ac0*/  MUFU.EX2 R248, R137 ;  /* 0x0000008900f87308 */ /* 0x0002e20000000800 */
[-C--:B------:R-:W-:Y:S01]  /*19ad0*/  HMMA.16816.F32 R88, R144, R152.reuse, R88 ;  /* 0x000000989058723c */ /* 0x080fe20000001858 */
[----:B------:R-:W5:Y:S07]  /*19ae0*/  LDL.LU R156, [R1+0xa0] ;  /* 0x0000a000019c7983 */ /* 0x000f6e0000300800 */
[C---:B------:R-:W-:Y:S08]  /*19af0*/  HMMA.16816.F32 R92, R148.reuse, R152, R92 ;  /* 0x00000098945c723c */ /* 0x040ff0000000185c */
[-C--:B------:R-:W-:Y:S04]  /*19b00*/  HMMA.16816.F32 R96, R148, R154.reuse, R96 ;  /* 0x0000009a9460723c */ /* 0x080fe80000001860 */
[--C-:B-1----:R-:W-:Y:S04]  /*19b10*/  FFMA.FTZ R137, R199, c[0x0][0x2d0], -R143.reuse ;  /* 0x0000b400c7897a23 */ /* 0x102fe8000001088f */
[C---:B------:R-:W-:Y:S01]  /*19b20*/  HMMA.16816.F32 R100, R144.reuse, R154, R100 ;  /* 0x0000009a9064723c */ /* 0x040fe20000001864 */
[----:B------:R-:W1:Y:S01]  /*19b30*/  LDSM.16.MT88.4 R152, [R220+0x3880] ;  /* 0x00388000dc98783b */ /* 0x000e620000004200 */
[----:B------:R3:W-:Y:S02]  /*19b40*/  MUFU.EX2 R249, R137 ;  /* 0x0000008900f97308 */ /* 0x0007e40000000800 */
[----:B---3--:R-:W-:Y:S08]  /*19b50*/  FFMA.FTZ R137, R202, c[0x0][0x2d0], -R143 ;  /* 0x0000b400ca897a23 */ /* 0x008ff0000001088f */
[----:B------:R3:W-:Y:S01]  /*19b60*/  MUFU.EX2 R213, R137 ;  /* 0x0000008900d57308 */ /* 0x0007e20000000800 */
[-C--:B-1----:R-:W-:Y:S03]  /*19b70*/  HMMA.16816.F32 R104, R144, R152.reuse, R104 ;  /* 0x000000989068723c */ /* 0x082fe60000001868 */
[----:B--2---:R-:W-:Y:S05]  /*19b80*/  FFMA.FTZ R7, R7, R185, R186 ;  /* 0x000000b907077223 */ /* 0x004fea00000100ba */
[C---:B------:R-:W-:Y:S04]  /*19b90*/  HMMA.16816.F32 R108, R148.reuse, R152, R108 ;  /* 0x00000098946c723c */ /* 0x040fe8000000186c */
[--C-:B---3--:R-:W-:Y:S04]  /*19ba0*/  FFMA.FTZ R137, R207, c[0x0][0x2d0], -R4.reuse ;  /* 0x0000b400cf897a23 */ /* 0x108fe80000010804 */
[-C--:B------:R-:W-:Y:S01]  /*19bb0*/  HMMA.16816.F32 R112, R148, R154.reuse, R112 ;  /* 0x0000009a9470723c */ /* 0x080fe20000001870 */
[----:B------:R-:W-:Y:S07]  /*19bc0*/  MUFU.EX2 R207, R158 ;  /* 0x0000009e00cf7308 */ /* 0x000fee0000000800 */
[C---:B------:R-:W-:Y:S01]  /*19bd0*/  HMMA.16816.F32 R116, R144.reuse, R154, R116 ;  /* 0x0000009a9074723c */ /* 0x040fe20000001874 */
[----:B------:R-:W1:Y:S02]  /*19be0*/  LDSM.16.MT88.4 R152, [R219+0x3880] ;  /* 0x00388000db98783b */ /* 0x000e640000004200 */
[----:B------:R2:W-:Y:S02]  /*19bf0*/  MUFU.EX2 R200, R137 ;  /* 0x0000008900c87308 */ /* 0x0005e40000000800 */
[----:B--2---:R-:W-:Y:S08]  /*19c00*/  FFMA.FTZ R137, R206, c[0x0][0x2d0], -R4 ;  /* 0x0000b400ce897a23 */ /* 0x004ff00000010804 */
[----:B------:R4:W-:Y:S10]  /*19c10*/  MUFU.EX2 R206, R138 ;  /* 0x0000008a00ce7308 */ /* 0x0009f40000000800 */
[----:B------:R2:W3:Y:S01]  /*19c20*/  MUFU.EX2 R199, R137 ;  /* 0x0000008900c77308 */ /* 0x0004e20000000800 */
[-C--:B-1----:R-:W-:Y:S08]  /*19c30*/  HMMA.16816.F32 R120, R144, R152.reuse, R120 ;  /* 0x000000989078723c */ /* 0x082ff00000001878 */
[C---:B------:R-:W-:Y:S04]  /*19c40*/  HMMA.16816.F32 R124, R148.reuse, R152, R124 ;  /* 0x00000098947c723c */ /* 0x040fe8000000187c */
[----:B----4-:R-:W-:Y:S01]  /*19c50*/  FFMA.FTZ R138, R6, R165, R166 ;  /* 0x000000a5068a7223 */ /* 0x010fe200000100a6 */
[----:B------:R-:W-:Y:S01]  /*19c60*/  MOV R165, R161 ;  /* 0x000000a100a57202 */ /* 0x000fe20000000f00 */
[--C-:B------:R-:W-:Y:S01]  /*19c70*/  FFMA.FTZ R6, R237, c[0x0][0x2d0], -R4.reuse ;  /* 0x0000b400ed067a23 */ /* 0x100fe20000010804 */
[----:B------:R-:W-:Y:S01]  /*19c80*/  MOV R166, R160 ;  /* 0x000000a000a67202 */ /* 0x000fe20000000f00 */
[-C--:B------:R-:W-:Y:S01]  /*19c90*/  HMMA.16816.F32 R128, R148, R154.reuse, R128 ;  /* 0x0000009a9480723c */ /* 0x080fe20000001880 */
[----:B------:R-:W1:Y:S03]  /*19ca0*/  LDSM.16.MT88.4 R148, [R217+0x2880] ;  /* 0x00288000d994783b */ /* 0x000e660000004200 */
[----:B------:R-:W-:Y:S01]  /*19cb0*/  F2FP.PACK_AB R152, R248, R214 ;  /* 0x000000d6f898723e */ /* 0x000fe200000000ff */
[--C-:B--2---:R-:W-:Y:S01]  /*19cc0*/  FFMA.FTZ R137, R198, c[0x0][0x2d0], -R4.reuse ;  /* 0x0000b400c6897a23 */ /* 0x104fe20000010804 */
[----:B---3--:R-:W-:Y:S02]  /*19cd0*/  F2FP.PACK_AB R153, R199, R200 ;  /* 0x000000c8c799723e */ /* 0x008fe400000000ff */
[----:B------:R-:W-:Y:S01]  /*19ce0*/  HMMA.16816.F32 R132, R144, R154, R132 ;  /* 0x0000009a9084723c */ /* 0x000fe20000001884 */
[----:B------:R-:W-:Y:S01]  /*19cf0*/  LDSM.16.MT88.4 R160, [R217+0x3080] ;  /* 0x00308000d9a0783b */ /* 0x000fe20000004200 */
[----:B------:R2:W-:Y:S02]  /*19d00*/  MUFU.EX2 R201, R137 ;  /* 0x0000008900c97308 */ /* 0x0005e40000000800 */
[----:B------:R-:W-:Y:S03]  /*19d10*/  MOV R237, R166 ;  /* 0x000000a600ed7202 */ /* 0x000fe60000000f00 */
[----:B------:R-:W-:Y:S02]  /*19d20*/  F2FP.PACK_AB R144, R171, R167 ;  /* 0x000000a7ab90723e */ /* 0x000fe400000000ff */
[----:B------:R-:W-:Y:S03]  /*19d30*/  F2FP.PACK_AB R145, R240, R168 ;  /* 0x000000a8f091723e */ /* 0x000fe600000000ff */
[----:B------:R-:W-:Y:S02]  /*19d40*/  F2FP.PACK_AB R146, R252, R241 ;  /* 0x000000f1fc92723e */ /* 0x000fe400000000ff */
[----:B------:R-:W-:Y:S02]  /*19d50*/  F2FP.PACK_AB R147, R251, R250 ;  /* 0x000000fafb93723e */ /* 0x000fe400000000ff */
[----:B------:R-:W-:Y:S01]  /*19d60*/  F2FP.PACK_AB R154, R213, R249 ;  /* 0x000000f9d59a723e */ /* 0x000fe200000000ff */
[----:B--2---:R-:W-:Y:S02]  /*19d70*/  FFMA.FTZ R137, R197, c[0x0][0x2d0], -R4 ;  /* 0x0000b400c5897a23 */ /* 0x004fe40000010804 */
[----:B------:R5:W-:Y:S02]  /*19d80*/  MUFU.EX2 R197, R6 ;  /* 0x0000000600c57308 */ /* 0x000be40000000800 */
[-C--:B-1----:R-:W-:Y:S08]  /*19d90*/  HMMA.16816.F32 R8, R144, R148.reuse, R8 ;  /* 0x000000949008723c */ /* 0x082ff00000001808 */
[----:B------:R-:W1:Y:S01]  /*19da0*/  MUFU.EX2 R202, R137 ;  /* 0x0000008900ca7308 */ /* 0x000e620000000800 */
[----:B-----5:R-:W-:Y:S03]  /*19db0*/  FFMA.FTZ R6, R2, R183, R184 ;  /* 0x000000b702067223 */ /* 0x020fe600000100b8 */
[----:B------:R-:W-:Y:S02]  /*19dc0*/  FADD.FTZ R2, R181, R7 ;  /* 0x00000007b5027221 */ /* 0x000fe40000010000 */
[----:B------:R-:W-:Y:S02]  /*19dd0*/  FADD.FTZ R6, R180, R6 ;  /* 0x00000006b4067221 */ /* 0x000fe40000010000 */
[----:B------:R-:W-:Y:S02]  /*19de0*/  FADD.FTZ R2, R174, R2 ;  /* 0x00000002ae027221 */ /* 0x000fe40000010000 */
[----:B------:R-:W-:Y:S01]  /*19df0*/  FADD.FTZ R6, R173, R6 ;  /* 0x00000006ad067221 */ /* 0x000fe20000010000 */
[----:B-1----:R-:W-:Y:S01]  /*19e00*/  F2FP.PACK_AB R155, R202, R201 ;  /* 0x000000c9ca9b723e */ /* 0x002fe200000000ff */
[--C-:B------:R-:W-:Y:S02]  /*19e10*/  FFMA.FTZ R137, R210, c[0x0][0x2d0], -R143.reuse ;  /* 0x0000b400d2897a23 */ /* 0x100fe4000001088f */
[----:B------:R-:W-:Y:S02]  /*19e20*/  FFMA.FTZ R143, R209, c[0x0][0x2d0], -R143 ;  /* 0x0000b400d18f7a23 */ /* 0x000fe4000001088f */
[----:B------:R1:W-:Y:S02]  /*19e30*/  MUFU.EX2 R209, R137 ;  /* 0x0000008900d17308 */ /* 0x0003e40000000800 */
[C---:B------:R-:W-:Y:S08]  /*19e40*/  HMMA.16816.F32 R12, R152.reuse, R148, R12 ;  /* 0x00000094980c723c */ /* 0x040ff0000000180c */
[-C--:B------:R-:W-:Y:S01]  /*19e50*/  HMMA.16816.F32 R16, R152, R150.reuse, R16 ;  /* 0x000000969810723c */ /* 0x080fe20000001810 */
[----:B------:R-:W2:Y:S07]  /*19e60*/  MUFU.EX2 R210, R143 ;  /* 0x0000008f00d27308 */ /* 0x000eae0000000800 */
[C---:B------:R-:W-:Y:S01]  /*19e70*/  HMMA.16816.F32 R20, R144.reuse, R150, R20 ;  /* 0x000000969014723c */ /* 0x040fe20000001814 */
[----:B------:R-:W3:Y:S03]  /*19e80*/  LDSM.16.MT88.4 R148, [R218+0x2880] ;  /* 0x00288000da94783b */ /* 0x000ee60000004200 */
[--C-:B-1----:R-:W-:Y:S01]  /*19e90*/  FFMA.FTZ R137, R243, c[0x0][0x2d0], -R4.reuse ;  /* 0x0000b400f3897a23 */ /* 0x102fe20000010804 */
[----:B------:R-:W-:Y:S03]  /*19ea0*/  MOV R243, R168 ;  /* 0x000000a800f37202 */ /* 0x000fe60000000f00 */
[----:B------:R1:W-:Y:S04]  /*19eb0*/  MUFU.EX2 R198, R137 ;  /* 0x0000008900c67308 */ /* 0x0003e80000000800 */
[--C-:B-1----:R-:W-:Y:S01]  /*19ec0*/  FFMA.FTZ R137, R238, c[0x0][0x2d0], -R4.reuse ;  /* 0x0000b400ee897a23 */ /* 0x102fe20000010804 */
[----:B------:R-:W-:Y:S01]  /*19ed0*/  MOV R238, R167 ;  /* 0x000000a700ee7202 */ /* 0x000fe20000000f00 */
[----:B------:R-:W-:Y:S01]  /*19ee0*/  FFMA.FTZ R4, R136, c[0x0][0x2d0], -R4 ;  /* 0x0000b40088047a23 */ /* 0x000fe20000010804 */
[----:B------:R-:W-:Y:S03]  /*19ef0*/  F2FP.PACK_AB R136, R208, R203 ;  /* 0x000000cbd088723e */ /* 0x000fe600000000ff */
[----:B------:R1:W4:Y:S01]  /*19f00*/  MUFU.EX2 R196, R137 ;  /* 0x0000008900c47308 */ /* 0x0003220000000800 */
[-C--:B---3--:R-:W-:Y:S09]  /*19f10*/  HMMA.16816.F32 R24, R144, R148.reuse, R24 ;  /* 0x000000949018723c */ /* 0x088ff20000001818 */
[----:B------:R3:W5:Y:S01]  /*19f20*/  MUFU.EX2 R143, R4 ;  /* 0x00000004008f7308 */ /* 0x0007620000000800 */
[C---:B------:R-:W-:Y:S08]  /*19f30*/  HMMA.16816.F32 R28, R152.reuse, R148, R28 ;  /* 0x00000094981c723c */ /* 0x040ff0000000181c */
[-C--:B------:R-:W-:Y:S04]  /*19f40*/  HMMA.16816.F32 R32, R152, R150.reuse, R32 ;  /* 0x000000969820723c */ /* 0x080fe80000001820 */
[----:B-1----:R-:W-:Y:S04]  /*19f50*/  F2FP.PACK_AB R137, R207, R205 ;  /* 0x000000cdcf89723e */ /* 0x002fe800000000ff */
[C---:B------:R-:W-:Y:S01]  /*19f60*/  HMMA.16816.F32 R36, R144.reuse, R150, R36 ;  /* 0x000000969024723c */ /* 0x040fe20000001824 */
[----:B------:R-:W1:Y:S03]  /*19f70*/  LDSM.16.MT88.4 R148, [R220+0x2880] ;  /* 0x00288000dc94783b */ /* 0x000e660000004200 */
[----:B------:R-:W-:Y:S01]  /*19f80*/  FFMA.FTZ R0, R0, R156, R215 ;  /* 0x0000009c00007223 */ /* 0x000fe200000100d7 */
[----:B------:R-:W-:Y:S01]  /*19f90*/  MOV R215, R165 ;  /* 0x000000a500d77202 */ /* 0x000fe20000000f00 */
[----:B---3--:R-:W-:Y:S01]  /*19fa0*/  FADD.FTZ R4, R182, R138 ;  /* 0x0000008ab6047221 */ /* 0x008fe20000010000 */
[----:B------:R-:W-:Y:S05]  /*19fb0*/  F2FP.PACK_AB R138, R244, R245 ;  /* 0x000000f5f48a723e */ /* 0x000fea00000000ff */
[----:B------:R-:W-:Y:S04]  /*19fc0*/  FADD.FTZ R4, R175, R4 ;  /* 0x00000004af047221 */ /* 0x000fe80000010000 */
[----:B------:R-:W-:Y:S01]  /*19fd0*/  FADD.FTZ R7, R172, R4 ;  /* 0x00000004ac077221 */ /* 0x000fe20000010000 */
[----:B------:R-:W-:Y:S03]  /*19fe0*/  MOV R4, R164 ;  /* 0x000000a400047202 */ /* 0x000fe60000000f00 */
        /* <DEDUP_REMOVED lines=8> */
[----:B------:R-:W-:Y:S04]  /*1a070*/  FADD.FTZ R4, R200, R4 ;  /* 0x00000004c8047221 */ /* 0x000fe80000010000 */
[----:B------:R-:W-:Y:S01]  /*1a080*/  FADD.FTZ R4, R199, R4 ;  /* 0x00000004c7047221 */ /* 0x000fe20000010000 */
[-C--:B-1----:R-:W-:Y:S03]  /*1a090*/  HMMA.16816.F32 R40, R144, R148.reuse, R40 ;  /* 0x000000949028723c */ /* 0x082fe60000001828 */
[----:B------:R-:W-:Y:S04]  /*1a0a0*/  FADD.FTZ R4, R201, R4 ;  /* 0x00000004c9047221 */ /* 0x000fe80000010000 */
[----:B------:R-:W-:Y:S01]  /*1a0b0*/  FADD.FTZ R4, R202, R4 ;  /* 0x00000004ca047221 */ /* 0x000fe20000010000 */
        /* <DEDUP_REMOVED lines=27> */
[----:B------:R-:W-:Y:S07]  /*1a270*/  HMMA.16816.F32 R132, R144, R150, R132 ;  /* 0x000000969084723c */ /* 0x000fee0000001884 */
[----:B------:R-:W-:Y:S01]  /*1a280*/  F2FP.PACK_AB R144, R206, R204 ;  /* 0x000000ccce90723e */ /* 0x000fe200000000ff */
[-C--:B------:R-:W-:Y:S01]  /*1a290*/  HMMA.16816.F32 R148, R136, R160.reuse, R8 ;  /* 0x000000a08894723c */ /* 0x080fe20000001808 */
[----:B------:R-:W1:Y:S04]  /*1a2a0*/  LDSM.16.MT88.4 R8, [R219+0x3080] ;  /* 0x00308000db08783b */ /* 0x000e680000004200 */
[----:B--2---:R-:W-:Y:S02]  /*1a2b0*/  F2FP.PACK_AB R146, R210, R209 ;  /* 0x000000d1d292723e */ /* 0x004fe400000000ff */
[----:B----4-:R-:W-:Y:S02]  /*1a2c0*/  F2FP.PACK_AB R145, R196, R198 ;  /* 0x000000c6c491723e */ /* 0x010fe400000000ff */
[----:B-----5:R-:W-:Y:S07]  /*1a2d0*/  F2FP.PACK_AB R147, R143, R197 ;  /* 0x000000c58f93723e */ /* 0x020fee00000000ff */
[C---:B------:R-:W-:Y:S01]  /*1a2e0*/  HMMA.16816.F32 R152, R144.reuse, R160, R12 ;  /* 0x000000a09098723c */ /* 0x040fe2000000180c */
[----:B------:R-:W2:Y:S07]  /*1a2f0*/  LDSM.16.MT88.4 R12, [R217+0x4880] ;  /* 0x00488000d90c783b */ /* 0x000eae0000004200 */
[-C--:B------:R-:W-:Y:S01]  /*1a300*/  HMMA.16816.F32 R156, R144, R162.reuse, R16 ;  /* 0x000000a2909c723c */ /* 0x080fe20000001810 */
[----:B------:R-:W3:Y:S07]  /*1a310*/  LDSM.16.MT88.4 R16, [R218+0x4880] ;  /* 0x00488000da10783b */ /* 0x000eee0000004200 */
[C---:B------:R-:W-:Y:S01]  /*1a320*/  HMMA.16816.F32 R160, R136.reuse, R162, R20 ;  /* 0x000000a288a0723c */ /* 0x040fe20000001814 */
[----:B------:R-:W4:Y:S07]  /*1a330*/  LDSM.16.MT88.4 R20, [R220+0x4880] ;  /* 0x00488000dc14783b */ /* 0x000f2e0000004200 */
[-C--:B------:R-:W-:Y:S01]  /*1a340*/  HMMA.16816.F32 R164, R136, R176.reuse, R24 ;  /* 0x000000b088a4723c */ /* 0x080fe20000001818 */
[----:B------:R-:W5:Y:S07]  /*1a350*/  LDSM.16.MT88.4 R24, [R219+0x4880] ;  /* 0x00488000db18783b */ /* 0x000f6e0000004200 */
        /* <DEDUP_REMOVED lines=28> */
[-C--:B---3--:R-:W-:Y:S04]  /*1a520*/  HMMA.16816.F32 R88, R136, R16.reuse, R88 ;  /* 0x000000108858723c */ /* 0x088fe80000001858 */
[----:B------:R-:W-:Y:S02]  /*1a530*/  FADD.FTZ R7, R207, R2 ;  /* 0x00000002cf077221 */ /* 0x000fe40000010000 */
[----:B------:R-:W-:Y:S02]  /*1a540*/  FADD.FTZ R2, R198, R4 ;  /* 0x00000004c6027221 */ /* 0x000fe40000010000 */
[C---:B------:R-:W-:Y:S04]  /*1a550*/  HMMA.16816.F32 R92, R144.reuse, R16, R92 ;  /* 0x00000010905c723c */ /* 0x040fe8000000185c */
[----:B------:R-:W-:Y:S02]  /*1a560*/  FADD.FTZ R4, R206, R0 ;  /* 0x00000000ce047221 */ /* 0x000fe40000010000 */
[----:B------:R-:W-:Y:S02]  /*1a570*/  FADD.FTZ R0, R245, R6 ;  /* 0x00000006f5007221 */ /* 0x000fe40000010000 */
[-C--:B------:R-:W-:Y:S04]  /*1a580*/  HMMA.16816.F32 R96, R144, R18.reuse, R96 ;  /* 0x000000129060723c */ /* 0x080fe80000001860 */
[----:B------:R-:W-:Y:S02]  /*1a590*/  FADD.FTZ R0, R244, R0 ;  /* 0x00000000f4007221 */ /* 0x000fe40000010000 */
[----:B------:R-:W-:Y:S01]  /*1a5a0*/  FADD.FTZ R6, R211, R7 ;  /* 0x00000007d3067221 */ /* 0x000fe20000010000 */
[----:B------:R-:W-:Y:S01]  /*1a5b0*/  MOV R7, R142 ;  /* 0x0000008e00077202 */ /* 0x000fe20000000f00 */
[C---:B------:R-:W-:Y:S01]  /*1a5c0*/  HMMA.16816.F32 R100, R136.reuse, R18, R100 ;  /* 0x000000128864723c */ /* 0x040fe20000001864 */
[----:B------:R1:W-:Y:S03]  /*1a5d0*/  STL [R1+0x94], R0 ;  /* 0x0000940001007387 */ /* 0x0003e60000100800 */
[----:B------:R-:W-:Y:S02]  /*1a5e0*/  FADD.FTZ R6, R212, R6 ;  /* 0x00000006d4067221 */ /* 0x000fe40000010000 */
[----:B------:R-:W-:Y:S02]  /*1a5f0*/  FADD.FTZ R4, R209, R4 ;  /* 0x00000004d1047221 */ /* 0x000fe40000010000 */
[-C--:B----4-:R-:W-:Y:S01]  /*1a600*/  HMMA.16816.F32 R104, R136, R20.reuse, R104 ;  /* 0x000000148868723c */ /* 0x090fe20000001868 */
[----:B------:R2:W-:Y:S03]  /*1a610*/  STL [R1+0x98], R6 ;  /* 0x0000980601007387 */ /* 0x0005e60000100800 */
[----:B------:R-:W-:Y:S02]  /*1a620*/  FADD.FTZ R4, R210, R4 ;  /* 0x00000004d2047221 */ /* 0x000fe40000010000 */
[----:B------:R-:W-:Y:S02]  /*1a630*/  FADD.FTZ R2, R196, R2 ;  /* 0x00000002c4027221 */ /* 0x000fe40000010000 */
[C---:B------:R-:W-:Y:S01]  /*1a640*/  HMMA.16816.F32 R108, R144.reuse, R20, R108 ;  /* 0x00000014906c723c */ /* 0x040fe2000000186c */
[----:B------:R3:W-:Y:S03]  /*1a650*/  STL [R1+0x9c], R4 ;  /* 0x00009c0401007387 */ /* 0x0007e60000100800 */
[----:B------:R-:W-:Y:S04]  /*1a660*/  FADD.FTZ R2, R197, R2 ;  /* 0x00000002c5027221 */ /* 0x000fe80000010000 */
[-C--:B------:R-:W-:Y:S04]  /*1a670*/  HMMA.16816.F32 R112, R144, R22.reuse, R112 ;  /* 0x000000169070723c */ /* 0x080fe80000001870 */
[----:B------:R-:W-:Y:S01]  /*1a680*/  FADD.FTZ R2, R143, R2 ;  /* 0x000000028f027221 */ /* 0x000fe20000010000 */
[----:B-1----:R-:W-:Y:S03]  /*1a690*/  IADD3 R0, R235, -0x1, RZ ;  /* 0xffffffffeb007810 */ /* 0x002fe60007ffe0ff */
[C---:B------:R-:W-:Y:S01]  /*1a6a0*/  HMMA.16816.F32 R116, R136.reuse, R22, R116 ;  /* 0x000000168874723c */ /* 0x040fe20000001874 */
[----:B------:R3:W-:Y:S03]  /*1a6b0*/  STL [R1+0xa0], R2 ;  /* 0x0000a00201007387 */ /* 0x0007e60000100800 */
[----:B------:R-:W-:Y:S02]  /*1a6c0*/  MOV R235, R0 ;  /* 0x0000000000eb7202 */ /* 0x000fe40000000f00 */
[----:B--2---:R-:W-:Y:S02]  /*1a6d0*/  MOV R6, R140 ;  /* 0x0000008c00067202 */ /* 0x004fe40000000f00 */
[-C--:B-----5:R-:W-:Y:S08]  /*1a6e0*/  HMMA.16816.F32 R120, R136, R24.reuse, R120 ;  /* 0x000000188878723c */ /* 0x0a0ff00000001878 */
[C---:B------:R-:W-:Y:S08]  /*1a6f0*/  HMMA.16816.F32 R124, R144.reuse, R24, R124 ;  /* 0x00000018907c723c */ /* 0x040ff0000000187c */
[-C--:B------:R-:W-:Y:S08]  /*1a700*/  HMMA.16816.F32 R128, R144, R26.reuse, R128 ;  /* 0x0000001a9080723c */ /* 0x080ff00000001880 */
[----:B------:R-:W-:Y:S07]  /*1a710*/  HMMA.16816.F32 R132, R136, R26, R132 ;  /* 0x0000001a8884723c */ /* 0x000fee0000001884 */
[----:B------:R-:W-:Y:S02]  /*1a720*/  MOV R136, R3 ;  /* 0x0000000300887202 */ /* 0x000fe40000000f00 */
[----:B------:R-:W-:Y:S03]  /*1a730*/  MOV R137, R141 ;  /* 0x0000008d00897202 */ /* 0x000fe60000000f00 */
[----:B------:R-:W-:Y:S01]  /*1a740*/  MOV R138, R3 ;  /* 0x00000003008a7202 */ /* 0x000fe20000000f00 */
[----:B---3--:R-:W-:-:S05]  /*1a750*/  @P0 BRA `(.L_x_1253) ;  /* 0xffffb44000000947 */ /* 0x008fca000383ffff */
.L_x_1236:
[----:B------:R-:W-:Y:S02]  /*1a760*/  MOV R10, 0x1f ;  /* 0x0000001f000a7802 */ /* 0x000fe40000000f00 */
[----:B------:R-:W-:Y:S01]  /*1a770*/  MOV R8, 0xffffffff ;  /* 0xffffffff00087802 */ /* 0x000fe20000000f00 */
[----:B------:R-:W-:Y:S05]  /*1a780*/  BRA.DIV ~URZ, `(.L_x_1254) ;  /* 0x00003fa27f007947 */ /* 0x000fea000b800000 */
[----:B------:R-:W2:Y:S04]  /*1a790*/  LDL R0, [R1+0x94] ;  /* 0x0000940001007983 */ /* 0x000ea80000100800 */
[----:B--2---:R2:W3:Y:S02]  /*1a7a0*/  SHFL.BFLY PT, R4, R0, 0x2, 0x1f ;  /* 0x0c401f0000047f89 */ /* 0x0044e400000e0000 */
.L_x_1313:
[----:B--2---:R-:W2:Y:S02]  /*1a7b0*/  LDL.LU R0, [R1+0x94] ;  /* 0x0000940001007983 */ /* 0x004ea40000300800 */
[----:B--23--:R-:W-:Y:S01]  /*1a7c0*/  FADD.FTZ R4, R4, R0 ;  /* 0x0000000004047221 */ /* 0x00cfe20000010000 */
[----:B------:R-:W-:Y:S05]  /*1a7d0*/  BRA.DIV ~URZ, `(.L_x_1255) ;  /* 0x00003fb27f007947 */ /* 0x000fea000b800000 */
[----:B------:R-:W2:Y:S04]  /*1a7e0*/  LDL.LU R2, [R1+0x98] ;  /* 0x0000980001027983 */ /* 0x000ea80000300800 */
[----:B------:R-:W3:Y:S04]  /*1a7f0*/  LDL.LU R0, [R1+0x9c] ;  /* 0x00009c0001007983 */ /* 0x000ee80000300800 */
[----:B------:R-:W4:Y:S04]  /*1a800*/  LDL.LU R8, [R1+0xa0] ;  /* 0x0000a00001087983 */ /* 0x000f280000300800 */
[----:B--2--5:R-:W2:Y:S04]  /*1a810*/  SHFL.BFLY PT, R5, R2, 0x2, 0x1f ;  /* 0x0c401f0002057f89 */ /* 0x024ea800000e0000 */
[----:B---3--:R-:W3:Y:S04]  /*1a820*/  SHFL.BFLY PT, R6, R0, 0x2, 0x1f ;  /* 0x0c401f0000067f89 */ /* 0x008ee800000e0000 */
[----:B----4-:R-:W4:Y:S01]  /*1a830*/  SHFL.BFLY PT, R9, R8, 0x2, 0x1f ;  /* 0x0c401f0008097f89 */ /* 0x010f2200000e0000 */
[----:B--2---:R-:W-:-:S02]  /*1a840*/  FADD.FTZ R5, R5, R2 ;  /* 0x0000000205057221 */ /* 0x004fc40000010000 */
[----:B---3--:R-:W-:-:S03]  /*1a850*/  FADD.FTZ R6, R6, R0 ;  /* 0x0000000006067221 */ /* 0x008fc60000010000 */
[----:B------:R-:W2:Y:S01]  /*1a860*/  SHFL.BFLY PT, R2, R5, 0x1, 0x1f ;  /* 0x0c201f0005027f89 */ /* 0x000ea200000e0000 */
[----:B----4-:R-:W-:-:S03]  /*1a870*/  FADD.FTZ R9, R9, R8 ;  /* 0x0000000809097221 */ /* 0x010fc60000010000 */
[----:B------:R-:W3:Y:S04]  /*1a880*/  SHFL.BFLY PT, R0, R4, 0x1, 0x1f ;  /* 0x0c201f0004007f89 */ /* 0x000ee800000e0000 */
[----:B-1----:R-:W1:Y:S04]  /*1a890*/  SHFL.BFLY PT, R3, R6, 0x1, 0x1f ;  /* 0x0c201f0006037f89 */ /* 0x002e6800000e0000 */
[----:B------:R4:W4:Y:S01]  /*1a8a0*/  SHFL.BFLY PT, R7, R9, 0x1, 0x1f ;  /* 0x0c201f0009077f89 */ /* 0x00092200000e0000 */
[----:B--2---:R-:W-:Y:S02]  /*1a8b0*/  FADD.FTZ R5, R5, R2 ;  /* 0x0000000205057221 */ /* 0x004fe40000010000 */
[----:B---3--:R-:W-:-:S02]  /*1a8c0*/  FADD.FTZ R4, R4, R0 ;  /* 0x0000000004047221 */ /* 0x008fc40000010000 */
[----:B-1----:R-:W-:-:S03]  /*1a8d0*/  FADD.FTZ R6, R6, R3 ;  /* 0x0000000306067221 */ /* 0x002fc60000010000 */
.L_x_1314:
[----:B------:R-:W-:Y:S01]  /*1a8e0*/  FSETP.NE.FTZ.AND P2, PT, R4, RZ, PT ;  /* 0x000000ff0400720b */ /* 0x000fe20003f55000 */
[----:B------:R-:W-:Y:S01]  /*1a8f0*/  CS2R R2, SRZ ;  /* 0x0000000000027805 */ /* 0x000fe2000001ff00 */
[----:B------:R-:W-:Y:S01]  /*1a900*/  FSETP.NE.FTZ.AND P0, PT, R6, RZ, PT ;  /* 0x000000ff0600720b */ /* 0x000fe20003f15000 */
[----:B----4-:R-:W-:Y:S01]  /*1a910*/  FADD.FTZ R9, R7, R9 ;  /* 0x0000000907097221 */ /* 0x010fe20000010000 */
[----:B------:R-:W-:Y:S02]  /*1a920*/  FSETP.NE.FTZ.AND P1, PT, R5, RZ, PT ;  /* 0x000000ff0500720b */ /* 0x000fe40003f35000 */
[----:B------:R-:W-:Y:S02]  /*1a930*/  MOV R0, RZ ;  /* 0x000000ff00007202 */ /* 0x000fe40000000f00 */
[----:B------:R-:W-:-:S05]  /*1a940*/  FSETP.NE.FTZ.AND P3, PT, R9, RZ, PT ;  /* 0x000000ff0900720b */ /* 0x000fca0003f75000 */
[----:B------:R-:W1:Y:S08]  /*1a950*/  @P2 MUFU.RCP R0, R4 ;  /* 0x0000000400002308 */ /* 0x000e700000001000 */
[----:B------:R-:W2:Y:S08]  /*1a960*/  @P0 MUFU.RCP R2, R6 ;  /* 0x0000000600020308 */ /* 0x000eb00000001000 */
[----:B------:R-:W3:Y:S01]  /*1a970*/  @P1 MUFU.RCP R3, R5 ;  /* 0x0000000500031308 */ /* 0x000ee20000001000 */
        /* <DEDUP_REMOVED lines=9> */
[----:B------:R4:W5:Y:S01]  /*1aa10*/  @P2 MUFU.LG2 R8, R4 ;  /* 0x0000000400082308 */ /* 0x0009620000000c00 */
[C---:B------:R-:W-:Y:S02]  /*1aa20*/  FMUL.FTZ R180, R0.reuse, R180 ;  /* 0x000000b400b47220 */ /* 0x040fe40000410000 */
[C---:B------:R-:W-:Y:S02]  /*1aa30*/  FMUL.FTZ R47, R0.reuse, R181 ;  /* 0x000000b5002f7220 */ /* 0x040fe40000410000 */
[C---:B------:R-:W-:Y:S02]  /*1aa40*/  FMUL.FTZ R192, R0.reuse, R192 ;  /* 0x000000c000c07220 */ /* 0x040fe40000410000 */
[C---:B------:R-:W-:Y:S01]  /*1aa50*/  FMUL.FTZ R43, R0.reuse, R193 ;  /* 0x000000c1002b7220 */ /* 0x040fe20000410000 */
[----:B------:R1:W1:Y:S01]  /*1aa60*/  @P1 MUFU.LG2 R7, R5 ;  /* 0x0000000500071308 */ /* 0x0002620000000c00 */
[----:B------:R-:W-:-:S02]  /*1aa70*/  FMUL.FTZ R10, R0, R56 ;  /* 0x00000038000a7220 */ /* 0x000fc40000410000 */
[C---:B------:R-:W-:Y:S02]  /*1aa80*/  FMUL.FTZ R42, R0.reuse, R57 ;  /* 0x00000039002a7220 */ /* 0x040fe40000410000 */
[C---:B------:R-:W-:Y:S02]  /*1aa90*/  FMUL.FTZ R68, R0.reuse, R68 ;  /* 0x0000004400447220 */ /* 0x040fe40000410000 */
[C---:B------:R-:W-:Y:S01]  /*1aaa0*/  FMUL.FTZ R39, R0.reuse, R69 ;  /* 0x0000004500277220 */ /* 0x040fe20000410000 */
[----:B----4-:R-:W-:Y:S01]  /*1aab0*/  @P1 MOV R4, 0x3f317218 ;  /* 0x3f31721800041802 */ /* 0x010fe20000000f00 */
[C---:B------:R-:W-:Y:S01]  /*1aac0*/  FMUL.FTZ R72, R0.reuse, R72 ;  /* 0x0000004800487220 */ /* 0x040fe20000410000 */
[----:B------:R-:W-:Y:S01]  /*1aad0*/  MOV R69, 0xff800000 ;  /* 0xff80000000457802 */ /* 0x000fe20000000f00 */
[C---:B------:R-:W-:Y:S01]  /*1aae0*/  FMUL.FTZ R36, R0.reuse, R73 ;  /* 0x0000004900247220 */ /* 0x040fe20000410000 */
[----:B------:R-:W-:Y:S01]  /*1aaf0*/  MOV R73, 0xff800000 ;  /* 0xff80000000497802 */ /* 0x000fe20000000f00 */
[----:B------:R-:W-:-:S02]  /*1ab00*/  FMUL.FTZ R84, R0, R84 ;  /* 0x0000005400547220 */ /* 0x000fc40000410000 */
[C---:B------:R-:W-:Y:S01]  /*1ab10*/  FMUL.FTZ R33, R0.reuse, R85 ;  /* 0x0000005500217220 */ /* 0x040fe20000410000 */
[----:B-1----:R-:W-:Y:S01]  /*1ab20*/  @P2 MOV R5, 0x3f317218 ;  /* 0x3f31721800052802 */ /* 0x002fe20000000f00 */
        /* <DEDUP_REMOVED lines=12> */
[----:B------:R-:W-:Y:S01]  /*1abf0*/  MOV R0, RZ ;  /* 0x000000ff00007202 */ /* 0x000fe20000000f00 */
[C---:B--2---:R-:W-:Y:S02]  /*1ac00*/  FMUL.FTZ R56, R2.reuse, R152 ;  /* 0x0000009802387220 */ /* 0x044fe40000410000 */
[C---:B------:R-:W-:Y:S02]  /*1ac10*/  FMUL.FTZ R153, R2.reuse, R153 ;  /* 0x0000009902997220 */ /* 0x040fe40000410000 */
[C---:B------:R-:W-:Y:S01]  /*1ac20*/  FMUL.FTZ R156, R2.reuse, R156 ;  /* 0x0000009c029c7220 */ /* 0x040fe20000410000 */
[----:B------:R-:W-:Y:S01]  /*1ac30*/  @P3 MUFU.RCP R0, R9 ;  /* 0x0000000900003308 */ /* 0x000fe20000001000 */
        /* <DEDUP_REMOVED lines=28> */
[----:B------:R-:W-:Y:S02]  /*1ae00*/  FMUL.FTZ R16, R2, R129 ;  /* 0x0000008102107220 */ /* 0x000fe40000410000 */
[C---:B---3--:R-:W-:Y:S01]  /*1ae10*/  FMUL.FTZ R150, R3.reuse, R150 ;  /* 0x0000009603967220 */ /* 0x048fe20000410000 */
[----:B------:R-:W1:Y:S01]  /*1ae20*/  @P3 MUFU.LG2 R2, R9 ;  /* 0x0000000900023308 */ /* 0x000e620000000c00 */
        /* <DEDUP_REMOVED lines=13> */
[----:B------:R-:W-:Y:S01]  /*1af00*/  MOV R59, 0xff800000 ;  /* 0xff800000003b7802 */ /* 0x000fe20000000f00 */
        /* <DEDUP_REMOVED lines=20> */
[----:B------:R-:W-:-:S02]  /*1b050*/  @P0 FMUL.FTZ R6, R6, 0.69314718246459960938 ;  /* 0x3f31721806060820 */ /* 0x000fc40000410000 */
[----:B-----5:R-:W-:Y:S02]  /*1b060*/  @P2 FMUL.FTZ R8, R8, 0.69314718246459960938 ;  /* 0x3f31721808082820 */ /* 0x020fe40000410000 */
[----:B------:R-:W-:Y:S02]  /*1b070*/  @P0 FMUL.FTZ R3, R3, c[0x0][0x2d0] ;  /* 0x0000b40003030a20 */ /* 0x000fe40000410000 */
[----:B------:R-:W-:Y:S02]  /*1b080*/  @P2 FMUL.FTZ R5, R5, c[0x0][0x2d0] ;  /* 0x0000b40005052a20 */ /* 0x000fe40000410000 */
[----:B------:R-:W-:Y:S01]  /*1b090*/  @P0 FFMA.FTZ R73, R3, R141, R6 ;  /* 0x0000008d03490223 */ /* 0x000fe20000010006 */
[----:B------:R-:W-:Y:S01]  /*1b0a0*/  @P3 MOV R3, 0x3f317218 ;  /* 0x3f31721800033802 */ /* 0x000fe20000000f00 */
[----:B------:R-:W-:Y:S01]  /*1b0b0*/  @P1 FMUL.FTZ R7, R7, 0.69314718246459960938 ;  /* 0x3f31721807071820 */ /* 0x000fe20000410000 */
[----:B------:R-:W-:Y:S01]  /*1b0c0*/  PLOP3.LUT P0, PT, PT, PT, PT, 0x8, 0x0 ;  /* 0x000000000000781c */ /* 0x000fe20003f0e170 */
[----:B------:R-:W-:-:S02]  /*1b0d0*/  @P1 FMUL.FTZ R4, R4, c[0x0][0x2d0] ;  /* 0x0000b40004041a20 */ /* 0x000fc40000410000 */
[----:B-1----:R-:W-:Y:S02]  /*1b0e0*/  @P3 FMUL.FTZ R2, R2, 0.69314718246459960938 ;  /* 0x3f31721802023820 */ /* 0x002fe40000410000 */
[----:B------:R-:W-:Y:S02]  /*1b0f0*/  @P3 FMUL.FTZ R3, R3, c[0x0][0x2d0] ;  /* 0x0000b40003033a20 */ /* 0x000fe40000410000 */
[----:B------:R-:W-:Y:S02]  /*1b100*/  @P2 FFMA.FTZ R69, R5, R140, R8 ;  /* 0x0000008c05452223 */ /* 0x000fe40000010008 */
[----:B------:R-:W-:Y:S02]  /*1b110*/  @P1 FFMA.FTZ R71, R4, R142, R7 ;  /* 0x0000008e04471223 */ /* 0x000fe40000010007 */
        /* <DEDUP_REMOVED lines=33> */
.L_x_1162:
[----:B--2---:R-:W-:Y:S05]  /*1b330*/  @P0 BRA `(.L_x_1256) ;  /* 0x00001c6000000947 */ /* 0x004fea0003800000 */
[----:B------:R-:W2:Y:S01]  /*1b340*/  LDL R65, [R1+0xe0] ;  /* 0x0000e00001417983 */ /* 0x000ea20000100800 */
[----:B------:R-:W-:Y:S01]  /*1b350*/  F2FP.PACK_AB R40, R40, R60 ;  /* 0x0000003c2828723e */ /* 0x000fe200000000ff */
[----:B------:R-:W-:Y:S01]  /*1b360*/  WARPSYNC 0xffffffff ;  /* 0xffffffff00007948 */ /* 0x000fe20003800000 */
[----:B------:R-:W-:Y:S01]  /*1b370*/  F2FP.PACK_AB R41, R41, R58 ;  /* 0x0000003a2929723e */ /* 0x000fe200000000ff */
[----:B------:R-:W3:Y:S01]  /*1b380*/  S2R R61, SR_TID.X ;  /* 0x00000000003d7919 */ /* 0x000ee20000002100 */
        /* <DEDUP_REMOVED lines=12> */
[----:B---3--:R-:W-:Y:S02]  /*1b450*/  SHF.R.S32.HI R60, RZ, 0x1f, R61 ;  /* 0x0000001fff3c7819 */ /* 0x008fe4000001143d */
[----:B------:R-:W-:Y:S02]  /*1b460*/  F2FP.PACK_AB R52, R52, R168 ;  /* 0x000000a83434723e */ /* 0x000fe400000000ff */
[CC--:B------:R-:W-:Y:S02]  /*1b470*/  LEA.HI R2, R60.reuse, R61.reuse, RZ, 0x2 ;  /* 0x0000003d3c027211 */ /* 0x0c0fe400078f10ff */
[----:B------:R-:W-:-:S02]  /*1b480*/  LEA.HI R58, R60, R61, RZ, 0x5 ;  /* 0x0000003d3c3a7211 */ /* 0x000fc400078f28ff */
[--C-:B------:R-:W-:Y:S02]  /*1b490*/  SHF.R.S32.HI R4, RZ, 0x2, R2.reuse ;  /* 0x00000002ff047819 */ /* 0x100fe40000011402 */
[----:B------:R-:W-:Y:S02]  /*1b4a0*/  SHF.R.S32.HI R0, RZ, 0x1f, R2 ;  /* 0x0000001fff007819 */ /* 0x000fe40000011402 */
[----:B-1----:R-:W-:Y:S02]  /*1b4b0*/  SHF.R.S32.HI R57, RZ, 0x5, R58 ;  /* 0x00000005ff397819 */ /* 0x002fe4000001143a */
        /* <DEDUP_REMOVED lines=148> */
[----:B------:R-:W-:Y:S01]  /*1be00*/  ISETP.NE.AND.EX P0, PT, RZ, c[0x0][0x50c], PT, P0 ;  /* 0x00014300ff007a0c */ /* 0x000fe20003f05300 */
[----:B------:R-:W-:-:S12]  /*1be10*/  IMAD.MOV.U32 R20, RZ, RZ, c[0x0][0x388] ;  /* 0x0000e200ff147624 */ /* 0x000fd800078e00ff */
[----:B------:R-:W-:-:S05]  /*1be20*/  @P0 IMAD.WIDE R2, R65, R2, c[0x0][0x508] ;  /* 0x0001420041020625 */ /* 0x000fca00078e0202 */
[----:B------:R3:W5:Y:S02]  /*1be30*/  @P0 LDG.E R20, [R2.64] ;  /* 0x0000000602140981 */ /* 0x000764000c1e1900 */
[----:B---3--:R-:W-:Y:S02]  /*1be40*/  CS2R R2, SRZ ;  /* 0x0000000000027805 */ /* 0x008fe4000001ff00 */
[--C-:B--2---:R-:W-:Y:S01]  /*1be50*/  @P1 SHF.R.S32.HI R3, RZ, 0x1f, R0.reuse ;  /* 0x0000001fff031819 */ /* 0x104fe20000011400 */
[----:B------:R-:W-:Y:S01]  /*1be60*/  @P1 IMAD.MOV.U32 R2, RZ, RZ, R0 ;  /* 0x000000ffff021224 */ /* 0x000fe200078e0000 */
[----:B------:R-:W-:Y:S05]  /*1be70*/  @P0 BRA `(.L_x_1257) ;  /* 0x0000004000000947 */ /* 0x000fea0003800000 */
[----:B-1----:R-:W-:Y:S05]  /*1be80*/  @!P1 BRA `(.L_x_1257) ;  /* 0x0000003000009947 */ /* 0x002fea0003800000 */
[----:B------:R1:W2:Y:S04]  /*1be90*/  LDG.E R0, [R4.64] ;  /* 0x0000000604007981 */ /* 0x0002a8000c1e1900 */
[----:B-1----:R-:W2:Y:S02]  /*1bea0*/  LDG.E R4, [R4.64+0x4] ;  /* 0x0000040604047981 */ /* 0x002ea4000c1e1900 */
[----:B--2--5:R-:W-:-:S02]  /*1beb0*/  IADD3 R20, -R0, R4, RZ ;  /* 0x0000000400147210 */ /* 0x024fc40007ffe1ff */
.L_x_1257:
[----:B-1----:R-:W-:Y:S01]  /*1bec0*/  LOP3.LUT R0, R58, 0xffffffe0, RZ, 0xc0, !PT ;  /* 0xffffffe03a007812 */ /* 0x002fe200078ec0ff */
[----:B------:R-:W1:Y:S01]  /*1bed0*/  S2R R11, SR_CTAID.Y ;  /* 0x00000000000b7919 */ /* 0x000e620000002600 */
[----:B------:R-:W-:Y:S01]  /*1bee0*/  LEA.HI R4, R21, R21, RZ, 0x1 ;  /* 0x0000001515047211 */ /* 0x000fe200078f08ff */
[----:B-----5:R-:W-:Y:S01]  /*1bef0*/  IMAD R20, R20, c[0x0][0x4e8], RZ ;  /* 0x00013a0014147a24 */ /* 0x020fe200078e02ff */
[----:B------:R-:W-:Y:S01]  /*1bf00*/  SHF.R.S32.HI R6, RZ, 0x1f, R57 ;  /* 0x0000001fff067819 */ /* 0x000fe20000011439 */
[----:B------:R-:W-:Y:S01]  /*1bf10*/  IMAD.IADD R0, R61, 0x1, -R0 ;  /* 0x000000013d007824 */ /* 0x000fe200078e0a00 */
[----:B------:R-:W-:Y:S01]  /*1bf20*/  LOP3.LUT R5, R4, 0x1ffffffe, RZ, 0xc0, !PT ;  /* 0x1ffffffe04057812 */ /* 0x000fe200078ec0ff */
[----:B------:R-:W2:Y:S01]  /*1bf30*/  S2R R80, SR_CTAID.X ;  /* 0x0000000000507919 */ /* 0x000ea20000002500 */
[----:B------:R-:W-:Y:S01]  /*1bf40*/  LEA.HI R6, R6, R57, RZ, 0x2 ;  /* 0x0000003906067211 */ /* 0x000fe200078f10ff */
[----:B------:R-:W-:Y:S01]  /*1bf50*/  IMAD.SHL.U32 R4, R4, 0x20, RZ ;  /* 0x0000002004047824 */ /* 0x000fe200078e00ff */
[----:B------:R-:W-:Y:S01]  /*1bf60*/  SHF.R.S32.HI R7, RZ, 0x1f, R0 ;  /* 0x0000001fff077819 */ /* 0x000fe20000011400 */
[----:B------:R-:W-:Y:S01]  /*1bf70*/  IMAD.IADD R8, R21, 0x1, -R5 ;  /* 0x0000000115087824 */ /* 0x000fe200078e0a05 */
[----:B------:R-:W-:Y:S01]  /*1bf80*/  LOP3.LUT R5, R6, 0xffffffc, RZ, 0xc0, !PT ;  /* 0x0ffffffc06057812 */ /* 0x000fe200078ec0ff */
[----:B------:R-:W3:Y:S01]  /*1bf90*/  S2R R10, SR_CTAID.Y ;  /* 0x00000000000a7919 */ /* 0x000ee20000002600 */
[----:B------:R-:W-:Y:S01]  /*1bfa0*/  LEA.HI R7, R7, R0, RZ, 0x2 ;  /* 0x0000000007077211 */ /* 0x000fe200078f10ff */
[----:B------:R-:W-:Y:S01]  /*1bfb0*/  BSSY B0, `(.L_x_1258) ;  /* 0x0000087000007945 */ /* 0x000fe20003800000 */
[----:B------:R-:W-:Y:S01]  /*1bfc0*/  LOP3.LUT R4, R4, 0xffffffc0, RZ, 0xc0, !PT ;  /* 0xffffffc004047812 */ /* 0x000fe200078ec0ff */
[----:B------:R-:W-:Y:S01]  /*1bfd0*/  IMAD.IADD R6, R57, 0x1, -R5 ;  /* 0x0000000139067824 */ /* 0x000fe200078e0a05 */
[----:B------:R-:W-:-:S02]  /*1bfe0*/  SHF.R.S32.HI R5, RZ, 0x2, R7 ;  /* 0x00000002ff057819 */ /* 0x000fc40000011407 */
[----:B------:R-:W-:Y:S01]  /*1bff0*/  MOV R9, c[0x0][0x4e8] ;  /* 0x00013a0000097a02 */ /* 0x000fe20000000f00 */
[----:B------:R-:W-:Y:S01]  /*1c000*/  IMAD R7, R8, 0x8, R4 ;  /* 0x0000000808077824 */ /* 0x000fe200078e0204 */
[----:B------:R-:W-:Y:S01]  /*1c010*/  LOP3.LUT P0, RZ, R0, 0x3, RZ, 0xc0, !PT ;  /* 0x0000000300ff7812 */ /* 0x000fe2000780c0ff */
[----:B------:R-:W-:Y:S01]  /*1c020*/  IMAD R19, R6, 0x10, R5 ;  /* 0x0000001006137824 */ /* 0x000fe200078e0205 */
[----:B------:R-:W-:Y:S01]  /*1c030*/  ISETP.NE.AND P2, PT, R9, 0x1, PT ;  /* 0x000000010900780c */ /* 0x000fe20003f45270 */
[----:B------:R-:W-:Y:S01]  /*1c040*/  IMAD R0, R3, c[0x0][0x3a0], RZ ;  /* 0x0000e80003007a24 */ /* 0x000fe200078e02ff */
[----:B------:R-:W-:Y:S01]  /*1c050*/  SEL R18, R65, RZ, !P1 ;  /* 0x000000ff41127207 */ /* 0x000fe20004800000 */
[----:B-1----:R-:W-:Y:S01]  /*1c060*/  IMAD.WIDE.U32 R4, R11, c[0x0][0x490], R2 ;  /* 0x000124000b047a25 */ /* 0x002fe200078e0002 */
[----:B------:R-:W-:Y:S02]  /*1c070*/  IADD3 R6, R19, R7, RZ ;  /* 0x0000000713067210 */ /* 0x000fe40007ffe0ff */
[----:B------:R-:W-:Y:S01]  /*1c080*/  LEA.HI R23, R60, R61, RZ, 0x6 ;  /* 0x0000003d3c177211 */ /* 0x000fe200078f30ff */
[----:B------:R-:W-:-:S02]  /*1c090*/  IMAD R7, R2, c[0x0][0x3a4], R0 ;  /* 0x0000e90002077a24 */ /* 0x000fc400078e0200 */
[----:B------:R-:W-:-:S04]  /*1c0a0*/  IMAD.WIDE.U32 R2, R2, c[0x0][0x3a0], RZ ;  /* 0x0000e80002027a25 */ /* 0x000fc800078e00ff */
[----:B--2---:R-:W-:Y:S01]  /*1c0b0*/  IMAD R0, R80, 0x80, R6 ;  /* 0x0000008050007824 */ /* 0x004fe200078e0206 */
[----:B---3--:R-:W-:Y:S02]  /*1c0c0*/  SHF.R.S32.HI R13, RZ, 0x1f, R10 ;  /* 0x0000001fff0d7819 */ /* 0x008fe4000001140a */
[----:B------:R-:W-:Y:S01]  /*1c0d0*/  IADD3 R3, R3, R7, RZ ;  /* 0x0000000703037210 */ /* 0x000fe20007ffe0ff */
[----:B------:R-:W-:Y:S01]  /*1c0e0*/  @P2 IMAD.HI.U32 R7, R0, c[0x0][0x4ec], RZ ;  /* 0x00013b0000072a27 */ /* 0x000fe200078e00ff */
[----:B------:R-:W-:Y:S02]  /*1c0f0*/  LEA.HI R10, R60, R61, RZ, 0x3 ;  /* 0x0000003d3c0a7211 */ /* 0x000fe400078f18ff */
[----:B------:R-:W-:Y:S01]  /*1c100*/  SHF.R.S32.HI R6, RZ, 0x1f, R65 ;  /* 0x0000001fff067819 */ /* 0x000fe20000011441 */
[----:B------:R-:W-:Y:S01]  /*1c110*/  IMAD R8, R13, c[0x0][0x490], RZ ;  /* 0x000124000d087a24 */ /* 0x000fe200078e02ff */
[----:B------:R-:W-:Y:S01]  /*1c120*/  SHF.R.S32.HI R21, RZ, 0x3, R10 ;  /* 0x00000003ff157819 */ /* 0x000fe2000001140a */
[----:B------:R-:W-:Y:S01]  /*1c130*/  IMAD.MOV.U32 R9, RZ, RZ, R0 ;  /* 0x000000ffff097224 */ /* 0x000fe200078e0000 */
[----:B------:R-:W-:Y:S01]  /*1c140*/  @P2 SHF.R.U32.HI R9, RZ, c[0x0][0x4f0], R7 ;  /* 0x00013c00ff092a19 */ /* 0x000fe20000011607 */
[----:B------:R-:W-:Y:S01]  /*1c150*/  IMAD R8, R11, c[0x0][0x494], R8 ;  /* 0x000125000b087a24 */ /* 0x000fe200078e0208 */
[----:B------:R-:W-:Y:S01]  /*1c160*/  LOP3.LUT R12, R10, 0xfffffff8, RZ, 0xc0, !PT ;  /* 0xfffffff80a0c7812 */ /* 0x000fe200078ec0ff */
[----:B------:R-:W-:Y:S01]  /*1c170*/  IMAD R14, R13, c[0x0][0x3e8], RZ ;  /* 0x0000fa000d0e7a24 */ /* 0x000fe200078e02ff */
[----:B------:R-:W-:Y:S01]  /*1c180*/  SEL R15, R6, RZ, !P1 ;  /* 0x000000ff060f7207 */ /* 0x000fe20004800000 */
[----:B------:R-:W-:-:S02]  /*1c190*/  IMAD.MOV R10, RZ, RZ, -R9 ;  /* 0x000000ffff0a7224 */ /* 0x000fc400078e0a09 */
[----:B------:R-:W-:Y:S01]  /*1c1a0*/  IMAD.WIDE.U32 R6, R11, c[0x0][0x3e8], R2 ;  /* 0x0000fa000b067a25 */ /* 0x000fe200078e0002 */
[----:B------:R-:W-:-:S03]  /*1c1b0*/  SHF.L.U32 R2, R21, 0x6, RZ ;  /* 0x0000000615027819 */ /* 0x000fc600000006ff */
[----:B------:R-:W-:Y:S02]  /*1c1c0*/  IMAD.IADD R5, R5, 0x1, R8 ;  /* 0x0000000105057824 */ /* 0x000fe400078e0208 */
[----:B------:R-:W-:Y:S01]  /*1c1d0*/  IMAD R10, R10, c[0x0][0x4e8], R0 ;  /* 0x00013a000a0a7a24 */ /* 0x000fe200078e0200 */
[----:B------:R-:W-:Y:S01]  /*1c1e0*/  LOP3.LUT R0, R2, 0x1c0, RZ, 0xc0, !PT ;  /* 0x000001c002007812 */ /* 0x000fe200078ec0ff */
[----:B------:R-:W-:Y:S02]  /*1c1f0*/  IMAD.IADD R12, R61, 0x1, -R12 ;  /* 0x000000013d0c7824 */ /* 0x000fe400078e0a0c */
[----:B------:R-:W-:Y:S01]  /*1c200*/  IMAD R8, R15, c[0x0][0x498], RZ ;  /* 0x000126000f087a24 */ /* 0x000fe200078e02ff */
[----:B------:R-:W-:Y:S01]  /*1c210*/  SHF.R.U32.HI R13, RZ, 0x3, R0 ;  /* 0x00000003ff0d7819 */ /* 0x000fe20000011600 */
[----:B------:R-:W-:Y:S02]  /*1c220*/  IMAD R14, R11, c[0x0][0x3ec], R14 ;  /* 0x0000fb000b0e7a24 */ /* 0x000fe400078e020e */
        /* <DEDUP_REMOVED lines=95> */
.L_x_1259:
[----:B--234-:R-:W-:Y:S05]  /*1c820*/  BSYNC B0 ;  /* 0x0000000000007941 */ /* 0x01cfea0003800000 */
.L_x_1258:
        /* <DEDUP_REMOVED lines=16> */
.L_x_1261:
[----:B------:R-:W-:Y:S05]  /*1c930*/  BSYNC B0 ;  /* 0x0000000000007941 */ /* 0x000fea0003800000 */
.L_x_1260:
        /* <DEDUP_REMOVED lines=16> */
.L_x_1263:
[----:B------:R-:W-:Y:S05]  /*1ca40*/  BSYNC B0 ;  /* 0x0000000000007941 */ /* 0x000fea0003800000 */
.L_x_1262:
        /* <DEDUP_REMOVED lines=16> */
.L_x_1265:
[----:B------:R-:W-:Y:S05]  /*1cb50*/  BSYNC B0 ;  /* 0x0000000000007941 */ /* 0x000fea0003800000 */
.L_x_1264:
        /* <DEDUP_REMOVED lines=16> */
.L_x_1267:
[----:B------:R-:W-:Y:S05]  /*1cc60*/  BSYNC B0 ;  /* 0x0000000000007941 */ /* 0x000fea0003800000 */
.L_x_1266:
        /* <DEDUP_REMOVED lines=16> */
.L_x_1269:
[----:B------:R-:W-:Y:S05]  /*1cd70*/  BSYNC B0 ;  /* 0x0000000000007941 */ /* 0x000fea0003800000 */
.L_x_1268:
        /* <DEDUP_REMOVED lines=16> */
.L_x_1271:
[----:B------:R-:W-:Y:S05]  /*1ce80*/  BSYNC B0 ;  /* 0x0000000000007941 */ /* 0x000fea0003800000 */
.L_x_1270:
        /* <DEDUP_REMOVED lines=17> */
.L_x_1256:
        /* <DEDUP_REMOVED lines=15> */
[----:B---3--:R-:W-:Y:S05]  /*1d090*/  @!P0 BRA `(.L_x_1272) ;  /* 0x0000003000008947 */ /* 0x008fea0003800000 */
[----:B------:R2:W3:Y:S04]  /*1d0a0*/  LDG.E R0, [R6.64] ;  /* 0x0000000606007981 */ /* 0x0004e8000c1e1900 */
[----:B--2---:R-:W3:Y:S02]  /*1d0b0*/  LDG.E R6, [R6.64+0x4] ;  /* 0x0000040606067981 */ /* 0x004ee4000c1e1900 */
[----:B---3-5:R-:W-:-:S02]  /*1d0c0*/  IADD3 R12, -R0, R6, RZ ;  /* 0x00000006000c7210 */ /* 0x028fc40007ffe1ff */
.L_x_1272:
[----:B---3--:R-:W2:Y:S01]  /*1d0d0*/  S2R R10, SR_TID.X ;  /* 0x00000000000a7919 */ /* 0x008ea20000002100 */
[----:B------:R-:W-:Y:S01]  /*1d0e0*/  SHF.R.S32.HI R0, RZ, 0x1f, R8 ;  /* 0x0000001fff007819 */ /* 0x000fe20000011408 */
[----:B------:R-:W-:Y:S01]  /*1d0f0*/  BSSY B0, `(.L_x_1273) ;  /* 0x0000029000007945 */ /* 0x000fe20003800000 */
[----:B------:R-:W-:Y:S01]  /*1d100*/  SEL R9, R8, RZ, !P0 ;  /* 0x000000ff08097207 */ /* 0x000fe20004000000 */
[----:B------:R-:W3:Y:S01]  /*1d110*/  S2R R2, SR_CTAID.Y ;  /* 0x0000000000027919 */ /* 0x000ee20000002600 */
[----:B------:R-:W-:-:S03]  /*1d120*/  SEL R11, R0, RZ, !P0 ;  /* 0x000000ff000b7207 */ /* 0x000fc60004000000 */
[----:B------:R-:W4:Y:S01]  /*1d130*/  S2R R14, SR_CTAID.Y ;  /* 0x00000000000e7919 */ /* 0x000f220000002600 */
[----:B--2---:R-:W-:Y:S02]  /*1d140*/  ISETP.GE.AND P1, PT, R10, 0x80, PT ;  /* 0x000000800a00780c */ /* 0x004fe40003f26270 */
[----:B---3--:R-:W-:-:S11]  /*1d150*/  SHF.R.S32.HI R15, RZ, 0x1f, R2 ;  /* 0x0000001fff0f7819 */ /* 0x008fd60000011402 */
[----:B------:R-:W-:Y:S05]  /*1d160*/  @P1 BRA `(.L_x_1274) ;  /* 0x0000021000001947 */ /* 0x000fea0003800000 */
[----:B----4-:R-:W2:Y:S01]  /*1d170*/  S2R R8, SR_CTAID.X ;  /* 0x0000000000087919 */ /* 0x010ea20000002500 */
[----:B-----5:R-:W-:Y:S01]  /*1d180*/  IMAD R0, R12, c[0x0][0x4e8], RZ ;  /* 0x00013a000c007a24 */ /* 0x020fe200078e02ff */
[----:B--2---:R-:W-:-:S04]  /*1d190*/  LEA R8, R8, R10, 0x7 ;  /* 0x0000000a08087211 */ /* 0x004fc800078e38ff */
        /* <DEDUP_REMOVED lines=30> */
.L_x_1274:
[----:B----4-:R-:W-:Y:S05]  /*1d380*/  BSYNC B0 ;  /* 0x0000000000007941 */ /* 0x010fea0003800000 */
.L_x_1273:
[----:B------:R-:W3:Y:S01]  /*1d390*/  S2R R13, SR_CTAID.X ;  /* 0x00000000000d7919 */ /* 0x000ee20000002500 */
[----:B--2---:R-:W-:Y:S01]  /*1d3a0*/  IMAD R0, R5, c[0x0][0x3a0], RZ ;  /* 0x0000e80005007a24 */ /* 0x004fe200078e02ff */
[----:B------:R-:W-:Y:S01]  /*1d3b0*/  SHF.R.S32.HI R5, RZ, 0x1f, R10 ;  /* 0x0000001fff057819 */ /* 0x000fe2000001140a */
[C---:B------:R-:W-:Y:S01]  /*1d3c0*/  IMAD.WIDE.U32 R2, R4.reuse, c[0x0][0x3a0], RZ ;  /* 0x0000e80004027a25 */ /* 0x040fe200078e00ff */
[----:B------:R-:W-:Y:S02]  /*1d3d0*/  MOV R6, c[0x0][0x4e8] ;  /* 0x00013a0000067a02 */ /* 0x000fe40000000f00 */
[----:B------:R-:W-:Y:S01]  /*1d3e0*/  LEA.HI R5, R5, R10, RZ, 0x3 ;  /* 0x0000000a05057211 */ /* 0x000fe200078f18ff */
[----:B------:R-:W-:Y:S01]  /*1d3f0*/  IMAD R0, R4, c[0x0][0x3a4], R0 ;  /* 0x0000e90004007a24 */ /* 0x000fe200078e0200 */
[----:B------:R-:W-:Y:S01]  /*1d400*/  ISETP.NE.AND P0, PT, R6, 0x1, PT ;  /* 0x000000010600780c */ /* 0x000fe20003f05270 */
[----:B------:R-:W-:Y:S01]  /*1d410*/  IMAD R6, R11, c[0x0][0x3f0], RZ ;  /* 0x0000fc000b067a24 */ /* 0x000fe200078e02ff */
[----:B------:R-:W-:-:S02]  /*1d420*/  LOP3.LUT R4, R5, 0xfffffff8, RZ, 0xc0, !PT ;  /* 0xfffffff805047812 */ /* 0x000fc400078ec0ff */
[----:B------:R-:W-:Y:S01]  /*1d430*/  IADD3 R3, R3, R0, RZ ;  /* 0x0000000003037210 */ /* 0x000fe20007ffe0ff */
[----:B------:R-:W-:Y:S01]  /*1d440*/  IMAD R0, R15, c[0x0][0x3e8], RZ ;  /* 0x0000fa000f007a24 */ /* 0x000fe200078e02ff */
[----:B------:R-:W-:Y:S01]  /*1d450*/  IADD3 R8, -R4, R10, RZ ;  /* 0x0000000a04087210 */ /* 0x000fe20007ffe1ff */
[----:B------:R-:W-:Y:S01]  /*1d460*/  IMAD R7, R9, c[0x0][0x3f4], R6 ;  /* 0x0000fd0009077a24 */ /* 0x000fe200078e0206 */
[----:B------:R-:W-:Y:S01]  /*1d470*/  SHF.R.S32.HI R10, RZ, 0x3, R5 ;  /* 0x00000003ff0a7819 */ /* 0x000fe20000011405 */
[C---:B------:R-:W-:Y:S02]  /*1d480*/  IMAD R0, R14.reuse, c[0x0][0x3ec], R0 ;  /* 0x0000fb000e007a24 */ /* 0x040fe400078e0200 */
[----:B------:R-:W-:-:S04]  /*1d490*/  IMAD.WIDE.U32 R2, R14, c[0x0][0x3e8], R2 ;  /* 0x0000fa000e027a25 */ /* 0x000fc800078e0002 */
[----:B------:R-:W-:Y:S01]  /*1d4a0*/  IMAD R4, R8, 0x10, R10 ;  /* 0x0000001008047824 */ /* 0x000fe200078e020a */
[----:B------:R-:W-:-:S04]  /*1d4b0*/  IADD3 R3, R0, R3, RZ ;  /* 0x0000000300037210 */ /* 0x000fc80007ffe0ff */
[----:B---3--:R-:W-:Y:S01]  /*1d4c0*/  LEA R4, R13, R4, 0x7 ;  /* 0x000000040d047211 */ /* 0x008fe200078e38ff */
[----:B------:R-:W-:-:S04]  /*1d4d0*/  IMAD.WIDE.U32 R2, R9, c[0x0][0x3f0], R2 ;  /* 0x0000fc0009027a25 */ /* 0x000fc800078e0002 */
[----:B------:R-:W-:Y:S01]  /*1d4e0*/  @P0 IMAD.HI.U32 R5, R4, c[0x0][0x4ec], RZ ;  /* 0x00013b0004050a27 */ /* 0x000fe200078e00ff */
[----:B------:R-:W-:-:S03]  /*1d4f0*/  IADD3 R3, R3, R7, RZ ;  /* 0x0000000703037210 */ /* 0x000fc60007ffe0ff */
[----:B------:R-:W-:Y:S01]  /*1d500*/  IMAD.MOV.U32 R0, RZ, RZ, R4 ;  /* 0x000000ffff007224 */ /* 0x000fe200078e0004 */
[----:B------:R-:W-:-:S04]  /*1d510*/  @P0 SHF.R.U32.HI R0, RZ, c[0x0][0x4f0], R5 ;  /* 0x00013c00ff000a19 */ /* 0x000fc80000011605 */
[C---:B------:R-:W-:Y:S01]  /*1d520*/  IADD3 R5, -R0.reuse, RZ, RZ ;  /* 0x000000ff00057210 */ /* 0x040fe20007ffe1ff */
[----:B------:R-:W-:Y:S01]  /*1d530*/  IMAD.WIDE.U32 R2, R0, c[0x0][0x3e0], R2 ;  /* 0x0000f80000027a25 */ /* 0x000fe200078e0002 */
[----:B------:R-:W-:-:S03]  /*1d540*/  SHF.R.S32.HI R6, RZ, 0x1f, R0 ;  /* 0x0000001fff067819 */ /* 0x000fc60000011400 */
[----:B------:R-:W-:Y:S02]  /*1d550*/  IMAD R5, R5, c[0x0][0x4e8], R4 ;  /* 0x00013a0005057a24 */ /* 0x000fe400078e0204 */
[----:B------:R-:W-:-:S03]  /*1d560*/  IMAD R6, R6, c[0x0][0x3e0], RZ ;  /* 0x0000f80006067a24 */ /* 0x000fc600078e02ff */
[----:B------:R-:W-:Y:S01]  /*1d570*/  SHF.R.S32.HI R4, RZ, 0x1f, R5 ;  /* 0x0000001fff047819 */ /* 0x000fe20000011405 */
[----:B------:R-:W-:Y:S01]  /*1d580*/  IMAD R0, R0, c[0x0][0x3e4], R6 ;  /* 0x0000f90000007a24 */ /* 0x000fe200078e0206 */
[----:B------:R-:W-:Y:S02]  /*1d590*/  SHF.L.U32 R6, R8, 0x3, RZ ;  /* 0x0000000308067819 */ /* 0x000fe400000006ff */
[----:B------:R-:W-:Y:S01]  /*1d5a0*/  LEA R8, R13, R10, 0x7 ;  /* 0x0000000a0d087211 */ /* 0x000fe200078e38ff */
[----:B------:R-:W-:Y:S01]  /*1d5b0*/  IMAD.IADD R3, R3, 0x1, R0 ;  /* 0x0000000103037824 */ /* 0x000fe200078e0200 */
[----:B------:R-:W-:Y:S01]  /*1d5c0*/  IADD3 R7, R6, 0x40, RZ ;  /* 0x0000004006077810 */ /* 0x000fe20007ffe0ff */
[----:B------:R-:W-:Y:S02]  /*1d5d0*/  IMAD R0, R4, c[0x0][0x3d8], RZ ;  /* 0x0000f60004007a24 */ /* 0x000fe400078e02ff */
[----:B------:R-:W-:-:S04]  /*1d5e0*/  IMAD.WIDE.U32 R2, R5, c[0x0][0x3d8], R2 ;  /* 0x0000f60005027a25 */ /* 0x000fc800078e0002 */
[----:B------:R-:W-:Y:S01]  /*1d5f0*/  IMAD R0, R5, c[0x0][0x3dc], R0 ;  /* 0x0000f70005007a24 */ /* 0x000fe200078e0200 */
[----:B------:R-:W-:-:S04]  /*1d600*/  LEA R11, P0, R2, c[0x0][0x380], 0x1 ;  /* 0x0000e000020b7a11 */ /* 0x000fc800078008ff */
[----:B------:R-:W-:-:S04]  /*1d610*/  IADD3 R0, R3, R0, RZ ;  /* 0x0000000003007210 */ /* 0x000fc80007ffe0ff */
[----:B------:R-:W-:Y:S01]  /*1d620*/  LEA.HI.X R9, R2, c[0x0][0x384], R0, 0x1, P0 ;  /* 0x0000e10002097a11 */ /* 0x000fe200000f0c00 */
[----:B------:R-:W-:Y:S05]  /*1d630*/  BRA.DIV ~URZ, `(.L_x_1275) ;  /* 0x000013b27f007947 */ /* 0x000fea000b800000 */
[----:B------:R2:W3:Y:S02]  /*1d640*/  SHFL.IDX PT, R0, R9, RZ, 0x181f ;  /* 0x00181fff09007589 */ /* 0x0004e400000e0000 */
.L_x_1315:
[----:B------:R-:W-:Y:S05]  /*1d650*/  BRA.DIV ~URZ, `(.L_x_1276) ;  /* 0x000014127f007947 */ /* 0x000fea000b800000 */
[----:B------:R4:W1:Y:S02]  /*1d660*/  SHFL.IDX PT, R2, R11, RZ, 0x181f ;  /* 0x00181fff0b027589 */ /* 0x00086400000e0000 */
.L_x_1316:
[----:B-----5:R-:W-:Y:S01]  /*1d670*/  IMAD R10, R12, c[0x0][0x4e8], RZ ;  /* 0x00013a000c0a7a24 */ /* 0x020fe200078e02ff */
[----:B------:R-:W-:Y:S01]  /*1d680*/  BSSY B0, `(.L_x_1277) ;  /* 0x000000d000007945 */ /* 0x000fe20003800000 */
[----:B---3--:R-:W-:-:S03]  /*1d690*/  MOV R3, R0 ;  /* 0x0000000000037202 */ /* 0x008fc60000000f00 */
[----:B------:R-:W-:-:S13]  /*1d6a0*/  ISETP.GE.AND P0, PT, R8, R10, PT ;  /* 0x0000000a0800720c */ /* 0x000fda0003f06270 */
[----:B------:R-:W-:Y:S05]  /*1d6b0*/  @P0 BRA `(.L_x_1278) ;  /* 0x0000009000000947 */ /* 0x000fea0003800000 */
[----:B------:R-:W-:Y:S02]  /*1d6c0*/  ISETP.GE.AND P0, PT, R7, c[0x0][0x3c8], PT ;  /* 0x0000f20007007a0c */ /* 0x000fe40003f06270 */
[----:B------:R-:W-:-:S11]  /*1d6d0*/  ISETP.GE.AND P1, PT, R6, c[0x0][0x3c8], PT ;  /* 0x0000f20006007a0c */ /* 0x000fd60003f26270 */
[----:B------:R-:W-:Y:S02]  /*1d6e0*/  @!P0 SHF.R.S32.HI R0, RZ, 0x1f, R7 ;  /* 0x0000001fff008819 */ /* 0x000fe40000011407 */
[----:B-1----:R-:W-:Y:S02]  /*1d6f0*/  @!P1 IMAD.WIDE R4, R6, 0x2, R2 ;  /* 0x0000000206049825 */ /* 0x002fe400078e0202 */
[----:B------:R-:W-:-:S03]  /*1d700*/  @!P0 LEA.HI R0, R0, R7, RZ, 0x3 ;  /* 0x0000000700008211 */ /* 0x000fc600078f18ff */
[----:B------:R1:W-:Y:S01]  /*1d710*/  @!P1 ST.E.128 [R4.64], RZ ;  /* 0x000000ff04009985 */ /* 0x0003e2000c101d06 */
[----:B------:R-:W-:-:S05]  /*1d720*/  @!P0 LOP3.LUT R0, R0, 0xfffffff8, RZ, 0xc0, !PT ;  /* 0xfffffff800008812 */ /* 0x000fca00078ec0ff */
[----:B------:R-:W-:-:S05]  /*1d730*/  @!P0 IMAD.WIDE R2, R0, 0x2, R2 ;  /* 0x0000000200028825 */ /* 0x000fca00078e0202 */
[----:B------:R1:W-:Y:S02]  /*1d740*/  @!P0 ST.E.128 [R2.64], RZ ;  /* 0x000000ff02008985 */ /* 0x0003e4000c101d06 */
.L_x_1278:
[----:B------:R-:W-:Y:S05]  /*1d750*/  BSYNC B0 ;  /* 0x0000000000007941 */ /* 0x000fea0003800000 */
.L_x_1277:
[----:B------:R-:W-:Y:S05]  /*1d760*/  BRA.DIV ~URZ, `(.L_x_1279) ;  /* 0x000013827f007947 */ /* 0x000fea000b800000 */
[----:B------:R3:W2:Y:S04]  /*1d770*/  SHFL.IDX PT, R0, R9, 0x1, 0x181f ;  /* 0x00381f0009007f89 */ /* 0x0006a800000e0000 */
[----:B-1----:R3:W1:Y:S02]  /*1d780*/  SHFL.IDX PT, R2, R11, 0x1, 0x181f ;  /* 0x00381f000b027f89 */ /* 0x00266400000e0000 */
.L_x_1317:
[----:B------:R-:W-:Y:S01]  /*1d790*/  IADD3 R3, R8, 0x10, RZ ;  /* 0x0000001008037810 */ /* 0x000fe20007ffe0ff */
[----:B------:R-:W-:Y:S03]  /*1d7a0*/  BSSY B0, `(.L_x_1280) ;  /* 0x000000d000007945 */ /* 0x000fe60003800000 */
[----:B------:R-:W-:Y:S01]  /*1d7b0*/  ISETP.GE.AND P0, PT, R3, R10, PT ;  /* 0x0000000a0300720c */ /* 0x000fe20003f06270 */
[----:B--2---:R-:W-:-:S12]  /*1d7c0*/  IMAD.MOV.U32 R3, RZ, RZ, R0 ;  /* 0x000000ffff037224 */ /* 0x004fd800078e0000 */
        /* <DEDUP_REMOVED lines=10> */
.L_x_1281:
[----:B------:R-:W-:Y:S05]  /*1d870*/  BSYNC B0 ;  /* 0x0000000000007941 */ /* 0x000fea0003800000 */
.L_x_1280:
[----:B------:R-:W-:Y:S05]  /*1d880*/  BRA.DIV ~URZ, `(.L_x_1282) ;  /* 0x000013527f007947 */ /* 0x000fea000b800000 */
[----:B------:R2:W3:Y:S02]  /*1d890*/  SHFL.IDX PT, R0, R9, 0x2, 0x181f ;  /* 0x00581f0009007f89 */ /* 0x0004e400000e0000 */
.L_x_1318:
[----:B------:R-:W-:Y:S05]  /*1d8a0*/  BRA.DIV ~URZ, `(.L_x_1283) ;  /* 0x000013b27f007947 */ /* 0x000fea000b800000 */
[----:B-1----:R1:W2:Y:S02]  /*1d8b0*/  SHFL.IDX PT, R2, R11, 0x2, 0x181f ;  /* 0x00581f000b027f89 */ /* 0x0022a400000e0000 */
.L_x_1319:
[----:B------:R-:W-:Y:S01]  /*1d8c0*/  IADD3 R3, R8, 0x20, RZ ;  /* 0x0000002008037810 */ /* 0x000fe20007ffe0ff */
[----:B------:R-:W-:Y:S03]  /*1d8d0*/  BSSY B0, `(.L_x_1284) ;  /* 0x000000d000007945 */ /* 0x000fe60003800000 */
[----:B------:R-:W-:Y:S01]  /*1d8e0*/  ISETP.GE.AND P0, PT, R3, R10, PT ;  /* 0x0000000a0300720c */ /* 0x000fe20003f06270 */
[----:B---3--:R-:W-:-:S12]  /*1d8f0*/  IMAD.MOV.U32 R3, RZ, RZ, R0 ;  /* 0x000000ffff037224 */ /* 0x008fd800078e0000 */
[----:B------:R-:W-:Y:S05]  /*1d900*/  @P0 BRA `(.L_x_1285) ;  /* 0x0000009000000947 */ /* 0x000fea0003800000 */
[----:B------:R-:W-:Y:S02]  /*1d910*/  ISETP.GE.AND P0, PT, R7, c[0x0][0x3c8], PT ;  /* 0x0000f20007007a0c */ /* 0x000fe40003f06270 */
[----:B------:R-:W-:-:S11]  /*1d920*/  ISETP.GE.AND P1, PT, R6, c[0x0][0x3c8], PT ;  /* 0x0000f20006007a0c */ /* 0x000fd60003f26270 */
[----:B------:R-:W-:Y:S02]  /*1d930*/  @!P0 SHF.R.S32.HI R0, RZ, 0x1f, R7 ;  /* 0x0000001fff008819 */ /* 0x000fe40000011407 */
[----:B--2---:R-:W-:Y:S02]  /*1d940*/  @!P1 IMAD.WIDE R4, R6, 0x2, R2 ;  /* 0x0000000206049825 */ /* 0x004fe400078e0202 */
[----:B------:R-:W-:-:S03]  /*1d950*/  @!P0 LEA.HI R0, R0, R7, RZ, 0x3 ;  /* 0x0000000700008211 */ /* 0x000fc600078f18ff */
[----:B------:R2:W-:Y:S01]  /*1d960*/  @!P1 ST.E.128 [R4.64], RZ ;  /* 0x000000ff04009985 */ /* 0x0005e2000c101d06 */
[----:B------:R-:W-:-:S05]  /*1d970*/  @!P0 LOP3.LUT R0, R0, 0xfffffff8, RZ, 0xc0, !PT ;  /* 0xfffffff800008812 */ /* 0x000fca00078ec0ff */
[----:B------:R-:W-:-:S05]  /*1d980*/  @!P0 IMAD.WIDE R2, R0, 0x2, R2 ;  /* 0x0000000200028825 */ /* 0x000fca00078e0202 */
[----:B------:R2:W-:Y:S02]  /*1d990*/  @!P0 ST.E.128 [R2.64], RZ ;  /* 0x000000ff02008985 */ /* 0x0005e4000c101d06 */
.L_x_1285:
[----:B------:R-:W-:Y:S05]  /*1d9a0*/  BSYNC B0 ;  /* 0x0000000000007941 */ /* 0x000fea0003800000 */
.L_x_1284:
[----:B------:R-:W-:Y:S05]  /*1d9b0*/  BRA.DIV ~URZ, `(.L_x_1286) ;  /* 0x000013227f007947 */ /* 0x000fea000b800000 */
[----:B------:R3:W1:Y:S04]  /*1d9c0*/  SHFL.IDX PT, R0, R9, 0x3, 0x181f ;  /* 0x00781f0009007f89 */ /* 0x00066800000e0000 */
[----:B--2---:R3:W2:Y:S02]  /*1d9d0*/  SHFL.IDX PT, R2, R11, 0x3, 0x181f ;  /* 0x00781f000b027f89 */ /* 0x0046a400000e0000 */
.L_x_1320:
[----:B------:R-:W-:Y:S01]  /*1d9e0*/  IADD3 R3, R8, 0x30, RZ ;  /* 0x0000003008037810 */ /* 0x000fe20007ffe0ff */
[----:B------:R-:W-:Y:S03]  /*1d9f0*/  BSSY B0, `(.L_x_1287) ;  /* 0x000000d000007945 */ /* 0x000fe60003800000 */
[----:B------:R-:W-:Y:S01]  /*1da00*/  ISETP.GE.AND P0, PT, R3, R10, PT ;  /* 0x0000000a0300720c */ /* 0x000fe20003f06270 */
[----:B-1----:R-:W-:-:S12]  /*1da10*/  IMAD.MOV.U32 R3, RZ, RZ, R0 ;  /* 0x000000ffff037224 */ /* 0x002fd800078e0000 */
        /* <DEDUP_REMOVED lines=10> */
.L_x_1288:
[----:B------:R-:W-:Y:S05]  /*1dac0*/  BSYNC B0 ;  /* 0x0000000000007941 */ /* 0x000fea0003800000 */
.L_x_1287:
[----:B------:R-:W-:Y:S05]  /*1dad0*/  BRA.DIV ~URZ, `(.L_x_1289) ;  /* 0x000012f27f007947 */ /* 0x000fea000b800000 */
[----:B------:R1:W3:Y:S02]  /*1dae0*/  SHFL.IDX PT, R0, R9, 0x4, 0x181f ;  /* 0x00981f0009007f89 */ /* 0x0002e400000e0000 */
.L_x_1321:
[----:B------:R-:W-:Y:S05]  /*1daf0*/  BRA.DIV ~URZ, `(.L_x_1290) ;  /* 0x000013527f007947 */ /* 0x000fea000b800000 */
[----:B-12---:R1:W2:Y:S02]  /*1db00*/  SHFL.IDX PT, R2, R11, 0x4, 0x181f ;  /* 0x00981f000b027f89 */ /* 0x0062a400000e0000 */
.L_x_1322:
        /* <DEDUP_REMOVED lines=14> */
.L_x_1292:
[----:B------:R-:W-:Y:S05]  /*1dbf0*/  BSYNC B0 ;  /* 0x0000000000007941 */ /* 0x000fea0003800000 */
.L_x_1291:
[----:B------:R-:W-:Y:S05]  /*1dc00*/  BRA.DIV ~URZ, `(.L_x_1293) ;  /* 0x000012c27f007947 */ /* 0x000fea000b800000 */
[----:B------:R3:W1:Y:S04]  /*1dc10*/  SHFL.IDX PT, R0, R9, 0x5, 0x181f ;  /* 0x00b81f0009007f89 */ /* 0x00066800000e0000 */
[----:B--2---:R3:W2:Y:S02]  /*1dc20*/  SHFL.IDX PT, R2, R11, 0x5, 0x181f ;  /* 0x00b81f000b027f89 */ /* 0x0046a400000e0000 */
.L_x_1323:
        /* <DEDUP_REMOVED lines=14> */
.L_x_1295:
[----:B------:R-:W-:Y:S05]  /*1dd10*/  BSYNC B0 ;  /* 0x0000000000007941 */ /* 0x000fea0003800000 */
.L_x_1294:
[----:B------:R-:W-:Y:S05]  /*1dd20*/  BRA.DIV ~URZ, `(.L_x_1296) ;  /* 0x000012927f007947 */ /* 0x000fea000b800000 */
[----:B------:R1:W3:Y:S02]  /*1dd30*/  SHFL.IDX PT, R0, R9, 0x6, 0x181f ;  /* 0x00d81f0009007f89 */ /* 0x0002e400000e0000 */
.L_x_1324:
[----:B------:R-:W-:Y:S05]  /*1dd40*/  BRA.DIV ~URZ, `(.L_x_1297) ;  /* 0x000012f27f007947 */ /* 0x000fea000b800000 */
[----:B-12---:R1:W2:Y:S02]  /*1dd50*/  SHFL.IDX PT, R2, R11, 0x6, 0x181f ;  /* 0x00d81f000b027f89 */ /* 0x0062a400000e0000 */
.L_x_1325:
        /* <DEDUP_REMOVED lines=14> */
.L_x_1299:
[----:B------:R-:W-:Y:S05]  /*1de40*/  BSYNC B0 ;  /* 0x0000000000007941 */ /* 0x000fea0003800000 */
.L_x_1298:
[----:B------:R-:W-:Y:S05]  /*1de50*/  BRA.DIV ~URZ, `(.L_x_1300) ;  /* 0x000012627f007947 */ /* 0x000fea000b800000 */
[----:B------:R3:W1:Y:S04]  /*1de60*/  SHFL.IDX PT, R0, R9, 0x7, 0x181f ;  /* 0x00f81f0009007f89 */ /* 0x00066800000e0000 */
[----:B--2---:R3:W2:Y:S02]  /*1de70*/  SHFL.IDX PT, R2, R11, 0x7, 0x181f ;  /* 0x00f81f000b027f89 */ /* 0x0046a400000e0000 */
.L_x_1326:
[----:B------:R-:W-:-:S04]  /*1de80*/  IADD3 R3, R8, 0x70, RZ ;  /* 0x0000007008037810 */ /* 0x000fc80007ffe0ff */
[----:B------:R-:W-:Y:S01]  /*1de90*/  ISETP.GE.AND P0, PT, R3, R10, PT ;  /* 0x0000000a0300720c */ /* 0x000fe20003f06270 */
[----:B-1----:R-:W-:-:S12]  /*1dea0*/  IMAD.MOV.U32 R3, RZ, RZ, R0 ;  /* 0x000000ffff037224 */ /* 0x002fd800078e0000 */
[----:B------:R-:W-:Y:S05]  /*1deb0*/  @P0 EXIT ;  /* 0x000000000000094d */ /* 0x000fea0003800000 */
[----:B------:R-:W-:-:S13]  /*1dec0*/  ISETP.GE.AND P0, PT, R6, c[0x0][0x3c8], PT ;  /* 0x0000f20006007a0c */ /* 0x000fda0003f06270 */
[----:B--2---:R-:W-:-:S05]  /*1ded0*/  @!P0 IMAD.WIDE R4, R6, 0x2, R2 ;  /* 0x0000000206048825 */ /* 0x004fca00078e0202 */
        /* <DEDUP_REMOVED lines=9> */
.L_x_1163:
[----:B------:R-:W-:Y:S01]  /*1df70*/  IMAD.MOV.U32 R118, RZ, RZ, R17 ;  /* 0x000000ffff767224 */ /* 0x000fe200078e0011 */
[----:B------:R-:W-:Y:S01]  /*1df80*/  MOV R137, 0x181f ;  /* 0x0000181f00897802 */ /* 0x000fe20000000f00 */
[----:B-1----:R-:W-:Y:S01]  /*1df90*/  IMAD.MOV.U32 R3, RZ, RZ, RZ ;  /* 0x000000ffff037224 */ /* 0x002fe200078e00ff */
[----:B------:R-:W-:Y:S02]  /*1dfa0*/  MOV R136, 0xffffffff ;  /* 0xffffffff00887802 */ /* 0x000fe40000000f00 */
[----:B------:R-:W-:Y:S02]  /*1dfb0*/  MOV R2, 0x1dfd0 ;  /* 0x0001dfd000027802 */ /* 0x000fe40000000f00 */
[----:B------:R-:W-:Y:S05]  /*1dfc0*/  CALL.REL.NOINC `($__internal_3_$__cuda_sm70_shflsync_idx_p) ;  /* 0x0000ce4000007944 */ /* 0x000fea0003c00000 */
[----:B------:R-:W-:Y:S01]  /*1dfd0*/  MOV R7, R21 ;  /* 0x0000001500077202 */ /* 0x000fe20000000f00 */
[----:B------:R-:W-:Y:S05]  /*1dfe0*/  BRA `(.L_x_1301) ;  /* 0xfffe957000007947 */ /* 0x000fea000383ffff */
.L_x_1164:
[----:B------:R-:W-:Y:S01]  /*1dff0*/  IMAD.MOV.U32 R118, RZ, RZ, R16 ;  /* 0x000000ffff767224 */ /* 0x000fe200078e0010 */
[----:B------:R-:W-:Y:S01]  /*1e000*/  MOV R137, 0x181f ;  /* 0x0000181f00897802 */ /* 0x000fe20000000f00 */
[----:B-1----:R-:W-:Y:S01]  /*1e010*/  IMAD.MOV.U32 R3, RZ, RZ, RZ ;  /* 0x000000ffff037224 */ /* 0x002fe200078e00ff */
[----:B------:R-:W-:-:S02]  /*1e020*/  MOV R136, 0xffffffff ;  /* 0xffffffff00887802 */ /* 0x000fc40000000f00 */
[----:B------:R-:W-:Y:S02]  /*1e030*/  MOV R2, 0x1e050 ;  /* 0x0001e05000027802 */ /* 0x000fe40000000f00 */
[----:B--23--:R-:W-:Y:S05]  /*1e040*/  CALL.REL.NOINC `($__internal_3_$__cuda_sm70_shflsync_idx_p) ;  /* 0x0000cdc000007944 */ /* 0x00cfea0003c00000 */
[----:B------:R-:W-:Y:S01]  /*1e050*/  MOV R0, R21 ;  /* 0x0000001500007202 */ /* 0x000fe20000000f00 */
[----:B------:R-:W-:Y:S05]  /*1e060*/  BRA `(.L_x_1302) ;  /* 0xfffe951000007947 */ /* 0x000fea000383ffff */
.L_x_1167:
[----:B------:R-:W-:Y:S01]  /*1e070*/  IMAD.MOV.U32 R118, RZ, RZ, R17 ;  /* 0x000000ffff767224 */ /* 0x000fe200078e0011 */
[----:B------:R-:W-:Y:S01]  /*1e080*/  MOV R137, 0x181f ;  /* 0x0000181f00897802 */ /* 0x000fe20000000f00 */
[----:B-1----:R-:W-:Y:S01]  /*1e090*/  IMAD.MOV.U32 R3, RZ, RZ, 0x1 ;  /* 0x00000001ff037424 */ /* 0x002fe200078e00ff */
[----:B------:R-:W-:Y:S02]  /*1e0a0*/  MOV R136, 0xffffffff ;  /* 0xffffffff00887802 */ /* 0x000fe40000000f00 */
[----:B------:R-:W-:Y:S02]  /*1e0b0*/  MOV R2, 0x1e0d0 ;  /* 0x0001e0d000027802 */ /* 0x000fe40000000f00 */
[----:B--234-:R-:W-:Y:S05]  /*1e0c0*/  CALL.REL.NOINC `($__internal_3_$__cuda_sm70_shflsync_idx_p) ;  /* 0x0000cd4000007944 */ /* 0x01cfea0003c00000 */
[----:B------:R-:W-:Y:S01]  /*1e0d0*/  IMAD.MOV.U32 R7, RZ, RZ, R21 ;  /* 0x000000ffff077224 */ /* 0x000fe200078e0015 */
[----:B------:R-:W-:Y:S01]  /*1e0e0*/  MOV R118, R16 ;  /* 0x0000001000767202 */ /* 0x000fe20000000f00 */
[----:B------:R-:W-:Y:S01]  /*1e0f0*/  IMAD.MOV.U32 R3, RZ, RZ, 0x1 ;  /* 0x00000001ff037424 */ /* 0x000fe200078e00ff */
[----:B------:R-:W-:Y:S01]  /*1e100*/  MOV R137, 0x181f ;  /* 0x0000181f00897802 */ /* 0x000fe20000000f00 */
[----:B------:R-:W-:Y:S01]  /*1e110*/  IMAD.MOV.U32 R136, RZ, RZ, -0x1 ;  /* 0xffffffffff887424 */ /* 0x000fe200078e00ff */
[----:B------:R-:W-:-:S02]  /*1e120*/  MOV R2, 0x1e140 ;  /* 0x0001e14000027802 */ /* 0x000fc40000000f00 */
[----:B------:R-:W-:Y:S05]  /*1e130*/  CALL.REL.NOINC `($__internal_3_$__cuda_sm70_shflsync_idx_p) ;  /* 0x0000ccd000007944 */ /* 0x000fea0003c00000 */
[----:B------:R-:W-:Y:S01]  /*1e140*/  MOV R0, R21 ;  /* 0x0000001500007202 */ /* 0x000fe20000000f00 */
[----:B------:R-:W-:Y:S05]  /*1e150*/  BRA `(.L_x_1303) ;  /* 0xfffe95c000007947 */ /* 0x000fea000383ffff */
.L_x_1170:
[----:B------:R-:W-:Y:S01]  /*1e160*/  IMAD.MOV.U32 R118, RZ, RZ, R17 ;  /* 0x000000ffff767224 */ /* 0x000fe200078e0011 */
[----:B------:R-:W-:Y:S01]  /*1e170*/  MOV R137, 0x181f ;  /* 0x0000181f00897802 */ /* 0x000fe20000000f00 */
[----:B-1----:R-:W-:Y:S01]  /*1e180*/  IMAD.MOV.U32 R3, RZ, RZ, 0x2 ;  /* 0x00000002ff037424 */ /* 0x002fe200078e00ff */
[----:B------:R-:W-:-:S02]  /*1e190*/  MOV R136, 0xffffffff ;  /* 0xffffffff00887802 */ /* 0x000fc40000000f00 */
[----:B------:R-:W-:Y:S02]  /*1e1a0*/  MOV R2, 0x1e1c0 ;  /* 0x0001e1c000027802 */ /* 0x000fe40000000f00 */
[----:B--234-:R-:W-:Y:S05]  /*1e1b0*/  CALL.REL.NOINC `($__internal_3_$__cuda_sm70_shflsync_idx_p) ;  /* 0x0000cc5000007944 */ /* 0x01cfea0003c00000 */
[----:B------:R-:W-:Y:S01]  /*1e1c0*/  MOV R7, R21 ;  /* 0x0000001500077202 */ /* 0x000fe20000000f00 */
[----:B------:R-:W-:Y:S05]  /*1e1d0*/  BRA `(.L_x_1304) ;  /* 0xfffe96c000007947 */ /* 0x000fea000383ffff */
.L_x_1171:
[----:B------:R-:W-:Y:S01]  /*1e1e0*/  IMAD.MOV.U32 R118, RZ, RZ, R16 ;  /* 0x000000ffff767224 */ /* 0x000fe200078e0010 */
[----:B------:R-:W-:Y:S01]  /*1e1f0*/  MOV R137, 0x181f ;  /* 0x0000181f00897802 */ /* 0x000fe20000000f00 */
[----:B-1----:R-:W-:Y:S01]  /*1e200*/  IMAD.MOV.U32 R3, RZ, RZ, 0x2 ;  /* 0x00000002ff037424 */ /* 0x002fe200078e00ff */
[----:B------:R-:W-:Y:S02]  /*1e210*/  MOV R136, 0xffffffff ;  /* 0xffffffff00887802 */ /* 0x000fe40000000f00 */
[----:B------:R-:W-:Y:S02]  /*1e220*/  MOV R2, 0x1e240 ;  /* 0x0001e24000027802 */ /* 0x000fe40000000f00 */
[----:B--234-:R-:W-:Y:S05]  /*1e230*/  CALL.REL.NOINC `($__internal_3_$__cuda_sm70_shflsync_idx_p) ;  /* 0x0000cbd000007944 */ /* 0x01cfea0003c00000 */
[----:B------:R-:W-:Y:S01]  /*1e240*/  MOV R0, R21 ;  /* 0x0000001500007202 */ /* 0x000fe20000000f00 */
[----:B------:R-:W-:Y:S05]  /*1e250*/  BRA `(.L_x_1305) ;  /* 0xfffe966000007947 */ /* 0x000fea000383ffff */
.L_x_1174:
[----:B------:R-:W-:Y:S01]  /*1e260*/  IMAD.MOV.U32 R118, RZ, RZ, R17 ;  /* 0x000000ffff767224 */ /* 0x000fe200078e0011 */
[----:B------:R-:W-:Y:S01]  /*1e270*/  MOV R137, 0x181f ;  /* 0x0000181f00897802 */ /* 0x000fe20000000f00 */
[----:B--2---:R-:W-:Y:S01]  /*1e280*/  IMAD.MOV.U32 R3, RZ, RZ, 0x3 ;  /* 0x00000003ff037424 */ /* 0x004fe200078e00ff */
[----:B------:R-:W-:-:S02]  /*1e290*/  MOV R136, 0xffffffff ;  /* 0xffffffff00887802 */ /* 0x000fc40000000f00 */
[----:B------:R-:W-:Y:S02]  /*1e2a0*/  MOV R2, 0x1e2c0 ;  /* 0x0001e2c000027802 */ /* 0x000fe40000000f00 */
[----:B-1-34-:R-:W-:Y:S05]  /*1e2b0*/  CALL.REL.NOINC `($__internal_3_$__cuda_sm70_shflsync_idx_p) ;  /* 0x0000cb5000007944 */ /* 0x01afea0003c00000 */
[----:B------:R-:W-:Y:S01]  /*1e2c0*/  IMAD.MOV.U32 R7, RZ, RZ, R21 ;  /* 0x000000ffff077224 */ /* 0x000fe200078e0015 */
[----:B------:R-:W-:Y:S01]  /*1e2d0*/  MOV R118, R16 ;  /* 0x0000001000767202 */ /* 0x000fe20000000f00 */
[----:B------:R-:W-:Y:S01]  /*1e2e0*/  IMAD.MOV.U32 R3, RZ, RZ, 0x3 ;  /* 0x00000003ff037424 */ /* 0x000fe200078e00ff */
[----:B------:R-:W-:Y:S01]  /*1e2f0*/  MOV R137, 0x181f ;  /* 0x0000181f00897802 */ /* 0x000fe20000000f00 */
[----:B------:R-:W-:Y:S01]  /*1e300*/  IMAD.MOV.U32 R136, RZ, RZ, -0x1 ;  /* 0xffffffffff887424 */ /* 0x000fe200078e00ff */
[----:B------:R-:W-:Y:S02]  /*1e310*/  MOV R2, 0x1e330 ;  /* 0x0001e33000027802 */ /* 0x000fe40000000f00 */
[----:B------:R-:W-:Y:S05]  /*1e320*/  CALL.REL.NOINC `($__internal_3_$__cuda_sm70_shflsync_idx_p) ;  /* 0x0000cae000007944 */ /* 0x000fea0003c00000 */
[----:B------:R-:W-:Y:S01]  /*1e330*/  MOV R0, R21 ;  /* 0x0000001500007202 */ /* 0x000fe20000000f00 */
[----:B------:R-:W-:Y:S05]  /*1e340*/  BRA `(.L_x_1306) ;  /* 0xfffe970000007947 */ /* 0x000fea000383ffff */
.L_x_1177:
[----:B------:R-:W-:Y:S01]  /*1e350*/  IMAD.MOV.U32 R118, RZ, RZ, R17 ;  /* 0x000000ffff767224 */ /* 0x000fe200078e0011 */
[----:B------:R-:W-:Y:S01]  /*1e360*/  MOV R137, 0x181f ;  /* 0x0000181f00897802 */ /* 0x000fe20000000f00 */
[----:B-1----:R-:W-:Y:S01]  /*1e370*/  IMAD.MOV.U32 R3, RZ, RZ, 0x4 ;  /* 0x00000004ff037424 */ /* 0x002fe200078e00ff */
[----:B------:R-:W-:Y:S02]  /*1e380*/  MOV R136, 0xffffffff ;  /* 0xffffffff00887802 */ /* 0x000fe40000000f00 */
[----:B------:R-:W-:-:S02]  /*1e390*/  MOV R2, 0x1e3b0 ;  /* 0x0001e3b000027802 */ /* 0x000fc40000000f00 */
[----:B--234-:R-:W-:Y:S05]  /*1e3a0*/  CALL.REL.NOINC `($__internal_3_$__cuda_sm70_shflsync_idx_p) ;  /* 0x0000ca6000007944 */ /* 0x01cfea0003c00000 */
[----:B------:R-:W-:Y:S01]  /*1e3b0*/  MOV R7, R21 ;  /* 0x0000001500077202 */ /* 0x000fe20000000f00 */
[----:B------:R-:W-:Y:S05]  /*1e3c0*/  BRA `(.L_x_1307) ;  /* 0xfffe980000007947 */ /* 0x000fea000383ffff */
.L_x_1178:
[----:B------:R-:W-:Y:S01]  /*1e3d0*/  IMAD.MOV.U32 R118, RZ, RZ, R16 ;  /* 0x000000ffff767224 */ /* 0x000fe200078e0010 */
[----:B------:R-:W-:Y:S01]  /*1e3e0*/  MOV R137, 0x181f ;  /* 0x0000181f00897802 */ /* 0x000fe20000000f00 */
[----:B------:R-:W-:Y:S01]  /*1e3f0*/  IMAD.MOV.U32 R3, RZ, RZ, 0x4 ;  /* 0x00000004ff037424 */ /* 0x000fe200078e00ff */
[----:B------:R-:W-:-:S02]  /*1e400*/  MOV R136, 0xffffffff ;  /* 0xffffffff00887802 */ /* 0x000fc40000000f00 */
[----:B------:R-:W-:Y:S02]  /*1e410*/  MOV R2, 0x1e430 ;  /* 0x0001e43000027802 */ /* 0x000fe40000000f00 */
[----:B-1234-:R-:W-:Y:S05]  /*1e420*/  CALL.REL.NOINC `($__internal_3_$__cuda_sm70_shflsync_idx_p) ;  /* 0x0000c9e000007944 */ /* 0x01efea0003c00000 */
[----:B------:R-:W-:Y:S01]  /*1e430*/  MOV R0, R21 ;  /* 0x0000001500007202 */ /* 0x000fe20000000f00 */
[----:B------:R-:W-:Y:S05]  /*1e440*/  BRA `(.L_x_1308) ;  /* 0xfffe97a000007947 */ /* 0x000fea000383ffff */
.L_x_1181:
        /* <DEDUP_REMOVED lines=15> */
.L_x_1184:
        /* <DEDUP_REMOVED lines=8> */
.L_x_1185:
        /* <DEDUP_REMOVED lines=8> */
.L_x_1188:
        /* <DEDUP_REMOVED lines=15> */
.L_x_1254:
[----:B------:R2:W5:Y:S01]  /*1e730*/  LDL R0, [R1+0x94] ;  /* 0x0000940001007983 */ /* 0x0005620000100800 */
[----:B-1----:R-:W-:Y:S02]  /*1e740*/  MOV R3, 0x2 ;  /* 0x0000000200037802 */ /* 0x002fe40000000f00 */
[----:B------:R-:W-:Y:S02]  /*1e750*/  MOV R2, 0x1e770 ;  /* 0x0001e77000027802 */ /* 0x000fe40000000f00 */
[----:B--2--5:R-:W-:Y:S05]  /*1e760*/  CALL.REL.NOINC `($__internal_2_$__cuda_sm70_shflsync_bfly_p) ;  /* 0x0000c66000007944 */ /* 0x024fea0003c00000 */
[----:B------:R-:W-:Y:S01]  /*1e770*/  MOV R4, R7 ;  /* 0x0000000700047202 */ /* 0x000fe20000000f00 */
[----:B------:R-:W-:Y:S05]  /*1e780*/  BRA `(.L_x_1313) ;  /* 0xffffc02000007947 */ /* 0x000fea000383ffff */
.L_x_1255:
[----:B------:R-:W-:Y:S01]  /*1e790*/  IMAD.MOV.U32 R0, RZ, RZ, R4 ;  /* 0x000000ffff007224 */ /* 0x000fe200078e0004 */
[----:B-1----:R-:W-:-:S02]  /*1e7a0*/  MOV R3, 0x1 ;  /* 0x0000000100037802 */ /* 0x002fc40000000f00 */
[----:B------:R-:W-:Y:S02]  /*1e7b0*/  MOV R2, 0x1e7d0 ;  /* 0x0001e7d000027802 */ /* 0x000fe40000000f00 */
[----:B-----5:R-:W-:Y:S05]  /*1e7c0*/  CALL.REL.NOINC `($__internal_2_$__cuda_sm70_shflsync_bfly_p) ;  /* 0x0000c60000007944 */ /* 0x020fea0003c00000 */
[----:B------:R1:W5:Y:S01]  /*1e7d0*/  LDL R0, [R1+0x98] ;  /* 0x0000980001007983 */ /* 0x0003620000100800 */
[----:B------:R-:W-:Y:S01]  /*1e7e0*/  FADD.FTZ R4, R4, R7 ;  /* 0x0000000704047221 */ /* 0x000fe20000010000 */
[----:B------:R-:W-:Y:S02]  /*1e7f0*/  MOV R3, 0x2 ;  /* 0x0000000200037802 */ /* 0x000fe40000000f00 */
[----:B------:R-:W-:Y:S02]  /*1e800*/  MOV R2, 0x1e820 ;  /* 0x0001e82000027802 */ /* 0x000fe40000000f00 */
[----:B-1---5:R-:W-:Y:S05]  /*1e810*/  CALL.REL.NOINC `($__internal_2_$__cuda_sm70_shflsync_bfly_p) ;  /* 0x0000c5b000007944 */ /* 0x022fea0003c00000 */
[----:B------:R-:W2:Y:S01]  /*1e820*/  LDL.LU R0, [R1+0x98] ;  /* 0x0000980001007983 */ /* 0x000ea20000300800 */
[----:B------:R-:W-:Y:S02]  /*1e830*/  MOV R3, 0x1 ;  /* 0x0000000100037802 */ /* 0x000fe40000000f00 */
[----:B------:R-:W-:Y:S01]  /*1e840*/  MOV R2, 0x1e880 ;  /* 0x0001e88000027802 */ /* 0x000fe20000000f00 */
[----:B--2---:R-:W-:-:S05]  /*1e850*/  FADD.FTZ R5, R0, R7 ;  /* 0x0000000700057221 */ /* 0x004fca0000010000 */
[----:B------:R-:W-:Y:S02]  /*1e860*/  MOV R0, R5 ;  /* 0x0000000500007202 */ /* 0x000fe40000000f00 */
[----:B------:R-:W-:Y:S05]  /*1e870*/  CALL.REL.NOINC `($__internal_2_$__cuda_sm70_shflsync_bfly_p) ;  /* 0x0000c55000007944 */ /* 0x000fea0003c00000 */
        /* <DEDUP_REMOVED lines=22> */
[----:B------:R-:W-:Y:S05]  /*1e9e0*/  BRA `(.L_x_1314) ;  /* 0xffffbef000007947 */ /* 0x000fea000383ffff */
.L_x_1275:
[----:B------:R-:W-:Y:S01]  /*1e9f0*/  IMAD.MOV.U32 R118, RZ, RZ, R9 ;  /* 0x000000ffff767224 */ /* 0x000fe200078e0009 */
[----:B------:R-:W-:Y:S01]  /*1ea00*/  MOV R137, 0x181f ;  /* 0x0000181f00897802 */ /* 0x000fe20000000f00 */
[----:B------:R-:W-:Y:S01]  /*1ea10*/  IMAD.MOV.U32 R3, RZ, RZ, RZ ;  /* 0x000000ffff037224 */ /* 0x000fe200078e00ff */
[----:B------:R-:W-:Y:S02]  /*1ea20*/  MOV R136, 0xffffffff ;  /* 0xffffffff00887802 */ /* 0x000fe40000000f00 */
[----:B------:R-:W-:Y:S02]  /*1ea30*/  MOV R2, 0x1ea50 ;  /* 0x0001ea5000027802 */ /* 0x000fe40000000f00 */
[----:B-1---5:R-:W-:Y:S05]  /*1ea40*/  CALL.REL.NOINC `($__internal_3_$__cuda_sm70_shflsync_idx_p) ;  /* 0x0000c3c000007944 */ /* 0x022fea0003c00000 */
[----:B------:R-:W-:Y:S01]  /*1ea50*/  MOV R0, R21 ;  /* 0x0000001500007202 */ /* 0x000fe20000000f00 */
[----:B------:R-:W-:Y:S05]  /*1ea60*/  BRA `(.L_x_1315) ;  /* 0xffffebe000007947 */ /* 0x000fea000383ffff */
.L_x_1276:
[----:B------:R-:W-:Y:S01]  /*1ea70*/  IMAD.MOV.U32 R118, RZ, RZ, R11 ;  /* 0x000000ffff767224 */ /* 0x000fe200078e000b */
[----:B------:R-:W-:Y:S01]  /*1ea80*/  MOV R137, 0x181f ;  /* 0x0000181f00897802 */ /* 0x000fe20000000f00 */
[----:B------:R-:W-:Y:S01]  /*1ea90*/  IMAD.MOV.U32 R3, RZ, RZ, RZ ;  /* 0x000000ffff037224 */ /* 0x000fe200078e00ff */
[----:B------:R-:W-:Y:S02]  /*1eaa0*/  MOV R136, 0xffffffff ;  /* 0xffffffff00887802 */ /* 0x000fe40000000f00 */
[----:B------:R-:W-:-:S02]  /*1eab0*/  MOV R2, 0x1ead0 ;  /* 0x0001ead000027802 */ /* 0x000fc40000000f00 */
[----:B-123-5:R-:W-:Y:S05]  /*1eac0*/  CALL.REL.NOINC `($__internal_3_$__cuda_sm70_shflsync_idx_p) ;  /* 0x0000c34000007944 */ /* 0x02efea0003c00000 */
[----:B------:R-:W-:Y:S01]  /*1ead0*/  MOV R2, R21 ;  /* 0x0000001500027202 */ /* 0x000fe20000000f00 */
[----:B------:R-:W-:Y:S05]  /*1eae0*/  BRA `(.L_x_1316) ;  /* 0xffffeb8000007947 */ /* 0x000fea000383ffff */
.L_x_1279:
[----:B------:R-:W-:Y:S01]  /*1eaf0*/  IMAD.MOV.U32 R118, RZ, RZ, R9 ;  /* 0x000000ffff767224 */ /* 0x000fe200078e0009 */
[----:B------:R-:W-:Y:S01]  /*1eb00*/  MOV R137, 0x181f ;  /* 0x0000181f00897802 */ /* 0x000fe20000000f00 */
[----:B-1----:R-:W-:Y:S01]  /*1eb10*/  IMAD.MOV.U32 R3, RZ, RZ, 0x1 ;  /* 0x00000001ff037424 */ /* 0x002fe200078e00ff */
[----:B------:R-:W-:-:S02]  /*1eb20*/  MOV R136, 0xffffffff ;  /* 0xffffffff00887802 */ /* 0x000fc40000000f00 */
[----:B------:R-:W-:Y:S02]  /*1eb30*/  MOV R2, 0x1eb50 ;  /* 0x0001eb5000027802 */ /* 0x000fe40000000f00 */
[----:B--2-4-:R-:W-:Y:S05]  /*1eb40*/  CALL.REL.NOINC `($__internal_3_$__cuda_sm70_shflsync_idx_p) ;  /* 0x0000c2c000007944 */ /* 0x014fea0003c00000 */
        /* <DEDUP_REMOVED lines=9> */
.L_x_1282:
[----:B------:R-:W-:Y:S01]  /*1ebe0*/  IMAD.MOV.U32 R118, RZ, RZ, R9 ;  /* 0x000000ffff767224 */ /* 0x000fe200078e0009 */
[----:B------:R-:W-:Y:S01]  /*1ebf0*/  MOV R137, 0x181f ;  /* 0x0000181f00897802 */ /* 0x000fe20000000f00 */
[----:B-1----:R-:W-:Y:S01]  /*1ec00*/  IMAD.MOV.U32 R3, RZ, RZ, 0x2 ;  /* 0x00000002ff037424 */ /* 0x002fe200078e00ff */
[----:B------:R-:W-:Y:S02]  /*1ec10*/  MOV R136, 0xffffffff ;  /* 0xffffffff00887802 */ /* 0x000fe40000000f00 */
[----:B------:R-:W-:-:S02]  /*1ec20*/  MOV R2, 0x1ec40 ;  /* 0x0001ec4000027802 */ /* 0x000fc40000000f00 */
[----:B---34-:R-:W-:Y:S05]  /*1ec30*/  CALL.REL.NOINC `($__internal_3_$__cuda_sm70_shflsync_idx_p) ;  /* 0x0000c1d000007944 */ /* 0x018fea0003c00000 */
[----:B------:R-:W-:Y:S01]  /*1ec40*/  MOV R0, R21 ;  /* 0x0000001500007202 */ /* 0x000fe20000000f00 */
[----:B------:R-:W-:Y:S05]  /*1ec50*/  BRA `(.L_x_1318) ;  /* 0xffffec4000007947 */ /* 0x000fea000383ffff */
.L_x_1283:
        /* <DEDUP_REMOVED lines=8> */
.L_x_1286:
[----:B------:R-:W-:Y:S01]  /*1ece0*/  IMAD.MOV.U32 R118, RZ, RZ, R9 ;  /* 0x000000ffff767224 */ /* 0x000fe200078e0009 */
[----:B------:R-:W-:Y:S01]  /*1ecf0*/  MOV R137, 0x181f ;  /* 0x0000181f00897802 */ /* 0x000fe20000000f00 */
[----:B--2---:R-:W-:Y:S01]  /*1ed00*/  IMAD.MOV.U32 R3, RZ, RZ, 0x3 ;  /* 0x00000003ff037424 */ /* 0x004fe200078e00ff */
[----:B------:R-:W-:Y:S02]  /*1ed10*/  MOV R136, 0xffffffff ;  /* 0xffffffff00887802 */ /* 0x000fe40000000f00 */
[----:B------:R-:W-:Y:S02]  /*1ed20*/  MOV R2, 0x1ed40 ;  /* 0x0001ed4000027802 */ /* 0x000fe40000000f00 */
[----:B-1--4-:R-:W-:Y:S05]  /*1ed30*/  CALL.REL.NOINC `($__internal_3_$__cuda_sm70_shflsync_idx_p) ;  /* 0x0000c0d000007944 */ /* 0x012fea0003c00000 */
        /* <DEDUP_REMOVED lines=9> */
.L_x_1289:
[----:B------:R-:W-:Y:S01]  /*1edd0*/  IMAD.MOV.U32 R118, RZ, RZ, R9 ;  /* 0x000000ffff767224 */ /* 0x000fe200078e0009 */
[----:B------:R-:W-:Y:S01]  /*1ede0*/  MOV R137, 0x181f ;  /* 0x0000181f00897802 */ /* 0x000fe20000000f00 */
[----:B-1----:R-:W-:Y:S01]  /*1edf0*/  IMAD.MOV.U32 R3, RZ, RZ, 0x4 ;  /* 0x00000004ff037424 */ /* 0x002fe200078e00ff */
[----:B------:R-:W-:-:S02]  /*1ee00*/  MOV R136, 0xffffffff ;  /* 0xffffffff00887802 */ /* 0x000fc40000000f00 */
[----:B--2---:R-:W-:Y:S02]  /*1ee10*/  MOV R2, 0x1ee30 ;  /* 0x0001ee3000027802 */ /* 0x004fe40000000f00 */
[----:B---34-:R-:W-:Y:S05]  /*1ee20*/  CALL.REL.NOINC `($__internal_3_$__cuda_sm70_shflsync_idx_p) ;  /* 0x0000bfe000007944 */ /* 0x018fea0003c00000 */
[----:B------:R-:W-:Y:S01]  /*1ee30*/  MOV R0, R21 ;  /* 0x0000001500007202 */ /* 0x000fe20000000f00 */
[----:B------:R-:W-:Y:S05]  /*1ee40*/  BRA `(.L_x_1321) ;  /* 0xffffeca000007947 */ /* 0x000fea000383ffff */
.L_x_1290:
[----:B------:R-:W-:Y:S01]  /*1ee50*/  IMAD.MOV.U32 R118, RZ, RZ, R11 ;  /* 0x000000ffff767224 */ /* 0x000fe200078e000b */
[----:B------:R-:W-:Y:S01]  /*1ee60*/  MOV R137, 0x181f ;  /* 0x0000181f00897802 */ /* 0x000fe20000000f00 */
[----:B-1----:R-:W-:Y:S01]  /*1ee70*/  IMAD.MOV.U32 R3, RZ, RZ, 0x4 ;  /* 0x00000004ff037424 */ /* 0x002fe200078e00ff */
[----:B------:R-:W-:Y:S02]  /*1ee80*/  MOV R136, 0xffffffff ;  /* 0xffffffff00887802 */ /* 0x000fe40000000f00 */
[----:B--2---:R-:W-:Y:S02]  /*1ee90*/  MOV R2, 0x1eeb0 ;  /* 0x0001eeb000027802 */ /* 0x004fe40000000f00 */
[----:B---34-:R-:W-:Y:S05]  /*1eea0*/  CALL.REL.NOINC `($__internal_3_$__cuda_sm70_shflsync_idx_p) ;  /* 0x0000bf6000007944 */ /* 0x018fea0003c00000 */
[----:B------:R-:W-:Y:S01]  /*1eeb0*/  MOV R2, R21 ;  /* 0x0000001500027202 */ /* 0x000fe20000000f00 */
[----:B------:R-:W-:Y:S05]  /*1eec0*/  BRA `(.L_x_1322) ;  /* 0xffffec4000007947 */ /* 0x000fea000383ffff */
.L_x_1293:
[----:B------:R-:W-:Y:S01]  /*1eed0*/  IMAD.MOV.U32 R118, RZ, RZ, R9 ;  /* 0x000000ffff767224 */ /* 0x000fe200078e0009 */
[----:B------:R-:W-:Y:S01]  /*1eee0*/  MOV R137, 0x181f ;  /* 0x0000181f00897802 */ /* 0x000fe20000000f00 */
[----:B--2---:R-:W-:Y:S01]  /*1eef0*/  IMAD.MOV.U32 R3, RZ, RZ, 0x5 ;  /* 0x00000005ff037424 */ /* 0x004fe200078e00ff */
[----:B------:R-:W-:-:S02]  /*1ef00*/  MOV R136, 0xffffffff ;  /* 0xffffffff00887802 */ /* 0x000fc40000000f00 */
[----:B------:R-:W-:Y:S02]  /*1ef10*/  MOV R2, 0x1ef30 ;  /* 0x0001ef3000027802 */ /* 0x000fe40000000f00 */
[----:B-1--4-:R-:W-:Y:S05]  /*1ef20*/  CALL.REL.NOINC `($__internal_3_$__cuda_sm70_shflsync_idx_p) ;  /* 0x0000bee000007944 */ /* 0x012fea0003c00000 */
        /* <DEDUP_REMOVED lines=9> */
.L_x_1296:
[----:B------:R-:W-:Y:S01]  /*1efc0*/  IMAD.MOV.U32 R118, RZ, RZ, R9 ;  /* 0x000000ffff767224 */ /* 0x000fe200078e0009 */
[----:B------:R-:W-:Y:S01]  /*1efd0*/  MOV R137, 0x181f ;  /* 0x0000181f00897802 */ /* 0x000fe20000000f00 */
[----:B-1----:R-:W-:Y:S01]  /*1efe0*/  IMAD.MOV.U32 R3, RZ, RZ, 0x6 ;  /* 0x00000006ff037424 */ /* 0x002fe200078e00ff */
[----:B------:R-:W-:Y:S02]  /*1eff0*/  MOV R136, 0xffffffff ;  /* 0xffffffff00887802 */ /* 0x000fe40000000f00 */
[----:B--2---:R-:W-:-:S02]  /*1f000*/  MOV R2, 0x1f020 ;  /* 0x0001f02000027802 */ /* 0x004fc40000000f00 */
[----:B---34-:R-:W-:Y:S05]  /*1f010*/  CALL.REL.NOINC `($__internal_3_$__cuda_sm70_shflsync_idx_p) ;  /* 0x0000bdf000007944 */ /* 0x018fea0003c00000 */
[----:B------:R-:W-:Y:S01]  /*1f020*/  MOV R0, R21 ;  /* 0x0000001500007202 */ /* 0x000fe20000000f00 */
[----:B------:R-:W-:Y:S05]  /*1f030*/  BRA `(.L_x_1324) ;  /* 0xffffed0000007947 */ /* 0x000fea000383ffff */
.L_x_1297:
        /* <DEDUP_REMOVED lines=8> */
.L_x_1300:
        /* <DEDUP_REMOVED lines=15> */
        .type           $_ZN7cutlass13device_kernelIN5flash19enable_sm80_to_sm89INS1_16FlashAttnFwdSm80INS1_25CollectiveMainloopFwdSm80ILi4ELi1ELb0EN4cute5tupleIJNS5_1CILi128EEENS7_ILi48EEES8_EEELi128ENS_6half_tEfNS_4arch4Sm80ELb0ELb1ELb1ELb1ELb0ELb1ELb1ELb0EEENS1_21CollectiveEpilogueFwdINS6_IJS8_S8_S9_EEENS6_IJNS7_ILi1EEESH_SH_EEESB_SD_Li128ELb1ELb1ELb0ELb0EEENS1_19SingleTileSchedulerILb1ELb0ELb1ELi128EEEEEEEEEvNT_6ParamsE$_ZZN5flash25CollectiveMainloopFwdSm80ILi4ELi1ELb0EN4cute5tupleIJNS1_1CILi128EEENS3_ILi48EEES4_EEELi128EN7cutlass6half_tEfNS7_4arch4Sm80ELb0ELb1ELb1ELb1ELb0ELb1ELb1ELb0EE3mmaINS_16FlashAttnFwdSm80ISB_NS_21CollectiveEpilogueFwdINS2_IJS4_S4_S5_EEENS2_IJNS3_ILi1EEESG_SG_EEES8_SA_Li128ELb1ELb1ELb0ELb0EEENS_19SingleTileSchedulerILb1ELb0ELb1ELi128EEEE13SharedStorageENS1_6TensorINS1_11ArrayEngineIfLm128EEENS1_6LayoutINS2_IJNS2_IJNS3_ILi2EEESR_EEESR_NS3_ILi16EEEEEENS2_IJNS2_IJSG_SR_EEENS3_ILi4EEENS3_ILi8EEEEEEEEEENS_7SoftmaxILi4ELi0EEEEEbRKNSB_6ParamsERT0_RT1_iRKNS_16SeqlenInfoQKNewKILb1ELb1EEENS2_IJiiiiEEERT_ENKUlvE_clEv,@function
        .size           $_ZN7cutlass13device_kernelIN5flash19enable_sm80_to_sm89INS1_16FlashAttnFwdSm80INS1_25CollectiveMainloopFwdSm80ILi4ELi1ELb0EN4cute5tupleIJNS5_1CILi128EEENS7_ILi48EEES8_EEELi128ENS_6half_tEfNS_4arch4Sm80ELb0ELb1ELb1ELb1ELb0ELb1ELb1ELb0EEENS1_21CollectiveEpilogueFwdINS6_IJS8_S8_S9_EEENS6_IJNS7_ILi1EEESH_SH_EEESB_SD_Li128ELb1ELb1ELb0ELb0EEENS1_19SingleTileSchedulerILb1ELb0ELb1ELi128EEEEEEEEEvNT_6ParamsE$_ZZN5flash25CollectiveMainloopFwdSm80ILi4ELi1ELb0EN4cute5tupleIJNS1_1CILi128EEENS3_ILi48EEES4_EEELi128EN7cutlass6half_tEfNS7_4arch4Sm80ELb0ELb1ELb1ELb1ELb0ELb1ELb1ELb0EE3mmaINS_16FlashAttnFwdSm80ISB_NS_21CollectiveEpilogueFwdINS2_IJS4_S4_S5_EEENS2_IJNS3_ILi1EEESG_SG_EEES8_SA_Li128ELb1ELb1ELb0ELb0EEENS_19SingleTileSchedulerILb1ELb0ELb1ELi128EEEE13SharedStorageENS1_6TensorINS1_11ArrayEngineIfLm128EEENS1_6LayoutINS2_IJNS2_IJNS3_ILi2EEESR_EEESR_NS3_ILi16EEEEEENS2_IJNS2_IJSG_SR_EEENS3_ILi4EEENS3_ILi8EEEEEEEEEENS_7SoftmaxILi4ELi0EEEEEbRKNSB_6ParamsERT0_RT1_iRKNS_16SeqlenInfoQKNewKILb1ELb1EEENS2_IJiiiiEEERT_ENKUlvE_clEv,($__internal_2_$__cuda_sm70_shflsync_bfly_p - $_ZN7cutlass13device_kernelIN5flash19enable_sm80_to_sm89INS1_16FlashAttnFwdSm80INS1_25CollectiveMainloopFwdSm80ILi4ELi1ELb0EN4cute5tupleIJNS5_1CILi128EEENS7_ILi48EEES8_EEELi128ENS_6half_tEfNS_4arch4Sm80ELb0ELb1ELb1ELb1ELb0ELb1ELb1ELb0EEENS1_21CollectiveEpilogueFwdINS6_IJS8_S8_S9_EEENS6_IJNS7_ILi1EEESH_SH_EEESB_SD_Li128ELb1ELb1ELb0ELb0EEENS1_19SingleTileSchedulerILb1ELb0ELb1ELi128EEEEEEEEEvNT_6ParamsE$_ZZN5flash25CollectiveMainloopFwdSm80ILi4ELi1ELb0EN4cute5tupleIJNS1_1CILi128EEENS3_ILi48EEES4_EEELi128EN7cutlass6half_tEfNS7_4arch4Sm80ELb0ELb1ELb1ELb1ELb0ELb1ELb1ELb0EE3mmaINS_16FlashAttnFwdSm80ISB_NS_21CollectiveEpilogueFwdINS2_IJS4_S4_S5_EEENS2_IJNS3_ILi1EEESG_SG_EEES8_SA_Li128ELb1ELb1ELb0ELb0EEENS_19SingleTileSchedulerILb1ELb0ELb1ELi128EEEE13SharedStorageENS1_6TensorINS1_11ArrayEngineIfLm128EEENS1_6LayoutINS2_IJNS2_IJNS3_ILi2EEESR_EEESR_NS3_ILi16EEEEEENS2_IJNS2_IJSG_SR_EEENS3_ILi4EEENS3_ILi8EEEEEEEEEENS_7SoftmaxILi4ELi0EEEEEbRKNSB_6ParamsERT0_RT1_iRKNS_16SeqlenInfoQKNewKILb1ELb1EEENS2_IJiiiiEEERT_ENKUlvE_clEv)
$_ZN7cutlass13device_kernelIN5flash19enable_sm80_to_sm89INS1_16FlashAttnFwdSm80INS1_25CollectiveMainloopFwdSm80ILi4ELi1ELb0EN4cute5tupleIJNS5_1CILi128EEENS7_ILi48EEES8_EEELi128ENS_6half_tEfNS_4arch4Sm80ELb0ELb1ELb1ELb1ELb0ELb1ELb1ELb0EEENS1_21CollectiveEpilogueFwdINS6_IJS8_S8_S9_EEENS6_IJNS7_ILi1EEESH_SH_EEESB_SD_Li128ELb1ELb1ELb0ELb0EEENS1_19SingleTileSchedulerILb1ELb0ELb1ELi128EEEEEEEEEvNT_6ParamsE$_ZZN5flash25CollectiveMainloopFwdSm80ILi4ELi1ELb0EN4cute5tupleIJNS1_1CILi128EEENS3_ILi48EEES4_EEELi128EN7cutlass6half_tEfNS7_4arch4Sm80ELb0ELb1ELb1ELb1ELb0ELb1ELb1ELb0EE3mmaINS_16FlashAttnFwdSm80ISB_NS_21CollectiveEpilogueFwdINS2_IJS4_S4_S5_EEENS2_IJNS3_ILi1EEESG_SG_EEES8_SA_Li128ELb1ELb1ELb0ELb0EEENS_19SingleTileSchedulerILb1ELb0ELb1ELi128EEEE13SharedStorageENS1_6TensorINS1_11ArrayEngineIfLm128EEENS1_6LayoutINS2_IJNS2_IJNS3_ILi2EEESR_EEESR_NS3_ILi16EEEEEENS2_IJNS2_IJSG_SR_EEENS3_ILi4EEENS3_ILi8EEEEEEEEEENS_7SoftmaxILi4ELi0EEEEEbRKNSB_6ParamsERT0_RT1_iRKNS_16SeqlenInfoQKNewKILb1ELb1EEENS2_IJiiiiEEERT_ENKUlvE_clEv:
[----:B------:R-:W-:-:S05]  /*1f1b0*/  IADD3 R14, R94, -c[0x0][0x20], RZ ;  /* 0x800008005e0e7a10 */ /* 0x000fca0007ffe0ff */
[----:B------:R-:W2:Y:S01]  /*1f1c0*/  LDL.64 R2, [R14] ;  /* 0x000000000e027983 */ /* 0x000ea20000100a00 */
[----:B------:R-:W-:-:S03]  /*1f1d0*/  ULDC.64 UR4, c[0x0][0x118] ;  /* 0x0000460000047ab9 */ /* 0x000fc60000000a00 */
[----:B--2---:R-:W2:Y:S02]  /*1f1e0*/  LD.E R37, [R2.64+0x11c] ;  /* 0x00011c0402257980 */ /* 0x004ea4000c101900 */
[----:B--2---:R-:W-:-:S13]  /*1f1f0*/  ISETP.GT.AND P0, PT, R37, RZ, PT ;  /* 0x000000ff2500720c */ /* 0x004fda0003f04270 */
[----:B------:R-:W-:Y:S05]  /*1f200*/  @P0 BRA `(.L_x_1327) ;  /* 0x0000004000000947 */ /* 0x000fea0003800000 */
[----:B------:R-:W-:Y:S01]  /*1f210*/  MOV R2, R148 ;  /* 0x0000009400027202 */ /* 0x000fe20000000f00 */
[----:B------:R-:W-:-:S04]  /*1f220*/  DEPBAR.LE SB0, 0x1 ;  /* 0x000080400000791a */ /* 0x000fc80000000000 */
[----:B------:R-:W-:-:S04]  /*1f230*/  MOV R3, 0x0 ;  /* 0x0000000000037802 */ /* 0x000fc80000000f00 */
[----:B------:R-:W-:Y:S05]  /*1f240*/  RET.REL.NODEC R2 `(_ZN7cutlass13device_kernelIN5flash19enable_sm80_to_sm89INS1_16FlashAttnFwdSm80INS1_25CollectiveMainloopFwdSm80ILi4ELi1ELb0EN4cute5tupleIJNS5_1CILi128EEENS7_ILi48EEES8_EEELi128ENS_6half_tEfNS_4arch4Sm80ELb0ELb1ELb1ELb1ELb0ELb1ELb1ELb0EEENS1_21CollectiveEpilogueFwdINS6_IJS8_S8_S9_EEENS6_IJNS7_ILi1EEESH_SH_EEESB_SD_Li128ELb1ELb1ELb0ELb0EEENS1_19SingleTileSchedulerILb1ELb0ELb1ELi128EEEEEEEEEvNT_6ParamsE) ;  /* 0xfffe0db002007950 */ /* 0x000fea0003c3ffff */
.L_x_1327:
[----:B------:R1:W2:Y:S04]  /*1f250*/  LDL.64 R8, [R14+0x8] ;  /* 0x000008000e087983 */ /* 0x0002a80000100a00 */
[----:B------:R1:W3:Y:S04]  /*1f260*/  LDL.64 R10, [R14+0x18] ;  /* 0x000018000e0a7983 */ /* 0x0002e80000100a00 */
[----:B------:R1:W4:Y:S04]  /*1f270*/  LDL.64 R12, [R14+0x20] ;  /* 0x000020000e0c7983 */ /* 0x0003280000100a00 */
[----:B------:R-:W4:Y:S04]  /*1f280*/  LD.E.U8 R16, [R2.64+0x138] ;  /* 0x0001380402107980 */ /* 0x000f28000c101100 */
[----:B------:R2:W5:Y:S04]  /*1f290*/  LD.E R24, [R2.64+0x164] ;  /* 0x0001640402187980 */ /* 0x000568000c101900 */
[----:B------:R2:W5:Y:S04]  /*1f2a0*/  LD.E.64 R22, [R2.64+0x110] ;  /* 0x0001100402167980 */ /* 0x000568000c101b00 */
[----:B------:R2:W5:Y:S04]  /*1f2b0*/  LD.E.64 R20, [R2.64+0x128] ;  /* 0x0001280402147980 */ /* 0x000568000c101b00 */
[----:B-1----:R-:W4:Y:S04]  /*1f2c0*/  LDL.64 R14, [R14+0x10] ;  /* 0x000010000e0e7983 */ /* 0x002f280000100a00 */
[----:B--2---:R1:W2:Y:S04]  /*1f2d0*/  LD.E R29, [R8.64] ;  /* 0x00000004081d7980 */ /* 0x0042a8000c101900 */
[----:B---3--:R3:W2:Y:S04]  /*1f2e0*/  LD.E R0, [R10.64+0x20] ;  /* 0x000020040a007980 */ /* 0x0086a8000c101900 */
[----:B----4-:R4:W4:Y:S04]  /*1f2f0*/  LD.E R48, [R12.64] ;  /* 0x000000040c307980 */ /* 0x010928000c101900 */
[----:B-1----:R-:W4:Y:S04]  /*1f300*/  LD.E.64 R8, [R2.64+0x130] ;  /* 0x0001300402087980 */ /* 0x002f28000c101b00 */
[----:B---3--:R-:W3:Y:S01]  /*1f310*/  LD.E.64 R10, [R2.64+0x120] ;  /* 0x00012004020a7980 */ /* 0x008ee2000c101b00 */
[----:B------:R-:W-:-:S03]  /*1f320*/  ISETP.NE.AND P0, PT, R16, RZ, PT ;  /* 0x000000ff1000720c */ /* 0x000fc60003f05270 */
[----:B------:R3:W5:Y:S01]  /*1f330*/  LD.E R28, [R14.64] ;  /* 0x000000040e1c7980 */ /* 0x000762000c101900 */
[----:B--2---:R-:W-:-:S04]  /*1f340*/  SHF.R.S32.HI R7, RZ, 0x1f, R29 ;  /* 0x0000001fff077819 */ /* 0x004fc8000001141d */
[----:B------:R-:W-:-:S04]  /*1f350*/  LEA.HI R7, R7, R29, RZ, 0x3 ;  /* 0x0000001d07077211 */ /* 0x000fc800078f18ff */
[----:B----4-:R-:W-:-:S05]  /*1f360*/  LOP3.LUT R12, R7, 0xfffffff8, RZ, 0xc0, !PT ;  /* 0xfffffff8070c7812 */ /* 0x010fca00078ec0ff */
[----:B------:R-:W-:-:S04]  /*1f370*/  IMAD.IADD R36, R29, 0x1, -R12 ;  /* 0x000000011d247824 */ /* 0x000fc800078e0a0c */
[----:B------:R-:W-:Y:S01]  /*1f380*/  IMAD.SHL.U32 R26, R36, 0x4, RZ ;  /* 0x00000004241a7824 */ /* 0x000fe200078e00ff */
[----:B------:R-:W-:-:S04]  /*1f390*/  SHF.R.S32.HI R13, RZ, 0x1f, R0 ;  /* 0x0000001fff0d7819 */ /* 0x000fc80000011400 */
[----:B------:R-:W-:Y:S01]  /*1f3a0*/  IADD3 R49, R26, 0x20, RZ ;  /* 0x000000201a317810 */ /* 0x000fe20007ffe0ff */
[----:B------:R-:W-:-:S03]  /*1f3b0*/  IMAD R12, R9, R0, RZ ;  /* 0x00000000090c7224 */ /* 0x000fc600078e02ff */
[----:B------:R-:W-:Y:S01]  /*1f3c0*/  ISETP.GE.AND P1, PT, R49, R37, PT ;  /* 0x000000253100720c */ /* 0x000fe20003f26270 */
[----:B---3--:R-:W-:-:S04]  /*1f3d0*/  IMAD R14, R11, R0, RZ ;  /* 0x000000000b0e7224 */ /* 0x008fc800078e02ff */
[-C--:B------:R-:W-:Y:S02]  /*1f3e0*/  IMAD R14, R10, R13.reuse, R14 ;  /* 0x0000000d0a0e7224 */ /* 0x080fe400078e020e */
[----:B------:R-:W-:Y:S01]  /*1f3f0*/  IMAD R13, R8, R13, R12 ;  /* 0x0000000d080d7224 */ /* 0x000fe200078e020c */
[----:B------:R-:W-:Y:S02]  /*1f400*/  SEL R12, RZ, 0xffffffff, P1 ;  /* 0xffffffffff0c7807 */ /* 0x000fe40000800000 */
[----:B------:R-:W-:Y:S02]  /*1f410*/  ISETP.GE.AND P2, PT, R26, R37, PT ;  /* 0x000000251a00720c */ /* 0x000fe40003f46270 */
[----:B------:R-:W-:Y:S01]  /*1f420*/  SHF.R.S32.HI R64, RZ, 0x3, R7 ;  /* 0x00000003ff407819 */ /* 0x000fe20000011407 */
[----:B------:R-:W-:Y:S01]  /*1f430*/  IMAD.SHL.U32 R12, R12, 0x2, RZ ;  /* 0x000000020c0c7824 */ /* 0x000fe200078e00ff */
[----:B------:R-:W-:Y:S01]  /*1f440*/  SEL R7, RZ, 0x1, P2 ;  /* 0x00000001ff077807 */ /* 0x000fe20001000000 */
[----:B------:R-:W-:Y:S01]  /*1f450*/  IMAD.WIDE.U32 R18, R10, R0, RZ ;  /* 0x000000000a127225 */ /* 0x000fe200078e00ff */
[----:B------:R-:W-:-:S03]  /*1f460*/  LEA R27, R48, R64, 0x7 ;  /* 0x00000040301b7211 */ /* 0x000fc600078e38ff */
[----:B------:R-:W-:Y:S01]  /*1f470*/  IMAD.WIDE.U32 R16, R8, R0, RZ ;  /* 0x0000000008107225 */ /* 0x000fe200078e00ff */
[----:B------:R-:W-:Y:S02]  /*1f480*/  LOP3.LUT R25, R12, 0x2, R7, 0xe2, !PT ;  /* 0x000000020c197812 */ /* 0x000fe400078ee207 */
[----:B------:R-:W-:Y:S01]  /*1f490*/  LEA R0, R36, R27, 0x4 ;  /* 0x0000001b24007211 */ /* 0x000fe200078e20ff */
[----:B------:R-:W-:Y:S02]  /*1f4a0*/  IMAD.IADD R15, R19, 0x1, R14 ;  /* 0x00000001130f7824 */ /* 0x000fe400078e020e */
[----:B------:R-:W-:Y:S01]  /*1f4b0*/  IMAD.IADD R13, R17, 0x1, R13 ;  /* 0x00000001110d7824 */ /* 0x000fe200078e020d */
[----:B------:R-:W-:Y:S05]  /*1f4c0*/  @!P0 BRA `(.L_x_1328) ;  /* 0x00004d1000008947 */ /* 0x000fea0003800000 */
[----:B-----5:R-:W-:Y:S01]  /*1f4d0*/  ISETP.NE.AND P0, PT, R24, 0x1, PT ;  /* 0x000000011800780c */ /* 0x020fe20003f05270 */
[----:B------:R-:W-:-:S12]  /*1f4e0*/  BSSY B0, `(.L_x_1329) ;  /* 0x0000006000007945 */ /* 0x000fd80003800000 */
[----:B------:R-:W-:Y:S05]  /*1f4f0*/  @!P0 BRA `(.L_x_1330) ;  /* 0x0000004000008947 */ /* 0x000fea0003800000 */
[----:B------:R1:W2:Y:S04]  /*1f500*/  LD.E R7, [R2.64+0x168] ;  /* 0x0001680402077980 */ /* 0x0002a8000c101900 */
[----:B-1----:R-:W3:Y:S01]  /*1f510*/  LD.E R2, [R2.64+0x16c] ;  /* 0x00016c0402027980 */ /* 0x002ee2000c101900 */
[----:B--2---:R-:W-:-:S05]  /*1f520*/  IMAD.HI.U32 R0, R0, R7, RZ ;  /* 0x0000000700007227 */ /* 0x004fca00078e00ff */
[----:B---3--:R-:W-:Y:S02]  /*1f530*/  SHF.R.U32.HI R0, RZ, R2, R0 ;  /* 0x00000002ff007219 */ /* 0x008fe40000011600 */
.L_x_1330:
[----:B------:R-:W-:Y:S05]  /*1f540*/  BSYNC B0 ;  /* 0x0000000000007941 */ /* 0x000fea0003800000 */
.L_x_1329:
[----:B------:R-:W-:Y:S01]  /*1f550*/  MOV R14, R18 ;  /* 0x00000012000e7202 */ /* 0x000fe20000000f00 */
[----:B------:R-:W-:Y:S01]  /*1f560*/  IMAD R11, R11, R0, RZ ;  /* 0x000000000b0b7224 */ /* 0x000fe200078e02ff */
[----:B------:R-:W-:Y:S01]  /*1f570*/  MOV R12, R16 ;  /* 0x00000010000c7202 */ /* 0x000fe20000000f00 */
[-C--:B------:R-:W-:Y:S01]  /*1f580*/  IMAD R9, R9, R0.reuse, RZ ;  /* 0x0000000009097224 */ /* 0x080fe200078e02ff */
[----:B------:R-:W-:Y:S01]  /*1f590*/  SHF.R.S32.HI R7, RZ, 0x1f, R0 ;  /* 0x0000001fff077819 */ /* 0x000fe20000011400 */
[----:B------:R-:W-:-:S04]  /*1f5a0*/  IMAD.WIDE.U32 R14, R10, R0, R14 ;  /* 0x000000000a0e7225 */ /* 0x000fc800078e000e */
[----:B------:R-:W-:Y:S01]  /*1f5b0*/  IMAD.WIDE.U32 R2, R8, R0, R12 ;  /* 0x0000000008027225 */ /* 0x000fe200078e000c */
[----:B------:R-:W-:-:S03]  /*1f5c0*/  LEA R16, P1, R14, R22, 0x1 ;  /* 0x000000160e107211 */ /* 0x000fc600078208ff */
[-C--:B------:R-:W-:Y:S01]  /*1f5d0*/  IMAD R0, R10, R7.reuse, R11 ;  /* 0x000000070a007224 */ /* 0x080fe200078e020b */
[----:B------:R-:W-:Y:S01]  /*1f5e0*/  LEA R17, P0, R2, R20, 0x1 ;  /* 0x0000001402117211 */ /* 0x000fe200078008ff */
[----:B------:R-:W-:-:S03]  /*1f5f0*/  IMAD R8, R8, R7, R9 ;  /* 0x0000000708087224 */ /* 0x000fc600078e0209 */
[----:B------:R-:W-:Y:S02]  /*1f600*/  IADD3 R0, R15, R0, RZ ;  /* 0x000000000f007210 */ /* 0x000fe40007ffe0ff */
[----:B------:R-:W-:Y:S02]  /*1f610*/  IADD3 R8, R3, R8, RZ ;  /* 0x0000000803087210 */ /* 0x000fe40007ffe0ff */
[----:B------:R-:W-:Y:S02]  /*1f620*/  LEA.HI.X R14, R14, R23, R0, 0x1, P1 ;  /* 0x000000170e0e7211 */ /* 0x000fe400008f0c00 */
[----:B------:R-:W-:Y:S01]  /*1f630*/  LEA.HI.X R20, R2, R21, R8, 0x1, P0 ;  /* 0x0000001502147211 */ /* 0x000fe200000f0c08 */
[----:B------:R-:W-:Y:S05]  /*1f640*/  BRA.DIV ~URZ, `(.L_x_1331) ;  /* 0x000099127f007947 */ /* 0x000fea000b800000 */
[----:B------:R1:W2:Y:S02]  /*1f650*/  SHFL.IDX PT, R0, R14, RZ, 0x181f ;  /* 0x00181fff0e007589 */ /* 0x0002a400000e0000 */
.L_x_1429:
[----:B------:R-:W-:Y:S05]  /*1f660*/  BRA.DIV ~URZ, `(.L_x_1332) ;  /* 0x000099727f007947 */ /* 0x000fea000b800000 */
[----:B------:R3:W4:Y:S01]  /*1f670*/  SHFL.IDX PT, R8, R16, RZ, 0x181f ;  /* 0x00181fff10087589 */ /* 0x00072200000e0000 */
[----:B--2---:R-:W-:-:S03]  /*1f680*/  MOV R9, R0 ;  /* 0x0000000000097202 */ /* 0x004fc60000000f00 */
[----:B------:R3:W2:Y:S04]  /*1f690*/  SHFL.IDX PT, R7, R20, RZ, 0x181f ;  /* 0x00181fff14077589 */ /* 0x0006a800000e0000 */
[----:B------:R3:W1:Y:S02]  /*1f6a0*/  SHFL.IDX PT, R2, R17, RZ, 0x181f ;  /* 0x00181fff11027589 */ /* 0x00066400000e0000 */
.L_x_1430:
[----:B------:R-:W-:Y:S01]  /*1f6b0*/  IMAD R24, R28, R24, RZ ;  /* 0x000000181c187224 */ /* 0x000fe200078e02ff */
[----:B------:R-:W-:Y:S01]  /*1f6c0*/  BSSY B0, `(.L_x_1333) ;  /* 0x000001b000007945 */ /* 0x000fe20003800000 */
[----:B------:R-:W-:Y:S01]  /*1f6d0*/  CS2R R42, SRZ ;  /* 0x00000000002a7805 */ /* 0x000fe2000001ff00 */
[----:B------:R-:W-:Y:S01]  /*1f6e0*/  CS2R R30, SRZ ;  /* 0x00000000001e7805 */ /* 0x000fe2000001ff00 */
[----:B------:R-:W-:Y:S01]  /*1f6f0*/  CS2R R18, SRZ ;  /* 0x0000000000127805 */ /* 0x000fe2000001ff00 */
[----:B------:R-:W-:Y:S01]  /*1f700*/  ISETP.GE.AND P0, PT, R27, R24, PT ;  /* 0x000000181b00720c */ /* 0x000fe20003f06270 */
[----:B------:R-:W-:Y:S01]  /*1f710*/  CS2R R32, SRZ ;  /* 0x0000000000207805 */ /* 0x000fe2000001ff00 */
[----:B------:R-:W-:Y:S01]  /*1f720*/  CS2R R22, SRZ ;  /* 0x0000000000167805 */ /* 0x000fe2000001ff00 */
[----:B--2---:R-:W-:-:S10]  /*1f730*/  MOV R3, R7 ;  /* 0x0000000700037202 */ /* 0x004fd40000000f00 */
[----:B------:R-:W-:Y:S05]  /*1f740*/  @P0 BRA `(.L_x_1334) ;  /* 0x0000012000000947 */ /* 0x000fea0003800000 */
[C---:B------:R-:W-:Y:S01]  /*1f750*/  LOP3.LUT P0, RZ, R25.reuse, 0x2, RZ, 0xc0, !PT ;  /* 0x0000000219ff7812 */ /* 0x040fe2000780c0ff */
[----:B------:R-:W-:Y:S01]  /*1f760*/  CS2R R18, SRZ ;  /* 0x0000000000127805 */ /* 0x000fe2000001ff00 */
[----:B------:R-:W-:Y:S01]  /*1f770*/  LOP3.LUT R0, R25, 0x1, RZ, 0xc0, !PT ;  /* 0x0000000119007812 */ /* 0x000fe200078ec0ff */
[----:B------:R-:W-:Y:S01]  /*1f780*/  CS2R R22, SRZ ;  /* 0x0000000000167805 */ /* 0x000fe2000001ff00 */
[----:B------:R-:W-:Y:S01]  /*1f790*/  CS2R R30, SRZ ;  /* 0x00000000001e7805 */ /* 0x000fe2000001ff00 */
[----:B------:R-:W-:Y:S01]  /*1f7a0*/  CS2R R32, SRZ ;  /* 0x0000000000207805 */ /* 0x000fe2000001ff00 */
[----:B------:R-:W-:-:S07]  /*1f7b0*/  ISETP.NE.U32.AND P1, PT, R0, 0x1, PT ;  /* 0x000000010000780c */ /* 0x000fce0003f25070 */
[----:B------:R-:W-:-:S04]  /*1f7c0*/  @P0 SHF.R.S32.HI R0, RZ, 0x1f, R49 ;  /* 0x0000001fff000819 */ /* 0x000fc80000011431 */
[----:B------:R-:W-:Y:S02]  /*1f7d0*/  @P0 LEA.HI R0, R0, R49, RZ, 0x2 ;  /* 0x0000003100000211 */ /* 0x000fe400078f10ff */
[----:B----4-:R-:W-:Y:S02]  /*1f7e0*/  @!P1 IMAD.WIDE R12, R26, 0x2, R8 ;  /* 0x000000021a0c9825 */ /* 0x010fe400078e0208 */
[----:B------:R-:W-:-:S03]  /*1f7f0*/  @P0 LOP3.LUT R0, R0, 0xfffffffc, RZ, 0xc0, !PT ;  /* 0xfffffffc00000812 */ /* 0x000fc600078ec0ff */
[----:B------:R2:W5:Y:S02]  /*1f800*/  @!P1 LD.E.64 R18, [R12.64] ;  /* 0x000000040c129980 */ /* 0x000564000c101b00 */
[----:B------:R-:W-:-:S04]  /*1f810*/  @P0 IMAD.WIDE R10, R0, 0x2, R8 ;  /* 0x00000002000a0825 */ /* 0x000fc800078e0208 */
[--C-:B-1----:R-:W-:Y:S01]  /*1f820*/  @P0 IMAD.WIDE R8, R0, 0x2, R2.reuse ;  /* 0x0000000200080825 */ /* 0x102fe200078e0202 */
[----:B------:R2:W5:Y:S03]  /*1f830*/  @P0 LD.E.64 R30, [R10.64] ;  /* 0x000000040a1e0980 */ /* 0x000566000c101b00 */
[----:B------:R-:W-:Y:S01]  /*1f840*/  @!P1 IMAD.WIDE R2, R26, 0x2, R2 ;  /* 0x000000021a029825 */ /* 0x000fe200078e0202 */
[----:B------:R2:W5:Y:S04]  /*1f850*/  @P0 LD.E.64 R32, [R8.64] ;  /* 0x0000000408200980 */ /* 0x000568000c101b00 */
[----:B------:R2:W5:Y:S02]  /*1f860*/  @!P1 LD.E.64 R22, [R2.64] ;  /* 0x0000000402169980 */ /* 0x000564000c101b00 */
.L_x_1334:
[----:B------:R-:W-:Y:S05]  /*1f870*/  BSYNC B0 ;  /* 0x0000000000007941 */ /* 0x000fea0003800000 */
.L_x_1333:
[----:B-----5:R-:W-:Y:S02]  /*1f880*/  IMAD.MOV.U32 R7, RZ, RZ, R30 ;  /* 0x000000ffff077224 */ /* 0x020fe400078e001e */
[----:B--2---:R-:W-:-:S02]  /*1f890*/  IMAD.MOV.U32 R3, RZ, RZ, R31 ;  /* 0x000000ffff037224 */ /* 0x004fc400078e001f */
[----:B-1----:R-:W-:Y:S01]  /*1f8a0*/  IMAD.MOV.U32 R2, RZ, RZ, R18 ;  /* 0x000000ffff027224 */ /* 0x002fe200078e0012 */
        /* <DEDUP_REMOVED lines=13> */
[----:B------:R-:W-:Y:S05]  /*1f980*/  BRA.DIV ~URZ, `(.L_x_1335) ;  /* 0x000097c27f007947 */ /* 0x000fea000b800000 */
[----:B------:R1:W2:Y:S04]  /*1f990*/  SHFL.IDX PT, R9, R14, 0x1, 0x181f ;  /* 0x00381f000e097f89 */ /* 0x0002a800000e0000 */
[----:B----4-:R1:W4:Y:S04]  /*1f9a0*/  SHFL.IDX PT, R8, R16, 0x1, 0x181f ;  /* 0x00381f0010087f89 */ /* 0x01032800000e0000 */
[----:B------:R1:W3:Y:S04]  /*1f9b0*/  SHFL.IDX PT, R0, R20, 0x1, 0x181f ;  /* 0x00381f0014007f89 */ /* 0x0002e800000e0000 */
[----:B------:R1:W1:Y:S02]  /*1f9c0*/  SHFL.IDX PT, R2, R17, 0x1, 0x181f ;  /* 0x00381f0011027f89 */ /* 0x00026400000e0000 */
.L_x_1431:
[----:B------:R-:W-:Y:S01]  /*1f9d0*/  IADD3 R3, R27, 0x10, RZ ;  /* 0x000000101b037810 */ /* 0x000fe20007ffe0ff */
[----:B------:R-:W-:Y:S01]  /*1f9e0*/  BSSY B0, `(.L_x_1336) ;  /* 0x0000019000007945 */ /* 0x000fe20003800000 */
[----:B------:R-:W-:Y:S01]  /*1f9f0*/  CS2R R34, SRZ ;  /* 0x0000000000227805 */ /* 0x000fe2000001ff00 */
[----:B------:R-:W-:Y:S01]  /*1fa00*/  CS2R R40, SRZ ;  /* 0x0000000000287805 */ /* 0x000fe2000001ff00 */
[----:B------:R-:W-:Y:S01]  /*1fa10*/  ISETP.GE.AND P0, PT, R3, R24, PT ;  /* 0x000000180300720c */ /* 0x000fe20003f06270 */
[----:B------:R-:W-:Y:S01]  /*1fa20*/  CS2R R38, SRZ ;  /* 0x0000000000267805 */ /* 0x000fe2000001ff00 */
[----:B---3--:R-:W-:-:S11]  /*1fa30*/  IMAD.MOV.U32 R3, RZ, RZ, R0 ;  /* 0x000000ffff037224 */ /* 0x008fd600078e0000 */
        /* <DEDUP_REMOVED lines=10> */
[----:B--2-4-:R-:W-:Y:S02]  /*1fae0*/  @!P1 IMAD.WIDE R12, R26, 0x2, R8 ;  /* 0x000000021a0c9825 */ /* 0x014fe400078e0208 */
        /* <DEDUP_REMOVED lines=8> */
.L_x_1337:
[----:B------:R-:W-:Y:S05]  /*1fb70*/  BSYNC B0 ;  /* 0x0000000000007941 */ /* 0x000fea0003800000 */
.L_x_1336:
        /* <DEDUP_REMOVED lines=17> */
[----:B------:R1:W2:Y:S02]  /*1fc90*/  SHFL.IDX PT, R0, R14, 0x2, 0x181f ;  /* 0x00581f000e007f89 */ /* 0x0002a400000e0000 */
.L_x_1432:
[----:B------:R-:W-:Y:S05]  /*1fca0*/  BRA.DIV ~URZ, `(.L_x_1339) ;  /* 0x000097027f007947 */ /* 0x000fea000b800000 */
[----:B----4-:R3:W4:Y:S01]  /*1fcb0*/  SHFL.IDX PT, R8, R16, 0x2, 0x181f ;  /* 0x00581f0010087f89 */ /* 0x01072200000e0000 */
[----:B--2---:R-:W-:-:S03]  /*1fcc0*/  MOV R9, R0 ;  /* 0x0000000000097202 */ /* 0x004fc60000000f00 */
[----:B------:R3:W2:Y:S04]  /*1fcd0*/  SHFL.IDX PT, R7, R20, 0x2, 0x181f ;  /* 0x00581f0014077f89 */ /* 0x0006a800000e0000 */
[----:B------:R3:W1:Y:S02]  /*1fce0*/  SHFL.IDX PT, R2, R17, 0x2, 0x181f ;  /* 0x00581f0011027f89 */ /* 0x00066400000e0000 */
.L_x_1433:
[----:B------:R-:W-:Y:S01]  /*1fcf0*/  IADD3 R0, R27, 0x20, RZ ;  /* 0x000000201b007810 */ /* 0x000fe20007ffe0ff */
[----:B------:R-:W-:Y:S01]  /*1fd00*/  BSSY B0, `(.L_x_1340) ;  /* 0x000001b000007945 */ /* 0x000fe20003800000 */
[----:B------:R-:W-:Y:S01]  /*1fd10*/  CS2R R60, SRZ ;  /* 0x00000000003c7805 */ /* 0x000fe2000001ff00 */
[----:B------:R-:W-:Y:S01]  /*1fd20*/  CS2R R50, SRZ ;  /* 0x0000000000327805 */ /* 0x000fe2000001ff00 */
[----:B------:R-:W-:Y:S01]  /*1fd30*/  ISETP.GE.AND P0, PT, R0, R24, PT ;  /* 0x000000180000720c */ /* 0x000fe20003f06270 */
[----:B------:R-:W-:Y:S01]  /*1fd40*/  CS2R R44, SRZ ;  /* 0x00000000002c7805 */ /* 0x000fe2000001ff00 */
[----:B------:R-:W-:Y:S01]  /*1fd50*/  CS2R R52, SRZ ;  /* 0x0000000000347805 */ /* 0x000fe2000001ff00 */
[----:B------:R-:W-:Y:S01]  /*1fd60*/  CS2R R46, SRZ ;  /* 0x00000000002e7805 */ /* 0x000fe2000001ff00 */
[----:B--2---:R-:W-:-:S09]  /*1fd70*/  IMAD.MOV.U32 R3, RZ, RZ, R7 ;  /* 0x000000ffff037224 */ /* 0x004fd200078e0007 */
        /* <DEDUP_REMOVED lines=19> */
.L_x_1341:
[----:B------:R-:W-:Y:S05]  /*1feb0*/  BSYNC B0 ;  /* 0x0000000000007941 */ /* 0x000fea0003800000 */
.L_x_1340:
        /* <DEDUP_REMOVED lines=21> */
.L_x_1434:
        /* <DEDUP_REMOVED lines=26> */
.L_x_1344:
[----:B------:R-:W-:Y:S05]  /*201b0*/  BSYNC B0 ;  /* 0x0000000000007941 */ /* 0x000fea0003800000 */
.L_x_1343:
        /* <DEDUP_REMOVED lines=18> */
.L_x_1435:
[----:B------:R-:W-:Y:S05]  /*202e0*/  BRA.DIV ~URZ, `(.L_x_1346) ;  /* 0x000094927f007947 */ /* 0x000fea000b800000 */
[----:B----4-:R3:W4:Y:S01]  /*202f0*/  SHFL.IDX PT, R8, R16, 0x4, 0x181f ;  /* 0x00981f0010087f89 */ /* 0x01072200000e0000 */
[----:B--2---:R-:W-:-:S03]  /*20300*/  MOV R9, R0 ;  /* 0x0000000000097202 */ /* 0x004fc60000000f00 */
[----:B------:R3:W2:Y:S04]  /*20310*/  SHFL.IDX PT, R7, R20, 0x4, 0x181f ;  /* 0x00981f0014077f89 */ /* 0x0006a800000e0000 */
[----:B------:R3:W1:Y:S02]  /*20320*/  SHFL.IDX PT, R2, R17, 0x4, 0x181f ;  /* 0x00981f0011027f89 */ /* 0x00066400000e0000 */
.L_x_1436:
[----:B------:R-:W-:Y:S01]  /*20330*/  IADD3 R0, R27, 0x40, RZ ;  /* 0x000000401b007810 */ /* 0x000fe20007ffe0ff */
[----:B------:R-:W-:Y:S01]  /*20340*/  BSSY B0, `(.L_x_1347) ;  /* 0x000001b000007945 */ /* 0x000fe20003800000 */
[----:B------:R-:W-:Y:S01]  /*20350*/  CS2R R68, SRZ ;  /* 0x0000000000447805 */ /* 0x000fe2000001ff00 */
[----:B------:R-:W-:Y:S01]  /*20360*/  CS2R R62, SRZ ;  /* 0x00000000003e7805 */ /* 0x000fe2000001ff00 */
[----:B------:R-:W-:Y:S01]  /*20370*/  ISETP.GE.AND P0, PT, R0, R24, PT ;  /* 0x000000180000720c */ /* 0x000fe20003f06270 */
[----:B------:R-:W-:Y:S01]  /*20380*/  CS2R R70, SRZ ;  /* 0x0000000000467805 */ /* 0x000fe2000001ff00 */
[----:B------:R-:W-:Y:S01]  /*20390*/  CS2R R66, SRZ ;  /* 0x0000000000427805 */ /* 0x000fe2000001ff00 */
[----:B--2---:R-:W-:-:S10]  /*203a0*/  IMAD.MOV.U32 R3, RZ, RZ, R7 ;  /* 0x000000ffff037224 */ /* 0x004fd400078e0007 */
        /* <DEDUP_REMOVED lines=8> */
[----:B------:R-:W-:-:S04]  /*20430*/  @P0 IADD3 R0, R26, 0x20, RZ ;  /* 0x000000201a000810 */ /* 0x000fc80007ffe0ff */
[----:B------:R-:W-:Y:S02]  /*20440*/  @P0 SHF.R.S32.HI R7, RZ, 0x1f, R0 ;  /* 0x0000001fff070819 */ /* 0x000fe40000011400 */
[----:B----4-:R-:W-:Y:S02]  /*20450*/  @!P1 IMAD.WIDE R12, R26, 0x2, R8 ;  /* 0x000000021a0c9825 */ /* 0x010fe400078e0208 */
[----:B------:R-:W-:-:S03]  /*20460*/  @P0 LEA.HI R0, R7, R0, RZ, 0x2 ;  /* 0x0000000007000211 */ /* 0x000fc600078f10ff */
[----:B------:R2:W5:Y:S01]  /*20470*/  @!P1 LD.E.64 R62, [R12.64] ;  /* 0x000000040c3e9980 */ /* 0x000562000c101b00 */
[----:B------:R-:W-:-:S05]  /*20480*/  @P0 LOP3.LUT R0, R0, 0xfffffffc, RZ, 0xc0, !PT ;  /* 0xfffffffc00000812 */ /* 0x000fca00078ec0ff */
[----:B------:R-:W-:-:S04]  /*20490*/  @P0 IMAD.WIDE R10, R0, 0x2, R8 ;  /* 0x00000002000a0825 */ /* 0x000fc800078e0208 */
[--C-:B-1----:R-:W-:Y:S01]  /*204a0*/  @P0 IMAD.WIDE R8, R0, 0x2, R2.reuse ;  /* 0x0000000200080825 */ /* 0x102fe200078e0202 */
[----:B------:R2:W5:Y:S03]  /*204b0*/  @P0 LD.E.64 R68, [R10.64] ;  /* 0x000000040a440980 */ /* 0x000566000c101b00 */
[----:B------:R-:W-:Y:S01]  /*204c0*/  @!P1 IMAD.WIDE R2, R26, 0x2, R2 ;  /* 0x000000021a029825 */ /* 0x000fe200078e0202 */
[----:B------:R2:W5:Y:S04]  /*204d0*/  @P0 LD.E.64 R70, [R8.64] ;  /* 0x0000000408460980 */ /* 0x000568000c101b00 */
[----:B------:R2:W5:Y:S02]  /*204e0*/  @!P1 LD.E.64 R66, [R2.64] ;  /* 0x0000000402429980 */ /* 0x000564000c101b00 */
.L_x_1348:
[----:B------:R-:W-:Y:S05]  /*204f0*/  BSYNC B0 ;  /* 0x0000000000007941 */ /* 0x000fea0003800000 */
.L_x_1347:
[----:B-----5:R-:W-:Y:S01]  /*20500*/  IMAD.MOV.U32 R7, RZ, RZ, R68 ;  /* 0x000000ffff077224 */ /* 0x020fe200078e0044 */
[----:B------:R-:W-:Y:S01]  /*20510*/  CS2R R78, SRZ ;  /* 0x00000000004e7805 */ /* 0x000fe2000001ff00 */
        /* <DEDUP_REMOVED lines=17> */
.L_x_1437:
[----:B------:R-:W-:Y:S05]  /*20630*/  BRA.DIV ~URZ, `(.L_x_1350) ;  /* 0x000093327f007947 */ /* 0x000fea000b800000 */
[----:B----4-:R4:W1:Y:S01]  /*20640*/  SHFL.IDX PT, R8, R16, 0x5, 0x181f ;  /* 0x00b81f0010087f89 */ /* 0x01086200000e0000 */
[----:B--2---:R-:W-:-:S03]  /*20650*/  MOV R9, R0 ;  /* 0x0000000000097202 */ /* 0x004fc60000000f00 */
[----:B------:R4:W2:Y:S04]  /*20660*/  SHFL.IDX PT, R7, R20, 0x5, 0x181f ;  /* 0x00b81f0014077f89 */ /* 0x0008a800000e0000 */
[----:B------:R4:W3:Y:S02]  /*20670*/  SHFL.IDX PT, R2, R17, 0x5, 0x181f ;  /* 0x00b81f0011027f89 */ /* 0x0008e400000e0000 */
.L_x_1438:
[----:B------:R-:W-:Y:S01]  /*20680*/  IADD3 R0, R27, 0x50, RZ ;  /* 0x000000501b007810 */ /* 0x000fe20007ffe0ff */
[----:B------:R-:W-:Y:S01]  /*20690*/  BSSY B0, `(.L_x_1351) ;  /* 0x000001a000007945 */ /* 0x000fe20003800000 */
[----:B------:R-:W-:Y:S01]  /*206a0*/  CS2R R72, SRZ ;  /* 0x0000000000487805 */ /* 0x000fe2000001ff00 */
[----:B------:R-:W-:Y:S01]  /*206b0*/  CS2R R76, SRZ ;  /* 0x00000000004c7805 */ /* 0x000fe2000001ff00 */
[----:B------:R-:W-:Y:S01]  /*206c0*/  ISETP.GE.AND P0, PT, R0, R24, PT ;  /* 0x000000180000720c */ /* 0x000fe20003f06270 */
[----:B------:R-:W-:Y:S01]  /*206d0*/  CS2R R74, SRZ ;  /* 0x00000000004a7805 */ /* 0x000fe2000001ff00 */
[----:B--2---:R-:W-:-:S11]  /*206e0*/  IMAD.MOV.U32 R3, RZ, RZ, R7 ;  /* 0x000000ffff037224 */ /* 0x004fd600078e0007 */
        /* <DEDUP_REMOVED lines=10> */
[----:B-1----:R-:W-:Y:S02]  /*20790*/  @!P1 IMAD.WIDE R12, R26, 0x2, R8 ;  /* 0x000000021a0c9825 */ /* 0x002fe400078e0208 */
[----:B------:R-:W-:-:S03]  /*207a0*/  @P0 LEA.HI R0, R7, R0, RZ, 0x2 ;  /* 0x0000000007000211 */ /* 0x000fc600078f10ff */
[----:B------:R1:W5:Y:S01]  /*207b0*/  @!P1 LD.E.64 R72, [R12.64] ;  /* 0x000000040c489980 */ /* 0x000362000c101b00 */
[----:B------:R-:W-:-:S05]  /*207c0*/  @P0 LOP3.LUT R0, R0, 0xfffffffc, RZ, 0xc0, !PT ;  /* 0xfffffffc00000812 */ /* 0x000fca00078ec0ff */
[----:B------:R-:W-:-:S04]  /*207d0*/  @P0 IMAD.WIDE R10, R0, 0x2, R8 ;  /* 0x00000002000a0825 */ /* 0x000fc800078e0208 */
[--C-:B---3--:R-:W-:Y:S01]  /*207e0*/  @P0 IMAD.WIDE R8, R0, 0x2, R2.reuse ;  /* 0x0000000200080825 */ /* 0x108fe200078e0202 */
[----:B------:R1:W5:Y:S03]  /*207f0*/  @P0 LD.E.64 R78, [R10.64] ;  /* 0x000000040a4e0980 */ /* 0x000366000c101b00 */
[----:B------:R-:W-:Y:S01]  /*20800*/  @!P1 IMAD.WIDE R2, R26, 0x2, R2 ;  /* 0x000000021a029825 */ /* 0x000fe200078e0202 */
[----:B------:R1:W5:Y:S04]  /*20810*/  @P0 LD.E.64 R76, [R8.64] ;  /* 0x00000004084c0980 */ /* 0x000368000c101b00 */
[----:B------:R1:W5:Y:S02]  /*20820*/  @!P1 LD.E.64 R74, [R2.64] ;  /* 0x00000004024a9980 */ /* 0x000364000c101b00 */
.L_x_1352:
[----:B------:R-:W-:Y:S05]  /*20830*/  BSYNC B0 ;  /* 0x0000000000007941 */ /* 0x000fea0003800000 */
.L_x_1351:
[----:B-----5:R-:W-:Y:S02]  /*20840*/  IMAD.MOV.U32 R7, RZ, RZ, R78 ;  /* 0x000000ffff077224 */ /* 0x020fe400078e004e */
[----:B-1----:R-:W-:-:S02]  /*20850*/  IMAD.MOV.U32 R3, RZ, RZ, R79 ;  /* 0x000000ffff037224 */ /* 0x002fc400078e004f */
[----:B---3--:R-:W-:Y:S01]  /*20860*/  IMAD.MOV.U32 R2, RZ, RZ, R72 ;  /* 0x000000ffff027224 */ /* 0x008fe200078e0048 */
        /* <DEDUP_REMOVED lines=15> */
.L_x_1439:
[----:B------:R-:W-:Y:S01]  /*20960*/  SHF.R.S32.HI R0, RZ, 0x1f, R29 ;  /* 0x0000001fff007819 */ /* 0x000fe2000001141d */
[----:B------:R-:W-:-:S03]  /*20970*/  IMAD.SHL.U32 R2, R48, 0x80, RZ ;  /* 0x0000008030027824 */ /* 0x000fc600078e00ff */
[----:B------:R-:W-:-:S04]  /*20980*/  LEA.HI R0, R0, R29, RZ, 0x3 ;  /* 0x0000001d00007211 */ /* 0x000fc800078f18ff */
[----:B------:R-:W-:Y:S01]  /*20990*/  LEA.HI.SX32 R0, R0, R2, 0x1d ;  /* 0x0000000200007211 */ /* 0x000fe200078feaff */
[----:B------:R-:W-:Y:S05]  /*209a0*/  BRA.DIV ~URZ, `(.L_x_1354) ;  /* 0x000091b27f007947 */ /* 0x000fea000b800000 */
[----:B------:R3:W1:Y:S04]  /*209b0*/  SHFL.IDX PT, R8, R16, 0x6, 0x181f ;  /* 0x00d81f0010087f89 */ /* 0x00066800000e0000 */
[----:B------:R3:W4:Y:S04]  /*209c0*/  SHFL.IDX PT, R7, R20, 0x6, 0x181f ;  /* 0x00d81f0014077f89 */ /* 0x00072800000e0000 */
[----:B------:R3:W2:Y:S02]  /*209d0*/  SHFL.IDX PT, R2, R17, 0x6, 0x181f ;  /* 0x00d81f0011027f89 */ /* 0x0006a400000e0000 */
.L_x_1440:
[----:B------:R-:W-:Y:S01]  /*209e0*/  IADD3 R0, R0, 0x60, RZ ;  /* 0x0000006000007810 */ /* 0x000fe20007ffe0ff */
[----:B------:R-:W-:Y:S01]  /*209f0*/  BSSY B0, `(.L_x_1355) ;  /* 0x000001b000007945 */ /* 0x000fe20003800000 */
[----:B------:R-:W-:Y:S01]  /*20a00*/  CS2R R84, SRZ ;  /* 0x0000000000547805 */ /* 0x000fe2000001ff00 */
[----:B------:R-:W-:Y:S01]  /*20a10*/  CS2R R80, SRZ ;  /* 0x0000000000507805 */ /* 0x000fe2000001ff00 */
[----:B------:R-:W-:Y:S01]  /*20a20*/  ISETP.GE.AND P0, PT, R0, R24, PT ;  /* 0x000000180000720c */ /* 0x000fe20003f06270 */
[----:B------:R-:W-:Y:S01]  /*20a30*/  CS2R R86, SRZ ;  /* 0x0000000000567805 */ /* 0x000fe2000001ff00 */
[----:B------:R-:W-:Y:S01]  /*20a40*/  CS2R R82, SRZ ;  /* 0x0000000000527805 */ /* 0x000fe2000001ff00 */
[----:B----4-:R-:W-:-:S10]  /*20a50*/  IMAD.MOV.U32 R3, RZ, RZ, R7 ;  /* 0x000000ffff037224 */ /* 0x010fd400078e0007 */
        /* <DEDUP_REMOVED lines=10> */
[----:B-12---:R-:W-:Y:S02]  /*20b00*/  @!P1 IMAD.WIDE R12, R26, 0x2, R8 ;  /* 0x000000021a0c9825 */ /* 0x006fe400078e0208 */
[----:B------:R-:W-:-:S03]  /*20b10*/  @P0 LEA.HI R0, R7, R0, RZ, 0x2 ;  /* 0x0000000007000211 */ /* 0x000fc600078f10ff */
[----:B------:R1:W5:Y:S01]  /*20b20*/  @!P1 LD.E.64 R80, [R12.64] ;  /* 0x000000040c509980 */ /* 0x000362000c101b00 */
[----:B------:R-:W-:-:S05]  /*20b30*/  @P0 LOP3.LUT R0, R0, 0xfffffffc, RZ, 0xc0, !PT ;  /* 0xfffffffc00000812 */ /* 0x000fca00078ec0ff */
[----:B------:R-:W-:-:S04]  /*20b40*/  @P0 IMAD.WIDE R10, R0, 0x2, R8 ;  /* 0x00000002000a0825 */ /* 0x000fc800078e0208 */
[--C-:B------:R-:W-:Y:S01]  /*20b50*/  @P0 IMAD.WIDE R8, R0, 0x2, R2.reuse ;  /* 0x0000000200080825 */ /* 0x100fe200078e0202 */
[----:B------:R1:W5:Y:S03]  /*20b60*/  @P0 LD.E.64 R84, [R10.64] ;  /* 0x000000040a540980 */ /* 0x000366000c101b00 */
[----:B------:R-:W-:Y:S01]  /*20b70*/  @!P1 IMAD.WIDE R2, R26, 0x2, R2 ;  /* 0x000000021a029825 */ /* 0x000fe200078e0202 */
[----:B------:R1:W5:Y:S04]  /*20b80*/  @P0 LD.E.64 R86, [R8.64] ;  /* 0x0000000408560980 */ /* 0x000368000c101b00 */
[----:B------:R1:W5:Y:S02]  /*20b90*/  @!P1 LD.E.64 R82, [R2.64] ;  /* 0x0000000402529980 */ /* 0x000364000c101b00 */
.L_x_1356:
[----:B------:R-:W-:Y:S05]  /*20ba0*/  BSYNC B0 ;  /* 0x0000000000007941 */ /* 0x000fea0003800000 */
.L_x_1355:
[----:B-----5:R-:W-:Y:S01]  /*20bb0*/  IMAD.MOV.U32 R7, RZ, RZ, R84 ;  /* 0x000000ffff077224 */ /* 0x020fe200078e0054 */
[----:B------:R-:W-:Y:S01]  /*20bc0*/  CS2R R92, SRZ ;  /* 0x00000000005c7805 */ /* 0x000fe2000001ff00 */
[----:B-1----:R-:W-:-:S02]  /*20bd0*/  IMAD.MOV.U32 R3, RZ, RZ, R85 ;  /* 0x000000ffff037224 */ /* 0x002fc400078e0055 */
[----:B--2---:R-:W-:Y:S01]  /*20be0*/  IMAD.MOV.U32 R2, RZ, RZ, R80 ;  /* 0x000000ffff027224 */ /* 0x004fe200078e0050 */
        /* <DEDUP_REMOVED lines=15> */
.L_x_1441:
[----:B------:R-:W-:Y:S01]  /*20ce0*/  SHF.R.S32.HI R0, RZ, 0x1f, R29 ;  /* 0x0000001fff007819 */ /* 0x000fe2000001141d */
[----:B------:R-:W-:-:S03]  /*20cf0*/  IMAD.SHL.U32 R2, R48, 0x80, RZ ;  /* 0x0000008030027824 */ /* 0x000fc600078e00ff */
[----:B------:R-:W-:-:S04]  /*20d00*/  LEA.HI R0, R0, R29, RZ, 0x3 ;  /* 0x0000001d00007211 */ /* 0x000fc800078f18ff */
[----:B------:R-:W-:Y:S01]  /*20d10*/  LEA.HI.SX32 R0, R0, R2, 0x1d ;  /* 0x0000000200007211 */ /* 0x000fe200078feaff */
[----:B------:R-:W-:Y:S05]  /*20d20*/  BRA.DIV ~URZ, `(.L_x_1358) ;  /* 0x000090127f007947 */ /* 0x000fea000b800000 */
[----:B------:R4:W1:Y:S04]  /*20d30*/  SHFL.IDX PT, R8, R16, 0x7, 0x181f ;  /* 0x00f81f0010087f89 */ /* 0x00086800000e0000 */
[----:B------:R4:W3:Y:S04]  /*20d40*/  SHFL.IDX PT, R7, R20, 0x7, 0x181f ;  /* 0x00f81f0014077f89 */ /* 0x0008e800000e0000 */
[----:B------:R4:W2:Y:S02]  /*20d50*/  SHFL.IDX PT, R2, R17, 0x7, 0x181f ;  /* 0x00f81f0011027f89 */ /* 0x0008a400000e0000 */
.L_x_1442:
        /* <DEDUP_REMOVED lines=27> */
.L_x_1360:
[----:B------:R-:W-:Y:S05]  /*20f10*/  BSYNC B0 ;  /* 0x0000000000007941 */ /* 0x000fea0003800000 */
.L_x_1359:
[----:B-1----:R-:W-:Y:S01]  /*20f20*/  IADD3 R8, R94, -c[0x0][0x20], RZ ;  /* 0x800008005e087a10 */ /* 0x002fe20007ffe0ff */
[----:B------:R-:W-:-:S04]  /*20f30*/  DEPBAR.LE SB0, 0x1 ;  /* 0x000080400000791a */ /* 0x000fc80000000000 */
[----:B--2---:R1:W2:Y:S04]  /*20f40*/  LDL.64 R2, [R8+0x20] ;  /* 0x0000200008027983 */ /* 0x0042a80000100a00 */
[----:B-1----:R-:W3:Y:S01]  /*20f50*/  LDL.64 R8, [R8+0x28] ;  /* 0x0000280008087983 */ /* 0x002ee20000100a00 */
[----:B------:R-:W-:Y:S03]  /*20f60*/  WARPSYNC 0xffffffff ;  /* 0xffffffff00007948 */ /* 0x000fe60003800000 */
[----:B------:R-:W-:Y:S06]  /*20f70*/  BAR.SYNC.DEFER_BLOCKING 0x0 ;  /* 0x0000000000007b1d */ /* 0x000fec0000010000 */
[----:B--2---:R1:W2:Y:S04]  /*20f80*/  LD.E R10, [R2.64] ;  /* 0x00000004020a7980 */ /* 0x0042a8000c101900 */
[----:B---34-:R3:W4:Y:S01]  /*20f90*/  LD.E.64 R12, [R8.64] ;  /* 0x00000004080c7980 */ /* 0x018722000c101b00 */
[----:B------:R-:W-:Y:S01]  /*20fa0*/  BSSY B1, `(.L_x_1361) ;  /* 0x000007e000017945 */ /* 0x000fe20003800000 */
[----:B-1----:R-:W-:Y:S01]  /*20fb0*/  IMAD.SHL.U32 R3, R64, 0x40, RZ ;  /* 0x0000004040037824 */ /* 0x002fe200078e00ff */
[----:B---3--:R-:W-:-:S04]  /*20fc0*/  SHF.R.S32.HI R8, RZ, 0x1f, R29 ;  /* 0x0000001fff087819 */ /* 0x008fc8000001141d */
[CC--:B------:R-:W-:Y:S02]  /*20fd0*/  LEA.HI R0, R8.reuse, R29.reuse, RZ, 0x3 ;  /* 0x0000001d08007211 */ /* 0x0c0fe400078f18ff */
[----:B------:R-:W-:Y:S02]  /*20fe0*/  LEA.HI R8, R8, R29, RZ, 0x6 ;  /* 0x0000001d08087211 */ /* 0x000fe400078f30ff */
[----:B------:R-:W-:-:S03]  /*20ff0*/  LOP3.LUT R0, R0, 0xfffffff8, RZ, 0xc0, !PT ;  /* 0xfffffff800007812 */ /* 0x000fc600078ec0ff */
[----:B------:R-:W-:Y:S02]  /*21000*/  IMAD.SHL.U32 R8, R8, 0x8, RZ ;  /* 0x0000000808087824 */ /* 0x000fe400078e00ff */
[----:B------:R-:W-:Y:S01]  /*21010*/  IMAD.IADD R2, R29, 0x1, -R0 ;  /* 0x000000011d027824 */ /* 0x000fe200078e0a00 */
[----:B------:R-:W-:Y:S01]  /*21020*/  LOP3.LUT R0, R3, 0x1c0, RZ, 0xc0, !PT ;  /* 0x000001c003007812 */ /* 0x000fe200078ec0ff */
[----:B-----5:R-:W-:Y:S02]  /*21030*/  IMAD.MOV.U32 R3, RZ, RZ, R92 ;  /* 0x000000ffff037224 */ /* 0x020fe400078e005c */
[----:B------:R-:W-:-:S03]  /*21040*/  IMAD.SHL.U32 R2, R2, 0x8, RZ ;  /* 0x0000000802027824 */ /* 0x000fc600078e00ff */
[----:B------:R-:W-:Y:S01]  /*21050*/  PRMT R94, R94, 0x5410, R3 ;  /* 0x000054105e5e7816 */ /* 0x000fe20000000003 */
[----:B------:R-:W-:Y:S01]  /*21060*/  IMAD.MOV.U32 R3, RZ, RZ, R93 ;  /* 0x000000ffff037224 */ /* 0x000fe200078e005d */
[----:B------:R-:W-:Y:S02]  /*21070*/  LOP3.LUT R2, R0, 0x38, R2, 0xf8, !PT ;  /* 0x0000003800027812 */ /* 0x000fe400078ef802 */
[----:B------:R-:W-:Y:S02]  /*21080*/  SHF.R.U32.HI R0, RZ, 0x3, R0 ;  /* 0x00000003ff007819 */ /* 0x000fe40000011600 */
[----:B------:R-:W-:Y:S01]  /*21090*/  PRMT R118, R118, 0x5410, R3 ;  /* 0x0000541076767816 */ /* 0x000fe20000000003 */
[----:B------:R-:W-:Y:S01]  /*210a0*/  IMAD.MOV.U32 R3, RZ, RZ, R91 ;  /* 0x000000ffff037224 */ /* 0x000fe200078e005b */
[----:B------:R-:W-:Y:S01]  /*210b0*/  LOP3.LUT R7, R2, R0, RZ, 0x3c, !PT ;  /* 0x0000000002077212 */ /* 0x000fe200078e3cff */
[----:B------:R-:W-:Y:S02]  /*210c0*/  IMAD.MOV.U32 R2, RZ, RZ, R48 ;  /* 0x000000ffff027224 */ /* 0x000fe400078e0030 */
[----:B------:R-:W-:Y:S01]  /*210d0*/  IMAD.MOV.U32 R0, RZ, RZ, R49 ;  /* 0x000000ffff007224 */ /* 0x000fe200078e0031 */
[----:B------:R-:W-:Y:S01]  /*210e0*/  LOP3.LUT R8, R7, 0xfffffe00, R8, 0xf8, !PT ;  /* 0xfffffe0007087812 */ /* 0x000fe200078ef808 */
[----:B------:R-:W-:Y:S01]  /*210f0*/  IMAD.MOV.U32 R7, RZ, RZ, R90 ;  /* 0x000000ffff077224 */ /* 0x000fe200078e005a */
[----:B------:R-:W-:Y:S01]  /*21100*/  PRMT R25, R25, 0x5410, R2 ;  /* 0x0000541019197816 */ /* 0x000fe20000000002 */
[----:B------:R-:W-:Y:S01]  /*21110*/  IMAD.MOV.U32 R2, RZ, RZ, R88 ;  /* 0x000000ffff027224 */ /* 0x000fe200078e0058 */
[----:B------:R-:W-:Y:S01]  /*21120*/  PRMT R29, R29, 0x5410, R0 ;  /* 0x000054101d1d7816 */ /* 0x000fe20000000000 */
[----:B------:R-:W-:Y:S01]  /*21130*/  IMAD.MOV.U32 R0, RZ, RZ, R89 ;  /* 0x000000ffff007224 */ /* 0x000fe200078e0059 */
[----:B------:R-:W-:-:S02]  /*21140*/  PRMT R94, R7, 0x7610, R94 ;  /* 0x00007610075e7816 */ /* 0x000fc4000000005e */
[----:B------:R-:W-:Y:S02]  /*21150*/  PRMT R118, R3, 0x7610, R118 ;  /* 0x0000761003767816 */ /* 0x000fe40000000076 */
[----:B------:R-:W-:Y:S02]  /*21160*/  PRMT R25, R2, 0x7610, R25 ;  /* 0x0000761002197816 */ /* 0x000fe40000000019 */
[----:B------:R-:W-:Y:S01]  /*21170*/  PRMT R29, R0, 0x7610, R29 ;  /* 0x00007610001d7816 */ /* 0x000fe2000000001d */
[----:B--2---:R-:W-:-:S05]  /*21180*/  IMAD R9, R10, -0x80, R24 ;  /* 0xffffff800a097824 */ /* 0x004fca00078e0218 */
[----:B------:R-:W-:-:S04]  /*21190*/  IMNMX R24, R9, 0x80, PT ;  /* 0x0000008009187817 */ /* 0x000fc80003800200 */
[----:B------:R-:W-:Y:S01]  /*211a0*/  ISETP.GE.AND P0, PT, R64, R24, PT ;  /* 0x000000184000720c */ /* 0x000fe20003f06270 */
[----:B----4-:R-:W-:-:S12]  /*211b0*/  IMAD.WIDE.U32 R20, R8, 0x2, R12 ;  /* 0x0000000208147825 */ /* 0x010fd800078e000c */
[----:B------:R-:W-:Y:S05]  /*211c0*/  @P0 BRA `(.L_x_1362) ;  /* 0x000005b000000947 */ /* 0x000fea0003800000 */
[----:B------:R-:W-:Y:S01]  /*211d0*/  ISETP.GE.AND P0, PT, R26, R37, PT ;  /* 0x000000251a00720c */ /* 0x000fe20003f06270 */
[----:B------:R-:W-:-:S12]  /*211e0*/  BSSY B0, `(.L_x_1363) ;  /* 0x000002c000007945 */ /* 0x000fd80003800000 */
[----:B------:R-:W-:Y:S05]  /*211f0*/  @P0 BRA `(.L_x_1364) ;  /* 0x000002a000000947 */ /* 0x000fea0003800000 */
[----:B------:R-:W2:Y:S01]  /*21200*/  LD.E.128 R8, [R20.64] ;  /* 0x0000000414087980 */ /* 0x000ea2000c101d00 */
[----:B------:R-:W-:Y:S01]  /*21210*/  SHF.R.U32.HI R15, RZ, 0x10, R23 ;  /* 0x00000010ff0f7819 */ /* 0x000fe20000011617 */
[--C-:B------:R-:W-:Y:S01]  /*21220*/  HADD2.F32 R7, -RZ, R28.reuse.H1_H1 ;  /* 0x3000001cff077230 */ /* 0x100fe20000004100 */
[----:B------:R-:W-:Y:S01]  /*21230*/  SHF.R.U32.HI R3, RZ, 0x10, R19 ;  /* 0x00000010ff037819 */ /* 0x000fe20000011613 */
[----:B------:R-:W-:Y:S01]  /*21240*/  HADD2.F32 R14, -RZ, R28.H0_H0 ;  /* 0x2000001cff0e7230 */ /* 0x000fe20000004100 */
[----:B------:R-:W-:Y:S01]  /*21250*/  SHF.R.U64 R17, R22, 0x10, R23 ;  /* 0x0000001016117819 */ /* 0x000fe20000001217 */
[----:B------:R-:W-:Y:S01]  /*21260*/  HADD2.F32 R22, -RZ, R15.H0_H0 ;  /* 0x2000000fff167230 */ /* 0x000fe20000004100 */
[----:B------:R-:W-:Y:S01]  /*21270*/  SHF.R.U64 R16, R18, 0x10, R19 ;  /* 0x0000001012107819 */ /* 0x000fe20000001213 */
[----:B------:R-:W-:Y:S02]  /*21280*/  HADD2.F32 R19, -RZ, R3.H0_H0 ;  /* 0x20000003ff137230 */ /* 0x000fe40000004100 */
[----:B------:R-:W-:-:S02]  /*21290*/  HADD2.F32 R17, -RZ, R17.H0_H0 ;  /* 0x20000011ff117230 */ /* 0x000fc40000004100 */
[----:B------:R-:W-:Y:S02]  /*212a0*/  HADD2.F32 R16, -RZ, R16.H0_H0 ;  /* 0x20000010ff107230 */ /* 0x000fe40000004100 */
[--C-:B--2---:R-:W-:Y:S02]  /*212b0*/  HADD2.F32 R0, -RZ, R11.reuse.H1_H1 ;  /* 0x3000000bff007230 */ /* 0x104fe40000004100 */
[----:B------:R-:W-:Y:S02]  /*212c0*/  HADD2.F32 R12, -RZ, R11.H0_H0 ;  /* 0x2000000bff0c7230 */ /* 0x000fe40000004100 */
[--C-:B------:R-:W-:Y:S01]  /*212d0*/  HADD2.F32 R2, -RZ, R8.reuse.H1_H1 ;  /* 0x30000008ff027230 */ /* 0x100fe20000004100 */
[CC--:B------:R-:W-:Y:S01]  /*212e0*/  FMUL.FTZ R15, R0.reuse, R22.reuse ;  /* 0x00000016000f7220 */ /* 0x0c0fe20000410000 */
[----:B------:R-:W-:Y:S01]  /*212f0*/  HADD2.F32 R13, -RZ, R8.H0_H0 ;  /* 0x20000008ff0d7230 */ /* 0x000fe20000004100 */
[-C--:B------:R-:W-:Y:S01]  /*21300*/  FMUL.FTZ R0, R0, R19.reuse ;  /* 0x0000001300007220 */ /* 0x080fe20000410000 */
[--C-:B------:R-:W-:Y:S01]  /*21310*/  HADD2.F32 R8, -RZ, R10.reuse.H0_H0 ;  /* 0x2000000aff087230 */ /* 0x100fe20000004100 */
[C---:B------:R-:W-:Y:S01]  /*21320*/  FFMA.FTZ R19, R12.reuse, R19, -R15 ;  /* 0x000000130c137223 */ /* 0x040fe2000001080f */
[--C-:B------:R-:W-:Y:S01]  /*21330*/  HADD2.F32 R11, -RZ, R9.reuse.H0_H0 ;  /* 0x20000009ff0b7230 */ /* 0x100fe20000004100 */
[----:B------:R-:W-:Y:S01]  /*21340*/  FFMA.FTZ R15, R12, R22, R0 ;  /* 0x000000160c0f7223 */ /* 0x000fe20000010000 */
[----:B------:R-:W-:Y:S01]  /*21350*/  HADD2.F32 R3, -RZ, R9.H1_H1 ;  /* 0x30000009ff037230 */ /* 0x000fe20000004100 */
[CC--:B------:R-:W-:Y:S01]  /*21360*/  FMUL.FTZ R18, R2.reuse, R14.reuse ;  /* 0x0000000e02127220 */ /* 0x0c0fe20000410000 */
[----:B------:R-:W-:Y:S01]  /*21370*/  HADD2.F32 R10, -RZ, R10.H1_H1 ;  /* 0x3000000aff0a7230 */ /* 0x000fe20000004100 */
[-C--:B------:R-:W-:Y:S01]  /*21380*/  FMUL.FTZ R9, R2, R7.reuse ;  /* 0x0000000702097220 */ /* 0x080fe20000410000 */
[--C-:B------:R-:W-:Y:S01]  /*21390*/  HADD2.F32 R0, -RZ, R36.reuse.H0_H0 ;  /* 0x20000024ff007230 */ /* 0x100fe20000004100 */
[C---:B------:R-:W-:Y:S01]  /*213a0*/  FFMA.FTZ R18, R13.reuse, R7, -R18 ;  /* 0x000000070d127223 */ /* 0x040fe20000010812 */
[----:B------:R-:W-:Y:S01]  /*213b0*/  HADD2.F32 R2, -RZ, R36.H1_H1 ;  /* 0x30000024ff027230 */ /* 0x000fe20000004100 */
[----:B------:R-:W-:-:S02]  /*213c0*/  FFMA.FTZ R13, R13, R14, R9 ;  /* 0x0000000e0d0d7223 */ /* 0x000fc40000010009 */
[C---:B------:R-:W-:Y:S02]  /*213d0*/  FMUL.FTZ R7, R10.reuse, R0 ;  /* 0x000000000a077220 */ /* 0x040fe40000410000 */
[----:B------:R-:W-:Y:S02]  /*213e0*/  FMUL.FTZ R10, R10, R2 ;  /* 0x000000020a0a7220 */ /* 0x000fe40000410000 */
[C---:B------:R-:W-:Y:S02]  /*213f0*/  FMUL.FTZ R12, R3.reuse, R17 ;  /* 0x00000011030c7220 */ /* 0x040fe40000410000 */
[----:B------:R-:W-:Y:S02]  /*21400*/  FMUL.FTZ R9, R3, R16 ;  /* 0x0000001003097220 */ /* 0x000fe40000410000 */
[C---:B------:R-:W-:Y:S02]  /*21410*/  FFMA.FTZ R10, R8.reuse, R0, R10 ;  /* 0x00000000080a7223 */ /* 0x040fe4000001000a */
[----:B------:R-:W-:Y:S01]  /*21420*/  FFMA.FTZ R2, R8, R2, -R7 ;  /* 0x0000000208027223 */ /* 0x000fe20000010807 */
[----:B------:R-:W-:Y:S01]  /*21430*/  F2FP.PACK_AB R8, R13, R18 ;  /* 0x000000120d08723e */ /* 0x000fe200000000ff */
[----:B------:R-:W-:-:S02]  /*21440*/  FFMA.FTZ R0, R11, R16, -R12 ;  /* 0x000000100b007223 */ /* 0x000fc4000001080c */
[----:B------:R-:W-:Y:S01]  /*21450*/  FFMA.FTZ R9, R11, R17, R9 ;  /* 0x000000110b097223 */ /* 0x000fe20000010009 */
[----:B------:R-:W-:Y:S02]  /*21460*/  F2FP.PACK_AB R11, R15, R19 ;  /* 0x000000130f0b723e */ /* 0x000fe400000000ff */
[----:B------:R-:W-:Y:S02]  /*21470*/  F2FP.PACK_AB R10, R10, R2 ;  /* 0x000000020a0a723e */ /* 0x000fe400000000ff */
[----:B------:R-:W-:-:S05]  /*21480*/  F2FP.PACK_AB R9, R9, R0 ;  /* 0x000000000909723e */ /* 0x000fca00000000ff */
[----:B------:R1:W-:Y:S02]  /*21490*/  ST.E.128 [R20.64], R8 ;  /* 0x0000000814007985 */ /* 0x0003e4000c101d04 */
.L_x_1364:
[----:B------:R-:W-:Y:S05]  /*214a0*/  BSYNC B0 ;  /* 0x0000000000007941 */ /* 0x000fea0003800000 */
.L_x_1363:
[----:B------:R-:W-:-:S04]  /*214b0*/  IADD3 R0, R26, 0x20, RZ ;  /* 0x000000201a007810 */ /* 0x000fc80007ffe0ff */
[----:B------:R-:W-:-:S13]  /*214c0*/  ISETP.GE.AND P0, PT, R0, R37, PT ;  /* 0x000000250000720c */ /* 0x000fda0003f06270 */
[----:B------:R-:W-:Y:S05]  /*214d0*/  @P0 BRA `(.L_x_1362) ;  /* 0x000002a000000947 */ /* 0x000fea0003800000 */
[----:B-1----:R-:W2:Y:S01]  /*214e0*/  LD.E.128 R8, [R20.64+0x4000] ;  /* 0x0040000414087980 */ /* 0x002ea2000c101d00 */
[----:B------:R-:W-:Y:S01]  /*214f0*/  SHF.R.U32.HI R15, RZ, 0x10, R33 ;  /* 0x00000010ff0f7819 */ /* 0x000fe20000011621 */
[--C-:B------:R-:W-:Y:S01]  /*21500*/  HADD2.F32 R7, -RZ, R65.reuse.H1_H1 ;  /* 0x30000041ff077230 */ /* 0x100fe20000004100 */
[--C-:B------:R-:W-:Y:S01]  /*21510*/  SHF.R.U32.HI R3, RZ, 0x10, R31.reuse ;  /* 0x00000010ff037819 */ /* 0x100fe2000001161f */
        /* <DEDUP_REMOVED lines=21> */
[----:B------:R-:W-:Y:S01]  /*21670*/  HADD2.F32 R0, -RZ, R95.H1_H1 ;  /* 0x3000005fff007230 */ /* 0x000fe20000004100 */
        /* <DEDUP_REMOVED lines=15> */
[----:B------:R1:W-:Y:S02]  /*21770*/  ST.E.128 [R20.64+0x4000], R8 ;  /* 0x0040000814007985 */ /* 0x0003e4000c101d04 */
.L_x_1362:
[----:B------:R-:W-:Y:S05]  /*21780*/  BSYNC B1 ;  /* 0x0000000000017941 */ /* 0x000fea0003800000 */
.L_x_1361:
[----:B------:R-:W-:Y:S01]  /*21790*/  IADD3 R0, R64, 0x10, RZ ;  /* 0x0000001040007810 */ /* 0x000fe20007ffe0ff */
[----:B------:R-:W-:Y:S03]  /*217a0*/  BSSY B1, `(.L_x_1365) ;  /* 0x000005e000017945 */ /* 0x000fe60003800000 */
[----:B------:R-:W-:-:S13]  /*217b0*/  ISETP.GE.AND P0, PT, R0, R24, PT ;  /* 0x000000180000720c */ /* 0x000fda0003f06270 */
[----:B------:R-:W-:Y:S05]  /*217c0*/  @P0 BRA `(.L_x_1366) ;  /* 0x000005b000000947 */ /* 0x000fea0003800000 */
[----:B------:R-:W-:Y:S01]  /*217d0*/  ISETP.GE.AND P0, PT, R26, R37, PT ;  /* 0x000000251a00720c */ /* 0x000fe20003f06270 */
[----:B------:R-:W-:-:S12]  /*217e0*/  BSSY B0, `(.L_x_1367) ;  /* 0x000002c000007945 */ /* 0x000fd80003800000 */
[----:B------:R-:W-:Y:S05]  /*217f0*/  @P0 BRA `(.L_x_1368) ;  /* 0x000002a000000947 */ /* 0x000fea0003800000 */
[----:B-1----:R-:W2:Y:S01]  /*21800*/  LD.E.128 R8, [R20.64+0x800] ;  /* 0x0008000414087980 */ /* 0x002ea2000c101d00 */
[----:B------:R-:W-:Y:S01]  /*21810*/  SHF.R.U32.HI R15, RZ, 0x10, R39 ;  /* 0x00000010ff0f7819 */ /* 0x000fe20000011627 */
[----:B------:R-:W-:Y:S01]  /*21820*/  HADD2.F32 R7, -RZ, R96.H0_H0 ;  /* 0x20000060ff077230 */ /* 0x000fe20000004100 */
        /* <DEDUP_REMOVED lines=39> */
.L_x_1368:
[----:B------:R-:W-:Y:S05]  /*21aa0*/  BSYNC B0 ;  /* 0x0000000000007941 */ /* 0x000fea0003800000 */
.L_x_1367:
        /* <DEDUP_REMOVED lines=45> */
.L_x_1366:
[----:B------:R-:W-:Y:S05]  /*21d80*/  BSYNC B1 ;  /* 0x0000000000017941 */ /* 0x000fea0003800000 */
.L_x_1365:
        /* <DEDUP_REMOVED lines=49> */
.L_x_1372:
[----:B------:R-:W-:Y:S05]  /*220a0*/  BSYNC B0 ;  /* 0x0000000000007941 */ /* 0x000fea0003800000 */
.L_x_1371:
        /* <DEDUP_REMOVED lines=45> */
.L_x_1370:
[----:B------:R-:W-:Y:S05]  /*22380*/  BSYNC B1 ;  /* 0x0000000000017941 */ /* 0x000fea0003800000 */
.L_x_1369:
        /* <DEDUP_REMOVED lines=49> */
.L_x_1376:
[----:B------:R-:W-:Y:S05]  /*226a0*/  BSYNC B0 ;  /* 0x0000000000007941 */ /* 0x000fea0003800000 */
.L_x_1375:
        /* <DEDUP_REMOVED lines=45> */
.L_x_1374:
[----:B------:R-:W-:Y:S05]  /*22980*/  BSYNC B1 ;  /* 0x0000000000017941 */ /* 0x000fea0003800000 */
.L_x_1373:
        /* <DEDUP_REMOVED lines=49> */
.L_x_1380:
[----:B------:R-:W-:Y:S05]  /*22ca0*/  BSYNC B0 ;  /* 0x0000000000007941 */ /* 0x000fea0003800000 */
.L_x_1379:
        /* <DEDUP_REMOVED lines=45> */
.L_x_1378:
[----:B------:R-:W-:Y:S05]  /*22f80*/  BSYNC B1 ;  /* 0x0000000000017941 */ /* 0x000fea0003800000 */
.L_x_1377:
        /* <DEDUP_REMOVED lines=49> */
.L_x_1384:
[----:B------:R-:W-:Y:S05]  /*232a0*/  BSYNC B0 ;  /* 0x0000000000007941 */ /* 0x000fea0003800000 */
.L_x_1383:
        /* <DEDUP_REMOVED lines=45> */
.L_x_1382:
[----:B------:R-:W-:Y:S05]  /*23580*/  BSYNC B1 ;  /* 0x0000000000017941 */ /* 0x000fea0003800000 */
.L_x_1381:
        /* <DEDUP_REMOVED lines=49> */
.L_x_1388:
[----:B------:R-:W-:Y:S05]  /*238a0*/  BSYNC B0 ;  /* 0x0000000000007941 */ /* 0x000fea0003800000 */
.L_x_1387:
        /* <DEDUP_REMOVED lines=45> */
.L_x_1386:
[----:B------:R-:W-:Y:S05]  /*23b80*/  BSYNC B1 ;  /* 0x0000000000017941 */ /* 0x000fea0003800000 */
.L_x_1385:
[----:B------:R-:W-:Y:S01]  /*23b90*/  IADD3 R0, R64, 0x70, RZ ;  /* 0x0000007040007810 */ /* 0x000fe20007ffe0ff */
[----:B------:R-:W-:Y:S02]  /*23ba0*/  IMAD.MOV.U32 R2, RZ, RZ, R148 ;  /* 0x000000ffff027224 */ /* 0x000fe400078e0094 */
[----:B------:R-:W-:Y:S01]  /*23bb0*/  IMAD.MOV.U32 R3, RZ, RZ, 0x0 ;  /* 0x00000000ff037424 */ /* 0x000fe200078e00ff */
[----:B------:R-:W-:-:S13]  /*23bc0*/  ISETP.GE.AND P0, PT, R0, R24, PT ;  /* 0x000000180000720c */ /* 0x000fda0003f06270 */
[----:B------:R-:W-:Y:S05]  /*23bd0*/  @P0 RET.REL.NODEC R2 `(_ZN7cutlass13device_kernelIN5flash19enable_sm80_to_sm89INS1_16FlashAttnFwdSm80INS1_25CollectiveMainloopFwdSm80ILi4ELi1ELb0EN4cute5tupleIJNS5_1CILi128EEENS7_ILi48EEES8_EEELi128ENS_6half_tEfNS_4arch4Sm80ELb0ELb1ELb1ELb1ELb0ELb1ELb1ELb0EEENS1_21CollectiveEpilogueFwdINS6_IJS8_S8_S9_EEENS6_IJNS7_ILi1EEESH_SH_EEESB_SD_Li128ELb1ELb1ELb0ELb0EEENS1_19SingleTileSchedulerILb1ELb0ELb1ELi128EEEEEEEEEvNT_6ParamsE) ;  /* 0xfffdc42002000950 */ /* 0x000fea0003c3ffff */
        /* <DEDUP_REMOVED lines=45> */
.L_x_1390:
[----:B------:R-:W-:Y:S05]  /*23eb0*/  BSYNC B0 ;  /* 0x0000000000007941 */ /* 0x000fea0003800000 */
.L_x_1389:
[----:B------:R-:W-:Y:S01]  /*23ec0*/  IADD3 R0, R26, 0x20, RZ ;  /* 0x000000201a007810 */ /* 0x000fe20007ffe0ff */
[----:B------:R-:W-:Y:S02]  /*23ed0*/  IMAD.MOV.U32 R2, RZ, RZ, R148 ;  /* 0x000000ffff027224 */ /* 0x000fe400078e0094 */
[----:B------:R-:W-:Y:S01]  /*23ee0*/  IMAD.MOV.U32 R3, RZ, RZ, 0x0 ;  /* 0x00000000ff037424 */ /* 0x000fe200078e00ff */
[----:B------:R-:W-:-:S13]  /*23ef0*/  ISETP.GE.AND P0, PT, R0, R37, PT ;  /* 0x000000250000720c */ /* 0x000fda0003f06270 */
[----:B------:R-:W-:Y:S05]  /*23f00*/  @P0 RET.REL.NODEC R2 `(_ZN7cutlass13device_kernelIN5flash19enable_sm80_to_sm89INS1_16FlashAttnFwdSm80INS1_25CollectiveMainloopFwdSm80ILi4ELi1ELb0EN4cute5tupleIJNS5_1CILi128EEENS7_ILi48EEES8_EEELi128ENS_6half_tEfNS_4arch4Sm80ELb0ELb1ELb1ELb1ELb0ELb1ELb1ELb0EEENS1_21CollectiveEpilogueFwdINS6_IJS8_S8_S9_EEENS6_IJNS7_ILi1EEESH_SH_EEESB_SD_Li128ELb1ELb1ELb0ELb0EEENS1_19SingleTileSchedulerILb1ELb0ELb1ELi128EEEEEEEEEvNT_6ParamsE) ;  /* 0xfffdc0f002000950 */ /* 0x000fea0003c3ffff */
        /* <DEDUP_REMOVED lines=32> */
[----:B------:R-:W-:Y:S01]  /*24110*/  FMUL.FTZ R9, R3, R16 ;  /* 0x0000001003097220 */ /* 0x000fe20000410000 */
[----:B------:R-:W-:Y:S01]  /*24120*/  MOV R3, 0x0 ;  /* 0x0000000000037802 */ /* 0x000fe20000000f00 */
[C---:B------:R-:W-:Y:S02]  /*24130*/  FFMA.FTZ R10, R8.reuse, R0, R10 ;  /* 0x00000000080a7223 */ /* 0x040fe4000001000a */
[----:B------:R-:W-:Y:S01]  /*24140*/  FFMA.FTZ R2, R8, R2, -R7 ;  /* 0x0000000208027223 */ /* 0x000fe20000010807 */
[----:B------:R-:W-:Y:S01]  /*24150*/  F2FP.PACK_AB R8, R13, R18 ;  /* 0x000000120d08723e */ /* 0x000fe200000000ff */
[----:B------:R-:W-:-:S02]  /*24160*/  FFMA.FTZ R0, R11, R16, -R12 ;  /* 0x000000100b007223 */ /* 0x000fc4000001080c */
[----:B------:R-:W-:Y:S01]  /*24170*/  FFMA.FTZ R9, R11, R17, R9 ;  /* 0x000000110b097223 */ /* 0x000fe20000010009 */
[----:B------:R-:W-:Y:S02]  /*24180*/  F2FP.PACK_AB R11, R15, R19 ;  /* 0x000000130f0b723e */ /* 0x000fe400000000ff */
[----:B------:R-:W-:Y:S02]  /*24190*/  F2FP.PACK_AB R10, R10, R2 ;  /* 0x000000020a0a723e */ /* 0x000fe400000000ff */
[----:B------:R-:W-:Y:S02]  /*241a0*/  F2FP.PACK_AB R9, R9, R0 ;  /* 0x000000000909723e */ /* 0x000fe400000000ff */
[----:B------:R-:W-:-:S03]  /*241b0*/  MOV R2, R148 ;  /* 0x0000009400027202 */ /* 0x000fc60000000f00 */
[----:B------:R1:W-:Y:S01]  /*241c0*/  ST.E.128 [R20.64+0x7800], R8 ;  /* 0x0078000814007985 */ /* 0x0003e2000c101d04 */
[----:B------:R-:W-:Y:S05]  /*241d0*/  RET.REL.NODEC R2 `(_ZN7cutlass13device_kernelIN5flash19enable_sm80_to_sm89INS1_16FlashAttnFwdSm80INS1_25CollectiveMainloopFwdSm80ILi4ELi1ELb0EN4cute5tupleIJNS5_1CILi128EEENS7_ILi48EEES8_EEELi128ENS_6half_tEfNS_4arch4Sm80ELb0ELb1ELb1ELb1ELb0ELb1ELb1ELb0EEENS1_21CollectiveEpilogueFwdINS6_IJS8_S8_S9_EEENS6_IJNS7_ILi1EEESH_SH_EEESB_SD_Li128ELb1ELb1ELb0ELb0EEENS1_19SingleTileSchedulerILb1ELb0ELb1ELi128EEEEEEEEEvNT_6ParamsE) ;  /* 0xfffdbe2002007950 */ /* 0x000fea0003c3ffff */
.L_x_1328:
[----:B-----5:R-:W-:Y:S01]  /*241e0*/  ISETP.NE.AND P0, PT, R24, 0x1, PT ;  /* 0x000000011800780c */ /* 0x020fe20003f05270 */
[----:B------:R-:W-:Y:S01]  /*241f0*/  BSSY B0, `(.L_x_1391) ;  /* 0x0000007000007945 */ /* 0x000fe20003800000 */
[----:B------:R-:W-:-:S11]  /*24200*/  SHF.L.U32 R65, R36, 0x3, RZ ;  /* 0x0000000324417819 */ /* 0x000fd600000006ff */
[----:B------:R-:W-:Y:S05]  /*24210*/  @!P0 BRA `(.L_x_1392) ;  /* 0x0000004000008947 */ /* 0x000fea0003800000 */
[----:B------:R1:W2:Y:S04]  /*24220*/  LD.E R7, [R2.64+0x168] ;  /* 0x0001680402077980 */ /* 0x0002a8000c101900 */
[----:B-1----:R-:W3:Y:S01]  /*24230*/  LD.E R2, [R2.64+0x16c] ;  /* 0x00016c0402027980 */ /* 0x002ee2000c101900 */
[----:B--2---:R-:W-:-:S05]  /*24240*/  IMAD.HI.U32 R0, R0, R7, RZ ;  /* 0x0000000700007227 */ /* 0x004fca00078e00ff */
[----:B---3--:R-:W-:Y:S02]  /*24250*/  SHF.R.U32.HI R0, RZ, R2, R0 ;  /* 0x00000002ff007219 */ /* 0x008fe40000011600 */
.L_x_1392:
[----:B------:R-:W-:Y:S05]  /*24260*/  BSYNC B0 ;  /* 0x0000000000007941 */ /* 0x000fea0003800000 */
.L_x_1391:
[----:B------:R-:W-:Y:S01]  /*24270*/  MOV R14, R18 ;  /* 0x00000012000e7202 */ /* 0x000fe20000000f00 */
[----:B------:R-:W-:Y:S01]  /*24280*/  IMAD.MOV.U32 R3, RZ, RZ, R13 ;  /* 0x000000ffff037224 */ /* 0x000fe200078e000d */
[----:B------:R-:W-:Y:S01]  /*24290*/  MOV R2, R16 ;  /* 0x0000001000027202 */ /* 0x000fe20000000f00 */
[-C--:B------:R-:W-:Y:S01]  /*242a0*/  IMAD R11, R11, R0.reuse, RZ ;  /* 0x000000000b0b7224 */ /* 0x080fe200078e02ff */
[----:B------:R-:W-:Y:S01]  /*242b0*/  SHF.R.S32.HI R7, RZ, 0x1f, R0 ;  /* 0x0000001fff077819 */ /* 0x000fe20000011400 */
[-C--:B------:R-:W-:Y:S02]  /*242c0*/  IMAD R9, R9, R0.reuse, RZ ;  /* 0x0000000009097224 */ /* 0x080fe400078e02ff */
[----:B------:R-:W-:-:S04]  /*242d0*/  IMAD.WIDE.U32 R12, R10, R0, R14 ;  /* 0x000000000a0c7225 */ /* 0x000fc800078e000e */
[----:B------:R-:W-:Y:S01]  /*242e0*/  IMAD.WIDE.U32 R2, R8, R0, R2 ;  /* 0x0000000008027225 */ /* 0x000fe200078e0002 */
[----:B------:R-:W-:-:S03]  /*242f0*/  LEA R14, P1, R12, R22, 0x1 ;  /* 0x000000160c0e7211 */ /* 0x000fc600078208ff */
[-C--:B------:R-:W-:Y:S01]  /*24300*/  IMAD R10, R10, R7.reuse, R11 ;  /* 0x000000070a0a7224 */ /* 0x080fe200078e020b */
[----:B------:R-:W-:Y:S01]  /*24310*/  LEA R15, P0, R2, R20, 0x1 ;  /* 0x00000014020f7211 */ /* 0x000fe200078008ff */
[----:B------:R-:W-:-:S03]  /*24320*/  IMAD R0, R8, R7, R9 ;  /* 0x0000000708007224 */ /* 0x000fc600078e0209 */
[----:B------:R-:W-:Y:S01]  /*24330*/  IADD3 R7, R13, R10, RZ ;  /* 0x0000000a0d077210 */ /* 0x000fe20007ffe0ff */
[----:B------:R-:W-:-:S03]  /*24340*/  IMAD.IADD R0, R3, 0x1, R0 ;  /* 0x0000000103007824 */ /* 0x000fc600078e0200 */
[----:B------:R-:W-:Y:S02]  /*24350*/  LEA.HI.X R11, R12, R23, R7, 0x1, P1 ;  /* 0x000000170c0b7211 */ /* 0x000fe400008f0c07 */
[----:B------:R-:W-:Y:S01]  /*24360*/  LEA.HI.X R10, R2, R21, R0, 0x1, P0 ;  /* 0x00000015020a7211 */ /* 0x000fe200000f0c00 */
[----:B------:R-:W-:Y:S05]  /*24370*/  BRA.DIV ~URZ, `(.L_x_1393) ;  /* 0x00005b227f007947 */ /* 0x000fea000b800000 */
[----:B------:R1:W2:Y:S02]  /*24380*/  SHFL.IDX PT, R0, R11, RZ, 0x181f ;  /* 0x00181fff0b007589 */ /* 0x0002a400000e0000 */
.L_x_1443:
[----:B------:R-:W-:Y:S05]  /*24390*/  BRA.DIV ~URZ, `(.L_x_1394) ;  /* 0x00005b827f007947 */ /* 0x000fea000b800000 */
[----:B------:R3:W4:Y:S01]  /*243a0*/  SHFL.IDX PT, R8, R14, RZ, 0x181f ;  /* 0x00181fff0e087589 */ /* 0x00072200000e0000 */
[----:B--2---:R-:W-:-:S03]  /*243b0*/  MOV R9, R0 ;  /* 0x0000000000097202 */ /* 0x004fc60000000f00 */
[----:B------:R3:W2:Y:S04]  /*243c0*/  SHFL.IDX PT, R7, R10, RZ, 0x181f ;  /* 0x00181fff0a077589 */ /* 0x0006a800000e0000 */
[----:B------:R3:W1:Y:S02]  /*243d0*/  SHFL.IDX PT, R3, R15, RZ, 0x181f ;  /* 0x00181fff0f037589 */ /* 0x00066400000e0000 */
.L_x_1444:
[----:B------:R-:W-:Y:S01]  /*243e0*/  IMAD R12, R28, R24, RZ ;  /* 0x000000181c0c7224 */ /* 0x000fe200078e02ff */
[----:B------:R-:W-:Y:S01]  /*243f0*/  ISETP.GE.AND P0, PT, R65, R37, PT ;  /* 0x000000254100720c */ /* 0x000fe20003f06270 */
[----:B------:R-:W-:Y:S01]  /*24400*/  CS2R R34, SRZ ;  /* 0x0000000000227805 */ /* 0x000fe2000001ff00 */
[----:B------:R-:W-:Y:S01]  /*24410*/  SHF.R.S32.HI R13, RZ, 0x1f, R65 ;  /* 0x0000001fff0d7819 */ /* 0x000fe20000011441 */
[----:B------:R-:W-:Y:S01]  /*24420*/  CS2R R32, SRZ ;  /* 0x0000000000207805 */ /* 0x000fe2000001ff00 */
[----:B------:R-:W-:-:S13]  /*24430*/  ISETP.GE.OR P0, PT, R27, R12, P0 ;  /* 0x0000000c1b00720c */ /* 0x000fda0000706670 */
[C---:B------:R-:W-:Y:S01]  /*24440*/  @!P0 IMAD.SHL.U32 R2, R65.reuse, 0x2, RZ ;  /* 0x0000000241028824 */ /* 0x040fe200078e00ff */
[----:B------:R-:W-:-:S04]  /*24450*/  @!P0 SHF.L.U64.HI R0, R65, 0x1, R13 ;  /* 0x0000000141008819 */ /* 0x000fc8000001020d */
[----:B----4-:R-:W-:-:S05]  /*24460*/  @!P0 IADD3 R8, P1, R8, R2, RZ ;  /* 0x0000000208088210 */ /* 0x010fca0007f3e0ff */
[--C-:B------:R-:W-:Y:S01]  /*24470*/  @!P0 IMAD.X R9, R9, 0x1, R0.reuse, P1 ;  /* 0x0000000109098824 */ /* 0x100fe200008e0600 */
[----:B-1----:R-:W-:Y:S01]  /*24480*/  @!P0 IADD3 R2, P1, R3, R2, RZ ;  /* 0x0000000203028210 */ /* 0x002fe20007f3e0ff */
[----:B------:R-:W-:Y:S01]  /*24490*/  CS2R R18, SRZ ;  /* 0x0000000000127805 */ /* 0x000fe2000001ff00 */
[----:B------:R-:W-:Y:S02]  /*244a0*/  CS2R R16, SRZ ;  /* 0x0000000000107805 */ /* 0x000fe4000001ff00 */
[----:B------:R-:W4:Y:S01]  /*244b0*/  @!P0 LD.E.128 R32, [R8.64] ;  /* 0x0000000408208980 */ /* 0x000f22000c101d00 */
[----:B--2---:R-:W-:-:S05]  /*244c0*/  @!P0 IMAD.X R3, R7, 0x1, R0, P1 ;  /* 0x0000000107038824 */ /* 0x004fca00008e0600 */
[----:B------:R1:W2:Y:S01]  /*244d0*/  @!P0 LD.E.128 R16, [R2.64] ;  /* 0x0000000402108980 */ /* 0x0002a2000c101d00 */
[----:B------:R-:W-:Y:S01]  /*244e0*/  CS2R R46, SRZ ;  /* 0x00000000002e7805 */ /* 0x000fe2000001ff00 */
[----:B----4-:R-:W-:Y:S02]  /*244f0*/  IMAD.MOV.U32 R7, RZ, RZ, R34 ;  /* 0x000000ffff077224 */ /* 0x010fe400078e0022 */
[----:B-1----:R-:W-:Y:S02]  /*24500*/  IMAD.MOV.U32 R3, RZ, RZ, R35 ;  /* 0x000000ffff037224 */ /* 0x002fe400078e0023 */
[----:B------:R-:W-:Y:S01]  /*24510*/  IMAD.MOV.U32 R2, RZ, RZ, R32 ;  /* 0x000000ffff027224 */ /* 0x000fe200078e0020 */
[----:B------:R-:W-:Y:S01]  /*24520*/  PRMT R93, R7, 0x7610, R93 ;  /* 0x00007610075d7816 */ /* 0x000fe2000000005d */
[----:B------:R-:W-:Y:S01]  /*24530*/  IMAD.MOV.U32 R0, RZ, RZ, R33 ;  /* 0x000000ffff007224 */ /* 0x000fe200078e0021 */
[----:B------:R-:W-:Y:S01]  /*24540*/  PRMT R67, R3, 0x7610, R67 ;  /* 0x0000761003437816 */ /* 0x000fe20000000043 */
[----:B--2---:R-:W-:Y:S01]  /*24550*/  IMAD.MOV.U32 R7, RZ, RZ, R18 ;  /* 0x000000ffff077224 */ /* 0x004fe200078e0012 */
        /* <DEDUP_REMOVED lines=11> */
[----:B------:R1:W4:Y:S04]  /*24610*/  SHFL.IDX PT, R8, R14, 0x1, 0x181f ;  /* 0x00381f000e087f89 */ /* 0x00032800000e0000 */
[----:B------:R1:W3:Y:S04]  /*24620*/  SHFL.IDX PT, R7, R10, 0x1, 0x181f ;  /* 0x00381f000a077f89 */ /* 0x0002e800000e0000 */
[----:B------:R1:W1:Y:S02]  /*24630*/  SHFL.IDX PT, R2, R15, 0x1, 0x181f ;  /* 0x00381f000f027f89 */ /* 0x00026400000e0000 */
.L_x_1445:
[----:B------:R-:W-:Y:S01]  /*24640*/  IADD3 R0, R27, 0x10, RZ ;  /* 0x000000101b007810 */ /* 0x000fe20007ffe0ff */
[----:B------:R-:W-:Y:S01]  /*24650*/  BSSY B0, `(.L_x_1396) ;  /* 0x0000013000007945 */ /* 0x000fe20003800000 */
[----:B------:R-:W-:Y:S01]  /*24660*/  CS2R R44, SRZ ;  /* 0x00000000002c7805 */ /* 0x000fe2000001ff00 */
[----:B------:R-:W-:Y:S01]  /*24670*/  CS2R R42, SRZ ;  /* 0x00000000002a7805 */ /* 0x000fe2000001ff00 */
[----:B------:R-:W-:Y:S01]  /*24680*/  ISETP.GE.AND P0, PT, R0, R12, PT ;  /* 0x0000000c0000720c */ /* 0x000fe20003f06270 */
[----:B------:R-:W-:-:S12]  /*24690*/  CS2R R40, SRZ ;  /* 0x0000000000287805 */ /* 0x000fd8000001ff00 */
[----:B------:R-:W-:Y:S05]  /*246a0*/  @P0 BRA `(.L_x_1397) ;  /* 0x000000d000000947 */ /* 0x000fea0003800000 */
[----:B------:R-:W-:Y:S01]  /*246b0*/  ISETP.GE.AND P0, PT, R65, R37, PT ;  /* 0x000000254100720c */ /* 0x000fe20003f06270 */
[----:B------:R-:W-:Y:S01]  /*246c0*/  CS2R R44, SRZ ;  /* 0x00000000002c7805 */ /* 0x000fe2000001ff00 */
[----:B------:R-:W-:Y:S01]  /*246d0*/  CS2R R42, SRZ ;  /* 0x00000000002a7805 */ /* 0x000fe2000001ff00 */
[----:B------:R-:W-:-:S10]  /*246e0*/  CS2R R40, SRZ ;  /* 0x0000000000287805 */ /* 0x000fd4000001ff00 */
[----:B------:R-:W-:Y:S05]  /*246f0*/  @P0 BRA `(.L_x_1397) ;  /* 0x0000008000000947 */ /* 0x000fea0003800000 */
[C---:B------:R-:W-:Y:S01]  /*24700*/  IMAD.SHL.U32 R3, R65.reuse, 0x2, RZ ;  /* 0x0000000241037824 */ /* 0x040fe200078e00ff */
[----:B------:R-:W-:-:S04]  /*24710*/  SHF.L.U64.HI R0, R65, 0x1, R13 ;  /* 0x0000000141007819 */ /* 0x000fc8000001020d */
[-C--:B----4-:R-:W-:Y:S02]  /*24720*/  IADD3 R8, P1, R8, R3.reuse, RZ ;  /* 0x0000000308087210 */ /* 0x090fe40007f3e0ff */
[----:B-1----:R-:W-:-:S03]  /*24730*/  IADD3 R2, P0, R2, R3, RZ ;  /* 0x0000000302027210 */ /* 0x002fc60007f1e0ff */
[--C-:B--2---:R-:W-:Y:S02]  /*24740*/  IMAD.X R9, R9, 0x1, R0.reuse, P1 ;  /* 0x0000000109097824 */ /* 0x104fe400008e0600 */
[----:B---3--:R-:W-:-:S03]  /*24750*/  IMAD.X R3, R7, 0x1, R0, P0 ;  /* 0x0000000107037824 */ /* 0x008fc600000e0600 */
[----:B------:R1:W5:Y:S04]  /*24760*/  LD.E.128 R44, [R8.64] ;  /* 0x00000004082c7980 */ /* 0x000368000c101d00 */
[----:B------:R1:W5:Y:S02]  /*24770*/  LD.E.128 R40, [R2.64] ;  /* 0x0000000402287980 */ /* 0x000364000c101d00 */
.L_x_1397:
[----:B------:R-:W-:Y:S05]  /*24780*/  BSYNC B0 ;  /* 0x0000000000007941 */ /* 0x000fea0003800000 */
.L_x_1396:
[----:B---3-5:R-:W-:Y:S02]  /*24790*/  IMAD.MOV.U32 R7, RZ, RZ, R46 ;  /* 0x000000ffff077224 */ /* 0x028fe400078e002e */
[----:B-1----:R-:W-:Y:S02]  /*247a0*/  IMAD.MOV.U32 R3, RZ, RZ, R47 ;  /* 0x000000ffff037224 */ /* 0x002fe400078e002f */
        /* <DEDUP_REMOVED lines=15> */
[----:B------:R1:W3:Y:S02]  /*248a0*/  SHFL.IDX PT, R0, R11, 0x2, 0x181f ;  /* 0x00581f000b007f89 */ /* 0x0002e400000e0000 */
.L_x_1446:
[----:B------:R-:W-:Y:S05]  /*248b0*/  BRA.DIV ~URZ, `(.L_x_1399) ;  /* 0x00005a327f007947 */ /* 0x000fea000b800000 */
[----:B----4-:R4:W1:Y:S01]  /*248c0*/  SHFL.IDX PT, R8, R14, 0x2, 0x181f ;  /* 0x00581f000e087f89 */ /* 0x01086200000e0000 */
[----:B--23--:R-:W-:-:S03]  /*248d0*/  MOV R9, R0 ;  /* 0x0000000000097202 */ /* 0x00cfc60000000f00 */
[----:B------:R4:W2:Y:S04]  /*248e0*/  SHFL.IDX PT, R7, R10, 0x2, 0x181f ;  /* 0x00581f000a077f89 */ /* 0x0008a800000e0000 */
[----:B------:R4:W3:Y:S02]  /*248f0*/  SHFL.IDX PT, R3, R15, 0x2, 0x181f ;  /* 0x00581f000f037f89 */ /* 0x0008e400000e0000 */
.L_x_1447:
[----:B------:R-:W-:Y:S01]  /*24900*/  ISETP.GE.AND P0, PT, R65, R37, PT ;  /* 0x000000254100720c */ /* 0x000fe20003f06270 */
[----:B------:R-:W-:Y:S01]  /*24910*/  CS2R R58, SRZ ;  /* 0x00000000003a7805 */ /* 0x000fe2000001ff00 */
[----:B------:R-:W-:Y:S01]  /*24920*/  IADD3 R0, R27, 0x20, RZ ;  /* 0x000000201b007810 */ /* 0x000fe20007ffe0ff */
[----:B------:R-:W-:-:S03]  /*24930*/  CS2R R56, SRZ ;  /* 0x0000000000387805 */ /* 0x000fc6000001ff00 */
[----:B------:R-:W-:-:S13]  /*24940*/  ISETP.GE.OR P0, PT, R0, R12, P0 ;  /* 0x0000000c0000720c */ /* 0x000fda0000706670 */
[C---:B------:R-:W-:Y:S01]  /*24950*/  @!P0 IMAD.SHL.U32 R2, R65.reuse, 0x2, RZ ;  /* 0x0000000241028824 */ /* 0x040fe200078e00ff */
[----:B------:R-:W-:-:S04]  /*24960*/  @!P0 SHF.L.U64.HI R0, R65, 0x1, R13 ;  /* 0x0000000141008819 */ /* 0x000fc8000001020d */
[----:B-1----:R-:W-:-:S05]  /*24970*/  @!P0 IADD3 R8, P1, R8, R2, RZ ;  /* 0x0000000208088210 */ /* 0x002fca0007f3e0ff */
[--C-:B------:R-:W-:Y:S01]  /*24980*/  @!P0 IMAD.X R9, R9, 0x1, R0.reuse, P1 ;  /* 0x0000000109098824 */ /* 0x100fe200008e0600 */
[----:B---3--:R-:W-:Y:S01]  /*24990*/  @!P0 IADD3 R2, P1, R3, R2, RZ ;  /* 0x0000000203028210 */ /* 0x008fe20007f3e0ff */
[----:B------:R-:W-:Y:S01]  /*249a0*/  CS2R R54, SRZ ;  /* 0x0000000000367805 */ /* 0x000fe2000001ff00 */
[----:B------:R-:W-:Y:S02]  /*249b0*/  CS2R R52, SRZ ;  /* 0x0000000000347805 */ /* 0x000fe4000001ff00 */
[----:B------:R-:W3:Y:S01]  /*249c0*/  @!P0 LD.E.128 R56, [R8.64] ;  /* 0x0000000408388980 */ /* 0x000ee2000c101d00 */
[----:B--2---:R-:W-:-:S05]  /*249d0*/  @!P0 IMAD.X R3, R7, 0x1, R0, P1 ;  /* 0x0000000107038824 */ /* 0x004fca00008e0600 */
[----:B------:R1:W2:Y:S01]  /*249e0*/  @!P0 LD.E.128 R52, [R2.64] ;  /* 0x0000000402348980 */ /* 0x0002a2000c101d00 */
[----:B------:R-:W-:Y:S01]  /*249f0*/  CS2R R70, SRZ ;  /* 0x0000000000467805 */ /* 0x000fe2000001ff00 */
[----:B---3--:R-:W-:Y:S02]  /*24a00*/  IMAD.MOV.U32 R7, RZ, RZ, R58 ;  /* 0x000000ffff077224 */ /* 0x008fe400078e003a */
        /* <DEDUP_REMOVED lines=17> */
[----:B------:R1:W3:Y:S04]  /*24b20*/  SHFL.IDX PT, R8, R14, 0x3, 0x181f ;  /* 0x00781f000e087f89 */ /* 0x0002e800000e0000 */
[----:B------:R1:W4:Y:S04]  /*24b30*/  SHFL.IDX PT, R7, R10, 0x3, 0x181f ;  /* 0x00781f000a077f89 */ /* 0x00032800000e0000 */
[----:B------:R1:W1:Y:S02]  /*24b40*/  SHFL.IDX PT, R2, R15, 0x3, 0x181f ;  /* 0x00781f000f027f89 */ /* 0x00026400000e0000 */
.L_x_1448:
        /* <DEDUP_REMOVED lines=14> */
[-C--:B---3--:R-:W-:Y:S02]  /*24c30*/  IADD3 R8, P1, R8, R3.reuse, RZ ;  /* 0x0000000308087210 */ /* 0x088fe40007f3e0ff */
[----:B-1----:R-:W-:-:S03]  /*24c40*/  IADD3 R2, P0, R2, R3, RZ ;  /* 0x0000000302027210 */ /* 0x002fc60007f1e0ff */
[--C-:B--2---:R-:W-:Y:S02]  /*24c50*/  IMAD.X R9, R9, 0x1, R0.reuse, P1 ;  /* 0x0000000109097824 */ /* 0x104fe400008e0600 */
[----:B----4-:R-:W-:-:S03]  /*24c60*/  IMAD.X R3, R7, 0x1, R0, P0 ;  /* 0x0000000107037824 */ /* 0x010fc600000e0600 */
[----:B------:R1:W5:Y:S04]  /*24c70*/  LD.E.128 R68, [R8.64] ;  /* 0x0000000408447980 */ /* 0x000368000c101d00 */
[----:B------:R1:W5:Y:S02]  /*24c80*/  LD.E.128 R60, [R2.64] ;  /* 0x00000004023c7980 */ /* 0x000364000c101d00 */
.L_x_1402:
[----:B------:R-:W-:Y:S05]  /*24c90*/  BSYNC B0 ;  /* 0x0000000000007941 */ /* 0x000fea0003800000 */
.L_x_1401:
[----:B----45:R-:W-:Y:S02]  /*24ca0*/  IMAD.MOV.U32 R7, RZ, RZ, R70 ;  /* 0x000000ffff077224 */ /* 0x030fe400078e0046 */
        /* <DEDUP_REMOVED lines=16> */
[----:B------:R1:W4:Y:S02]  /*24db0*/  SHFL.IDX PT, R0, R11, 0x4, 0x181f ;  /* 0x00981f000b007f89 */ /* 0x00032400000e0000 */
.L_x_1449:
[----:B------:R-:W-:Y:S05]  /*24dc0*/  BRA.DIV ~URZ, `(.L_x_1404) ;  /* 0x000058f27f007947 */ /* 0x000fea000b800000 */
[----:B---3--:R3:W1:Y:S01]  /*24dd0*/  SHFL.IDX PT, R8, R14, 0x4, 0x181f ;  /* 0x00981f000e087f89 */ /* 0x00866200000e0000 */
[----:B--2-4-:R-:W-:-:S03]  /*24de0*/  MOV R9, R0 ;  /* 0x0000000000097202 */ /* 0x014fc60000000f00 */
[----:B------:R3:W2:Y:S04]  /*24df0*/  SHFL.IDX PT, R7, R10, 0x4, 0x181f ;  /* 0x00981f000a077f89 */ /* 0x0006a800000e0000 */
[----:B------:R3:W4:Y:S02]  /*24e00*/  SHFL.IDX PT, R3, R15, 0x4, 0x181f ;  /* 0x00981f000f037f89 */ /* 0x00072400000e0000 */
.L_x_1450:
        /* <DEDUP_REMOVED lines=9> */
[----:B----4-:R-:W-:Y:S01]  /*24ea0*/  @!P0 IADD3 R2, P1, R3, R2, RZ ;  /* 0x0000000203028210 */ /* 0x010fe20007f3e0ff */
        /* <DEDUP_REMOVED lines=27> */
.L_x_1451:
        /* <DEDUP_REMOVED lines=20> */
.L_x_1407:
[----:B------:R-:W-:Y:S05]  /*251a0*/  BSYNC B0 ;  /* 0x0000000000007941 */ /* 0x000fea0003800000 */
.L_x_1406:
        /* <DEDUP_REMOVED lines=18> */
.L_x_1452:
[----:B------:R-:W-:Y:S05]  /*252d0*/  BRA.DIV ~URZ, `(.L_x_1409) ;  /* 0x000057b27f007947 */ /* 0x000fea000b800000 */
[----:B----4-:R4:W1:Y:S01]  /*252e0*/  SHFL.IDX PT, R8, R14, 0x6, 0x181f ;  /* 0x00d81f000e087f89 */ /* 0x01086200000e0000 */
[----:B--23--:R-:W-:-:S03]  /*252f0*/  MOV R9, R0 ;  /* 0x0000000000097202 */ /* 0x00cfc60000000f00 */
[----:B------:R4:W2:Y:S04]  /*25300*/  SHFL.IDX PT, R7, R10, 0x6, 0x181f ;  /* 0x00d81f000a077f89 */ /* 0x0008a800000e0000 */
[----:B------:R4:W3:Y:S02]  /*25310*/  SHFL.IDX PT, R2, R15, 0x6, 0x181f ;  /* 0x00d81f000f027f89 */ /* 0x0008e400000e0000 */
.L_x_1453:
[----:B------:R-:W-:Y:S01]  /*25320*/  IADD3 R0, R27, 0x60, RZ ;  /* 0x000000601b007810 */ /* 0x000fe20007ffe0ff */
[----:B------:R-:W-:Y:S01]  /*25330*/  BSSY B0, `(.L_x_1410) ;  /* 0x0000013000007945 */ /* 0x000fe20003800000 */
[----:B------:R-:W-:Y:S01]  /*25340*/  CS2R R90, SRZ ;  /* 0x00000000005a7805 */ /* 0x000fe2000001ff00 */
[----:B------:R-:W-:Y:S01]  /*25350*/  CS2R R88, SRZ ;  /* 0x0000000000587805 */ /* 0x000fe2000001ff00 */
[----:B------:R-:W-:Y:S01]  /*25360*/  ISETP.GE.AND P0, PT, R0, R12, PT ;  /* 0x0000000c0000720c */ /* 0x000fe20003f06270 */
[----:B------:R-:W-:Y:S01]  /*25370*/  CS2R R98, SRZ ;  /* 0x0000000000627805 */ /* 0x000fe2000001ff00 */
[----:B------:R-:W-:-:S11]  /*25380*/  CS2R R96, SRZ ;  /* 0x0000000000607805 */ /* 0x000fd6000001ff00 */
[----:B------:R-:W-:Y:S05]  /*25390*/  @P0 BRA `(.L_x_1411) ;  /* 0x000000c000000947 */ /* 0x000fea0003800000 */
[----:B------:R-:W-:Y:S01]  /*253a0*/  ISETP.GE.AND P0, PT, R65, R37, PT ;  /* 0x000000254100720c */ /* 0x000fe20003f06270 */
[----:B------:R-:W-:-:S12]  /*253b0*/  CS2R R90, SRZ ;  /* 0x00000000005a7805 */ /* 0x000fd8000001ff00 */
[----:B------:R-:W-:Y:S05]  /*253c0*/  @P0 BRA `(.L_x_1411) ;  /* 0x0000009000000947 */ /* 0x000fea0003800000 */
[----:B------:R-:W-:Y:S01]  /*253d0*/  IMAD.SHL.U32 R3, R65, 0x2, RZ ;  /* 0x0000000241037824 */ /* 0x000fe200078e00ff */
[----:B------:R-:W-:-:S04]  /*253e0*/  SHF.R.S32.HI R0, RZ, 0x1f, R65 ;  /* 0x0000001fff007819 */ /* 0x000fc80000011441 */
[----:B------:R-:W-:Y:S02]  /*253f0*/  SHF.L.U64.HI R0, R65, 0x1, R0 ;  /* 0x0000000141007819 */ /* 0x000fe40000010200 */
[-C--:B-1----:R-:W-:Y:S02]  /*25400*/  IADD3 R8, P1, R8, R3.reuse, RZ ;  /* 0x0000000308087210 */ /* 0x082fe40007f3e0ff */
[----:B---3--:R-:W-:-:S03]  /*25410*/  IADD3 R2, P0, R2, R3, RZ ;  /* 0x0000000302027210 */ /* 0x008fc60007f1e0ff */
[--C-:B------:R-:W-:Y:S02]  /*25420*/  IMAD.X R9, R9, 0x1, R0.reuse, P1 ;  /* 0x0000000109097824 */ /* 0x100fe400008e0600 */
[----:B--2---:R-:W-:-:S03]  /*25430*/  IMAD.X R3, R7, 0x1, R0, P0 ;  /* 0x0000000107037824 */ /* 0x004fc600000e0600 */
[----:B------:R1:W5:Y:S04]  /*25440*/  LD.E.128 R88, [R8.64] ;  /* 0x0000000408587980 */ /* 0x000368000c101d00 */
[----:B------:R1:W5:Y:S02]  /*25450*/  LD.E.128 R96, [R2.64] ;  /* 0x0000000402607980 */ /* 0x000364000c101d00 */
.L_x_1411:
[----:B------:R-:W-:Y:S05]  /*25460*/  BSYNC B0 ;  /* 0x0000000000007941 */ /* 0x000fea0003800000 */
.L_x_1410:
[----:B--2--5:R-:W-:Y:S01]  /*25470*/  IMAD.MOV.U32 R7, RZ, RZ, R90 ;  /* 0x000000ffff077224 */ /* 0x024fe200078e005a */
[----:B------:R-:W-:Y:S01]  /*25480*/  CS2R R102, SRZ ;  /* 0x0000000000667805 */ /* 0x000fe2000001ff00 */
[----:B-1----:R-:W-:Y:S02]  /*25490*/  IMAD.MOV.U32 R3, RZ, RZ, R91 ;  /* 0x000000ffff037224 */ /* 0x002fe400078e005b */
        /* <DEDUP_REMOVED lines=19> */
.L_x_1454:
[----:B------:R-:W-:Y:S01]  /*255d0*/  IADD3 R2, R27, 0x70, RZ ;  /* 0x000000701b027810 */ /* 0x000fe20007ffe0ff */
[----:B------:R-:W-:Y:S01]  /*255e0*/  BSSY B0, `(.L_x_1413) ;  /* 0x0000012000007945 */ /* 0x000fe20003800000 */
[----:B------:R-:W-:Y:S01]  /*255f0*/  CS2R R100, SRZ ;  /* 0x0000000000647805 */ /* 0x000fe2000001ff00 */
[----:B------:R-:W-:Y:S01]  /*25600*/  CS2R R106, SRZ ;  /* 0x00000000006a7805 */ /* 0x000fe2000001ff00 */
[----:B------:R-:W-:Y:S01]  /*25610*/  ISETP.GE.AND P0, PT, R2, R12, PT ;  /* 0x0000000c0200720c */ /* 0x000fe20003f06270 */
[----:B------:R-:W-:-:S12]  /*25620*/  CS2R R104, SRZ ;  /* 0x0000000000687805 */ /* 0x000fd8000001ff00 */
[----:B------:R-:W-:Y:S05]  /*25630*/  @P0 BRA `(.L_x_1414) ;  /* 0x000000c000000947 */ /* 0x000fea0003800000 */
[C---:B------:R-:W-:Y:S01]  /*25640*/  ISETP.GE.AND P0, PT, R65.reuse, R37, PT ;  /* 0x000000254100720c */ /* 0x040fe20003f06270 */
[----:B------:R-:W-:Y:S01]  /*25650*/  IMAD.SHL.U32 R2, R65, 0x2, RZ ;  /* 0x0000000241027824 */ /* 0x000fe200078e00ff */
[----:B------:R-:W-:Y:S01]  /*25660*/  SHF.R.S32.HI R3, RZ, 0x1f, R65 ;  /* 0x0000001fff037819 */ /* 0x000fe20000011441 */
[----:B------:R-:W-:-:S03]  /*25670*/  CS2R R102, SRZ ;  /* 0x0000000000667805 */ /* 0x000fc6000001ff00 */
[-C--:B-1--4-:R-:W-:Y:S02]  /*25680*/  IADD3 R10, P1, R0, R2.reuse, RZ ;  /* 0x00000002000a7210 */ /* 0x092fe40007f3e0ff */
[----:B---3--:R-:W-:Y:S02]  /*25690*/  IADD3 R2, P2, R8, R2, RZ ;  /* 0x0000000208027210 */ /* 0x008fe40007f5e0ff */
[----:B------:R-:W-:-:S05]  /*256a0*/  SHF.L.U64.HI R0, R65, 0x1, R3 ;  /* 0x0000000141007819 */ /* 0x000fca0000010203 */
[--C-:B--2---:R-:W-:Y:S02]  /*256b0*/  IMAD.X R3, R9, 0x1, R0.reuse, P2 ;  /* 0x0000000109037824 */ /* 0x104fe400010e0600 */
[----:B------:R-:W-:Y:S01]  /*256c0*/  IMAD.X R11, R7, 0x1, R0, P1 ;  /* 0x00000001070b7824 */ /* 0x000fe200008e0600 */
[----:B------:R-:W-:Y:S05]  /*256d0*/  @P0 BRA `(.L_x_1414) ;  /* 0x0000002000000947 */ /* 0x000fea0003800000 */
[----:B------:R1:W5:Y:S04]  /*256e0*/  LD.E.128 R100, [R2.64] ;  /* 0x0000000402647980 */ /* 0x000368000c101d00 */
[----:B------:R1:W5:Y:S02]  /*256f0*/  LD.E.128 R104, [R10.64] ;  /* 0x000000040a687980 */ /* 0x000364000c101d00 */
.L_x_1414:
[----:B------:R-:W-:Y:S05]  /*25700*/  BSYNC B0 ;  /* 0x0000000000007941 */ /* 0x000fea0003800000 */
.L_x_1413:
[----:B-1----:R-:W-:Y:S01]  /*25710*/  IADD3 R0, R94, -c[0x0][0x20], RZ ;  /* 0x800008005e007a10 */ /* 0x002fe20007ffe0ff */
[----:B------:R-:W-:-:S04]  /*25720*/  DEPBAR.LE SB0, 0x1 ;  /* 0x000080400000791a */ /* 0x000fc80000000000 */
[----:B----4-:R-:W4:Y:S04]  /*25730*/  LDL.64 R2, [R0+0x20] ;  /* 0x0000200000027983 */ /* 0x010f280000100a00 */
[----:B--23--:R-:W2:Y:S01]  /*25740*/  LDL.64 R8, [R0+0x28] ;  /* 0x0000280000087983 */ /* 0x00cea20000100a00 */
[----:B------:R-:W-:Y:S03]  /*25750*/  WARPSYNC 0xffffffff ;  /* 0xffffffff00007948 */ /* 0x000fe60003800000 */
[----:B------:R-:W-:Y:S06]  /*25760*/  BAR.SYNC.DEFER_BLOCKING 0x0 ;  /* 0x0000000000007b1d */ /* 0x000fec0000010000 */
[----:B----4-:R1:W3:Y:S04]  /*25770*/  LD.E R7, [R2.64] ;  /* 0x0000000402077980 */ /* 0x0102e8000c101900 */
[----:B--2---:R2:W5:Y:S01]  /*25780*/  LD.E.64 R48, [R8.64] ;  /* 0x0000000408307980 */ /* 0x004562000c101b00 */
[----:B------:R-:W-:Y:S01]  /*25790*/  ISETP.GE.AND P1, PT, R65, R37, PT ;  /* 0x000000254100720c */ /* 0x000fe20003f26270 */
[----:B-----5:R-:W-:Y:S01]  /*257a0*/  IMAD.MOV.U32 R0, RZ, RZ, R102 ;  /* 0x000000ffff007224 */ /* 0x020fe200078e0066 */
[----:B------:R-:W-:Y:S04]  /*257b0*/  BSSY B0, `(.L_x_1415) ;  /* 0x000007c000007945 */ /* 0x000fe80003800000 */
[----:B------:R-:W-:Y:S01]  /*257c0*/  PRMT R137, R0, 0x7610, R137 ;  /* 0x0000761000897816 */ /* 0x000fe20000000089 */
[----:B------:R-:W-:-:S05]  /*257d0*/  IMAD.MOV.U32 R0, RZ, RZ, R101 ;  /* 0x000000ffff007224 */ /* 0x000fca00078e0065 */
[----:B------:R-:W-:Y:S01]  /*257e0*/  PRMT R94, R94, 0x5410, R0 ;  /* 0x000054105e5e7816 */ /* 0x000fe20000000000 */
[----:B------:R-:W-:-:S05]  /*257f0*/  IMAD.MOV.U32 R0, RZ, RZ, R105 ;  /* 0x000000ffff007224 */ /* 0x000fca00078e0069 */
[----:B------:R-:W-:Y:S01]  /*25800*/  PRMT R94, R0, 0x7610, R94 ;  /* 0x00007610005e7816 */ /* 0x000fe2000000005e */
[----:B-1----:R-:W-:Y:S02]  /*25810*/  IMAD.MOV.U32 R3, RZ, RZ, R103 ;  /* 0x000000ffff037224 */ /* 0x002fe400078e0067 */
[----:B------:R-:W-:-:S03]  /*25820*/  IMAD.MOV.U32 R2, RZ, RZ, R100 ;  /* 0x000000ffff027224 */ /* 0x000fc600078e0064 */
[----:B------:R-:W-:Y:S01]  /*25830*/  PRMT R118, R118, 0x5410, R3 ;  /* 0x0000541076767816 */ /* 0x000fe20000000003 */
[----:B------:R-:W-:Y:S01]  /*25840*/  IMAD.MOV.U32 R3, RZ, RZ, R107 ;  /* 0x000000ffff037224 */ /* 0x000fe200078e006b */
[----:B------:R-:W-:Y:S01]  /*25850*/  PRMT R136, R2, 0x7610, R136 ;  /* 0x0000761002887816 */ /* 0x000fe20000000088 */
[----:B------:R-:W-:-:S03]  /*25860*/  IMAD.MOV.U32 R2, RZ, RZ, R104 ;  /* 0x000000ffff027224 */ /* 0x000fc600078e0068 */
[----:B------:R-:W-:Y:S02]  /*25870*/  PRMT R118, R3, 0x7610, R118 ;  /* 0x0000761003767816 */ /* 0x000fe40000000076 */
[----:B------:R-:W-:Y:S01]  /*25880*/  PRMT R135, R135, 0x5410, R2 ;  /* 0x0000541087877816 */ /* 0x000fe20000000002 */
[----:B---3--:R-:W-:-:S05]  /*25890*/  IMAD R7, R7, -0x80, R12 ;  /* 0xffffff8007077824 */ /* 0x008fca00078e020c */
[----:B------:R-:W-:Y:S01]  /*258a0*/  IMNMX R66, R7, 0x80, PT ;  /* 0x0000008007427817 */ /* 0x000fe20003800200 */
[----:B------:R-:W-:-:S03]  /*258b0*/  IMAD.MOV.U32 R7, RZ, RZ, R106 ;  /* 0x000000ffff077224 */ /* 0x000fc600078e006a */
[----:B------:R-:W-:Y:S02]  /*258c0*/  ISETP.GE.OR P0, PT, R64, R66, P1 ;  /* 0x000000424000720c */ /* 0x000fe40000f06670 */
[----:B------:R-:W-:-:S11]  /*258d0*/  PRMT R136, R136, 0x5410, R7 ;  /* 0x0000541088887816 */ /* 0x000fd60000000007 */
[----:B------:R-:W-:Y:S05]  /*258e0*/  @P0 BRA `(.L_x_1416) ;  /* 0x0000068000000947 */ /* 0x000fea0003800000 */
[----:B--2---:R-:W-:Y:S02]  /*258f0*/  SHF.R.S32.HI R2, RZ, 0x1f, R29 ;  /* 0x0000001fff027819 */ /* 0x004fe4000001141d */
[----:B------:R-:W-:Y:S02]  /*25900*/  LEA.HI R7, R37, R36, RZ, 0x1d ;  /* 0x0000002425077211 */ /* 0x000fe400078fe8ff */
[----:B------:R-:W-:Y:S02]  /*25910*/  SHF.L.U32 R0, R64, 0x6, RZ ;  /* 0x0000000640007819 */ /* 0x000fe400000006ff */
[----:B------:R-:W-:Y:S02]  /*25920*/  LEA.HI R2, R2, R29, RZ, 0x6 ;  /* 0x0000001d02027211 */ /* 0x000fe400078f30ff */
[----:B------:R-:W-:Y:S02]  /*25930*/  SHF.R.S32.HI R8, RZ, 0x1f, R7 ;  /* 0x0000001fff087819 */ /* 0x000fe40000011407 */
[----:B------:R-:W-:-:S02]  /*25940*/  LOP3.LUT R0, R0, 0x1c0, RZ, 0xc0, !PT ;  /* 0x000001c000007812 */ /* 0x000fc400078ec0ff */
[----:B------:R-:W-:Y:S02]  /*25950*/  SHF.L.U32 R3, R2, 0x3, RZ ;  /* 0x0000000302037819 */ /* 0x000fe400000006ff */
[----:B------:R-:W-:Y:S02]  /*25960*/  LEA.HI R8, R8, R7, RZ, 0x3 ;  /* 0x0000000708087211 */ /* 0x000fe400078f18ff */
[----:B------:R-:W-:Y:S02]  /*25970*/  SHF.L.U32 R7, R7, 0x3, RZ ;  /* 0x0000000307077819 */ /* 0x000fe400000006ff */
[----:B------:R-:W-:Y:S02]  /*25980*/  LOP3.LUT R9, R0, 0x38, R65, 0xf8, !PT ;  /* 0x0000003800097812 */ /* 0x000fe400078ef841 */
[----:B------:R-:W-:Y:S02]  /*25990*/  SHF.R.U32.HI R2, RZ, 0x3, R0 ;  /* 0x00000003ff027819 */ /* 0x000fe40000011600 */
[----:B------:R-:W-:-:S02]  /*259a0*/  LOP3.LUT R3, R3, 0xfffffe00, RZ, 0xc0, !PT ;  /* 0xfffffe0003037812 */ /* 0x000fc400078ec0ff */
[----:B------:R-:W-:Y:S02]  /*259b0*/  LOP3.LUT R0, R0, 0x38, R7, 0xf8, !PT ;  /* 0x0000003800007812 */ /* 0x000fe400078ef807 */
[----:B------:R-:W-:Y:S02]  /*259c0*/  SHF.L.U32 R7, R8, 0xa, RZ ;  /* 0x0000000a08077819 */ /* 0x000fe400000006ff */
[----:B------:R-:W-:Y:S02]  /*259d0*/  LOP3.LUT R8, R3, R9, R2, 0xf6, !PT ;  /* 0x0000000903087212 */ /* 0x000fe400078ef602 */
[----:B------:R-:W-:Y:S02]  /*259e0*/  LOP3.LUT R2, R0, R2, RZ, 0x3c, !PT ;  /* 0x0000000200027212 */ /* 0x000fe400078e3cff */
[----:B------:R-:W-:Y:S01]  /*259f0*/  LOP3.LUT R0, R7, 0xffffe000, RZ, 0xc0, !PT ;  /* 0xffffe00007007812 */ /* 0x000fe200078ec0ff */
[----:B------:R-:W-:-:S03]  /*25a00*/  IMAD.WIDE.U32 R30, R8, 0x2, R48 ;  /* 0x00000002081e7825 */ /* 0x000fc600078e0030 */
[----:B------:R-:W-:Y:S02]  /*25a10*/  IADD3 R0, R2, R0, R3 ;  /* 0x0000000002007210 */ /* 0x000fe40007ffe003 */
[----:B------:R-:W2:Y:S03]  /*25a20*/  LD.E.128 R8, [R30.64] ;  /* 0x000000041e087980 */ /* 0x000ea6000c101d00 */
[----:B------:R-:W-:-:S05]  /*25a30*/  IMAD.WIDE.U32 R28, R0, 0x2, R48 ;  /* 0x00000002001c7825 */ /* 0x000fca00078e0030 */
[----:B------:R-:W3:Y:S01]  /*25a40*/  LD.E.128 R12, [R28.64] ;  /* 0x000000041c0c7980 */ /* 0x000ee2000c101d00 */
[--C-:B------:R-:W-:Y:S01]  /*25a50*/  HADD2.F32 R3, -RZ, R39.reuse.H0_H0 ;  /* 0x20000027ff037230 */ /* 0x100fe20000004100 */
[----:B------:R-:W-:Y:S01]  /*25a60*/  SHF.R.U64 R38, R32, 0x10, R33 ;  /* 0x0000001020267819 */ /* 0x000fe20000001221 */
[----:B------:R-:W-:Y:S01]  /*25a70*/  HADD2.F32 R0, -RZ, R39.H1_H1 ;  /* 0x30000027ff007230 */ /* 0x000fe20000004100 */
[----:B------:R-:W-:Y:S02]  /*25a80*/  SHF.R.U64 R32, R18, 0x10, R19 ;  /* 0x0000001012207819 */ /* 0x000fe40000001213 */
[----:B------:R-:W-:Y:S02]  /*25a90*/  SHF.R.U32.HI R23, RZ, 0x10, R17 ;  /* 0x00000010ff177819 */ /* 0x000fe40000011611 */
[----:B------:R-:W-:Y:S02]  /*25aa0*/  SHF.R.U32.HI R22, RZ, 0x10, R33 ;  /* 0x00000010ff167819 */ /* 0x000fe40000011621 */
[----:B------:R-:W-:Y:S01]  /*25ab0*/  SHF.R.U64 R33, R16, 0x10, R17 ;  /* 0x0000001010217819 */ /* 0x000fe20000001211 */
[----:B------:R-:W-:Y:S01]  /*25ac0*/  HADD2.F32 R23, -RZ, R23.H0_H0 ;  /* 0x20000017ff177230 */ /* 0x000fe20000004100 */
[----:B------:R-:W-:-:S02]  /*25ad0*/  SHF.R.U32.HI R24, RZ, 0x10, R19 ;  /* 0x00000010ff187819 */ /* 0x000fc40000011613 */
[--C-:B------:R-:W-:Y:S02]  /*25ae0*/  SHF.R.U32.HI R27, RZ, 0x10, R35.reuse ;  /* 0x00000010ff1b7819 */ /* 0x100fe40000011623 */
[----:B------:R-:W-:Y:S01]  /*25af0*/  SHF.R.U64 R34, R34, 0x10, R35 ;  /* 0x0000001022227819 */ /* 0x000fe20000001223 */
[--C-:B--2---:R-:W-:Y:S02]  /*25b00*/  HADD2.F32 R20, -RZ, R8.reuse.H0_H0 ;  /* 0x20000008ff147230 */ /* 0x104fe40000004100 */
[----:B------:R-:W-:Y:S02]  /*25b10*/  HADD2.F32 R25, -RZ, R8.H1_H1 ;  /* 0x30000008ff197230 */ /* 0x000fe40000004100 */
[--C-:B------:R-:W-:Y:S02]  /*25b20*/  HADD2.F32 R18, -RZ, R9.reuse.H0_H0 ;  /* 0x20000009ff127230 */ /* 0x100fe40000004100 */
[----:B------:R-:W-:Y:S02]  /*25b30*/  HADD2.F32 R17, -RZ, R9.H1_H1 ;  /* 0x30000009ff117230 */ /* 0x000fe40000004100 */
[----:B---3--:R-:W-:-:S02]  /*25b40*/  HADD2.F32 R2, -RZ, R13.H0_H0 ;  /* 0x2000000dff027230 */ /* 0x008fc40000004100 */
[----:B------:R-:W-:Y:S02]  /*25b50*/  HADD2.F32 R8, -RZ, R13.H1_H1 ;  /* 0x3000000dff087230 */ /* 0x000fe40000004100 */
[--C-:B------:R-:W-:Y:S01]  /*25b60*/  HADD2.F32 R7, -RZ, R15.reuse.H0_H0 ;  /* 0x2000000fff077230 */ /* 0x100fe20000004100 */
[CC--:B------:R-:W-:Y:S01]  /*25b70*/  FMUL.FTZ R13, R2.reuse, R3.reuse ;  /* 0x00000003020d7220 */ /* 0x0c0fe20000410000 */
[----:B------:R-:W-:Y:S01]  /*25b80*/  HADD2.F32 R9, -RZ, R15.H1_H1 ;  /* 0x3000000fff097230 */ /* 0x000fe20000004100 */
[-C--:B------:R-:W-:Y:S01]  /*25b90*/  FMUL.FTZ R2, R2, R0.reuse ;  /* 0x0000000002027220 */ /* 0x080fe20000410000 */
[----:B------:R-:W-:Y:S01]  /*25ba0*/  HADD2.F32 R15, -RZ, R22.H0_H0 ;  /* 0x20000016ff0f7230 */ /* 0x000fe20000004100 */
[C---:B------:R-:W-:Y:S01]  /*25bb0*/  FFMA.FTZ R51, R18.reuse, R0, -R13 ;  /* 0x0000000012337223 */ /* 0x040fe2000001080d */
[----:B------:R-:W-:Y:S01]  /*25bc0*/  HADD2.F32 R0, -RZ, R50.H0_H0 ;  /* 0x20000032ff007230 */ /* 0x000fe20000004100 */
[----:B------:R-:W-:Y:S01]  /*25bd0*/  FFMA.FTZ R50, R18, R3, R2 ;  /* 0x0000000312327223 */ /* 0x000fe20000010002 */
[----:B------:R-:W-:Y:S01]  /*25be0*/  HADD2.F32 R2, -RZ, R67.H0_H0 ;  /* 0x20000043ff027230 */ /* 0x000fe20000004100 */
[C---:B------:R-:W-:Y:S01]  /*25bf0*/  FMUL.FTZ R13, R8.reuse, R23 ;  /* 0x00000017080d7220 */ /* 0x040fe20000410000 */
[--C-:B------:R-:W-:Y:S01]  /*25c00*/  HADD2.F32 R16, -RZ, R11.reuse.H0_H0 ;  /* 0x2000000bff107230 */ /* 0x100fe20000004100 */
[-C--:B------:R-:W-:Y:S01]  /*25c10*/  FMUL.FTZ R8, R8, R15.reuse ;  /* 0x0000000f08087220 */ /* 0x080fe20000410000 */
[----:B------:R-:W-:Y:S01]  /*25c20*/  HADD2.F32 R18, -RZ, R24.H0_H0 ;  /* 0x20000018ff127230 */ /* 0x000fe20000004100 */
[----:B------:R-:W-:Y:S01]  /*25c30*/  FMUL.FTZ R3, R7, R2 ;  /* 0x0000000207037220 */ /* 0x000fe20000410000 */
[----:B------:R-:W-:Y:S01]  /*25c40*/  HADD2.F32 R19, -RZ, R11.H1_H1 ;  /* 0x3000000bff137230 */ /* 0x000fe20000004100 */
[----:B------:R-:W-:Y:S01]  /*25c50*/  FFMA.FTZ R35, R17, R15, -R13 ;  /* 0x0000000f11237223 */ /* 0x000fe2000001080d */
[----:B------:R-:W-:Y:S01]  /*25c60*/  HADD2.F32 R11, -RZ, R12.H0_H0 ;  /* 0x2000000cff0b7230 */ /* 0x000fe20000004100 */
[-C--:B------:R-:W-:Y:S01]  /*25c70*/  FMUL.FTZ R13, R7, R0.reuse ;  /* 0x00000000070d7220 */ /* 0x080fe20000410000 */
[--C-:B------:R-:W-:Y:S01]  /*25c80*/  HADD2.F32 R21, -RZ, R10.reuse.H0_H0 ;  /* 0x2000000aff157230 */ /* 0x100fe20000004100 */
[----:B------:R-:W-:Y:S01]  /*25c90*/  FFMA.FTZ R23, R17, R23, R8 ;  /* 0x0000001711177223 */ /* 0x000fe20000010008 */
[----:B------:R-:W-:Y:S01]  /*25ca0*/  HADD2.F32 R8, -RZ, R27.H0_H0 ;  /* 0x2000001bff087230 */ /* 0x000fe20000004100 */
[C---:B------:R-:W-:Y:S01]  /*25cb0*/  FFMA.FTZ R24, R16.reuse, R0, R3 ;  /* 0x0000000010187223 */ /* 0x040fe20000010003 */
[----:B------:R-:W-:Y:S01]  /*25cc0*/  HADD2.F32 R26, -RZ, R10.H1_H1 ;  /* 0x3000000aff1a7230 */ /* 0x000fe20000004100 */
[----:B------:R-:W-:Y:S01]  /*25cd0*/  FMUL.FTZ R0, R9, R18 ;  /* 0x0000001209007220 */ /* 0x000fe20000410000 */
[----:B------:R-:W-:Y:S01]  /*25ce0*/  HADD2.F32 R7, -RZ, R92.H0_H0 ;  /* 0x2000005cff077230 */ /* 0x000fe20000004100 */
[----:B------:R-:W-:Y:S01]  /*25cf0*/  FFMA.FTZ R39, R16, R2, -R13 ;  /* 0x0000000210277223 */ /* 0x000fe2000001080d */
[----:B------:R-:W-:Y:S01]  /*25d00*/  HADD2.F32 R2, -RZ, R67.H1_H1 ;  /* 0x30000043ff027230 */ /* 0x000fe20000004100 */
[-C--:B------:R-:W-:Y:S01]  /*25d10*/  FFMA.FTZ R15, R19, R8.reuse, -R0 ;  /* 0x00000008130f7223 */ /* 0x080fe20000010800 */
[----:B------:R-:W-:Y:S01]  /*25d20*/  HADD2.F32 R10, -RZ, R14.H0_H0 ;  /* 0x2000000eff0a7230 */ /* 0x000fe20000004100 */
[----:B------:R-:W-:Y:S01]  /*25d30*/  FMUL.FTZ R9, R9, R8 ;  /* 0x0000000809097220 */ /* 0x000fe20000410000 */
[----:B------:R-:W-:Y:S01]  /*25d40*/  HADD2.F32 R0, -RZ, R92.H1_H1 ;  /* 0x3000005cff007230 */ /* 0x000fe20000004100 */
[C---:B------:R-:W-:Y:S01]  /*25d50*/  FMUL.FTZ R13, R11.reuse, R2 ;  /* 0x000000020b0d7220 */ /* 0x040fe20000410000 */
[----:B------:R-:W-:Y:S01]  /*25d60*/  HADD2.F32 R3, -RZ, R93.H0_H0 ;  /* 0x2000005dff037230 */ /* 0x000fe20000004100 */
[----:B------:R-:W-:Y:S01]  /*25d70*/  FMUL.FTZ R11, R11, R7 ;  /* 0x000000070b0b7220 */ /* 0x000fe20000410000 */
[----:B------:R-:W-:Y:S01]  /*25d80*/  HADD2.F32 R12, -RZ, R12.H1_H1 ;  /* 0x3000000cff0c7230 */ /* 0x000fe20000004100 */
[----:B------:R-:W-:Y:S01]  /*25d90*/  FMUL.FTZ R8, R10, R0 ;  /* 0x000000000a087220 */ /* 0x000fe20000410000 */
[----:B------:R-:W-:Y:S01]  /*25da0*/  HADD2.F32 R14, -RZ, R14.H1_H1 ;  /* 0x3000000eff0e7230 */ /* 0x000fe20000004100 */
[----:B------:R-:W-:Y:S01]  /*25db0*/  FFMA.FTZ R19, R19, R18, R9 ;  /* 0x0000001213137223 */ /* 0x000fe20000010009 */
[----:B------:R-:W-:Y:S01]  /*25dc0*/  HADD2.F32 R9, -RZ, R33.H0_H0 ;  /* 0x20000021ff097230 */ /* 0x000fe20000004100 */
[----:B------:R-:W-:Y:S01]  /*25dd0*/  FFMA.FTZ R18, R20, R2, R11 ;  /* 0x0000000214127223 */ /* 0x000fe2000001000b */
[----:B------:R-:W-:Y:S01]  /*25de0*/  HADD2.F32 R11, -RZ, R32.H0_H0 ;  /* 0x20000020ff0b7230 */ /* 0x000fe20000004100 */
[-C--:B------:R-:W-:Y:S01]  /*25df0*/  FMUL.FTZ R2, R10, R3.reuse ;  /* 0x000000030a027220 */ /* 0x080fe20000410000 */
[----:B------:R-:W-:Y:S01]  /*25e00*/  HADD2.F32 R10, -RZ, R34.H0_H0 ;  /* 0x20000022ff0a7230 */ /* 0x000fe20000004100 */
[----:B------:R-:W-:Y:S01]  /*25e10*/  FFMA.FTZ R17, R21, R3, -R8 ;  /* 0x0000000315117223 */ /* 0x000fe20000010808 */
[----:B------:R-:W-:Y:S01]  /*25e20*/  HADD2.F32 R8, -RZ, R38.H0_H0 ;  /* 0x20000026ff087230 */ /* 0x000fe20000004100 */
[----:B------:R-:W-:Y:S01]  /*25e30*/  FFMA.FTZ R22, R20, R7, -R13 ;  /* 0x0000000714167223 */ /* 0x000fe2000001080d */
[----:B------:R-:W-:Y:S01]  /*25e40*/  F2FP.PACK_AB R13, R35, R51 ;  /* 0x00000033230d723e */ /* 0x000fe200000000ff */
[----:B------:R-:W-:Y:S01]  /*25e50*/  FFMA.FTZ R16, R21, R0, R2 ;  /* 0x0000000015107223 */ /* 0x000fe20000010002 */
[----:B------:R-:W-:Y:S01]  /*25e60*/  F2FP.PACK_AB R15, R15, R39 ;  /* 0x000000270f0f723e */ /* 0x000fe200000000ff */
[----:B------:R-:W-:-:S02]  /*25e70*/  FMUL.FTZ R7, R12, R9 ;  /* 0x000000090c077220 */ /* 0x000fc40000410000 */
[----:B------:R-:W-:Y:S02]  /*25e80*/  FMUL.FTZ R2, R14, R11 ;  /* 0x0000000b0e027220 */ /* 0x000fe40000410000 */
[----:B------:R-:W-:Y:S02]  /*25e90*/  FMUL.FTZ R3, R12, R8 ;  /* 0x000000080c037220 */ /* 0x000fe40000410000 */
[----:B------:R-:W-:Y:S02]  /*25ea0*/  FMUL.FTZ R0, R14, R10 ;  /* 0x0000000a0e007220 */ /* 0x000fe40000410000 */
[C---:B------:R-:W-:Y:S02]  /*25eb0*/  FFMA.FTZ R7, R25.reuse, R8, -R7 ;  /* 0x0000000819077223 */ /* 0x040fe40000010807 */
[C---:B------:R-:W-:Y:S02]  /*25ec0*/  FFMA.FTZ R2, R26.reuse, R10, -R2 ;  /* 0x0000000a1a027223 */ /* 0x040fe40000010802 */
[----:B------:R-:W-:Y:S01]  /*25ed0*/  FFMA.FTZ R3, R25, R9, R3 ;  /* 0x0000000919037223 */ /* 0x000fe20000010003 */
[----:B------:R-:W-:Y:S01]  /*25ee0*/  F2FP.PACK_AB R12, R7, R22 ;  /* 0x00000016070c723e */ /* 0x000fe200000000ff */
[----:B------:R-:W-:Y:S01]  /*25ef0*/  FFMA.FTZ R0, R26, R11, R0 ;  /* 0x0000000b1a007223 */ /* 0x000fe20000010000 */
[----:B------:R-:W-:-:S02]  /*25f00*/  F2FP.PACK_AB R14, R2, R17 ;  /* 0x00000011020e723e */ /* 0x000fc400000000ff */
[----:B------:R-:W-:Y:S02]  /*25f10*/  F2FP.PACK_AB R9, R23, R50 ;  /* 0x000000321709723e */ /* 0x000fe400000000ff */
[----:B------:R-:W-:Y:S01]  /*25f20*/  F2FP.PACK_AB R11, R19, R24 ;  /* 0x00000018130b723e */ /* 0x000fe200000000ff */
[----:B------:R1:W-:Y:S01]  /*25f30*/  ST.E.128 [R30.64], R12 ;  /* 0x0000000c1e007985 */ /* 0x0003e2000c101d04 */
[----:B------:R-:W-:Y:S02]  /*25f40*/  F2FP.PACK_AB R8, R3, R18 ;  /* 0x000000120308723e */ /* 0x000fe400000000ff */
[----:B------:R-:W-:-:S05]  /*25f50*/  F2FP.PACK_AB R10, R0, R16 ;  /* 0x00000010000a723e */ /* 0x000fca00000000ff */
[----:B------:R1:W-:Y:S02]  /*25f60*/  ST.E.128 [R28.64], R8 ;  /* 0x000000081c007985 */ /* 0x0003e4000c101d04 */
.L_x_1416:
[----:B--2---:R-:W-:Y:S05]  /*25f70*/  BSYNC B0 ;  /* 0x0000000000007941 */ /* 0x004fea0003800000 */
.L_x_1415:
[----:B------:R-:W-:Y:S01]  /*25f80*/  IADD3 R0, R64, 0x10, RZ ;  /* 0x0000001040007810 */ /* 0x000fe20007ffe0ff */
[----:B------:R-:W-:Y:S03]  /*25f90*/  BSSY B0, `(.L_x_1417) ;  /* 0x000006b000007945 */ /* 0x000fe60003800000 */
[----:B------:R-:W-:-:S13]  /*25fa0*/  ISETP.GE.OR P0, PT, R0, R66, P1 ;  /* 0x000000420000720c */ /* 0x000fda0000f06670 */
[----:B------:R-:W-:Y:S05]  /*25fb0*/  @P0 BRA `(.L_x_1418) ;  /* 0x0000068000000947 */ /* 0x000fea0003800000 */
[----:B------:R-:W-:Y:S02]  /*25fc0*/  SHF.R.S32.HI R2, RZ, 0x1f, R0 ;  /* 0x0000001fff027819 */ /* 0x000fe40000011400 */
[----:B------:R-:W-:Y:S02]  /*25fd0*/  LEA.HI R7, R37, R36, RZ, 0x1d ;  /* 0x0000002425077211 */ /* 0x000fe400078fe8ff */
[----:B------:R-:W-:Y:S02]  /*25fe0*/  SHF.L.U32 R3, R0, 0x6, RZ ;  /* 0x0000000600037819 */ /* 0x000fe400000006ff */
[----:B------:R-:W-:Y:S02]  /*25ff0*/  LEA.HI R2, R2, R0, RZ, 0x3 ;  /* 0x0000000002027211 */ /* 0x000fe400078f18ff */
[----:B-1----:R-:W-:Y:S02]  /*26000*/  SHF.R.S32.HI R8, RZ, 0x1f, R7 ;  /* 0x0000001fff087819 */ /* 0x002fe40000011407 */
        /* <DEDUP_REMOVED lines=17> */
[----:B------:R-:W-:Y:S01]  /*26120*/  HADD2.F32 R3, -RZ, R93.H1_H1 ;  /* 0x3000005dff037230 */ /* 0x000fe20000004100 */
[----:B------:R-:W-:Y:S01]  /*26130*/  SHF.R.U32.HI R23, RZ, 0x10, R41 ;  /* 0x00000010ff177819 */ /* 0x000fe20000011629 */
[----:B------:R-:W-:Y:S01]  /*26140*/  HADD2.F32 R0, -RZ, R95.H0_H0 ;  /* 0x2000005fff007230 */ /* 0x000fe20000004100 */
[----:B------:R-:W-:Y:S02]  /*26150*/  SHF.R.U32.HI R22, RZ, 0x10, R45 ;  /* 0x00000010ff167819 */ /* 0x000fe4000001162d */
[----:B------:R-:W-:Y:S01]  /*26160*/  SHF.R.U64 R32, R40, 0x10, R41 ;  /* 0x0000001028207819 */ /* 0x000fe20000001229 */
[----:B------:R-:W-:Y:S01]  /*26170*/  HADD2.F32 R23, -RZ, R23.H0_H0 ;  /* 0x20000017ff177230 */ /* 0x000fe20000004100 */
[----:B------:R-:W-:Y:S02]  /*26180*/  SHF.R.U32.HI R24, RZ, 0x10, R43 ;  /* 0x00000010ff187819 */ /* 0x000fe4000001162b */
[----:B------:R-:W-:-:S02]  /*26190*/  SHF.R.U32.HI R27, RZ, 0x10, R47 ;  /* 0x00000010ff1b7819 */ /* 0x000fc4000001162f */
[----:B------:R-:W-:Y:S02]  /*261a0*/  SHF.R.U64 R33, R42, 0x10, R43 ;  /* 0x000000102a217819 */ /* 0x000fe4000000122b */
[----:B------:R-:W-:Y:S02]  /*261b0*/  SHF.R.U64 R39, R44, 0x10, R45 ;  /* 0x000000102c277819 */ /* 0x000fe4000000122d */
[----:B------:R-:W-:Y:S01]  /*261c0*/  SHF.R.U64 R34, R46, 0x10, R47 ;  /* 0x000000102e227819 */ /* 0x000fe2000000122f */
[--C-:B--2---:R-:W-:Y:S02]  /*261d0*/  HADD2.F32 R20, -RZ, R8.reuse.H0_H0 ;  /* 0x20000008ff147230 */ /* 0x104fe40000004100 */
[----:B------:R-:W-:Y:S02]  /*261e0*/  HADD2.F32 R25, -RZ, R8.H1_H1 ;  /* 0x30000008ff197230 */ /* 0x000fe40000004100 */
[--C-:B------:R-:W-:Y:S02]  /*261f0*/  HADD2.F32 R18, -RZ, R9.reuse.H0_H0 ;  /* 0x20000009ff127230 */ /* 0x100fe40000004100 */
[----:B------:R-:W-:-:S02]  /*26200*/  HADD2.F32 R17, -RZ, R9.H1_H1 ;  /* 0x30000009ff117230 */ /* 0x000fc40000004100 */
[--C-:B---3--:R-:W-:Y:S02]  /*26210*/  HADD2.F32 R2, -RZ, R13.reuse.H0_H0 ;  /* 0x2000000dff027230 */ /* 0x108fe40000004100 */
[----:B------:R-:W-:Y:S02]  /*26220*/  HADD2.F32 R8, -RZ, R13.H1_H1 ;  /* 0x3000000dff087230 */ /* 0x000fe40000004100 */
[--C-:B------:R-:W-:Y:S01]  /*26230*/  HADD2.F32 R7, -RZ, R15.reuse.H0_H0 ;  /* 0x2000000fff077230 */ /* 0x100fe20000004100 */
[CC--:B------:R-:W-:Y:S01]  /*26240*/  FMUL.FTZ R13, R2.reuse, R3.reuse ;  /* 0x00000003020d7220 */ /* 0x0c0fe20000410000 */
[----:B------:R-:W-:Y:S01]  /*26250*/  HADD2.F32 R9, -RZ, R15.H1_H1 ;  /* 0x3000000fff097230 */ /* 0x000fe20000004100 */
[-C--:B------:R-:W-:Y:S01]  /*26260*/  FMUL.FTZ R2, R2, R0.reuse ;  /* 0x0000000002027220 */ /* 0x080fe20000410000 */
[----:B------:R-:W-:Y:S01]  /*26270*/  HADD2.F32 R15, -RZ, R22.H0_H0 ;  /* 0x20000016ff0f7230 */ /* 0x000fe20000004100 */
[C---:B------:R-:W-:Y:S01]  /*26280*/  FFMA.FTZ R41, R18.reuse, R0, -R13 ;  /* 0x0000000012297223 */ /* 0x040fe2000001080d */
[----:B------:R-:W-:Y:S01]  /*26290*/  HADD2.F32 R0, -RZ, R95.H1_H1 ;  /* 0x3000005fff007230 */ /* 0x000fe20000004100 */
        /* <DEDUP_REMOVED lines=17> */
[--C-:B------:R-:W-:Y:S01]  /*263b0*/  HADD2.F32 R7, -RZ, R109.reuse.H0_H0 ;  /* 0x2000006dff077230 */ /* 0x100fe20000004100 */
        /* <DEDUP_REMOVED lines=40> */
.L_x_1418:
[----:B------:R-:W-:Y:S05]  /*26640*/  BSYNC B0 ;  /* 0x0000000000007941 */ /* 0x000fea0003800000 */
.L_x_1417:
        /* <DEDUP_REMOVED lines=30> */
[----:B------:R-:W-:Y:S01]  /*26830*/  SHF.R.U32.HI R24, RZ, 0x10, R55 ;  /* 0x00000010ff187819 */ /* 0x000fe20000011637 */
[----:B------:R-:W-:Y:S01]  /*26840*/  HADD2.F32 R23, -RZ, R23.H0_H0 ;  /* 0x20000017ff177230 */ /* 0x000fe20000004100 */
[----:B------:R-:W-:Y:S02]  /*26850*/  SHF.R.U32.HI R27, RZ, 0x10, R59 ;  /* 0x00000010ff1b7819 */ /* 0x000fe4000001163b */
[----:B------:R-:W-:-:S02]  /*26860*/  SHF.R.U64 R32, R52, 0x10, R53 ;  /* 0x0000001034207819 */ /* 0x000fc40000001235 */
        /* <DEDUP_REMOVED lines=52> */
[C---:B------:R-:W-:Y:S01]  /*26bb0*/  FFMA.FTZ R17, R21.reuse, R3, -R8 ;  /* 0x0000000315117223 */ /* 0x040fe20000010808 */
        /* <DEDUP_REMOVED lines=21> */
.L_x_1420:
[----:B------:R-:W-:Y:S05]  /*26d10*/  BSYNC B0 ;  /* 0x0000000000007941 */ /* 0x000fea0003800000 */
.L_x_1419:
        /* <DEDUP_REMOVED lines=108> */
.L_x_1422:
[----:B------:R-:W-:Y:S05]  /*273e0*/  BSYNC B0 ;  /* 0x0000000000007941 */ /* 0x000fea0003800000 */
.L_x_1421:
        /* <DEDUP_REMOVED lines=108> */
.L_x_1424:
[----:B------:R-:W-:Y:S05]  /*27ab0*/  BSYNC B0 ;  /* 0x0000000000007941 */ /* 0x000fea0003800000 */
.L_x_1423:
        /* <DEDUP_REMOVED lines=108> */
.L_x_1426:
[----:B------:R-:W-:Y:S05]  /*28180*/  BSYNC B0 ;  /* 0x0000000000007941 */ /* 0x000fea0003800000 */
.L_x_1425:
        /* <DEDUP_REMOVED lines=108> */
.L_x_1428:
[----:B------:R-:W-:Y:S05]  /*28850*/  BSYNC B0 ;  /* 0x0000000000007941 */ /* 0x000fea0003800000 */
.L_x_1427:
[----:B------:R-:W-:Y:S01]  /*28860*/  IADD3 R0, R64, 0x70, RZ ;  /* 0x0000007040007810 */ /* 0x000fe20007ffe0ff */
[----:B------:R-:W-:Y:S02]  /*28870*/  IMAD.MOV.U32 R2, RZ, RZ, R148 ;  /* 0x000000ffff027224 */ /* 0x000fe400078e0094 */
[----:B------:R-:W-:Y:S01]  /*28880*/  IMAD.MOV.U32 R3, RZ, RZ, 0x0 ;  /* 0x00000000ff037424 */ /* 0x000fe200078e00ff */
[----:B------:R-:W-:-:S13]  /*28890*/  ISETP.GE.OR P0, PT, R0, R66, P1 ;  /* 0x000000420000720c */ /* 0x000fda0000f06670 */
[----:B------:R-:W-:Y:S05]  /*288a0*/  @P0 RET.REL.NODEC R2 `(_ZN7cutlass13device_kernelIN5flash19enable_sm80_to_sm89INS1_16FlashAttnFwdSm80INS1_25CollectiveMainloopFwdSm80ILi4ELi1ELb0EN4cute5tupleIJNS5_1CILi128EEENS7_ILi48EEES8_EEELi128ENS_6half_tEfNS_4arch4Sm80ELb0ELb1ELb1ELb1ELb0ELb1ELb1ELb0EEENS1_21CollectiveEpilogueFwdINS6_IJS8_S8_S9_EEENS6_IJNS7_ILi1EEESH_SH_EEESB_SD_Li128ELb1ELb1ELb0ELb0EEENS1_19SingleTileSchedulerILb1ELb0ELb1ELi128EEEEEEEEEvNT_6ParamsE) ;  /* 0xfffd775002000950 */ /* 0x000fea0003c3ffff */
        /* <DEDUP_REMOVED lines=23> */
[----:B------:R-:W-:Y:S01]  /*28a20*/  SHF.R.U32.HI R24, RZ, 0x10, R107 ;  /* 0x00000010ff187819 */ /* 0x000fe2000001166b */
[----:B------:R-:W-:Y:S01]  /*28a30*/  HADD2.F32 R0, -RZ, R94.H1_H1 ;  /* 0x3000005eff007230 */ /* 0x000fe20000004100 */
[----:B------:R-:W-:Y:S02]  /*28a40*/  SHF.R.U32.HI R23, RZ, 0x10, R105 ;  /* 0x00000010ff177819 */ /* 0x000fe40000011669 */
[----:B------:R-:W-:Y:S01]  /*28a50*/  SHF.R.U32.HI R27, RZ, 0x10, R103 ;  /* 0x00000010ff1b7819 */ /* 0x000fe20000011667 */
[----:B------:R-:W-:Y:S01]  /*28a60*/  HADD2.F32 R24, -RZ, R24.H0_H0 ;  /* 0x20000018ff187230 */ /* 0x000fe20000004100 */
[----:B------:R-:W-:Y:S01]  /*28a70*/  SHF.R.U32.HI R22, RZ, 0x10, R101 ;  /* 0x00000010ff167819 */ /* 0x000fe20000011665 */
[----:B------:R-:W-:Y:S01]  /*28a80*/  HADD2.F32 R23, -RZ, R23.H0_H0 ;  /* 0x20000017ff177230 */ /* 0x000fe20000004100 */
[----:B------:R-:W-:-:S02]  /*28a90*/  SHF.R.U64 R32, R104, 0x10, R105 ;  /* 0x0000001068207819 */ /* 0x000fc40000001269 */
[----:B------:R-:W-:Y:S01]  /*28aa0*/  SHF.R.U64 R34, R106, 0x10, R107 ;  /* 0x000000106a227819 */ /* 0x000fe2000000126b */
[----:B------:R-:W-:Y:S01]  /*28ab0*/  HADD2.F32 R22, -RZ, R22.H0_H0 ;  /* 0x20000016ff167230 */ /* 0x000fe20000004100 */
[----:B------:R-:W-:Y:S02]  /*28ac0*/  SHF.R.U64 R33, R100, 0x10, R101 ;  /* 0x0000001064217819 */ /* 0x000fe40000001265 */
[----:B------:R-:W-:Y:S01]  /*28ad0*/  SHF.R.U64 R35, R102, 0x10, R103 ;  /* 0x0000001066237819 */ /* 0x000fe20000001267 */
[--C-:B--2---:R-:W-:Y:S02]  /*28ae0*/  HADD2.F32 R20, -RZ, R8.reuse.H0_H0 ;  /* 0x20000008ff147230 */ /* 0x104fe40000004100 */
[----:B------:R-:W-:Y:S02]  /*28af0*/  HADD2.F32 R25, -RZ, R8.H1_H1 ;  /* 0x30000008ff197230 */ /* 0x000fe40000004100 */
[----:B------:R-:W-:Y:S02]  /*28b00*/  HADD2.F32 R18, -RZ, R9.H0_H0 ;  /* 0x20000009ff127230 */ /* 0x000fe40000004100 */
[----:B------:R-:W-:-:S02]  /*28b10*/  HADD2.F32 R16, -RZ, R11.H0_H0 ;  /* 0x2000000bff107230 */ /* 0x000fc40000004100 */
[--C-:B---3--:R-:W-:Y:S02]  /*28b20*/  HADD2.F32 R2, -RZ, R13.reuse.H0_H0 ;  /* 0x2000000dff027230 */ /* 0x108fe40000004100 */
[----:B------:R-:W-:Y:S02]  /*28b30*/  HADD2.F32 R8, -RZ, R13.H1_H1 ;  /* 0x3000000dff087230 */ /* 0x000fe40000004100 */
[----:B------:R-:W-:Y:S01]  /*28b40*/  HADD2.F32 R7, -RZ, R15.H0_H0 ;  /* 0x2000000fff077230 */ /* 0x000fe20000004100 */
[CC--:B------:R-:W-:Y:S01]  /*28b50*/  FMUL.FTZ R13, R2.reuse, R3.reuse ;  /* 0x00000003020d7220 */ /* 0x0c0fe20000410000 */
[----:B------:R-:W-:Y:S01]  /*28b60*/  HADD2.F32 R17, -RZ, R9.H1_H1 ;  /* 0x30000009ff117230 */ /* 0x000fe20000004100 */
[-C--:B------:R-:W-:Y:S01]  /*28b70*/  FMUL.FTZ R2, R2, R0.reuse ;  /* 0x0000000002027220 */ /* 0x080fe20000410000 */
[----:B------:R-:W-:Y:S01]  /*28b80*/  HADD2.F32 R9, -RZ, R15.H1_H1 ;  /* 0x3000000fff097230 */ /* 0x000fe20000004100 */
[C---:B------:R-:W-:Y:S01]  /*28b90*/  FFMA.FTZ R38, R18.reuse, R0, -R13 ;  /* 0x0000000012267223 */ /* 0x040fe2000001080d */
[--C-:B------:R-:W-:Y:S01]  /*28ba0*/  HADD2.F32 R0, -RZ, R118.reuse.H0_H0 ;  /* 0x20000076ff007230 */ /* 0x100fe20000004100 */
[----:B------:R-:W-:Y:S01]  /*28bb0*/  FFMA.FTZ R37, R18, R3, R2 ;  /* 0x0000000312257223 */ /* 0x000fe20000010002 */
[----:B------:R-:W-:Y:S01]  /*28bc0*/  HADD2.F32 R2, -RZ, R118.H1_H1 ;  /* 0x30000076ff027230 */ /* 0x000fe20000004100 */
[----:B------:R-:W-:Y:S01]  /*28bd0*/  FMUL.FTZ R13, R8, R23 ;  /* 0x00000017080d7220 */ /* 0x000fe20000410000 */
[----:B------:R-:W-:Y:S01]  /*28be0*/  HADD2.F32 R19, -RZ, R11.H1_H1 ;  /* 0x3000000bff137230 */ /* 0x000fe20000004100 */
[C---:B------:R-:W-:Y:S01]  /*28bf0*/  FMUL.FTZ R3, R7.reuse, R0 ;  /* 0x0000000007037220 */ /* 0x040fe20000410000 */
[----:B------:R-:W-:Y:S01]  /*28c00*/  HADD2.F32 R11, -RZ, R12.H0_H0 ;  /* 0x2000000cff0b7230 */ /* 0x000fe20000004100 */
[-C--:B------:R-:W-:Y:S01]  /*28c10*/  FMUL.FTZ R7, R7, R2.reuse ;  /* 0x0000000207077220 */ /* 0x080fe20000410000 */
[--C-:B------:R-:W-:Y:S01]  /*28c20*/  HADD2.F32 R21, -RZ, R10.reuse.H0_H0 ;  /* 0x2000000aff157230 */ /* 0x100fe20000004100 */
[C---:B------:R-:W-:Y:S01]  /*28c30*/  FFMA.FTZ R36, R16.reuse, R2, -R3 ;  /* 0x0000000210247223 */ /* 0x040fe20000010803 */
[----:B------:R-:W-:Y:S01]  /*28c40*/  HADD2.F32 R3, -RZ, R27.H0_H0 ;  /* 0x2000001bff037230 */ /* 0x000fe20000004100 */
[----:B------:R-:W-:Y:S01]  /*28c50*/  FFMA.FTZ R18, R16, R0, R7 ;  /* 0x0000000010127223 */ /* 0x000fe20000010007 */
[----:B------:R-:W-:Y:S01]  /*28c60*/  HADD2.F32 R2, -RZ, R135.H1_H1 ;  /* 0x30000087ff027230 */ /* 0x000fe20000004100 */
[----:B------:R-:W-:Y:S01]  /*28c70*/  FMUL.FTZ R0, R9, R24 ;  /* 0x0000001809007220 */ /* 0x000fe20000410000 */
[----:B------:R-:W-:Y:S01]  /*28c80*/  HADD2.F32 R26, -RZ, R10.H1_H1 ;  /* 0x3000000aff1a7230 */ /* 0x000fe20000004100 */
[-C--:B------:R-:W-:Y:S01]  /*28c90*/  FMUL.FTZ R8, R8, R22.reuse ;  /* 0x0000001608087220 */ /* 0x080fe20000410000 */
[----:B------:R-:W-:Y:S01]  /*28ca0*/  HADD2.F32 R7, -RZ, R136.H0_H0 ;  /* 0x20000088ff077230 */ /* 0x000fe20000004100 */
[-C--:B------:R-:W-:Y:S01]  /*28cb0*/  FFMA.FTZ R15, R19, R3.reuse, -R0 ;  /* 0x00000003130f7223 */ /* 0x080fe20000010800 */
[----:B------:R-:W-:Y:S01]  /*28cc0*/  HADD2.F32 R10, -RZ, R14.H0_H0 ;  /* 0x2000000eff0a7230 */ /* 0x000fe20000004100 */
[----:B------:R-:W-:Y:S01]  /*28cd0*/  FFMA.FTZ R22, R17, R22, -R13 ;  /* 0x0000001611167223 */ /* 0x000fe2000001080d */
[----:B------:R-:W-:Y:S01]  /*28ce0*/  HADD2.F32 R0, -RZ, R136.H1_H1 ;  /* 0x30000088ff007230 */ /* 0x000fe20000004100 */
[----:B------:R-:W-:Y:S01]  /*28cf0*/  FMUL.FTZ R9, R9, R3 ;  /* 0x0000000309097220 */ /* 0x000fe20000410000 */
[----:B------:R-:W-:Y:S01]  /*28d00*/  HADD2.F32 R3, -RZ, R137.H0_H0 ;  /* 0x20000089ff037230 */ /* 0x000fe20000004100 */
[----:B------:R-:W-:Y:S01]  /*28d10*/  FMUL.FTZ R13, R11, R2 ;  /* 0x000000020b0d7220 */ /* 0x000fe20000410000 */
[----:B------:R-:W-:Y:S01]  /*28d20*/  HADD2.F32 R12, -RZ, R12.H1_H1 ;  /* 0x3000000cff0c7230 */ /* 0x000fe20000004100 */
[----:B------:R-:W-:Y:S01]  /*28d30*/  FFMA.FTZ R23, R17, R23, R8 ;  /* 0x0000001711177223 */ /* 0x000fe20000010008 */
[----:B------:R-:W-:Y:S01]  /*28d40*/  HADD2.F32 R14, -RZ, R14.H1_H1 ;  /* 0x3000000eff0e7230 */ /* 0x000fe20000004100 */
[----:B------:R-:W-:Y:S01]  /*28d50*/  FMUL.FTZ R11, R11, R7 ;  /* 0x000000070b0b7220 */ /* 0x000fe20000410000 */
[----:B------:R-:W-:Y:S01]  /*28d60*/  F2FP.PACK_AB R15, R15, R36 ;  /* 0x000000240f0f723e */ /* 0x000fe200000000ff */
[----:B------:R-:W-:-:S02]  /*28d70*/  FMUL.FTZ R8, R10, R0 ;  /* 0x000000000a087220 */ /* 0x000fc40000410000 */
[----:B------:R-:W-:Y:S01]  /*28d80*/  FFMA.FTZ R17, R20, R7, -R13 ;  /* 0x0000000714117223 */ /* 0x000fe2000001080d */
[----:B------:R-:W-:Y:S01]  /*28d90*/  F2FP.PACK_AB R13, R22, R38 ;  /* 0x00000026160d723e */ /* 0x000fe200000000ff */
        /* <DEDUP_REMOVED lines=8> */
[----:B------:R-:W-:-:S02]  /*28e20*/  FFMA.FTZ R21, R21, R0, R2 ;  /* 0x0000000015157223 */ /* 0x000fc40000010002 */
[----:B------:R-:W-:Y:S02]  /*28e30*/  FMUL.FTZ R7, R12, R9 ;  /* 0x000000090c077220 */ /* 0x000fe40000410000 */
[----:B------:R-:W-:Y:S02]  /*28e40*/  FMUL.FTZ R2, R14, R11 ;  /* 0x0000000b0e027220 */ /* 0x000fe40000410000 */
[----:B------:R-:W-:Y:S02]  /*28e50*/  FMUL.FTZ R3, R12, R8 ;  /* 0x000000080c037220 */ /* 0x000fe40000410000 */
[----:B------:R-:W-:Y:S02]  /*28e60*/  FMUL.FTZ R0, R14, R10 ;  /* 0x0000000a0e007220 */ /* 0x000fe40000410000 */
[----:B------:R-:W-:Y:S02]  /*28e70*/  FFMA.FTZ R7, R25, R8, -R7 ;  /* 0x0000000819077223 */ /* 0x000fe40000010807 */
[----:B------:R-:W-:-:S02]  /*28e80*/  FFMA.FTZ R2, R26, R10, -R2 ;  /* 0x0000000a1a027223 */ /* 0x000fc40000010802 */
[----:B------:R-:W-:Y:S01]  /*28e90*/  FFMA.FTZ R3, R25, R9, R3 ;  /* 0x0000000919037223 */ /* 0x000fe20000010003 */
[----:B------:R-:W-:Y:S01]  /*28ea0*/  F2FP.PACK_AB R12, R7, R17 ;  /* 0x00000011070c723e */ /* 0x000fe200000000ff */
[----:B------:R-:W-:Y:S01]  /*28eb0*/  FFMA.FTZ R0, R26, R11, R0 ;  /* 0x0000000b1a007223 */ /* 0x000fe20000010000 */
[----:B------:R-:W-:Y:S02]  /*28ec0*/  F2FP.PACK_AB R14, R2, R16 ;  /* 0x00000010020e723e */ /* 0x000fe400000000ff */
[----:B------:R-:W-:Y:S02]  /*28ed0*/  F2FP.PACK_AB R9, R23, R37 ;  /* 0x000000251709723e */ /* 0x000fe400000000ff */
[----:B------:R-:W-:Y:S01]  /*28ee0*/  F2FP.PACK_AB R11, R19, R18 ;  /* 0x00000012130b723e */ /* 0x000fe200000000ff */
[----:B------:R1:W-:Y:S01]  /*28ef0*/  ST.E.128 [R30.64], R12 ;  /* 0x0000000c1e007985 */ /* 0x0003e2000c101d04 */
[----:B------:R-:W-:Y:S02]  /*28f00*/  F2FP.PACK_AB R8, R3, R20 ;  /* 0x000000140308723e */ /* 0x000fe400000000ff */
[----:B------:R-:W-:-:S02]  /*28f10*/  F2FP.PACK_AB R10, R0, R21 ;  /* 0x00000015000a723e */ /* 0x000fc400000000ff */
[----:B------:R-:W-:Y:S02]  /*28f20*/  MOV R2, R148 ;  /* 0x0000009400027202 */ /* 0x000fe40000000f00 */
[----:B------:R-:W-:Y:S01]  /*28f30*/  MOV R3, 0x0 ;  /* 0x0000000000037802 */ /* 0x000fe20000000f00 */
[----:B------:R1:W-:Y:S03]  /*28f40*/  ST.E.128 [R28.64], R8 ;  /* 0x000000081c007985 */ /* 0x0003e6000c101d04 */
[----:B------:R-:W-:Y:S05]  /*28f50*/  RET.REL.NODEC R2 `(_ZN7cutlass13device_kernelIN5flash19enable_sm80_to_sm89INS1_16FlashAttnFwdSm80INS1_25CollectiveMainloopFwdSm80ILi4ELi1ELb0EN4cute5tupleIJNS5_1CILi128EEENS7_ILi48EEES8_EEELi128ENS_6half_tEfNS_4arch4Sm80ELb0ELb1ELb1ELb1ELb0ELb1ELb1ELb0EEENS1_21CollectiveEpilogueFwdINS6_IJS8_S8_S9_EEENS6_IJNS7_ILi1EEESH_SH_EEESB_SD_Li128ELb1ELb1ELb0ELb0EEENS1_19SingleTileSchedulerILb1ELb0ELb1ELi128EEEEEEEEEvNT_6ParamsE) ;  /* 0xfffd70a002007950 */ /* 0x000fea0003c3ffff */
.L_x_1331:
[----:B------:R-:W-:Y:S01]  /*28f60*/  IMAD.MOV.U32 R118, RZ, RZ, R14 ;  /* 0x000000ffff767224 */ /* 0x000fe200078e000e */
[----:B------:R-:W-:Y:S01]  /*28f70*/  MOV R137, 0x181f ;  /* 0x0000181f00897802 */ /* 0x000fe20000000f00 */
[----:B------:R-:W-:Y:S01]  /*28f80*/  IMAD.MOV.U32 R3, RZ, RZ, RZ ;  /* 0x000000ffff037224 */ /* 0x000fe200078e00ff */
[----:B------:R-:W-:Y:S02]  /*28f90*/  MOV R136, 0xffffffff ;  /* 0xffffffff00887802 */ /* 0x000fe40000000f00 */
[----:B------:R-:W-:-:S02]  /*28fa0*/  MOV R2, 0x28fc0 ;  /* 0x00028fc000027802 */ /* 0x000fc40000000f00 */
[----:B------:R-:W-:Y:S05]  /*28fb0*/  CALL.REL.NOINC `($__internal_3_$__cuda_sm70_shflsync_idx_p) ;  /* 0x00001e5000007944 */ /* 0x000fea0003c00000 */
[----:B------:R-:W-:Y:S01]  /*28fc0*/  MOV R0, R21 ;  /* 0x0000001500007202 */ /* 0x000fe20000000f00 */
[----:B------:R-:W-:Y:S05]  /*28fd0*/  BRA `(.L_x_1429) ;  /* 0xffff668000007947 */ /* 0x000fea000383ffff */
.L_x_1332:
[----:B------:R-:W-:Y:S01]  /*28fe0*/  IMAD.MOV.U32 R118, RZ, RZ, R16 ;  /* 0x000000ffff767224 */ /* 0x000fe200078e0010 */
[----:B------:R-:W-:Y:S01]  /*28ff0*/  MOV R137, 0x181f ;  /* 0x0000181f00897802 */ /* 0x000fe20000000f00 */
[----:B------:R-:W-:Y:S01]  /*29000*/  IMAD.MOV.U32 R3, RZ, RZ, RZ ;  /* 0x000000ffff037224 */ /* 0x000fe200078e00ff */
[----:B------:R-:W-:-:S02]  /*29010*/  MOV R136, 0xffffffff ;  /* 0xffffffff00887802 */ /* 0x000fc40000000f00 */
[----:B------:R-:W-:Y:S02]  /*29020*/  MOV R2, 0x29040 ;  /* 0x0002904000027802 */ /* 0x000fe40000000f00 */
[----:B-12---:R-:W-:Y:S05]  /*29030*/  CALL.REL.NOINC `($__internal_3_$__cuda_sm70_shflsync_idx_p) ;  /* 0x00001dd000007944 */ /* 0x006fea0003c00000 */
[----:B------:R-:W-:Y:S01]  /*29040*/  IMAD.MOV.U32 R118, RZ, RZ, R20 ;  /* 0x000000ffff767224 */ /* 0x000fe200078e0014 */
[----:B------:R-:W-:Y:S01]  /*29050*/  MOV R137, 0x181f ;  /* 0x0000181f00897802 */ /* 0x000fe20000000f00 */
[----:B------:R-:W-:Y:S01]  /*29060*/  IMAD.MOV.U32 R3, RZ, RZ, RZ ;  /* 0x000000ffff037224 */ /* 0x000fe200078e00ff */
[----:B------:R-:W-:Y:S01]  /*29070*/  MOV R8, R21 ;  /* 0x0000001500087202 */ /* 0x000fe20000000f00 */
[----:B------:R-:W-:Y:S01]  /*29080*/  IMAD.MOV.U32 R136, RZ, RZ, -0x1 ;  /* 0xffffffffff887424 */ /* 0x000fe200078e00ff */
[----:B------:R-:W-:Y:S02]  /*29090*/  MOV R9, R0 ;  /* 0x0000000000097202 */ /* 0x000fe40000000f00 */
[----:B------:R-:W-:Y:S02]  /*290a0*/  MOV R2, 0x290c0 ;  /* 0x000290c000027802 */ /* 0x000fe40000000f00 */
[----:B------:R-:W-:Y:S05]  /*290b0*/  CALL.REL.NOINC `($__internal_3_$__cuda_sm70_shflsync_idx_p) ;  /* 0x00001d5000007944 */ /* 0x000fea0003c00000 */
[----:B------:R-:W-:Y:S01]  /*290c0*/  IMAD.MOV.U32 R7, RZ, RZ, R21 ;  /* 0x000000ffff077224 */ /* 0x000fe200078e0015 */
[----:B------:R-:W-:Y:S01]  /*290d0*/  MOV R118, R17 ;  /* 0x0000001100767202 */ /* 0x000fe20000000f00 */
[----:B------:R-:W-:Y:S01]  /*290e0*/  IMAD.MOV.U32 R3, RZ, RZ, RZ ;  /* 0x000000ffff037224 */ /* 0x000fe200078e00ff */
[----:B------:R-:W-:Y:S01]  /*290f0*/  MOV R137, 0x181f ;  /* 0x0000181f00897802 */ /* 0x000fe20000000f00 */
[----:B------:R-:W-:Y:S01]  /*29100*/  IMAD.MOV.U32 R136, RZ, RZ, -0x1 ;  /* 0xffffffffff887424 */ /* 0x000fe200078e00ff */
[----:B------:R-:W-:-:S02]  /*29110*/  MOV R2, 0x29130 ;  /* 0x0002913000027802 */ /* 0x000fc40000000f00 */
[----:B------:R-:W-:Y:S05]  /*29120*/  CALL.REL.NOINC `($__internal_3_$__cuda_sm70_shflsync_idx_p) ;  /* 0x00001ce000007944 */ /* 0x000fea0003c00000 */
[----:B------:R-:W-:Y:S01]  /*29130*/  MOV R2, R21 ;  /* 0x0000001500027202 */ /* 0x000fe20000000f00 */
[----:B------:R-:W-:Y:S05]  /*29140*/  BRA `(.L_x_1430) ;  /* 0xffff656000007947 */ /* 0x000fea000383ffff */
.L_x_1335:
[----:B------:R-:W-:Y:S01]  /*29150*/  IMAD.MOV.U32 R118, RZ, RZ, R14 ;  /* 0x000000ffff767224 */ /* 0x000fe200078e000e */
[----:B------:R-:W-:Y:S01]  /*29160*/  MOV R137, 0x181f ;  /* 0x0000181f00897802 */ /* 0x000fe20000000f00 */
[----:B------:R-:W-:Y:S01]  /*29170*/  IMAD.MOV.U32 R3, RZ, RZ, 0x1 ;  /* 0x00000001ff037424 */ /* 0x000fe200078e00ff */
[----:B------:R-:W-:-:S02]  /*29180*/  MOV R136, 0xffffffff ;  /* 0xffffffff00887802 */ /* 0x000fc40000000f00 */
[----:B------:R-:W-:Y:S02]  /*29190*/  MOV R2, 0x291b0 ;  /* 0x000291b000027802 */ /* 0x000fe40000000f00 */
[----:B---34-:R-:W-:Y:S05]  /*291a0*/  CALL.REL.NOINC `($__internal_3_$__cuda_sm70_shflsync_idx_p) ;  /* 0x00001c6000007944 */ /* 0x018fea0003c00000 */
[----:B------:R-:W-:Y:S01]  /*291b0*/  IMAD.MOV.U32 R0, RZ, RZ, R21 ;  /* 0x000000ffff007224 */ /* 0x000fe200078e0015 */
[----:B------:R-:W-:Y:S01]  /*291c0*/  MOV R118, R16 ;  /* 0x0000001000767202 */ /* 0x000fe20000000f00 */
[----:B------:R-:W-:Y:S01]  /*291d0*/  IMAD.MOV.U32 R3, RZ, RZ, 0x1 ;  /* 0x00000001ff037424 */ /* 0x000fe200078e00ff */
[----:B------:R-:W-:Y:S01]  /*291e0*/  MOV R137, 0x181f ;  /* 0x0000181f00897802 */ /* 0x000fe20000000f00 */
[----:B------:R-:W-:Y:S01]  /*291f0*/  IMAD.MOV.U32 R136, RZ, RZ, -0x1 ;  /* 0xffffffffff887424 */ /* 0x000fe200078e00ff */
[----:B------:R-:W-:Y:S02]  /*29200*/  MOV R2, 0x29220 ;  /* 0x0002922000027802 */ /* 0x000fe40000000f00 */
[----:B------:R-:W-:Y:S05]  /*29210*/  CALL.REL.NOINC `($__internal_3_$__cuda_sm70_shflsync_idx_p) ;  /* 0x00001bf000007944 */ /* 0x000fea0003c00000 */
[----:B------:R-:W-:Y:S01]  /*29220*/  IMAD.MOV.U32 R118, RZ, RZ, R20 ;  /* 0x000000ffff767224 */ /* 0x000fe200078e0014 */
[----:B------:R-:W-:Y:S01]  /*29230*/  MOV R137, 0x181f ;  /* 0x0000181f00897802 */ /* 0x000fe20000000f00 */
[----:B------:R-:W-:Y:S01]  /*29240*/  IMAD.MOV.U32 R3, RZ, RZ, 0x1 ;  /* 0x00000001ff037424 */ /* 0x000fe200078e00ff */
[----:B------:R-:W-:Y:S01]  /*29250*/  MOV R8, R21 ;  /* 0x0000001500087202 */ /* 0x000fe20000000f00 */
[----:B------:R-:W-:Y:S01]  /*29260*/  IMAD.MOV.U32 R136, RZ, RZ, -0x1 ;  /* 0xffffffffff887424 */ /* 0x000fe200078e00ff */
[----:B------:R-:W-:-:S02]  /*29270*/  MOV R9, R0 ;  /* 0x0000000000097202 */ /* 0x000fc40000000f00 */
[----:B------:R-:W-:Y:S02]  /*29280*/  MOV R2, 0x292a0 ;  /* 0x000292a000027802 */ /* 0x000fe40000000f00 */
[----:B------:R-:W-:Y:S05]  /*29290*/  CALL.REL.NOINC `($__internal_3_$__cuda_sm70_shflsync_idx_p) ;  /* 0x00001b7000007944 */ /* 0x000fea0003c00000 */
        /* <DEDUP_REMOVED lines=9> */
.L_x_1338:
[----:B------:R-:W-:Y:S01]  /*29330*/  IMAD.MOV.U32 R118, RZ, RZ, R14 ;  /* 0x000000ffff767224 */ /* 0x000fe200078e000e */
[----:B------:R-:W-:Y:S01]  /*29340*/  MOV R137, 0x181f ;  /* 0x0000181f00897802 */ /* 0x000fe20000000f00 */
[----:B------:R-:W-:Y:S01]  /*29350*/  IMAD.MOV.U32 R3, RZ, RZ, 0x2 ;  /* 0x00000002ff037424 */ /* 0x000fe200078e00ff */
[----:B------:R-:W-:Y:S02]  /*29360*/  MOV R136, 0xffffffff ;  /* 0xffffffff00887802 */ /* 0x000fe40000000f00 */
[----:B------:R-:W-:-:S02]  /*29370*/  MOV R2, 0x29390 ;  /* 0x0002939000027802 */ /* 0x000fc40000000f00 */
[----:B----4-:R-:W-:Y:S05]  /*29380*/  CALL.REL.NOINC `($__internal_3_$__cuda_sm70_shflsync_idx_p) ;  /* 0x00001a8000007944 */ /* 0x010fea0003c00000 */
[----:B------:R-:W-:Y:S01]  /*29390*/  MOV R0, R21 ;  /* 0x0000001500007202 */ /* 0x000fe20000000f00 */
[----:B------:R-:W-:Y:S05]  /*293a0*/  BRA `(.L_x_1432) ;  /* 0xffff68f000007947 */ /* 0x000fea000383ffff */
.L_x_1339:
[----:B------:R-:W-:Y:S01]  /*293b0*/  IMAD.MOV.U32 R118, RZ, RZ, R16 ;  /* 0x000000ffff767224 */ /* 0x000fe200078e0010 */
[----:B------:R-:W-:Y:S01]  /*293c0*/  MOV R137, 0x181f ;  /* 0x0000181f00897802 */ /* 0x000fe20000000f00 */
[----:B------:R-:W-:Y:S01]  /*293d0*/  IMAD.MOV.U32 R3, RZ, RZ, 0x2 ;  /* 0x00000002ff037424 */ /* 0x000fe200078e00ff */
[----:B------:R-:W-:-:S02]  /*293e0*/  MOV R136, 0xffffffff ;  /* 0xffffffff00887802 */ /* 0x000fc40000000f00 */
[----:B------:R-:W-:Y:S02]  /*293f0*/  MOV R2, 0x29410 ;  /* 0x0002941000027802 */ /* 0x000fe40000000f00 */
[----:B-12-4-:R-:W-:Y:S05]  /*29400*/  CALL.REL.NOINC `($__internal_3_$__cuda_sm70_shflsync_idx_p) ;  /* 0x00001a0000007944 */ /* 0x016fea0003c00000 */
[----:B------:R-:W-:Y:S01]  /*29410*/  IMAD.MOV.U32 R118, RZ, RZ, R20 ;  /* 0x000000ffff767224 */ /* 0x000fe200078e0014 */
[----:B------:R-:W-:Y:S01]  /*29420*/  MOV R137, 0x181f ;  /* 0x0000181f00897802 */ /* 0x000fe20000000f00 */
[----:B------:R-:W-:Y:S01]  /*29430*/  IMAD.MOV.U32 R3, RZ, RZ, 0x2 ;  /* 0x00000002ff037424 */ /* 0x000fe200078e00ff */
[----:B------:R-:W-:Y:S01]  /*29440*/  MOV R8, R21 ;  /* 0x0000001500087202 */ /* 0x000fe20000000f00 */
[----:B------:R-:W-:Y:S01]  /*29450*/  IMAD.MOV.U32 R136, RZ, RZ, -0x1 ;  /* 0xffffffffff887424 */ /* 0x000fe200078e00ff */
[----:B------:R-:W-:Y:S02]  /*29460*/  MOV R9, R0 ;  /* 0x0000000000097202 */ /* 0x000fe40000000f00 */
[----:B------:R-:W-:Y:S02]  /*29470*/  MOV R2, 0x29490 ;  /* 0x0002949000027802 */ /* 0x000fe40000000f00 */
[----:B------:R-:W-:Y:S05]  /*29480*/  CALL.REL.NOINC `($__internal_3_$__cuda_sm70_shflsync_idx_p) ;  /* 0x0000198000007944 */ /* 0x000fea0003c00000 */
        /* <DEDUP_REMOVED lines=9> */
.L_x_1342:
        /* <DEDUP_REMOVED lines=30> */
.L_x_1345:
        /* <DEDUP_REMOVED lines=8> */
.L_x_1346:
        /* <DEDUP_REMOVED lines=23> */
.L_x_1349:
[----:B------:R-:W-:Y:S01]  /*298f0*/  IMAD.MOV.U32 R118, RZ, RZ, R14 ;  /* 0x000000ffff767224 */ /* 0x000fe200078e000e */
[----:B------:R-:W-:Y:S01]  /*29900*/  MOV R137, 0x181f ;  /* 0x0000181f00897802 */ /* 0x000fe20000000f00 */
[----:B------:R-:W-:Y:S01]  /*29910*/  IMAD.MOV.U32 R3, RZ, RZ, 0x5 ;  /* 0x00000005ff037424 */ /* 0x000fe200078e00ff */
[----:B------:R-:W-:-:S02]  /*29920*/  MOV R136, 0xffffffff ;  /* 0xffffffff00887802 */ /* 0x000fc40000000f00 */
[----:B------:R-:W-:Y:S02]  /*29930*/  MOV R2, 0x29950 ;  /* 0x0002995000027802 */ /* 0x000fe40000000f00 */
[----:B---34-:R-:W-:Y:S05]  /*29940*/  CALL.REL.NOINC `($__internal_3_$__cuda_sm70_shflsync_idx_p) ;  /* 0x000014c000007944 */ /* 0x018fea0003c00000 */
[----:B------:R-:W-:Y:S01]  /*29950*/  MOV R0, R21 ;  /* 0x0000001500007202 */ /* 0x000fe20000000f00 */
[----:B------:R-:W-:Y:S05]  /*29960*/  BRA `(.L_x_1437) ;  /* 0xffff6cc000007947 */ /* 0x000fea000383ffff */
.L_x_1350:
[----:B------:R-:W-:Y:S01]  /*29970*/  IMAD.MOV.U32 R118, RZ, RZ, R16 ;  /* 0x000000ffff767224 */ /* 0x000fe200078e0010 */
[----:B------:R-:W-:Y:S01]  /*29980*/  MOV R137, 0x181f ;  /* 0x0000181f00897802 */ /* 0x000fe20000000f00 */
[----:B------:R-:W-:Y:S01]  /*29990*/  IMAD.MOV.U32 R3, RZ, RZ, 0x5 ;  /* 0x00000005ff037424 */ /* 0x000fe200078e00ff */
[----:B------:R-:W-:Y:S02]  /*299a0*/  MOV R136, 0xffffffff ;  /* 0xffffffff00887802 */ /* 0x000fe40000000f00 */
[----:B------:R-:W-:Y:S02]  /*299b0*/  MOV R2, 0x299d0 ;  /* 0x000299d000027802 */ /* 0x000fe40000000f00 */
[----:B-1234-:R-:W-:Y:S05]  /*299c0*/  CALL.REL.NOINC `($__internal_3_$__cuda_sm70_shflsync_idx_p) ;  /* 0x0000144000007944 */ /* 0x01efea0003c00000 */
        /* <DEDUP_REMOVED lines=17> */
.L_x_1353:
        /* <DEDUP_REMOVED lines=8> */
.L_x_1354:
        /* <DEDUP_REMOVED lines=9> */
[----:B------:R-:W-:Y:S01]  /*29bf0*/  MOV R136, 0xffffffff ;  /* 0xffffffff00887802 */ /* 0x000fe20000000f00 */
[----:B------:R-:W-:Y:S01]  /*29c00*/  IMAD.MOV.U32 R8, RZ, RZ, R21 ;  /* 0x000000ffff087224 */ /* 0x000fe200078e0015 */
        /* <DEDUP_REMOVED lines=11> */
.L_x_1357:
[----:B------:R-:W-:Y:S01]  /*29cc0*/  IMAD.MOV.U32 R118, RZ, RZ, R14 ;  /* 0x000000ffff767224 */ /* 0x000fe200078e000e */
[----:B------:R-:W-:Y:S01]  /*29cd0*/  MOV R137, 0x181f ;  /* 0x0000181f00897802 */ /* 0x000fe20000000f00 */
[----:B------:R-:W-:Y:S01]  /*29ce0*/  IMAD.MOV.U32 R3, RZ, RZ, 0x7 ;  /* 0x00000007ff037424 */ /* 0x000fe200078e00ff */
[----:B------:R-:W-:-:S02]  /*29cf0*/  MOV R136, 0xffffffff ;  /* 0xffffffff00887802 */ /* 0x000fc40000000f00 */
[----:B------:R-:W-:Y:S02]  /*29d00*/  MOV R2, 0x29d20 ;  /* 0x00029d2000027802 */ /* 0x000fe40000000f00 */
[----:B---3--:R-:W-:Y:S05]  /*29d10*/  CALL.REL.NOINC `($__internal_3_$__cuda_sm70_shflsync_idx_p) ;  /* 0x000010f000007944 */ /* 0x008fea0003c00000 */
[----:B------:R-:W-:Y:S01]  /*29d20*/  MOV R9, R21 ;  /* 0x0000001500097202 */ /* 0x000fe20000000f00 */
[----:B------:R-:W-:Y:S05]  /*29d30*/  BRA `(.L_x_1441) ;  /* 0xffff6fa000007947 */ /* 0x000fea000383ffff */
.L_x_1358:
[----:B------:R-:W-:Y:S01]  /*29d40*/  IMAD.MOV.U32 R118, RZ, RZ, R16 ;  /* 0x000000ffff767224 */ /* 0x000fe200078e0010 */
[----:B------:R-:W-:Y:S01]  /*29d50*/  MOV R137, 0x181f ;  /* 0x0000181f00897802 */ /* 0x000fe20000000f00 */
[----:B------:R-:W-:Y:S01]  /*29d60*/  IMAD.MOV.U32 R3, RZ, RZ, 0x7 ;  /* 0x00000007ff037424 */ /* 0x000fe200078e00ff */
[----:B------:R-:W-:Y:S02]  /*29d70*/  MOV R136, 0xffffffff ;  /* 0xffffffff00887802 */ /* 0x000fe40000000f00 */
[----:B------:R-:W-:Y:S02]  /*29d80*/  MOV R2, 0x29da0 ;  /* 0x00029da000027802 */ /* 0x000fe40000000f00 */
[----:B-123--:R-:W-:Y:S05]  /*29d90*/  CALL.REL.NOINC `($__internal_3_$__cuda_sm70_shflsync_idx_p) ;  /* 0x0000107000007944 */ /* 0x00efea0003c00000 */
[----:B------:R-:W-:Y:S01]  /*29da0*/  IMAD.MOV.U32 R118, RZ, RZ, R20 ;  /* 0x000000ffff767224 */ /* 0x000fe200078e0014 */
[----:B------:R-:W-:Y:S01]  /*29db0*/  MOV R3, 0x7 ;  /* 0x0000000700037802 */ /* 0x000fe20000000f00 */
[----:B------:R-:W-:Y:S01]  /*29dc0*/  IMAD.MOV.U32 R137, RZ, RZ, 0x181f ;  /* 0x0000181fff897424 */ /* 0x000fe200078e00ff */
[----:B------:R-:W-:Y:S01]  /*29dd0*/  MOV R136, 0xffffffff ;  /* 0xffffffff00887802 */ /* 0x000fe20000000f00 */
[----:B------:R-:W-:Y:S01]  /*29de0*/  IMAD.MOV.U32 R8, RZ, RZ, R21 ;  /* 0x000000ffff087224 */ /* 0x000fe200078e0015 */
[----:B------:R-:W-:-:S02]  /*29df0*/  MOV R2, 0x29e10 ;  /* 0x00029e1000027802 */ /* 0x000fc40000000f00 */
        /* <DEDUP_REMOVED lines=10> */
.L_x_1393:
[----:B------:R-:W-:Y:S01]  /*29ea0*/  IMAD.MOV.U32 R118, RZ, RZ, R11 ;  /* 0x000000ffff767224 */ /* 0x000fe200078e000b */
[----:B------:R-:W-:Y:S01]  /*29eb0*/  MOV R137, 0x181f ;  /* 0x0000181f00897802 */ /* 0x000fe20000000f00 */
[----:B------:R-:W-:Y:S01]  /*29ec0*/  IMAD.MOV.U32 R3, RZ, RZ, RZ ;  /* 0x000000ffff037224 */ /* 0x000fe200078e00ff */
[----:B------:R-:W-:-:S02]  /*29ed0*/  MOV R136, 0xffffffff ;  /* 0xffffffff00887802 */ /* 0x000fc40000000f00 */
[----:B------:R-:W-:Y:S02]  /*29ee0*/  MOV R2, 0x29f00 ;  /* 0x00029f0000027802 */ /* 0x000fe40000000f00 */
[----:B------:R-:W-:Y:S05]  /*29ef0*/  CALL.REL.NOINC `($__internal_3_$__cuda_sm70_shflsync_idx_p) ;  /* 0x00000f1000007944 */ /* 0x000fea0003c00000 */
[----:B------:R-:W-:Y:S01]  /*29f00*/  MOV R0, R21 ;  /* 0x0000001500007202 */ /* 0x000fe20000000f00 */
[----:B------:R-:W-:Y:S05]  /*29f10*/  BRA `(.L_x_1443) ;  /* 0xffffa47000007947 */ /* 0x000fea000383ffff */
.L_x_1394:
[----:B------:R-:W-:Y:S01]  /*29f20*/  IMAD.MOV.U32 R118, RZ, RZ, R14 ;  /* 0x000000ffff767224 */ /* 0x000fe200078e000e */
[----:B------:R-:W-:Y:S01]  /*29f30*/  MOV R137, 0x181f ;  /* 0x0000181f00897802 */ /* 0x000fe20000000f00 */
[----:B------:R-:W-:Y:S01]  /*29f40*/  IMAD.MOV.U32 R3, RZ, RZ, RZ ;  /* 0x000000ffff037224 */ /* 0x000fe200078e00ff */
[----:B------:R-:W-:Y:S02]  /*29f50*/  MOV R136, 0xffffffff ;  /* 0xffffffff00887802 */ /* 0x000fe40000000f00 */
[----:B------:R-:W-:Y:S02]  /*29f60*/  MOV R2, 0x29f80 ;  /* 0x00029f8000027802 */ /* 0x000fe40000000f00 */
[----:B-12---:R-:W-:Y:S05]  /*29f70*/  CALL.REL.NOINC `($__internal_3_$__cuda_sm70_shflsync_idx_p) ;  /* 0x00000e9000007944 */ /* 0x006fea0003c00000 */
[----:B------:R-:W-:Y:S01]  /*29f80*/  IMAD.MOV.U32 R118, RZ, RZ, R10 ;  /* 0x000000ffff767224 */ /* 0x000fe200078e000a */
[----:B------:R-:W-:Y:S01]  /*29f90*/  MOV R137, 0x181f ;  /* 0x0000181f00897802 */ /* 0x000fe20000000f00 */
[----:B------:R-:W-:Y:S01]  /*29fa0*/  IMAD.MOV.U32 R3, RZ, RZ, RZ ;  /* 0x000000ffff037224 */ /* 0x000fe200078e00ff */
[----:B------:R-:W-:Y:S01]  /*29fb0*/  MOV R8, R21 ;  /* 0x0000001500087202 */ /* 0x000fe20000000f00 */
[----:B------:R-:W-:Y:S01]  /*29fc0*/  IMAD.MOV.U32 R136, RZ, RZ, -0x1 ;  /* 0xffffffffff887424 */ /* 0x000fe200078e00ff */
[----:B------:R-:W-:-:S02]  /*29fd0*/  MOV R9, R0 ;  /* 0x0000000000097202 */ /* 0x000fc40000000f00 */
[----:B------:R-:W-:Y:S02]  /*29fe0*/  MOV R2, 0x2a000 ;  /* 0x0002a00000027802 */ /* 0x000fe40000000f00 */
[----:B------:R-:W-:Y:S05]  /*29ff0*/  CALL.REL.NOINC `($__internal_3_$__cuda_sm70_shflsync_idx_p) ;  /* 0x00000e1000007944 */ /* 0x000fea0003c00000 */
[----:B------:R-:W-:Y:S01]  /*2a000*/  IMAD.MOV.U32 R7, RZ, RZ, R21 ;  /* 0x000000ffff077224 */ /* 0x000fe200078e0015 */
[----:B------:R-:W-:Y:S01]  /*2a010*/  MOV R118, R15 ;  /* 0x0000000f00767202 */ /* 0x000fe20000000f00 */
[----:B------:R-:W-:Y:S01]  /*2a020*/  IMAD.MOV.U32 R3, RZ, RZ, RZ ;  /* 0x000000ffff037224 */ /* 0x000fe200078e00ff */
[----:B------:R-:W-:Y:S01]  /*2a030*/  MOV R137, 0x181f ;  /* 0x0000181f00897802 */ /* 0x000fe20000000f00 */
[----:B------:R-:W-:Y:S01]  /*2a040*/  IMAD.MOV.U32 R136, RZ, RZ, -0x1 ;  /* 0xffffffffff887424 */ /* 0x000fe200078e00ff */
[----:B------:R-:W-:Y:S02]  /*2a050*/  MOV R2, 0x2a070 ;  /* 0x0002a07000027802 */ /* 0x000fe40000000f00 */
[----:B------:R-:W-:Y:S05]  /*2a060*/  CALL.REL.NOINC `($__internal_3_$__cuda_sm70_shflsync_idx_p) ;  /* 0x00000da000007944 */ /* 0x000fea0003c00000 */
[----:B------:R-:W-:Y:S01]  /*2a070*/  MOV R3, R21 ;  /* 0x0000001500037202 */ /* 0x000fe20000000f00 */
[----:B------:R-:W-:Y:S05]  /*2a080*/  BRA `(.L_x_1444) ;  /* 0xffffa35000007947 */ /* 0x000fea000383ffff */
.L_x_1395:
[----:B------:R-:W-:Y:S01]  /*2a090*/  IMAD.MOV.U32 R118, RZ, RZ, R11 ;  /* 0x000000ffff767224 */ /* 0x000fe200078e000b */
[----:B------:R-:W-:Y:S01]  /*2a0a0*/  MOV R137, 0x181f ;  /* 0x0000181f00897802 */ /* 0x000fe20000000f00 */
[----:B------:R-:W-:Y:S01]  /*2a0b0*/  IMAD.MOV.U32 R3, RZ, RZ, 0x1 ;  /* 0x00000001ff037424 */ /* 0x000fe200078e00ff */
[----:B------:R-:W-:Y:S02]  /*2a0c0*/  MOV R136, 0xffffffff ;  /* 0xffffffff00887802 */ /* 0x000fe40000000f00 */
[----:B------:R-:W-:-:S02]  /*2a0d0*/  MOV R2, 0x2a0f0 ;  /* 0x0002a0f000027802 */ /* 0x000fc40000000f00 */
[----:B---3--:R-:W-:Y:S05]  /*2a0e0*/  CALL.REL.NOINC `($__internal_3_$__cuda_sm70_shflsync_idx_p) ;  /* 0x00000d2000007944 */ /* 0x008fea0003c00000 */
[----:B------:R-:W-:Y:S01]  /*2a0f0*/  IMAD.MOV.U32 R0, RZ, RZ, R21 ;  /* 0x000000ffff007224 */ /* 0x000fe200078e0015 */
[----:B------:R-:W-:Y:S01]  /*2a100*/  MOV R118, R14 ;  /* 0x0000000e00767202 */ /* 0x000fe20000000f00 */
[----:B------:R-:W-:Y:S01]  /*2a110*/  IMAD.MOV.U32 R3, RZ, RZ, 0x1 ;  /* 0x00000001ff037424 */ /* 0x000fe200078e00ff */
[----:B------:R-:W-:Y:S01]  /*2a120*/  MOV R137, 0x181f ;  /* 0x0000181f00897802 */ /* 0x000fe20000000f00 */
[----:B------:R-:W-:Y:S01]  /*2a130*/  IMAD.MOV.U32 R136, RZ, RZ, -0x1 ;  /* 0xffffffffff887424 */ /* 0x000fe200078e00ff */
[----:B------:R-:W-:-:S02]  /*2a140*/  MOV R2, 0x2a160 ;  /* 0x0002a16000027802 */ /* 0x000fc40000000f00 */
        /* <DEDUP_REMOVED lines=18> */
.L_x_1398:
[----:B------:R-:W-:Y:S01]  /*2a270*/  IMAD.MOV.U32 R118, RZ, RZ, R11 ;  /* 0x000000ffff767224 */ /* 0x000fe200078e000b */
[----:B------:R-:W-:Y:S01]  /*2a280*/  MOV R137, 0x181f ;  /* 0x0000181f00897802 */ /* 0x000fe20000000f00 */
[----:B------:R-:W-:Y:S01]  /*2a290*/  IMAD.MOV.U32 R3, RZ, RZ, 0x2 ;  /* 0x00000002ff037424 */ /* 0x000fe200078e00ff */
[----:B------:R-:W-:Y:S02]  /*2a2a0*/  MOV R136, 0xffffffff ;  /* 0xffffffff00887802 */ /* 0x000fe40000000f00 */
[----:B------:R-:W-:-:S02]  /*2a2b0*/  MOV R2, 0x2a2d0 ;  /* 0x0002a2d000027802 */ /* 0x000fc40000000f00 */
[----:B--2-4-:R-:W-:Y:S05]  /*2a2c0*/  CALL.REL.NOINC `($__internal_3_$__cuda_sm70_shflsync_idx_p) ;  /* 0x00000b4000007944 */ /* 0x014fea0003c00000 */
[----:B------:R-:W-:Y:S01]  /*2a2d0*/  MOV R0, R21 ;  /* 0x0000001500007202 */ /* 0x000fe20000000f00 */
[----:B------:R-:W-:Y:S05]  /*2a2e0*/  BRA `(.L_x_1446) ;  /* 0xffffa5c000007947 */ /* 0x000fea000383ffff */
.L_x_1399:
[----:B------:R-:W-:Y:S01]  /*2a2f0*/  IMAD.MOV.U32 R118, RZ, RZ, R14 ;  /* 0x000000ffff767224 */ /* 0x000fe200078e000e */
[----:B------:R-:W-:Y:S01]  /*2a300*/  MOV R137, 0x181f ;  /* 0x0000181f00897802 */ /* 0x000fe20000000f00 */
[----:B------:R-:W-:Y:S01]  /*2a310*/  IMAD.MOV.U32 R3, RZ, RZ, 0x2 ;  /* 0x00000002ff037424 */ /* 0x000fe200078e00ff */
[----:B------:R-:W-:-:S02]  /*2a320*/  MOV R136, 0xffffffff ;  /* 0xffffffff00887802 */ /* 0x000fc40000000f00 */
[----:B------:R-:W-:Y:S02]  /*2a330*/  MOV R2, 0x2a350 ;  /* 0x0002a35000027802 */ /* 0x000fe40000000f00 */
[----:B-1234-:R-:W-:Y:S05]  /*2a340*/  CALL.REL.NOINC `($__internal_3_$__cuda_sm70_shflsync_idx_p) ;  /* 0x00000ac000007944 */ /* 0x01efea0003c00000 */
        /* <DEDUP_REMOVED lines=17> */
.L_x_1400:
[----:B------:R-:W-:Y:S01]  /*2a460*/  IMAD.MOV.U32 R118, RZ, RZ, R11 ;  /* 0x000000ffff767224 */ /* 0x000fe200078e000b */
[----:B------:R-:W-:Y:S01]  /*2a470*/  MOV R137, 0x181f ;  /* 0x0000181f00897802 */ /* 0x000fe20000000f00 */
[----:B------:R-:W-:Y:S01]  /*2a480*/  IMAD.MOV.U32 R3, RZ, RZ, 0x3 ;  /* 0x00000003ff037424 */ /* 0x000fe200078e00ff */
[----:B------:R-:W-:-:S02]  /*2a490*/  MOV R136, 0xffffffff ;  /* 0xffffffff00887802 */ /* 0x000fc40000000f00 */
[----:B------:R-:W-:Y:S02]  /*2a4a0*/  MOV R2, 0x2a4c0 ;  /* 0x0002a4c000027802 */ /* 0x000fe40000000f00 */
[----:B----4-:R-:W-:Y:S05]  /*2a4b0*/  CALL.REL.NOINC `($__internal_3_$__cuda_sm70_shflsync_idx_p) ;  /* 0x0000095000007944 */ /* 0x010fea0003c00000 */
        /* <DEDUP_REMOVED lines=24> */
.L_x_1403:
[----:B------:R-:W-:Y:S01]  /*2a640*/  IMAD.MOV.U32 R118, RZ, RZ, R11 ;  /* 0x000000ffff767224 */ /* 0x000fe200078e000b */
[----:B------:R-:W-:Y:S01]  /*2a650*/  MOV R137, 0x181f ;  /* 0x0000181f00897802 */ /* 0x000fe20000000f00 */
[----:B------:R-:W-:Y:S01]  /*2a660*/  IMAD.MOV.U32 R3, RZ, RZ, 0x4 ;  /* 0x00000004ff037424 */ /* 0x000fe200078e00ff */
[----:B------:R-:W-:Y:S02]  /*2a670*/  MOV R136, 0xffffffff ;  /* 0xffffffff00887802 */ /* 0x000fe40000000f00 */
[----:B------:R-:W-:-:S02]  /*2a680*/  MOV R2, 0x2a6a0 ;  /* 0x0002a6a000027802 */ /* 0x000fc40000000f00 */
[----:B--23--:R-:W-:Y:S05]  /*2a690*/  CALL.REL.NOINC `($__internal_3_$__cuda_sm70_shflsync_idx_p) ;  /* 0x0000077000007944 */ /* 0x00cfea0003c00000 */
[----:B------:R-:W-:Y:S01]  /*2a6a0*/  MOV R0, R21 ;  /* 0x0000001500007202 */ /* 0x000fe20000000f00 */
[----:B------:R-:W-:Y:S05]  /*2a6b0*/  BRA `(.L_x_1449) ;  /* 0xffffa70000007947 */ /* 0x000fea000383ffff */
.L_x_1404:
        /* <DEDUP_REMOVED lines=23> */
.L_x_1405:
[----:B------:R-:W-:Y:S01]  /*2a830*/  IMAD.MOV.U32 R118, RZ, RZ, R11 ;  /* 0x000000ffff767224 */ /* 0x000fe200078e000b */
[----:B------:R-:W-:Y:S01]  /*2a840*/  MOV R137, 0x181f ;  /* 0x0000181f00897802 */ /* 0x000fe20000000f00 */
[----:B------:R-:W-:Y:S01]  /*2a850*/  IMAD.MOV.U32 R3, RZ, RZ, 0x5 ;  /* 0x00000005ff037424 */ /* 0x000fe200078e00ff */
[----:B------:R-:W-:-:S02]  /*2a860*/  MOV R136, 0xffffffff ;  /* 0xffffffff00887802 */ /* 0x000fc40000000f00 */
[----:B------:R-:W-:Y:S02]  /*2a870*/  MOV R2, 0x2a890 ;  /* 0x0002a89000027802 */ /* 0x000fe40000000f00 */
[----:B---3--:R-:W-:Y:S05]  /*2a880*/  CALL.REL.NOINC `($__internal_3_$__cuda_sm70_shflsync_idx_p) ;  /* 0x0000058000007944 */ /* 0x008fea0003c00000 */
        /* <DEDUP_REMOVED lines=24> */
.L_x_1408:
        /* <DEDUP_REMOVED lines=8> */
.L_x_1409:
        /* <DEDUP_REMOVED lines=23> */
.L_x_1412:
        /* <DEDUP_REMOVED lines=29> */
        .weak           $__internal_2_$__cuda_sm70_shflsync_bfly_p
        .type           $__internal_2_$__cuda_sm70_shflsync_bfly_p,@function
        .size           $__internal_2_$__cuda_sm70_shflsync_bfly_p,($__internal_3_$__cuda_sm70_shflsync_idx_p - $__internal_2_$__cuda_sm70_shflsync_bfly_p)
$__internal_2_$__cuda_sm70_shflsync_bfly_p:
[----:B------:R-:W-:Y:S04]  /*2add0*/  WARPSYNC R8 ;  /* 0x0000000800007348 */ /* 0x000fe80003800000 */
[----:B------:R1:W2:Y:S02]  /*2ade0*/  SHFL.BFLY PT, R7, R0, R3, R10 ;  /* 0x0c00000300077389 */ /* 0x0002a400000e000a */
[----:B-1----:R-:W-:-:S04]  /*2adf0*/  MOV R3, 0x0 ;  /* 0x0000000000037802 */ /* 0x002fc80000000f00 */
[----:B--2---:R-:W-:Y:S05]  /*2ae00*/  RET.REL.NODEC R2 `(_ZN7cutlass13device_kernelIN5flash19enable_sm80_to_sm89INS1_16FlashAttnFwdSm80INS1_25CollectiveMainloopFwdSm80ILi4ELi1ELb0EN4cute5tupleIJNS5_1CILi128EEENS7_ILi48EEES8_EEELi128ENS_6half_tEfNS_4arch4Sm80ELb0ELb1ELb1ELb1ELb0ELb1ELb1ELb0EEENS1_21CollectiveEpilogueFwdINS6_IJS8_S8_S9_EEENS6_IJNS7_ILi1EEESH_SH_EEESB_SD_Li128ELb1ELb1ELb0ELb0EEENS1_19SingleTileSchedulerILb1ELb0ELb1ELi128EEEEEEEEEvNT_6ParamsE) ;  /* 0xfffd51f002007950 */ /* 0x004fea0003c3ffff */
        .weak           $__internal_3_$__cuda_sm70_shflsync_idx_p
        .type           $__internal_3_$__cuda_sm70_shflsync_idx_p,@function
        .size           $__internal_3_$__cuda_sm70_shflsync_idx_p,(.L_x_3552 - $__internal_3_$__cuda_sm70_shflsync_idx_p)
$__internal_3_$__cuda_sm70_shflsync_idx_p:
[----:B------:R-:W-:Y:S04]  /*2ae10*/  WARPSYNC R136 ;  /* 0x0000008800007348 */ /* 0x000fe80003800000 */
[----:B------:R1:W2:Y:S02]  /*2ae20*/  SHFL.IDX PT, R21, R118, R3, R137 ;  /* 0x0000000376157389 */ /* 0x0002a400000e0089 */
[----:B-1----:R-:W-:-:S04]  /*2ae30*/  MOV R3, 0x0 ;  /* 0x0000000000037802 */ /* 0x002fc80000000f00 */
[----:B--2---:R-:W-:Y:S05]  /*2ae40*/  RET.REL.NODEC R2 `(_ZN7cutlass13device_kernelIN5flash19enable_sm80_to_sm89INS1_16FlashAttnFwdSm80INS1_25CollectiveMainloopFwdSm80ILi4ELi1ELb0EN4cute5tupleIJNS5_1CILi128EEENS7_ILi48EEES8_EEELi128ENS_6half_tEfNS_4arch4Sm80ELb0ELb1ELb1ELb1ELb0ELb1ELb1ELb0EEENS1_21CollectiveEpilogueFwdINS6_IJS8_S8_S9_EEENS6_IJNS7_ILi1EEESH_SH_EEESB_SD_Li128ELb1ELb1ELb0ELb0EEENS1_19SingleTileSchedulerILb1ELb0ELb1ELi128EEEEEEEEEvNT_6ParamsE) ;  /* 0xfffd51b002007950 */ /* 0x004fea0003c3ffff */
.L_x_1455:
        /* <DEDUP_REMOVED lines=11> */
.L_x_3552:


//--------------------- .text._ZN7cutlass13device_kernelIN5flash19enable_sm80_to_sm89INS1_16FlashAttnFwdSm80INS1_25CollectiveMainloopFwdSm80ILi4ELi1ELb0EN4cute5tupleIJNS5_1CILi128EEENS7_ILi64EEES8_EEELi128ENS_6half_tEfNS_4arch4Sm80ELb1ELb0ELb1ELb0ELb0ELb0ELb1ELb0EEENS1_21CollectiveEpilogueFwdINS6_IJS8_S8_S9_EEENS6_IJNS7_ILi1EEESH_SH_EEESB_SD_Li128ELb0ELb1ELb0ELb0EEENS1_30DynamicPersistentTileSchedulerILi128ELi128ELb0ELb1ELb0EEEEEEEEEvNT_6ParamsE --------------------------
	.section	.text._ZN7cutlass13device_kernelIN5flash19enable_sm80_to_sm89INS1_16FlashAttnFwdSm80INS1_25CollectiveMainloopFwdSm80ILi4ELi1ELb0EN4cute5tupleIJNS5_1CILi128EEENS7_ILi64EEES8_EEELi128ENS_6half_tEfNS_4arch4Sm80ELb1ELb0ELb1ELb0ELb0ELb0ELb1ELb0EEENS1_21CollectiveEpilogueFwdINS6_IJS8_S8_S9_EEENS6_IJNS7_ILi1EEESH_SH_EEESB_SD_Li128ELb0ELb1ELb0ELb0EEENS1_30DynamicPersistentTileSchedulerILi128ELi128ELb0ELb1ELb0EEEEEEEEEvNT_6ParamsE,"ax",@progbits
	.sectioninfo	@"SHI_REGISTERS=255"
	.align	128
.text._ZN7cutlass13device_kernelIN5flash19enable_sm80_to_sm89INS1_16FlashAttnFwdSm80INS1_25CollectiveMainloopFwdSm80ILi4ELi1ELb0EN4cute5tupleIJNS5_1CILi128EEENS7_ILi64EEES8_EEELi128ENS_6half_tEfNS_4arch4Sm80ELb1ELb0ELb1ELb0ELb0ELb0ELb1ELb0EEENS1_21CollectiveEpilogueFwdINS6_IJS8_S8_S9_EEENS6_IJNS7_ILi1EEESH_SH_EEESB_SD_Li128ELb0ELb1ELb0ELb0EEENS1_30DynamicPersistentTileSchedulerILi128ELi128ELb0ELb1ELb0EEEEEEEEEvNT_6ParamsE:
        .type           _ZN7cutlass13device_kernelIN5flash19enable_sm80_to_sm89INS1_16FlashAttnFwdSm80INS1_25CollectiveMainloopFwdSm80ILi4ELi1ELb0EN4cute5tupleIJNS5_1CILi128EEENS7_ILi64EEES8_EEELi128ENS_6half_tEfNS_4arch4Sm80ELb1ELb0ELb1ELb0ELb0ELb0ELb1ELb0EEENS1_21CollectiveEpilogueFwdINS6_IJS8_S8_S9_EEENS6_IJNS7_ILi1EEESH_SH_EEESB_SD_Li128ELb0ELb1ELb0ELb0EEENS1_30DynamicPersistentTileSchedulerILi128ELi128ELb0ELb1ELb0EEEEEEEEEvNT_6ParamsE,@function
        .size           _ZN7cutlass13device_kernelIN5flash19enable_sm80_to_sm89INS1_16FlashAttnFwdSm80INS1_25CollectiveMainloopFwdSm80ILi4ELi1ELb0EN4cute5tupleIJNS5_1CILi128EEENS7_ILi64EEES8_EEELi128ENS_6half_tEfNS_4arch4Sm80ELb1ELb0ELb1ELb0ELb0ELb0ELb1ELb0EEENS1_21CollectiveEpilogueFwdINS6_IJS8_S8_S9_EEENS6_IJNS7_ILi1EEESH_SH_EEESB_SD_Li128ELb0ELb1ELb0ELb0EEENS1_30DynamicPersistentTileSchedulerILi128ELi128ELb0ELb1ELb0EEEEEEEEEvNT_6ParamsE,(.L_x_3556 - _ZN7cutlass13device_kernelIN5flash19enable_sm80_to_sm89INS1_16FlashAttnFwdSm80INS1_25CollectiveMainloopFwdSm80ILi4ELi1ELb0EN4cute5tupleIJNS5_1CILi128EEENS7_ILi64EEES8_EEELi128ENS_6half_tEfNS_4arch4Sm80ELb1ELb0ELb1ELb0ELb0ELb0ELb1ELb0EEENS1_21CollectiveEpilogueFwdINS6_IJS8_S8_S9_EEENS6_IJNS7_ILi1EEESH_SH_EEESB_SD_Li128ELb0ELb1ELb0ELb0EEENS1_30DynamicPersistentTileSchedulerILi128ELi128ELb0ELb1ELb0EEEEEEEEEvNT_6ParamsE)
        .other          _ZN7cutlass13device_kernelIN5flash19enable_sm80_to_sm89INS1_16FlashAttnFwdSm80INS1_25CollectiveMainloopFwdSm80ILi4ELi1ELb0EN4cute5tupleIJNS5_1CILi128EEENS7_ILi64EEES8_EEELi128ENS_6half_tEfNS_4arch4Sm80ELb1ELb0ELb1ELb0ELb0ELb0ELb1ELb0EEENS1_21CollectiveEpilogueFwdINS6_IJS8_S8_S9_EEENS6_IJNS7_ILi1EEESH_SH_EEESB_SD_Li128ELb0ELb1ELb0ELb0EEENS1_30DynamicPersistentTileSchedulerILi128ELi128ELb0ELb1ELb0EEEEEEEEEvNT_6ParamsE,@"STO_CUDA_ENTRY STV_DEFAULT"
_ZN7cutlass13device_kernelIN5flash19enable_sm80_to_sm89INS1_16FlashAttnFwdSm80INS1_25CollectiveMainloopFwdSm80ILi4ELi1ELb0EN4cute5tupleIJNS5_1CILi128EEENS7_ILi64EEES8_EEELi128ENS_6half_tEfNS_4arch4Sm80ELb1ELb0ELb1ELb0ELb0ELb0ELb1ELb0EEENS1_21CollectiveEpilogueFwdINS6_IJS8_S8_S9_EEENS6_IJNS7_ILi1EEESH_SH_EEESB_SD_Li128ELb0ELb1ELb0ELb0EEENS1_30DynamicPersistentTileSchedulerILi128ELi128ELb0ELb1ELb0EEEEEEEEEvNT_6ParamsE:
        /* <DEDUP_REMOVED lines=12> */
[----:B------:R-:W-:Y:S01]  /*00c0*/  IMAD.MOV.U32 R232, RZ, RZ, 0x40 ;  /* 0x00000040ffe87424 */ /* 0x000fe200078e00ff */
[----:B------:R-:W-:Y:S02]  /*00d0*/  ULDC.64 UR6, c[0x0][0x118] ;  /* 0x0000460000067ab9 */ /* 0x000fe40000000a00 */
[CC--:B------:R-:W-:Y:S02]  /*00e0*/  LEA.HI R2, R14.reuse, R16.reuse, RZ, 0x4 ;  /* 0x000000100e027211 */ /* 0x0c0fe400078f20ff */
[CC--:B------:R-:W-:Y:S02]  /*00f0*/  LEA.HI R10, R14.reuse, R16.reuse, RZ, 0x3 ;  /* 0x000000100e0a7211 */ /* 0x0c0fe400078f18ff */
[----:B------:R-:W-:Y:S02]  /*0100*/  SHF.R.S32.HI R3, RZ, 0x4, R2 ;  /* 0x00000004ff037819 */ /* 0x000fe40000011402 */
[----:B------:R-:W-:-:S02]  /*0110*/  LEA.HI R12, R14, R16, RZ, 0x2 ;  /* 0x000000100e0c7211 */ /* 0x000fc400078f10ff */
[----:B------:R-:W-:Y:S02]  /*0120*/  LEA.HI R0, R2, R3, RZ, 0x1 ;  /* 0x0000000302007211 */ /* 0x000fe400078f08ff */
[----:B------:R-:W-:Y:S02]  /*0130*/  LOP3.LUT R5, R10, 0xfffffff8, RZ, 0xc0, !PT ;  /* 0xfffffff80a057812 */ /* 0x000fe400078ec0ff */
[----:B------:R-:W-:Y:S02]  /*0140*/  LOP3.LUT R0, R0, 0xfffffffe, RZ, 0xc0, !PT ;  /* 0xfffffffe00007812 */ /* 0x000fe400078ec0ff */
[----:B------:R-:W-:Y:S01]  /*0150*/  SHF.R.S32.HI R20, RZ, 0x3, R10 ;  /* 0x00000003ff147819 */ /* 0x000fe2000001140a */
[----:B------:R-:W-:Y:S01]  /*0160*/  IMAD.IADD R8, R16, 0x1, -R5 ;  /* 0x0000000110087824 */ /* 0x000fe200078e0a05 */
[----:B------:R-:W-:Y:S01]  /*0170*/  SHF.R.S32.HI R7, RZ, 0x2, R12 ;  /* 0x00000002ff077819 */ /* 0x000fe2000001140c */
[----:B------:R-:W-:Y:S01]  /*0180*/  IMAD.IADD R13, R3, 0x1, -R0 ;  /* 0x00000001030d7824 */ /* 0x000fe200078e0a00 */
[----:B------:R-:W-:Y:S01]  /*0190*/  LOP3.LUT R0, R2, 0xfffffff0, RZ, 0xc0, !PT ;  /* 0xfffffff002007812 */ /* 0x000fe200078ec0ff */
[----:B------:R-:W-:Y:S01]  /*01a0*/  IMAD.SHL.U32 R4, R20, 0x40, RZ ;  /* 0x0000004014047824 */ /* 0x000fe200078e00ff */
[----:B------:R-:W-:Y:S01]  /*01b0*/  SHF.R.S32.HI R3, RZ, 0x1f, R12 ;  /* 0x0000001fff037819 */ /* 0x000fe2000001140c */
[----:B------:R-:W-:-:S02]  /*01c0*/  IMAD.SHL.U32 R18, R8, 0x8, RZ ;  /* 0x0000000808127824 */ /* 0x000fc400078e00ff */
[----:B------:R-:W-:Y:S01]  /*01d0*/  IMAD.IADD R2, R16, 0x1, -R0 ;  /* 0x0000000110027824 */ /* 0x000fe200078e0a00 */
[----:B------:R-:W-:Y:S01]  /*01e0*/  LEA.HI R3, R3, R7, RZ, 0x3 ;  /* 0x0000000703037211 */ /* 0x000fe200078f18ff */
[----:B------:R-:W-:Y:S01]  /*01f0*/  IMAD.SHL.U32 R9, R8, 0x40, RZ ;  /* 0x0000004008097824 */ /* 0x000fe200078e00ff */
[----:B------:R-:W-:Y:S02]  /*0200*/  LOP3.LUT R0, R4, 0x1c0, RZ, 0xc0, !PT ;  /* 0x000001c004007812 */ /* 0x000fe400078ec0ff */
[----:B------:R-:W-:Y:S02]  /*0210*/  SHF.R.S32.HI R6, RZ, 0x1f, R2 ;  /* 0x0000001fff067819 */ /* 0x000fe40000011402 */
[----:B------:R-:W-:Y:S02]  /*0220*/  LOP3.LUT R3, R3, 0xfffffff8, RZ, 0xc0, !PT ;  /* 0xfffffff803037812 */ /* 0x000fe400078ec0ff */
[----:B------:R-:W-:Y:S02]  /*0230*/  LEA.HI R11, R6, R2, RZ, 0x3 ;  /* 0x00000002060b7211 */ /* 0x000fe400078f18ff */
[----:B------:R-:W-:Y:S01]  /*0240*/  LOP3.LUT R5, R0, 0x38, R18, 0xf8, !PT ;  /* 0x0000003800057812 */ /* 0x000fe200078ef812 */
[----:B------:R-:W-:Y:S01]  /*0250*/  IMAD.IADD R7, R7, 0x1, -R3 ;  /* 0x0000000107077824 */ /* 0x000fe200078e0a03 */
[----:B------:R-:W-:-:S02]  /*0260*/  SHF.R.U32.HI R4, RZ, 0x3, R0 ;  /* 0x00000003ff047819 */ /* 0x000fc40000011600 */
[----:B------:R-:W-:Y:S02]  /*0270*/  LOP3.LUT R0, R9, 0x1c0, RZ, 0xc0, !PT ;  /* 0x000001c009007812 */ /* 0x000fe400078ec0ff */
[----:B------:R-:W-:Y:S02]  /*0280*/  LOP3.LUT R3, R11, 0xfffffff8, RZ, 0xc0, !PT ;  /* 0xfffffff80b037812 */ /* 0x000fe400078ec0ff */
[----:B------:R-:W-:Y:S02]  /*0290*/  LEA.HI R6, R14, R16, RZ, 0x6 ;  /* 0x000000100e067211 */ /* 0x000fe400078f30ff */
[----:B------:R-:W-:Y:S01]  /*02a0*/  LOP3.LUT R5, R5, R4, RZ, 0x3c, !PT ;  /* 0x0000000405057212 */ /* 0x000fe200078e3cff */
[----:B------:R-:W-:Y:S01]  /*02b0*/  IMAD.IADD R9, R2, 0x1, -R3 ;  /* 0x0000000102097824 */ /* 0x000fe200078e0a03 */
[----:B------:R-:W-:Y:S01]  /*02c0*/  LOP3.LUT R4, R0, 0x8, R10, 0xf8, !PT ;  /* 0x0000000800047812 */ /* 0x000fe200078ef80a */
[----:B------:R-:W-:Y:S01]  /*02d0*/  IMAD.SHL.U32 R3, R6, 0x8, RZ ;  /* 0x0000000806037824 */ /* 0x000fe200078e00ff */
[----:B------:R-:W-:-:S02]  /*02e0*/  SHF.R.U32.HI R0, RZ, 0x3, R0 ;  /* 0x00000003ff007819 */ /* 0x000fc40000011600 */
[----:B------:R-:W-:Y:S02]  /*02f0*/  LEA.HI R10, R14, R16, RZ, 0x5 ;  /* 0x000000100e0a7211 */ /* 0x000fe400078f28ff */
[----:B------:R-:W-:Y:S02]  /*0300*/  LOP3.LUT R2, R12, 0xfffffffc, RZ, 0xc0, !PT ;  /* 0xfffffffc0c027812 */ /* 0x000fe400078ec0ff */
[----:B------:R-:W-:Y:S02]  /*0310*/  LOP3.LUT R14, R4, R0, RZ, 0x3c, !PT ;  /* 0x00000000040e7212 */ /* 0x000fe400078e3cff */
[----:B------:R-:W-:Y:S01]  /*0320*/  LOP3.LUT R0, R10, 0xffffffe0, RZ, 0xc0, !PT ;  /* 0xffffffe00a007812 */ /* 0x000fe200078ec0ff */
[C---:B------:R-:W-:Y:S01]  /*0330*/  IMAD.IADD R6, R16.reuse, 0x1, -R2 ;  /* 0x0000000110067824 */ /* 0x040fe200078e0a02 */
[----:B------:R-:W-:Y:S02]  /*0340*/  LOP3.LUT R248, R5, 0x7ffffe00, R3, 0xf8, !PT ;  /* 0x7ffffe0005f87812 */ /* 0x000fe400078ef803 */
[----:B------:R-:W-:Y:S01]  /*0350*/  LOP3.LUT R3, R7, 0x1, RZ, 0xc0, !PT ;  /* 0x0000000107037812 */ /* 0x000fe200078ec0ff */
[----:B------:R-:W-:Y:S01]  /*0360*/  IMAD.IADD R17, R16, 0x1, -R0 ;  /* 0x0000000110117824 */ /* 0x000fe200078e0a00 */
[--C-:B------:R-:W-:Y:S01]  /*0370*/  SHF.R.S32.HI R235, RZ, 0x5, R10.reuse ;  /* 0x00000005ffeb7819 */ /* 0x100fe2000001140a */
[----:B------:R-:W-:Y:S01]  /*0380*/  IMAD.SHL.U32 R248, R248, 0x2, RZ ;  /* 0x00000002f8f87824 */ /* 0x000fe200078e00ff */
[----:B------:R-:W-:-:S02]  /*0390*/  SHF.R.S32.HI R2, RZ, 0x1f, R10 ;  /* 0x0000001fff027819 */ /* 0x000fc4000001140a */
[----:B------:R-:W-:Y:S02]  /*03a0*/  LEA.HI R0, R6, R6, RZ, 0x1 ;  /* 0x0000000606007211 */ /* 0x000fe400078f08ff */
[----:B------:R-:W-:Y:S02]  /*03b0*/  ISETP.NE.U32.AND P0, PT, R3, 0x1, PT ;  /* 0x000000010300780c */ /* 0x000fe40003f05070 */
[----:B------:R-:W-:Y:S02]  /*03c0*/  LEA.HI R3, R2, R235, RZ, 0x2 ;  /* 0x000000eb02037211 */ /* 0x000fe400078f10ff */
[C---:B------:R-:W-:Y:S01]  /*03d0*/  LOP3.LUT R2, R0.reuse, 0x1ffffffe, RZ, 0xc0, !PT ;  /* 0x1ffffffe00027812 */ /* 0x040fe200078ec0ff */
[----:B------:R-:W-:Y:S01]  /*03e0*/  IMAD.SHL.U32 R0, R0, 0x20, RZ ;  /* 0x0000002000007824 */ /* 0x000fe200078e00ff */
[----:B------:R-:W-:Y:S02]  /*03f0*/  LOP3.LUT R3, R3, 0xffffffc, RZ, 0xc0, !PT ;  /* 0x0ffffffc03037812 */ /* 0x000fe400078ec0ff */
[----:B------:R-:W-:Y:S01]  /*0400*/  SHF.R.S32.HI R10, RZ, 0x1f, R17 ;  /* 0x0000001fff0a7819 */ /* 0x000fe20000011411 */
[----:B------:R-:W-:Y:S01]  /*0410*/  IMAD.IADD R2, R6, 0x1, -R2 ;  /* 0x0000000106027824 */ /* 0x000fe200078e0a02 */
[----:B------:R-:W-:Y:S01]  /*0420*/  LOP3.LUT R0, R0, 0xffffffc0, RZ, 0xc0, !PT ;  /* 0xffffffc000007812 */ /* 0x000fe200078ec0ff */
[----:B------:R-:W-:Y:S01]  /*0430*/  IMAD.IADD R5, R235, 0x1, -R3 ;  /* 0x00000001eb057824 */ /* 0x000fe200078e0a03 */
[----:B------:R-:W-:Y:S01]  /*0440*/  LEA.HI R10, R10, R17, RZ, 0x2 ;  /* 0x000000110a0a7211 */ /* 0x000fe200078f10ff */
[----:B------:R-:W-:Y:S01]  /*0450*/  IMAD.SHL.U32 R3, R9, 0x40, RZ ;  /* 0x0000004009037824 */ /* 0x000fe200078e00ff */
[----:B------:R-:W-:Y:S01]  /*0460*/  R2P PR, R7, 0x6 ;  /* 0x0000000607007804 */ /* 0x000fe20000000000 */
[----:B------:R-:W-:Y:S01]  /*0470*/  IMAD R12, R2, 0x8, R0 ;  /* 0x00000008020c7824 */ /* 0x000fe200078e0200 */
[----:B------:R-:W-:Y:S01]  /*0480*/  SHF.R.S32.HI R4, RZ, 0x2, R10 ;  /* 0x00000002ff047819 */ /* 0x000fe2000001140a */
[----:B------:R-:W-:Y:S01]  /*0490*/  IMAD.SHL.U32 R2, R13, 0x8, RZ ;  /* 0x000000080d027824 */ /* 0x000fe200078e00ff */
[----:B------:R-:W-:Y:S01]  /*04a0*/  LOP3.LUT R0, R3, 0x1c0, RZ, 0xc0, !PT ;  /* 0x000001c003007812 */ /* 0x000fe200078ec0ff */
[----:B------:R-:W-:Y:S01]  /*04b0*/  IMAD.SHL.U32 R3, R7, 0x40, RZ ;  /* 0x0000004007037824 */ /* 0x000fe200078e00ff */
[----:B------:R-:W-:Y:S01]  /*04c0*/  SHF.R.S32.HI R19, RZ, 0x1f, R18 ;  /* 0x0000001fff137819 */ /* 0x000fe20000011412 */
[----:B------:R-:W-:Y:S01]  /*04d0*/  IMAD R16, R5, 0x10, R4 ;  /* 0x0000001005107824 */ /* 0x000fe200078e0204 */
[----:B------:R-:W-:Y:S01]  /*04e0*/  LOP3.LUT R2, R0, 0x8, R2, 0xf8, !PT ;  /* 0x0000000800027812 */ /* 0x000fe200078ef802 */
[----:B------:R-:W-:Y:S01]  /*04f0*/  IMAD.SHL.U32 R235, R235, 0x400, RZ ;  /* 0x00000400ebeb7824 */ /* 0x000fe200078e00ff */
[----:B------:R-:W-:Y:S01]  /*0500*/  LOP3.LUT R3, R3, 0x1c0, RZ, 0xc0, !PT ;  /* 0x000001c003037812 */ /* 0x000fe200078ec0ff */
[----:B------:R-:W-:Y:S01]  /*0510*/  IMAD.SHL.U32 R5, R11, 0x40, RZ ;  /* 0x000000400b057824 */ /* 0x000fe200078e00ff */
[----:B------:R-:W-:Y:S01]  /*0520*/  SHF.R.U32.HI R0, RZ, 0x3, R0 ;  /* 0x00000003ff007819 */ /* 0x000fe20000011600 */
[----:B------:R-:W-:Y:S01]  /*0530*/  IMAD R4, R6, 0x2, R235 ;  /* 0x0000000206047824 */ /* 0x000fe200078e02eb */
[----:B------:R-:W-:Y:S01]  /*0540*/  LEA.HI R3, R3, R3, RZ, 0x1d ;  /* 0x0000000303037211 */ /* 0x000fe200078fe8ff */
[----:B------:R-:W-:Y:S01]  /*0550*/  STL [R1+0x8c], R16 ;  /* 0x00008c1001007387 */ /* 0x000fe20000100800 */
[----:B------:R-:W-:Y:S01]  /*0560*/  LOP3.LUT R229, R2, R0, RZ, 0x3c, !PT ;  /* 0x0000000002e57212 */ /* 0x000fe200078e3cff */
[----:B------:R-:W-:Y:S01]  /*0570*/  IMAD.MOV.U32 R6, RZ, RZ, 0x20 ;  /* 0x00000020ff067424 */ /* 0x000fe200078e00ff */
[----:B------:R-:W-:Y:S01]  /*0580*/  LOP3.LUT R2, R5, 0xfffffe00, RZ, 0xc0, !PT ;  /* 0xfffffe0005027812 */ /* 0x000fe200078ec0ff */
[----:B------:R-:W-:Y:S01]  /*0590*/  IMAD.IADD R5, R4, 0x1, R3 ;  /* 0x0000000104057824 */ /* 0x000fe200078e0203 */
[----:B------:R-:W-:Y:S01]  /*05a0*/  IADD3 R3, R18, 0x40, RZ ;  /* 0x0000004012037810 */ /* 0x000fe20007ffe0ff */
[----:B------:R-:W-:Y:S01]  /*05b0*/  IMAD R4, R8, 0x10, R20 ;  /* 0x0000001008047824 */ /* 0x000fe200078e0214 */
[CC--:B------:R-:W-:Y:S01]  /*05c0*/  IADD3 R235, R229.reuse, R2.reuse, R235 ;  /* 0x00000002e5eb7210 */ /* 0x0c0fe20007ffe0eb */
[----:B------:R-:W-:Y:S01]  /*05d0*/  STL [R1+0x60], R15 ;  /* 0x0000600f01007387 */ /* 0x000fe20000100800 */
[----:B------:R-:W-:Y:S01]  /*05e0*/  LOP3.LUT R229, R229, R2, RZ, 0xfc, !PT ;  /* 0x00000002e5e57212 */ /* 0x000fe200078efcff */
[----:B------:R-:W-:Y:S01]  /*05f0*/  IMAD R0, R13, 0x200, R14 ;  /* 0x000002000d007824 */ /* 0x000fe200078e020e */
[----:B------:R-:W-:Y:S01]  /*0600*/  LOP3.LUT R2, R10, 0x7ffffffc, RZ, 0xc0, !PT ;  /* 0x7ffffffc0a027812 */ /* 0x000fe200078ec0ff */
[----:B------:R1:W-:Y:S01]  /*0610*/  STL [R1+0x84], R4 ;  /* 0x0000840401007387 */ /* 0x0003e20000100800 */
[----:B------:R-:W-:-:S02]  /*0620*/  SHF.R.S32.HI R7, RZ, 0x1f, R3 ;  /* 0x0000001fff077819 */ /* 0x000fc40000011403 */
[----:B------:R-:W-:Y:S01]  /*0630*/  LEA R5, R5, 0x80, 0x1 ;  /* 0x0000008005057811 */ /* 0x000fe200078e08ff */
[----:B------:R2:W-:Y:S01]  /*0640*/  STL [R1+0x44], R3 ;  /* 0x0000440301007387 */ /* 0x0005e20000100800 */
[C---:B------:R-:W-:Y:S02]  /*0650*/  LOP3.LUT P4, RZ, R8.reuse, 0x2, RZ, 0xc0, !PT ;  /* 0x0000000208ff7812 */ /* 0x040fe4000788c0ff */
[----:B------:R-:W-:Y:S01]  /*0660*/  LOP3.LUT P3, RZ, R8, 0x4, RZ, 0xc0, !PT ;  /* 0x0000000408ff7812 */ /* 0x000fe2000786c0ff */
[----:B------:R-:W-:Y:S01]  /*0670*/  STL.64 [R1+0x10], R18 ;  /* 0x0000101201007387 */ /* 0x000fe20000100a00 */
[C---:B------:R-:W-:Y:S02]  /*0680*/  LOP3.LUT P6, RZ, R9.reuse, 0x2, RZ, 0xc0, !PT ;  /* 0x0000000209ff7812 */ /* 0x040fe400078cc0ff */
[----:B------:R-:W-:Y:S01]  /*0690*/  LOP3.LUT P5, RZ, R9, 0x4, RZ, 0xc0, !PT ;  /* 0x0000000409ff7812 */ /* 0x000fe200078ac0ff */
[----:B------:R3:W-:Y:S01]  /*06a0*/  STL [R1+0x4c], R7 ;  /* 0x00004c0701007387 */ /* 0x0007e20000100800 */
[----:B------:R-:W-:-:S02]  /*06b0*/  LEA R228, R0, 0x4100, 0x1 ;  /* 0x0000410000e47811 */ /* 0x000fc400078e08ff */
[----:B------:R-:W-:Y:S02]  /*06c0*/  SEL R231, R232, 0xffffffc0, !P3 ;  /* 0xffffffc0e8e77807 */ /* 0x000fe40005800000 */
[----:B------:R-:W-:Y:S02]  /*06d0*/  SEL R0, R6, 0xffffffe0, !P6 ;  /* 0xffffffe006007807 */ /* 0x000fe40007000000 */
[----:B------:R-:W-:Y:S01]  /*06e0*/  LEA R235, R235, 0x8100, 0x1 ;  /* 0x00008100ebeb7811 */ /* 0x000fe200078e08ff */
[C---:B------:R-:W-:Y:S01]  /*06f0*/  IMAD.IADD R234, R228.reuse, 0x1, R231 ;  /* 0x00000001e4ea7824 */ /* 0x040fe200078e02e7 */
[----:B------:R-:W-:Y:S02]  /*0700*/  LEA R229, R229, 0x100, 0x1 ;  /* 0x00000100e5e57811 */ /* 0x000fe400078e08ff */
[----:B------:R-:W-:Y:S01]  /*0710*/  IADD3 R239, R228, 0x20, RZ ;  /* 0x00000020e4ef7810 */ /* 0x000fe20007ffe0ff */
[----:B------:R-:W-:Y:S01]  /*0720*/  IMAD.IADD R237, R235, 0x1, R0 ;  /* 0x00000001ebed7824 */ /* 0x000fe200078e0200 */
[----:B-1----:R-:W-:Y:S01]  /*0730*/  SEL R4, R6, 0xffffffe0, !P1 ;  /* 0xffffffe006047807 */ /* 0x002fe20004800000 */
[----:B------:R-:W-:Y:S01]  /*0740*/  IMAD.IADD R230, R0, 0x1, R229 ;  /* 0x0000000100e67824 */ /* 0x000fe200078e02e5 */
[----:B------:R-:W-:Y:S01]  /*0750*/  @P4 IADD3 R239, R228, -0x20, RZ ;  /* 0xffffffe0e4ef4810 */ /* 0x000fe20007ffe0ff */
[----:B--2---:R-:W-:Y:S01]  /*0760*/  IMAD.IADD R3, R17, 0x1, -R2 ;  /* 0x0000000111037824 */ /* 0x004fe200078e0a02 */
[C---:B------:R-:W-:Y:S01]  /*0770*/  SEL R2, R232.reuse, 0xffffffc0, !P2 ;  /* 0xffffffc0e8027807 */ /* 0x040fe20005000000 */
[----:B------:R-:W-:Y:S01]  /*0780*/  IMAD.IADD R8, R5, 0x1, R4 ;  /* 0x0000000105087824 */ /* 0x000fe200078e0204 */
[----:B------:R-:W-:Y:S01]  /*0790*/  SEL R232, R232, 0xffffffc0, !P5 ;  /* 0xffffffc0e8e87807 */ /* 0x000fe20006800000 */
[----:B------:R-:W-:Y:S01]  /*07a0*/  IMAD.SHL.U32 R3, R3, 0x2, RZ ;  /* 0x0000000203037824 */ /* 0x000fe200078e00ff */
[----:B------:R-:W-:Y:S01]  /*07b0*/  IADD3 R247, R239, 0x800, RZ ;  /* 0x00000800eff77810 */ /* 0x000fe20007ffe0ff */
[----:B------:R-:W-:Y:S01]  /*07c0*/  IMAD.IADD R231, R231, 0x1, R239 ;  /* 0x00000001e7e77824 */ /* 0x000fe200078e02ef */
[C---:B------:R-:W-:Y:S01]  /*07d0*/  IADD3 R246, R239.reuse, 0x1000, RZ ;  /* 0x00001000eff67810 */ /* 0x040fe20007ffe0ff */
[----:B---3--:R-:W-:Y:S01]  /*07e0*/  IMAD.IADD R7, R16, 0x1, R12 ;  /* 0x0000000110077824 */ /* 0x008fe200078e020c */
[----:B------:R-:W-:Y:S01]  /*07f0*/  IADD3 R245, R239, 0x1800, RZ ;  /* 0x00001800eff57810 */ /* 0x000fe20007ffe0ff */
[--C-:B------:R-:W-:Y:S01]  /*0800*/  IMAD.IADD R236, R235, 0x1, R232.reuse ;  /* 0x00000001ebec7824 */ /* 0x100fe200078e02e8 */
[----:B------:R-:W-:Y:S01]  /*0810*/  IADD3 R244, R239, 0x2000, RZ ;  /* 0x00002000eff47810 */ /* 0x000fe20007ffe0ff */
[----:B------:R-:W-:Y:S01]  /*0820*/  IMAD.IADD R233, R232, 0x1, R229 ;  /* 0x00000001e8e97824 */ /* 0x000fe200078e02e5 */
[----:B------:R1:W-:Y:S01]  /*0830*/  STL [R1+0x5c], R7 ;  /* 0x00005c0701007387 */ /* 0x0003e20000100800 */
[----:B------:R-:W-:Y:S01]  /*0840*/  IMAD.IADD R238, R237, 0x1, R232 ;  /* 0x00000001edee7824 */ /* 0x000fe200078e02e8 */
[C---:B------:R-:W-:Y:S01]  /*0850*/  IADD3 R243, R239.reuse, 0x2800, RZ ;  /* 0x00002800eff37810 */ /* 0x040fe20007ffe0ff */
[----:B------:R-:W-:Y:S01]  /*0860*/  IMAD.IADD R240, R0, 0x1, R236 ;  /* 0x0000000100f07824 */ /* 0x000fe200078e02ec */
[----:B------:R2:W-:Y:S01]  /*0870*/  STL [R1+0x58], R3 ;  /* 0x0000580301007387 */ /* 0x0005e20000100800 */
[C---:B------:R-:W-:Y:S01]  /*0880*/  IADD3 R242, R239.reuse, 0x3000, RZ ;  /* 0x00003000eff27810 */ /* 0x040fe20007ffe0ff */
[----:B------:R-:W-:Y:S01]  /*0890*/  IMAD.IADD R232, R232, 0x1, R230 ;  /* 0x00000001e8e87824 */ /* 0x000fe200078e02e6 */
[----:B------:R-:W-:Y:S01]  /*08a0*/  IADD3 R241, R239, 0x3800, RZ ;  /* 0x00003800eff17810 */ /* 0x000fe20007ffe0ff */
[----:B------:R-:W-:Y:S01]  /*08b0*/  STL [R1+0x64], R5 ;  /* 0x0000640501007387 */ /* 0x000fe20000100800 */
[----:B-1----:R-:W-:-:S02]  /*08c0*/  IADD3 R7, R5, -0x10, RZ ;  /* 0xfffffff005077810 */ /* 0x002fc40007ffe0ff */
[C---:B------:R-:W-:Y:S01]  /*08d0*/  @P0 IADD3 R7, R5.reuse, 0x10, RZ ;  /* 0x0000001005070810 */ /* 0x040fe20007ffe0ff */
[----:B--2---:R-:W-:-:S05]  /*08e0*/  IMAD.IADD R3, R5, 0x1, R2 ;  /* 0x0000000105037824 */ /* 0x004fca00078e0202 */
[----:B------:R1:W-:Y:S04]  /*08f0*/  STL [R1+0x80], R3 ;  /* 0x0000800301007387 */ /* 0x0003e80000100800 */
[----:B------:R-:W-:Y:S01]  /*0900*/  STL [R1+0x70], R8 ;  /* 0x0000700801007387 */ /* 0x000fe20000100800 */
[----:B-1----:R-:W-:-:S05]  /*0910*/  IMAD.IADD R3, R8, 0x1, R2 ;  /* 0x0000000108037824 */ /* 0x002fca00078e0202 */
[----:B------:R1:W-:Y:S04]  /*0920*/  STL [R1+0x7c], R3 ;  /* 0x00007c0301007387 */ /* 0x0003e80000100800 */
[----:B------:R2:W-:Y:S01]  /*0930*/  STL [R1+0x68], R7 ;  /* 0x0000680701007387 */ /* 0x0005e20000100800 */
[--C-:B-1----:R-:W-:Y:S02]  /*0940*/  IMAD.IADD R3, R4, 0x1, R7.reuse ;  /* 0x0000000104037824 */ /* 0x102fe400078e0207 */
[----:B------:R-:W-:Y:S02]  /*0950*/  IMAD.IADD R4, R2, 0x1, R7 ;  /* 0x0000000102047824 */ /* 0x000fe400078e0207 */
[----:B------:R-:W-:Y:S01]  /*0960*/  IMAD.IADD R2, R3, 0x1, R2 ;  /* 0x0000000103027824 */ /* 0x000fe200078e0202 */
[----:B------:R2:W-:Y:S04]  /*0970*/  STL [R1+0x6c], R3 ;  /* 0x00006c0301007387 */ /* 0x0005e80000100800 */
[----:B------:R2:W-:Y:S04]  /*0980*/  STL [R1+0x78], R4 ;  /* 0x0000780401007387 */ /* 0x0005e80000100800 */
[----:B------:R2:W-:Y:S02]  /*0990*/  STL [R1+0x74], R2 ;  /* 0x0000740201007387 */ /* 0x0005e40000100800 */
.L_x_1545:
        /* <DEDUP_REMOVED lines=19> */
.L_x_1457:
[----:B------:R-:W-:-:S04]  /*0ad0*/  MOV R0, c[0x0][0x554] ;  /* 0x0001550000007a02 */ /* 0x000fc80000000f00 */
[----:B------:R-:W-:Y:S02]  /*0ae0*/  ISETP.NE.AND P0, PT, R0, 0x1, PT ;  /* 0x000000010000780c */ /* 0x000fe40003f05270 */
[----:B------:R-:W-:-:S11]  /*0af0*/  MOV R0, R2 ;  /* 0x0000000200007202 */ /* 0x000fd60000000f00 */
[----:B------:R-:W-:-:S05]  /*0b00*/  @P0 IMAD.HI.U32 R4, R2, c[0x0][0x558], RZ ;  /* 0x0001560002040a27 */ /* 0x000fca00078e00ff */
[----:B------:R-:W-:-:S05]  /*0b10*/  @P0 SHF.R.U32.HI R0, RZ, c[0x0][0x55c], R4 ;  /* 0x00015700ff000a19 */ /* 0x000fca0000011604 */
[----:B------:R-:W-:Y:S02]  /*0b20*/  IMAD R4, R0, c[0x0][0x554], RZ ;  /* 0x0001550000047a24 */ /* 0x000fe400078e02ff */
.L_x_1458:
[----:B------:R-:W-:Y:S05]  /*0b30*/  BSYNC B0 ;  /* 0x0000000000007941 */ /* 0x000fea0003800000 */
.L_x_1456:
[----:B------:R-:W-:Y:S01]  /*0b40*/  IMAD.MOV.U32 R5, RZ, RZ, c[0x0][0x2c4] ;  /* 0x0000b100ff057624 */ /* 0x000fe200078e00ff */
[----:B------:R-:W-:Y:S01]  /*0b50*/  LOP3.LUT R0, RZ, R0, RZ, 0x33, !PT ;  /* 0x00000000ff007212 */ /* 0x000fe200078e33ff */
[----:B------:R-:W-:Y:S01]  /*0b60*/  IMAD.MOV.U32 R6, RZ, RZ, c[0x0][0x548] ;  /* 0x00015200ff067624 */ /* 0x000fe200078e00ff */
[----:B------:R-:W-:Y:S01]  /*0b70*/  ULDC UR5, c[0x0][0x1d0] ;  /* 0x0000740000057ab9 */ /* 0x000fe20000000800 */
[----:B------:R-:W-:Y:S01]  /*0b80*/  IMAD.IADD R2, R2, 0x1, -R4 ;  /* 0x0000000102027824 */ /* 0x000fe200078e0a04 */
[----:B------:R-:W-:Y:S01]  /*0b90*/  ISETP.NE.AND P4, PT, R5, 0x1, PT ;  /* 0x000000010500780c */ /* 0x000fe20003f85270 */
[----:B------:R-:W-:Y:S01]  /*0ba0*/  IMAD.MOV.U32 R5, RZ, RZ, 0x40 ;  /* 0x00000040ff057424 */ /* 0x000fe200078e00ff */
[----:B------:R-:W-:Y:S01]  /*0bb0*/  IADD3 R0, R0, c[0x0][0x53c], RZ ;  /* 0x00014f0000007a10 */ /* 0x000fe20007ffe0ff */
[----:B------:R-:W-:Y:S01]  /*0bc0*/  IMAD R2, R3, c[0x0][0x554], R2 ;  /* 0x0001550003027a24 */ /* 0x000fe200078e0202 */
[----:B------:R-:W-:Y:S01]  /*0bd0*/  ISETP.NE.AND P0, PT, R6, 0x1, PT ;  /* 0x000000010600780c */ /* 0x000fe20003f05270 */
[----:B------:R-:W-:Y:S01]  /*0be0*/  UIADD3 UR5, UR5, 0x3f, URZ ;  /* 0x0000003f05057890 */ /* 0x000fe2000fffe03f */
[----:B------:R-:W-:Y:S01]  /*0bf0*/  SHF.L.U32 R62, R0, 0x7, RZ ;  /* 0x00000007003e7819 */ /* 0x000fe200000006ff */
[----:B------:R-:W-:Y:S01]  /*0c00*/  CS2R R126, SRZ ;  /* 0x00000000007e7805 */ /* 0x000fe2000001ff00 */
[----:B------:R-:W-:Y:S01]  /*0c10*/  MOV R63, R2 ;  /* 0x00000002003f7202 */ /* 0x000fe20000000f00 */
[----:B------:R-:W-:Y:S01]  /*0c20*/  USHF.R.S32.HI UR4, URZ, 0x1f, UR5 ;  /* 0x0000001f3f047899 */ /* 0x000fe20008011405 */
[----:B------:R-:W-:Y:S01]  /*0c30*/  IADD3 R0, R62, 0x7f, RZ ;  /* 0x0000007f3e007810 */ /* 0x000fe20007ffe0ff */
[----:B------:R1:W-:Y:S01]  /*0c40*/  STL [R1+0x48], R62 ;  /* 0x0000483e01007387 */ /* 0x0003e20000100800 */
[----:B------:R-:W-:Y:S01]  /*0c50*/  CS2R R124, SRZ ;  /* 0x00000000007c7805 */ /* 0x000fe2000001ff00 */
[----:B------:R-:W-:Y:S01]  /*0c60*/  ULEA.HI UR4, UR4, UR5, URZ, 0x6 ;  /* 0x0000000504047291 */ /* 0x000fe2000f8f303f */
[----:B------:R-:W-:Y:S01]  /*0c70*/  CS2R R130, SRZ ;  /* 0x0000000000827805 */ /* 0x000fe2000001ff00 */
[----:B------:R-:W-:Y:S01]  /*0c80*/  @P4 IMAD.HI.U32 R3, R0, c[0x0][0x2c8], RZ ;  /* 0x0000b20000034a27 */ /* 0x000fe200078e00ff */
[----:B------:R-:W-:Y:S01]  /*0c90*/  CS2R R128, SRZ ;  /* 0x0000000000807805 */ /* 0x000fe2000001ff00 */
[----:B------:R-:W-:Y:S01]  /*0ca0*/  USHF.R.S32.HI UR4, URZ, 0x6, UR4 ;  /* 0x000000063f047899 */ /* 0x000fe20008011404 */
[----:B------:R-:W-:Y:S01]  /*0cb0*/  MOV R122, RZ ;  /* 0x000000ff007a7202 */ /* 0x000fe20000000f00 */
[----:B------:R-:W-:Y:S01]  /*0cc0*/  @P0 IMAD.HI.U32 R4, R2, c[0x0][0x54c], RZ ;  /* 0x0001530002040a27 */ /* 0x000fe200078e00ff */
[----:B------:R-:W-:Y:S01]  /*0cd0*/  @P4 SHF.R.U32.HI R0, RZ, c[0x0][0x2cc], R3 ;  /* 0x0000b300ff004a19 */ /* 0x000fe20000011603 */
[----:B------:R-:W-:Y:S01]  /*0ce0*/  CS2R R120, SRZ ;  /* 0x0000000000787805 */ /* 0x000fe2000001ff00 */
[----:B------:R-:W-:Y:S01]  /*0cf0*/  IADD3 R3, R5, -c[0x0][0x168], RZ ;  /* 0x80005a0005037a10 */ /* 0x000fe20007ffe0ff */
[----:B------:R-:W-:Y:S01]  /*0d00*/  IMAD.MOV.U32 R5, RZ, RZ, RZ ;  /* 0x000000ffff057224 */ /* 0x000fe200078e00ff */
[----:B------:R-:W-:Y:S01]  /*0d10*/  @P0 SHF.R.U32.HI R63, RZ, c[0x0][0x550], R4 ;  /* 0x00015400ff3f0a19 */ /* 0x000fe20000011604 */
[----:B------:R-:W-:Y:S01]  /*0d20*/  CS2R R118, SRZ ;  /* 0x0000000000767805 */ /* 0x000fe2000001ff00 */
[----:B------:R-:W-:Y:S01]  /*0d30*/  IADD3 R0, R0, c[0x0][0x1d0], R3 ;  /* 0x0000740000007a10 */ /* 0x000fe20007ffe003 */
[----:B------:R-:W-:Y:S01]  /*0d40*/  CS2R R116, SRZ ;  /* 0x0000000000747805 */ /* 0x000fe2000001ff00 */
[----:B------:R-:W-:Y:S01]  /*0d50*/  IMAD.MOV.U32 R9, RZ, RZ, RZ ;  /* 0x000000ffff097224 */ /* 0x000fe200078e00ff */
[----:B------:R1:W-:Y:S01]  /*0d60*/  STL [R1+0x54], R63 ;  /* 0x0000543f01007387 */ /* 0x0003e20000100800 */
[----:B------:R-:W-:Y:S01]  /*0d70*/  IMAD.MOV R3, RZ, RZ, -R63 ;  /* 0x000000ffff037224 */ /* 0x000fe200078e0a3f */
[----:B------:R-:W-:Y:S01]  /*0d80*/  SHF.R.S32.HI R4, RZ, 0x1f, R0 ;  /* 0x0000001fff047819 */ /* 0x000fe20000011400 */
        /* <DEDUP_REMOVED lines=10> */
[----:B------:R-:W-:Y:S01]  /*0e30*/  IMAD.MOV.U32 R112, RZ, RZ, RZ ;  /* 0x000000ffff707224 */ /* 0x000fe200078e00ff */
[----:B------:R-:W-:Y:S01]  /*0e40*/  IMNMX R7, R2, UR4, PT ;  /* 0x0000000402077c17 */ /* 0x000fe2000b800200 */
[----:B------:R-:W-:Y:S01]  /*0e50*/  CS2R R14, SRZ ;  /* 0x00000000000e7805 */ /* 0x000fe2000001ff00 */
[----:B------:R-:W-:Y:S01]  /*0e60*/  MOV R106, RZ ;  /* 0x000000ff006a7202 */ /* 0x000fe20000000f00 */
[----:B------:R-:W-:Y:S01]  /*0e70*/  IMAD.MOV.U32 R104, RZ, RZ, RZ ;  /* 0x000000ffff687224 */ /* 0x000fe200078e00ff */
[----:B------:R-:W-:Y:S01]  /*0e80*/  ISETP.GE.AND P0, PT, R7, 0x1, PT ;  /* 0x000000010700780c */ /* 0x000fe20003f06270 */
[----:B------:R1:W-:Y:S01]  /*0e90*/  STL [R1+0x4], R7 ;  /* 0x0000040701007387 */ /* 0x0003e20000100800 */
[----:B------:R-:W-:Y:S01]  /*0ea0*/  IMAD.MOV.U32 R102, RZ, RZ, RZ ;  /* 0x000000ffff667224 */ /* 0x000fe200078e00ff */
[----:B------:R-:W-:Y:S01]  /*0eb0*/  CS2R R16, SRZ ;  /* 0x0000000000107805 */ /* 0x000fe2000001ff00 */
        /* <DEDUP_REMOVED lines=70> */
[----:B------:R-:W-:Y:S01]  /*1320*/  CS2R R58, SRZ ;  /* 0x00000000003a7805 */ /* 0x000fe2000001ff00 */
[----:B------:R-:W-:Y:S05]  /*1330*/  @!P0 BRA `(.L_x_1459) ;  /* 0x000106f000008947 */ /* 0x000fea0003800000 */
[----:B-1----:R-:W2:Y:S01]  /*1340*/  LDL R8, [R1+0x84] ;  /* 0x0000840001087983 */ /* 0x002ea20000100800 */
[----:B------:R-:W-:-:S03]  /*1350*/  ISETP.NE.U32.AND P0, PT, RZ, c[0x0][0x340], PT ;  /* 0x0000d000ff007a0c */ /* 0x000fc60003f05070 */
[----:B------:R-:W3:Y:S01]  /*1360*/  LDL.64 R64, [R1+0x10] ;  /* 0x0000100001407983 */ /* 0x000ee20000100a00 */
[----:B------:R-:W-:-:S03]  /*1370*/  ISETP.NE.AND.EX P0, PT, RZ, c[0x0][0x344], PT, P0 ;  /* 0x0000d100ff007a0c */ /* 0x000fc60003f05300 */
[----:B------:R-:W4:Y:S10]  /*1380*/  LDL R15, [R1+0x44] ;  /* 0x00004400010f7983 */ /* 0x000f340000100800 */
[----:B------:R-:W-:-:S05]  /*1390*/  @P0 MOV R2, 0x4 ;  /* 0x0000000400020802 */ /* 0x000fca0000000f00 */
[----:B------:R-:W-:-:S05]  /*13a0*/  @P0 IMAD.WIDE R2, R63, R2, c[0x0][0x340] ;  /* 0x0000d0003f020625 */ /* 0x000fca00078e0202 */
[----:B------:R1:W5:Y:S01]  /*13b0*/  @P0 LDG.E R14, [R2.64] ;  /* 0x00000006020e0981 */ /* 0x000362000c1e1900 */
[----:B------:R-:W-:-:S03]  /*13c0*/  SHF.R.S32.HI R12, RZ, 0x1f, R66 ;  /* 0x0000001fff0c7819 */ /* 0x000fc60000011442 */
[----:B------:R-:W1:Y:S02]  /*13d0*/  S2R R7, SR_TID.X ;  /* 0x0000000000077919 */ /* 0x000e640000002100 */
[----:B------:R-:W-:Y:S01]  /*13e0*/  IMAD R4, R12, c[0x0][0x1b8], RZ ;  /* 0x00006e000c047a24 */ /* 0x000fe200078e02ff */
[----:B------:R-:W-:-:S03]  /*13f0*/  SHF.R.S32.HI R13, RZ, 0x1f, R63 ;  /* 0x0000001fff0d7819 */ /* 0x000fc6000001143f */
[----:B------:R-:W-:Y:S01]  /*1400*/  IMAD R4, R66, c[0x0][0x1bc], R4 ;  /* 0x00006f0042047a24 */ /* 0x000fe200078e0204 */
[----:B-1----:R-:W-:-:S04]  /*1410*/  SHF.R.S32.HI R61, RZ, 0x1f, R7 ;  /* 0x0000001fff3d7819 */ /* 0x002fc80000011407 */
[----:B------:R-:W-:-:S04]  /*1420*/  LEA.HI R61, R61, R7, RZ, 0x3 ;  /* 0x000000073d3d7211 */ /* 0x000fc800078f18ff */
[----:B------:R-:W-:-:S04]  /*1430*/  SHF.R.S32.HI R61, RZ, 0x3, R61 ;  /* 0x00000003ff3d7819 */ /* 0x000fc8000001143d */
[----:B------:R-:W-:-:S05]  /*1440*/  SHF.R.S32.HI R11, RZ, 0x1f, R61 ;  /* 0x0000001fff0b7819 */ /* 0x000fca000001143d */
[----:B------:R-:W-:Y:S02]  /*1450*/  IMAD R5, R11, c[0x0][0x1e0], RZ ;  /* 0x000078000b057a24 */ /* 0x000fe400078e02ff */
[----:B------:R-:W-:Y:S02]  /*1460*/  IMAD R10, R13, c[0x0][0x1c0], RZ ;  /* 0x000070000d0a7a24 */ /* 0x000fe400078e02ff */
[----:B------:R-:W-:Y:S02]  /*1470*/  IMAD R9, R61, c[0x0][0x1e4], R5 ;  /* 0x000079003d097a24 */ /* 0x000fe400078e0205 */
[----:B------:R-:W-:-:S04]  /*1480*/  IMAD R11, R11, c[0x0][0x208], RZ ;  /* 0x000082000b0b7a24 */ /* 0x000fc800078e02ff */
[----:B------:R-:W-:Y:S01]  /*1490*/  IMAD R11, R61, c[0x0][0x20c], R11 ;  /* 0x000083003d0b7a24 */ /* 0x000fe200078e020b */
[----:B--2---:R-:W-:-:S05]  /*14a0*/  IADD3 R8, R8, R62, RZ ;  /* 0x0000003e08087210 */ /* 0x004fca0007ffe0ff */
[----:B------:R-:W-:Y:S01]  /*14b0*/  @P4 IMAD.HI.U32 R2, R8, c[0x0][0x2c8], RZ ;  /* 0x0000b20008024a27 */ /* 0x000fe200078e00ff */
[----:B------:R-:W-:-:S04]  /*14c0*/  MOV R0, R8 ;  /* 0x0000000800007202 */ /* 0x000fc80000000f00 */
[----:B------:R-:W-:Y:S01]  /*14d0*/  @P4 SHF.R.U32.HI R0, RZ, c[0x0][0x2cc], R2 ;  /* 0x0000b300ff004a19 */ /* 0x000fe20000011602 */
[----:B------:R-:W-:-:S04]  /*14e0*/  IMAD.WIDE.U32 R2, R66, c[0x0][0x1b8], RZ ;  /* 0x00006e0042027a25 */ /* 0x000fc800078e00ff */
[----:B---3--:R-:W-:Y:S01]  /*14f0*/  IMAD.WIDE.U32 R6, R61, c[0x0][0x1e0], R64 ;  /* 0x000078003d067a25 */ /* 0x008fe200078e0040 */
[----:B------:R-:W-:-:S04]  /*1500*/  IADD3 R3, R3, R4, RZ ;  /* 0x0000000403037210 */ /* 0x000fc80007ffe0ff */
[----:B------:R-:W-:Y:S01]  /*1510*/  IADD3 R7, R7, R9, RZ ;  /* 0x0000000907077210 */ /* 0x000fe20007ffe0ff */
[C---:B------:R-:W-:Y:S02]  /*1520*/  IMAD R9, R63.reuse, c[0x0][0x1c4], R10 ;  /* 0x000071003f097a24 */ /* 0x040fe400078e020a */
[----:B------:R-:W-:-:S04]  /*1530*/  IMAD.WIDE.U32 R2, R63, c[0x0][0x1c0], R2 ;  /* 0x000070003f027a25 */ /* 0x000fc800078e0002 */
[----:B------:R-:W-:Y:S01]  /*1540*/  IMAD.WIDE.U32 R4, R61, c[0x0][0x208], R64 ;  /* 0x000082003d047a25 */ /* 0x000fe200078e0040 */
[----:B------:R-:W-:Y:S02]  /*1550*/  IADD3 R3, R3, R9, RZ ;  /* 0x0000000903037210 */ /* 0x000fe40007ffe0ff */
[----:B------:R-:W-:Y:S02]  /*1560*/  SHF.R.S32.HI R9, RZ, 0x1f, R0 ;  /* 0x0000001fff097819 */ /* 0x000fe40000011400 */
[----:B------:R-:W-:Y:S01]  /*1570*/  IADD3 R5, R5, R11, RZ ;  /* 0x0000000b05057210 */ /* 0x000fe20007ffe0ff */
[----:B------:R-:W-:Y:S01]  /*1580*/  IMAD R11, R12, c[0x0][0x1e8], RZ ;  /* 0x00007a000c0b7a24 */ /* 0x000fe200078e02ff */
[----:B------:R-:W-:Y:S01]  /*1590*/  IADD3 R10, -R0, RZ, RZ ;  /* 0x000000ff000a7210 */ /* 0x000fe20007ffe1ff */
[----:B------:R-:W-:Y:S02]  /*15a0*/  IMAD R12, R12, c[0x0][0x210], RZ ;  /* 0x000084000c0c7a24 */ /* 0x000fe400078e02ff */
[----:B------:R-:W-:-:S02]  /*15b0*/  IMAD R9, R9, c[0x0][0x1b0], RZ ;  /* 0x00006c0009097a24 */ /* 0x000fc400078e02ff */
[C---:B------:R-:W-:Y:S02]  /*15c0*/  IMAD R11, R66.reuse, c[0x0][0x1ec], R11 ;  /* 0x00007b00420b7a24 */ /* 0x040fe400078e020b */
[----:B------:R-:W-:-:S04]  /*15d0*/  IMAD.WIDE.U32 R6, R66, c[0x0][0x1e8], R6 ;  /* 0x00007a0042067a25 */ /* 0x000fc800078e0006 */
[----:B------:R-:W-:Y:S02]  /*15e0*/  IMAD R10, R10, c[0x0][0x2c4], R8 ;  /* 0x0000b1000a0a7a24 */ /* 0x000fe400078e0208 */
[C---:B------:R-:W-:Y:S02]  /*15f0*/  IMAD R12, R66.reuse, c[0x0][0x214], R12 ;  /* 0x00008500420c7a24 */ /* 0x040fe400078e020c */
[----:B------:R-:W-:-:S04]  /*1600*/  IMAD.WIDE.U32 R4, R66, c[0x0][0x210], R4 ;  /* 0x0000840042047a25 */ /* 0x000fc800078e0004 */
[C---:B------:R-:W-:Y:S02]  /*1610*/  IMAD R8, R0.reuse, c[0x0][0x1b4], R9 ;  /* 0x00006d0000087a24 */ /* 0x040fe400078e0209 */
[----:B------:R-:W-:Y:S01]  /*1620*/  IMAD.WIDE.U32 R2, R0, c[0x0][0x1b0], R2 ;  /* 0x00006c0000027a25 */ /* 0x000fe200078e0002 */
[----:B------:R-:W-:Y:S02]  /*1630*/  IADD3 R9, R7, R11, RZ ;  /* 0x0000000b07097210 */ /* 0x000fe40007ffe0ff */
[----:B------:R-:W-:Y:S01]  /*1640*/  SHF.R.S32.HI R11, RZ, 0x1f, R10 ;  /* 0x0000001fff0b7819 */ /* 0x000fe2000001140a */
[----:B------:R-:W-:Y:S01]  /*1650*/  IMAD.IADD R7, R5, 0x1, R12 ;  /* 0x0000000105077824 */ /* 0x000fe200078e020c */
[----:B------:R-:W-:Y:S02]  /*1660*/  IADD3 R5, R3, R8, RZ ;  /* 0x0000000803057210 */ /* 0x000fe40007ffe0ff */
[----:B------:R-:W-:Y:S02]  /*1670*/  MOV R8, R6 ;  /* 0x0000000600087202 */ /* 0x000fe40000000f00 */
[----:B------:R-:W-:Y:S01]  /*1680*/  MOV R6, R4 ;  /* 0x0000000400067202 */ /* 0x000fe20000000f00 */
[----:B------:R-:W-:Y:S01]  /*1690*/  IMAD R11, R11, c[0x0][0x1a8], RZ ;  /* 0x00006a000b0b7a24 */ /* 0x000fe200078e02ff */
[----:B------:R-:W-:-:S02]  /*16a0*/  MOV R4, R2 ;  /* 0x0000000200047202 */ /* 0x000fc40000000f00 */
[----:B-----5:R-:W-:Y:S02]  /*16b0*/  @P0 SHF.R.S32.HI R3, RZ, 0x1f, R14 ;  /* 0x0000001fff030819 */ /* 0x020fe4000001140e */
[----:B------:R-:W-:Y:S01]  /*16c0*/  @P0 MOV R2, R14 ;  /* 0x0000000e00020202 */ /* 0x000fe20000000f00 */
[----:B------:R-:W-:Y:S01]  /*16d0*/  @!P0 IMAD.MOV.U32 R2, RZ, RZ, R63 ;  /* 0x000000ffff028224 */ /* 0x000fe200078e003f */
[----:B------:R-:W-:Y:S01]  /*16e0*/  @!P0 MOV R3, R13 ;  /* 0x0000000d00038202 */ /* 0x000fe20000000f00 */
[C---:B------:R-:W-:Y:S02]  /*16f0*/  IMAD R11, R10.reuse, c[0x0][0x1ac], R11 ;  /* 0x00006b000a0b7a24 */ /* 0x040fe400078e020b */
[----:B------:R-:W-:-:S04]  /*1700*/  IMAD.WIDE.U32 R4, R10, c[0x0][0x1a8], R4 ;  /* 0x00006a000a047a25 */ /* 0x000fc800078e0004 */
[----:B------:R-:W-:Y:S01]  /*1710*/  IMAD.WIDE.U32 R12, R2, c[0x0][0x218], R6 ;  /* 0x00008600020c7a25 */ /* 0x000fe200078e0006 */
[----:B------:R-:W-:-:S03]  /*1720*/  IADD3 R7, R5, R11, RZ ;  /* 0x0000000b05077210 */ /* 0x000fc60007ffe0ff */
[C---:B------:R-:W-:Y:S02]  /*1730*/  IMAD R0, R3.reuse, c[0x0][0x218], RZ ;  /* 0x0000860003007a24 */ /* 0x040fe400078e02ff */
[----:B------:R-:W-:Y:S01]  /*1740*/  IMAD R6, R3, c[0x0][0x1f0], RZ ;  /* 0x00007c0003067a24 */ /* 0x000fe200078e02ff */
[----:B------:R-:W-:Y:S01]  /*1750*/  LEA R3, P0, R4, c[0x0][0x160], 0x1 ;  /* 0x0000580004037a11 */ /* 0x000fe200078008ff */
[C---:B------:R-:W-:Y:S02]  /*1760*/  IMAD R5, R2.reuse, c[0x0][0x21c], R0 ;  /* 0x0000870002057a24 */ /* 0x040fe400078e0200 */
[----:B------:R-:W-:-:S04]  /*1770*/  IMAD.WIDE.U32 R8, R2, c[0x0][0x1f0], R8 ;  /* 0x00007c0002087a25 */ /* 0x000fc800078e0008 */
[----:B------:R-:W-:Y:S01]  /*1780*/  IMAD R6, R2, c[0x0][0x1f4], R6 ;  /* 0x00007d0002067a24 */ /* 0x000fe200078e0206 */
[----:B------:R-:W-:Y:S02]  /*1790*/  LEA.HI.X R2, R4, c[0x0][0x164], R7, 0x1, P0 ;  /* 0x0000590004027a11 */ /* 0x000fe400000f0c07 */
[----:B------:R-:W-:Y:S02]  /*17a0*/  IADD3 R4, R13, R5, RZ ;  /* 0x000000050d047210 */ /* 0x000fe40007ffe0ff */
[----:B------:R-:W-:Y:S01]  /*17b0*/  IADD3 R6, R9, R6, RZ ;  /* 0x0000000609067210 */ /* 0x000fe20007ffe0ff */
[----:B------:R1:W-:Y:S04]  /*17c0*/  STL.64 [R1+0x30], R8 ;  /* 0x0000300801007387 */ /* 0x0003e80000100a00 */
[----:B------:R1:W-:Y:S04]  /*17d0*/  STL.64 [R1+0x38], R12 ;  /* 0x0000380c01007387 */ /* 0x0003e80000100a00 */
[----:B------:R1:W-:Y:S04]  /*17e0*/  STL [R1+0x40], R4 ;  /* 0x0000400401007387 */ /* 0x0003e80000100800 */
[----:B------:R1:W-:Y:S01]  /*17f0*/  STL [R1+0x28], R6 ;  /* 0x0000280601007387 */ /* 0x0003e20000100800 */
[----:B------:R-:W-:-:S02]  /*1800*/  ISETP.GE.AND P5, PT, R64, c[0x0][0x198], PT ;  /* 0x0000660040007a0c */ /* 0x000fc40003fa6270 */
[----:B----4-:R-:W-:Y:S02]  /*1810*/  ISETP.GE.AND P3, PT, R15, c[0x0][0x198], PT ;  /* 0x000066000f007a0c */ /* 0x010fe40003f66270 */
[----:B------:R-:W-:Y:S01]  /*1820*/  IADD3 R0, R61, R62, RZ ;  /* 0x0000003e3d007210 */ /* 0x000fe20007ffe0ff */
[----:B------:R-:W-:Y:S08]  /*1830*/  BRA.DIV ~URZ, `(.L_x_1460) ;  /* 0x00012af27f007947 */ /* 0x000ff0000b800000 */
[----:B------:R2:W3:Y:S02]  /*1840*/  SHFL.IDX PT, R5, R2, RZ, 0x181f ;  /* 0x00181fff02057589 */ /* 0x0004e400000e0000 */
.L_x_1546:
[----:B------:R-:W-:Y:S05]  /*1850*/  BRA.DIV ~URZ, `(.L_x_1461) ;  /* 0x00012b427f007947 */ /* 0x000fea000b800000 */
[----:B-1----:R1:W4:Y:S02]  /*1860*/  SHFL.IDX PT, R4, R3, RZ, 0x181f ;  /* 0x00181fff03047589 */ /* 0x00232400000e0000 */
.L_x_1547:
[----:B------:R-:W-:Y:S01]  /*1870*/  MOV R11, c[0x0][0x2c4] ;  /* 0x0000b100000b7a02 */ /* 0x000fe20000000f00 */
[----:B------:R-:W-:Y:S04]  /*1880*/  BSSY B0, `(.L_x_1462) ;  /* 0x0000010000007945 */ /* 0x000fe80003800000 */
[----:B------:R-:W-:-:S05]  /*1890*/  IMAD R11, R11, c[0x0][0x168], RZ ;  /* 0x00005a000b0b7a24 */ /* 0x000fca00078e02ff */
[----:B------:R-:W-:-:S13]  /*18a0*/  ISETP.GE.AND P0, PT, R0, R11, PT ;  /* 0x0000000b0000720c */ /* 0x000fda0003f06270 */
[----:B------:R-:W-:Y:S05]  /*18b0*/  @P0 BRA `(.L_x_1463) ;  /* 0x000000c000000947 */ /* 0x000fea0003800000 */
[----:B------:R-:W5:Y:S04]  /*18c0*/  LDL.64 R12, [R1+0x10] ;  /* 0x00001000010c7983 */ /* 0x000f680000100a00 */
[----:B--2---:R-:W2:Y:S04]  /*18d0*/  LDL R8, [R1+0x44] ;  /* 0x0000440001087983 */ /* 0x004ea80000100800 */
[----:B----4-:R-:W4:Y:S01]  /*18e0*/  LDL R9, [R1+0x4c] ;  /* 0x00004c0001097983 */ /* 0x010f220000100800 */
[-C--:B-----5:R-:W-:Y:S02]  /*18f0*/  LEA R6, P1, R12, R4.reuse, 0x1 ;  /* 0x000000040c067211 */ /* 0x0a0fe400078208ff */
[----:B--2---:R-:W-:-:S02]  /*1900*/  LEA R4, P0, R8, R4, 0x1 ;  /* 0x0000000408047211 */ /* 0x004fc400078008ff */
[-C--:B---3--:R-:W-:Y:S02]  /*1910*/  LEA.HI.X R7, R12, R5.reuse, R13, 0x1, P1 ;  /* 0x000000050c077211 */ /* 0x088fe400008f0c0d */
[----:B----4-:R-:W-:-:S03]  /*1920*/  LEA.HI.X R5, R8, R5, R9, 0x1, P0 ;  /* 0x0000000508057211 */ /* 0x010fc600000f0c09 */
[----:B------:R-:W-:Y:S01]  /*1930*/  @!PT LDS RZ, [RZ] ;  /* 0x00000000fffff984 */ /* 0x000fe20000000800 */
[----:B------:R-:W-:Y:S01]  /*1940*/  @!PT LDS RZ, [RZ] ;  /* 0x00000000fffff984 */ /* 0x000fe20000000800 */
[----:B------:R-:W-:Y:S01]  /*1950*/  @!PT LDS RZ, [RZ] ;  /* 0x00000000fffff984 */ /* 0x000fe20000000800 */
[----:B------:R2:W-:Y:S04]  /*1960*/  LDGSTS.E.BYPASS.LTC128B.128 [R248+0x8100], [R6.64], !P5 ;  /* 0x0810000006f87fae */ /* 0x0005e8000e901d46 */
[----:B------:R2:W-:Y:S02]  /*1970*/  LDGSTS.E.BYPASS.LTC128B.128 [R248+0xc100], [R4.64], !P3 ;  /* 0x0c10000004f87fae */ /* 0x0005e4000d901d46 */
.L_x_1463:
[----:B------:R-:W-:Y:S05]  /*1980*/  BSYNC B0 ;  /* 0x0000000000007941 */ /* 0x000fea0003800000 */
.L_x_1462:
[----:B------:R-:W-:Y:S05]  /*1990*/  BRA.DIV ~URZ, `(.L_x_1464) ;  /* 0x00012a627f007947 */ /* 0x000fea000b800000 */
[----:B--23--:R2:W3:Y:S04]  /*19a0*/  SHFL.IDX PT, R5, R2, 0x1, 0x181f ;  /* 0x00381f0002057f89 */ /* 0x00c4e800000e0000 */
[----:B----4-:R2:W4:Y:S02]  /*19b0*/  SHFL.IDX PT, R4, R3, 0x1, 0x181f ;  /* 0x00381f0003047f89 */ /* 0x01052400000e0000 */
.L_x_1548:
[----:B------:R-:W-:Y:S01]  /*19c0*/  IADD3 R6, R0, 0x10, RZ ;  /* 0x0000001000067810 */ /* 0x000fe20007ffe0ff */
[----:B------:R-:W-:Y:S03]  /*19d0*/  BSSY B0, `(.L_x_1465) ;  /* 0x000000f000007945 */ /* 0x000fe60003800000 */
        /* <DEDUP_REMOVED lines=14> */
.L_x_1466:
[----:B------:R-:W-:Y:S05]  /*1ac0*/  BSYNC B0 ;  /* 0x0000000000007941 */ /* 0x000fea0003800000 */
.L_x_1465:
[----:B------:R-:W-:Y:S05]  /*1ad0*/  BRA.DIV ~URZ, `(.L_x_1467) ;  /* 0x000129e27f007947 */ /* 0x000fea000b800000 */
[----:B--23--:R2:W3:Y:S02]  /*1ae0*/  SHFL.IDX PT, R5, R2, 0x2, 0x181f ;  /* 0x00581f0002057f89 */ /* 0x00c4e400000e0000 */
.L_x_1549:
[----:B------:R-:W-:Y:S05]  /*1af0*/  BRA.DIV ~URZ, `(.L_x_1468) ;  /* 0x00012a327f007947 */ /* 0x000fea000b800000 */
[----:B----4-:R4:W1:Y:S02]  /*1b00*/  SHFL.IDX PT, R4, R3, 0x2, 0x181f ;  /* 0x00581f0003047f89 */ /* 0x01086400000e0000 */
.L_x_1550:
[----:B------:R-:W-:Y:S01]  /*1b10*/  IADD3 R6, R0, 0x20, RZ ;  /* 0x0000002000067810 */ /* 0x000fe20007ffe0ff */
[----:B------:R-:W-:Y:S03]  /*1b20*/  BSSY B0, `(.L_x_1469) ;  /* 0x000000f000007945 */ /* 0x000fe60003800000 */
[----:B------:R-:W-:-:S13]  /*1b30*/  ISETP.GE.AND P0, PT, R6, R11, PT ;  /* 0x0000000b0600720c */ /* 0x000fda0003f06270 */
[----:B------:R-:W-:Y:S05]  /*1b40*/  @P0 BRA `(.L_x_1470) ;  /* 0x000000c000000947 */ /* 0x000fea0003800000 */
[----:B------:R-:W5:Y:S04]  /*1b50*/  LDL.64 R12, [R1+0x10] ;  /* 0x00001000010c7983 */ /* 0x000f680000100a00 */
[----:B--2---:R-:W2:Y:S04]  /*1b60*/  LDL R8, [R1+0x44] ;  /* 0x0000440001087983 */ /* 0x004ea80000100800 */
[----:B----4-:R-:W4:Y:S01]  /*1b70*/  LDL R9, [R1+0x4c] ;  /* 0x00004c0001097983 */ /* 0x010f220000100800 */
[-C--:B-1---5:R-:W-:Y:S02]  /*1b80*/  LEA R6, P1, R12, R4.reuse, 0x1 ;  /* 0x000000040c067211 */ /* 0x0a2fe400078208ff */
        /* <DEDUP_REMOVED lines=8> */
.L_x_1470:
[----:B------:R-:W-:Y:S05]  /*1c10*/  BSYNC B0 ;  /* 0x0000000000007941 */ /* 0x000fea0003800000 */
.L_x_1469:
[----:B------:R-:W-:Y:S05]  /*1c20*/  BRA.DIV ~URZ, `(.L_x_1471) ;  /* 0x000129627f007947 */ /* 0x000fea000b800000 */
[----:B-1-3--:R1:W3:Y:S04]  /*1c30*/  SHFL.IDX PT, R5, R2, 0x3, 0x181f ;  /* 0x00781f0002057f89 */ /* 0x00a2e800000e0000 */
[----:B------:R1:W2:Y:S02]  /*1c40*/  SHFL.IDX PT, R4, R3, 0x3, 0x181f ;  /* 0x00781f0003047f89 */ /* 0x0002a400000e0000 */
.L_x_1551:
[----:B------:R-:W-:Y:S01]  /*1c50*/  IADD3 R6, R0, 0x30, RZ ;  /* 0x0000003000067810 */ /* 0x000fe20007ffe0ff */
[----:B------:R-:W-:Y:S03]  /*1c60*/  BSSY B0, `(.L_x_1472) ;  /* 0x000000f000007945 */ /* 0x000fe60003800000 */
[----:B------:R-:W-:-:S13]  /*1c70*/  ISETP.GE.AND P0, PT, R6, R11, PT ;  /* 0x0000000b0600720c */ /* 0x000fda0003f06270 */
[----:B------:R-:W-:Y:S05]  /*1c80*/  @P0 BRA `(.L_x_1473) ;  /* 0x000000c000000947 */ /* 0x000fea0003800000 */
[----:B------:R-:W5:Y:S04]  /*1c90*/  LDL.64 R12, [R1+0x10] ;  /* 0x00001000010c7983 */ /* 0x000f680000100a00 */
[----:B----4-:R-:W4:Y:S04]  /*1ca0*/  LDL R8, [R1+0x44] ;  /* 0x0000440001087983 */ /* 0x010f280000100800 */
[----:B---3--:R-:W3:Y:S01]  /*1cb0*/  LDL R9, [R1+0x4c] ;  /* 0x00004c0001097983 */ /* 0x008ee20000100800 */
[-C--:B--2--5:R-:W-:Y:S02]  /*1cc0*/  LEA R6, P1, R12, R4.reuse, 0x1 ;  /* 0x000000040c067211 */ /* 0x0a4fe400078208ff */
[----:B----4-:R-:W-:-:S02]  /*1cd0*/  LEA R4, P0, R8, R4, 0x1 ;  /* 0x0000000408047211 */ /* 0x010fc400078008ff */
[-C--:B------:R-:W-:Y:S02]  /*1ce0*/  LEA.HI.X R7, R12, R5.reuse, R13, 0x1, P1 ;  /* 0x000000050c077211 */ /* 0x080fe400008f0c0d */
[----:B---3--:R-:W-:-:S03]  /*1cf0*/  LEA.HI.X R5, R8, R5, R9, 0x1, P0 ;  /* 0x0000000508057211 */ /* 0x008fc600000f0c09 */
[----:B------:R-:W-:Y:S01]  /*1d00*/  @!PT LDS RZ, [RZ] ;  /* 0x00000000fffff984 */ /* 0x000fe20000000800 */
[----:B------:R-:W-:Y:S01]  /*1d10*/  @!PT LDS RZ, [RZ] ;  /* 0x00000000fffff984 */ /* 0x000fe20000000800 */
[----:B------:R-:W-:Y:S01]  /*1d20*/  @!PT LDS RZ, [RZ] ;  /* 0x00000000fffff984 */ /* 0x000fe20000000800 */
[----:B------:R2:W-:Y:S04]  /*1d30*/  LDGSTS.E.BYPASS.LTC128B.128 [R248+0x9900], [R6.64], !P5 ;  /* 0x0990000006f87fae */ /* 0x0005e8000e901d46 */
[----:B------:R2:W-:Y:S02]  /*1d40*/  LDGSTS.E.BYPASS.LTC128B.128 [R248+0xd900], [R4.64], !P3 ;  /* 0x0d90000004f87fae */ /* 0x0005e4000d901d46 */
.L_x_1473:
[----:B------:R-:W-:Y:S05]  /*1d50*/  BSYNC B0 ;  /* 0x0000000000007941 */ /* 0x000fea0003800000 */
.L_x_1472:
[----:B------:R-:W-:Y:S05]  /*1d60*/  BRA.DIV ~URZ, `(.L_x_1474) ;  /* 0x000128e27f007947 */ /* 0x000fea000b800000 */
[----:B--23--:R2:W3:Y:S02]  /*1d70*/  SHFL.IDX PT, R5, R2, 0x4, 0x181f ;  /* 0x00981f0002057f89 */ /* 0x00c4e400000e0000 */
.L_x_1552:
[----:B------:R-:W-:Y:S05]  /*1d80*/  BRA.DIV ~URZ, `(.L_x_1475) ;  /* 0x000129327f007947 */ /* 0x000fea000b800000 */
[----:B------:R1:W2:Y:S02]  /*1d90*/  SHFL.IDX PT, R4, R3, 0x4, 0x181f ;  /* 0x00981f0003047f89 */ /* 0x0002a400000e0000 */
.L_x_1553:
        /* <DEDUP_REMOVED lines=16> */
.L_x_1477:
[----:B------:R-:W-:Y:S05]  /*1ea0*/  BSYNC B0 ;  /* 0x0000000000007941 */ /* 0x000fea0003800000 */
.L_x_1476:
[----:B------:R-:W-:Y:S05]  /*1eb0*/  BRA.DIV ~URZ, `(.L_x_1478) ;  /* 0x000128627f007947 */ /* 0x000fea000b800000 */
[----:B--23--:R2:W3:Y:S04]  /*1ec0*/  SHFL.IDX PT, R5, R2, 0x5, 0x181f ;  /* 0x00b81f0002057f89 */ /* 0x00c4e800000e0000 */
[----:B------:R2:W1:Y:S02]  /*1ed0*/  SHFL.IDX PT, R4, R3, 0x5, 0x181f ;  /* 0x00b81f0003047f89 */ /* 0x00046400000e0000 */
.L_x_1554:
        /* <DEDUP_REMOVED lines=16> */
.L_x_1480:
[----:B------:R-:W-:Y:S05]  /*1fe0*/  BSYNC B0 ;  /* 0x0000000000007941 */ /* 0x000fea0003800000 */
.L_x_1479:
[----:B------:R-:W-:Y:S05]  /*1ff0*/  BRA.DIV ~URZ, `(.L_x_1481) ;  /* 0x000127e27f007947 */ /* 0x000fea000b800000 */
[----:B-1-3--:R1:W3:Y:S02]  /*2000*/  SHFL.IDX PT, R5, R2, 0x6, 0x181f ;  /* 0x00d81f0002057f89 */ /* 0x00a2e400000e0000 */
.L_x_1555:
[----:B------:R-:W-:Y:S05]  /*2010*/  BRA.DIV ~URZ, `(.L_x_1482) ;  /* 0x000128327f007947 */ /* 0x000fea000b800000 */
[----:B------:R1:W2:Y:S02]  /*2020*/  SHFL.IDX PT, R4, R3, 0x6, 0x181f ;  /* 0x00d81f0003047f89 */ /* 0x0002a400000e0000 */
.L_x_1556:
        /* <DEDUP_REMOVED lines=16> */
.L_x_1484:
[----:B------:R-:W-:Y:S05]  /*2130*/  BSYNC B0 ;  /* 0x0000000000007941 */ /* 0x000fea0003800000 */
.L_x_1483:
[----:B------:R-:W-:Y:S05]  /*2140*/  BRA.DIV ~URZ, `(.L_x_1485) ;  /* 0x000127627f007947 */ /* 0x000fea000b800000 */
[----:B--2---:R2:W1:Y:S04]  /*2150*/  SHFL.IDX PT, R6, R2, 0x7, 0x181f ;  /* 0x00f81f0002067f89 */ /* 0x00446800000e0000 */
[----:B-1--4-:R-:W1:Y:S02]  /*2160*/  SHFL.IDX PT, R3, R3, 0x7, 0x181f ;  /* 0x00f81f0003037f89 */ /* 0x012e6400000e0000 */
.L_x_1557:
[----:B------:R-:W4:Y:S04]  /*2170*/  LDL.64 R152, [R1+0x10] ;  /* 0x0000100001987983 */ /* 0x000f280000100a00 */
[----:B------:R-:W5:Y:S04]  /*2180*/  LDL R7, [R1+0x44] ;  /* 0x0000440001077983 */ /* 0x000f680000100800 */
[----:B--2---:R-:W2:Y:S04]  /*2190*/  LDL R8, [R1+0x4c] ;  /* 0x00004c0001087983 */ /* 0x004ea80000100800 */
[----:B---3--:R-:W3:Y:S01]  /*21a0*/  LDL R196, [R1+0x4] ;  /* 0x0000040001c47983 */ /* 0x008ee20000100800 */
[----:B------:R-:W-:-:S04]  /*21b0*/  IADD3 R0, R0, 0x70, RZ ;  /* 0x0000007000007810 */ /* 0x000fc80007ffe0ff */
[----:B------:R-:W-:-:S13]  /*21c0*/  ISETP.GE.AND P2, PT, R0, R11, PT ;  /* 0x0000000b0000720c */ /* 0x000fda0003f46270 */
[CC--:B-1--4-:R-:W-:Y:S02]  /*21d0*/  @!P2 LEA R4, P1, R152.reuse, R3.reuse, 0x1 ;  /* 0x000000039804a211 */ /* 0x0d2fe400078208ff */
[C---:B-----5:R-:W-:Y:S02]  /*21e0*/  @!P2 LEA R2, P0, R7.reuse, R3, 0x1 ;  /* 0x000000030702a211 */ /* 0x060fe400078008ff */
[-C--:B------:R-:W-:Y:S02]  /*21f0*/  @!P2 LEA.HI.X R5, R152, R6.reuse, R153, 0x1, P1 ;  /* 0x000000069805a211 */ /* 0x080fe400008f0c99 */
[----:B--2---:R-:W-:-:S03]  /*2200*/  @!P2 LEA.HI.X R3, R7, R6, R8, 0x1, P0 ;  /* 0x000000060703a211 */ /* 0x004fc600000f0c08 */
[----:B------:R-:W-:Y:S01]  /*2210*/  @!PT LDS RZ, [RZ] ;  /* 0x00000000fffff984 */ /* 0x000fe20000000800 */
[----:B------:R-:W-:Y:S01]  /*2220*/  @!PT LDS RZ, [RZ] ;  /* 0x00000000fffff984 */ /* 0x000fe20000000800 */
[----:B------:R-:W-:Y:S01]  /*2230*/  @!PT LDS RZ, [RZ] ;  /* 0x00000000fffff984 */ /* 0x000fe20000000800 */
[----:B------:R1:W-:Y:S04]  /*2240*/  @!P2 LDGSTS.E.BYPASS.LTC128B.128 [R248+0xb900], [R4.64], !P5 ;  /* 0x0b90000004f8afae */ /* 0x0003e8000e901d46 */
[----:B------:R1:W-:Y:S01]  /*2250*/  @!P2 LDGSTS.E.BYPASS.LTC128B.128 [R248+0xf900], [R2.64], !P3 ;  /* 0x0f90000002f8afae */ /* 0x0003e2000d901d46 */
[----:B---3--:R-:W-:-:S03]  /*2260*/  IADD3 R92, R196, -0x1, RZ ;  /* 0xffffffffc45c7810 */ /* 0x008fc60007ffe0ff */
[----:B------:R-:W0:Y:S01]  /*2270*/  LDGDEPBAR ;  /* 0x00000000000079af */ /* 0x000e220000000000 */
[----:B------:R-:W-:Y:S03]  /*2280*/  WARPSYNC 0xffffffff ;  /* 0xffffffff00007948 */ /* 0x000fe60003800000 */
[----:B------:R-:W2:Y:S04]  /*2290*/  LDL.64 R156, [R1+0x30] ;  /* 0x00003000019c7983 */ /* 0x000ea80000100a00 */
[----:B------:R-:W3:Y:S04]  /*22a0*/  LDL R154, [R1+0x28] ;  /* 0x00002800019a7983 */ /* 0x000ee80000100800 */
[----:B------:R-:W4:Y:S04]  /*22b0*/  LDL.64 R32, [R1+0x38] ;  /* 0x0000380001207983 */ /* 0x000f280000100a00 */
[----:B------:R-:W5:Y:S04]  /*22c0*/  LDL R19, [R1+0x40] ;  /* 0x0000400001137983 */ /* 0x000f680000100800 */
[----:B------:R-:W1:Y:S01]  /*22d0*/  S2R R8, SR_TID.X ;  /* 0x0000000000087919 */ /* 0x000e620000002100 */
[----:B------:R-:W-:-:S02]  /*22e0*/  SHF.R.S32.HI R16, RZ, 0x1f, R92 ;  /* 0x0000001fff107819 */ /* 0x000fc4000001145c */
[----:B-1----:R-:W-:-:S04]  /*22f0*/  SHF.R.S32.HI R18, RZ, 0x1f, R8 ;  /* 0x0000001fff127819 */ /* 0x002fc80000011408 */
[----:B------:R-:W-:-:S04]  /*2300*/  LEA.HI R18, R18, R8, RZ, 0x3 ;  /* 0x0000000812127211 */ /* 0x000fc800078f18ff */
[----:B------:R-:W-:-:S04]  /*2310*/  SHF.R.S32.HI R18, RZ, 0x3, R18 ;  /* 0x00000003ff127819 */ /* 0x000fc80000011412 */
[----:B------:R-:W-:-:S05]  /*2320*/  IADD3 R0, -R18, c[0x0][0x1d0], RZ ;  /* 0x0000740012007a10 */ /* 0x000fca0007ffe1ff */
[----:B------:R-:W-:Y:S02]  /*2330*/  IMAD R0, R92, -0x40, R0 ;  /* 0xffffffc05c007824 */ /* 0x000fe400078e0200 */
[----:B------:R-:W-:-:S03]  /*2340*/  IMAD R2, R16, c[0x0][0x1e0], RZ ;  /* 0x0000780010027a24 */ /* 0x000fc600078e02ff */
[----:B------:R-:W-:Y:S01]  /*2350*/  ISETP.GE.AND P1, PT, R0, 0x1, PT ;  /* 0x000000010000780c */ /* 0x000fe20003f26270 */
[----:B------:R-:W-:Y:S01]  /*2360*/  IMAD.WIDE.U32 R4, R92, c[0x0][0x1e0], RZ ;  /* 0x000078005c047a25 */ /* 0x000fe200078e00ff */
[----:B------:R-:W-:-:S03]  /*2370*/  ISETP.GE.AND P2, PT, R0, 0x11, PT ;  /* 0x000000110000780c */ /* 0x000fc60003f46270 */
[----:B------:R-:W-:-:S05]  /*2380*/  IMAD R3, R92, c[0x0][0x1e4], R2 ;  /* 0x000079005c037a24 */ /* 0x000fca00078e0202 */
[----:B------:R-:W-:-:S03]  /*2390*/  IADD3 R3, R5, R3, RZ ;  /* 0x0000000305037210 */ /* 0x000fc60007ffe0ff */
[----:B------:R-:W-:Y:S02]  /*23a0*/  @P1 ISETP.GE.AND P0, PT, R152, c[0x0][0x1d4], PT ;  /* 0x0000750098001a0c */ /* 0x000fe40003f06270 */
[----:B------:R-:W-:Y:S02]  /*23b0*/  MOV R148, c[0x0][0x1e0] ;  /* 0x0000780000947a02 */ /* 0x000fe40000000f00 */
[----:B------:R-:W-:Y:S01]  /*23c0*/  ISETP.GE.AND P6, PT, R7, c[0x0][0x1d4], PT ;  /* 0x0000750007007a0c */ /* 0x000fe20003fc6270 */
[----:B------:R-:W-:Y:S01]  /*23d0*/  BAR.SYNC.DEFER_BLOCKING 0x0 ;  /* 0x0000000000007b1d */ /* 0x000fe20000010000 */
[----:B------:R-:W-:Y:S02]  /*23e0*/  ISETP.GE.AND P5, PT, R0, 0x21, PT ;  /* 0x000000210000780c */ /* 0x000fe40003fa6270 */
[----:B------:R-:W-:Y:S01]  /*23f0*/  MOV R149, c[0x0][0x1e4] ;  /* 0x0000790000957a02 */ /* 0x000fe20000000f00 */
[----:B------:R-:W-:Y:S01]  /*2400*/  IMAD.WIDE.U32 R10, R148, 0x20, RZ ;  /* 0x00000020940a7825 */ /* 0x000fe200078e00ff */
[----:B------:R-:W-:-:S05]  /*2410*/  MOV R150, 0xffffffc0 ;  /* 0xffffffc000967802 */ /* 0x000fca0000000f00 */
[----:B------:R-:W-:Y:S01]  /*2420*/  IMAD R144, R92, R150, c[0x0][0x1d0] ;  /* 0x000074005c907624 */ /* 0x000fe200078e0296 */
[----:B------:R-:W-:-:S04]  /*2430*/  MOV R40, c[0x0][0x208] ;  /* 0x0000820000287a02 */ /* 0x000fc80000000f00 */
[----:B------:R-:W-:Y:S02]  /*2440*/  SHF.L.U32 R41, R40, 0x5, RZ ;  /* 0x0000000528297819 */ /* 0x000fe400000006ff */
[----:B--2---:R-:W-:-:S04]  /*2450*/  LEA R2, P3, R4, R156, 0x6 ;  /* 0x0000009c04027211 */ /* 0x004fc800078630ff */
[----:B---3--:R-:W-:Y:S02]  /*2460*/  LEA.HI.X R3, R4, R154, R3, 0x6, P3 ;  /* 0x0000009a04037211 */ /* 0x008fe400018f3403 */
[----:B------:R-:W-:-:S04]  /*2470*/  @P1 LEA R4, P3, R2, c[0x0][0x1c8], 0x1 ;  /* 0x0000720002041a11 */ /* 0x000fc800078608ff */
[----:B------:R-:W-:Y:S02]  /*2480*/  @P1 LEA.HI.X R5, R2, c[0x0][0x1cc], R3, 0x1, P3 ;  /* 0x0000730002051a11 */ /* 0x000fe400018f0c03 */
[----:B------:R-:W-:-:S03]  /*2490*/  @P2 LEA R6, P3, R148, R2, 0x4 ;  /* 0x0000000294062211 */ /* 0x000fc600078620ff */
[----:B------:R-:W-:Y:S01]  /*24a0*/  @!PT LDS RZ, [RZ] ;  /* 0x00000000fffff984 */ /* 0x000fe20000000800 */
[----:B------:R-:W-:Y:S01]  /*24b0*/  @!PT LDS RZ, [RZ] ;  /* 0x00000000fffff984 */ /* 0x000fe20000000800 */
[----:B------:R-:W-:Y:S01]  /*24c0*/  @!PT LDS RZ, [RZ] ;  /* 0x00000000fffff984 */ /* 0x000fe20000000800 */
[----:B------:R1:W-:Y:S01]  /*24d0*/  @P1 LDGSTS.E.BYPASS.LTC128B.128 [R248+0x4100], [R4.64], !P0 ;  /* 0x0410000004f81fae */ /* 0x0003e2000c101d46 */
[----:B------:R-:W-:Y:S02]  /*24e0*/  @P2 LEA R8, P0, R6, c[0x0][0x1c8], 0x1 ;  /* 0x0000720006082a11 */ /* 0x000fe400078008ff */
[----:B------:R-:W-:Y:S01]  /*24f0*/  @P2 LEA.HI.X R7, R148, R3, R149, 0x4, P3 ;  /* 0x0000000394072211 */ /* 0x000fe200018f2495 */
[----:B------:R1:W-:Y:S01]  /*2500*/  @P1 LDGSTS.E.BYPASS.LTC128B.128 [R248+0x6100], [R4.64+0x80], !P6 ;  /* 0x0610008004f81fae */ /* 0x0003e2000f101d46 */
[----:B------:R-:W-:Y:S02]  /*2510*/  ISETP.GE.AND P3, PT, R0, 0x31, PT ;  /* 0x000000310000780c */ /* 0x000fe40003f66270 */
[----:B------:R-:W-:Y:S02]  /*2520*/  @P2 LEA.HI.X R9, R6, c[0x0][0x1cc], R7, 0x1, P0 ;  /* 0x0000730006092a11 */ /* 0x000fe400000f0c07 */
[----:B------:R-:W-:Y:S02]  /*2530*/  @P2 ISETP.GE.AND P0, PT, R152, c[0x0][0x1d4], PT ;  /* 0x0000750098002a0c */ /* 0x000fe40003f06270 */
[----:B------:R-:W-:-:S11]  /*2540*/  @P5 IADD3 R0, P1, R2, R10, RZ ;  /* 0x0000000a02005210 */ /* 0x000fd60007f3e0ff */
[----:B------:R2:W-:Y:S01]  /*2550*/  @P2 LDGSTS.E.BYPASS.LTC128B.128 [R248+0x4900], [R8.64], !P0 ;  /* 0x0490000008f82fae */ /* 0x0005e2000c101d46 */
[----:B-1----:R-:W-:-:S03]  /*2560*/  SHF.L.U32 R4, R149, 0x5, RZ ;  /* 0x0000000595047819 */ /* 0x002fc600000006ff */
[----:B------:R2:W-:Y:S01]  /*2570*/  @P2 LDGSTS.E.BYPASS.LTC128B.128 [R248+0x6900], [R8.64+0x80], !P6 ;  /* 0x0690008008f82fae */ /* 0x0005e2000f101d46 */
[----:B------:R-:W-:Y:S02]  /*2580*/  @P5 IADD3.X R4, R3, R11, R4, P1, !PT ;  /* 0x0000000b03045210 */ /* 0x000fe40000ffe404 */
[----:B------:R-:W-:Y:S01]  /*2590*/  @P5 LEA R6, P1, R0, c[0x0][0x1c8], 0x1 ;  /* 0x0000720000065a11 */ /* 0x000fe200078208ff */
[----:B------:R-:W-:-:S03]  /*25a0*/  @P3 IMAD.WIDE.U32 R2, R148, 0x30, R2 ;  /* 0x0000003094023825 */ /* 0x000fc600078e0002 */
[----:B------:R-:W-:Y:S01]  /*25b0*/  @P5 LEA.HI.X R7, R0, c[0x0][0x1cc], R4, 0x1, P1 ;  /* 0x0000730000075a11 */ /* 0x000fe200008f0c04 */
[----:B------:R-:W-:Y:S01]  /*25c0*/  @P3 IMAD R0, R149, 0x30, RZ ;  /* 0x0000003095003824 */ /* 0x000fe200078e02ff */
[C---:B------:R-:W-:Y:S02]  /*25d0*/  @P5 ISETP.GE.AND P1, PT, R152.reuse, c[0x0][0x1d4], PT ;  /* 0x0000750098005a0c */ /* 0x040fe40003f26270 */
[----:B------:R-:W-:Y:S02]  /*25e0*/  @P3 ISETP.GE.AND P0, PT, R152, c[0x0][0x1d4], PT ;  /* 0x0000750098003a0c */ /* 0x000fe40003f06270 */
        /* <DEDUP_REMOVED lines=9> */
[----:B------:R-:W-:-:S04]  /*2680*/  DEPBAR.LE SB0, 0x0 ;  /* 0x000080000000791a */ /* 0x000fc80000000000 */
[----:B------:R-:W-:Y:S06]  /*2690*/  BAR.SYNC.DEFER_BLOCKING 0x0 ;  /* 0x0000000000007b1d */ /* 0x000fec0000010000 */
[----:B-1----:R-:W-:Y:S04]  /*26a0*/  LDSM.16.M88.4 R4, [R235+0x2000] ;  /* 0x00200000eb04783b */ /* 0x002fe80000000200 */
[----:B--2---:R-:W1:Y:S04]  /*26b0*/  LDSM.16.M88.4 R8, [R228] ;  /* 0x00000000e408783b */ /* 0x004e680000000200 */
[----:B------:R-:W2:Y:S04]  /*26c0*/  LDSM.16.M88.4 R20, [R228+0x800] ;  /* 0x00080000e414783b */ /* 0x000ea80000000200 */
[----:B------:R-:W3:Y:S04]  /*26d0*/  LDSM.16.M88.4 R24, [R228+0x1000] ;  /* 0x00100000e418783b */ /* 0x000ee80000000200 */
[----:B------:R-:W3:Y:S04]  /*26e0*/  LDSM.16.M88.4 R28, [R228+0x1800] ;  /* 0x00180000e41c783b */ /* 0x000ee80000000200 */
[----:B------:R-:W3:Y:S01]  /*26f0*/  LDSM.16.M88.4 R12, [R235] ;  /* 0x00000000eb0c783b */ /* 0x000ee20000000200 */
[----:B------:R-:W-:-:S02]  /*2700*/  IMAD R0, R16, c[0x0][0x208], RZ ;  /* 0x0000820010007a24 */ /* 0x000fc400078e02ff */
[----:B------:R-:W-:Y:S01]  /*2710*/  IMAD.WIDE.U32 R16, R92, c[0x0][0x208], RZ ;  /* 0x000082005c107a25 */ /* 0x000fe200078e00ff */
[----:B------:R-:W-:Y:S01]  /*2720*/  ISETP.GE.AND P5, PT, R152, c[0x0][0x1d4], PT ;  /* 0x0000750098007a0c */ /* 0x000fe20003fa6270 */
[----:B------:R-:W-:Y:S02]  /*2730*/  LDSM.16.M88.4 R48, [R239] ;  /* 0x00000000ef30783b */ /* 0x000fe40000000200 */
[----:B------:R-:W-:Y:S01]  /*2740*/  IMAD R0, R92, c[0x0][0x20c], R0 ;  /* 0x000083005c007a24 */ /* 0x000fe200078e0200 */
[C---:B----4-:R-:W-:Y:S01]  /*2750*/  LEA R3, P0, R16.reuse, R32, 0x6 ;  /* 0x0000002010037211 */ /* 0x050fe200078030ff */
[----:B------:R-:W-:Y:S03]  /*2760*/  LDSM.16.M88.4 R44, [R247] ;  /* 0x00000000f72c783b */ /* 0x000fe60000000200 */
[----:B------:R-:W-:Y:S01]  /*2770*/  IADD3 R0, R17, R0, RZ ;  /* 0x0000000011007210 */ /* 0x000fe20007ffe0ff */
[----:B------:R-:W-:Y:S04]  /*2780*/  LDSM.16.M88.4 R36, [R246] ;  /* 0x00000000f624783b */ /* 0x000fe80000000200 */
[----:B------:R-:W-:Y:S01]  /*2790*/  LDSM.16.M88.4 R32, [R245] ;  /* 0x00000000f520783b */ /* 0x000fe20000000200 */
[C---:B-1----:R-:W-:Y:S08]  /*27a0*/  HMMA.16816.F32 R52, R4.reuse, R8, RZ ;  /* 0x000000080434723c */ /* 0x042ff000000018ff */
[C---:B--2---:R-:W-:Y:S08]  /*27b0*/  HMMA.16816.F32 R76, R4.reuse, R20, RZ ;  /* 0x00000014044c723c */ /* 0x044ff000000018ff */
[C---:B---3--:R-:W-:Y:S08]  /*27c0*/  HMMA.16816.F32 R72, R4.reuse, R24, RZ ;  /* 0x000000180448723c */ /* 0x048ff000000018ff */
[C---:B------:R-:W-:Y:S08]  /*27d0*/  HMMA.16816.F32 R68, R4.reuse, R28, RZ ;  /* 0x0000001c0444723c */ /* 0x040ff000000018ff */
[C---:B------:R-:W-:Y:S08]  /*27e0*/  HMMA.16816.F32 R80, R4.reuse, R10, RZ ;  /* 0x0000000a0450723c */ /* 0x040ff000000018ff */
[C---:B------:R-:W-:Y:S08]  /*27f0*/  HMMA.16816.F32 R116, R4.reuse, R22, RZ ;  /* 0x000000160474723c */ /* 0x040ff000000018ff */
[C---:B------:R-:W-:Y:S08]  /*2800*/  HMMA.16816.F32 R112, R4.reuse, R26, RZ ;  /* 0x0000001a0470723c */ /* 0x040ff000000018ff */
[----:B------:R-:W-:Y:S07]  /*2810*/  HMMA.16816.F32 R108, R4, R30, RZ ;  /* 0x0000001e046c723c */ /* 0x000fee00000018ff */
[----:B-----5:R-:W-:-:S02]  /*2820*/  LEA.HI.X R4, R16, R19, R0, 0x6, P0 ;  /* 0x0000001310047211 */ /* 0x020fc400000f3400 */
[----:B------:R-:W-:Y:S02]  /*2830*/  IADD3 R0, -R18, R144, RZ ;  /* 0x0000009012007210 */ /* 0x000fe40007ffe1ff */
[----:B------:R-:W-:Y:S02]  /*2840*/  LEA R2, P0, R3, c[0x0][0x1f8], 0x1 ;  /* 0x00007e0003027a11 */ /* 0x000fe400078008ff */
[C---:B------:R-:W-:Y:S02]  /*2850*/  ISETP.LT.OR P3, PT, R0.reuse, 0x1, P5 ;  /* 0x000000010000780c */ /* 0x040fe40002f61670 */
[C---:B------:R-:W-:Y:S02]  /*2860*/  ISETP.LT.OR P2, PT, R0.reuse, 0x1, P6 ;  /* 0x000000010000780c */ /* 0x040fe40003741670 */
[----:B------:R-:W-:Y:S02]  /*2870*/  MOV R5, 0x5 ;  /* 0x0000000500057802 */ /* 0x000fe40000000f00 */
[----:B------:R-:W-:-:S02]  /*2880*/  ISETP.LT.OR P1, PT, R0, 0x11, P5 ;  /* 0x000000110000780c */ /* 0x000fc40002f21670 */
[----:B------:R-:W-:Y:S02]  /*2890*/  LEA.HI.X R3, R3, c[0x0][0x1fc], R4, 0x1, P0 ;  /* 0x00007f0003037a11 */ /* 0x000fe400000f0c04 */
[----:B------:R-:W-:Y:S02]  /*28a0*/  SHF.L.U64.HI R40, R40, R5, c[0x0][0x20c] ;  /* 0x0000830028287619 */ /* 0x000fe40000010205 */
[----:B------:R-:W-:Y:S01]  /*28b0*/  IADD3 R18, P0, R41, R2, RZ ;  /* 0x0000000229127210 */ /* 0x000fe20007f1e0ff */
[----:B------:R-:W-:Y:S01]  /*28c0*/  HMMA.16816.F32 R60, R12, R8, RZ ;  /* 0x000000080c3c723c */ /* 0x000fe200000018ff */
[----:B------:R-:W-:Y:S02]  /*28d0*/  LDSM.16.M88.4 R4, [R237+0x2000] ;  /* 0x00200000ed04783b */ /* 0x000fe40000000200 */
[----:B------:R-:W-:Y:S02]  /*28e0*/  IADD3.X R19, R40, R3, RZ, P0, !PT ;  /* 0x0000000328137210 */ /* 0x000fe400007fe4ff */
[----:B------:R-:W-:-:S03]  /*28f0*/  IADD3 R16, P0, R18, R41, RZ ;  /* 0x0000002912107210 */ /* 0x000fc60007f1e0ff */
[----:B------:R-:W-:Y:S01]  /*2900*/  HMMA.16816.F32 R104, R12, R10, RZ ;  /* 0x0000000a0c68723c */ /* 0x000fe200000018ff */
[----:B------:R-:W1:Y:S01]  /*2910*/  LDSM.16.M88.4 R8, [R237] ;  /* 0x00000000ed08783b */ /* 0x000e620000000200 */
[----:B------:R-:W-:-:S03]  /*2920*/  IADD3.X R17, R19, R40, RZ, P0, !PT ;  /* 0x0000002813117210 */ /* 0x000fc600007fe4ff */
[----:B------:R-:W-:Y:S01]  /*2930*/  @!PT LDS RZ, [RZ] ;  /* 0x00000000fffff984 */ /* 0x000fe20000000800 */
[----:B------:R-:W-:Y:S01]  /*2940*/  @!PT LDS RZ, [RZ] ;  /* 0x00000000fffff984 */ /* 0x000fe20000000800 */
[----:B------:R-:W-:Y:S01]  /*2950*/  @!PT LDS RZ, [RZ] ;  /* 0x00000000fffff984 */ /* 0x000fe20000000800 */
[----:B------:R2:W-:Y:S04]  /*2960*/  LDGSTS.E.BYPASS.LTC128B.128 [R248+0x100], [R2.64], !P3 ;  /* 0x0010000002f87fae */ /* 0x0005e8000d901d46 */
[----:B------:R2:W-:Y:S04]  /*2970*/  LDGSTS.E.BYPASS.LTC128B.128 [R248+0x2100], [R2.64+0x80], !P2 ;  /* 0x0210008002f87fae */ /* 0x0005e8000d101d46 */
[----:B------:R3:W-:Y:S01]  /*2980*/  LDGSTS.E.BYPASS.LTC128B.128 [R248+0x900], [R18.64], !P1 ;  /* 0x0090000012f87fae */ /* 0x0007e2000c901d46 */
[----:B------:R-:W-:Y:S01]  /*2990*/  ISETP.LT.OR P3, PT, R0, 0x11, P6 ;  /* 0x000000110000780c */ /* 0x000fe20003761670 */
[----:B------:R-:W-:Y:S01]  /*29a0*/  HMMA.16816.F32 R88, R12, R24, RZ ;  /* 0x000000180c58723c */ /* 0x000fe200000018ff */
[----:B---3--:R-:W-:-:S02]  /*29b0*/  IADD3 R18, P2, P1, R41, 0x80, R2 ;  /* 0x0000008029127810 */ /* 0x008fc4000795e002 */
[----:B--2---:R-:W-:Y:S02]  /*29c0*/  IADD3 R2, P0, R16, R41, RZ ;  /* 0x0000002910027210 */ /* 0x004fe40007f1e0ff */
[----:B------:R-:W-:Y:S02]  /*29d0*/  IADD3.X R19, R40, RZ, R3, P2, P1 ;  /* 0x000000ff28137210 */ /* 0x000fe400017e2403 */
[----:B------:R-:W-:Y:S02]  /*29e0*/  ISETP.LT.OR P1, PT, R0, 0x21, P5 ;  /* 0x000000210000780c */ /* 0x000fe40002f21670 */
[----:B------:R-:W-:-:S03]  /*29f0*/  IADD3.X R3, R17, R40, RZ, P0, !PT ;  /* 0x0000002811037210 */ /* 0x000fc600007fe4ff */
[----:B------:R2:W-:Y:S01]  /*2a00*/  LDGSTS.E.BYPASS.LTC128B.128 [R248+0x2900], [R18.64], !P3 ;  /* 0x0290000012f87fae */ /* 0x0005e2000d901d46 */
[C---:B------:R-:W-:Y:S02]  /*2a10*/  ISETP.LT.OR P0, PT, R0.reuse, 0x21, P6 ;  /* 0x000000210000780c */ /* 0x040fe40003701670 */
[C---:B------:R-:W-:Y:S02]  /*2a20*/  ISETP.LT.OR P5, PT, R0.reuse, 0x31, P5 ;  /* 0x000000310000780c */ /* 0x040fe40002fa1670 */
[----:B------:R-:W-:Y:S01]  /*2a30*/  ISETP.LT.OR P2, PT, R0, 0x31, P6 ;  /* 0x000000310000780c */ /* 0x000fe20003741670 */
[C---:B------:R-:W-:Y:S02]  /*2a40*/  HMMA.16816.F32 R100, R12.reuse, R20, RZ ;  /* 0x000000140c64723c */ /* 0x040fe400000018ff */
[----:B------:R2:W-:Y:S06]  /*2a50*/  LDGSTS.E.BYPASS.LTC128B.128 [R248+0x1100], [R16.64], !P1 ;  /* 0x0110000010f87fae */ /* 0x0005ec000c901d46 */
[----:B------:R2:W-:Y:S01]  /*2a60*/  LDGSTS.E.BYPASS.LTC128B.128 [R248+0x3100], [R16.64+0x80], !P0 ;  /* 0x0310008010f87fae */ /* 0x0005e2000c101d46 */
[C---:B------:R-:W-:Y:S03]  /*2a70*/  HMMA.16816.F32 R96, R12.reuse, R22, RZ ;  /* 0x000000160c60723c */ /* 0x040fe600000018ff */
[----:B------:R3:W-:Y:S04]  /*2a80*/  LDGSTS.E.BYPASS.LTC128B.128 [R248+0x1900], [R2.64], !P5 ;  /* 0x0190000002f87fae */ /* 0x0007e8000e901d46 */
[----:B------:R3:W-:Y:S01]  /*2a90*/  LDGSTS.E.BYPASS.LTC128B.128 [R248+0x3900], [R2.64+0x80], !P2 ;  /* 0x0390008002f87fae */ /* 0x0007e2000d101d46 */
[C---:B------:R-:W-:Y:S03]  /*2aa0*/  HMMA.16816.F32 R84, R12.reuse, R26, RZ ;  /* 0x0000001a0c54723c */ /* 0x040fe600000018ff */
[----:B------:R-:W-:Y:S04]  /*2ab0*/  LDSM.16.M88.4 R40, [R234] ;  /* 0x00000000ea28783b */ /* 0x000fe80000000200 */
[----:B------:R-:W-:Y:S01]  /*2ac0*/  LDSM.16.M88.4 R24, [R234+0x1000] ;  /* 0x00100000ea18783b */ /* 0x000fe20000000200 */
[C---:B------:R-:W-:Y:S03]  /*2ad0*/  HMMA.16816.F32 R64, R12.reuse, R28, RZ ;  /* 0x0000001c0c40723c */ /* 0x040fe600000018ff */
[----:B------:R-:W-:Y:S04]  /*2ae0*/  LDSM.16.M88.4 R20, [R234+0x1800] ;  /* 0x00180000ea14783b */ /* 0x000fe80000000200 */
[----:B------:R-:W0:Y:S01]  /*2af0*/  LDGDEPBAR ;  /* 0x00000000000079af */ /* 0x000e220000000000 */
[----:B------:R-:W-:Y:S03]  /*2b00*/  HMMA.16816.F32 R56, R12, R30, RZ ;  /* 0x0000001e0c38723c */ /* 0x000fe600000018ff */
[----:B------:R-:W4:Y:S04]  /*2b10*/  LDSM.16.M88.4 R12, [R236] ;  /* 0x00000000ec0c783b */ /* 0x000f280000000200 */
[----:B--2---:R-:W-:Y:S01]  /*2b20*/  LDSM.16.M88.4 R16, [R236+0x2000] ;  /* 0x00200000ec10783b */ /* 0x004fe20000000200 */
[----:B-1----:R-:W-:Y:S03]  /*2b30*/  HMMA.16816.F32 R60, R8, R48, R60 ;  /* 0x00000030083c723c */ /* 0x002fe6000000183c */
[----:B------:R-:W1:Y:S05]  /*2b40*/  LDSM.16.M88.4 R28, [R234+0x800] ;  /* 0x00080000ea1c783b */ /* 0x000e6a0000000200 */
[C---:B------:R-:W-:Y:S08]  /*2b50*/  HMMA.16816.F32 R128, R4.reuse, R46, R116 ;  /* 0x0000002e0480723c */ /* 0x040ff00000001874 */
[C---:B------:R-:W-:Y:S08]  /*2b60*/  HMMA.16816.F32 R136, R4.reuse, R38, R112 ;  /* 0x000000260488723c */ /* 0x040ff00000001870 */
[----:B------:R-:W-:Y:S08]  /*2b70*/  HMMA.16816.F32 R124, R4, R34, R108 ;  /* 0x00000022047c723c */ /* 0x000ff0000000186c */
[-C--:B------:R-:W-:Y:S08]  /*2b80*/  HMMA.16816.F32 R140, R8, R36.reuse, R88 ;  /* 0x00000024088c723c */ /* 0x080ff00000001858 */
[----:B------:R-:W-:Y:S08]  /*2b90*/  HMMA.16816.F32 R72, R4, R36, R72 ;  /* 0x000000240448723c */ /* 0x000ff00000001848 */
[C---:B------:R-:W-:Y:S08]  /*2ba0*/  HMMA.16816.F32 R132, R8.reuse, R44, R100 ;  /* 0x0000002c0884723c */ /* 0x040ff00000001864 */
[C---:B------:R-:W-:Y:S08]  /*2bb0*/  HMMA.16816.F32 R120, R8.reuse, R32, R64 ;  /* 0x000000200878723c */ /* 0x040ff00000001840 */
[C---:B------:R-:W-:Y:S08]  /*2bc0*/  HMMA.16816.F32 R112, R8.reuse, R50, R104 ;  /* 0x000000320870723c */ /* 0x040ff00000001868 */
[C---:B------:R-:W-:Y:S01]  /*2bd0*/  HMMA.16816.F32 R116, R8.reuse, R46, R96 ;  /* 0x0000002e0874723c */ /* 0x040fe20000001860 */
[----:B------:R-:W-:Y:S07]  /*2be0*/  LDSM.16.M88.4 R96, [R231+0x1800] ;  /* 0x00180000e760783b */ /* 0x000fee0000000200 */
[C---:B------:R-:W-:Y:S01]  /*2bf0*/  HMMA.16816.F32 R108, R8.reuse, R38, R84 ;  /* 0x00000026086c723c */ /* 0x040fe20000001854 */
[----:B------:R-:W-:Y:S07]  /*2c00*/  LDSM.16.M88.4 R36, [R238] ;  /* 0x00000000ee24783b */ /* 0x000fee0000000200 */
[----:B------:R-:W-:Y:S01]  /*2c10*/  HMMA.16816.F32 R88, R8, R34, R56 ;  /* 0x000000220858723c */ /* 0x000fe20000001838 */
[----:B------:R-:W2:Y:S07]  /*2c20*/  LDSM.16.M88.4 R8, [R231] ;  /* 0x00000000e708783b */ /* 0x000eae0000000200 */
[C---:B------:R-:W-:Y:S08]  /*2c30*/  HMMA.16816.F32 R76, R4.reuse, R44, R76 ;  /* 0x0000002c044c723c */ /* 0x040ff0000000184c */
[C---:B------:R-:W-:Y:S08]  /*2c40*/  HMMA.16816.F32 R52, R4.reuse, R48, R52 ;  /* 0x000000300434723c */ /* 0x040ff00000001834 */
[C---:B------:R-:W-:Y:S01]  /*2c50*/  HMMA.16816.F32 R68, R4.reuse, R32, R68 ;  /* 0x000000200444723c */ /* 0x040fe20000001844 */
[----:B------:R-:W-:Y:S07]  /*2c60*/  LDSM.16.M88.4 R32, [R235+0x4000] ;  /* 0x00400000eb20783b */ /* 0x000fee0000000200 */
[----:B------:R-:W-:Y:S01]  /*2c70*/  HMMA.16816.F32 R80, R4, R50, R80 ;  /* 0x000000320450723c */ /* 0x000fe20000001850 */
[----:B------:R-:W5:Y:S04]  /*2c80*/  LDSM.16.M88.4 R4, [R238+0x2000] ;  /* 0x00200000ee04783b */ /* 0x000f680000000200 */
[----:B------:R-:W-:Y:S03]  /*2c90*/  LDSM.16.M88.4 R48, [R231+0x800] ;  /* 0x00080000e730783b */ /* 0x000fe60000000200 */
[----:B----4-:R-:W-:Y:S01]  /*2ca0*/  HMMA.16816.F32 R44, R12, R40, R60 ;  /* 0x000000280c2c723c */ /* 0x010fe2000000183c */
[----:B------:R-:W-:Y:S07]  /*2cb0*/  LDSM.16.M88.4 R60, [R228+0x2000] ;  /* 0x00200000e43c783b */ /* 0x000fee0000000200 */
[C---:B-1----:R-:W-:Y:S01]  /*2cc0*/  HMMA.16816.F32 R104, R16.reuse, R28, R76 ;  /* 0x0000001c1068723c */ /* 0x042fe2000000184c */
[----:B------:R-:W1:Y:S07]  /*2cd0*/  LDSM.16.M88.4 R76, [R231+0x1000] ;  /* 0x00100000e74c783b */ /* 0x000e6e0000000200 */
[C---:B------:R-:W-:Y:S08]  /*2ce0*/  HMMA.16816.F32 R52, R16.reuse, R40, R52 ;  /* 0x000000281034723c */ /* 0x040ff00000001834 */
[C---:B------:R-:W-:Y:S08]  /*2cf0*/  HMMA.16816.F32 R100, R16.reuse, R24, R72 ;  /* 0x000000181064723c */ /* 0x040ff00000001848 */
[C---:B------:R-:W-:Y:S08]  /*2d00*/  HMMA.16816.F32 R84, R16.reuse, R20, R68 ;  /* 0x000000141054723c */ /* 0x040ff00000001844 */
[C---:B------:R-:W-:Y:S08]  /*2d10*/  HMMA.16816.F32 R72, R16.reuse, R42, R80 ;  /* 0x0000002a1048723c */ /* 0x040ff00000001850 */
[C---:B------:R-:W-:Y:S08]  /*2d20*/  HMMA.16816.F32 R68, R16.reuse, R30, R128 ;  /* 0x0000001e1044723c */ /* 0x040ff00000001880 */
[C---:B------:R-:W-:Y:S08]  /*2d30*/  HMMA.16816.F32 R64, R16.reuse, R26, R136 ;  /* 0x0000001a1040723c */ /* 0x040ff00000001888 */
[----:B------:R-:W-:Y:S08]  /*2d40*/  HMMA.16816.F32 R56, R16, R22, R124 ;  /* 0x000000161038723c */ /* 0x000ff0000000187c */
[C---:B------:R-:W-:Y:S01]  /*2d50*/  HMMA.16816.F32 R16, R12.reuse, R42, R112 ;  /* 0x0000002a0c10723c */ /* 0x040fe20000001870 */
[----:B------:R-:W-:Y:S07]  /*2d60*/  LDSM.16.M88.4 R40, [R244] ;  /* 0x00000000f428783b */ /* 0x000fee0000000200 */
[C---:B------:R-:W-:Y:S08]  /*2d70*/  HMMA.16816.F32 R80, R12.reuse, R28, R132 ;  /* 0x0000001c0c50723c */ /* 0x040ff00000001884 */
[C---:B------:R-:W-:Y:S01]  /*2d80*/  HMMA.16816.F32 R116, R12.reuse, R30, R116 ;  /* 0x0000001e0c74723c */ /* 0x040fe20000001874 */
[----:B------:R-:W4:Y:S07]  /*2d90*/  LDSM.16.M88.4 R28, [R235+0x6000] ;  /* 0x00600000eb1c783b */ /* 0x000f2e0000000200 */
[C---:B------:R-:W-:Y:S08]  /*2da0*/  HMMA.16816.F32 R140, R12.reuse, R24, R140 ;  /* 0x000000180c8c723c */ /* 0x040ff0000000188c */
[C---:B------:R-:W-:Y:S01]  /*2db0*/  HMMA.16816.F32 R108, R12.reuse, R26, R108 ;  /* 0x0000001a0c6c723c */ /* 0x040fe2000000186c */
[----:B------:R-:W3:Y:S07]  /*2dc0*/  LDSM.16.M88.4 R24, [R237+0x4000] ;  /* 0x00400000ed18783b */ /* 0x000eee0000000200 */
[C---:B------:R-:W-:Y:S08]  /*2dd0*/  HMMA.16816.F32 R120, R12.reuse, R20, R120 ;  /* 0x000000140c78723c */ /* 0x040ff00000001878 */
[----:B------:R-:W-:Y:S01]  /*2de0*/  HMMA.16816.F32 R88, R12, R22, R88 ;  /* 0x000000160c58723c */ /* 0x000fe20000001858 */
[----:B------:R-:W3:Y:S07]  /*2df0*/  LDSM.16.M88.4 R20, [R237+0x6000] ;  /* 0x00600000ed14783b */ /* 0x000eee0000000200 */
[-C--:B--2---:R-:W-:Y:S01]  /*2e00*/  HMMA.16816.F32 R12, R36, R8.reuse, R44 ;  /* 0x00000008240c723c */ /* 0x084fe2000000182c */
[----:B------:R-:W-:Y:S07]  /*2e10*/  LDSM.16.M88.4 R44, [R234+0x2000] ;  /* 0x00200000ea2c783b */ /* 0x000fee0000000200 */
[C---:B-----5:R-:W-:Y:S08]  /*2e20*/  HMMA.16816.F32 R52, R4.reuse, R8, R52 ;  /* 0x000000080434723c */ /* 0x060ff00000001834 */
[----:B-1----:R-:W-:Y:S08]  /*2e30*/  HMMA.16816.F32 R124, R4, R78, R64 ;  /* 0x0000004e047c723c */ /* 0x002ff00000001840 */
[----:B------:R-:W-:Y:S08]  /*2e40*/  HMMA.16816.F32 R12, R32, R60, R12 ;  /* 0x0000003c200c723c */ /* 0x000ff0000000180c */
[----:B------:R-:W-:Y:S01]  /*2e50*/  HMMA.16816.F32 R64, R36, R10, R16 ;  /* 0x0000000a2440723c */ /* 0x000fe20000001810 */
[----:B------:R-:W1:Y:S07]  /*2e60*/  LDSM.16.M88.4 R16, [R236+0x4000] ;  /* 0x00400000ec10783b */ /* 0x000e6e0000000200 */
[----:B----4-:R-:W-:Y:S08]  /*2e70*/  HMMA.16816.F32 R52, R28, R60, R52 ;  /* 0x0000003c1c34723c */ /* 0x010ff00000001834 */
[C---:B------:R-:W-:Y:S01]  /*2e80*/  HMMA.16816.F32 R72, R4.reuse, R10, R72 ;  /* 0x0000000a0448723c */ /* 0x040fe20000001848 */
[----:B------:R-:W-:Y:S07]  /*2e90*/  LDSM.16.M88.4 R8, [R238+0x4000] ;  /* 0x00400000ee08783b */ /* 0x000fee0000000200 */
[----:B------:R-:W-:Y:S08]  /*2ea0*/  HMMA.16816.F32 R136, R4, R98, R56 ;  /* 0x000000620488723c */ /* 0x000ff00000001838 */
[----:B---3--:R-:W-:Y:S01]  /*2eb0*/  HMMA.16816.F32 R56, R24, R40, R12 ;  /* 0x000000281838723c */ /* 0x008fe2000000180c */
[----:B------:R-:W2:Y:S07]  /*2ec0*/  LDSM.16.M88.4 R12, [R236+0x6000] ;  /* 0x00600000ec0c783b */ /* 0x000eae0000000200 */
[C---:B------:R-:W-:Y:S08]  /*2ed0*/  HMMA.16816.F32 R128, R4.reuse, R96, R84 ;  /* 0x000000600480723c */ /* 0x040ff00000001854 */
[C---:B------:R-:W-:Y:S08]  /*2ee0*/  HMMA.16816.F32 R104, R4.reuse, R48, R104 ;  /* 0x000000300468723c */ /* 0x040ff00000001868 */
[----:B------:R-:W-:Y:S08]  /*2ef0*/  HMMA.16816.F32 R112, R4, R50, R68 ;  /* 0x000000320470723c */ /* 0x000ff00000001844 */
[C---:B------:R-:W-:Y:S08]  /*2f00*/  HMMA.16816.F32 R84, R36.reuse, R48, R80 ;  /* 0x000000302454723c */ /* 0x040ff00000001850 */
[----:B------:R-:W-:Y:S01]  /*2f10*/  HMMA.16816.F32 R116, R36, R50, R116 ;  /* 0x000000322474723c */ /* 0x000fe20000001874 */
[----:B------:R-:W3:Y:S07]  /*2f20*/  LDSM.16.M88.4 R48, [R231+0x2000] ;  /* 0x00200000e730783b */ /* 0x000eee0000000200 */
[----:B------:R-:W-:Y:S08]  /*2f30*/  HMMA.16816.F32 R52, R20, R40, R52 ;  /* 0x000000281434723c */ /* 0x000ff00000001834 */
[-C--:B------:R-:W-:Y:S08]  /*2f40*/  HMMA.16816.F32 R64, R32, R62.reuse, R64 ;  /* 0x0000003e2040723c */ /* 0x080ff00000001840 */
[----:B------:R-:W-:Y:S01]  /*2f50*/  HMMA.16816.F32 R72, R28, R62, R72 ;  /* 0x0000003e1c48723c */ /* 0x000fe20000001848 */
[----:B------:R-:W-:Y:S07]  /*2f60*/  LDSM.16.M88.4 R60, [R243] ;  /* 0x00000000f33c783b */ /* 0x000fee0000000200 */
[----:B-1----:R-:W-:Y:S01]  /*2f70*/  HMMA.16816.F32 R68, R16, R44, R56 ;  /* 0x0000002c1044723c */ /* 0x002fe20000001838 */
[----:B------:R-:W1:Y:S07]  /*2f80*/  LDSM.16.M88.4 R56, [R228+0x2800] ;  /* 0x00280000e438783b */ /* 0x000e6e0000000200 */
[----:B------:R-:W-:Y:S01]  /*2f90*/  HMMA.16816.F32 R100, R4, R76, R100 ;  /* 0x0000004c0464723c */ /* 0x000fe20000001864 */
[----:B------:R-:W4:Y:S07]  /*2fa0*/  LDSM.16.M88.4 R4, [R240+0x6000] ;  /* 0x00600000f004783b */ /* 0x000f2e0000000200 */
[----:B--2---:R-:W-:Y:S08]  /*2fb0*/  HMMA.16816.F32 R52, R12, R44, R52 ;  /* 0x0000002c0c34723c */ /* 0x004ff00000001834 */
[-C--:B------:R-:W-:Y:S08]  /*2fc0*/  HMMA.16816.F32 R64, R24, R42.reuse, R64 ;  /* 0x0000002a1840723c */ /* 0x080ff00000001840 */
[----:B------:R-:W-:Y:S01]  /*2fd0*/  HMMA.16816.F32 R72, R20, R42, R72 ;  /* 0x0000002a1448723c */ /* 0x000fe20000001848 */
[----:B------:R-:W2:Y:S07]  /*2fe0*/  LDSM.16.M88.4 R40, [R234+0x2800] ;  /* 0x00280000ea28783b */ /* 0x000eae0000000200 */
[C---:B------:R-:W-:Y:S08]  /*2ff0*/  HMMA.16816.F32 R140, R36.reuse, R76, R140 ;  /* 0x0000004c248c723c */ /* 0x040ff0000000188c */
[----:B------:R-:W-:Y:S08]  /*3000*/  HMMA.16816.F32 R108, R36, R78, R108 ;  /* 0x0000004e246c723c */ /* 0x000ff0000000186c */
[----:B---3--:R-:W-:Y:S08]  /*3010*/  HMMA.16816.F32 R76, R8, R48, R68 ;  /* 0x00000030084c723c */ /* 0x008ff00000001844 */
[----:B-1----:R-:W-:Y:S08]  /*3020*/  HMMA.16816.F32 R68, R32, R56, R84 ;  /* 0x000000382044723c */ /* 0x002ff00000001854 */
[----:B----4-:R-:W-:Y:S08]  /*3030*/  HMMA.16816.F32 R80, R4, R48, R52 ;  /* 0x000000300450723c */ /* 0x010ff00000001834 */
[----:B------:R-:W-:Y:S08]  /*3040*/  HMMA.16816.F32 R120, R36, R96, R120 ;  /* 0x000000602478723c */ /* 0x000ff00000001878 */
[----:B------:R-:W-:Y:S08]  /*3050*/  HMMA.16816.F32 R52, R16, R46, R64 ;  /* 0x0000002e1034723c */ /* 0x000ff00000001840 */
[----:B------:R-:W-:Y:S08]  /*3060*/  HMMA.16816.F32 R96, R36, R98, R88 ;  /* 0x000000622460723c */ /* 0x000ff00000001858 */
[----:B------:R-:W-:Y:S08]  /*3070*/  HMMA.16816.F32 R64, R12, R46, R72 ;  /* 0x0000002e0c40723c */ /* 0x000ff00000001848 */
[----:B------:R-:W-:Y:S01]  /*3080*/  HMMA.16816.F32 R36, R28, R56, R104 ;  /* 0x000000381c24723c */ /* 0x000fe20000001868 */
[----:B------:R-:W-:-:S04]  /*3090*/  FMUL.FTZ R0, R76, c[0x0][0x320] ;  /* 0x0000c8004c007a20 */ /* 0x000fc80000410000 */
[----:B------:R1:W3:Y:S03]  /*30a0*/  MUFU.TANH R135, R0 ;  /* 0x0000000000877308 */ /* 0x0002e60000002400 */
[----:B------:R-:W-:Y:S01]  /*30b0*/  HMMA.16816.F32 R68, R24, R60, R68 ;  /* 0x0000003c1844723c */ /* 0x000fe20000001844 */
[----:B-1----:R-:W-:-:S04]  /*30c0*/  FMUL.FTZ R0, R77, c[0x0][0x320] ;  /* 0x0000c8004d007a20 */ /* 0x002fc80000410000 */
[----:B------:R1:W4:Y:S03]  /*30d0*/  MUFU.TANH R133, R0 ;  /* 0x0000000000857308 */ /* 0x0003260000002400 */
[----:B------:R-:W-:Y:S08]  /*30e0*/  HMMA.16816.F32 R84, R4, R50, R64 ;  /* 0x000000320454723c */ /* 0x000ff00000001840 */
[----:B------:R-:W-:Y:S01]  /*30f0*/  HMMA.16816.F32 R44, R20, R60, R36 ;  /* 0x0000003c142c723c */ /* 0x000fe20000001824 */
[----:B------:R-:W5:Y:S01]  /*3100*/  LDSM.16.M88.4 R36, [R231+0x2800] ;  /* 0x00280000e724783b */ /* 0x000f620000000200 */
[----:B-1----:R-:W-:-:S06]  /*3110*/  FMUL.FTZ R0, R78, c[0x0][0x320] ;  /* 0x0000c8004e007a20 */ /* 0x002fcc0000410000 */
[-C--:B------:R-:W-:Y:S01]  /*3120*/  HMMA.16816.F32 R64, R32, R58.reuse, R116 ;  /* 0x0000003a2040723c */ /* 0x080fe20000001874 */
[----:B------:R1:W1:Y:S07]  /*3130*/  MUFU.TANH R134, R0 ;  /* 0x0000000000867308 */ /* 0x00026e0000002400 */
[----:B------:R-:W-:Y:S01]  /*3140*/  HMMA.16816.F32 R72, R28, R58, R112 ;  /* 0x0000003a1c48723c */ /* 0x000fe20000001870 */
[----:B-1----:R-:W-:-:S07]  /*3150*/  FMUL.FTZ R0, R79, c[0x0][0x320] ;  /* 0x0000c8004f007a20 */ /* 0x002fce0000410000 */
[----:B------:R-:W-:Y:S01]  /*3160*/  HMMA.16816.F32 R76, R8, R50, R52 ;  /* 0x00000032084c723c */ /* 0x000fe20000001834 */
[----:B------:R-:W1:Y:S01]  /*3170*/  LDSM.16.M88.4 R52, [R228+0x3000] ;  /* 0x00300000e434783b */ /* 0x000e620000000200 */
[----:B------:R2:W1:Y:S02]  /*3180*/  MUFU.TANH R132, R0 ;  /* 0x0000000000847308 */ /* 0x0004640000002400 */
[----:B--2---:R-:W-:-:S06]  /*3190*/  FMUL.FTZ R0, R80, c[0x0][0x320] ;  /* 0x0000c80050007a20 */ /* 0x004fcc0000410000 */
[----:B------:R2:W1:Y:S01]  /*31a0*/  MUFU.TANH R146, R0 ;  /* 0x0000000000927308 */ /* 0x0004620000002400 */
[----:B------:R-:W-:Y:S01]  /*31b0*/  HMMA.16816.F32 R68, R16, R40, R68 ;  /* 0x000000281044723c */ /* 0x000fe20000001844 */
[----:B--2---:R-:W-:-:S06]  /*31c0*/  FMUL.FTZ R0, R81, c[0x0][0x320] ;  /* 0x0000c80051007a20 */ /* 0x004fcc0000410000 */
[----:B------:R2:W1:Y:S01]  /*31d0*/  MUFU.TANH R145, R0 ;  /* 0x0000000000917308 */ /* 0x0004620000002400 */
[----:B------:R-:W-:Y:S01]  /*31e0*/  HMMA.16816.F32 R56, R24, R62, R64 ;  /* 0x0000003e1838723c */ /* 0x000fe20000001840 */
[----:B--2---:R-:W-:-:S06]  /*31f0*/  FMUL.FTZ R0, R82, c[0x0][0x320] ;  /* 0x0000c80052007a20 */ /* 0x004fcc0000410000 */
[----:B------:R2:W1:Y:S01]  /*3200*/  MUFU.TANH R151, R0 ;  /* 0x0000000000977308 */ /* 0x0004620000002400 */
[----:B------:R-:W-:Y:S01]  /*3210*/  HMMA.16816.F32 R48, R12, R40, R44 ;  /* 0x000000280c30723c */ /* 0x000fe2000000182c */
[----:B------:R-:W1:Y:S01]  /*3220*/  LDSM.16.M88.4 R44, [R242] ;  /* 0x00000000f22c783b */ /* 0x000e620000000200 */
[----:B--2---:R-:W-:-:S05]  /*3230*/  FMUL.FTZ R0, R83, c[0x0][0x320] ;  /* 0x0000c80053007a20 */ /* 0x004fca0000410000 */
[----:B------:R2:W1:Y:S01]  /*3240*/  MUFU.TANH R147, R0 ;  /* 0x0000000000937308 */ /* 0x0004620000002400 */
[----:B------:R-:W-:Y:S01]  /*3250*/  HMMA.16816.F32 R64, R20, R62, R72 ;  /* 0x0000003e1440723c */ /* 0x000fe20000001848 */
[----:B--2---:R-:W-:-:S06]  /*3260*/  FMUL.FTZ R0, R76, c[0x0][0x320] ;  /* 0x0000c8004c007a20 */ /* 0x004fcc0000410000 */
[----:B------:R2:W1:Y:S02]  /*3270*/  MUFU.TANH R116, R0 ;  /* 0x0000000000747308 */ /* 0x0004640000002400 */
[----:B--2---:R-:W-:-:S06]  /*3280*/  FMUL.FTZ R0, R77, c[0x0][0x320] ;  /* 0x0000c8004d007a20 */ /* 0x004fcc0000410000 */
[----:B------:R2:W1:Y:S01]  /*3290*/  MUFU.TANH R107, R0 ;  /* 0x00000000006b7308 */ /* 0x0004620000002400 */
[----:B------:R-:W-:Y:S01]  /*32a0*/  HMMA.16816.F32 R60, R16, R42, R56 ;  /* 0x0000002a103c723c */ /* 0x000fe20000001838 */
[----:B------:R-:W1:Y:S01]  /*32b0*/  LDSM.16.M88.4 R56, [R234+0x3000] ;  /* 0x00300000ea38783b */ /* 0x000e620000000200 */
[----:B--2---:R-:W-:-:S05]  /*32c0*/  FMUL.FTZ R0, R78, c[0x0][0x320] ;  /* 0x0000c8004e007a20 */ /* 0x004fca0000410000 */
[----:B------:R2:W1:Y:S01]  /*32d0*/  MUFU.TANH R113, R0 ;  /* 0x0000000000717308 */ /* 0x0004620000002400 */
[----:B-----5:R-:W-:Y:S01]  /*32e0*/  HMMA.16816.F32 R80, R4, R36, R48 ;  /* 0x000000240450723c */ /* 0x020fe20000001830 */
[----:B--2---:R-:W-:-:S07]  /*32f0*/  FMUL.FTZ R0, R79, c[0x0][0x320] ;  /* 0x0000c8004f007a20 */ /* 0x004fce0000410000 */
[----:B------:R-:W-:Y:S01]  /*3300*/  HMMA.16816.F32 R76, R8, R36, R68 ;  /* 0x00000024084c723c */ /* 0x000fe20000001844 */
[----:B------:R2:W2:Y:S07]  /*3310*/  MUFU.TANH R112, R0 ;  /* 0x0000000000707308 */ /* 0x0004ae0000002400 */
[----:B-1----:R-:W-:Y:S01]  /*3320*/  HMMA.16816.F32 R68, R32, R52, R140 ;  /* 0x000000342044723c */ /* 0x002fe2000000188c */
[----:B--2---:R-:W-:-:S04]  /*3330*/  FMUL.FTZ R0, R84, c[0x0][0x320] ;  /* 0x0000c80054007a20 */ /* 0x004fc80000410000 */
[----:B------:R1:W2:Y:S03]  /*3340*/  MUFU.TANH R117, R0 ;  /* 0x0000000000757308 */ /* 0x0002a60000002400 */
[----:B------:R-:W-:Y:S08]  /*3350*/  HMMA.16816.F32 R48, R28, R52, R100 ;  /* 0x000000341c30723c */ /* 0x000ff00000001864 */
[----:B------:R-:W-:Y:S01]  /*3360*/  HMMA.16816.F32 R64, R12, R42, R64 ;  /* 0x0000002a0c40723c */ /* 0x000fe20000001840 */
[----:B-1----:R-:W-:-:S04]  /*3370*/  FMUL.FTZ R0, R85, c[0x0][0x320] ;  /* 0x0000c80055007a20 */ /* 0x002fc80000410000 */
[----:B------:R1:W1:Y:S03]  /*3380*/  MUFU.TANH R115, R0 ;  /* 0x0000000000737308 */ /* 0x0002660000002400 */
        /* <DEDUP_REMOVED lines=10> */
[----:B------:R-:W5:Y:S01]  /*3430*/  LDSM.16.M88.4 R48, [R231+0x3000] ;  /* 0x00300000e730783b */ /* 0x000f620000000200 */
[----:B-1----:R-:W-:-:S04]  /*3440*/  FMUL.FTZ R0, R77, c[0x0][0x320] ;  /* 0x0000c8004d007a20 */ /* 0x002fc80000410000 */
[----:B------:R1:W1:Y:S02]  /*3450*/  MUFU.TANH R94, R0 ;  /* 0x00000000005e7308 */ /* 0x0002640000002400 */
[----:B------:R-:W-:Y:S01]  /*3460*/  HMMA.16816.F32 R84, R4, R38, R64 ;  /* 0x000000260454723c */ /* 0x000fe20000001840 */
[----:B------:R-:W2:Y:S01]  /*3470*/  LDSM.16.M88.4 R36, [R228+0x3800] ;  /* 0x00380000e424783b */ /* 0x000ea20000000200 */
[----:B-1----:R-:W-:-:S04]  /*3480*/  FMUL.FTZ R0, R78, c[0x0][0x320] ;  /* 0x0000c8004e007a20 */ /* 0x002fc80000410000 */
[----:B------:R1:W1:Y:S02]  /*3490*/  MUFU.TANH R101, R0 ;  /* 0x0000000000657308 */ /* 0x0002640000002400 */
[----:B------:R-:W-:Y:S01]  /*34a0*/  HMMA.16816.F32 R64, R16, R56, R68 ;  /* 0x000000381040723c */ /* 0x000fe20000001844 */
[----:B-1----:R-:W-:-:S05]  /*34b0*/  FMUL.FTZ R0, R79, c[0x0][0x320] ;  /* 0x0000c8004f007a20 */ /* 0x002fca0000410000 */
[----:B------:R1:W1:Y:S02]  /*34c0*/  MUFU.TANH R100, R0 ;  /* 0x0000000000647308 */ /* 0x0002640000002400 */
[----:B------:R-:W-:Y:S01]  /*34d0*/  HMMA.16816.F32 R68, R28, R54, R124 ;  /* 0x000000361c44723c */ /* 0x000fe2000000187c */
[----:B------:R-:W2:Y:S01]  /*34e0*/  LDSM.16.M88.4 R52, [R241] ;  /* 0x00000000f134783b */ /* 0x000ea20000000200 */
[----:B-1----:R-:W-:-:S04]  /*34f0*/  FMUL.FTZ R0, R80, c[0x0][0x320] ;  /* 0x0000c80050007a20 */ /* 0x002fc80000410000 */
[----:B------:R1:W1:Y:S02]  /*3500*/  MUFU.TANH R106, R0 ;  /* 0x00000000006a7308 */ /* 0x0002640000002400 */
[----:B------:R-:W-:Y:S01]  /*3510*/  HMMA.16816.F32 R60, R24, R46, R60 ;  /* 0x0000002e183c723c */ /* 0x000fe2000000183c */
[----:B-1----:R-:W-:-:S05]  /*3520*/  FMUL.FTZ R0, R81, c[0x0][0x320] ;  /* 0x0000c80051007a20 */ /* 0x002fca0000410000 */
[----:B------:R1:W1:Y:S02]  /*3530*/  MUFU.TANH R105, R0 ;  /* 0x0000000000697308 */ /* 0x0002640000002400 */
[----:B------:R-:W-:Y:S01]  /*3540*/  HMMA.16816.F32 R40, R12, R56, R40 ;  /* 0x000000380c28723c */ /* 0x000fe20000001828 */
[----:B-1----:R-:W-:-:S05]  /*3550*/  FMUL.FTZ R0, R82, c[0x0][0x320] ;  /* 0x0000c80052007a20 */ /* 0x002fca0000410000 */
[----:B------:R1:W1:Y:S02]  /*3560*/  MUFU.TANH R114, R0 ;  /* 0x0000000000727308 */ /* 0x0002640000002400 */
[----:B-1----:R-:W-:-:S06]  /*3570*/  FMUL.FTZ R0, R83, c[0x0][0x320] ;  /* 0x0000c80053007a20 */ /* 0x002fcc0000410000 */
[----:B------:R1:W1:Y:S01]  /*3580*/  MUFU.TANH R108, R0 ;  /* 0x00000000006c7308 */ /* 0x0002620000002400 */
[----:B-----5:R-:W-:Y:S01]  /*3590*/  HMMA.16816.F32 R76, R8, R48, R64 ;  /* 0x00000030084c723c */ /* 0x020fe20000001840 */
[----:B-1----:R-:W-:-:S06]  /*35a0*/  FMUL.FTZ R0, R72, c[0x0][0x320] ;  /* 0x0000c80048007a20 */ /* 0x002fcc0000410000 */
[----:B------:R1:W1:Y:S01]  /*35b0*/  MUFU.TANH R89, R0 ;  /* 0x0000000000597308 */ /* 0x0002620000002400 */
[----:B------:R-:W-:Y:S01]  /*35c0*/  HMMA.16816.F32 R68, R20, R46, R68 ;  /* 0x0000002e1444723c */ /* 0x000fe20000001844 */
[----:B-1----:R-:W-:-:S06]  /*35d0*/  FMUL.FTZ R0, R73, c[0x0][0x320] ;  /* 0x0000c80049007a20 */ /* 0x002fcc0000410000 */
[----:B------:R1:W1:Y:S01]  /*35e0*/  MUFU.TANH R88, R0 ;  /* 0x0000000000587308 */ /* 0x0002620000002400 */
[----:B--2---:R-:W-:Y:S08]  /*35f0*/  HMMA.16816.F32 R64, R32, R36, R120 ;  /* 0x000000242040723c */ /* 0x004ff00000001878 */
[----:B------:R-:W-:Y:S01]  /*3600*/  HMMA.16816.F32 R44, R16, R58, R60 ;  /* 0x0000003a102c723c */ /* 0x000fe2000000183c */
[----:B-1----:R-:W-:-:S07]  /*3610*/  FMUL.FTZ R0, R74, c[0x0][0x320] ;  /* 0x0000c8004a007a20 */ /* 0x002fce0000410000 */
[----:B------:R-:W-:Y:S01]  /*3620*/  HMMA.16816.F32 R60, R32, R38, R96 ;  /* 0x00000026203c723c */ /* 0x000fe20000001860 */
[----:B------:R-:W-:Y:S01]  /*3630*/  LDSM.16.M88.4 R32, [R231+0x3800] ;  /* 0x00380000e720783b */ /* 0x000fe20000000200 */
[----:B------:R1:W2:Y:S06]  /*3640*/  MUFU.TANH R91, R0 ;  /* 0x00000000005b7308 */ /* 0x0002ac0000002400 */
[----:B------:R-:W-:Y:S01]  /*3650*/  HMMA.16816.F32 R80, R4, R48, R40 ;  /* 0x000000300450723c */ /* 0x000fe20000001828 */
[----:B------:R-:W5:Y:S01]  /*3660*/  LDSM.16.M88.4 R40, [R234+0x3800] ;  /* 0x00380000ea28783b */ /* 0x000f620000000200 */
[----:B------:R-:W-:Y:S01]  /*3670*/  ISETP.GE.AND P0, PT, R196, 0x2, PT ;  /* 0x00000002c400780c */ /* 0x000fe20003f06270 */
[----:B------:R-:W-:-:S04]  /*3680*/  DEPBAR.LE SB0, 0x0 ;  /* 0x000080000000791a */ /* 0x000fc80000000000 */
[----:B-1----:R-:W-:Y:S02]  /*3690*/  FMUL.FTZ R0, R75, c[0x0][0x320] ;  /* 0x0000c8004b007a20 */ /* 0x002fe40000410000 */
[C---:B------:R-:W-:Y:S08]  /*36a0*/  HMMA.16816.F32 R72, R28.reuse, R36, R128 ;  /* 0x000000241c48723c */ /* 0x040ff00000001880 */
[----:B------:R-:W-:Y:S01]  /*36b0*/  HMMA.16816.F32 R28, R28, R38, R136 ;  /* 0x000000261c1c723c */ /* 0x000fe20000001888 */
[----:B------:R1:W1:Y:S02]  /*36c0*/  MUFU.TANH R90, R0 ;  /* 0x00000000005a7308 */ /* 0x0002640000002400 */
[----:B-1----:R-:W-:-:S06]  /*36d0*/  FMUL.FTZ R0, R84, c[0x0][0x320] ;  /* 0x0000c80054007a20 */ /* 0x002fcc0000410000 */
[----:B------:R1:W1:Y:S01]  /*36e0*/  MUFU.TANH R95, R0 ;  /* 0x00000000005f7308 */ /* 0x0002620000002400 */
[----:B------:R-:W-:Y:S08]  /*36f0*/  HMMA.16816.F32 R68, R12, R58, R68 ;  /* 0x0000003a0c44723c */ /* 0x000ff00000001844 */
[----:B------:R-:W-:Y:S01]  /*3700*/  HMMA.16816.F32 R56, R24, R52, R64 ;  /* 0x000000341838723c */ /* 0x000fe20000001840 */
[----:B-1----:R-:W-:-:S04]  /*3710*/  FMUL.FTZ R0, R85, c[0x0][0x320] ;  /* 0x0000c80055007a20 */ /* 0x002fc80000410000 */
[----:B------:R1:W1:Y:S03]  /*3720*/  MUFU.TANH R93, R0 ;  /* 0x00000000005d7308 */ /* 0x0002660000002400 */
[----:B------:R-:W-:Y:S08]  /*3730*/  HMMA.16816.F32 R64, R20, R52, R72 ;  /* 0x000000341440723c */ /* 0x000ff00000001848 */
[----:B------:R-:W-:Y:S01]  /*3740*/  HMMA.16816.F32 R24, R24, R54, R60 ;  /* 0x000000361818723c */ /* 0x000fe2000000183c */
[----:B-1----:R-:W-:-:S07]  /*3750*/  FMUL.FTZ R0, R86, c[0x0][0x320] ;  /* 0x0000c80056007a20 */ /* 0x002fce0000410000 */
[----:B------:R-:W-:Y:S01]  /*3760*/  HMMA.16816.F32 R52, R20, R54, R28 ;  /* 0x000000361434723c */ /* 0x000fe2000000181c */
[----:B------:R1:W1:Y:S02]  /*3770*/  MUFU.TANH R103, R0 ;  /* 0x0000000000677308 */ /* 0x0002640000002400 */
[----:B-1----:R-:W-:-:S06]  /*3780*/  FMUL.FTZ R0, R87, c[0x0][0x320] ;  /* 0x0000c80057007a20 */ /* 0x002fcc0000410000 */
        /* <DEDUP_REMOVED lines=8> */
[----:B------:R1:W1:Y:S02]  /*3810*/  MUFU.TANH R86, R0 ;  /* 0x0000000000567308 */ /* 0x0002640000002400 */
[----:B-1----:R-:W-:Y:S02]  /*3820*/  FMUL.FTZ R0, R79, c[0x0][0x320] ;  /* 0x0000c8004f007a20 */ /* 0x002fe40000410000 */
[----:B------:R-:W-:Y:S08]  /*3830*/  HMMA.16816.F32 R76, R8, R50, R44 ;  /* 0x00000032084c723c */ /* 0x000ff0000000182c */
[C---:B------:R-:W-:Y:S08]  /*3840*/  HMMA.16816.F32 R44, R16.reuse, R40, R56 ;  /* 0x00000028102c723c */ /* 0x040ff00000001838 */
[----:B------:R-:W-:Y:S01]  /*3850*/  HMMA.16816.F32 R16, R16, R42, R24 ;  /* 0x0000002a1010723c */ /* 0x000fe20000001818 */
[----:B------:R1:W1:Y:S07]  /*3860*/  MUFU.TANH R85, R0 ;  /* 0x0000000000557308 */ /* 0x00026e0000002400 */
[----:B------:R-:W-:Y:S08]  /*3870*/  HMMA.16816.F32 R68, R4, R50, R68 ;  /* 0x000000320444723c */ /* 0x000ff00000001844 */
[----:B------:R-:W-:Y:S01]  /*3880*/  HMMA.16816.F32 R44, R8, R32, R44 ;  /* 0x00000020082c723c */ /* 0x000fe2000000182c */
[----:B-1----:R-:W-:-:S07]  /*3890*/  FMUL.FTZ R0, R80, c[0x0][0x320] ;  /* 0x0000c80050007a20 */ /* 0x002fce0000410000 */
[----:B------:R-:W-:Y:S08]  /*38a0*/  HMMA.16816.F32 R20, R4, R32, R36 ;  /* 0x000000200414723c */ /* 0x000ff00000001824 */
[-C--:B------:R-:W-:Y:S08]  /*38b0*/  HMMA.16816.F32 R8, R8, R34.reuse, R16 ;  /* 0x000000220808723c */ /* 0x080ff00000001810 */
[----:B------:R-:W-:Y:S01]  /*38c0*/  HMMA.16816.F32 R4, R4, R34, R12 ;  /* 0x000000220404723c */ /* 0x000fe2000000180c */
[----:B------:R1:W1:Y:S01]  /*38d0*/  MUFU.TANH R87, R0 ;  /* 0x0000000000577308 */ /* 0x0002620000002400 */
[----:B------:R-:W-:-:S02]  /*38e0*/  FMUL.FTZ R77, R77, c[0x0][0x320] ;  /* 0x0000c8004d4d7a20 */ /* 0x000fc40000410000 */
[----:B------:R-:W-:Y:S02]  /*38f0*/  FMUL.FTZ R78, R78, c[0x0][0x320] ;  /* 0x0000c8004e4e7a20 */ /* 0x000fe40000410000 */
[----:B-1----:R-:W-:-:S04]  /*3900*/  FMUL.FTZ R0, R81, c[0x0][0x320] ;  /* 0x0000c80051007a20 */ /* 0x002fc80000410000 */
[----:B------:R1:W1:Y:S01]  /*3910*/  MUFU.TANH R80, R0 ;  /* 0x0000000000507308 */ /* 0x0002620000002400 */
[----:B------:R-:W-:Y:S02]  /*3920*/  FMUL.FTZ R79, R79, c[0x0][0x320] ;  /* 0x0000c8004f4f7a20 */ /* 0x000fe40000410000 */
[----:B------:R-:W-:Y:S02]  /*3930*/  FMUL.FTZ R68, R68, c[0x0][0x320] ;  /* 0x0000c80044447a20 */ /* 0x000fe40000410000 */
[----:B------:R-:W-:Y:S02]  /*3940*/  FMUL.FTZ R69, R69, c[0x0][0x320] ;  /* 0x0000c80045457a20 */ /* 0x000fe40000410000 */
[----:B------:R-:W-:Y:S02]  /*3950*/  FMUL.FTZ R70, R70, c[0x0][0x320] ;  /* 0x0000c80046467a20 */ /* 0x000fe40000410000 */
[----:B-1----:R-:W-:-:S04]  /*3960*/  FMUL.FTZ R0, R82, c[0x0][0x320] ;  /* 0x0000c80052007a20 */ /* 0x002fc80000410000 */
[----:B------:R1:W1:Y:S01]  /*3970*/  MUFU.TANH R72, R0 ;  /* 0x0000000000487308 */ /* 0x0002620000002400 */
[----:B------:R-:W-:Y:S02]  /*3980*/  FMUL.FTZ R71, R71, c[0x0][0x320] ;  /* 0x0000c80047477a20 */ /* 0x000fe40000410000 */
[----:B------:R-:W-:Y:S02]  /*3990*/  FMUL.FTZ R44, R44, c[0x0][0x320] ;  /* 0x0000c8002c2c7a20 */ /* 0x000fe40000410000 */
[----:B------:R-:W-:Y:S02]  /*39a0*/  FMUL.FTZ R45, R45, c[0x0][0x320] ;  /* 0x0000c8002d2d7a20 */ /* 0x000fe40000410000 */
[----:B------:R-:W-:Y:S02]  /*39b0*/  FMUL.FTZ R46, R46, c[0x0][0x320] ;  /* 0x0000c8002e2e7a20 */ /* 0x000fe40000410000 */
[----:B------:R-:W-:Y:S02]  /*39c0*/  FMUL.FTZ R47, R47, c[0x0][0x320] ;  /* 0x0000c8002f2f7a20 */ /* 0x000fe40000410000 */
[----:B------:R-:W-:-:S02]  /*39d0*/  FMUL.FTZ R20, R20, c[0x0][0x320] ;  /* 0x0000c80014147a20 */ /* 0x000fc40000410000 */
[----:B-1----:R-:W-:Y:S02]  /*39e0*/  FMUL.FTZ R0, R83, c[0x0][0x320] ;  /* 0x0000c80053007a20 */ /* 0x002fe40000410000 */
[----:B------:R-:W-:Y:S02]  /*39f0*/  FMUL.FTZ R21, R21, c[0x0][0x320] ;  /* 0x0000c80015157a20 */ /* 0x000fe40000410000 */
[----:B------:R1:W1:Y:S01]  /*3a00*/  MUFU.TANH R50, R0 ;  /* 0x0000000000327308 */ /* 0x0002620000002400 */
        /* <DEDUP_REMOVED lines=8> */
[----:B-1----:R-:W-:Y:S02]  /*3a90*/  FMUL.FTZ R0, R76, c[0x0][0x320] ;  /* 0x0000c8004c007a20 */ /* 0x002fe40000410000 */
[----:B------:R-:W-:-:S02]  /*3aa0*/  FMUL.FTZ R6, R6, c[0x0][0x320] ;  /* 0x0000c80006067a20 */ /* 0x000fc40000410000 */
[----:B------:R-:W-:Y:S01]  /*3ab0*/  FMUL.FTZ R7, R7, c[0x0][0x320] ;  /* 0x0000c80007077a20 */ /* 0x000fe20000410000 */
[----:B------:R1:W1:Y:S08]  /*3ac0*/  MUFU.TANH R36, R20 ;  /* 0x0000001400247308 */ /* 0x0002700000002400 */
[----:B------:R1:W1:Y:S08]  /*3ad0*/  MUFU.TANH R48, R0 ;  /* 0x0000000000307308 */ /* 0x0002700000002400 */
        /* <DEDUP_REMOVED lines=57> */
.L_x_1487:
[----:B--234-:R-:W-:Y:S05]  /*3e70*/  BSYNC B0 ;  /* 0x0000000000007941 */ /* 0x01cfea0003800000 */
.L_x_1486:
[----:B-1----:R-:W2:Y:S04]  /*3e80*/  LDL R0, [R1+0x5c] ;  /* 0x00005c0001007983 */ /* 0x002ea80000100800 */
[----:B------:R-:W2:Y:S04]  /*3e90*/  LDL R197, [R1+0x48] ;  /* 0x0000480001c57983 */ /* 0x000ea80000100800 */
[----:B------:R-:W3:Y:S01]  /*3ea0*/  LDL R5, [R1+0x58] ;  /* 0x0000580001057983 */ /* 0x000ee20000100800 */
[----:B------:R-:W-:-:S03]  /*3eb0*/  IMAD R4, R92, R150, 0x1 ;  /* 0x000000015c047424 */ /* 0x000fc600078e0296 */
[----:B------:R-:W-:Y:S04]  /*3ec0*/  LDSM.16.MT88.4 R40, [R229] ;  /* 0x00000000e528783b */ /* 0x000fe80000004200 */
[----:B------:R-:W-:Y:S04]  /*3ed0*/  LDSM.16.MT88.4 R60, [R229+0x2000] ;  /* 0x00200000e53c783b */ /* 0x000fe80000004200 */
[----:B------:R-:W-:Y:S04]  /*3ee0*/  LDSM.16.MT88.4 R56, [R232] ;  /* 0x00000000e838783b */ /* 0x000fe80000004200 */
[----:B------:R-:W0:Y:S01]  /*3ef0*/  LDGDEPBAR ;  /* 0x00000000000079af */ /* 0x000e220000000000 */
[----:B--2---:R-:W-:-:S04]  /*3f00*/  IMAD.IADD R3, R0, 0x1, R197 ;  /* 0x0000000100037824 */ /* 0x004fc800078e02c5 */
[----:B------:R-:W-:-:S05]  /*3f10*/  @P4 IMAD.HI.U32 R0, R3, c[0x0][0x2c8], RZ ;  /* 0x0000b20003004a27 */ /* 0x000fca00078e00ff */
[----:B------:R-:W-:-:S05]  /*3f20*/  @P4 SHF.R.U32.HI R3, RZ, c[0x0][0x2cc], R0 ;  /* 0x0000b300ff034a19 */ /* 0x000fca0000011600 */
[----:B------:R-:W1:Y:S01]  /*3f30*/  SHFL.IDX PT, R2, R3, RZ, 0x1c1f ;  /* 0x001c1fff03027589 */ /* 0x000e6200000e0000 */
[----:B---3--:R-:W-:-:S03]  /*3f40*/  IADD3 R4, -R5, c[0x0][0x1d0], R4 ;  /* 0x0000740005047a10 */ /* 0x008fc60007ffe104 */
[----:B------:R-:W2:Y:S01]  /*3f50*/  SHFL.IDX PT, R0, R3, 0x1, 0x1c1f ;  /* 0x003c1f0003007f89 */ /* 0x000ea200000e0000 */
[----:B------:R-:W-:Y:S01]  /*3f60*/  IADD3 R4, R4, -c[0x0][0x168], RZ ;  /* 0x80005a0004047a10 */ /* 0x000fe20007ffe0ff */
[----:B------:R-:W-:-:S04]  /*3f70*/  IMAD.IADD R5, R144, 0x1, -R5 ;  /* 0x0000000190057824 */ /* 0x000fc800078e0a05 */
[----:B-1----:R-:W-:-:S05]  /*3f80*/  IMAD.IADD R2, R4, 0x1, R2 ;  /* 0x0000000104027824 */ /* 0x002fca00078e0202 */
[----:B------:R-:W-:-:S04]  /*3f90*/  IMNMX R2, R5, R2, PT ;  /* 0x0000000205027217 */ /* 0x000fc80003800200 */
[C---:B------:R-:W-:Y:S02]  /*3fa0*/  ISETP.GT.AND P0, PT, R2.reuse, 0x1, PT ;  /* 0x000000010200780c */ /* 0x040fe40003f04270 */
[C---:B------:R-:W-:Y:S02]  /*3fb0*/  ISETP.GT.AND P2, PT, R2.reuse, 0x8, PT ;  /* 0x000000080200780c */ /* 0x040fe40003f44270 */
[C---:B------:R-:W-:Y:S02]  /*3fc0*/  ISETP.GT.AND P3, PT, R2.reuse, RZ, PT ;  /* 0x000000ff0200720c */ /* 0x040fe40003f64270 */
[----:B------:R-:W-:Y:S02]  /*3fd0*/  ISETP.GT.AND P1, PT, R2, 0x9, PT ;  /* 0x000000090200780c */ /* 0x000fe40003f24270 */
[----:B------:R-:W-:Y:S02]  /*3fe0*/  FSEL R8, R133, -INF , P0 ;  /* 0xff80000085087808 */ /* 0x000fe40000000000 */
[----:B------:R-:W-:Y:S01]  /*3ff0*/  FSEL R9, R116, -INF , P2 ;  /* 0xff80000074097808 */ /* 0x000fe20001000000 */
[----:B--2---:R-:W-:Y:S01]  /*4000*/  IMAD.IADD R0, R4, 0x1, R0 ;  /* 0x0000000104007824 */ /* 0x004fe200078e0200 */
[----:B------:R-:W-:-:S02]  /*4010*/  ISETP.GT.AND P0, PT, R2, 0x18, PT ;  /* 0x000000180200780c */ /* 0x000fc40003f04270 */
[C---:B------:R-:W-:Y:S02]  /*4020*/  ISETP.GT.AND P2, PT, R2.reuse, 0x19, PT ;  /* 0x000000190200780c */ /* 0x040fe40003f44270 */
[----:B------:R-:W-:Y:S02]  /*4030*/  FSEL R7, R135, -INF , P3 ;  /* 0xff80000087077808 */ /* 0x000fe40001800000 */
[----:B------:R-:W-:Y:S02]  /*4040*/  FSEL R15, R107, -INF , P1 ;  /* 0xff8000006b0f7808 */ /* 0x000fe40000800000 */
[----:B------:R-:W-:Y:S02]  /*4050*/  ISETP.GT.AND P1, PT, R2, 0x20, PT ;  /* 0x000000200200780c */ /* 0x000fe40003f24270 */
[----:B------:R-:W-:Y:S02]  /*4060*/  FSEL R21, R89, -INF , P0 ;  /* 0xff80000059157808 */ /* 0x000fe40000000000 */
[----:B------:R-:W-:-:S02]  /*4070*/  FSEL R22, R88, -INF , P2 ;  /* 0xff80000058167808 */ /* 0x000fc40001000000 */
[C---:B------:R-:W-:Y:S02]  /*4080*/  ISETP.GT.AND P0, PT, R2.reuse, 0x29, PT ;  /* 0x000000290200780c */ /* 0x040fe40003f04270 */
[----:B------:R-:W-:Y:S02]  /*4090*/  ISETP.GT.AND P2, PT, R2, 0x30, PT ;  /* 0x000000300200780c */ /* 0x000fe40003f44270 */
[----:B------:R-:W-:Y:S02]  /*40a0*/  IMNMX R0, R5, R0, PT ;  /* 0x0000000005007217 */ /* 0x000fe40003800200 */
[----:B------:R-:W-:Y:S02]  /*40b0*/  FMNMX.FTZ R137, R7, R8, !PT ;  /* 0x0000000807897209 */ /* 0x000fe40007810000 */
[----:B------:R-:W-:Y:S02]  /*40c0*/  FSEL R168, R84, -INF , P1 ;  /* 0xff80000054a87808 */ /* 0x000fe40000800000 */
[----:B------:R-:W-:-:S02]  /*40d0*/  ISETP.GT.AND P1, PT, R2, 0x31, PT ;  /* 0x000000310200780c */ /* 0x000fc40003f24270 */
[----:B------:R-:W-:Y:S02]  /*40e0*/  FSEL R167, R77, -INF , P0 ;  /* 0xff8000004da77808 */ /* 0x000fe40000000000 */
[----:B------:R-:W-:Y:S02]  /*40f0*/  FSEL R166, R44, -INF , P2 ;  /* 0xff8000002ca67808 */ /* 0x000fe40001000000 */
[C---:B------:R-:W-:Y:S02]  /*4100*/  ISETP.GT.AND P0, PT, R0.reuse, RZ, PT ;  /* 0x000000ff0000720c */ /* 0x040fe40003f04270 */
[----:B------:R-:W-:Y:S02]  /*4110*/  ISETP.GT.AND P2, PT, R0, 0x1, PT ;  /* 0x000000010000780c */ /* 0x000fe40003f44270 */
[----:B------:R-:W-:Y:S02]  /*4120*/  ISETP.GT.AND P5, PT, R2, 0x10, PT ;  /* 0x000000100200780c */ /* 0x000fe40003fa4270 */
[----:B------:R-:W-:-:S02]  /*4130*/  FMNMX.FTZ R137, R9, R137, !PT ;  /* 0x0000008909897209 */ /* 0x000fc40007810000 */
[----:B------:R-:W-:Y:S02]  /*4140*/  FSEL R164, R45, -INF , P1 ;  /* 0xff8000002da47808 */ /* 0x000fe40000800000 */
[----:B------:R-:W-:Y:S02]  /*4150*/  ISETP.GT.AND P1, PT, R0, 0x8, PT ;  /* 0x000000080000780c */ /* 0x000fe40003f24270 */
[----:B------:R-:W-:Y:S02]  /*4160*/  FSEL R24, R134, -INF , P0 ;  /* 0xff80000086187808 */ /* 0x000fe40000000000 */
[----:B------:R-:W-:Y:S02]  /*4170*/  FSEL R25, R132, -INF , P2 ;  /* 0xff80000084197808 */ /* 0x000fe40001000000 */
[----:B------:R-:W-:Y:S02]  /*4180*/  ISETP.GT.AND P3, PT, R2, 0x11, PT ;  /* 0x000000110200780c */ /* 0x000fe40003f64270 */
[----:B------:R-:W-:-:S02]  /*4190*/  FSEL R18, R104, -INF , P5 ;  /* 0xff80000068127808 */ /* 0x000fc40002800000 */
[----:B------:R-:W-:Y:S02]  /*41a0*/  FMNMX.FTZ R137, R15, R137, !PT ;  /* 0x000000890f897209 */ /* 0x000fe40007810000 */
[----:B------:R-:W-:Y:S02]  /*41b0*/  ISETP.GT.AND P0, PT, R0, 0x9, PT ;  /* 0x000000090000780c */ /* 0x000fe40003f04270 */
[----:B------:R-:W-:Y:S02]  /*41c0*/  FSEL R31, R113, -INF , P1 ;  /* 0xff800000711f7808 */ /* 0x000fe40000800000 */
[----:B------:R-:W-:Y:S02]  /*41d0*/  FMNMX.FTZ R136, R24, R25, !PT ;  /* 0x0000001918887209 */ /* 0x000fe40007810000 */
[----:B------:R-:W-:Y:S02]  /*41e0*/  FSEL R19, R94, -INF , P3 ;  /* 0xff8000005e137808 */ /* 0x000fe40001800000 */
        /* <DEDUP_REMOVED lines=12> */
[----:B------:R-:W-:-:S02]  /*42b0*/  ISETP.GT.AND P5, PT, R2, 0x21, PT ;  /* 0x000000210200780c */ /* 0x000fc40003fa4270 */
[----:B------:R-:W-:Y:S02]  /*42c0*/  FMNMX.FTZ R137, R22, R137, !PT ;  /* 0x0000008916897209 */ /* 0x000fe40007810000 */
[----:B------:R-:W-:Y:S02]  /*42d0*/  ISETP.GT.AND P2, PT, R0, 0x19, PT ;  /* 0x000000190000780c */ /* 0x000fe40003f44270 */
[----:B------:R-:W-:Y:S02]  /*42e0*/  FSEL R32, R91, -INF , P0 ;  /* 0xff8000005b207808 */ /* 0x000fe40000000000 */
[----:B------:R-:W-:Y:S02]  /*42f0*/  FMNMX.FTZ R136, R26, R136, !PT ;  /* 0x000000881a887209 */ /* 0x000fe40007810000 */
        /* <DEDUP_REMOVED lines=23> */
[----:B------:R-:W-:Y:S01]  /*4470*/  FMNMX.FTZ R136, R160, R136, !PT ;  /* 0x00000088a0887209 */ /* 0x000fe20007810000 */
[----:B------:R-:W-:Y:S01]  /*4480*/  LDSM.16.MT88.4 R76, [R233+0x2800] ;  /* 0x00280000e94c783b */ /* 0x000fe20000004200 */
        /* <DEDUP_REMOVED lines=8> */
[C---:B------:R-:W-:Y:S02]  /*4510*/  ISETP.GT.AND P1, PT, R0.reuse, 0x38, PT ;  /* 0x000000380000780c */ /* 0x040fe40003f24270 */
[----:B------:R-:W-:Y:S02]  /*4520*/  ISETP.GT.AND P0, PT, R0, 0x39, PT ;  /* 0x000000390000780c */ /* 0x000fe40003f04270 */
[----:B------:R-:W-:Y:S01]  /*4530*/  FSEL R154, R47, -INF , P2 ;  /* 0xff8000002f9a7808 */ /* 0x000fe20001000000 */
[----:B------:R-:W1:Y:S01]  /*4540*/  SHFL.IDX PT, R0, R3, 0x2, 0x1c1f ;  /* 0x005c1f0003007f89 */ /* 0x000e6200000e0000 */
[----:B------:R-:W-:Y:S02]  /*4550*/  FMNMX.FTZ R136, R157, R136, !PT ;  /* 0x000000889d887209 */ /* 0x000fe40007810000 */
[----:B------:R-:W-:Y:S01]  /*4560*/  FMNMX.FTZ R137, R148, R137, !PT ;  /* 0x0000008994897209 */ /* 0x000fe20007810000 */
[----:B------:R-:W2:Y:S01]  /*4570*/  SHFL.IDX PT, R2, R3, 0x3, 0x1c1f ;  /* 0x007c1f0003027f89 */ /* 0x000ea200000e0000 */
[----:B------:R-:W-:-:S02]  /*4580*/  FSEL R152, R13, -INF , P1 ;  /* 0xff8000000d987808 */ /* 0x000fc40000800000 */
[----:B------:R-:W-:Y:S01]  /*4590*/  FMNMX.FTZ R136, R154, R136, !PT ;  /* 0x000000889a887209 */ /* 0x000fe20007810000 */
[----:B------:R-:W3:Y:S01]  /*45a0*/  SHFL.BFLY PT, R3, R137, 0x2, 0x1f ;  /* 0x0c401f0089037f89 */ /* 0x000ee200000e0000 */
[----:B------:R-:W-:Y:S02]  /*45b0*/  FSEL R149, R12, -INF , P0 ;  /* 0xff8000000c957808 */ /* 0x000fe40000000000 */
[----:B------:R-:W-:Y:S01]  /*45c0*/  FMNMX.FTZ R136, R152, R136, !PT ;  /* 0x0000008898887209 */ /* 0x000fe20007810000 */
[----:B------:R-:W-:Y:S03]  /*45d0*/  LDSM.16.MT88.4 R44, [R233] ;  /* 0x00000000e92c783b */ /* 0x000fe60000004200 */
[----:B------:R-:W-:-:S05]  /*45e0*/  FMNMX.FTZ R136, R149, R136, !PT ;  /* 0x0000008895887209 */ /* 0x000fca0007810000 */
[----:B------:R-:W4:Y:S01]  /*45f0*/  SHFL.BFLY PT, R6, R136, 0x2, 0x1f ;  /* 0x0c401f0088067f89 */ /* 0x000f2200000e0000 */
[----:B-1----:R-:W-:-:S05]  /*4600*/  IMAD.IADD R0, R4, 0x1, R0 ;  /* 0x0000000104007824 */ /* 0x002fca00078e0200 */
[----:B------:R-:W-:Y:S01]  /*4610*/  IMNMX R0, R5, R0, PT ;  /* 0x0000000005007217 */ /* 0x000fe20003800200 */
[----:B--2---:R-:W-:Y:S01]  /*4620*/  IMAD.IADD R2, R4, 0x1, R2 ;  /* 0x0000000104027824 */ /* 0x004fe200078e0202 */
[----:B---3--:R-:W-:Y:S02]  /*4630*/  FMNMX.FTZ R137, R137, R3, !PT ;  /* 0x0000000389897209 */ /* 0x008fe40007810000 */
[----:B------:R-:W-:Y:S02]  /*4640*/  ISETP.GT.AND P1, PT, R0, RZ, PT ;  /* 0x000000ff0000720c */ /* 0x000fe40003f24270 */
[----:B------:R-:W-:Y:S01]  /*4650*/  IMNMX R2, R5, R2, PT ;  /* 0x0000000205027217 */ /* 0x000fe20003800200 */
[----:B------:R-:W1:Y:S01]  /*4660*/  SHFL.BFLY PT, R3, R137, 0x1, 0x1f ;  /* 0x0c201f0089037f89 */ /* 0x000e6200000e0000 */
[----:B------:R-:W-:Y:S02]  /*4670*/  FSEL R5, R146, -INF , P1 ;  /* 0xff80000092057808 */ /* 0x000fe40000800000 */
[----:B------:R-:W-:-:S02]  /*4680*/  ISETP.GT.AND P3, PT, R0, 0x1, PT ;  /* 0x000000010000780c */ /* 0x000fc40003f64270 */
[C---:B------:R-:W-:Y:S02]  /*4690*/  ISETP.GT.AND P0, PT, R0.reuse, 0x8, PT ;  /* 0x000000080000780c */ /* 0x040fe40003f04270 */
[C---:B------:R-:W-:Y:S02]  /*46a0*/  ISETP.GT.AND P5, PT, R0.reuse, 0x9, PT ;  /* 0x000000090000780c */ /* 0x040fe40003fa4270 */
[C---:B------:R-:W-:Y:S02]  /*46b0*/  ISETP.GT.AND P2, PT, R0.reuse, 0x10, PT ;  /* 0x000000100000780c */ /* 0x040fe40003f44270 */
[----:B------:R-:W-:Y:S02]  /*46c0*/  ISETP.GT.AND P1, PT, R0, 0x11, PT ;  /* 0x000000110000780c */ /* 0x000fe40003f24270 */
[----:B----4-:R-:W-:Y:S02]  /*46d0*/  FMNMX.FTZ R136, R136, R6, !PT ;  /* 0x0000000688887209 */ /* 0x010fe40007810000 */
[----:B------:R-:W-:-:S02]  /*46e0*/  FSEL R6, R145, -INF , P3 ;  /* 0xff80000091067808 */ /* 0x000fc40001800000 */
[----:B------:R-:W-:Y:S02]  /*46f0*/  FSEL R10, R117, -INF , P0 ;  /* 0xff800000750a7808 */ /* 0x000fe40000000000 */
[----:B------:R-:W-:Y:S02]  /*4700*/  FSEL R12, R115, -INF , P5 ;  /* 0xff800000730c7808 */ /* 0x000fe40002800000 */
[----:B------:R-:W-:Y:S02]  /*4710*/  FSEL R16, R106, -INF , P2 ;  /* 0xff8000006a107808 */ /* 0x000fe40001000000 */
[----:B------:R-:W-:Y:S02]  /*4720*/  FSEL R17, R105, -INF , P1 ;  /* 0xff80000069117808 */ /* 0x000fe40000800000 */
[C---:B------:R-:W-:Y:S02]  /*4730*/  ISETP.GT.AND P3, PT, R0.reuse, 0x18, PT ;  /* 0x000000180000780c */ /* 0x040fe40003f64270 */
[----:B------:R-:W-:-:S02]  /*4740*/  ISETP.GT.AND P0, PT, R0, 0x19, PT ;  /* 0x000000190000780c */ /* 0x000fc40003f04270 */
[C---:B------:R-:W-:Y:S02]  /*4750*/  ISETP.GT.AND P5, PT, R0.reuse, 0x20, PT ;  /* 0x000000200000780c */ /* 0x040fe40003fa4270 */
[C---:B------:R-:W-:Y:S02]  /*4760*/  ISETP.GT.AND P2, PT, R0.reuse, 0x21, PT ;  /* 0x000000210000780c */ /* 0x040fe40003f44270 */
[----:B------:R-:W-:Y:S02]  /*4770*/  ISETP.GT.AND P1, PT, R0, 0x28, PT ;  /* 0x000000280000780c */ /* 0x000fe40003f24270 */
[----:B------:R-:W-:Y:S02]  /*4780*/  FSEL R23, R95, -INF , P3 ;  /* 0xff8000005f177808 */ /* 0x000fe40001800000 */
[----:B------:R-:W-:Y:S02]  /*4790*/  FSEL R29, R93, -INF , P0 ;  /* 0xff8000005d1d7808 */ /* 0x000fe40000000000 */
[----:B------:R-:W-:-:S02]  /*47a0*/  FSEL R145, R87, -INF , P5 ;  /* 0xff80000057917808 */ /* 0x000fc40002800000 */
[----:B------:R-:W-:Y:S02]  /*47b0*/  FSEL R144, R80, -INF , P2 ;  /* 0xff80000050907808 */ /* 0x000fe40001000000 */
[----:B-1----:R-:W-:Y:S01]  /*47c0*/  FMNMX.FTZ R137, R137, R3, !PT ;  /* 0x0000000389897209 */ /* 0x002fe20007810000 */
[----:B------:R-:W1:Y:S01]  /*47d0*/  SHFL.BFLY PT, R4, R136, 0x1, 0x1f ;  /* 0x0c201f0088047f89 */ /* 0x000e6200000e0000 */
[----:B------:R-:W-:Y:S02]  /*47e0*/  FSEL R143, R68, -INF , P1 ;  /* 0xff800000448f7808 */ /* 0x000fe40000800000 */
[C---:B------:R-:W-:Y:S01]  /*47f0*/  ISETP.GT.AND P3, PT, R0.reuse, 0x29, PT ;  /* 0x000000290000780c */ /* 0x040fe20003f64270 */
[----:B------:R-:W-:Y:S01]  /*4800*/  LDSM.16.MT88.4 R80, [R233+0x2000] ;  /* 0x00200000e950783b */ /* 0x000fe20000004200 */
[C---:B------:R-:W-:Y:S02]  /*4810*/  ISETP.GT.AND P0, PT, R0.reuse, 0x30, PT ;  /* 0x000000300000780c */ /* 0x040fe40003f04270 */
[C---:B------:R-:W-:Y:S01]  /*4820*/  ISETP.GT.AND P5, PT, R0.reuse, 0x31, PT ;  /* 0x000000310000780c */ /* 0x040fe20003fa4270 */
[----:B------:R-:W-:Y:S01]  /*4830*/  LDSM.16.MT88.4 R84, [R230+0x2000] ;  /* 0x00200000e654783b */ /* 0x000fe20000004200 */
[----:B------:R-:W-:-:S02]  /*4840*/  ISETP.GT.AND P2, PT, R0, 0x38, PT ;  /* 0x000000380000780c */ /* 0x000fc40003f44270 */
[----:B------:R-:W-:Y:S02]  /*4850*/  ISETP.GT.AND P1, PT, R0, 0x39, PT ;  /* 0x000000390000780c */ /* 0x000fe40003f24270 */
[----:B------:R-:W-:-:S04]  /*4860*/  FMNMX.FTZ R0, R5, R6, !PT ;  /* 0x0000000605007209 */ /* 0x000fc80007810000 */
[----:B------:R-:W-:Y:S02]  /*4870*/  FMNMX.FTZ R0, R10, R0, !PT ;  /* 0x000000000a007209 */ /* 0x000fe40007810000 */
[----:B------:R-:W-:Y:S02]  /*4880*/  FSEL R142, R69, -INF , P3 ;  /* 0xff800000458e7808 */ /* 0x000fe40001800000 */
[----:B------:R-:W-:Y:S02]  /*4890*/  FMNMX.FTZ R0, R12, R0, !PT ;  /* 0x000000000c007209 */ /* 0x000fe40007810000 */
[----:B------:R-:W-:Y:S02]  /*48a0*/  ISETP.GT.AND P3, PT, R2, RZ, PT ;  /* 0x000000ff0200720c */ /* 0x000fe40003f64270 */
[----:B------:R-:W-:Y:S02]  /*48b0*/  FMNMX.FTZ R0, R16, R0, !PT ;  /* 0x0000000010007209 */ /* 0x000fe40007810000 */
[----:B------:R-:W-:Y:S01]  /*48c0*/  FSEL R138, R20, -INF , P1 ;  /* 0xff800000148a7808 */ /* 0x000fe20000800000 */
[----:B------:R-:W-:Y:S01]  /*48d0*/  FMUL.FTZ R20, R137, c[0x0][0x2d0] ;  /* 0x0000b40089147a20 */ /* 0x000fe20000410000 */
[----:B------:R-:W-:-:S02]  /*48e0*/  FSEL R14, R151, -INF , P3 ;  /* 0xff800000970e7808 */ /* 0x000fc40001800000 */
[----:B------:R-:W-:Y:S02]  /*48f0*/  FMNMX.FTZ R0, R17, R0, !PT ;  /* 0x0000000011007209 */ /* 0x000fe40007810000 */
[----:B------:R-:W-:Y:S02]  /*4900*/  FSETP.NEU.FTZ.AND P3, PT, R137, -INF , PT ;  /* 0xff8000008900780b */ /* 0x000fe40003f7d000 */
[----:B------:R-:W-:Y:S02]  /*4910*/  FMNMX.FTZ R0, R23, R0, !PT ;  /* 0x0000000017007209 */ /* 0x000fe40007810000 */
[----:B------:R-:W-:Y:S02]  /*4920*/  FSEL R20, R20, RZ, P3 ;  /* 0x000000ff14147208 */ /* 0x000fe40001800000 */
[----:B------:R-:W-:Y:S02]  /*4930*/  FSEL R141, R36, -INF , P0 ;  /* 0xff800000248d7808 */ /* 0x000fe40000000000 */
[----:B------:R-:W-:-:S02]  /*4940*/  ISETP.GT.AND P0, PT, R2, 0x1, PT ;  /* 0x000000010200780c */ /* 0x000fc40003f04270 */
[----:B------:R-:W-:Y:S01]  /*4950*/  FMNMX.FTZ R135, R29, R0, !PT ;  /* 0x000000001d877209 */ /* 0x000fe20007810000 */
[----:B------:R-:W-:Y:S01]  /*4960*/  FFMA.FTZ R0, R7, c[0x0][0x2d0], -R20 ;  /* 0x0000b40007007a23 */ /* 0x000fe20000010814 */
[----:B------:R-:W-:Y:S02]  /*4970*/  FSEL R140, R30, -INF , P5 ;  /* 0xff8000001e8c7808 */ /* 0x000fe40002800000 */
[----:B------:R-:W-:Y:S02]  /*4980*/  ISETP.GT.AND P5, PT, R2, 0x8, PT ;  /* 0x000000080200780c */ /* 0x000fe40003fa4270 */
[----:B------:R-:W-:Y:S01]  /*4990*/  FSEL R13, R147, -INF , P0 ;  /* 0xff800000930d7808 */ /* 0x000fe20000000000 */
[----:B------:R2:W-:Y:S01]  /*49a0*/  MUFU.EX2 R175, R0 ;  /* 0x0000000000af7308 */ /* 0x0005e20000000800 */
[----:B------:R-:W-:Y:S02]  /*49b0*/  FMNMX.FTZ R135, R145, R135, !PT ;  /* 0x0000008791877209 */ /* 0x000fe40007810000 */
[----:B------:R-:W-:-:S02]  /*49c0*/  FSEL R139, R28, -INF , P2 ;  /* 0xff8000001c8b7808 */ /* 0x000fc40001000000 */
[----:B------:R-:W-:Y:S02]  /*49d0*/  ISETP.GT.AND P2, PT, R2, 0x9, PT ;  /* 0x000000090200780c */ /* 0x000fe40003f44270 */
[----:B------:R-:W-:Y:S02]  /*49e0*/  FSEL R11, R119, -INF , P5 ;  /* 0xff800000770b7808 */ /* 0x000fe40002800000 */
[----:B------:R-:W-:Y:S02]  /*49f0*/  FMNMX.FTZ R135, R144, R135, !PT ;  /* 0x0000008790877209 */ /* 0x000fe40007810000 */
[----:B------:R-:W-:Y:S02]  /*4a00*/  ISETP.GT.AND P1, PT, R2, 0x10, PT ;  /* 0x000000100200780c */ /* 0x000fe40003f24270 */
[----:B--2---:R-:W-:Y:S02]  /*4a10*/  FMNMX.FTZ R0, R14, R13, !PT ;  /* 0x0000000d0e007209 */ /* 0x004fe40007810000 */
[----:B------:R-:W-:-:S02]  /*4a20*/  FSEL R7, R118, -INF , P2 ;  /* 0xff80000076077808 */ /* 0x000fc40001000000 */
[----:B------:R-:W-:Y:S01]  /*4a30*/  FMNMX.FTZ R0, R11, R0, !PT ;  /* 0x000000000b007209 */ /* 0x000fe20007810000 */
[----:B------:R-:W-:Y:S01]  /*4a40*/  FFMA.FTZ R3, R8, c[0x0][0x2d0], -R20 ;  /* 0x0000b40008037a23 */ /* 0x000fe20000010814 */
[----:B------:R-:W-:Y:S01]  /*4a50*/  FMNMX.FTZ R135, R143, R135, !PT ;  /* 0x000000878f877209 */ /* 0x000fe20007810000 */
[----:B------:R-:W-:Y:S01]  /*4a60*/  LDSM.16.MT88.4 R116, [R232+0x2000] ;  /* 0x00200000e874783b */ /* 0x000fe20000004200 */
[----:B------:R-:W-:Y:S02]  /*4a70*/  ISETP.GT.AND P0, PT, R2, 0x11, PT ;  /* 0x000000110200780c */ /* 0x000fe40003f04270 */
[----:B------:R-:W-:Y:S02]  /*4a80*/  FSEL R28, R114, -INF , P1 ;  /* 0xff800000721c7808 */ /* 0x000fe40000800000 */
[----:B------:R-:W-:Y:S02]  /*4a90*/  FMNMX.FTZ R0, R7, R0, !PT ;  /* 0x0000000007007209 */ /* 0x000fe40007810000 */
[----:B------:R-:W-:Y:S01]  /*4aa0*/  FMNMX.FTZ R135, R142, R135, !PT ;  /* 0x000000878e877209 */ /* 0x000fe20007810000 */
[----:B------:R2:W-:Y:S01]  /*4ab0*/  MUFU.EX2 R174, R3 ;  /* 0x0000000300ae7308 */ /* 0x0005e20000000800 */
[----:B------:R-:W-:-:S02]  /*4ac0*/  ISETP.GT.AND P5, PT, R2, 0x18, PT ;  /* 0x000000180200780c */ /* 0x000fc40003fa4270 */
[----:B------:R-:W-:Y:S02]  /*4ad0*/  FSEL R30, R108, -INF , P0 ;  /* 0xff8000006c1e7808 */ /* 0x000fe40000000000 */
[----:B------:R-:W-:Y:S02]  /*4ae0*/  FMNMX.FTZ R0, R28, R0, !PT ;  /* 0x000000001c007209 */ /* 0x000fe40007810000 */
[----:B------:R-:W-:Y:S02]  /*4af0*/  FMNMX.FTZ R135, R141, R135, !PT ;  /* 0x000000878d877209 */ /* 0x000fe40007810000 */
[----:B------:R-:W-:Y:S02]  /*4b00*/  ISETP.GT.AND P3, PT, R2, 0x19, PT ;  /* 0x000000190200780c */ /* 0x000fe40003f64270 */
[----:B------:R-:W-:Y:S01]  /*4b10*/  FMNMX.FTZ R0, R30, R0, !PT ;  /* 0x000000001e007209 */ /* 0x000fe20007810000 */
[----:B--2---:R-:W-:Y:S01]  /*4b20*/  FFMA.FTZ R3, R9, c[0x0][0x2d0], -R20 ;  /* 0x0000b40009037a23 */ /* 0x004fe20000010814 */
[----:B------:R-:W-:-:S02]  /*4b30*/  FSEL R9, R103, -INF , P5 ;  /* 0xff80000067097808 */ /* 0x000fc40002800000 */
[----:B------:R-:W-:Y:S01]  /*4b40*/  FMNMX.FTZ R135, R140, R135, !PT ;  /* 0x000000878c877209 */ /* 0x000fe20007810000 */
[----:B------:R2:W-:Y:S01]  /*4b50*/  MUFU.EX2 R177, R3 ;  /* 0x0000000300b17308 */ /* 0x0005e20000000800 */
[----:B------:R-:W-:Y:S02]  /*4b60*/  ISETP.GT.AND P2, PT, R2, 0x20, PT ;  /* 0x000000200200780c */ /* 0x000fe40003f44270 */
[----:B------:R-:W-:Y:S02]  /*4b70*/  FSEL R8, R102, -INF , P3 ;  /* 0xff80000066087808 */ /* 0x000fe40001800000 */
[----:B------:R-:W-:Y:S02]  /*4b80*/  FMNMX.FTZ R0, R9, R0, !PT ;  /* 0x0000000009007209 */ /* 0x000fe40007810000 */
[----:B------:R-:W-:Y:S02]  /*4b90*/  FMNMX.FTZ R135, R139, R135, !PT ;  /* 0x000000878b877209 */ /* 0x000fe40007810000 */
[----:B------:R-:W-:-:S02]  /*4ba0*/  ISETP.GT.AND P1, PT, R2, 0x21, PT ;  /* 0x000000210200780c */ /* 0x000fc40003f24270 */
[----:B------:R-:W-:Y:S01]  /*4bb0*/  FSEL R133, R72, -INF , P2 ;  /* 0xff80000048857808 */ /* 0x000fe20001000000 */
[----:B--2---:R-:W-:Y:S01]  /*4bc0*/  FFMA.FTZ R3, R15, c[0x0][0x2d0], -R20 ;  /* 0x0000b4000f037a23 */ /* 0x004fe20000010814 */
[----:B------:R-:W-:-:S03]  /*4bd0*/  FMNMX.FTZ R135, R138, R135, !PT ;  /* 0x000000878a877209 */ /* 0x000fc60007810000 */
[----:B------:R2:W-:Y:S01]  /*4be0*/  MUFU.EX2 R176, R3 ;  /* 0x0000000300b07308 */ /* 0x0005e20000000800 */
[----:B------:R-:W-:Y:S02]  /*4bf0*/  ISETP.GT.AND P0, PT, R2, 0x28, PT ;  /* 0x000000280200780c */ /* 0x000fe40003f04270 */
[----:B------:R-:W-:Y:S02]  /*4c00*/  FSEL R132, R50, -INF , P1 ;  /* 0xff80000032847808 */ /* 0x000fe40000800000 */
[----:B-1----:R-:W-:Y:S02]  /*4c10*/  FMNMX.FTZ R136, R136, R4, !PT ;  /* 0x0000000488887209 */ /* 0x002fe40007810000 */
[----:B------:R-:W1:Y:S01]  /*4c20*/  SHFL.BFLY PT, R4, R135, 0x2, 0x1f ;  /* 0x0c401f0087047f89 */ /* 0x000e6200000e0000 */
[----:B------:R-:W-:Y:S02]  /*4c30*/  ISETP.GT.AND P2, PT, R2, 0x29, PT ;  /* 0x000000290200780c */ /* 0x000fe40003f44270 */
[----:B--2---:R-:W-:Y:S01]  /*4c40*/  FMNMX.FTZ R3, R8, R0, !PT ;  /* 0x0000000008037209 */ /* 0x004fe20007810000 */
[----:B------:R-:W-:-:S03]  /*4c50*/  FFMA.FTZ R0, R18, c[0x0][0x2d0], -R20 ;  /* 0x0000b40012007a23 */ /* 0x000fc60000010814 */
[----:B------:R-:W-:Y:S01]  /*4c60*/  FMNMX.FTZ R3, R133, R3, !PT ;  /* 0x0000000385037209 */ /* 0x000fe20007810000 */
[----:B------:R2:W-:Y:S01]  /*4c70*/  MUFU.EX2 R250, R0 ;  /* 0x0000000000fa7308 */ /* 0x0005e20000000800 */
[----:B------:R-:W-:Y:S02]  /*4c80*/  FSEL R131, R70, -INF , P0 ;  /* 0xff80000046837808 */ /* 0x000fe40000000000 */
[----:B------:R-:W-:Y:S02]  /*4c90*/  FMNMX.FTZ R3, R132, R3, !PT ;  /* 0x0000000384037209 */ /* 0x000fe40007810000 */
[C---:B------:R-:W-:Y:S02]  /*4ca0*/  ISETP.GT.AND P1, PT, R2.reuse, 0x30, PT ;  /* 0x000000300200780c */ /* 0x040fe40003f24270 */
[----:B------:R-:W-:Y:S01]  /*4cb0*/  FSEL R130, R71, -INF , P2 ;  /* 0xff80000047827808 */ /* 0x000fe20001000000 */
[----:B--2---:R-:W-:Y:S01]  /*4cc0*/  FFMA.FTZ R0, R19, c[0x0][0x2d0], -R20 ;  /* 0x0000b40013007a23 */ /* 0x004fe20000010814 */
[----:B------:R-:W-:Y:S01]  /*4cd0*/  ISETP.GT.AND P0, PT, R2, 0x31, PT ;  /* 0x000000310200780c */ /* 0x000fe20003f04270 */
[----:B------:R-:W-:Y:S02]  /*4ce0*/  LDSM.16.MT88.4 R68, [R233+0x800] ;  /* 0x00080000e944783b */ /* 0x000fe40000004200 */
[----:B------:R2:W-:Y:S01]  /*4cf0*/  MUFU.EX2 R249, R0 ;  /* 0x0000000000f97308 */ /* 0x0005e20000000800 */
[----:B------:R-:W-:-:S02]  /*4d00*/  FSEL R129, R129, -INF , P1 ;  /* 0xff80000081817808 */ /* 0x000fc40000800000 */
[----:B------:R-:W-:Y:S02]  /*4d10*/  ISETP.GT.AND P2, PT, R2, 0x38, PT ;  /* 0x000000380200780c */ /* 0x000fe40003f44270 */
[----:B------:R-:W-:Y:S02]  /*4d20*/  FSEL R128, R128, -INF , P0 ;  /* 0xff80000080807808 */ /* 0x000fe40000000000 */
[----:B--2---:R-:W-:-:S04]  /*4d30*/  FMNMX.FTZ R0, R131, R3, !PT ;  /* 0x0000000383007209 */ /* 0x004fc80007810000 */
[----:B------:R-:W-:Y:S01]  /*4d40*/  FMNMX.FTZ R0, R130, R0, !PT ;  /* 0x0000000082007209 */ /* 0x000fe20007810000 */
[--C-:B------:R-:W-:Y:S01]  /*4d50*/  FFMA.FTZ R3, R21, c[0x0][0x2d0], -R20.reuse ;  /* 0x0000b40015037a23 */ /* 0x100fe20000010814 */
[----:B------:R-:W-:Y:S02]  /*4d60*/  ISETP.GT.AND P1, PT, R2, 0x39, PT ;  /* 0x000000390200780c */ /* 0x000fe40003f24270 */
[----:B------:R-:W-:Y:S01]  /*4d70*/  FMNMX.FTZ R0, R129, R0, !PT ;  /* 0x0000000081007209 */ /* 0x000fe20007810000 */
[----:B------:R-:W-:Y:S01]  /*4d80*/  FFMA.FTZ R2, R22, c[0x0][0x2d0], -R20 ;  /* 0x0000b40016027a23 */ /* 0x000fe20000010814 */
[----:B------:R2:W-:Y:S01]  /*4d90*/  MUFU.EX2 R251, R3 ;  /* 0x0000000300fb7308 */ /* 0x0005e20000000800 */
[----:B------:R-:W-:Y:S02]  /*4da0*/  FSEL R22, R35, -INF , P2 ;  /* 0xff80000023167808 */ /* 0x000fe40001000000 */
[----:B------:R-:W-:Y:S02]  /*4db0*/  FMNMX.FTZ R0, R128, R0, !PT ;  /* 0x0000000080007209 */ /* 0x000fe40007810000 */
[----:B------:R-:W-:-:S02]  /*4dc0*/  FSETP.NEU.FTZ.AND P0, PT, R136, -INF , PT ;  /* 0xff8000008800780b */ /* 0x000fc40003f1d000 */
[----:B------:R-:W-:Y:S02]  /*4dd0*/  FSEL R21, R37, -INF , P1 ;  /* 0xff80000025157808 */ /* 0x000fe40000800000 */
[----:B------:R-:W-:Y:S02]  /*4de0*/  FMNMX.FTZ R134, R22, R0, !PT ;  /* 0x0000000016867209 */ /* 0x000fe40007810000 */
[----:B-1----:R-:W-:Y:S01]  /*4df0*/  FMNMX.FTZ R135, R135, R4, !PT ;  /* 0x0000000487877209 */ /* 0x002fe20007810000 */
[----:B------:R1:W-:Y:S01]  /*4e00*/  MUFU.EX2 R252, R2 ;  /* 0x0000000200fc7308 */ /* 0x0003e20000000800 */
[----:B--2---:R-:W-:Y:S01]  /*4e10*/  FMUL.FTZ R3, R136, c[0x0][0x2d0] ;  /* 0x0000b40088037a20 */ /* 0x004fe20000410000 */
[----:B------:R-:W-:Y:S01]  /*4e20*/  FMNMX.FTZ R134, R21, R134, !PT ;  /* 0x0000008615867209 */ /* 0x000fe20007810000 */
[----:B------:R-:W-:Y:S03]  /*4e30*/  LDSM.16.MT88.4 R36, [R229+0x800] ;  /* 0x00080000e524783b */ /* 0x000fe60000004200 */
[----:B------:R-:W-:Y:S01]  /*4e40*/  FSEL R3, R3, RZ, P0 ;  /* 0x000000ff03037208 */ /* 0x000fe20000000000 */
[----:B------:R-:W-:Y:S04]  /*4e50*/  SHFL.BFLY PT, R4, R134, 0x2, 0x1f ;  /* 0x0c401f0086047f89 */ /* 0x000fe800000e0000 */
[--C-:B------:R-:W-:Y:S01]  /*4e60*/  FFMA.FTZ R0, R24, c[0x0][0x2d0], -R3.reuse ;  /* 0x0000b40018007a23 */ /* 0x100fe20000010803 */
[----:B-1----:R-:W1:Y:S03]  /*4e70*/  SHFL.BFLY PT, R2, R135, 0x1, 0x1f ;  /* 0x0c201f0087027f89 */ /* 0x002e6600000e0000 */
[----:B------:R2:W-:Y:S02]  /*4e80*/  MUFU.EX2 R171, R0 ;  /* 0x0000000000ab7308 */ /* 0x0005e40000000800 */
[----:B--2---:R-:W-:-:S06]  /*4e90*/  FFMA.FTZ R0, R25, c[0x0][0x2d0], -R3 ;  /* 0x0000b40019007a23 */ /* 0x004fcc0000010803 */
[----:B------:R2:W-:Y:S02]  /*4ea0*/  MUFU.EX2 R165, R0 ;  /* 0x0000000000a57308 */ /* 0x0005e40000000800 */
[----:B--2---:R-:W-:-:S06]  /*4eb0*/  FFMA.FTZ R0, R31, c[0x0][0x2d0], -R3 ;  /* 0x0000b4001f007a23 */ /* 0x004fcc0000010803 */
[----:B------:R2:W-:Y:S01]  /*4ec0*/  MUFU.EX2 R172, R0 ;  /* 0x0000000000ac7308 */ /* 0x0005e20000000800 */
[----:B-1----:R-:W-:Y:S02]  /*4ed0*/  FMNMX.FTZ R135, R135, R2, !PT ;  /* 0x0000000287877209 */ /* 0x002fe40007810000 */
[----:B------:R-:W-:Y:S01]  /*4ee0*/  FMNMX.FTZ R134, R134, R4, !PT ;  /* 0x0000000486867209 */ /* 0x000fe20007810000 */
[----:B--2---:R-:W-:-:S04]  /*4ef0*/  FFMA.FTZ R0, R33, c[0x0][0x2d0], -R3 ;  /* 0x0000b40021007a23 */ /* 0x004fc80000010803 */
[----:B------:R1:W-:Y:S01]  /*4f00*/  MUFU.EX2 R173, R0 ;  /* 0x0000000000ad7308 */ /* 0x0003e20000000800 */
[C---:B------:R-:W-:Y:S01]  /*4f10*/  FMUL.FTZ R2, R135.reuse, c[0x0][0x2d0] ;  /* 0x0000b40087027a20 */ /* 0x040fe20000410000 */
[----:B------:R-:W-:Y:S01]  /*4f20*/  FSETP.NEU.FTZ.AND P0, PT, R135, -INF , PT ;  /* 0xff8000008700780b */ /* 0x000fe20003f1d000 */
[----:B------:R-:W2:Y:S01]  /*4f30*/  SHFL.BFLY PT, R4, R134, 0x1, 0x1f ;  /* 0x0c201f0086047f89 */ /* 0x000ea200000e0000 */
[----:B-1----:R-:W-:-:S04]  /*4f40*/  FFMA.FTZ R0, R27, c[0x0][0x2d0], -R3 ;  /* 0x0000b4001b007a23 */ /* 0x002fc80000010803 */
[----:B------:R1:W-:Y:S01]  /*4f50*/  MUFU.EX2 R224, R0 ;  /* 0x0000000000e07308 */ /* 0x0003e20000000800 */
[----:B------:R-:W-:Y:S01]  /*4f60*/  FSEL R2, R2, RZ, P0 ;  /* 0x000000ff02027208 */ /* 0x000fe20000000000 */
[--C-:B-1----:R-:W-:Y:S01]  /*4f70*/  FFMA.FTZ R0, R26, c[0x0][0x2d0], -R3.reuse ;  /* 0x0000b4001a007a23 */ /* 0x102fe20000010803 */
[----:B--2---:R-:W-:Y:S01]  /*4f80*/  FMNMX.FTZ R134, R134, R4, !PT ;  /* 0x0000000486867209 */ /* 0x004fe20007810000 */
[----:B------:R-:W1:Y:S04]  /*4f90*/  LDSM.16.MT88.4 R24, [R230] ;  /* 0x00000000e618783b */ /* 0x000e680000004200 */
[----:B------:R2:W-:Y:S02]  /*4fa0*/  MUFU.EX2 R225, R0 ;  /* 0x0000000000e17308 */ /* 0x0005e40000000800 */
[----:B--2---:R-:W-:-:S06]  /*4fb0*/  FFMA.FTZ R0, R32, c[0x0][0x2d0], -R3 ;  /* 0x0000b40020007a23 */ /* 0x004fcc0000010803 */
[----:B------:R2:W-:Y:S02]  /*4fc0*/  MUFU.EX2 R226, R0 ;  /* 0x0000000000e27308 */ /* 0x0005e40000000800 */
[----:B--2---:R-:W-:Y:S01]  /*4fd0*/  FFMA.FTZ R0, R34, c[0x0][0x2d0], -R3 ;  /* 0x0000b40022007a23 */ /* 0x004fe20000010803 */
[----:B------:R-:W-:Y:S01]  /*4fe0*/  FSETP.NEU.FTZ.AND P0, PT, R134, -INF , PT ;  /* 0xff8000008600780b */ /* 0x000fe20003f1d000 */
[--C-:B------:R-:W-:Y:S01]  /*4ff0*/  FFMA.FTZ R4, R16, c[0x0][0x2d0], -R2.reuse ;  /* 0x0000b40010047a23 */ /* 0x100fe20000010802 */
[----:B------:R-:W2:Y:S03]  /*5000*/  LDSM.16.MT88.4 R32, [R230+0x800] ;  /* 0x00080000e620783b */ /* 0x000ea60000004200 */
[----:B------:R3:W-:Y:S02]  /*5010*/  MUFU.EX2 R227, R0 ;  /* 0x0000000000e37308 */ /* 0x0007e40000000800 */
[----:B---3--:R-:W-:-:S06]  /*5020*/  FFMA.FTZ R0, R5, c[0x0][0x2d0], -R2 ;  /* 0x0000b40005007a23 */ /* 0x008fcc0000010802 */
[----:B------:R3:W-:Y:S02]  /*5030*/  MUFU.EX2 R156, R0 ;  /* 0x00000000009c7308 */ /* 0x0007e40000000800 */
[----:B---3--:R-:W-:-:S06]  /*5040*/  FFMA.FTZ R0, R6, c[0x0][0x2d0], -R2 ;  /* 0x0000b40006007a23 */ /* 0x008fcc0000010802 */
[----:B------:R3:W4:Y:S02]  /*5050*/  MUFU.EX2 R155, R0 ;  /* 0x00000000009b7308 */ /* 0x0007240000000800 */
[----:B---3--:R-:W-:-:S06]  /*5060*/  FFMA.FTZ R0, R10, c[0x0][0x2d0], -R2 ;  /* 0x0000b4000a007a23 */ /* 0x008fcc0000010802 */
[----:B------:R3:W-:Y:S02]  /*5070*/  MUFU.EX2 R158, R0 ;  /* 0x00000000009e7308 */ /* 0x0007e40000000800 */
[----:B---3--:R-:W-:-:S06]  /*5080*/  FFMA.FTZ R0, R12, c[0x0][0x2d0], -R2 ;  /* 0x0000b4000c007a23 */ /* 0x008fcc0000010802 */
[----:B------:R3:W5:Y:S08]  /*5090*/  MUFU.EX2 R161, R0 ;  /* 0x0000000000a17308 */ /* 0x0007700000000800 */
[----:B------:R1:W-:Y:S01]  /*50a0*/  MUFU.EX2 R187, R4 ;  /* 0x0000000400bb7308 */ /* 0x0003e20000000800 */
[----:B---3--:R-:W-:-:S05]  /*50b0*/  FMUL.FTZ R0, R134, c[0x0][0x2d0] ;  /* 0x0000b40086007a20 */ /* 0x008fca0000410000 */
[----:B------:R-:W-:Y:S01]  /*50c0*/  FSEL R0, R0, RZ, P0 ;  /* 0x000000ff00007208 */ /* 0x000fe20000000000 */
[----:B-1----:R-:W-:-:S04]  /*50d0*/  FFMA.FTZ R4, R17, c[0x0][0x2d0], -R2 ;  /* 0x0000b40011047a23 */ /* 0x002fc80000010802 */
[----:B------:R1:W-:Y:S02]  /*50e0*/  MUFU.EX2 R190, R4 ;  /* 0x0000000400be7308 */ /* 0x0003e40000000800 */
[----:B-1----:R-:W-:-:S06]  /*50f0*/  FFMA.FTZ R4, R14, c[0x0][0x2d0], -R0 ;  /* 0x0000b4000e047a23 */ /* 0x002fcc0000010800 */
[----:B------:R1:W-:Y:S02]  /*5100*/  MUFU.EX2 R147, R4 ;  /* 0x0000000400937308 */ /* 0x0003e40000000800 */
[----:B-1----:R-:W-:-:S06]  /*5110*/  FFMA.FTZ R4, R13, c[0x0][0x2d0], -R0 ;  /* 0x0000b4000d047a23 */ /* 0x002fcc0000010800 */
[----:B------:R1:W3:Y:S02]  /*5120*/  MUFU.EX2 R146, R4 ;  /* 0x0000000400927308 */ /* 0x0002e40000000800 */
[----:B-1----:R-:W-:-:S06]  /*5130*/  FFMA.FTZ R4, R11, c[0x0][0x2d0], -R0 ;  /* 0x0000b4000b047a23 */ /* 0x002fcc0000010800 */
[----:B------:R1:W-:Y:S02]  /*5140*/  MUFU.EX2 R151, R4 ;  /* 0x0000000400977308 */ /* 0x0003e40000000800 */
[----:B-1----:R-:W-:-:S06]  /*5150*/  FFMA.FTZ R4, R7, c[0x0][0x2d0], -R0 ;  /* 0x0000b40007047a23 */ /* 0x002fcc0000010800 */
[----:B------:R1:W1:Y:S02]  /*5160*/  MUFU.EX2 R153, R4 ;  /* 0x0000000400997308 */ /* 0x0002640000000800 */
[----:B-1----:R-:W-:-:S06]  /*5170*/  FFMA.FTZ R4, R23, c[0x0][0x2d0], -R2 ;  /* 0x0000b40017047a23 */ /* 0x002fcc0000010802 */
[----:B------:R1:W-:Y:S02]  /*5180*/  MUFU.EX2 R188, R4 ;  /* 0x0000000400bc7308 */ /* 0x0003e40000000800 */
[----:B-1----:R-:W-:-:S06]  /*5190*/  FFMA.FTZ R4, R29, c[0x0][0x2d0], -R2 ;  /* 0x0000b4001d047a23 */ /* 0x002fcc0000010802 */
[----:B------:R1:W-:Y:S01]  /*51a0*/  MUFU.EX2 R191, R4 ;  /* 0x0000000400bf7308 */ /* 0x0003e20000000800 */
[----:B----4-:R-:W-:Y:S02]  /*51b0*/  F2FP.PACK_AB R12, R155, R156 ;  /* 0x0000009c9b0c723e */ /* 0x010fe400000000ff */
[----:B-----5:R-:W-:Y:S02]  /*51c0*/  F2FP.PACK_AB R14, R161, R158 ;  /* 0x0000009ea10e723e */ /* 0x020fe400000000ff */
[----:B---3--:R-:W-:Y:S01]  /*51d0*/  F2FP.PACK_AB R13, R146, R147 ;  /* 0x00000093920d723e */ /* 0x008fe200000000ff */
[----:B-1----:R-:W-:-:S04]  /*51e0*/  FFMA.FTZ R4, R28, c[0x0][0x2d0], -R0 ;  /* 0x0000b4001c047a23 */ /* 0x002fc80000010800 */
[----:B------:R1:W-:Y:S01]  /*51f0*/  MUFU.EX2 R184, R4 ;  /* 0x0000000400b87308 */ /* 0x0003e20000000800 */
[----:B------:R-:W-:Y:S01]  /*5200*/  F2FP.PACK_AB R15, R153, R151 ;  /* 0x00000097990f723e */ /* 0x000fe200000000ff */
[----:B-1----:R-:W-:-:S06]  /*5210*/  FFMA.FTZ R4, R30, c[0x0][0x2d0], -R0 ;  /* 0x0000b4001e047a23 */ /* 0x002fcc0000010800 */
[----:B------:R1:W3:Y:S01]  /*5220*/  MUFU.EX2 R185, R4 ;  /* 0x0000000400b97308 */ /* 0x0002e20000000800 */
[----:B------:R-:W-:Y:S01]  /*5230*/  HMMA.16816.F32 R48, R12, R24, RZ ;  /* 0x000000180c30723c */ /* 0x000fe200000018ff */
[----:B-1----:R-:W-:-:S06]  /*5240*/  FFMA.FTZ R4, R9, c[0x0][0x2d0], -R0 ;  /* 0x0000b40009047a23 */ /* 0x002fcc0000010800 */
[----:B------:R1:W-:Y:S02]  /*5250*/  MUFU.EX2 R186, R4 ;  /* 0x0000000400ba7308 */ /* 0x0003e40000000800 */
[----:B-1----:R-:W-:-:S06]  /*5260*/  FFMA.FTZ R4, R8, c[0x0][0x2d0], -R0 ;  /* 0x0000b40008047a23 */ /* 0x002fcc0000010800 */
[----:B------:R1:W4:Y:S01]  /*5270*/  MUFU.EX2 R189, R4 ;  /* 0x0000000400bd7308 */ /* 0x0003220000000800 */
[----:B---3--:R-:W-:Y:S02]  /*5280*/  F2FP.PACK_AB R5, R185, R184 ;  /* 0x000000b8b905723e */ /* 0x008fe400000000ff */
[----:B------:R-:W-:Y:S01]  /*5290*/  F2FP.PACK_AB R6, R191, R188 ;  /* 0x000000bcbf06723e */ /* 0x000fe200000000ff */
[----:B------:R-:W-:Y:S01]  /*52a0*/  HMMA.16816.F32 R64, R12, R40, RZ ;  /* 0x000000280c40723c */ /* 0x000fe200000018ff */
[----:B-1----:R-:W-:Y:S02]  /*52b0*/  F2FP.PACK_AB R4, R190, R187 ;  /* 0x000000bbbe04723e */ /* 0x002fe400000000ff */
[----:B----4-:R-:W-:-:S07]  /*52c0*/  F2FP.PACK_AB R7, R189, R186 ;  /* 0x000000babd07723e */ /* 0x010fce00000000ff */
[----:B--2---:R-:W-:Y:S01]  /*52d0*/  HMMA.16816.F32 R200, R4, R32, R48 ;  /* 0x0000002004c8723c */ /* 0x004fe20000001830 */
[----:B------:R-:W1:Y:S01]  /*52e0*/  LDSM.16.MT88.4 R48, [R229+0x2800] ;  /* 0x00280000e530783b */ /* 0x000e620000004200 */
[----:B------:R-:W-:Y:S02]  /*52f0*/  F2FP.PACK_AB R16, R174, R175 ;  /* 0x000000afae10723e */ /* 0x000fe400000000ff */
[----:B------:R-:W-:Y:S02]  /*5300*/  F2FP.PACK_AB R18, R176, R177 ;  /* 0x000000b1b012723e */ /* 0x000fe400000000ff */
[----:B------:R-:W-:Y:S02]  /*5310*/  F2FP.PACK_AB R17, R165, R171 ;  /* 0x000000aba511723e */ /* 0x000fe400000000ff */
[----:B------:R-:W-:Y:S01]  /*5320*/  F2FP.PACK_AB R19, R173, R172 ;  /* 0x000000acad13723e */ /* 0x000fe200000000ff */
[----:B------:R-:W-:Y:S08]  /*5330*/  HMMA.16816.F32 R108, R12, R60, RZ ;  /* 0x0000003c0c6c723c */ /* 0x000ff000000018ff */
[----:B------:R-:W-:Y:S08]  /*5340*/  HMMA.16816.F32 R72, R16, R40, RZ ;  /* 0x000000281048723c */ /* 0x000ff000000018ff */
[----:B------:R-:W-:Y:S08]  /*5350*/  HMMA.16816.F32 R88, R12, R44, RZ ;  /* 0x0000002c0c58723c */ /* 0x000ff000000018ff */
[----:B------:R-:W-:Y:S01]  /*5360*/  HMMA.16816.F32 R192, R4, R36, R64 ;  /* 0x0000002404c0723c */ /* 0x000fe20000001840 */
[----:B------:R-:W2:Y:S07]  /*5370*/  LDSM.16.MT88.4 R64, [R232+0x2800] ;  /* 0x00280000e840783b */ /* 0x000eae0000004200 */
[----:B------:R-:W-:Y:S01]  /*5380*/  HMMA.16816.F32 R52, R16, R24, RZ ;  /* 0x000000181034723c */ /* 0x000fe200000018ff */
[----:B------:R-:W-:-:S07]  /*5390*/  F2FP.PACK_AB R8, R249, R250 ;  /* 0x000000faf908723e */ /* 0x000fce00000000ff */
[----:B------:R-:W-:Y:S01]  /*53a0*/  HMMA.16816.F32 R28, R16, R44, RZ ;  /* 0x0000002c101c723c */ /* 0x000fe200000018ff */
[----:B------:R-:W-:Y:S02]  /*53b0*/  F2FP.PACK_AB R9, R225, R224 ;  /* 0x000000e0e109723e */ /* 0x000fe400000000ff */
[----:B------:R-:W-:Y:S02]  /*53c0*/  F2FP.PACK_AB R10, R252, R251 ;  /* 0x000000fbfc0a723e */ /* 0x000fe400000000ff */
[----:B------:R-:W-:-:S03]  /*53d0*/  F2FP.PACK_AB R11, R227, R226 ;  /* 0x000000e2e30b723e */ /* 0x000fc600000000ff */
[----:B-1----:R-:W-:Y:S08]  /*53e0*/  HMMA.16816.F32 R108, R4, R48, R108 ;  /* 0x00000030046c723c */ /* 0x002ff0000000186c */
[----:B------:R-:W-:Y:S08]  /*53f0*/  HMMA.16816.F32 R180, R8, R36, R72 ;  /* 0x0000002408b4723c */ /* 0x000ff00000001848 */
[----:B------:R-:W-:Y:S08]  /*5400*/  HMMA.16816.F32 R208, R4, R68, R88 ;  /* 0x0000004404d0723c */ /* 0x000ff00000001858 */
[C---:B------:R-:W-:Y:S08]  /*5410*/  HMMA.16816.F32 R96, R16.reuse, R80, RZ ;  /* 0x000000501060723c */ /* 0x040ff000000018ff */
[C---:B------:R-:W-:Y:S08]  /*5420*/  HMMA.16816.F32 R112, R16.reuse, R60, RZ ;  /* 0x0000003c1070723c */ /* 0x040ff000000018ff */
[-C--:B------:R-:W-:Y:S08]  /*5430*/  HMMA.16816.F32 R88, R16, R116.reuse, RZ ;  /* 0x000000741058723c */ /* 0x080ff000000018ff */
[----:B------:R-:W-:Y:S08]  /*5440*/  HMMA.16816.F32 R72, R12, R116, RZ ;  /* 0x000000740c48723c */ /* 0x000ff000000018ff */
[C---:B------:R-:W-:Y:S01]  /*5450*/  HMMA.16816.F32 R204, R8.reuse, R32, R52 ;  /* 0x0000002008cc723c */ /* 0x040fe20000001834 */
[----:B------:R-:W1:Y:S07]  /*5460*/  LDSM.16.MT88.4 R52, [R230+0x2800] ;  /* 0x00280000e634783b */ /* 0x000e6e0000004200 */
[----:B------:R-:W-:Y:S01]  /*5470*/  HMMA.16816.F32 R212, R8, R68, R28 ;  /* 0x0000004408d4723c */ /* 0x000fe2000000181c */
[----:B------:R-:W3:Y:S01]  /*5480*/  LDSM.16.MT88.4 R28, [R232+0x800] ;  /* 0x00080000e81c783b */ /* 0x000ee20000004200 */
[----:B------:R-:W-:-:S02]  /*5490*/  IMAD.MOV.U32 R23, RZ, RZ, R109 ;  /* 0x000000ffff177224 */ /* 0x000fc400078e006d */
[----:B------:R-:W-:Y:S02]  /*54a0*/  FFMA.FTZ R61, R131, c[0x0][0x2d0], -R0 ;  /* 0x0000b400833d7a23 */ /* 0x000fe40000010800 */
[--C-:B------:R-:W-:Y:S02]  /*54b0*/  FFMA.FTZ R60, R168, c[0x0][0x2d0], -R20.reuse ;  /* 0x0000b400a83c7a23 */ /* 0x100fe40000010814 */
[----:B------:R-:W-:Y:S01]  /*54c0*/  HMMA.16816.F32 R92, R12, R80, RZ ;  /* 0x000000500c5c723c */ /* 0x000fe200000018ff */
[--C-:B------:R-:W-:Y:S02]  /*54d0*/  FFMA.FTZ R45, R167, c[0x0][0x2d0], -R20.reuse ;  /* 0x0000b400a72d7a23 */ /* 0x100fe40000010814 */
[----:B------:R-:W-:Y:S02]  /*54e0*/  FFMA.FTZ R148, R148, c[0x0][0x2d0], -R20 ;  /* 0x0000b40094947a23 */ /* 0x000fe40000010814 */
[--C-:B------:R-:W-:Y:S02]  /*54f0*/  FFMA.FTZ R131, R21, c[0x0][0x2d0], -R0.reuse ;  /* 0x0000b40015837a23 */ /* 0x100fe40000010800 */
[--C-:B------:R-:W-:Y:S01]  /*5500*/  FFMA.FTZ R81, R130, c[0x0][0x2d0], -R0.reuse ;  /* 0x0000b40082517a23 */ /* 0x100fe20000010800 */
[----:B------:R-:W-:Y:S01]  /*5510*/  HMMA.16816.F32 R96, R8, R76, R96 ;  /* 0x0000004c0860723c */ /* 0x000fe20000001860 */
[----:B------:R-:W-:-:S07]  /*5520*/  FFMA.FTZ R130, R22, c[0x0][0x2d0], -R0 ;  /* 0x0000b40016827a23 */ /* 0x000fce0000010800 */
[-C--:B------:R-:W-:Y:S08]  /*5530*/  HMMA.16816.F32 R124, R16, R56.reuse, RZ ;  /* 0x00000038107c723c */ /* 0x080ff000000018ff */
[----:B------:R-:W-:Y:S07]  /*5540*/  HMMA.16816.F32 R120, R12, R56, RZ ;  /* 0x000000380c78723c */ /* 0x000fee00000018ff */
[--C-:B------:R-:W-:Y:S01]  /*5550*/  FFMA.FTZ R57, R170, c[0x0][0x2d0], -R20.reuse ;  /* 0x0000b400aa397a23 */ /* 0x100fe20000010814 */
[----:B------:R-:W-:Y:S01]  /*5560*/  HMMA.16816.F32 R216, R8, R48, R112 ;  /* 0x0000003008d8723c */ /* 0x000fe20000001870 */
[----:B------:R-:W-:-:S06]  /*5570*/  FFMA.FTZ R56, R169, c[0x0][0x2d0], -R20 ;  /* 0x0000b400a9387a23 */ /* 0x000fcc0000010814 */
[--C-:B------:R-:W-:Y:S01]  /*5580*/  FFMA.FTZ R112, R166, c[0x0][0x2d0], -R20.reuse ;  /* 0x0000b400a6707a23 */ /* 0x100fe20000010814 */
[----:B--2---:R-:W-:Y:S01]  /*5590*/  HMMA.16816.F32 R88, R8, R64, R88 ;  /* 0x000000400858723c */ /* 0x004fe20000001858 */
[--C-:B------:R-:W-:Y:S02]  /*55a0*/  FFMA.FTZ R113, R164, c[0x0][0x2d0], -R20.reuse ;  /* 0x0000b400a4717a23 */ /* 0x100fe40000010814 */
[----:B------:R-:W-:-:S05]  /*55b0*/  FFMA.FTZ R114, R150, c[0x0][0x2d0], -R20 ;  /* 0x0000b40096727a23 */ /* 0x000fca0000010814 */
[----:B------:R-:W-:Y:S07]  /*55c0*/  HMMA.16816.F32 R72, R4, R64, R72 ;  /* 0x000000400448723c */ /* 0x000fee0000001848 */
[----:B------:R-:W-:Y:S01]  /*55d0*/  IMAD.MOV.U32 R64, RZ, RZ, R23 ;  /* 0x000000ffff407224 */ /* 0x000fe200078e0017 */
[C---:B------:R-:W-:Y:S08]  /*55e0*/  HMMA.16816.F32 R100, R12.reuse, R84, RZ ;  /* 0x000000540c64723c */ /* 0x040ff000000018ff */
[----:B------:R-:W-:Y:S01]  /*55f0*/  HMMA.16816.F32 R20, R12, R58, RZ ;  /* 0x0000003a0c14723c */ /* 0x000fe200000018ff */
[----:B------:R-:W-:-:S02]  /*5600*/  IMAD.MOV.U32 R178, RZ, RZ, R99 ;  /* 0x000000ffffb27224 */ /* 0x000fc400078e0063 */
[----:B------:R-:W-:Y:S02]  /*5610*/  FFMA.FTZ R99, R138, c[0x0][0x2d0], -R2 ;  /* 0x0000b4008a637a23 */ /* 0x000fe40000010802 */
[----:B------:R-:W-:Y:S02]  /*5620*/  FFMA.FTZ R80, R133, c[0x0][0x2d0], -R0 ;  /* 0x0000b40085507a23 */ /* 0x000fe40000010800 */
[----:B------:R-:W-:Y:S02]  /*5630*/  IMAD.MOV.U32 R133, RZ, RZ, R197 ;  /* 0x000000ffff857224 */ /* 0x000fe400078e00c5 */
[----:B------:R-:W-:Y:S01]  /*5640*/  IMAD.MOV.U32 R138, RZ, RZ, R196 ;  /* 0x000000ffff8a7224 */ /* 0x000fe200078e00c4 */
[----:B------:R-:W-:Y:S08]  /*5650*/  HMMA.16816.F32 R104, R16, R84, RZ ;  /* 0x000000541068723c */ /* 0x000ff000000018ff */
[C---:B-1----:R-:W-:Y:S08]  /*5660*/  HMMA.16816.F32 R100, R4.reuse, R52, R100 ;  /* 0x000000340464723c */ /* 0x042ff00000001864 */
[----:B---3--:R-:W-:Y:S08]  /*5670*/  HMMA.16816.F32 R196, R4, R30, R20 ;  /* 0x0000001e04c4723c */ /* 0x008ff00000001814 */
[----:B------:R-:W-:Y:S08]  /*5680*/  HMMA.16816.F32 R20, R12, R62, RZ ;  /* 0x0000003e0c14723c */ /* 0x000ff000000018ff */
[----:B------:R-:W-:Y:S01]  /*5690*/  HMMA.16816.F32 R124, R8, R28, R124 ;  /* 0x0000001c087c723c */ /* 0x000fe2000000187c */
[----:B------:R-:W-:-:S02]  /*56a0*/  IMAD.MOV.U32 R33, RZ, RZ, R100 ;  /* 0x000000ffff217224 */ /* 0x000fc400078e0064 */
[----:B------:R-:W-:-:S05]  /*56b0*/  IMAD.MOV.U32 R32, RZ, RZ, R101 ;  /* 0x000000ffff207224 */ /* 0x000fca00078e0065 */
[----:B------:R-:W-:Y:S07]  /*56c0*/  HMMA.16816.F32 R120, R4, R28, R120 ;  /* 0x0000001c0478723c */ /* 0x000fee0000001878 */
[----:B------:R-:W-:Y:S01]  /*56d0*/  IMAD.MOV.U32 R29, RZ, RZ, R102 ;  /* 0x000000ffff1d7224 */ /* 0x000fe200078e0066 */
[----:B------:R-:W-:Y:S01]  /*56e0*/  HMMA.16816.F32 R104, R8, R52, R104 ;  /* 0x000000340868723c */ /* 0x000fe20000001868 */
[----:B------:R-:W-:-:S07]  /*56f0*/  IMAD.MOV.U32 R28, RZ, RZ, R103 ;  /* 0x000000ffff1c7224 */ /* 0x000fce00078e0067 */
[C---:B------:R-:W-:Y:S08]  /*5700*/  HMMA.16816.F32 R100, R4.reuse, R50, R20 ;  /* 0x000000320464723c */ /* 0x040ff00000001814 */
[----:B------:R-:W-:Y:S08]  /*5710*/  HMMA.16816.F32 R92, R4, R76, R92 ;  /* 0x0000004c045c723c */ /* 0x000ff0000000185c */
[----:B------:R-:W-:Y:S01]  /*5720*/  HMMA.16816.F32 R20, R12, R86, RZ ;  /* 0x000000560c14723c */ /* 0x000fe200000018ff */
[----:B------:R-:W-:-:S02]  /*5730*/  IMAD.MOV.U32 R69, RZ, RZ, R105 ;  /* 0x000000ffff457224 */ /* 0x000fc400078e0069 */
[----:B------:R-:W-:Y:S02]  /*5740*/  IMAD.MOV.U32 R68, RZ, RZ, R106 ;  /* 0x000000ffff447224 */ /* 0x000fe400078e006a */
[----:B------:R-:W-:Y:S02]  /*5750*/  IMAD.MOV.U32 R49, RZ, RZ, R107 ;  /* 0x000000ffff317224 */ /* 0x000fe400078e006b */
[----:B------:R-:W-:Y:S02]  /*5760*/  IMAD.MOV.U32 R48, RZ, RZ, R104 ;  /* 0x000000ffff307224 */ /* 0x000fe400078e0068 */
[----:B------:R-:W-:Y:S02]  /*5770*/  IMAD.MOV.U32 R41, RZ, RZ, R90 ;  /* 0x000000ffff297224 */ /* 0x000fe400078e005a */
[----:B------:R-:W-:Y:S02]  /*5780*/  IMAD.MOV.U32 R40, RZ, RZ, R91 ;  /* 0x000000ffff287224 */ /* 0x000fe400078e005b */
[----:B------:R-:W-:-:S02]  /*5790*/  IMAD.MOV.U32 R116, RZ, RZ, R88 ;  /* 0x000000ffff747224 */ /* 0x000fc400078e0058 */
[----:B------:R-:W-:Y:S02]  /*57a0*/  IMAD.MOV.U32 R117, RZ, RZ, R89 ;  /* 0x000000ffff757224 */ /* 0x000fe400078e0059 */
[----:B------:R-:W-:Y:S01]  /*57b0*/  IMAD.MOV.U32 R37, RZ, RZ, R94 ;  /* 0x000000ffff257224 */ /* 0x000fe200078e005e */
[----:B------:R-:W-:Y:S01]  /*57c0*/  HMMA.16816.F32 R88, R12, R26, RZ ;  /* 0x0000001a0c58723c */ /* 0x000fe200000018ff */
[----:B------:R-:W-:Y:S02]  /*57d0*/  IMAD.MOV.U32 R115, RZ, RZ, R95 ;  /* 0x000000ffff737224 */ /* 0x000fe400078e005f */
[----:B------:R-:W-:Y:S02]  /*57e0*/  IMAD.MOV.U32 R77, RZ, RZ, R93 ;  /* 0x000000ffff4d7224 */ /* 0x000fe400078e005d */
[----:B------:R-:W-:Y:S02]  /*57f0*/  IMAD.MOV.U32 R76, RZ, RZ, R92 ;  /* 0x000000ffff4c7224 */ /* 0x000fe400078e005c */
[----:B------:R-:W-:Y:S01]  /*5800*/  IMAD.MOV.U32 R53, RZ, RZ, R75 ;  /* 0x000000ffff357224 */ /* 0x000fe200078e004b */
[----:B------:R-:W-:Y:S01]  /*5810*/  HMMA.16816.F32 R104, R4, R54, R20 ;  /* 0x000000360468723c */ /* 0x000fe20000001814 */
[----:B------:R-:W-:-:S02]  /*5820*/  IMAD.MOV.U32 R52, RZ, RZ, R74 ;  /* 0x000000ffff347224 */ /* 0x000fc400078e004a */
[----:B------:R-:W-:Y:S02]  /*5830*/  IMAD.MOV.U32 R25, RZ, RZ, R73 ;  /* 0x000000ffff197224 */ /* 0x000fe400078e0049 */
[----:B------:R-:W-:-:S03]  /*5840*/  IMAD.MOV.U32 R24, RZ, RZ, R72 ;  /* 0x000000ffff187224 */ /* 0x000fc600078e0048 */
[C---:B------:R-:W-:Y:S08]  /*5850*/  HMMA.16816.F32 R92, R12.reuse, R42, RZ ;  /* 0x0000002a0c5c723c */ /* 0x040ff000000018ff */
[C---:B------:R-:W-:Y:S08]  /*5860*/  HMMA.16816.F32 R72, R12.reuse, R46, RZ ;  /* 0x0000002e0c48723c */ /* 0x040ff000000018ff */
[C---:B------:R-:W-:Y:S08]  /*5870*/  HMMA.16816.F32 R20, R12.reuse, R82, RZ ;  /* 0x000000520c14723c */ /* 0x040ff000000018ff */
[----:B------:R-:W-:Y:S01]  /*5880*/  HMMA.16816.F32 R12, R12, R118, RZ ;  /* 0x000000760c0c723c */ /* 0x000fe200000018ff */
[----:B------:R-:W-:-:S02]  /*5890*/  IMAD.MOV.U32 R220, RZ, RZ, R97 ;  /* 0x000000ffffdc7224 */ /* 0x000fc400078e0061 */
[----:B------:R-:W-:Y:S02]  /*58a0*/  IMAD.MOV.U32 R179, RZ, RZ, R98 ;  /* 0x000000ffffb37224 */ /* 0x000fe400078e0062 */
[--C-:B------:R-:W-:Y:S02]  /*58b0*/  FFMA.FTZ R170, R154, c[0x0][0x2d0], -R3.reuse ;  /* 0x0000b4009aaa7a23 */ /* 0x100fe40000010803 */
[----:B------:R-:W-:Y:S02]  /*58c0*/  FFMA.FTZ R169, R152, c[0x0][0x2d0], -R3 ;  /* 0x0000b40098a97a23 */ /* 0x000fe40000010803 */
[--C-:B------:R-:W-:Y:S02]  /*58d0*/  FFMA.FTZ R98, R145, c[0x0][0x2d0], -R2.reuse ;  /* 0x0000b40091627a23 */ /* 0x100fe40000010802 */
[--C-:B------:R-:W-:Y:S02]  /*58e0*/  FFMA.FTZ R97, R144, c[0x0][0x2d0], -R2.reuse ;  /* 0x0000b40090617a23 */ /* 0x100fe40000010802 */
[----:B------:R-:W-:-:S02]  /*58f0*/  FFMA.FTZ R85, R143, c[0x0][0x2d0], -R2 ;  /* 0x0000b4008f557a23 */ /* 0x000fc40000010802 */
[--C-:B------:R-:W-:Y:S02]  /*5900*/  FFMA.FTZ R84, R142, c[0x0][0x2d0], -R2.reuse ;  /* 0x0000b4008e547a23 */ /* 0x100fe40000010802 */
[--C-:B------:R-:W-:Y:S02]  /*5910*/  FFMA.FTZ R154, R141, c[0x0][0x2d0], -R2.reuse ;  /* 0x0000b4008d9a7a23 */ /* 0x100fe40000010802 */
[--C-:B------:R-:W-:Y:S02]  /*5920*/  FFMA.FTZ R152, R140, c[0x0][0x2d0], -R2.reuse ;  /* 0x0000b4008c987a23 */ /* 0x100fe40000010802 */
[----:B------:R-:W-:Y:S02]  /*5930*/  FFMA.FTZ R139, R139, c[0x0][0x2d0], -R2 ;  /* 0x0000b4008b8b7a23 */ /* 0x000fe40000010802 */
[----:B------:R-:W-:Y:S01]  /*5940*/  FFMA.FTZ R2, R132, c[0x0][0x2d0], -R0 ;  /* 0x0000b40084027a23 */ /* 0x000fe20000010800 */
[----:B------:R-:W-:Y:S01]  /*5950*/  HMMA.16816.F32 R92, R4, R38, R92 ;  /* 0x00000026045c723c */ /* 0x000fe2000000185c */
[----:B------:R-:W-:-:S02]  /*5960*/  IMAD.MOV.U32 R36, RZ, RZ, R108 ;  /* 0x000000ffff247224 */ /* 0x000fc400078e006c */
[----:B------:R-:W-:Y:S02]  /*5970*/  IMAD.MOV.U32 R223, RZ, RZ, R110 ;  /* 0x000000ffffdf7224 */ /* 0x000fe400078e006e */
[----:B------:R-:W-:Y:S02]  /*5980*/  IMAD.MOV.U32 R222, RZ, RZ, R111 ;  /* 0x000000ffffde7224 */ /* 0x000fe400078e006f */
[----:B------:R-:W-:Y:S01]  /*5990*/  IMAD.MOV.U32 R166, RZ, RZ, R115 ;  /* 0x000000ffffa67224 */ /* 0x000fe200078e0073 */
[----:B------:R-:W-:Y:S01]  /*59a0*/  HMMA.16816.F32 R88, R4, R34, R88 ;  /* 0x000000220458723c */ /* 0x000fe20000001858 */
[----:B------:R-:W-:Y:S02]  /*59b0*/  IMAD.MOV.U32 R132, RZ, RZ, R114 ;  /* 0x000000ffff847224 */ /* 0x000fe400078e0072 */
[----:B------:R-:W-:Y:S02]  /*59c0*/  IMAD.MOV.U32 R140, RZ, RZ, R113 ;  /* 0x000000ffff8c7224 */ /* 0x000fe400078e0071 */
[----:B------:R-:W-:-:S03]  /*59d0*/  IMAD.MOV.U32 R141, RZ, RZ, R112 ;  /* 0x000000ffff8d7224 */ /* 0x000fc600078e0070 */
[C---:B------:R-:W-:Y:S08]  /*59e0*/  HMMA.16816.F32 R72, R4.reuse, R70, R72 ;  /* 0x000000460448723c */ /* 0x040ff00000001848 */
[C---:B------:R-:W-:Y:S08]  /*59f0*/  HMMA.16816.F32 R108, R4.reuse, R78, R20 ;  /* 0x0000004e046c723c */ /* 0x040ff00000001814 */
[----:B------:R-:W-:Y:S08]  /*5a00*/  HMMA.16816.F32 R112, R4, R66, R12 ;  /* 0x000000420470723c */ /* 0x000ff0000000180c */
[----:B------:R-:W-:Y:S01]  /*5a10*/  HMMA.16816.F32 R4, R16, R46, RZ ;  /* 0x0000002e1004723c */ /* 0x000fe200000018ff */
[----:B------:R-:W-:-:S02]  /*5a20*/  IMAD.MOV.U32 R65, RZ, RZ, R37 ;  /* 0x000000ffff417224 */ /* 0x000fc400078e0025 */
[--C-:B------:R-:W-:Y:S02]  /*5a30*/  FFMA.FTZ R44, R163, c[0x0][0x2d0], -R3.reuse ;  /* 0x0000b400a32c7a23 */ /* 0x100fe40000010803 */
[----:B------:R-:W-:Y:S02]  /*5a40*/  FFMA.FTZ R37, R162, c[0x0][0x2d0], -R3 ;  /* 0x0000b400a2257a23 */ /* 0x000fe40000010803 */
[----:B------:R-:W-:Y:S02]  /*5a50*/  IMAD.MOV.U32 R162, RZ, RZ, R69 ;  /* 0x000000ffffa27224 */ /* 0x000fe400078e0045 */
[----:B------:R-:W-:Y:S11]  /*5a60*/  IMAD.MOV.U32 R163, RZ, RZ, R68 ;  /* 0x000000ffffa37224 */ /* 0x000ff600078e0044 */
[----:B------:R-:W-:Y:S04]  /*5a70*/  @!UPT UIADD3 URZ, URZ, URZ, URZ ;  /* 0x0000003f3f3ff290 */ /* 0x000fe8000fffe03f */
[----:B------:R-:W-:Y:S08]  /*5a80*/  HMMA.16816.F32 R68, R8, R70, R4 ;  /* 0x000000460844723c */ /* 0x000ff00000001804 */
[----:B------:R-:W-:Y:S01]  /*5a90*/  HMMA.16816.F32 R4, R16, R58, RZ ;  /* 0x0000003a1004723c */ /* 0x000fe200000018ff */
[----:B------:R-:W-:Y:S02]  /*5aa0*/  IMAD.MOV.U32 R221, RZ, RZ, R96 ;  /* 0x000000ffffdd7224 */ /* 0x000fe400078e0060 */
[----:B------:R-:W-:-:S02]  /*5ab0*/  IMAD.MOV.U32 R167, RZ, RZ, R36 ;  /* 0x000000ffffa77224 */ /* 0x000fc400078e0024 */
[--C-:B------:R-:W-:Y:S02]  /*5ac0*/  FFMA.FTZ R36, R160, c[0x0][0x2d0], -R3.reuse ;  /* 0x0000b400a0247a23 */ /* 0x100fe40000010803 */
[--C-:B------:R-:W-:Y:S02]  /*5ad0*/  FFMA.FTZ R96, R159, c[0x0][0x2d0], -R3.reuse ;  /* 0x0000b4009f607a23 */ /* 0x100fe40000010803 */
[--C-:B------:R-:W-:Y:S02]  /*5ae0*/  FFMA.FTZ R157, R157, c[0x0][0x2d0], -R3.reuse ;  /* 0x0000b4009d9d7a23 */ /* 0x100fe40000010803 */
[----:B------:R-:W-:Y:S02]  /*5af0*/  FFMA.FTZ R168, R149, c[0x0][0x2d0], -R3 ;  /* 0x0000b40095a87a23 */ /* 0x000fe40000010803 */
[----:B------:R-:W-:Y:S02]  /*5b00*/  IMAD.MOV.U32 R149, RZ, RZ, R29 ;  /* 0x000000ffff957224 */ /* 0x000fe400078e001d */
[----:B------:R-:W-:-:S09]  /*5b10*/  IMAD.MOV.U32 R3, RZ, RZ, R28 ;  /* 0x000000ffff037224 */ /* 0x000fd200078e001c */
[----:B------:R-:W-:Y:S08]  /*5b20*/  HMMA.16816.F32 R28, R8, R30, R4 ;  /* 0x0000001e081c723c */ /* 0x000ff00000001804 */
[----:B------:R-:W-:Y:S01]  /*5b30*/  HMMA.16816.F32 R4, R16, R62, RZ ;  /* 0x0000003e1004723c */ /* 0x000fe200000018ff */
[----:B------:R-:W-:Y:S02]  /*5b40*/  IMAD.MOV.U32 R164, RZ, RZ, R49 ;  /* 0x000000ffffa47224 */ /* 0x000fe400078e0031 */
[----:B------:R-:W-:-:S02]  /*5b50*/  IMAD.MOV.U32 R160, RZ, RZ, R48 ;  /* 0x000000ffffa07224 */ /* 0x000fc400078e0030 */
[----:B------:R-:W-:Y:S11]  /*5b60*/  IMAD.MOV.U32 R142, RZ, RZ, R41 ;  /* 0x000000ffff8e7224 */ /* 0x000ff600078e0029 */
[----:B------:R-:W-:Y:S08]  /*5b70*/  @!UPT UIADD3 URZ, URZ, URZ, URZ ;  /* 0x0000003f3f3ff290 */ /* 0x000ff0000fffe03f */
[----:B------:R-:W-:Y:S08]  /*5b80*/  HMMA.16816.F32 R48, R8, R50, R4 ;  /* 0x000000320830723c */ /* 0x000ff00000001804 */
[----:B------:R-:W-:Y:S01]  /*5b90*/  HMMA.16816.F32 R4, R16, R86, RZ ;  /* 0x000000561004723c */ /* 0x000fe200000018ff */
[----:B------:R-:W-:Y:S02]  /*5ba0*/  IMAD.MOV.U32 R143, RZ, RZ, R40 ;  /* 0x000000ffff8f7224 */ /* 0x000fe400078e0028 */
[----:B------:R-:W-:-:S02]  /*5bb0*/  IMAD.MOV.U32 R22, RZ, RZ, R157 ;  /* 0x000000ffff167224 */ /* 0x000fc400078e009d */
[----:B------:R-:W-:-:S03]  /*5bc0*/  IMAD.MOV.U32 R14, RZ, RZ, R141 ;  /* 0x000000ffff0e7224 */ /* 0x000fc600078e008d */
[----:B------:R-:W-:Y:S01]  /*5bd0*/  HMMA.16816.F32 R40, R16, R42, RZ ;  /* 0x0000002a1028723c */ /* 0x000fe200000018ff */
[----:B------:R-:W-:Y:S02]  /*5be0*/  IMAD.MOV.U32 R15, RZ, RZ, R142 ;  /* 0x000000ffff0f7224 */ /* 0x000fe400078e008e */
[----:B------:R-:W-:Y:S02]  /*5bf0*/  IMAD.MOV.U32 R23, RZ, RZ, R148 ;  /* 0x000000ffff177224 */ /* 0x000fe400078e0094 */
[----:B------:R-:W-:Y:S02]  /*5c00*/  IMAD.MOV.U32 R157, RZ, RZ, R53 ;  /* 0x000000ffff9d7224 */ /* 0x000fe400078e0035 */
[----:B------:R-:W-:Y:S02]  /*5c10*/  IMAD.MOV.U32 R159, RZ, RZ, R52 ;  /* 0x000000ffff9f7224 */ /* 0x000fe400078e0034 */
[----:B------:R-:W-:Y:S02]  /*5c20*/  IMAD.MOV.U32 R148, RZ, RZ, R25 ;  /* 0x000000ffff947224 */ /* 0x000fe400078e0019 */
[----:B------:R-:W-:-:S02]  /*5c30*/  IMAD.MOV.U32 R150, RZ, RZ, R24 ;  /* 0x000000ffff967224 */ /* 0x000fc400078e0018 */
[----:B------:R-:W-:Y:S01]  /*5c40*/  HMMA.16816.F32 R24, R16, R26, RZ ;  /* 0x0000001a1018723c */ /* 0x000fe200000018ff */
[----:B------:R-:W-:Y:S02]  /*5c50*/  IMAD.MOV.U32 R142, RZ, RZ, R3 ;  /* 0x000000ffff8e7224 */ /* 0x000fe400078e0003 */
[----:B------:R-:W-:Y:S02]  /*5c60*/  FADD.FTZ R3, R171, R165 ;  /* 0x000000a5ab037221 */ /* 0x000fe40000010000 */
[----:B------:R-:W-:-:S03]  /*5c70*/  IMAD.MOV.U32 R171, RZ, RZ, R14 ;  /* 0x000000ffffab7224 */ /* 0x000fc600078e000e */
[----:B------:R-:W-:Y:S08]  /*5c80*/  HMMA.16816.F32 R52, R8, R54, R4 ;  /* 0x000000360834723c */ /* 0x000ff00000001804 */
[C---:B------:R-:W-:Y:S08]  /*5c90*/  HMMA.16816.F32 R4, R16.reuse, R82, RZ ;  /* 0x000000521004723c */ /* 0x040ff000000018ff */
[----:B------:R-:W-:Y:S07]  /*5ca0*/  HMMA.16816.F32 R16, R16, R118, RZ ;  /* 0x000000761010723c */ /* 0x000fee00000018ff */
[----:B------:R-:W-:-:S02]  /*5cb0*/  IMAD.MOV.U32 R118, RZ, RZ, R15 ;  /* 0x000000ffff767224 */ /* 0x000fc400078e000f */
[----:B------:R-:W1:Y:S01]  /*5cc0*/  LDSM.16.MT88.4 R12, [R229+0x1000] ;  /* 0x00100000e50c783b */ /* 0x000e620000004200 */
[----:B------:R-:W-:Y:S01]  /*5cd0*/  IMAD.MOV.U32 R83, RZ, RZ, R132 ;  /* 0x000000ffff537224 */ /* 0x000fe200078e0084 */
[----:B------:R-:W-:Y:S01]  /*5ce0*/  MUFU.EX2 R59, R60 ;  /* 0x0000003c003b7308 */ /* 0x000fe20000000800 */
[----:B------:R-:W-:Y:S01]  /*5cf0*/  HMMA.16816.F32 R40, R8, R38, R40 ;  /* 0x000000260828723c */ /* 0x000fe20000001828 */
[----:B------:R-:W-:-:S06]  /*5d00*/  IMAD.MOV.U32 R145, RZ, RZ, R32 ;  /* 0x000000ffff917224 */ /* 0x000fcc00078e0020 */
[----:B------:R-:W-:Y:S01]  /*5d10*/  MUFU.EX2 R63, R56 ;  /* 0x00000038003f7308 */ /* 0x000fe20000000800 */
[----:B------:R-:W-:Y:S02]  /*5d20*/  IMAD.MOV.U32 R82, RZ, RZ, R140 ;  /* 0x000000ffff527224 */ /* 0x000fe400078e008c */
[----:B------:R-:W-:-:S05]  /*5d30*/  FFMA.FTZ R129, R129, c[0x0][0x2d0], -R0 ;  /* 0x0000b40081817a23 */ /* 0x000fca0000010800 */
[----:B------:R-:W-:Y:S01]  /*5d40*/  MUFU.EX2 R62, R57 ;  /* 0x00000039003e7308 */ /* 0x000fe20000000800 */
[----:B------:R-:W-:Y:S02]  /*5d50*/  FFMA.FTZ R128, R128, c[0x0][0x2d0], -R0 ;  /* 0x0000b40080807a23 */ /* 0x000fe40000010800 */
[----:B------:R-:W-:-:S05]  /*5d60*/  IMAD.MOV.U32 R144, RZ, RZ, R33 ;  /* 0x000000ffff907224 */ /* 0x000fca00078e0021 */
[----:B------:R-:W-:Y:S01]  /*5d70*/  MUFU.EX2 R132, R45 ;  /* 0x0000002d00847308 */ /* 0x000fe20000000800 */
[----:B------:R-:W-:Y:S02]  /*5d80*/  IMAD.MOV.U32 R140, RZ, RZ, R145 ;  /* 0x000000ffff8c7224 */ /* 0x000fe400078e0091 */
[----:B------:R-:W-:-:S05]  /*5d90*/  IMAD.MOV.U32 R141, RZ, RZ, R149 ;  /* 0x000000ffff8d7224 */ /* 0x000fca00078e0095 */
[----:B------:R-:W-:Y:S01]  /*5da0*/  MUFU.EX2 R56, R44 ;  /* 0x0000002c00387308 */ /* 0x000fe20000000800 */
[----:B------:R-:W-:-:S07]  /*5db0*/  IMAD.MOV.U32 R145, RZ, RZ, R77 ;  /* 0x000000ffff917224 */ /* 0x000fce00078e004d */
[----:B------:R-:W-:Y:S01]  /*5dc0*/  MUFU.EX2 R58, R37 ;  /* 0x00000025003a7308 */ /* 0x000fe20000000800 */
[----:B------:R-:W-:-:S07]  /*5dd0*/  IMAD.MOV.U32 R149, RZ, RZ, R76 ;  /* 0x000000ffff957224 */ /* 0x000fce00078e004c */
[----:B------:R-:W-:Y:S01]  /*5de0*/  MUFU.EX2 R60, R36 ;  /* 0x00000024003c7308 */ /* 0x000fe20000000800 */
[----:B------:R-:W-:Y:S01]  /*5df0*/  FADD.FTZ R0, R175, R174 ;  /* 0x000000aeaf007221 */ /* 0x000fe20000010000 */
[----:B------:R-:W-:Y:S06]  /*5e00*/  HMMA.16816.F32 R76, R8, R78, R4 ;  /* 0x0000004e084c723c */ /* 0x000fec0000001804 */
[----:B------:R-:W-:Y:S01]  /*5e10*/  MUFU.EX2 R57, R96 ;  /* 0x0000006000397308 */ /* 0x000fe20000000800 */
[----:B------:R-:W-:-:S07]  /*5e20*/  IMAD.MOV.U32 R20, RZ, RZ, R143 ;  /* 0x000000ffff147224 */ /* 0x000fce00078e008f */
[----:B------:R-:W-:Y:S01]  /*5e30*/  MUFU.EX2 R39, R98 ;  /* 0x0000006200277308 */ /* 0x000fe20000000800 */
[----:B------:R-:W-:-:S07]  /*5e40*/  FADD.FTZ R5, R156, R155 ;  /* 0x0000009b9c057221 */ /* 0x000fce0000010000 */
[----:B------:R-:W-:Y:S08]  /*5e50*/  MUFU.EX2 R45, R97 ;  /* 0x00000061002d7308 */ /* 0x000ff00000000800 */
[----:B------:R-:W-:Y:S08]  /*5e60*/  MUFU.EX2 R46, R85 ;  /* 0x00000055002e7308 */ /* 0x000ff00000000800 */
[----:B------:R-:W2:Y:S08]  /*5e70*/  MUFU.EX2 R47, R84 ;  /* 0x00000054002f7308 */ /* 0x000eb00000000800 */
[----:B------:R-:W-:Y:S08]  /*5e80*/  MUFU.EX2 R36, R80 ;  /* 0x0000005000247308 */ /* 0x000ff00000000800 */
[----:B------:R3:W4:Y:S08]  /*5e90*/  MUFU.EX2 R38, R2 ;  /* 0x0000000200267308 */ /* 0x0007300000000800 */
[----:B------:R-:W-:Y:S08]  /*5ea0*/  MUFU.EX2 R44, R61 ;  /* 0x0000003d002c7308 */ /* 0x000ff00000000800 */
[----:B------:R-:W5:Y:S01]  /*5eb0*/  MUFU.EX2 R37, R81 ;  /* 0x0000005100257308 */ /* 0x000f620000000800 */
[----:B------:R-:W-:-:S02]  /*5ec0*/  IMAD.MOV.U32 R21, RZ, RZ, R144 ;  /* 0x000000ffff157224 */ /* 0x000fc400078e0090 */
[----:B------:R-:W-:Y:S02]  /*5ed0*/  IMAD.MOV.U32 R143, RZ, RZ, R166 ;  /* 0x000000ffff8f7224 */ /* 0x000fe400078e00a6 */
[----:B------:R-:W-:Y:S02]  /*5ee0*/  IMAD.MOV.U32 R166, RZ, RZ, R167 ;  /* 0x000000ffffa67224 */ /* 0x000fe400078e00a7 */
[----:B---3--:R-:W-:Y:S02]  /*5ef0*/  FADD.FTZ R2, R177, R0 ;  /* 0x00000000b1027221 */ /* 0x008fe40000010000 */
[----:B------:R-:W-:Y:S02]  /*5f00*/  IMAD.MOV.U32 R167, RZ, RZ, R64 ;  /* 0x000000ffffa77224 */ /* 0x000fe400078e0040 */
[----:B------:R-:W-:Y:S02]  /*5f10*/  IMAD.MOV.U32 R144, RZ, RZ, R65 ;  /* 0x000000ffff907224 */ /* 0x000fe400078e0041 */
[----:B------:R-:W-:Y:S01]  /*5f20*/  FADD.FTZ R0, R172, R3 ;  /* 0x00000003ac007221 */ /* 0x000fe20000010000 */
[----:B------:R-:W-:Y:S01]  /*5f30*/  HMMA.16816.F32 R64, R8, R66, R16 ;  /* 0x000000420840723c */ /* 0x000fe20000001810 */
[----:B------:R-:W-:-:S02]  /*5f40*/  FADD.FTZ R4, R147, R146 ;  /* 0x0000009293047221 */ /* 0x000fc40000010000 */
[----:B------:R-:W-:-:S04]  /*5f50*/  FADD.FTZ R5, R158, R5 ;  /* 0x000000059e057221 */ /* 0x000fc80000010000 */
[----:B------:R-:W-:Y:S02]  /*5f60*/  IMAD.MOV.U32 R16, RZ, RZ, R21 ;  /* 0x000000ffff107224 */ /* 0x000fe400078e0015 */
[----:B------:R-:W-:Y:S01]  /*5f70*/  FADD.FTZ R21, R176, R2 ;  /* 0x00000002b0157221 */ /* 0x000fe20000010000 */
[----:B------:R-:W-:Y:S01]  /*5f80*/  HMMA.16816.F32 R32, R8, R34, R24 ;  /* 0x000000220820723c */ /* 0x000fe20000001818 */
[----:B------:R-:W-:Y:S01]  /*5f90*/  FADD.FTZ R2, R173, R0 ;  /* 0x00000000ad027221 */ /* 0x000fe20000010000 */
[----:B--2---:R-:W-:Y:S01]  /*5fa0*/  F2FP.PACK_AB R6, R47, R46 ;  /* 0x0000002e2f06723e */ /* 0x004fe200000000ff */
[----:B------:R-:W-:Y:S01]  /*5fb0*/  FADD.FTZ R3, R151, R4 ;  /* 0x0000000497037221 */ /* 0x000fe20000010000 */
[----:B------:R-:W-:Y:S01]  /*5fc0*/  F2FP.PACK_AB R4, R45, R39 ;  /* 0x000000272d04723e */ /* 0x000fe200000000ff */
[----:B------:R-:W-:Y:S01]  /*5fd0*/  FADD.FTZ R0, R161, R5 ;  /* 0x00000005a1007221 */ /* 0x000fe20000010000 */
[----:B----4-:R-:W-:Y:S02]  /*5fe0*/  F2FP.PACK_AB R5, R38, R36 ;  /* 0x000000242605723e */ /* 0x010fe400000000ff */
[----:B------:R-:W-:-:S02]  /*5ff0*/  F2FP.PACK_AB R8, R62, R59 ;  /* 0x0000003b3e08723e */ /* 0x000fc400000000ff */
[----:B------:R-:W-:Y:S02]  /*6000*/  F2FP.PACK_AB R9, R58, R56 ;  /* 0x000000383a09723e */ /* 0x000fe400000000ff */
[----:B------:R-:W-:Y:S02]  /*6010*/  F2FP.PACK_AB R10, R132, R63 ;  /* 0x0000003f840a723e */ /* 0x000fe400000000ff */
[----:B------:R-:W-:Y:S02]  /*6020*/  F2FP.PACK_AB R11, R57, R60 ;  /* 0x0000003c390b723e */ /* 0x000fe400000000ff */
[----:B-----5:R-:W-:Y:S01]  /*6030*/  F2FP.PACK_AB R7, R37, R44 ;  /* 0x0000002c2507723e */ /* 0x020fe200000000ff */
[----:B------:R-:W-:Y:S02]  /*6040*/  IMAD.MOV.U32 R119, RZ, RZ, R20 ;  /* 0x000000ffff777224 */ /* 0x000fe400078e0014 */
[----:B------:R-:W-:Y:S02]  /*6050*/  FADD.FTZ R20, R153, R3 ;  /* 0x0000000399147221 */ /* 0x000fe40000010000 */
[----:B------:R-:W-:Y:S01]  /*6060*/  IMAD.MOV.U32 R17, RZ, RZ, R140 ;  /* 0x000000ffff117224 */ /* 0x000fe200078e008c */
[----:B-1----:R-:W-:Y:S01]  /*6070*/  HMMA.16816.F32 R24, R8, R14, R40 ;  /* 0x0000000e0818723c */ /* 0x002fe20000001828 */
[----:B------:R-:W-:-:S02]  /*6080*/  IMAD.MOV.U32 R18, RZ, RZ, R141 ;  /* 0x000000ffff127224 */ /* 0x000fc400078e008d */
[----:B------:R-:W-:Y:S02]  /*6090*/  IMAD.MOV.U32 R19, RZ, RZ, R142 ;  /* 0x000000ffff137224 */ /* 0x000fe400078e008e */
[----:B------:R-:W-:Y:S02]  /*60a0*/  IMAD.MOV.U32 R155, RZ, RZ, R143 ;  /* 0x000000ffff9b7224 */ /* 0x000fe400078e008f */
[----:B------:R-:W-:Y:S01]  /*60b0*/  IMAD.MOV.U32 R96, RZ, RZ, R144 ;  /* 0x000000ffff607224 */ /* 0x000fe200078e0090 */
[----:B------:R-:W-:Y:S01]  /*60c0*/  HMMA.16816.F32 R140, R4, R12, R192 ;  /* 0x0000000c048c723c */ /* 0x000fe200000018c0 */
[----:B------:R-:W-:Y:S02]  /*60d0*/  IMAD.MOV.U32 R98, RZ, RZ, R145 ;  /* 0x000000ffff627224 */ /* 0x000fe400078e0091 */
[----:B------:R-:W-:Y:S02]  /*60e0*/  IMAD.MOV.U32 R97, RZ, RZ, R149 ;  /* 0x000000ffff617224 */ /* 0x000fe400078e0095 */
[----:B------:R-:W-:-:S02]  /*60f0*/  IMAD.MOV.U32 R81, RZ, RZ, R148 ;  /* 0x000000ffff517224 */ /* 0x000fc400078e0094 */
[----:B------:R-:W-:Y:S01]  /*6100*/  IMAD.MOV.U32 R3, RZ, RZ, R150 ;  /* 0x000000ffff037224 */ /* 0x000fe200078e0096 */
[----:B------:R-:W-:Y:S08]  /*6110*/  HMMA.16816.F32 R144, R8, R12, R180 ;  /* 0x0000000c0890723c */ /* 0x000ff000000018b4 */
[----:B------:R-:W-:Y:S01]  /*6120*/  HMMA.16816.F32 R148, R4, R14, R92 ;  /* 0x0000000e0494723c */ /* 0x000fe2000000185c */
[----:B------:R-:W1:Y:S01]  /*6130*/  LDSM.16.MT88.4 R12, [R230+0x1000] ;  /* 0x00100000e60c783b */ /* 0x000e620000004200 */
[----:B------:R-:W-:-:S02]  /*6140*/  IMAD.MOV.U32 R80, RZ, RZ, R157 ;  /* 0x000000ffff507224 */ /* 0x000fc400078e009d */
[----:B------:R-:W-:Y:S02]  /*6150*/  IMAD.MOV.U32 R61, RZ, RZ, R159 ;  /* 0x000000ffff3d7224 */ /* 0x000fe400078e009f */
[----:B------:R-:W-:Y:S02]  /*6160*/  IMAD.MOV.U32 R84, RZ, RZ, R166 ;  /* 0x000000ffff547224 */ /* 0x000fe400078e00a6 */
[----:B------:R-:W-:Y:S02]  /*6170*/  IMAD.MOV.U32 R92, RZ, RZ, R160 ;  /* 0x000000ffff5c7224 */ /* 0x000fe400078e00a0 */
[----:B------:R-:W-:Y:S02]  /*6180*/  IMAD.MOV.U32 R93, RZ, RZ, R162 ;  /* 0x000000ffff5d7224 */ /* 0x000fe400078e00a2 */
[----:B------:R-:W-:Y:S02]  /*6190*/  IMAD.MOV.U32 R94, RZ, RZ, R163 ;  /* 0x000000ffff5e7224 */ /* 0x000fe400078e00a3 */
[----:B------:R-:W-:-:S02]  /*61a0*/  IMAD.MOV.U32 R95, RZ, RZ, R164 ;  /* 0x000000ffff5f7224 */ /* 0x000fc400078e00a4 */
[----:B------:R-:W-:Y:S01]  /*61b0*/  IMAD.MOV.U32 R85, RZ, RZ, R167 ;  /* 0x000000ffff557224 */ /* 0x000fe200078e00a7 */
[-C--:B-1----:R-:W-:Y:S08]  /*61c0*/  HMMA.16816.F32 R156, R8, R12.reuse, R204 ;  /* 0x0000000c089c723c */ /* 0x082ff000000018cc */
[C---:B------:R-:W-:Y:S08]  /*61d0*/  HMMA.16816.F32 R160, R4.reuse, R12, R200 ;  /* 0x0000000c04a0723c */ /* 0x040ff000000018c8 */
[-C--:B------:R-:W-:Y:S08]  /*61e0*/  HMMA.16816.F32 R164, R4, R14.reuse, R88 ;  /* 0x0000000e04a4723c */ /* 0x080ff00000001858 */
[----:B------:R-:W-:Y:S01]  /*61f0*/  HMMA.16816.F32 R32, R8, R14, R32 ;  /* 0x0000000e0820723c */ /* 0x000fe20000001820 */
[----:B------:R-:W1:Y:S01]  /*6200*/  LDSM.16.MT88.4 R12, [R233+0x1000] ;  /* 0x00100000e90c783b */ /* 0x000e620000004200 */
[----:B------:R-:W-:-:S02]  /*6210*/  IMAD.MOV.U32 R202, RZ, RZ, R179 ;  /* 0x000000ffffca7224 */ /* 0x000fc400078e00b3 */
[----:B------:R-:W-:-:S04]  /*6220*/  IMAD.MOV.U32 R203, RZ, RZ, R178 ;  /* 0x000000ffffcb7224 */ /* 0x000fc800078e00b2 */
[-C--:B-1----:R-:W-:Y:S08]  /*6230*/  HMMA.16816.F32 R172, R8, R12.reuse, R212 ;  /* 0x0000000c08ac723c */ /* 0x082ff000000018d4 */
[C---:B------:R-:W-:Y:S08]  /*6240*/  HMMA.16816.F32 R176, R4.reuse, R12, R208 ;  /* 0x0000000c04b0723c */ /* 0x040ff000000018d0 */
[-C--:B------:R-:W-:Y:S08]  /*6250*/  HMMA.16816.F32 R180, R4, R14.reuse, R72 ;  /* 0x0000000e04b4723c */ /* 0x080ff00000001848 */
[----:B------:R-:W-:Y:S01]  /*6260*/  HMMA.16816.F32 R68, R8, R14, R68 ;  /* 0x0000000e0844723c */ /* 0x000fe20000001844 */
[----:B------:R-:W1:Y:S01]  /*6270*/  LDSM.16.MT88.4 R12, [R232+0x1000] ;  /* 0x00100000e80c783b */ /* 0x000e620000004200 */
[----:B------:R-:W-:-:S02]  /*6280*/  IMAD.MOV.U32 R86, RZ, RZ, R223 ;  /* 0x000000ffff567224 */ /* 0x000fc400078e00df */
[----:B------:R-:W-:Y:S02]  /*6290*/  IMAD.MOV.U32 R87, RZ, RZ, R222 ;  /* 0x000000ffff577224 */ /* 0x000fe400078e00de */
[----:B------:R-:W-:Y:S02]  /*62a0*/  IMAD.MOV.U32 R200, RZ, RZ, R221 ;  /* 0x000000ffffc87224 */ /* 0x000fe400078e00dd */
[----:B------:R-:W-:Y:S02]  /*62b0*/  IMAD.MOV.U32 R201, RZ, RZ, R220 ;  /* 0x000000ffffc97224 */ /* 0x000fe400078e00dc */
[-C--:B-1----:R-:W-:Y:S08]  /*62c0*/  HMMA.16816.F32 R220, R8, R12.reuse, R124 ;  /* 0x0000000c08dc723c */ /* 0x082ff0000000187c */
[C---:B------:R-:W-:Y:S08]  /*62d0*/  HMMA.16816.F32 R192, R4.reuse, R12, R120 ;  /* 0x0000000c04c0723c */ /* 0x040ff00000001878 */
[-C--:B------:R-:W-:Y:S08]  /*62e0*/  HMMA.16816.F32 R196, R4, R14.reuse, R196 ;  /* 0x0000000e04c4723c */ /* 0x080ff000000018c4 */
[----:B------:R-:W-:Y:S01]  /*62f0*/  HMMA.16816.F32 R212, R8, R14, R28 ;  /* 0x0000000e08d4723c */ /* 0x000fe2000000181c */
[----:B------:R-:W1:Y:S07]  /*6300*/  LDSM.16.MT88.4 R12, [R229+0x3000] ;  /* 0x00300000e50c783b */ /* 0x000e6e0000004200 */
[-C--:B-1----:R-:W-:Y:S08]  /*6310*/  HMMA.16816.F32 R72, R4, R12.reuse, R84 ;  /* 0x0000000c0448723c */ /* 0x082ff00000001854 */
[----:B------:R-:W-:Y:S08]  /*6320*/  HMMA.16816.F32 R216, R8, R12, R216 ;  /* 0x0000000c08d8723c */ /* 0x000ff000000018d8 */
[-C--:B------:R-:W-:Y:S08]  /*6330*/  HMMA.16816.F32 R40, R4, R14.reuse, R100 ;  /* 0x0000000e0428723c */ /* 0x080ff00000001864 */
[----:B------:R-:W-:Y:S01]  /*6340*/  HMMA.16816.F32 R84, R8, R14, R48 ;  /* 0x0000000e0854723c */ /* 0x000fe20000001830 */
[----:B------:R-:W1:Y:S01]  /*6350*/  LDSM.16.MT88.4 R12, [R230+0x3000] ;  /* 0x00300000e60c783b */ /* 0x000e620000004200 */
[----:B------:R-:W-:-:S02]  /*6360*/  IMAD.MOV.U32 R120, RZ, RZ, R97 ;  /* 0x000000ffff787224 */ /* 0x000fc400078e0061 */
[----:B------:R-:W-:Y:S02]  /*6370*/  IMAD.MOV.U32 R121, RZ, RZ, R98 ;  /* 0x000000ffff797224 */ /* 0x000fe400078e0062 */
[----:B------:R-:W-:Y:S02]  /*6380*/  IMAD.MOV.U32 R122, RZ, RZ, R96 ;  /* 0x000000ffff7a7224 */ /* 0x000fe400078e0060 */
[-C--:B-1----:R-:W-:Y:S08]  /*6390*/  HMMA.16816.F32 R208, R8, R12.reuse, R92 ;  /* 0x0000000c08d0723c */ /* 0x082ff0000000185c */
[C---:B------:R-:W-:Y:S01]  /*63a0*/  HMMA.16816.F32 R88, R4.reuse, R12, R16 ;  /* 0x0000000c0458723c */ /* 0x040fe20000001810 */
[----:B------:R-:W1:Y:S07]  /*63b0*/  LDSM.16.MT88.4 R16, [R233+0x3000] ;  /* 0x00300000e910783b */ /* 0x000e6e0000004200 */
[-C--:B------:R-:W-:Y:S08]  /*63c0*/  HMMA.16816.F32 R92, R4, R14.reuse, R104 ;  /* 0x0000000e045c723c */ /* 0x080ff00000001868 */
[----:B------:R-:W-:Y:S01]  /*63d0*/  HMMA.16816.F32 R204, R8, R14, R52 ;  /* 0x0000000e08cc723c */ /* 0x000fe20000001834 */
[----:B------:R-:W2:Y:S01]  /*63e0*/  LDSM.16.MT88.4 R12, [R232+0x3000] ;  /* 0x00300000e80c783b */ /* 0x000ea20000004200 */
[----:B------:R-:W-:-:S02]  /*63f0*/  IMAD.MOV.U32 R123, RZ, RZ, R155 ;  /* 0x000000ffff7b7224 */ /* 0x000fc400078e009b */
[----:B------:R-:W-:Y:S02]  /*6400*/  IMAD.MOV.U32 R124, RZ, RZ, R3 ;  /* 0x000000ffff7c7224 */ /* 0x000fe400078e0003 */
[----:B------:R-:W-:Y:S02]  /*6410*/  IMAD.MOV.U32 R125, RZ, RZ, R81 ;  /* 0x000000ffff7d7224 */ /* 0x000fe400078e0051 */
[----:B------:R-:W-:Y:S02]  /*6420*/  IMAD.MOV.U32 R126, RZ, RZ, R61 ;  /* 0x000000ffff7e7224 */ /* 0x000fe400078e003d */
[----:B------:R-:W-:Y:S02]  /*6430*/  IMAD.MOV.U32 R127, RZ, RZ, R80 ;  /* 0x000000ffff7f7224 */ /* 0x000fe400078e0050 */
[----:B------:R-:W-:Y:S02]  /*6440*/  FADD.FTZ R0, R187, R0 ;  /* 0x00000000bb007221 */ /* 0x000fe40000010000 */
[----:B------:R-:W-:-:S02]  /*6450*/  FADD.FTZ R3, R250, R21 ;  /* 0x00000015fa037221 */ /* 0x000fc40000010000 */
[----:B------:R-:W-:Y:S01]  /*6460*/  FADD.FTZ R2, R224, R2 ;  /* 0x00000002e0027221 */ /* 0x000fe20000010000 */
[C---:B-1----:R-:W-:Y:S08]  /*6470*/  HMMA.16816.F32 R104, R4.reuse, R16, R120 ;  /* 0x000000100468723c */ /* 0x042ff00000001878 */
[C---:B------:R-:W-:Y:S08]  /*6480*/  HMMA.16816.F32 R108, R4.reuse, R18, R108 ;  /* 0x00000012046c723c */ /* 0x040ff0000000186c */
[C---:B--2---:R-:W-:Y:S08]  /*6490*/  HMMA.16816.F32 R120, R4.reuse, R12, R124 ;  /* 0x0000000c0478723c */ /* 0x044ff0000000187c */
[----:B------:R-:W-:Y:S01]  /*64a0*/  HMMA.16816.F32 R48, R4, R14, R112 ;  /* 0x0000000e0430723c */ /* 0x000fe20000001870 */
[----:B------:R-:W-:Y:S01]  /*64b0*/  MUFU.EX2 R23, R23 ;  /* 0x0000001700177308 */ /* 0x000fe20000000800 */
[----:B------:R-:W-:Y:S05]  /*64c0*/  LDSM.16.MT88.4 R112, [R233+0x3800] ;  /* 0x00380000e970783b */ /* 0x000fea0000004200 */
[----:B------:R-:W-:Y:S01]  /*64d0*/  FADD.FTZ R4, R190, R0 ;  /* 0x00000000be047221 */ /* 0x000fe20000010000 */
[----:B------:R-:W-:Y:S01]  /*64e0*/  HMMA.16816.F32 R100, R8, R16, R200 ;  /* 0x000000100864723c */ /* 0x000fe200000018c8 */
[----:B------:R-:W-:Y:S01]  /*64f0*/  MUFU.EX2 R17, R152 ;  /* 0x0000009800117308 */ /* 0x000fe20000000800 */
[----:B------:R-:W-:Y:S01]  /*6500*/  FADD.FTZ R7, R184, R20 ;  /* 0x00000014b8077221 */ /* 0x000fe20000010000 */
[----:B------:R-:W-:Y:S01]  /*6510*/  LDSM.16.MT88.4 R200, [R232+0x1800] ;  /* 0x00180000e8c8783b */ /* 0x000fe20000004200 */
[----:B------:R-:W-:-:S04]  /*6520*/  FADD.FTZ R6, R249, R3 ;  /* 0x00000003f9067221 */ /* 0x000fc80000010000 */
[----:B------:R-:W-:Y:S01]  /*6530*/  HMMA.16816.F32 R64, R8, R14, R64 ;  /* 0x0000000e0840723c */ /* 0x000fe20000001840 */
[----:B------:R1:W2:Y:S01]  /*6540*/  MUFU.EX2 R14, R154 ;  /* 0x0000009a000e7308 */ /* 0x0002a20000000800 */
[----:B------:R-:W-:Y:S02]  /*6550*/  FADD.FTZ R5, R225, R2 ;  /* 0x00000002e1057221 */ /* 0x000fe40000010000 */
[----:B------:R-:W-:Y:S02]  /*6560*/  FADD.FTZ R4, R188, R4 ;  /* 0x00000004bc047221 */ /* 0x000fe40000010000 */
[----:B------:R-:W-:Y:S02]  /*6570*/  FADD.FTZ R3, R185, R7 ;  /* 0x00000007b9037221 */ /* 0x000fe40000010000 */
[----:B------:R-:W-:Y:S02]  /*6580*/  FADD.FTZ R2, R251, R6 ;  /* 0x00000006fb027221 */ /* 0x000fe40000010000 */
[----:B------:R-:W-:Y:S01]  /*6590*/  FADD.FTZ R0, R226, R5 ;  /* 0x00000005e2007221 */ /* 0x000fe20000010000 */
[----:B-1----:R-:W1:Y:S01]  /*65a0*/  LDSM.16.MT88.4 R152, [R229+0x1800] ;  /* 0x00180000e598783b */ /* 0x002e620000004200 */
[----:B------:R-:W-:-:S03]  /*65b0*/  FADD.FTZ R21, R191, R4 ;  /* 0x00000004bf157221 */ /* 0x000fc60000010000 */
[----:B------:R-:W3:Y:S01]  /*65c0*/  LDSM.16.MT88.4 R4, [R232+0x3800] ;  /* 0x00380000e804783b */ /* 0x000ee20000004200 */
[C---:B------:R-:W-:Y:S01]  /*65d0*/  HMMA.16816.F32 R116, R8.reuse, R12, R116 ;  /* 0x0000000c0874723c */ /* 0x040fe20000001874 */
[----:B------:R-:W-:Y:S07]  /*65e0*/  MUFU.EX2 R12, R22 ;  /* 0x00000016000c7308 */ /* 0x000fee0000000800 */
[----:B------:R-:W-:Y:S01]  /*65f0*/  HMMA.16816.F32 R52, R8, R18, R76 ;  /* 0x000000120834723c */ /* 0x000fe2000000184c */
[----:B------:R-:W-:Y:S08]  /*6600*/  MUFU.EX2 R11, R171 ;  /* 0x000000ab000b7308 */ /* 0x000ff00000000800 */
[----:B------:R-:W4:Y:S08]  /*6610*/  MUFU.EX2 R15, R82 ;  /* 0x00000052000f7308 */ /* 0x000f300000000800 */
[----:B------:R-:W-:Y:S08]  /*6620*/  MUFU.EX2 R18, R83 ;  /* 0x0000005300127308 */ /* 0x000ff00000000800 */
[----:B------:R-:W5:Y:S08]  /*6630*/  MUFU.EX2 R16, R170 ;  /* 0x000000aa00107308 */ /* 0x000f700000000800 */
[----:B------:R-:W-:Y:S08]  /*6640*/  MUFU.EX2 R19, R169 ;  /* 0x000000a900137308 */ /* 0x000ff00000000800 */
[----:B------:R-:W-:Y:S08]  /*6650*/  MUFU.EX2 R28, R168 ;  /* 0x000000a8001c7308 */ /* 0x000ff00000000800 */
[----:B------:R-:W-:Y:S01]  /*6660*/  MUFU.EX2 R29, R99 ;  /* 0x00000063001d7308 */ /* 0x000fe20000000800 */
[----:B------:R-:W-:Y:S01]  /*6670*/  FADD.FTZ R31, R252, R2 ;  /* 0x00000002fc1f7221 */ /* 0x000fe20000010000 */
[----:B--2---:R-:W-:-:S06]  /*6680*/  F2FP.PACK_AB R124, R17, R14 ;  /* 0x0000000e117c723e */ /* 0x004fcc00000000ff */
[----:B------:R-:W-:Y:S08]  /*6690*/  MUFU.EX2 R22, R139 ;  /* 0x0000008b00167308 */ /* 0x000ff00000000800 */
[----:B------:R-:W-:Y:S08]  /*66a0*/  MUFU.EX2 R8, R129 ;  /* 0x0000008100087308 */ /* 0x000ff00000000800 */
[----:B------:R4:W2:Y:S08]  /*66b0*/  MUFU.EX2 R10, R128 ;  /* 0x00000080000a7308 */ /* 0x0008b00000000800 */
[----:B------:R1:W-:Y:S08]  /*66c0*/  MUFU.EX2 R9, R130 ;  /* 0x0000008200097308 */ /* 0x0003f00000000800 */
[----:B------:R3:W3:Y:S01]  /*66d0*/  MUFU.EX2 R13, R131 ;  /* 0x00000083000d7308 */ /* 0x0006e20000000800 */
[----:B------:R-:W-:Y:S01]  /*66e0*/  @P4 IMAD.HI.U32 R2, R133, c[0x0][0x2c8], RZ ;  /* 0x0000b20085024a27 */ /* 0x000fe200078e00ff */
[----:B----4-:R-:W-:Y:S01]  /*66f0*/  F2FP.PACK_AB R128, R15, R11 ;  /* 0x0000000b0f80723e */ /* 0x010fe200000000ff */
[----:B------:R-:W-:Y:S02]  /*6700*/  LDSM.16.MT88.4 R80, [R229+0x3800] ;  /* 0x00380000e550783b */ /* 0x000fe40000004200 */
[----:B------:R-:W-:-:S02]  /*6710*/  FADD.FTZ R30, R227, R0 ;  /* 0x00000000e31e7221 */ /* 0x000fc40000010000 */
[----:B------:R-:W-:Y:S01]  /*6720*/  IMAD.MOV.U32 R0, RZ, RZ, R133 ;  /* 0x000000ffff007224 */ /* 0x000fe200078e0085 */
[----:B------:R-:W-:Y:S01]  /*6730*/  @P4 SHF.R.U32.HI R0, RZ, c[0x0][0x2cc], R2 ;  /* 0x0000b300ff004a19 */ /* 0x000fe20000011602 */
[----:B------:R-:W-:Y:S01]  /*6740*/  IMAD.MOV.U32 R2, RZ, RZ, c[0x0][0x168] ;  /* 0x00005a00ff027624 */ /* 0x000fe200078e00ff */
[----:B-----5:R-:W-:Y:S01]  /*6750*/  F2FP.PACK_AB R129, R16, R12 ;  /* 0x0000000c1081723e */ /* 0x020fe200000000ff */
[----:B------:R-:W-:Y:S01]  /*6760*/  FADD.FTZ R3, R186, R3 ;  /* 0x00000003ba037221 */ /* 0x000fe20000010000 */
[----:B-1----:R-:W-:Y:S01]  /*6770*/  F2FP.PACK_AB R130, R23, R18 ;  /* 0x000000121782723e */ /* 0x002fe200000000ff */
[----:B------:R-:W1:Y:S01]  /*6780*/  LDSM.16.MT88.4 R184, [R233+0x1800] ;  /* 0x00180000e9b8783b */ /* 0x000e620000004200 */
[----:B--2---:R-:W-:Y:S02]  /*6790*/  F2FP.PACK_AB R125, R10, R8 ;  /* 0x000000080a7d723e */ /* 0x004fe400000000ff */
[----:B---3--:R-:W-:Y:S01]  /*67a0*/  F2FP.PACK_AB R131, R28, R19 ;  /* 0x000000131c83723e */ /* 0x008fe200000000ff */
[----:B------:R-:W2:Y:S01]  /*67b0*/  LDSM.16.MT88.4 R168, [R230+0x1800] ;  /* 0x00180000e6a8783b */ /* 0x000ea20000004200 */
[----:B------:R-:W-:-:S02]  /*67c0*/  F2FP.PACK_AB R126, R29, R22 ;  /* 0x000000161d7e723e */ /* 0x000fc400000000ff */
[----:B------:R-:W-:Y:S01]  /*67d0*/  F2FP.PACK_AB R127, R13, R9 ;  /* 0x000000090d7f723e */ /* 0x000fe200000000ff */
[----:B------:R-:W3:Y:S01]  /*67e0*/  LDSM.16.MT88.4 R96, [R230+0x3800] ;  /* 0x00380000e660783b */ /* 0x000ee20000004200 */
[----:B------:R-:W-:Y:S01]  /*67f0*/  IADD3 R0, R0, c[0x0][0x1d0], -R2 ;  /* 0x0000740000007a10 */ /* 0x000fe20007ffe802 */
[----:B------:R-:W-:Y:S01]  /*6800*/  HMMA.16816.F32 R144, R128, R152, R144 ;  /* 0x000000988090723c */ /* 0x000fe20000001890 */
[----:B------:R-:W-:-:S07]  /*6810*/  FADD.FTZ R20, R189, R3 ;  /* 0x00000003bd147221 */ /* 0x000fce0000010000 */
[C---:B------:R-:W-:Y:S08]  /*6820*/  HMMA.16816.F32 R140, R124.reuse, R152, R140 ;  /* 0x000000987c8c723c */ /* 0x040ff0000000188c */
[----:B------:R-:W-:Y:S01]  /*6830*/  HMMA.16816.F32 R148, R124, R154, R148 ;  /* 0x0000009a7c94723c */ /* 0x000fe20000001894 */
[----:B------:R-:W-:-:S07]  /*6840*/  FADD.FTZ R3, R56, R30 ;  /* 0x0000001e38037221 */ /* 0x000fce0000010000 */
[----:B------:R-:W-:Y:S07]  /*6850*/  HMMA.16816.F32 R152, R128, R154, R24 ;  /* 0x0000009a8098723c */ /* 0x000fee0000001818 */
[----:B------:R-:W-:Y:S01]  /*6860*/  SHF.R.S32.HI R24, RZ, 0x1f, R0 ;  /* 0x0000001fff187819 */ /* 0x000fe20000011400 */
[----:B------:R-:W-:Y:S03]  /*6870*/  HMMA.16816.F32 R120, R124, R4, R120 ;  /* 0x000000047c78723c */ /* 0x000fe60000001878 */
[----:B------:R-:W-:Y:S01]  /*6880*/  LEA.HI R24, R24, R0, RZ, 0x6 ;  /* 0x0000000018187211 */ /* 0x000fe200078f30ff */
[----:B------:R-:W-:-:S04]  /*6890*/  FADD.FTZ R0, R59, R31 ;  /* 0x0000001f3b007221 */ /* 0x000fc80000010000 */
[----:B------:R-:W-:Y:S01]  /*68a0*/  HMMA.16816.F32 R116, R128, R4, R116 ;  /* 0x000000048074723c */ /* 0x000fe20000001874 */
[----:B------:R-:W-:Y:S02]  /*68b0*/  FADD.FTZ R0, R62, R0 ;  /* 0x000000003e007221 */ /* 0x000fe40000010000 */
[----:B------:R-:W-:-:S04]  /*68c0*/  FADD.FTZ R3, R58, R3 ;  /* 0x000000033a037221 */ /* 0x000fc80000010000 */
        /* <DEDUP_REMOVED lines=16> */
[----:B------:R-:W-:Y:S01]  /*69d0*/  SHF.R.S32.HI R5, RZ, 0x6, R24 ;  /* 0x00000006ff057819 */ /* 0x000fe20000011418 */
[----:B------:R-:W-:Y:S02]  /*69e0*/  FADD.FTZ R3, R15, R3 ;  /* 0x000000030f037221 */ /* 0x000fe40000010000 */
[----:B------:R-:W-:Y:S01]  /*69f0*/  FADD.FTZ R2, R16, R2 ;  /* 0x0000000210027221 */ /* 0x000fe20000010000 */
[----:B------:R-:W-:Y:S01]  /*6a00*/  IMNMX R5, RZ, R5, !PT ;  /* 0x00000005ff057217 */ /* 0x000fe20007800200 */
[----:B------:R-:W-:Y:S01]  /*6a10*/  FADD.FTZ R0, R17, R0 ;  /* 0x0000000011007221 */ /* 0x000fe20000010000 */
[----:B------:R-:W-:Y:S01]  /*6a20*/  IADD3 R249, R138, -0x2, RZ ;  /* 0xfffffffe8af97810 */ /* 0x000fe20007ffe0ff */
[----:B------:R-:W-:-:S02]  /*6a30*/  FADD.FTZ R4, R10, R4 ;  /* 0x000000040a047221 */ /* 0x000fc40000010000 */
[----:B------:R-:W-:Y:S02]  /*6a40*/  FADD.FTZ R3, R18, R3 ;  /* 0x0000000312037221 */ /* 0x000fe40000010000 */
[----:B------:R-:W-:Y:S01]  /*6a50*/  FADD.FTZ R2, R19, R2 ;  /* 0x0000000213027221 */ /* 0x000fe20000010000 */
[----:B------:R4:W-:Y:S01]  /*6a60*/  STL [R1+0x8], R5 ;  /* 0x0000080501007387 */ /* 0x0009e20000100800 */
[----:B------:R-:W-:Y:S01]  /*6a70*/  FADD.FTZ R0, R22, R0 ;  /* 0x0000000016007221 */ /* 0x000fe20000010000 */
[----:B------:R-:W-:Y:S01]  /*6a80*/  ISETP.GE.AND P0, PT, R249, R5, PT ;  /* 0x00000005f900720c */ /* 0x000fe20003f06270 */
[----:B------:R-:W-:Y:S01]  /*6a90*/  FADD.FTZ R4, R9, R4 ;  /* 0x0000000409047221 */ /* 0x000fe20000010000 */
[----:B-1----:R-:W-:Y:S01]  /*6aa0*/  HMMA.16816.F32 R172, R128, R184, R172 ;  /* 0x000000b880ac723c */ /* 0x002fe200000018ac */
[----:B----4-:R-:W-:Y:S02]  /*6ab0*/  FADD.FTZ R5, R23, R3 ;  /* 0x0000000317057221 */ /* 0x010fe40000010000 */
[----:B------:R-:W-:-:S02]  /*6ac0*/  FADD.FTZ R3, R28, R2 ;  /* 0x000000021c037221 */ /* 0x000fc40000010000 */
[----:B------:R-:W-:Y:S02]  /*6ad0*/  FADD.FTZ R2, R29, R0 ;  /* 0x000000001d027221 */ /* 0x000fe40000010000 */
[----:B------:R-:W-:Y:S01]  /*6ae0*/  FADD.FTZ R0, R13, R4 ;  /* 0x000000040d007221 */ /* 0x000fe20000010000 */
[----:B------:R1:W-:Y:S04]  /*6af0*/  STL [R1+0x18], R5 ;  /* 0x0000180501007387 */ /* 0x0003e80000100800 */
[----:B------:R1:W-:Y:S04]  /*6b00*/  STL [R1+0x1c], R3 ;  /* 0x00001c0301007387 */ /* 0x0003e80000100800 */
[----:B------:R1:W-:Y:S04]  /*6b10*/  STL [R1+0x24], R0 ;  /* 0x0000240001007387 */ /* 0x0003e80000100800 */
[----:B------:R1:W-:Y:S01]  /*6b20*/  STL [R1+0x20], R2 ;  /* 0x0000200201007387 */ /* 0x0003e20000100800 */
[C---:B------:R-:W-:Y:S08]  /*6b30*/  HMMA.16816.F32 R176, R124.reuse, R184, R176 ;  /* 0x000000b87cb0723c */ /* 0x040ff000000018b0 */
[-C--:B------:R-:W-:Y:S08]  /*6b40*/  HMMA.16816.F32 R180, R124, R186.reuse, R180 ;  /* 0x000000ba7cb4723c */ /* 0x080ff000000018b4 */
[----:B------:R-:W-:Y:S08]  /*6b50*/  HMMA.16816.F32 R184, R128, R186, R68 ;  /* 0x000000ba80b8723c */ /* 0x000ff00000001844 */
[C---:B------:R-:W-:Y:S08]  /*6b60*/  HMMA.16816.F32 R72, R124.reuse, R80, R72 ;  /* 0x000000507c48723c */ /* 0x040ff00000001848 */
[----:B------:R-:W-:Y:S08]  /*6b70*/  HMMA.16816.F32 R76, R124, R82, R40 ;  /* 0x000000527c4c723c */ /* 0x000ff00000001828 */
[C---:B------:R-:W-:Y:S08]  /*6b80*/  HMMA.16816.F32 R68, R128.reuse, R80, R216 ;  /* 0x000000508044723c */ /* 0x040ff000000018d8 */
[C---:B------:R-:W-:Y:S08]  /*6b90*/  HMMA.16816.F32 R80, R128.reuse, R82, R84 ;  /* 0x000000528050723c */ /* 0x040ff00000001854 */
[-C--:B--2---:R-:W-:Y:S08]  /*6ba0*/  HMMA.16816.F32 R156, R128, R168.reuse, R156 ;  /* 0x000000a8809c723c */ /* 0x084ff0000000189c */
[C---:B------:R-:W-:Y:S08]  /*6bb0*/  HMMA.16816.F32 R160, R124.reuse, R168, R160 ;  /* 0x000000a87ca0723c */ /* 0x040ff000000018a0 */
[C---:B------:R-:W-:Y:S08]  /*6bc0*/  HMMA.16816.F32 R164, R124.reuse, R170, R164 ;  /* 0x000000aa7ca4723c */ /* 0x040ff000000018a4 */
[C---:B------:R-:W-:Y:S08]  /*6bd0*/  HMMA.16816.F32 R192, R124.reuse, R200, R192 ;  /* 0x000000c87cc0723c */ /* 0x040ff000000018c0 */
[C---:B------:R-:W-:Y:S08]  /*6be0*/  HMMA.16816.F32 R196, R124.reuse, R202, R196 ;  /* 0x000000ca7cc4723c */ /* 0x040ff000000018c4 */
[C---:B---3--:R-:W-:Y:S08]  /*6bf0*/  HMMA.16816.F32 R88, R124.reuse, R96, R88 ;  /* 0x000000607c58723c */ /* 0x048ff00000001858 */
        /* <DEDUP_REMOVED lines=11> */
[----:B------:R-:W-:Y:S01]  /*6cb0*/  HMMA.16816.F32 R128, R128, R6, R64 ;  /* 0x000000068080723c */ /* 0x000fe20000001840 */
[----:B------:R-:W-:Y:S01]  /*6cc0*/  @!UPT UIADD3 URZ, URZ, URZ, URZ ;  /* 0x0000003f3f3ff290 */ /* 0x000fe2000fffe03f */
[----:B------:R-:W-:Y:S11]  /*6cd0*/  @!P0 BRA `(.L_x_1488) ;  /* 0x0000532000008947 */ /* 0x000ff60003800000 */
[----:B-1----:R1:W-:Y:S01]  /*6ce0*/  STL [R1], R249 ;  /* 0x000000f901007387 */ /* 0x0023e20000100800 */
[----:B------:R-:W-:Y:S01]  /*6cf0*/  IMAD.MOV.U32 R133, RZ, RZ, R136 ;  /* 0x000000ffff857224 */ /* 0x000fe200078e0088 */
[----:B------:R-:W-:Y:S01]  /*6d00*/  MOV R139, R134 ;  /* 0x00000086008b7202 */ /* 0x000fe20000000f00 */
[----:B------:R-:W-:Y:S01]  /*6d10*/  IMAD.MOV.U32 R132, RZ, RZ, R137 ;  /* 0x000000ffff847224 */ /* 0x000fe200078e0089 */
[----:B------:R-:W-:-:S07]  /*6d20*/  MOV R138, R135 ;  /* 0x00000087008a7202 */ /* 0x000fce0000000f00 */
.L_x_1489:
[----:B------:R-:W-:Y:S04]  /*6d30*/  DEPBAR.LE SB0, 0x0 ;  /* 0x000080000000791a */ /* 0x000fe80000000000 */
[----:B------:R-:W-:Y:S01]  /*6d40*/  WARPSYNC 0xffffffff ;  /* 0xffffffff00007948 */ /* 0x000fe20003800000 */
[----:B------:R-:W-:Y:S08]  /*6d50*/  BAR.SYNC.DEFER_BLOCKING 0x0 ;  /* 0x0000000000007b1d */ /* 0x000ff00000010000 */
[----:B-----5:R-:W-:Y:S08]  /*6d60*/  LDSM.16.M88.4 R64, [R235] ;  /* 0x00000000eb40783b */ /* 0x020ff00000000200 */
[----:B------:R-:W2:Y:S08]  /*6d70*/  LDSM.16.M88.4 R16, [R228] ;  /* 0x00000000e410783b */ /* 0x000eb00000000200 */
[----:B------:R-:W3:Y:S08]  /*6d80*/  LDSM.16.M88.4 R60, [R235+0x2000] ;  /* 0x00200000eb3c783b */ /* 0x000ef00000000200 */
[----:B------:R-:W3:Y:S08]  /*6d90*/  LDSM.16.M88.4 R32, [R228+0x800] ;  /* 0x00080000e420783b */ /* 0x000ef00000000200 */
[----:B------:R-:W3:Y:S06]  /*6da0*/  LDL.64 R218, [R1+0x38] ;  /* 0x0000380001da7983 */ /* 0x000eec0000100a00 */
[----:B------:R-:W1:Y:S08]  /*6db0*/  LDSM.16.M88.4 R48, [R228+0x1000] ;  /* 0x00100000e430783b */ /* 0x000e700000000200 */
[----:B------:R-:W3:Y:S01]  /*6dc0*/  LDL R216, [R1+0x40] ;  /* 0x0000400001d87983 */ /* 0x000ee20000100800 */
[-C--:B--2---:R-:W-:Y:S03]  /*6dd0*/  HMMA.16816.F32 R4, R64, R16.reuse, RZ ;  /* 0x000000104004723c */ /* 0x084fe600000018ff */
[----:B------:R-:W2:Y:S05]  /*6de0*/  LDSM.16.M88.4 R204, [R228+0x1800] ;  /* 0x00180000e4cc783b */ /* 0x000eaa0000000200 */
[C---:B---3--:R-:W-:Y:S03]  /*6df0*/  HMMA.16816.F32 R8, R60.reuse, R16, RZ ;  /* 0x000000103c08723c */ /* 0x048fe600000018ff */
[----:B------:R-:W-:Y:S05]  /*6e00*/  LDSM.16.M88.4 R208, [R237] ;  /* 0x00000000edd0783b */ /* 0x000fea0000000200 */
[-C--:B------:R-:W-:Y:S03]  /*6e10*/  HMMA.16816.F32 R12, R60, R18.reuse, RZ ;  /* 0x000000123c0c723c */ /* 0x080fe600000018ff */
[----:B------:R-:W-:Y:S05]  /*6e20*/  LDSM.16.M88.4 R212, [R237+0x2000] ;  /* 0x00200000edd4783b */ /* 0x000fea0000000200 */
[C---:B------:R-:W-:Y:S03]  /*6e30*/  HMMA.16816.F32 R16, R64.reuse, R18, RZ ;  /* 0x000000124010723c */ /* 0x040fe600000018ff */
[----:B------:R-:W-:Y:S04]  /*6e40*/  STL [R1+0xb0], R128 ;  /* 0x0000b08001007387 */ /* 0x000fe80000100800 */
[----:B------:R-:W-:Y:S01]  /*6e50*/  STL [R1+0xac], R129 ;  /* 0x0000ac8101007387 */ /* 0x000fe20000100800 */
[-C--:B------:R-:W-:Y:S03]  /*6e60*/  HMMA.16816.F32 R20, R64, R32.reuse, RZ ;  /* 0x000000204014723c */ /* 0x080fe600000018ff */
[----:B------:R-:W-:Y:S04]  /*6e70*/  STL [R1+0xa8], R130 ;  /* 0x0000a88201007387 */ /* 0x000fe80000100800 */
[----:B------:R3:W-:Y:S01]  /*6e80*/  STL [R1+0xa4], R131 ;  /* 0x0000a48301007387 */ /* 0x0007e20000100800 */
[C---:B------:R-:W-:Y:S08]  /*6e90*/  HMMA.16816.F32 R24, R60.reuse, R32, RZ ;  /* 0x000000203c18723c */ /* 0x040ff000000018ff */
[-C--:B------:R-:W-:Y:S08]  /*6ea0*/  HMMA.16816.F32 R28, R60, R34.reuse, RZ ;  /* 0x000000223c1c723c */ /* 0x080ff000000018ff */
[C---:B------:R-:W-:Y:S01]  /*6eb0*/  HMMA.16816.F32 R32, R64.reuse, R34, RZ ;  /* 0x000000224020723c */ /* 0x040fe200000018ff */
[----:B---3--:R-:W3:Y:S07]  /*6ec0*/  LDL.LU R131, [R1] ;  /* 0x0000000001837983 */ /* 0x008eee0000300800 */
[-C--:B-1----:R-:W-:Y:S01]  /*6ed0*/  HMMA.16816.F32 R36, R64, R48.reuse, RZ ;  /* 0x000000304024723c */ /* 0x082fe200000018ff */
[----:B------:R-:W-:Y:S04]  /*6ee0*/  STL [R1+0x90], R239 ;  /* 0x000090ef01007387 */ /* 0x000fe80000100800 */
[----:B------:R-:W-:Y:S03]  /*6ef0*/  STL [R1+0x94], R247 ;  /* 0x000094f701007387 */ /* 0x000fe60000100800 */
[C---:B------:R-:W-:Y:S01]  /*6f00*/  HMMA.16816.F32 R40, R60.reuse, R48, RZ ;  /* 0x000000303c28723c */ /* 0x040fe200000018ff */
[----:B------:R-:W-:Y:S07]  /*6f10*/  STL [R1+0x98], R246 ;  /* 0x000098f601007387 */ /* 0x000fee0000100800 */
[-C--:B------:R-:W-:Y:S08]  /*6f20*/  HMMA.16816.F32 R44, R60, R50.reuse, RZ ;  /* 0x000000323c2c723c */ /* 0x080ff000000018ff */
[C---:B------:R-:W-:Y:S08]  /*6f30*/  HMMA.16816.F32 R48, R64.reuse, R50, RZ ;  /* 0x000000324030723c */ /* 0x040ff000000018ff */
[-C--:B--2---:R-:W-:Y:S08]  /*6f40*/  HMMA.16816.F32 R52, R64, R204.reuse, RZ ;  /* 0x000000cc4034723c */ /* 0x084ff000000018ff */
        /* <DEDUP_REMOVED lines=13> */
[----:B------:R1:W2:Y:S08]  /*7020*/  LDSM.16.M88.4 R204, [R246] ;  /* 0x00000000f6cc783b */ /* 0x0002b00000000200 */
[----:B-1----:R-:W4:Y:S06]  /*7030*/  LDL.64 R246, [R1+0x10] ;  /* 0x0000100001f67983 */ /* 0x002f2c0000100a00 */
[----:B------:R-:W-:Y:S04]  /*7040*/  STL [R1+0x9c], R245 ;  /* 0x00009cf501007387 */ /* 0x000fe80000100800 */
[----:B------:R-:W4:Y:S01]  /*7050*/  LDL R239, [R1+0x58] ;  /* 0x0000580001ef7983 */ /* 0x000f220000100800 */
[-C--:B--2---:R-:W-:Y:S08]  /*7060*/  HMMA.16816.F32 R36, R208, R204.reuse, R36 ;  /* 0x000000ccd024723c */ /* 0x084ff00000001824 */
[C---:B------:R-:W-:Y:S08]  /*7070*/  HMMA.16816.F32 R40, R212.reuse, R204, R40 ;  /* 0x000000ccd428723c */ /* 0x040ff00000001828 */
[-C--:B------:R-:W-:Y:S08]  /*7080*/  HMMA.16816.F32 R44, R212, R206.reuse, R44 ;  /* 0x000000ced42c723c */ /* 0x080ff0000000182c */
[C---:B------:R-:W-:Y:S01]  /*7090*/  HMMA.16816.F32 R48, R208.reuse, R206, R48 ;  /* 0x000000ced030723c */ /* 0x040fe20000001830 */
[----:B------:R1:W2:Y:S08]  /*70a0*/  LDSM.16.M88.4 R204, [R245] ;  /* 0x00000000f5cc783b */ /* 0x0002b00000000200 */
[----:B-1----:R-:W4:Y:S01]  /*70b0*/  LDL R245, [R1+0x5c] ;  /* 0x00005c0001f57983 */ /* 0x002f220000100800 */
[-C--:B--2---:R-:W-:Y:S03]  /*70c0*/  HMMA.16816.F32 R52, R208, R204.reuse, R52 ;  /* 0x000000ccd034723c */ /* 0x084fe60000001834 */
[C---:B---3--:R-:W-:Y:S05]  /*70d0*/  ISETP.GE.AND P5, PT, R131.reuse, RZ, PT ;  /* 0x000000ff8300720c */ /* 0x048fea0003fa6270 */
[C---:B------:R-:W-:Y:S08]  /*70e0*/  HMMA.16816.F32 R56, R212.reuse, R204, R56 ;  /* 0x000000ccd438723c */ /* 0x040ff00000001838 */
[-C--:B------:R-:W-:Y:S04]  /*70f0*/  HMMA.16816.F32 R60, R212, R206.reuse, R60 ;  /* 0x000000ced43c723c */ /* 0x080fe8000000183c */
[----:B------:R-:W-:Y:S01]  /*7100*/  @P5 SHF.R.S32.HI R0, RZ, 0x1f, R131 ;  /* 0x0000001fff005819 */ /* 0x000fe20000011483 */
[C---:B------:R-:W-:Y:S01]  /*7110*/  @P5 IMAD.WIDE.U32 R2, R131.reuse, c[0x0][0x208], RZ ;  /* 0x0000820083025a25 */ /* 0x040fe200078e00ff */
[----:B------:R-:W-:Y:S02]  /*7120*/  @P5 MOV R134, 0x5 ;  /* 0x0000000500865802 */ /* 0x000fe40000000f00 */
[----:B------:R-:W-:Y:S04]  /*7130*/  HMMA.16816.F32 R64, R208, R206, R64 ;  /* 0x000000ced040723c */ /* 0x000fe80000001840 */
[----:B------:R-:W-:Y:S03]  /*7140*/  @P5 IMAD R0, R0, c[0x0][0x208], RZ ;  /* 0x0000820000005a24 */ /* 0x000fe600078e02ff */
[----:B------:R-:W-:Y:S02]  /*7150*/  @P5 IMAD.MOV.U32 R206, RZ, RZ, c[0x0][0x208] ;  /* 0x00008200ffce5624 */ /* 0x000fe400078e00ff */
[----:B------:R-:W-:Y:S03]  /*7160*/  @P5 IMAD R0, R131, c[0x0][0x20c], R0 ;  /* 0x0000830083005a24 */ /* 0x000fe600078e0200 */
[C---:B------:R-:W-:Y:S02]  /*7170*/  @P5 SHF.L.U32 R207, R206.reuse, 0x5, RZ ;  /* 0x00000005cecf5819 */ /* 0x040fe400000006ff */
[----:B------:R-:W-:Y:S02]  /*7180*/  @P5 IADD3 R0, R3, R0, RZ ;  /* 0x0000000003005210 */ /* 0x000fe40007ffe0ff */
[----:B------:R-:W-:Y:S02]  /*7190*/  @P5 SHF.L.U64.HI R206, R206, R134, c[0x0][0x20c] ;  /* 0x00008300cece5619 */ /* 0x000fe40000010286 */
[C---:B------:R-:W-:Y:S02]  /*71a0*/  @P5 SHF.L.U64.HI R3, R2.reuse, 0x6, R0 ;  /* 0x0000000602035819 */ /* 0x040fe40000010200 */
[----:B------:R-:W-:Y:S04]  /*71b0*/  @P5 SHF.L.U32 R2, R2, 0x6, RZ ;  /* 0x0000000602025819 */ /* 0x000fe800000006ff */
[C---:B------:R-:W-:Y:S02]  /*71c0*/  @P5 IADD3 R0, P3, R2.reuse, R218, RZ ;  /* 0x000000da02005210 */ /* 0x040fe40007f7e0ff */
[----:B------:R-:W-:Y:S03]  /*71d0*/  @P5 IADD3 R2, P2, P1, R2, 0x40, R218 ;  /* 0x0000004002025810 */ /* 0x000fe6000795e0da */
[C-C-:B------:R-:W-:Y:S01]  /*71e0*/  @P5 IMAD.X R135, R3.reuse, 0x1, R216.reuse, P3 ;  /* 0x0000000103875824 */ /* 0x140fe200018e06d8 */
[C---:B------:R-:W-:Y:S02]  /*71f0*/  @P5 LEA R136, P3, R0.reuse, c[0x0][0x1f8], 0x1 ;  /* 0x00007e0000885a11 */ /* 0x040fe400078608ff */
[----:B------:R-:W-:Y:S02]  /*7200*/  @P5 IADD3.X R3, R3, RZ, R216, P2, P1 ;  /* 0x000000ff03035210 */ /* 0x000fe400017e24d8 */
[----:B------:R-:W-:Y:S02]  /*7210*/  @P5 LEA.HI.X R137, R0, c[0x0][0x1fc], R135, 0x1, P3 ;  /* 0x00007f0000895a11 */ /* 0x000fe400018f0c87 */
[----:B------:R-:W-:Y:S01]  /*7220*/  @P5 LEA R204, P2, R2, c[0x0][0x1f8], 0x1 ;  /* 0x00007e0002cc5a11 */ /* 0x000fe200078408ff */
[----:B------:R-:W2:Y:S01]  /*7230*/  LDL R0, [R1+0x48] ;  /* 0x0000480001007983 */ /* 0x000ea20000100800 */
[-C--:B------:R-:W-:Y:S02]  /*7240*/  @P5 IADD3 R134, P1, R136, R207.reuse, RZ ;  /* 0x000000cf88865210 */ /* 0x080fe40007f3e0ff */
[----:B------:R-:W-:Y:S01]  /*7250*/  @P5 LEA.HI.X R205, R2, c[0x0][0x1fc], R3, 0x1, P2 ;  /* 0x00007f0002cd5a11 */ /* 0x000fe200010f0c03 */
[----:B------:R-:W-:Y:S01]  /*7260*/  STL [R1+0xa0], R235 ;  /* 0x0000a0eb01007387 */ /* 0x000fe20000100800 */
[-C--:B------:R-:W-:Y:S02]  /*7270*/  @P5 IADD3.X R135, R137, R206.reuse, RZ, P1, !PT ;  /* 0x000000ce89875210 */ /* 0x080fe40000ffe4ff */
[-C--:B------:R-:W-:Y:S04]  /*7280*/  @P5 IADD3 R2, P2, R134, R207.reuse, RZ ;  /* 0x000000cf86025210 */ /* 0x080fe80007f5e0ff */
[----:B------:R-:W-:Y:S02]  /*7290*/  @P5 IADD3.X R3, R135, R206, RZ, P2, !PT ;  /* 0x000000ce87035210 */ /* 0x000fe400017fe4ff */
[----:B----4-:R-:W-:Y:S11]  /*72a0*/  @P5 ISETP.GE.AND P0, PT, R246, c[0x0][0x1d4], PT ;  /* 0x00007500f6005a0c */ /* 0x010ff60003f06270 */
[----:B------:R-:W-:Y:S02]  /*72b0*/  @!UPT UIADD3 URZ, URZ, URZ, URZ ;  /* 0x0000003f3f3ff290 */ /* 0x000fe4000fffe03f */
[----:B------:R-:W-:Y:S01]  /*72c0*/  @!PT LDS RZ, [RZ] ;  /* 0x00000000fffff984 */ /* 0x000fe20000000800 */
[----:B------:R-:W-:Y:S01]  /*72d0*/  @!PT LDS RZ, [RZ] ;  /* 0x00000000fffff984 */ /* 0x000fe20000000800 */
[----:B------:R-:W-:Y:S01]  /*72e0*/  @!PT LDS RZ, [RZ] ;  /* 0x00000000fffff984 */ /* 0x000fe20000000800 */
[----:B------:R1:W-:Y:S08]  /*72f0*/  @P5 LDGSTS.E.BYPASS.LTC128B.128 [R248+0x100], [R136.64], !P0 ;  /* 0x0010000088f85fae */ /* 0x0003f0000c101d46 */
[----:B------:R3:W-:Y:S08]  /*7300*/  @P5 LDGSTS.E.BYPASS.LTC128B.128 [R248+0x2100], [R204.64], !P6 ;  /* 0x02100000ccf85fae */ /* 0x0007f0000f101d46 */
[----:B------:R4:W-:Y:S08]  /*7310*/  @P5 LDGSTS.E.BYPASS.LTC128B.128 [R248+0x900], [R134.64], !P0 ;  /* 0x0090000086f85fae */ /* 0x0009f0000c101d46 */
[----:B------:R4:W-:Y:S01]  /*7320*/  @P5 LDGSTS.E.BYPASS.LTC128B.128 [R248+0x2900], [R134.64+0x80], !P6 ;  /* 0x0290008086f85fae */ /* 0x0009e2000f101d46 */
[----:B-1----:R-:W-:Y:S07]  /*7330*/  @P5 IADD3 R136, P1, R2, R207, RZ ;  /* 0x000000cf02885210 */ /* 0x002fee0007f3e0ff */
[----:B------:R1:W-:Y:S01]  /*7340*/  @P5 LDGSTS.E.BYPASS.LTC128B.128 [R248+0x1100], [R2.64], !P0 ;  /* 0x0110000002f85fae */ /* 0x0003e2000c101d46 */
[----:B------:R-:W-:Y:S07]  /*7350*/  @P5 IMAD.X R137, R3, 0x1, R206, P1 ;  /* 0x0000000103895824 */ /* 0x000fee00008e06ce */
[----:B------:R1:W-:Y:S08]  /*7360*/  @P5 LDGSTS.E.BYPASS.LTC128B.128 [R248+0x3100], [R2.64+0x80], !P6 ;  /* 0x0310008002f85fae */ /* 0x0003f0000f101d46 */
[----:B------:R1:W-:Y:S08]  /*7370*/  @P5 LDGSTS.E.BYPASS.LTC128B.128 [R248+0x1900], [R136.64], !P0 ;  /* 0x0190000088f85fae */ /* 0x0003f0000c101d46 */
[----:B------:R1:W-:Y:S08]  /*7380*/  @P5 LDGSTS.E.BYPASS.LTC128B.128 [R248+0x3900], [R136.64+0x80], !P6 ;  /* 0x0390008088f85fae */ /* 0x0003f0000f101d46 */
[----:B---3--:R-:W-:Y:S08]  /*7390*/  LDSM.16.M88.4 R204, [R236] ;  /* 0x00000000eccc783b */ /* 0x008ff00000000200 */
[----:B------:R-:W3:Y:S08]  /*73a0*/  LDSM.16.M88.4 R208, [R234] ;  /* 0x00000000ead0783b */ /* 0x000ef00000000200 */
[----:B------:R-:W1:Y:S08]  /*73b0*/  LDSM.16.M88.4 R212, [R236+0x2000] ;  /* 0x00200000ecd4783b */ /* 0x000e700000000200 */
[----:B------:R-:W0:Y:S01]  /*73c0*/  LDGDEPBAR ;  /* 0x00000000000079af */ /* 0x000e220000000000 */
[-C--:B---3--:R-:W-:Y:S08]  /*73d0*/  HMMA.16816.F32 R4, R204, R208.reuse, R4 ;  /* 0x000000d0cc04723c */ /* 0x088ff00000001804 */
[C---:B-1----:R-:W-:Y:S08]  /*73e0*/  HMMA.16816.F32 R8, R212.reuse, R208, R8 ;  /* 0x000000d0d408723c */ /* 0x042ff00000001808 */
[-C--:B------:R-:W-:Y:S04]  /*73f0*/  HMMA.16816.F32 R12, R212, R210.reuse, R12 ;  /* 0x000000d2d40c723c */ /* 0x080fe8000000180c */
[----:B--2---:R-:W-:Y:S04]  /*7400*/  IADD3 R0, R245, R0, RZ ;  /* 0x00000000f5007210 */ /* 0x004fe80007ffe0ff */
[C---:B------:R-:W-:Y:S01]  /*7410*/  HMMA.16816.F32 R16, R204.reuse, R210, R16 ;  /* 0x000000d2cc10723c */ /* 0x040fe20000001810 */
[----:B------:R-:W1:Y:S03]  /*7420*/  LDSM.16.M88.4 R208, [R234+0x800] ;  /* 0x00080000ead0783b */ /* 0x000e660000000200 */
[----:B------:R-:W-:Y:S05]  /*7430*/  @P4 IMAD.HI.U32 R2, R0, c[0x0][0x2c8], RZ ;  /* 0x0000b20000024a27 */ /* 0x000fea00078e00ff */
[----:B------:R-:W-:Y:S05]  /*7440*/  @P4 SHF.R.U32.HI R0, RZ, c[0x0][0x2cc], R2 ;  /* 0x0000b300ff004a19 */ /* 0x000fea0000011602 */
[----:B------:R-:W-:Y:S08]  /*7450*/  SHFL.IDX PT, R2, R0, 0x2, 0x1c1f ;  /* 0x005c1f0000027f89 */ /* 0x000ff000000e0000 */
[----:B------:R-:W-:Y:S01]  /*7460*/  SHFL.IDX PT, R3, R0, 0x1, 0x1c1f ;  /* 0x003c1f0000037f89 */ /* 0x000fe200000e0000 */
        /* <DEDUP_REMOVED lines=15> */
[----:B------:R-:W-:Y:S08]  /*7560*/  LDSM.16.M88.4 R204, [R238] ;  /* 0x00000000eecc783b */ /* 0x000ff00000000200 */
[----:B------:R-:W1:Y:S02]  /*7570*/  LDSM.16.M88.4 R208, [R231] ;  /* 0x00000000e7d0783b */ /* 0x000e640000000200 */
        /* <DEDUP_REMOVED lines=20> */
[----:B------:R1:W-:Y:S08]  /*76c0*/  LDSM.16.M88.4 R204, [R235+0x4000] ;  /* 0x00400000ebcc783b */ /* 0x0003f00000000200 */
[----:B------:R-:W2:Y:S03]  /*76d0*/  LDSM.16.M88.4 R208, [R228+0x2000] ;  /* 0x00200000e4d0783b */ /* 0x000ea60000000200 */
[----:B-1----:R-:W-:Y:S01]  /*76e0*/  IADD3 R235, R131, -0x1, RZ ;  /* 0xffffffff83eb7810 */ /* 0x002fe20007ffe0ff */
[-C--:B--2---:R-:W-:Y:S08]  /*76f0*/  HMMA.16816.F32 R4, R204, R208.reuse, R4 ;  /* 0x000000d0cc04723c */ /* 0x084ff00000001804 */
        /* <DEDUP_REMOVED lines=19> */
[----:B------:R-:W-:Y:S08]  /*7830*/  LDSM.16.M88.4 R204, [R237+0x4000] ;  /* 0x00400000edcc783b */ /* 0x000ff00000000200 */
[----:B------:R-:W1:Y:S02]  /*7840*/  LDSM.16.M88.4 R208, [R244] ;  /* 0x00000000f4d0783b */ /* 0x000e640000000200 */
        /* <DEDUP_REMOVED lines=20> */
[----:B------:R-:W-:Y:S08]  /*7990*/  LDSM.16.M88.4 R204, [R236+0x4000] ;  /* 0x00400000eccc783b */ /* 0x000ff00000000200 */
[----:B------:R-:W1:Y:S02]  /*79a0*/  LDSM.16.M88.4 R208, [R234+0x2000] ;  /* 0x00200000ead0783b */ /* 0x000e640000000200 */
        /* <DEDUP_REMOVED lines=45> */
[----:B------:R-:W-:Y:S09]  /*7c80*/  FMUL.FTZ R13, R13, c[0x0][0x320] ;  /* 0x0000c8000d0d7a20 */ /* 0x000ff20000410000 */
[----:B------:R-:W-:Y:S10]  /*7c90*/  MUFU.TANH R250, R9 ;  /* 0x0000000900fa7308 */ /* 0x000ff40000002400 */
[----:B------:R2:W-:Y:S10]  /*7ca0*/  MUFU.TANH R252, R7 ;  /* 0x0000000700fc7308 */ /* 0x0005f40000002400 */
[----:B------:R-:W-:Y:S10]  /*7cb0*/  MUFU.TANH R211, R11 ;  /* 0x0000000b00d37308 */ /* 0x000ff40000002400 */
[----:B------:R-:W-:Y:S01]  /*7cc0*/  MUFU.TANH R222, R18 ;  /* 0x0000001200de7308 */ /* 0x000fe20000002400 */
[----:B--2---:R-:W2:Y:S09]  /*7cd0*/  LDSM.16.M88.4 R4, [R231+0x2800] ;  /* 0x00280000e704783b */ /* 0x004eb20000000200 */
[----:B------:R-:W3:Y:S10]  /*7ce0*/  MUFU.TANH R251, R8 ;  /* 0x0000000800fb7308 */ /* 0x000ef40000002400 */
[----:B------:R-:W1:Y:S10]  /*7cf0*/  MUFU.TANH R225, R15 ;  /* 0x0000000f00e17308 */ /* 0x000e740000002400 */
[----:B------:R-:W-:Y:S10]  /*7d00*/  MUFU.TANH R226, R14 ;  /* 0x0000000e00e27308 */ /* 0x000ff40000002400 */
[----:B------:R-:W-:Y:S01]  /*7d10*/  MUFU.TANH R249, R12 ;  /* 0x0000000c00f97308 */ /* 0x000fe20000002400 */
[-C--:B--2---:R-:W-:Y:S09]  /*7d20*/  HMMA.16816.F32 R20, R204, R4.reuse, R20 ;  /* 0x00000004cc14723c */ /* 0x084ff20000001814 */
[----:B------:R-:W-:Y:S01]  /*7d30*/  MUFU.TANH R223, R17 ;  /* 0x0000001100df7308 */ /* 0x000fe20000002400 */
[C---:B------:R-:W-:Y:S09]  /*7d40*/  HMMA.16816.F32 R24, R212.reuse, R4, R24 ;  /* 0x00000004d418723c */ /* 0x040ff20000001818 */
[----:B------:R-:W-:Y:S01]  /*7d50*/  MUFU.TANH R227, R13 ;  /* 0x0000000d00e37308 */ /* 0x000fe20000002400 */
[-C--:B------:R-:W-:Y:S04]  /*7d60*/  HMMA.16816.F32 R28, R212, R6.reuse, R28 ;  /* 0x00000006d41c723c */ /* 0x080fe8000000181c */
[----:B------:R-:W-:Y:S04]  /*7d70*/  FMUL.FTZ R23, R23, c[0x0][0x320] ;  /* 0x0000c80017177a20 */ /* 0x000fe80000410000 */
[C---:B------:R-:W-:Y:S01]  /*7d80*/  HMMA.16816.F32 R32, R204.reuse, R6, R32 ;  /* 0x00000006cc20723c */ /* 0x040fe20000001820 */
[----:B------:R-:W-:Y:S01]  /*7d90*/  MUFU.TANH R221, R19 ;  /* 0x0000001300dd7308 */ /* 0x000fe20000002400 */
[----:B------:R-:W2:Y:S02]  /*7da0*/  LDSM.16.M88.4 R4, [R231+0x3000] ;  /* 0x00300000e704783b */ /* 0x000ea40000000200 */
[----:B------:R-:W-:Y:S02]  /*7db0*/  FMUL.FTZ R22, R22, c[0x0][0x320] ;  /* 0x0000c80016167a20 */ /* 0x000fe40000410000 */
[----:B------:R-:W-:Y:S02]  /*7dc0*/  FMUL.FTZ R21, R21, c[0x0][0x320] ;  /* 0x0000c80015157a20 */ /* 0x000fe40000410000 */
[----:B------:R-:W-:Y:S03]  /*7dd0*/  FMUL.FTZ R20, R20, c[0x0][0x320] ;  /* 0x0000c80014147a20 */ /* 0x000fe60000410000 */
[----:B----4-:R-:W-:Y:S01]  /*7de0*/  MUFU.TANH R135, R23 ;  /* 0x0000001700877308 */ /* 0x010fe20000002400 */
        /* <DEDUP_REMOVED lines=14> */
[----:B------:R1:W-:Y:S01]  /*7ed0*/  MUFU.TANH R30, R29 ;  /* 0x0000001d001e7308 */ /* 0x0003e20000002400 */
[-C--:B--2---:R-:W-:Y:S08]  /*7ee0*/  HMMA.16816.F32 R36, R204, R4.reuse, R36 ;  /* 0x00000004cc24723c */ /* 0x084ff00000001824 */
[C---:B------:R-:W-:Y:S01]  /*7ef0*/  HMMA.16816.F32 R40, R212.reuse, R4, R40 ;  /* 0x00000004d428723c */ /* 0x040fe20000001828 */
[----:B------:R-:W2:Y:S03]  /*7f00*/  MUFU.TANH R220, R20 ;  /* 0x0000001400dc7308 */ /* 0x000ea60000002400 */
[----:B----4-:R-:W-:Y:S04]  /*7f10*/  IMAD.MOV.U32 R28, RZ, RZ, R246 ;  /* 0x000000ffff1c7224 */ /* 0x010fe800078e00f6 */
[-C--:B------:R-:W-:Y:S03]  /*7f20*/  HMMA.16816.F32 R44, R212, R6.reuse, R44 ;  /* 0x00000006d42c723c */ /* 0x080fe6000000182c */
[----:B------:R-:W2:Y:S01]  /*7f30*/  MUFU.TANH R217, R26 ;  /* 0x0000001a00d97308 */ /* 0x000ea20000002400 */
[----:B-1----:R-:W-:Y:S04]  /*7f40*/  MOV R29, R247 ;  /* 0x000000f7001d7202 */ /* 0x002fe80000000f00 */
[C---:B------:R-:W-:Y:S01]  /*7f50*/  HMMA.16816.F32 R48, R204.reuse, R6, R48 ;  /* 0x00000006cc30723c */ /* 0x040fe20000001830 */
[----:B------:R-:W1:Y:S01]  /*7f60*/  LDSM.16.M88.4 R4, [R231+0x3800] ;  /* 0x00380000e704783b */ /* 0x000e620000000200 */
[----:B------:R-:W-:Y:S04]  /*7f70*/  DEPBAR.LE SB0, 0x0 ;  /* 0x000080000000791a */ /* 0x000fe80000000000 */
[----:B------:R-:W-:Y:S01]  /*7f80*/  MUFU.TANH R26, R33 ;  /* 0x00000021001a7308 */ /* 0x000fe20000002400 */
[----:B------:R-:W-:Y:S02]  /*7f90*/  FMUL.FTZ R38, R38, c[0x0][0x320] ;  /* 0x0000c80026267a20 */ /* 0x000fe40000410000 */
[----:B------:R-:W4:Y:S03]  /*7fa0*/  LDL.64 R246, [R1+0x30] ;  /* 0x0000300001f67983 */ /* 0x000f260000100a00 */
[----:B------:R-:W-:Y:S02]  /*7fb0*/  FMUL.FTZ R41, R41, c[0x0][0x320] ;  /* 0x0000c80029297a20 */ /* 0x000fe40000410000 */
[----:B------:R-:W-:Y:S02]  /*7fc0*/  FMUL.FTZ R39, R39, c[0x0][0x320] ;  /* 0x0000c80027277a20 */ /* 0x000fe40000410000 */
[----:B------:R3:W-:Y:S01]  /*7fd0*/  MUFU.TANH R15, R38 ;  /* 0x00000026000f7308 */ /* 0x0007e20000002400 */
        /* <DEDUP_REMOVED lines=14> */
[-C--:B-1----:R-:W-:Y:S06]  /*80c0*/  HMMA.16816.F32 R52, R204, R4.reuse, R52 ;  /* 0x00000004cc34723c */ /* 0x082fec0000001834 */
[----:B------:R-:W-:Y:S01]  /*80d0*/  MUFU.TANH R9, R45 ;  /* 0x0000002d00097308 */ /* 0x000fe20000002400 */
[----:B------:R-:W-:Y:S01]  /*80e0*/  FMUL.FTZ R43, R43, c[0x0][0x320] ;  /* 0x0000c8002b2b7a20 */ /* 0x000fe20000410000 */
[C---:B------:R-:W-:Y:S01]  /*80f0*/  HMMA.16816.F32 R56, R212.reuse, R4, R56 ;  /* 0x00000004d438723c */ /* 0x040fe20000001838 */
[----:B------:R-:W1:Y:S07]  /*8100*/  SHFL.IDX PT, R4, R0, RZ, 0x1c1f ;  /* 0x001c1fff00047589 */ /* 0x000e6e00000e0000 */
[----:B------:R-:W-:Y:S01]  /*8110*/  MUFU.TANH R209, R24 ;  /* 0x0000001800d17308 */ /* 0x000fe20000002400 */
[-C--:B------:R-:W-:Y:S01]  /*8120*/  HMMA.16816.F32 R60, R212, R6.reuse, R60 ;  /* 0x00000006d43c723c */ /* 0x080fe2000000183c */
[----:B------:R1:W2:Y:S07]  /*8130*/  SHFL.IDX PT, R5, R0, 0x3, 0x1c1f ;  /* 0x007c1f0000057f89 */ /* 0x0002ae00000e0000 */
[----:B------:R-:W-:Y:S01]  /*8140*/  HMMA.16816.F32 R64, R204, R6, R64 ;  /* 0x00000006cc40723c */ /* 0x000fe20000001840 */
[----:B------:R-:W-:Y:S03]  /*8150*/  MUFU.TANH R8, R46 ;  /* 0x0000002e00087308 */ /* 0x000fe60000002400 */
[----:B------:R-:W-:Y:S02]  /*8160*/  FMUL.FTZ R52, R52, c[0x0][0x320] ;  /* 0x0000c80034347a20 */ /* 0x000fe40000410000 */
[----:B------:R-:W-:Y:S02]  /*8170*/  FMUL.FTZ R53, R53, c[0x0][0x320] ;  /* 0x0000c80035357a20 */ /* 0x000fe40000410000 */
[----:B------:R-:W-:Y:S03]  /*8180*/  FMUL.FTZ R6, R55, c[0x0][0x320] ;  /* 0x0000c80037067a20 */ /* 0x000fe60000410000 */
[----:B------:R2:W-:Y:S01]  /*8190*/  MUFU.TANH R7, R47 ;  /* 0x0000002f00077308 */ /* 0x0005e20000002400 */
[----:B------:R-:W-:Y:S02]  /*81a0*/  FMUL.FTZ R54, R54, c[0x0][0x320] ;  /* 0x0000c80036367a20 */ /* 0x000fe40000410000 */
[----:B------:R-:W-:Y:S01]  /*81b0*/  FMUL.FTZ R56, R56, c[0x0][0x320] ;  /* 0x0000c80038387a20 */ /* 0x000fe20000410000 */
[----:B-1----:R-:W-:Y:S01]  /*81c0*/  MOV R0, 0xffffffc0 ;  /* 0xffffffc000007802 */ /* 0x002fe20000000f00 */
[----:B------:R-:W-:Y:S02]  /*81d0*/  FMUL.FTZ R60, R60, c[0x0][0x320] ;  /* 0x0000c8003c3c7a20 */ /* 0x000fe40000410000 */
[----:B------:R-:W-:Y:S03]  /*81e0*/  FMUL.FTZ R58, R58, c[0x0][0x320] ;  /* 0x0000c8003a3a7a20 */ /* 0x000fe60000410000 */
[----:B------:R-:W-:Y:S01]  /*81f0*/  MUFU.TANH R11, R41 ;  /* 0x00000029000b7308 */ /* 0x000fe20000002400 */
[----:B------:R-:W-:Y:S02]  /*8200*/  IMAD R0, R131, R0, 0x1 ;  /* 0x0000000183007424 */ /* 0x000fe400078e0200 */
[----:B------:R-:W-:Y:S02]  /*8210*/  FMUL.FTZ R57, R57, c[0x0][0x320] ;  /* 0x0000c80039397a20 */ /* 0x000fe40000410000 */
[----:B------:R-:W-:Y:S01]  /*8220*/  FMUL.FTZ R59, R59, c[0x0][0x320] ;  /* 0x0000c8003b3b7a20 */ /* 0x000fe20000410000 */
[----:B------:R-:W-:Y:S01]  /*8230*/  IADD3 R0, R0, c[0x0][0x1d0], -R239 ;  /* 0x0000740000007a10 */ /* 0x000fe20007ffe8ef */
[----:B------:R-:W-:Y:S03]  /*8240*/  FMUL.FTZ R62, R62, c[0x0][0x320] ;  /* 0x0000c8003e3e7a20 */ /* 0x000fe60000410000 */
[----:B------:R-:W-:Y:S01]  /*8250*/  IADD3 R0, R0, -c[0x0][0x168], RZ ;  /* 0x80005a0000007a10 */ /* 0x000fe20007ffe0ff */
[----:B------:R1:W-:Y:S03]  /*8260*/  MUFU.TANH R208, R25 ;  /* 0x0000001900d07308 */ /* 0x0003e60000002400 */
[C---:B------:R-:W-:Y:S01]  /*8270*/  IADD3 R4, R0.reuse, R4, RZ ;  /* 0x0000000400047210 */ /* 0x040fe20007ffe0ff */
[C---:B------:R-:W-:Y:S01]  /*8280*/  IMAD.IADD R3, R0.reuse, 0x1, R3 ;  /* 0x0000000100037824 */ /* 0x040fe200078e0203 */
[----:B------:R-:W-:Y:S02]  /*8290*/  IADD3 R2, R0, R2, RZ ;  /* 0x0000000200027210 */ /* 0x000fe40007ffe0ff */
[----:B------:R-:W-:Y:S02]  /*82a0*/  ISETP.GT.AND P0, PT, R4, 0x1, PT ;  /* 0x000000010400780c */ /* 0x000fe40003f04270 */
[----:B------:R-:W-:Y:S01]  /*82b0*/  ISETP.GT.AND P1, PT, R2, RZ, PT ;  /* 0x000000ff0200720c */ /* 0x000fe20003f24270 */
[----:B------:R-:W1:Y:S01]  /*82c0*/  MUFU.TANH R35, R35 ;  /* 0x0000002300237308 */ /* 0x000e620000002400 */
[----:B------:R-:W-:Y:S02]  /*82d0*/  FSEL R18, R128, -INF , P0 ;  /* 0xff80000080127808 */ /* 0x000fe40000000000 */
[----:B------:R-:W4:Y:S01]  /*82e0*/  LDL R128, [R1+0x28] ;  /* 0x0000280001807983 */ /* 0x000f220000100800 */
[----:B------:R-:W-:Y:S02]  /*82f0*/  ISETP.GT.AND P2, PT, R3, RZ, PT ;  /* 0x000000ff0300720c */ /* 0x000fe40003f44270 */
[----:B---3--:R-:W-:Y:S02]  /*8300*/  FSEL R38, R251, -INF , P1 ;  /* 0xff800000fb267808 */ /* 0x008fe40000800000 */
[----:B------:R-:W-:Y:S02]  /*8310*/  MOV R251, R29 ;  /* 0x0000001d00fb7202 */ /* 0x000fe40000000f00 */
[----:B------:R-:W-:Y:S01]  /*8320*/  FSEL R23, R129, -INF , P2 ;  /* 0xff80000081177808 */ /* 0x000fe20001000000 */
[----:B------:R3:W-:Y:S01]  /*8330*/  MUFU.TANH R29, R52 ;  /* 0x00000034001d7308 */ /* 0x0007e20000002400 */
[----:B------:R-:W-:Y:S02]  /*8340*/  ISETP.GT.AND P2, PT, R2, 0x1, PT ;  /* 0x000000010200780c */ /* 0x000fe40003f44270 */
[----:B--2---:R-:W-:Y:S01]  /*8350*/  IADD3 R0, R0, R5, RZ ;  /* 0x0000000500007210 */ /* 0x004fe20007ffe0ff */
[----:B------:R-:W-:Y:S01]  /*8360*/  FMUL.FTZ R5, R51, c[0x0][0x320] ;  /* 0x0000c80033057a20 */ /* 0x000fe20000410000 */
[----:B------:R-:W-:Y:S01]  /*8370*/  FSEL R39, R250, -INF , P2 ;  /* 0xff800000fa277808 */ /* 0x000fe20001000000 */
[----:B------:R-:W-:Y:S01]  /*8380*/  IMAD.MOV.U32 R250, RZ, RZ, R28 ;  /* 0x000000fffffa7224 */ /* 0x000fe200078e001c */
[C---:B------:R-:W-:Y:S02]  /*8390*/  ISETP.GT.AND P2, PT, R0.reuse, 0x9, PT ;  /* 0x000000090000780c */ /* 0x040fe40003f44270 */
[----:B------:R-:W-:Y:S01]  /*83a0*/  ISETP.GT.AND P1, PT, R0, 0x8, PT ;  /* 0x000000080000780c */ /* 0x000fe20003f24270 */
[----:B------:R2:W1:Y:S01]  /*83b0*/  MUFU.TANH R136, R22 ;  /* 0x0000001600887308 */ /* 0x0004620000002400 */
[----:B------:R-:W-:Y:S02]  /*83c0*/  FSEL R215, R225, -INF , P2 ;  /* 0xff800000e1d77808 */ /* 0x000fe40001000000 */
[----:B------:R-:W-:Y:S02]  /*83d0*/  ISETP.GT.AND P2, PT, R4, 0x10, PT ;  /* 0x000000100400780c */ /* 0x000fe40003f44270 */
[----:B------:R-:W-:Y:S02]  /*83e0*/  ISETP.GT.AND P5, PT, R3, 0x1, PT ;  /* 0x000000010300780c */ /* 0x000fe40003fa4270 */
[----:B------:R-:W-:Y:S02]  /*83f0*/  FSEL R47, R220, -INF , P2 ;  /* 0xff800000dc2f7808 */ /* 0x000fe40001000000 */
[----:B------:R-:W-:Y:S01]  /*8400*/  ISETP.GT.AND P2, PT, R0, 0x10, PT ;  /* 0x000000100000780c */ /* 0x000fe20003f44270 */
[----:B------:R2:W2:Y:S01]  /*8410*/  MUFU.TANH R216, R27 ;  /* 0x0000001b00d87308 */ /* 0x0004a20000002400 */
[----:B------:R-:W-:Y:S02]  /*8420*/  FSEL R212, R226, -INF , P1 ;  /* 0xff800000e2d47808 */ /* 0x000fe40000800000 */
[----:B------:R-:W-:Y:S02]  /*8430*/  FSEL R217, R217, -INF , P2 ;  /* 0xff800000d9d97808 */ /* 0x000fe40001000000 */
[----:B------:R-:W-:Y:S02]  /*8440*/  ISETP.GT.AND P2, PT, R2, 0x19, PT ;  /* 0x000000190200780c */ /* 0x000fe40003f44270 */
[C---:B------:R-:W-:Y:S02]  /*8450*/  ISETP.GT.AND P1, PT, R3.reuse, 0x8, PT ;  /* 0x000000080300780c */ /* 0x040fe40003f24270 */
[----:B------:R-:W-:Y:S01]  /*8460*/  ISETP.GT.AND P3, PT, R4, RZ, PT ;  /* 0x000000ff0400720c */ /* 0x000fe20003f64270 */
[----:B------:R-:W2:Y:S01]  /*8470*/  MUFU.TANH R224, R16 ;  /* 0x0000001000e07308 */ /* 0x000ea20000002400 */
[----:B------:R-:W-:Y:S02]  /*8480*/  FSEL R24, R252, -INF , P5 ;  /* 0xff800000fc187808 */ /* 0x000fe40002800000 */
[----:B------:R-:W-:Y:S02]  /*8490*/  ISETP.GT.AND P5, PT, R2, 0x8, PT ;  /* 0x000000080200780c */ /* 0x000fe40003fa4270 */
[----:B-1----:R-:W-:Y:S02]  /*84a0*/  FSEL R25, R222, -INF , P1 ;  /* 0xff800000de197808 */ /* 0x002fe40000800000 */
[C---:B------:R-:W-:Y:S02]  /*84b0*/  ISETP.GT.AND P1, PT, R3.reuse, 0x11, PT ;  /* 0x000000110300780c */ /* 0x040fe40003f24270 */
[----:B------:R-:W-:Y:S01]  /*84c0*/  FSEL R206, R30, -INF , P2 ;  /* 0xff8000001ece7808 */ /* 0x000fe20001000000 */
[----:B------:R1:W-:Y:S01]  /*84d0*/  MUFU.TANH R137, R21 ;  /* 0x0000001500897308 */ /* 0x0003e20000002400 */
[----:B------:R-:W-:Y:S02]  /*84e0*/  ISETP.GT.AND P2, PT, R3, 0x19, PT ;  /* 0x000000190300780c */ /* 0x000fe40003f44270 */
[----:B------:R-:W-:Y:S02]  /*84f0*/  FSEL R17, R130, -INF , P3 ;  /* 0xff80000082117808 */ /* 0x000fe40001800000 */
[----:B------:R-:W-:Y:S02]  /*8500*/  FSEL R51, R249, -INF , P5 ;  /* 0xff800000f9337808 */ /* 0x000fe40002800000 */
[----:B------:R-:W-:Y:S02]  /*8510*/  ISETP.GT.AND P5, PT, R4, 0x9, PT ;  /* 0x000000090400780c */ /* 0x000fe40003fa4270 */
[----:B------:R-:W-:Y:S01]  /*8520*/  ISETP.GT.AND P3, PT, R0, RZ, PT ;  /* 0x000000ff0000720c */ /* 0x000fe20003f64270 */
[----:B------:R-:W1:Y:S01]  /*8530*/  MUFU.TANH R32, R32 ;  /* 0x0000002000207308 */ /* 0x000e620000002400 */
[----:B------:R-:W-:Y:S02]  /*8540*/  FSEL R204, R135, -INF , P1 ;  /* 0xff80000087cc7808 */ /* 0x000fe40000800000 */
[----:B------:R-:W-:Y:S02]  /*8550*/  ISETP.GT.AND P1, PT, R2, 0x18, PT ;  /* 0x000000180200780c */ /* 0x000fe40003f24270 */
[----:B---3--:R-:W-:Y:S02]  /*8560*/  FSEL R52, R35, -INF , P2 ;  /* 0xff80000023347808 */ /* 0x008fe40001000000 */
[----:B--2---:R-:W-:Y:S02]  /*8570*/  FSEL R22, R223, -INF , P5 ;  /* 0xff800000df167808 */ /* 0x004fe40002800000 */
[----:B------:R-:W-:Y:S01]  /*8580*/  FSEL R210, R210, -INF , P3 ;  /* 0xff800000d2d27808 */ /* 0x000fe20001800000 */
[----:B------:R-:W2:Y:S01]  /*8590*/  MUFU.TANH R16, R37 ;  /* 0x0000002500107308 */ /* 0x000ea20000002400 */
[----:B------:R-:W-:Y:S02]  /*85a0*/  ISETP.GT.AND P3, PT, R2, 0x9, PT ;  /* 0x000000090200780c */ /* 0x000fe40003f64270 */
[----:B------:R-:W-:Y:S02]  /*85b0*/  ISETP.GT.AND P5, PT, R3, 0x10, PT ;  /* 0x000000100300780c */ /* 0x000fe40003fa4270 */
[----:B------:R-:W-:Y:S02]  /*85c0*/  FSEL R207, R134, -INF , P1 ;  /* 0xff80000086cf7808 */ /* 0x000fe40000800000 */
[----:B------:R-:W-:Y:S02]  /*85d0*/  ISETP.GT.AND P1, PT, R4, 0x19, PT ;  /* 0x000000190400780c */ /* 0x000fe40003f24270 */
[----:B------:R-:W-:Y:S01]  /*85e0*/  FSEL R55, R227, -INF , P3 ;  /* 0xff800000e3377808 */ /* 0x000fe20001800000 */
[----:B------:R2:W-:Y:S01]  /*85f0*/  MUFU.TANH R13, R40 ;  /* 0x00000028000d7308 */ /* 0x0005e20000002400 */
[----:B------:R-:W-:Y:S02]  /*8600*/  FSEL R205, R136, -INF , P5 ;  /* 0xff80000088cd7808 */ /* 0x000fe40002800000 */
[C---:B------:R-:W-:Y:S02]  /*8610*/  ISETP.GT.AND P0, PT, R0.reuse, 0x1, PT ;  /* 0x000000010000780c */ /* 0x040fe40003f04270 */
[----:B------:R-:W-:Y:S02]  /*8620*/  ISETP.GT.AND P3, PT, R3, 0x9, PT ;  /* 0x000000090300780c */ /* 0x000fe40003f64270 */
[----:B------:R-:W-:Y:S02]  /*8630*/  ISETP.GT.AND P5, PT, R0, 0x11, PT ;  /* 0x000000110000780c */ /* 0x000fe40003fa4270 */
[----:B------:R-:W-:Y:S01]  /*8640*/  FSEL R44, R26, -INF , P1 ;  /* 0xff8000001a2c7808 */ /* 0x000fe20000800000 */
[----:B------:R-:W3:Y:S01]  /*8650*/  MUFU.TANH R20, R34 ;  /* 0x0000002200147308 */ /* 0x000ee20000002400 */
[----:B------:R-:W-:Y:S01]  /*8660*/  FMUL.FTZ R26, R64, c[0x0][0x320] ;  /* 0x0000c800401a7a20 */ /* 0x000fe20000410000 */
[----:B------:R-:W-:Y:S02]  /*8670*/  FSEL R27, R221, -INF , P3 ;  /* 0xff800000dd1b7808 */ /* 0x000fe40001800000 */
[----:B------:R-:W-:Y:S02]  /*8680*/  ISETP.GT.AND P3, PT, R2, 0x10, PT ;  /* 0x000000100200780c */ /* 0x000fe40003f64270 */
[----:B------:R-:W-:Y:S02]  /*8690*/  FSEL R216, R216, -INF , P5 ;  /* 0xff800000d8d87808 */ /* 0x000fe40002800000 */
[----:B------:R-:W-:Y:S02]  /*86a0*/  FSEL R211, R211, -INF , P0 ;  /* 0xff800000d3d37808 */ /* 0x000fe40000000000 */
[----:B------:R-:W-:Y:S01]  /*86b0*/  MUFU.TANH R19, R36 ;  /* 0x0000002400137308 */ /* 0x000fe20000002400 */
[C---:B------:R-:W-:Y:S02]  /*86c0*/  ISETP.GT.AND P0, PT, R4.reuse, 0x8, PT ;  /* 0x000000080400780c */ /* 0x040fe40003f04270 */
[----:B------:R-:W-:Y:S02]  /*86d0*/  ISETP.GT.AND P5, PT, R4, 0x18, PT ;  /* 0x000000180400780c */ /* 0x000fe40003fa4270 */
[----:B-1----:R-:W-:Y:S02]  /*86e0*/  FSEL R21, R224, -INF , P0 ;  /* 0xff800000e0157808 */ /* 0x002fe40000000000 */
[----:B------:R-:W-:Y:S02]  /*86f0*/  FSEL R45, R32, -INF , P5 ;  /* 0xff800000202d7808 */ /* 0x000fe40002800000 */
[----:B------:R-:W-:Y:S01]  /*8700*/  ISETP.GT.AND P0, PT, R4, 0x11, PT ;  /* 0x000000110400780c */ /* 0x000fe20003f04270 */
[----:B------:R1:W-:Y:S01]  /*8710*/  MUFU.TANH R36, R50 ;  /* 0x0000003200247308 */ /* 0x0003e20000002400 */
[----:B------:R-:W-:Y:S02]  /*8720*/  FSEL R209, R209, -INF , P3 ;  /* 0xff800000d1d17808 */ /* 0x000fe40001800000 */
[----:B------:R-:W-:Y:S02]  /*8730*/  ISETP.GT.AND P3, PT, R0, 0x18, PT ;  /* 0x000000180000780c */ /* 0x000fe40003f64270 */
[----:B------:R-:W-:Y:S02]  /*8740*/  ISETP.GT.AND P5, PT, R4, 0x21, PT ;  /* 0x000000210400780c */ /* 0x000fe40003fa4270 */
[----:B------:R-:W-:Y:S02]  /*8750*/  FSEL R46, R137, -INF , P0 ;  /* 0xff800000892e7808 */ /* 0x000fe40000000000 */
[----:B------:R-:W-:Y:S01]  /*8760*/  ISETP.GT.AND P0, PT, R2, 0x11, PT ;  /* 0x000000110200780c */ /* 0x000fe20003f04270 */
[----:B------:R3:W-:Y:S01]  /*8770*/  MUFU.TANH R28, R53 ;  /* 0x00000035001c7308 */ /* 0x0007e20000002400 */
[----:B------:R-:W-:Y:S02]  /*8780*/  FSEL R219, R219, -INF , P3 ;  /* 0xff800000dbdb7808 */ /* 0x000fe40001800000 */
[C---:B------:R-:W-:Y:S02]  /*8790*/  ISETP.GT.AND P3, PT, R3.reuse, 0x18, PT ;  /* 0x000000180300780c */ /* 0x040fe40003f64270 */
[----:B--2---:R-:W-:Y:S02]  /*87a0*/  FSEL R40, R16, -INF , P5 ;  /* 0xff80000010287808 */ /* 0x004fe40002800000 */
[----:B------:R-:W-:Y:S02]  /*87b0*/  ISETP.GT.AND P5, PT, R2, 0x21, PT ;  /* 0x000000210200780c */ /* 0x000fe40003fa4270 */
[----:B------:R-:W-:Y:S01]  /*87c0*/  FSEL R208, R208, -INF , P0 ;  /* 0xff800000d0d07808 */ /* 0x000fe20000000000 */
[----:B------:R-:W2:Y:S01]  /*87d0*/  MUFU.TANH R218, R31 ;  /* 0x0000001f00da7308 */ /* 0x000ea20000002400 */
[C---:B------:R-:W-:Y:S02]  /*87e0*/  ISETP.GT.AND P0, PT, R0.reuse, 0x19, PT ;  /* 0x000000190000780c */ /* 0x040fe40003f04270 */
[----:B------:R-:W-:Y:S02]  /*87f0*/  ISETP.GT.AND P1, PT, R3, 0x20, PT ;  /* 0x000000200300780c */ /* 0x000fe40003f24270 */
[----:B-1----:R-:W-:Y:S02]  /*8800*/  FSEL R50, R11, -INF , P5 ;  /* 0xff8000000b327808 */ /* 0x002fe40002800000 */
[----:B------:R-:W-:Y:S02]  /*8810*/  ISETP.GT.AND P5, PT, R0, 0x29, PT ;  /* 0x000000290000780c */ /* 0x000fe40003fa4270 */
[----:B------:R-:W-:Y:S01]  /*8820*/  ISETP.GT.AND P2, PT, R2, 0x20, PT ;  /* 0x000000200200780c */ /* 0x000fe20003f44270 */
[----:B------:R1:W1:Y:S01]  /*8830*/  MUFU.TANH R12, R42 ;  /* 0x0000002a000c7308 */ /* 0x0002620000002400 */
[----:B------:R-:W-:Y:S02]  /*8840*/  FMNMX.FTZ R137, R17, R132, !PT ;  /* 0x0000008411897209 */ /* 0x000fe40007810000 */
[----:B---3--:R-:W-:Y:S01]  /*8850*/  FSEL R53, R20, -INF , P3 ;  /* 0xff80000014357808 */ /* 0x008fe20001800000 */
[----:B------:R-:W-:Y:S01]  /*8860*/  FMUL.FTZ R20, R65, c[0x0][0x320] ;  /* 0x0000c80041147a20 */ /* 0x000fe20000410000 */
[----:B------:R-:W-:Y:S02]  /*8870*/  ISETP.GT.AND P3, PT, R3, 0x21, PT ;  /* 0x000000210300780c */ /* 0x000fe40003f64270 */
[----:B------:R-:W-:Y:S03]  /*8880*/  FMNMX.FTZ R137, R18, R137, !PT ;  /* 0x0000008912897209 */ /* 0x000fe60007810000 */
[----:B------:R3:W3:Y:S01]  /*8890*/  MUFU.TANH R213, R43 ;  /* 0x0000002b00d57308 */ /* 0x0006e20000002400 */
[----:B------:R-:W-:Y:S02]  /*88a0*/  FMNMX.FTZ R137, R21, R137, !PT ;  /* 0x0000008915897209 */ /* 0x000fe40007810000 */
[----:B--2---:R-:W-:Y:S02]  /*88b0*/  FSEL R218, R218, -INF , P0 ;  /* 0xff800000dada7808 */ /* 0x004fe40000000000 */
[----:B------:R-:W-:Y:S02]  /*88c0*/  ISETP.GT.AND P0, PT, R4, 0x20, PT ;  /* 0x000000200400780c */ /* 0x000fe40003f04270 */
[----:B------:R-:W-:Y:S03]  /*88d0*/  FMNMX.FTZ R137, R22, R137, !PT ;  /* 0x0000008916897209 */ /* 0x000fe60007810000 */
[----:B------:R2:W-:Y:S01]  /*88e0*/  MUFU.TANH R35, R57 ;  /* 0x0000003900237308 */ /* 0x0005e20000002400 */
[----:B------:R-:W-:Y:S01]  /*88f0*/  FSEL R41, R19, -INF , P0 ;  /* 0xff80000013297808 */ /* 0x000fe20000000000 */
[----:B------:R-:W-:Y:S01]  /*8900*/  FMUL.FTZ R19, R66, c[0x0][0x320] ;  /* 0x0000c80042137a20 */ /* 0x000fe20000410000 */
[----:B------:R-:W-:Y:S02]  /*8910*/  ISETP.GT.AND P0, PT, R0, 0x20, PT ;  /* 0x000000200000780c */ /* 0x000fe40003f04270 */
[----:B-1----:R-:W-:Y:S02]  /*8920*/  FSEL R42, R14, -INF , P3 ;  /* 0xff8000000e2a7808 */ /* 0x002fe40001800000 */
[----:B------:R-:W-:Y:S02]  /*8930*/  ISETP.GT.AND P3, PT, R2, 0x28, PT ;  /* 0x000000280200780c */ /* 0x000fe40003f64270 */
[----:B------:R-:W-:Y:S01]  /*8940*/  FSEL R214, R12, -INF , P0 ;  /* 0xff8000000cd67808 */ /* 0x000fe20000000000 */
[----:B------:R1:W1:Y:S01]  /*8950*/  MUFU.TANH R33, R49 ;  /* 0x0000003100217308 */ /* 0x0002620000002400 */
[----:B------:R-:W-:Y:S01]  /*8960*/  ISETP.GT.AND P0, PT, R2, 0x29, PT ;  /* 0x000000290200780c */ /* 0x000fe20003f04270 */
[----:B------:R-:W-:Y:S01]  /*8970*/  FMUL.FTZ R12, R67, c[0x0][0x320] ;  /* 0x0000c800430c7a20 */ /* 0x000fe20000410000 */
[----:B------:R-:W-:Y:S02]  /*8980*/  FMNMX.FTZ R137, R47, R137, !PT ;  /* 0x000000892f897209 */ /* 0x000fe40007810000 */
[----:B---3--:R-:W-:Y:S02]  /*8990*/  FSEL R43, R15, -INF , P1 ;  /* 0xff8000000f2b7808 */ /* 0x008fe40000800000 */
[----:B------:R-:W-:Y:S02]  /*89a0*/  ISETP.GT.AND P1, PT, R0, 0x21, PT ;  /* 0x000000210000780c */ /* 0x000fe40003f24270 */
[----:B------:R-:W-:Y:S01]  /*89b0*/  FMNMX.FTZ R137, R46, R137, !PT ;  /* 0x000000892e897209 */ /* 0x000fe20007810000 */
[----:B------:R-:W3:Y:S01]  /*89c0*/  MUFU.TANH R6, R6 ;  /* 0x0000000600067308 */ /* 0x000ee20000002400 */
[----:B------:R-:W-:Y:S02]  /*89d0*/  FSEL R213, R213, -INF , P1 ;  /* 0xff800000d5d57808 */ /* 0x000fe40000800000 */
[C---:B------:R-:W-:Y:S02]  /*89e0*/  ISETP.GT.AND P1, PT, R4.reuse, 0x28, PT ;  /* 0x000000280400780c */ /* 0x040fe40003f24270 */
[----:B--2---:R-:W-:Y:S02]  /*89f0*/  FSEL R57, R7, -INF , P5 ;  /* 0xff80000007397808 */ /* 0x004fe40002800000 */
[----:B------:R-:W-:Y:S02]  /*8a00*/  ISETP.GT.AND P5, PT, R4, 0x30, PT ;  /* 0x000000300400780c */ /* 0x000fe40003fa4270 */
[----:B------:R-:W-:Y:S01]  /*8a10*/  FMNMX.FTZ R137, R45, R137, !PT ;  /* 0x000000892d897209 */ /* 0x000fe20007810000 */
[----:B------:R-:W2:Y:S01]  /*8a20*/  MUFU.TANH R34, R48 ;  /* 0x0000003000227308 */ /* 0x000ea20000002400 */
[----:B------:R-:W-:Y:S02]  /*8a30*/  FSEL R29, R29, -INF , P5 ;  /* 0xff8000001d1d7808 */ /* 0x000fe40002800000 */
[----:B------:R-:W-:Y:S02]  /*8a40*/  ISETP.GT.AND P5, PT, R3, 0x31, PT ;  /* 0x000000310300780c */ /* 0x000fe40003fa4270 */
[----:B-1----:R-:W-:Y:S02]  /*8a50*/  FSEL R49, R10, -INF , P3 ;  /* 0xff8000000a317808 */ /* 0x002fe40001800000 */
[----:B------:R-:W-:Y:S02]  /*8a60*/  ISETP.GT.AND P3, PT, R4, 0x29, PT ;  /* 0x000000290400780c */ /* 0x000fe40003f64270 */
[----:B------:R-:W-:Y:S01]  /*8a70*/  FMNMX.FTZ R137, R44, R137, !PT ;  /* 0x000000892c897209 */ /* 0x000fe20007810000 */
[----:B------:R-:W1:Y:S01]  /*8a80*/  MUFU.TANH R26, R26 ;  /* 0x0000001a001a7308 */ /* 0x000e620000002400 */
[----:B------:R-:W-:Y:S02]  /*8a90*/  FSEL R33, R33, -INF , P3 ;  /* 0xff80000021217808 */ /* 0x000fe40001800000 */
[----:B------:R-:W-:Y:S02]  /*8aa0*/  ISETP.GT.AND P3, PT, R4, 0x38, PT ;  /* 0x000000380400780c */ /* 0x000fe40003f64270 */
[----:B---3--:R-:W-:Y:S01]  /*8ab0*/  FSEL R30, R6, -INF , P5 ;  /* 0xff800000061e7808 */ /* 0x008fe20002800000 */
[----:B------:R-:W-:Y:S01]  /*8ac0*/  FMUL.FTZ R6, R63, c[0x0][0x320] ;  /* 0x0000c8003f067a20 */ /* 0x000fe20000410000 */
[C---:B------:R-:W-:Y:S02]  /*8ad0*/  ISETP.GT.AND P5, PT, R2.reuse, 0x31, PT ;  /* 0x000000310200780c */ /* 0x040fe40003fa4270 */
[----:B------:R-:W-:Y:S01]  /*8ae0*/  FMNMX.FTZ R137, R41, R137, !PT ;  /* 0x0000008929897209 */ /* 0x000fe20007810000 */
[----:B------:R-:W3:Y:S01]  /*8af0*/  MUFU.TANH R5, R5 ;  /* 0x0000000500057308 */ /* 0x000ee20000002400 */
[----:B------:R-:W-:Y:S02]  /*8b00*/  FSEL R35, R35, -INF , P5 ;  /* 0xff80000023237808 */ /* 0x000fe40002800000 */
[----:B------:R-:W-:Y:S02]  /*8b10*/  ISETP.GT.AND P5, PT, R2, 0x38, PT ;  /* 0x000000380200780c */ /* 0x000fe40003fa4270 */
[----:B--2---:R-:W-:Y:S02]  /*8b20*/  FSEL R34, R34, -INF , P1 ;  /* 0xff80000022227808 */ /* 0x004fe40000800000 */
[----:B------:R-:W-:Y:S02]  /*8b30*/  ISETP.GT.AND P1, PT, R4, 0x31, PT ;  /* 0x000000310400780c */ /* 0x000fe40003f24270 */
[----:B------:R-:W-:Y:S01]  /*8b40*/  FSEL R48, R9, -INF , P0 ;  /* 0xff80000009307808 */ /* 0x000fe20000000000 */
[----:B------:R2:W2:Y:S01]  /*8b50*/  MUFU.TANH R31, R54 ;  /* 0x00000036001f7308 */ /* 0x0004a20000002400 */
[----:B------:R-:W-:Y:S02]  /*8b60*/  FSEL R28, R28, -INF , P1 ;  /* 0xff8000001c1c7808 */ /* 0x000fe40000800000 */
[----:B------:R-:W-:Y:S02]  /*8b70*/  ISETP.GT.AND P1, PT, R2, 0x30, PT ;  /* 0x000000300200780c */ /* 0x000fe40003f24270 */
[----:B-1----:R-:W-:Y:S02]  /*8b80*/  FSEL R26, R26, -INF , P3 ;  /* 0xff8000001a1a7808 */ /* 0x002fe40001800000 */
[----:B------:R-:W-:Y:S02]  /*8b90*/  ISETP.GT.AND P3, PT, R2, 0x39, PT ;  /* 0x000000390200780c */ /* 0x000fe40003f64270 */
[----:B------:R-:W-:Y:S01]  /*8ba0*/  FMNMX.FTZ R2, R23, R133, !PT ;  /* 0x0000008517027209 */ /* 0x000fe20007810000 */
[----:B------:R-:W1:Y:S01]  /*8bb0*/  MUFU.TANH R37, R56 ;  /* 0x0000003800257308 */ /* 0x000e620000002400 */
[----:B------:R-:W-:Y:S02]  /*8bc0*/  ISETP.GT.AND P0, PT, R3, 0x29, PT ;  /* 0x000000290300780c */ /* 0x000fe40003f04270 */
[----:B------:R-:W-:Y:S02]  /*8bd0*/  FMNMX.FTZ R2, R24, R2, !PT ;  /* 0x0000000218027209 */ /* 0x000fe40007810000 */
[----:B---3--:R-:W-:Y:S02]  /*8be0*/  FSEL R32, R5, -INF , P0 ;  /* 0xff80000005207808 */ /* 0x008fe40000000000 */
[----:B------:R-:W-:Y:S02]  /*8bf0*/  ISETP.GT.AND P0, PT, R3, 0x30, PT ;  /* 0x000000300300780c */ /* 0x000fe40003f04270 */
[----:B------:R-:W-:Y:S01]  /*8c00*/  FMNMX.FTZ R2, R25, R2, !PT ;  /* 0x0000000219027209 */ /* 0x000fe20007810000 */
[----:B------:R3:W3:Y:S01]  /*8c10*/  MUFU.TANH R56, R58 ;  /* 0x0000003a00387308 */ /* 0x0006e20000002400 */
[----:B------:R-:W-:Y:S02]  /*8c20*/  FMNMX.FTZ R137, R40, R137, !PT ;  /* 0x0000008928897209 */ /* 0x000fe40007810000 */
[----:B------:R-:W-:Y:S02]  /*8c30*/  FMNMX.FTZ R2, R27, R2, !PT ;  /* 0x000000021b027209 */ /* 0x000fe40007810000 */
[----:B--2---:R-:W-:Y:S01]  /*8c40*/  FSEL R54, R13, -INF , P2 ;  /* 0xff8000000d367808 */ /* 0x004fe20001000000 */
[----:B------:R-:W-:Y:S01]  /*8c50*/  FMUL.FTZ R13, R61, c[0x0][0x320] ;  /* 0x0000c8003d0d7a20 */ /* 0x000fe20000410000 */
[C---:B------:R-:W-:Y:S02]  /*8c60*/  ISETP.GT.AND P2, PT, R0.reuse, 0x28, PT ;  /* 0x000000280000780c */ /* 0x040fe40003f44270 */
[----:B------:R-:W-:Y:S01]  /*8c70*/  FSEL R31, R31, -INF , P0 ;  /* 0xff8000001f1f7808 */ /* 0x000fe20000000000 */
[----:B------:R-:W2:Y:S01]  /*8c80*/  MUFU.TANH R20, R20 ;  /* 0x0000001400147308 */ /* 0x000ea20000002400 */
[----:B------:R-:W-:Y:S02]  /*8c90*/  ISETP.GT.AND P0, PT, R0, 0x30, PT ;  /* 0x000000300000780c */ /* 0x000fe40003f04270 */
[----:B------:R-:W-:Y:S02]  /*8ca0*/  FMNMX.FTZ R2, R205, R2, !PT ;  /* 0x00000002cd027209 */ /* 0x000fe40007810000 */
[----:B-1----:R-:W-:Y:S02]  /*8cb0*/  FSEL R37, R37, -INF , P1 ;  /* 0xff80000025257808 */ /* 0x002fe40000800000 */
[----:B------:R-:W-:Y:S02]  /*8cc0*/  ISETP.GT.AND P1, PT, R3, 0x38, PT ;  /* 0x000000380300780c */ /* 0x000fe40003f24270 */
[----:B------:R-:W-:Y:S01]  /*8cd0*/  FMNMX.FTZ R2, R204, R2, !PT ;  /* 0x00000002cc027209 */ /* 0x000fe20007810000 */
[----:B------:R-:W1:Y:S01]  /*8ce0*/  MUFU.TANH R12, R12 ;  /* 0x0000000c000c7308 */ /* 0x000e620000002400 */
[----:B------:R-:W-:Y:S02]  /*8cf0*/  FMNMX.FTZ R137, R34, R137, !PT ;  /* 0x0000008922897209 */ /* 0x000fe40007810000 */
[----:B------:R-:W-:Y:S02]  /*8d00*/  FMNMX.FTZ R2, R53, R2, !PT ;  /* 0x0000000235027209 */ /* 0x000fe40007810000 */
[----:B---3--:R-:W-:Y:S02]  /*8d10*/  FSEL R58, R8, -INF , P2 ;  /* 0xff800000083a7808 */ /* 0x008fe40001000000 */
[C---:B------:R-:W-:Y:S02]  /*8d20*/  ISETP.GT.AND P2, PT, R3.reuse, 0x28, PT ;  /* 0x000000280300780c */ /* 0x040fe40003f44270 */
[----:B------:R-:W-:Y:S01]  /*8d30*/  FSEL R56, R56, -INF , P0 ;  /* 0xff80000038387808 */ /* 0x000fe20000000000 */
[----:B------:R-:W3:Y:S01]  /*8d40*/  MUFU.TANH R19, R19 ;  /* 0x0000001300137308 */ /* 0x000ee20000002400 */
[----:B------:R-:W-:Y:S02]  /*8d50*/  FSEL R36, R36, -INF , P2 ;  /* 0xff80000024247808 */ /* 0x000fe40001000000 */
[----:B------:R-:W-:Y:S02]  /*8d60*/  ISETP.GT.AND P2, PT, R4, 0x39, PT ;  /* 0x000000390400780c */ /* 0x000fe40003f44270 */
[----:B------:R-:W-:Y:S02]  /*8d70*/  ISETP.GT.AND P0, PT, R3, 0x39, PT ;  /* 0x000000390300780c */ /* 0x000fe40003f04270 */
        /* <DEDUP_REMOVED lines=37> */
[----:B--2---:R-:W-:Y:S02]  /*8fd0*/  FSEL R20, R20, -INF , P2 ;  /* 0xff80000014147808 */ /* 0x004fe40001000000 */
[----:B-1----:R-:W-:Y:S02]  /*8fe0*/  FSEL R12, R12, -INF , P0 ;  /* 0xff8000000c0c7808 */ /* 0x002fe40000000000 */
[C---:B------:R-:W-:Y:S02]  /*8ff0*/  ISETP.GT.AND P0, PT, R0.reuse, 0x39, PT ;  /* 0x000000390000780c */ /* 0x040fe40003f04270 */
[----:B---3--:R-:W-:Y:S02]  /*9000*/  FSEL R19, R19, -INF , P1 ;  /* 0xff80000013137808 */ /* 0x008fe40000800000 */
[C---:B------:R-:W-:Y:S02]  /*9010*/  ISETP.GT.AND P2, PT, R0.reuse, 0x31, PT ;  /* 0x000000310000780c */ /* 0x040fe40003f44270 */
[----:B------:R-:W-:Y:S02]  /*9020*/  FMNMX.FTZ R2, R57, R2, !PT ;  /* 0x0000000239027209 */ /* 0x000fe40007810000 */
[----:B------:R-:W-:Y:S02]  /*9030*/  ISETP.GT.AND P1, PT, R0, 0x38, PT ;  /* 0x000000380000780c */ /* 0x000fe40003f24270 */
[----:B------:R-:W-:Y:S02]  /*9040*/  FMNMX.FTZ R0, R48, R3, !PT ;  /* 0x0000000330007209 */ /* 0x000fe40007810000 */
[----:B------:R-:W-:Y:S02]  /*9050*/  FMNMX.FTZ R137, R26, R137, !PT ;  /* 0x000000891a897209 */ /* 0x000fe40007810000 */
[----:B------:R-:W-:Y:S02]  /*9060*/  FMNMX.FTZ R0, R37, R0, !PT ;  /* 0x0000000025007209 */ /* 0x000fe40007810000 */
[----:B------:R-:W-:Y:S02]  /*9070*/  FSEL R15, R15, -INF , P2 ;  /* 0xff8000000f0f7808 */ /* 0x000fe40001000000 */
[----:B------:R-:W-:Y:S02]  /*9080*/  FMNMX.FTZ R2, R56, R2, !PT ;  /* 0x0000000238027209 */ /* 0x000fe40007810000 */
[----:B------:R-:W-:Y:S02]  /*9090*/  FMNMX.FTZ R137, R20, R137, !PT ;  /* 0x0000008914897209 */ /* 0x000fe40007810000 */
[----:B------:R-:W-:Y:S02]  /*90a0*/  FMNMX.FTZ R4, R19, R5, !PT ;  /* 0x0000000513047209 */ /* 0x000fe40007810000 */
[----:B------:R-:W-:Y:S01]  /*90b0*/  FSEL R14, R14, -INF , P5 ;  /* 0xff8000000e0e7808 */ /* 0x000fe20002800000 */
[----:B------:R-:W1:Y:S01]  /*90c0*/  SHFL.BFLY PT, R5, R137, 0x2, 0x1f ;  /* 0x0c401f0089057f89 */ /* 0x000e6200000e0000 */
[----:B------:R-:W-:Y:S02]  /*90d0*/  FSEL R16, R16, -INF , P1 ;  /* 0xff80000010107808 */ /* 0x000fe40000800000 */
[----:B------:R-:W-:Y:S02]  /*90e0*/  FMNMX.FTZ R2, R15, R2, !PT ;  /* 0x000000020f027209 */ /* 0x000fe40007810000 */
[----:B------:R-:W-:Y:S02]  /*90f0*/  FMNMX.FTZ R0, R35, R0, !PT ;  /* 0x0000000023007209 */ /* 0x000fe40007810000 */
[----:B------:R-:W-:Y:S02]  /*9100*/  FMNMX.FTZ R4, R12, R4, !PT ;  /* 0x000000040c047209 */ /* 0x000fe40007810000 */
[----:B------:R-:W-:Y:S02]  /*9110*/  FSEL R6, R6, -INF , P0 ;  /* 0xff80000006067808 */ /* 0x000fe40000000000 */
[----:B------:R-:W-:Y:S01]  /*9120*/  FMNMX.FTZ R3, R14, R0, !PT ;  /* 0x000000000e037209 */ /* 0x000fe20007810000 */
[----:B------:R-:W2:Y:S01]  /*9130*/  SHFL.BFLY PT, R7, R4, 0x2, 0x1f ;  /* 0x0c401f0004077f89 */ /* 0x000ea200000e0000 */
[----:B------:R-:W-:Y:S02]  /*9140*/  FMNMX.FTZ R0, R16, R2, !PT ;  /* 0x0000000210007209 */ /* 0x000fe40007810000 */
[----:B------:R-:W-:Y:S02]  /*9150*/  FSEL R13, R13, -INF , P3 ;  /* 0xff8000000d0d7808 */ /* 0x000fe40001800000 */
[----:B------:R-:W-:Y:S02]  /*9160*/  FMNMX.FTZ R0, R6, R0, !PT ;  /* 0x0000000006007209 */ /* 0x000fe40007810000 */
[----:B------:R-:W-:Y:S02]  /*9170*/  FMNMX.FTZ R3, R13, R3, !PT ;  /* 0x000000030d037209 */ /* 0x000fe40007810000 */
[----:B------:R-:W-:Y:S01]  /*9180*/  ISETP.GE.AND P5, PT, R131, 0x1, PT ;  /* 0x000000018300780c */ /* 0x000fe20003fa6270 */
[----:B------:R-:W3:Y:S01]  /*9190*/  SHFL.BFLY PT, R2, R0, 0x2, 0x1f ;  /* 0x0c401f0000027f89 */ /* 0x000ee200000e0000 */
[----:B-1----:R-:W-:Y:S07]  /*91a0*/  FMNMX.FTZ R137, R137, R5, !PT ;  /* 0x0000000589897209 */ /* 0x002fee0007810000 */
[----:B------:R-:W1:Y:S04]  /*91b0*/  SHFL.BFLY PT, R135, R3, 0x2, 0x1f ;  /* 0x0c401f0003877f89 */ /* 0x000e6800000e0000 */
[----:B------:R-:W-:Y:S01]  /*91c0*/  @P5 IMAD.WIDE.U32 R8, R235, c[0x0][0x1e0], RZ ;  /* 0x00007800eb085a25 */ /* 0x000fe200078e00ff */
[----:B------:R-:W-:Y:S02]  /*91d0*/  @P5 ISETP.GE.AND P3, PT, R250, c[0x0][0x1d4], PT ;  /* 0x00007500fa005a0c */ /* 0x000fe40003f66270 */
[----:B--2---:R-:W-:Y:S01]  /*91e0*/  FMNMX.FTZ R4, R4, R7, !PT ;  /* 0x0000000704047209 */ /* 0x004fe20007810000 */
[----:B------:R-:W2:Y:S01]  /*91f0*/  SHFL.BFLY PT, R5, R137, 0x1, 0x1f ;  /* 0x0c201f0089057f89 */ /* 0x000ea200000e0000 */
[----:B---3--:R-:W-:Y:S07]  /*9200*/  FMNMX.FTZ R0, R0, R2, !PT ;  /* 0x0000000200007209 */ /* 0x008fee0007810000 */
[----:B------:R-:W3:Y:S01]  /*9210*/  SHFL.BFLY PT, R136, R4, 0x1, 0x1f ;  /* 0x0c201f0004887f89 */ /* 0x000ee200000e0000 */
[----:B------:R-:W-:Y:S05]  /*9220*/  @P5 SHF.R.S32.HI R2, RZ, 0x1f, R235 ;  /* 0x0000001fff025819 */ /* 0x000fea00000114eb */
[----:B------:R-:W-:Y:S01]  /*9230*/  @P5 IMAD R2, R2, c[0x0][0x1e0], RZ ;  /* 0x0000780002025a24 */ /* 0x000fe200078e02ff */
[----:B-1----:R-:W-:Y:S02]  /*9240*/  FMNMX.FTZ R135, R3, R135, !PT ;  /* 0x0000008703877209 */ /* 0x002fe40007810000 */
[----:B------:R-:W1:Y:S01]  /*9250*/  SHFL.BFLY PT, R3, R0, 0x1, 0x1f ;  /* 0x0c201f0000037f89 */ /* 0x000e6200000e0000 */
[----:B------:R-:W-:Y:S05]  /*9260*/  @P5 IMAD R2, R235, c[0x0][0x1e4], R2 ;  /* 0x00007900eb025a24 */ /* 0x000fea00078e0202 */
[----:B------:R-:W-:Y:S02]  /*9270*/  @P5 IADD3 R2, R9, R2, RZ ;  /* 0x0000000209025210 */ /* 0x000fe40007ffe0ff */
[----:B--2---:R-:W-:Y:S01]  /*9280*/  FMNMX.FTZ R137, R137, R5, !PT ;  /* 0x0000000589897209 */ /* 0x004fe20007810000 */
[----:B------:R-:W2:Y:S03]  /*9290*/  SHFL.BFLY PT, R7, R135, 0x1, 0x1f ;  /* 0x0c201f0087077f89 */ /* 0x000ea600000e0000 */
[C---:B------:R-:W-:Y:S02]  /*92a0*/  FSETP.NEU.FTZ.AND P2, PT, R137.reuse, -INF , PT ;  /* 0xff8000008900780b */ /* 0x040fe40003f5d000 */
[----:B---3--:R-:W-:Y:S02]  /*92b0*/  FMNMX.FTZ R136, R4, R136, !PT ;  /* 0x0000008804887209 */ /* 0x008fe40007810000 */
[C---:B------:R-:W-:Y:S01]  /*92c0*/  @P5 SHF.L.U64.HI R4, R8.reuse, 0x6, R2 ;  /* 0x0000000608045819 */ /* 0x040fe20000010202 */
[----:B------:R-:W-:Y:S01]  /*92d0*/  @P5 IMAD.SHL.U32 R8, R8, 0x40, RZ ;  /* 0x0000004008085824 */ /* 0x000fe200078e00ff */
[----:B------:R-:W-:Y:S02]  /*92e0*/  FSEL R2, R137, RZ, P2 ;  /* 0x000000ff89027208 */ /* 0x000fe40001000000 */
[----:B-1----:R-:W-:Y:S03]  /*92f0*/  FMNMX.FTZ R134, R0, R3, !PT ;  /* 0x0000000300867209 */ /* 0x002fe60007810000 */
[----:B------:R-:W-:Y:S01]  /*9300*/  FADD.FTZ R5, -R2, R132 ;  /* 0x0000008402057221 */ /* 0x000fe20000010100 */
[----:B----4-:R-:W-:Y:S04]  /*9310*/  @P5 IADD3 R0, P1, R8, R246, RZ ;  /* 0x000000f608005210 */ /* 0x010fe80007f3e0ff */
[----:B------:R-:W-:Y:S02]  /*9320*/  @P5 LEA R10, P0, R0, c[0x0][0x1c8], 0x1 ;  /* 0x00007200000a5a11 */ /* 0x000fe400078008ff */
[----:B------:R-:W-:Y:S02]  /*9330*/  @P5 IADD3.X R2, R4, R128, RZ, P1, !PT ;  /* 0x0000008004025210 */ /* 0x000fe40000ffe4ff */
[----:B--2---:R-:W-:Y:S02]  /*9340*/  FMNMX.FTZ R135, R135, R7, !PT ;  /* 0x0000000787877209 */ /* 0x004fe40007810000 */
[----:B------:R-:W-:Y:S02]  /*9350*/  @P5 LEA.HI.X R11, R0, c[0x0][0x1cc], R2, 0x1, P0 ;  /* 0x00007300000b5a11 */ /* 0x000fe400000f0c02 */
[----:B------:R-:W-:Y:S03]  /*9360*/  @P5 IADD3 R0, P1, P0, R8, 0x40, R246 ;  /* 0x0000004008005810 */ /* 0x000fe6000783e0f6 */
[----:B------:R1:W-:Y:S01]  /*9370*/  @P5 LDGSTS.E.BYPASS.LTC128B.128 [R248+0x4100], [R10.64], !P3 ;  /* 0x041000000af85fae */ /* 0x0003e2000d901d46 */
[----:B------:R-:W-:Y:S02]  /*9380*/  @P5 IADD3.X R4, R4, RZ, R128, P1, P0 ;  /* 0x000000ff04045210 */ /* 0x000fe40000fe0480 */
[----:B------:R-:W-:Y:S02]  /*9390*/  @P5 LEA R8, P0, R0, c[0x0][0x1c8], 0x1 ;  /* 0x0000720000085a11 */ /* 0x000fe400078008ff */
[----:B------:R-:W-:Y:S02]  /*93a0*/  FSETP.NEU.FTZ.AND P1, PT, R136, -INF , PT ;  /* 0xff8000008800780b */ /* 0x000fe40003f3d000 */
[----:B------:R-:W-:Y:S02]  /*93b0*/  @P5 LEA.HI.X R9, R0, c[0x0][0x1cc], R4, 0x1, P0 ;  /* 0x0000730000095a11 */ /* 0x000fe400000f0c04 */
[C---:B------:R-:W-:Y:S02]  /*93c0*/  FSETP.NEU.FTZ.AND P0, PT, R135.reuse, -INF , PT ;  /* 0xff8000008700780b */ /* 0x040fe40003f1d000 */
[----:B------:R-:W-:Y:S01]  /*93d0*/  FSEL R2, R136, RZ, P1 ;  /* 0x000000ff88027208 */ /* 0x000fe20000800000 */
[----:B------:R2:W-:Y:S01]  /*93e0*/  @P5 LDGSTS.E.BYPASS.LTC128B.128 [R248+0x6100], [R8.64], !P6 ;  /* 0x0610000008f85fae */ /* 0x0005e2000f101d46 */
[----:B------:R-:W-:Y:S03]  /*93f0*/  FSEL R0, R135, RZ, P0 ;  /* 0x000000ff87007208 */ /* 0x000fe60000000000 */
[----:B------:R-:W-:Y:S01]  /*9400*/  FADD.FTZ R4, -R2, R133 ;  /* 0x0000008502047221 */ /* 0x000fe20000010100 */
[----:B------:R-:W-:Y:S01]  /*9410*/  @P5 MOV R2, c[0x0][0x1e0] ;  /* 0x0000780000025a02 */ /* 0x000fe20000000f00 */
[----:B------:R-:W-:Y:S02]  /*9420*/  FADD.FTZ R3, -R0, R138 ;  /* 0x0000008a00037221 */ /* 0x000fe40000010100 */
[----:B------:R-:W-:Y:S05]  /*9430*/  @P5 IMAD.MOV.U32 R0, RZ, RZ, 0x5 ;  /* 0x00000005ff005424 */ /* 0x000fea00078e00ff */
[C---:B------:R-:W-:Y:S02]  /*9440*/  @P5 SHF.L.U64.HI R0, R2.reuse, R0, c[0x0][0x1e4] ;  /* 0x0000790002005619 */ /* 0x040fe40000010200 */
[----:B------:R-:W-:Y:S01]  /*9450*/  @P5 SHF.L.U32 R2, R2, 0x5, RZ ;  /* 0x0000000502025819 */ /* 0x000fe200000006ff */
[----:B--2---:R-:W-:Y:S05]  /*9460*/  FMUL.FTZ R8, R137, c[0x0][0x2d0] ;  /* 0x0000b40089087a20 */ /* 0x004fea0000410000 */
[----:B------:R-:W-:Y:S02]  /*9470*/  FSEL R8, R8, RZ, P2 ;  /* 0x000000ff08087208 */ /* 0x000fe40001000000 */
[-C--:B-1----:R-:W-:Y:S03]  /*9480*/  @P5 IADD3 R10, P2, R10, R2.reuse, RZ ;  /* 0x000000020a0a5210 */ /* 0x082fe60007f5e0ff */
[--C-:B------:R-:W-:Y:S01]  /*9490*/  FFMA.FTZ R7, R17, c[0x0][0x2d0], -R8.reuse ;  /* 0x0000b40011077a23 */ /* 0x100fe20000010808 */
[----:B------:R-:W-:Y:S01]  /*94a0*/  @P5 IADD3.X R11, R0, R11, RZ, P2, !PT ;  /* 0x0000000b000b5210 */ /* 0x000fe200017fe4ff */
[--C-:B------:R-:W-:Y:S02]  /*94b0*/  FFMA.FTZ R9, R22, c[0x0][0x2d0], -R8.reuse ;  /* 0x0000b40016097a23 */ /* 0x100fe40000010808 */
[----:B------:R1:W-:Y:S01]  /*94c0*/  MUFU.EX2 R221, R7 ;  /* 0x0000000700dd7308 */ /* 0x0003e20000000800 */
[--C-:B------:R-:W-:Y:S01]  /*94d0*/  FFMA.FTZ R128, R46, c[0x0][0x2d0], -R8.reuse ;  /* 0x0000b4002e807a23 */ /* 0x100fe20000010808 */
[----:B------:R2:W-:Y:S01]  /*94e0*/  @P5 LDGSTS.E.BYPASS.LTC128B.128 [R248+0x4900], [R10.64], !P3 ;  /* 0x049000000af85fae */ /* 0x0005e2000d901d46 */
[--C-:B------:R-:W-:Y:S02]  /*94f0*/  FFMA.FTZ R129, R45, c[0x0][0x2d0], -R8.reuse ;  /* 0x0000b4002d817a23 */ /* 0x100fe40000010808 */
[--C-:B------:R-:W-:Y:S02]  /*9500*/  FFMA.FTZ R130, R44, c[0x0][0x2d0], -R8.reuse ;  /* 0x0000b4002c827a23 */ /* 0x100fe40000010808 */
[--C-:B------:R-:W-:Y:S02]  /*9510*/  FFMA.FTZ R63, R20, c[0x0][0x2d0], -R8.reuse ;  /* 0x0000b400143f7a23 */ /* 0x100fe40000010808 */
[--C-:B------:R-:W-:Y:S01]  /*9520*/  FFMA.FTZ R61, R34, c[0x0][0x2d0], -R8.reuse ;  /* 0x0000b400223d7a23 */ /* 0x100fe20000010808 */
[----:B------:R-:W3:Y:S01]  /*9530*/  MUFU.EX2 R59, R9 ;  /* 0x00000009003b7308 */ /* 0x000ee20000000800 */
[----:B------:R2:W-:Y:S01]  /*9540*/  @P5 LDGSTS.E.BYPASS.LTC128B.128 [R248+0x6900], [R10.64+0x80], !P6 ;  /* 0x069000800af85fae */ /* 0x0005e2000f101d46 */
[--C-:B------:R-:W-:Y:S02]  /*9550*/  FFMA.FTZ R60, R33, c[0x0][0x2d0], -R8.reuse ;  /* 0x0000b400213c7a23 */ /* 0x100fe40000010808 */
[--C-:B------:R-:W-:Y:S02]  /*9560*/  FFMA.FTZ R62, R26, c[0x0][0x2d0], -R8.reuse ;  /* 0x0000b4001a3e7a23 */ /* 0x100fe40000010808 */
[--C-:B------:R-:W-:Y:S02]  /*9570*/  FFMA.FTZ R47, R47, c[0x0][0x2d0], -R8.reuse ;  /* 0x0000b4002f2f7a23 */ /* 0x100fe40000010808 */
[----:B------:R-:W-:Y:S02]  /*9580*/  IMAD.MOV.U32 R45, RZ, RZ, R235 ;  /* 0x000000ffff2d7224 */ /* 0x000fe400078e00eb */
[--C-:B-1----:R-:W-:Y:S02]  /*9590*/  FFMA.FTZ R7, R18, c[0x0][0x2d0], -R8.reuse ;  /* 0x0000b40012077a23 */ /* 0x102fe40000010808 */
[--C-:B------:R-:W-:Y:S02]  /*95a0*/  FFMA.FTZ R18, R40, c[0x0][0x2d0], -R8.reuse ;  /* 0x0000b40028127a23 */ /* 0x100fe40000010808 */
[----:B------:R1:W-:Y:S01]  /*95b0*/  MUFU.EX2 R226, R7 ;  /* 0x0000000700e27308 */ /* 0x0003e20000000800 */
[----:B------:R-:W-:Y:S01]  /*95c0*/  FFMA.FTZ R40, R29, c[0x0][0x2d0], -R8 ;  /* 0x0000b4001d287a23 */ /* 0x000fe20000010808 */
[-C--:B--2---:R-:W-:Y:S05]  /*95d0*/  @P5 IADD3 R10, P2, R10, R2.reuse, RZ ;  /* 0x000000020a0a5210 */ /* 0x084fea0007f5e0ff */
[----:B------:R-:W-:Y:S05]  /*95e0*/  @P5 IMAD.X R11, R11, 0x1, R0, P2 ;  /* 0x000000010b0b5824 */ /* 0x000fea00010e0600 */
[----:B------:R2:W-:Y:S01]  /*95f0*/  @P5 LDGSTS.E.BYPASS.LTC128B.128 [R248+0x5100], [R10.64], !P3 ;  /* 0x051000000af85fae */ /* 0x0005e2000d901d46 */
[--C-:B-1----:R-:W-:Y:S04]  /*9600*/  FFMA.FTZ R7, R21, c[0x0][0x2d0], -R8.reuse ;  /* 0x0000b40015077a23 */ /* 0x102fe80000010808 */
[----:B------:R1:W-:Y:S03]  /*9610*/  MUFU.EX2 R249, R7 ;  /* 0x0000000700f97308 */ /* 0x0003e60000000800 */
[----:B------:R2:W-:Y:S01]  /*9620*/  @P5 LDGSTS.E.BYPASS.LTC128B.128 [R248+0x7100], [R10.64+0x80], !P6 ;  /* 0x071000800af85fae */ /* 0x0005e2000f101d46 */
[----:B-1----:R-:W-:Y:S05]  /*9630*/  FMUL.FTZ R7, R136, c[0x0][0x2d0] ;  /* 0x0000b40088077a20 */ /* 0x002fea0000410000 */
[----:B------:R-:W-:Y:S02]  /*9640*/  FSEL R7, R7, RZ, P1 ;  /* 0x000000ff07077208 */ /* 0x000fe40000800000 */
[----:B--2---:R-:W-:Y:S03]  /*9650*/  @P5 IADD3 R10, P1, R10, R2, RZ ;  /* 0x000000020a0a5210 */ /* 0x004fe60007f3e0ff */
[--C-:B------:R-:W-:Y:S01]  /*9660*/  FFMA.FTZ R9, R23, c[0x0][0x2d0], -R7.reuse ;  /* 0x0000b40017097a23 */ /* 0x100fe20000010807 */
[----:B------:R-:W-:Y:S01]  /*9670*/  @P5 IADD3.X R11, R11, R0, RZ, P1, !PT ;  /* 0x000000000b0b5210 */ /* 0x000fe20000ffe4ff */
[--C-:B------:R-:W-:Y:S01]  /*9680*/  FFMA.FTZ R2, R27, c[0x0][0x2d0], -R7.reuse ;  /* 0x0000b4001b027a23 */ /* 0x100fe20000010807 */
[----:B------:R-:W-:Y:S01]  /*9690*/  FSETP.NEU.FTZ.AND P1, PT, R134, -INF , PT ;  /* 0xff8000008600780b */ /* 0x000fe20003f3d000 */
[----:B------:R1:W-:Y:S01]  /*96a0*/  MUFU.EX2 R220, R9 ;  /* 0x0000000900dc7308 */ /* 0x0003e20000000800 */
[--C-:B------:R-:W-:Y:S01]  /*96b0*/  FFMA.FTZ R27, R28, c[0x0][0x2d0], -R8.reuse ;  /* 0x0000b4001c1b7a23 */ /* 0x100fe20000010808 */
[----:B------:R2:W-:Y:S01]  /*96c0*/  @P5 LDGSTS.E.BYPASS.LTC128B.128 [R248+0x5900], [R10.64], !P3 ;  /* 0x059000000af85fae */ /* 0x0005e2000d901d46 */
[----:B------:R-:W-:Y:S01]  /*96d0*/  FSEL R0, R134, RZ, P1 ;  /* 0x000000ff86007208 */ /* 0x000fe20000800000 */
[--C-:B------:R-:W-:Y:S02]  /*96e0*/  FFMA.FTZ R53, R53, c[0x0][0x2d0], -R7.reuse ;  /* 0x0000b40035357a23 */ /* 0x100fe40000010807 */
[--C-:B------:R-:W-:Y:S02]  /*96f0*/  FFMA.FTZ R43, R43, c[0x0][0x2d0], -R7.reuse ;  /* 0x0000b4002b2b7a23 */ /* 0x100fe40000010807 */
[--C-:B------:R-:W-:Y:S02]  /*9700*/  FFMA.FTZ R64, R31, c[0x0][0x2d0], -R7.reuse ;  /* 0x0000b4001f407a23 */ /* 0x100fe40000010807 */
[----:B------:R4:W-:Y:S01]  /*9710*/  MUFU.EX2 R227, R2 ;  /* 0x0000000200e37308 */ /* 0x0009e20000000800 */
[----:B------:R2:W-:Y:S01]  /*9720*/  @P5 LDGSTS.E.BYPASS.LTC128B.128 [R248+0x7900], [R10.64+0x80], !P6 ;  /* 0x079000800af85fae */ /* 0x0005e2000f101d46 */
[--C-:B------:R-:W-:Y:S02]  /*9730*/  FFMA.FTZ R65, R30, c[0x0][0x2d0], -R7.reuse ;  /* 0x0000b4001e417a23 */ /* 0x100fe40000010807 */
[--C-:B------:R-:W-:Y:S02]  /*9740*/  FFMA.FTZ R67, R12, c[0x0][0x2d0], -R7.reuse ;  /* 0x0000b4000c437a23 */ /* 0x100fe40000010807 */
[--C-:B------:R-:W-:Y:S01]  /*9750*/  FFMA.FTZ R17, R42, c[0x0][0x2d0], -R7.reuse ;  /* 0x0000b4002a117a23 */ /* 0x100fe20000010807 */
[----:B------:R-:W-:Y:S01]  /*9760*/  MOV R42, R27 ;  /* 0x0000001b002a7202 */ /* 0x000fe20000000f00 */
[--C-:B------:R-:W-:Y:S01]  /*9770*/  FFMA.FTZ R34, R32, c[0x0][0x2d0], -R7.reuse ;  /* 0x0000b40020227a23 */ /* 0x100fe20000010807 */
[----:B------:R-:W2:Y:S01]  /*9780*/  LDSM.16.MT88.4 R20, [R229] ;  /* 0x00000000e514783b */ /* 0x000ea20000004200 */
[--C-:B------:R-:W-:Y:S02]  /*9790*/  FFMA.FTZ R66, R19, c[0x0][0x2d0], -R7.reuse ;  /* 0x0000b40013427a23 */ /* 0x100fe40000010807 */
[--C-:B-1----:R-:W-:Y:S02]  /*97a0*/  FFMA.FTZ R9, R24, c[0x0][0x2d0], -R7.reuse ;  /* 0x0000b40018097a23 */ /* 0x102fe40000010807 */
[----:B------:R-:W-:Y:S03]  /*97b0*/  FFMA.FTZ R24, R52, c[0x0][0x2d0], -R7 ;  /* 0x0000b40034187a23 */ /* 0x000fe60000010807 */
[----:B------:R-:W0:Y:S01]  /*97c0*/  LDGDEPBAR ;  /* 0x00000000000079af */ /* 0x000e220000000000 */
[----:B------:R1:W1:Y:S01]  /*97d0*/  MUFU.EX2 R224, R9 ;  /* 0x0000000900e07308 */ /* 0x0002620000000800 */
[----:B----4-:R-:W-:Y:S02]  /*97e0*/  FADD.FTZ R2, -R0, R139 ;  /* 0x0000008b00027221 */ /* 0x010fe40000010100 */
[--C-:B-1----:R-:W-:Y:S02]  /*97f0*/  FFMA.FTZ R9, R25, c[0x0][0x2d0], -R7.reuse ;  /* 0x0000b40019097a23 */ /* 0x102fe40000010807 */
[----:B------:R-:W-:Y:S05]  /*9800*/  FFMA.FTZ R25, R36, c[0x0][0x2d0], -R7 ;  /* 0x0000b40024197a23 */ /* 0x000fea0000010807 */
[----:B------:R1:W4:Y:S02]  /*9810*/  MUFU.EX2 R225, R9 ;  /* 0x0000000900e17308 */ /* 0x0003240000000800 */
[----:B-1----:R-:W-:Y:S05]  /*9820*/  FMUL.FTZ R9, R135, c[0x0][0x2d0] ;  /* 0x0000b40087097a20 */ /* 0x002fea0000410000 */
[----:B------:R-:W-:Y:S05]  /*9830*/  FSEL R9, R9, RZ, P0 ;  /* 0x000000ff09097208 */ /* 0x000fea0000000000 */
[--C-:B------:R-:W-:Y:S02]  /*9840*/  FFMA.FTZ R0, R39, c[0x0][0x2d0], -R9.reuse ;  /* 0x0000b40027007a23 */ /* 0x100fe40000010809 */
[----:B------:R-:W-:Y:S01]  /*9850*/  FFMA.FTZ R39, R41, c[0x0][0x2d0], -R8 ;  /* 0x0000b40029277a23 */ /* 0x000fe20000010808 */
[----:B---3--:R-:W-:Y:S01]  /*9860*/  MOV R41, R59 ;  /* 0x0000003b00297202 */ /* 0x008fe20000000f00 */
[----:B------:R1:W-:Y:S01]  /*9870*/  MUFU.EX2 R223, R0 ;  /* 0x0000000000df7308 */ /* 0x0003e20000000800 */
[----:B------:R-:W-:Y:S02]  /*9880*/  FMUL.FTZ R8, R134, c[0x0][0x2d0] ;  /* 0x0000b40086087a20 */ /* 0x000fe40000410000 */
[----:B--2---:R-:W-:Y:S01]  /*9890*/  FFMA.FTZ R10, R38, c[0x0][0x2d0], -R9 ;  /* 0x0000b400260a7a23 */ /* 0x004fe20000010809 */
[----:B------:R-:W-:Y:S01]  /*98a0*/  MOV R38, R131 ;  /* 0x0000008300267202 */ /* 0x000fe20000000f00 */
[--C-:B------:R-:W-:Y:S01]  /*98b0*/  FFMA.FTZ R131, R205, c[0x0][0x2d0], -R7.reuse ;  /* 0x0000b400cd837a23 */ /* 0x100fe20000010807 */
[----:B------:R-:W-:Y:S01]  /*98c0*/  F2FP.PACK_AB R205, R224, R220 ;  /* 0x000000dce0cd723e */ /* 0x000fe200000000ff */
[----:B------:R-:W-:Y:S01]  /*98d0*/  FFMA.FTZ R59, R204, c[0x0][0x2d0], -R7 ;  /* 0x0000b400cc3b7a23 */ /* 0x000fe20000010807 */
[----:B------:R-:W-:Y:S01]  /*98e0*/  FSEL R7, R8, RZ, P1 ;  /* 0x000000ff08077208 */ /* 0x000fe20000800000 */
[--C-:B------:R-:W-:Y:S01]  /*98f0*/  FFMA.FTZ R54, R54, c[0x0][0x2d0], -R9.reuse ;  /* 0x0000b40036367a23 */ /* 0x100fe20000010809 */
[----:B------:R-:W-:Y:S01]  /*9900*/  MUFU.EX2 R138, R10 ;  /* 0x0000000a008a7308 */ /* 0x000fe20000000800 */
[--C-:B------:R-:W-:Y:S01]  /*9910*/  FFMA.FTZ R46, R37, c[0x0][0x2d0], -R9.reuse ;  /* 0x0000b400252e7a23 */ /* 0x100fe20000010809 */
[----:B------:R-:W-:Y:S01]  /*9920*/  F2FP.PACK_AB R204, R226, R221 ;  /* 0x000000dde2cc723e */ /* 0x000fe200000000ff */
[--C-:B------:R-:W-:Y:S02]  /*9930*/  FFMA.FTZ R52, R14, c[0x0][0x2d0], -R9.reuse ;  /* 0x0000b4000e347a23 */ /* 0x100fe40000010809 */
[--C-:B------:R-:W-:Y:S02]  /*9940*/  FFMA.FTZ R235, R13, c[0x0][0x2d0], -R9.reuse ;  /* 0x0000b4000deb7a23 */ /* 0x100fe40000010809 */
[--C-:B------:R-:W-:Y:S02]  /*9950*/  FFMA.FTZ R252, R208, c[0x0][0x2d0], -R9.reuse ;  /* 0x0000b400d0fc7a23 */ /* 0x100fe40000010809 */
[--C-:B------:R-:W-:Y:S01]  /*9960*/  FFMA.FTZ R44, R35, c[0x0][0x2d0], -R9.reuse ;  /* 0x0000b400232c7a23 */ /* 0x100fe20000010809 */
[----:B------:R-:W-:Y:S01]  /*9970*/  MOV R35, R17 ;  /* 0x0000001100237202 */ /* 0x000fe20000000f00 */
[--C-:B------:R-:W-:Y:S02]  /*9980*/  FFMA.FTZ R33, R209, c[0x0][0x2d0], -R9.reuse ;  /* 0x0000b400d1217a23 */ /* 0x100fe40000010809 */
[--C-:B------:R-:W-:Y:S01]  /*9990*/  FFMA.FTZ R251, R207, c[0x0][0x2d0], -R9.reuse ;  /* 0x0000b400cffb7a23 */ /* 0x100fe20000010809 */
[----:B----4-:R-:W-:Y:S01]  /*99a0*/  F2FP.PACK_AB R207, R227, R225 ;  /* 0x000000e1e3cf723e */ /* 0x010fe200000000ff */
[--C-:B-1----:R-:W-:Y:S02]  /*99b0*/  FFMA.FTZ R0, R51, c[0x0][0x2d0], -R9.reuse ;  /* 0x0000b40033007a23 */ /* 0x102fe40000010809 */
[--C-:B------:R-:W-:Y:S01]  /*99c0*/  FFMA.FTZ R250, R206, c[0x0][0x2d0], -R9.reuse ;  /* 0x0000b400cefa7a23 */ /* 0x100fe20000010809 */
[----:B------:R-:W-:Y:S01]  /*99d0*/  F2FP.PACK_AB R206, R41, R249 ;  /* 0x000000f929ce723e */ /* 0x000fe200000000ff */
[----:B------:R1:W-:Y:S01]  /*99e0*/  MUFU.EX2 R222, R0 ;  /* 0x0000000000de7308 */ /* 0x0003e20000000800 */
[--C-:B------:R-:W-:Y:S02]  /*99f0*/  FFMA.FTZ R50, R50, c[0x0][0x2d0], -R9.reuse ;  /* 0x0000b40032327a23 */ /* 0x100fe40000010809 */
[--C-:B------:R-:W-:Y:S02]  /*9a00*/  FFMA.FTZ R49, R49, c[0x0][0x2d0], -R9.reuse ;  /* 0x0000b40031317a23 */ /* 0x100fe40000010809 */
[----:B------:R-:W-:Y:S02]  /*9a10*/  FFMA.FTZ R48, R48, c[0x0][0x2d0], -R9 ;  /* 0x0000b40030307a23 */ /* 0x000fe40000010809 */
[--C-:B------:R-:W-:Y:S02]  /*9a20*/  FFMA.FTZ R8, R211, c[0x0][0x2d0], -R7.reuse ;  /* 0x0000b400d3087a23 */ /* 0x100fe40000010807 */
[--C-:B------:R-:W-:Y:S02]  /*9a30*/  FFMA.FTZ R217, R217, c[0x0][0x2d0], -R7.reuse ;  /* 0x0000b400d9d97a23 */ /* 0x100fe40000010807 */
[----:B------:R-:W-:Y:S01]  /*9a40*/  MUFU.EX2 R208, R8 ;  /* 0x0000000800d07308 */ /* 0x000fe20000000800 */
[--C-:B------:R-:W-:Y:S02]  /*9a50*/  FFMA.FTZ R216, R216, c[0x0][0x2d0], -R7.reuse ;  /* 0x0000b400d8d87a23 */ /* 0x100fe40000010807 */
[--C-:B------:R-:W-:Y:S02]  /*9a60*/  FFMA.FTZ R219, R219, c[0x0][0x2d0], -R7.reuse ;  /* 0x0000b400dbdb7a23 */ /* 0x100fe40000010807 */
[--C-:B------:R-:W-:Y:S02]  /*9a70*/  FFMA.FTZ R218, R218, c[0x0][0x2d0], -R7.reuse ;  /* 0x0000b400dada7a23 */ /* 0x100fe40000010807 */
[--C-:B------:R-:W-:Y:S02]  /*9a80*/  FFMA.FTZ R214, R214, c[0x0][0x2d0], -R7.reuse ;  /* 0x0000b400d6d67a23 */ /* 0x100fe40000010807 */
[--C-:B------:R-:W-:Y:S02]  /*9a90*/  FFMA.FTZ R213, R213, c[0x0][0x2d0], -R7.reuse ;  /* 0x0000b400d5d57a23 */ /* 0x100fe40000010807 */
[----:B------:R-:W-:Y:S02]  /*9aa0*/  FFMA.FTZ R245, R15, c[0x0][0x2d0], -R7 ;  /* 0x0000b4000ff57a23 */ /* 0x000fe40000010807 */
[----:B-1----:R-:W-:Y:S01]  /*9ab0*/  FFMA.FTZ R0, R55, c[0x0][0x2d0], -R9 ;  /* 0x0000b40037007a23 */ /* 0x002fe20000010809 */
[----:B------:R-:W-:Y:S01]  /*9ac0*/  MOV R55, R25 ;  /* 0x0000001900377202 */ /* 0x000fe20000000f00 */
[--C-:B------:R-:W-:Y:S02]  /*9ad0*/  FFMA.FTZ R9, R210, c[0x0][0x2d0], -R7.reuse ;  /* 0x0000b400d2097a23 */ /* 0x100fe40000010807 */
[----:B------:R1:W-:Y:S01]  /*9ae0*/  MUFU.EX2 R246, R0 ;  /* 0x0000000000f67308 */ /* 0x0003e20000000800 */
[--C-:B------:R-:W-:Y:S02]  /*9af0*/  FFMA.FTZ R247, R16, c[0x0][0x2d0], -R7.reuse ;  /* 0x0000b40010f77a23 */ /* 0x100fe40000010807 */
[--C-:B------:R-:W-:Y:S02]  /*9b00*/  FFMA.FTZ R239, R6, c[0x0][0x2d0], -R7.reuse ;  /* 0x0000b40006ef7a23 */ /* 0x100fe40000010807 */
[--C-:B------:R-:W-:Y:S02]  /*9b10*/  FFMA.FTZ R211, R57, c[0x0][0x2d0], -R7.reuse ;  /* 0x0000b40039d37a23 */ /* 0x100fe40000010807 */
[----:B------:R-:W-:Y:S02]  /*9b20*/  IMAD.MOV.U32 R51, RZ, RZ, R38 ;  /* 0x000000ffff337224 */ /* 0x000fe400078e0026 */
[----:B------:R-:W-:Y:S01]  /*9b30*/  IMAD.MOV.U32 R57, RZ, RZ, R24 ;  /* 0x000000ffff397224 */ /* 0x000fe200078e0018 */
[----:B------:R-:W-:Y:S01]  /*9b40*/  MUFU.EX2 R139, R9 ;  /* 0x00000009008b7308 */ /* 0x000fe20000000800 */
[----:B-1----:R-:W-:Y:S02]  /*9b50*/  FMUL.FTZ R0, R5, c[0x0][0x2d0] ;  /* 0x0000b40005007a20 */ /* 0x002fe40000410000 */
[--C-:B------:R-:W-:Y:S07]  /*9b60*/  FFMA.FTZ R5, R212, c[0x0][0x2d0], -R7.reuse ;  /* 0x0000b400d4057a23 */ /* 0x100fee0000010807 */
[----:B------:R1:W2:Y:S01]  /*9b70*/  MUFU.EX2 R133, R0 ;  /* 0x0000000000857308 */ /* 0x0002a20000000800 */
[--C-:B------:R-:W-:Y:S01]  /*9b80*/  FFMA.FTZ R212, R58, c[0x0][0x2d0], -R7.reuse ;  /* 0x0000b4003ad47a23 */ /* 0x100fe20000010807 */
[----:B------:R-:W-:Y:S08]  /*9b90*/  MOV R58, R18 ;  /* 0x00000012003a7202 */ /* 0x000ff00000000f00 */
[----:B------:R3:W-:Y:S01]  /*9ba0*/  MUFU.EX2 R209, R5 ;  /* 0x0000000500d17308 */ /* 0x0007e20000000800 */
[----:B-1----:R-:W-:Y:S02]  /*9bb0*/  FMUL.FTZ R0, R4, c[0x0][0x2d0] ;  /* 0x0000b40004007a20 */ /* 0x002fe40000410000 */
[--C-:B------:R-:W-:Y:S07]  /*9bc0*/  FFMA.FTZ R4, R215, c[0x0][0x2d0], -R7.reuse ;  /* 0x0000b400d7047a23 */ /* 0x100fee0000010807 */
[----:B------:R1:W4:Y:S01]  /*9bd0*/  MUFU.EX2 R132, R0 ;  /* 0x0000000000847308 */ /* 0x0003220000000800 */
[----:B------:R-:W-:Y:S02]  /*9be0*/  FFMA.FTZ R215, R56, c[0x0][0x2d0], -R7 ;  /* 0x0000b40038d77a23 */ /* 0x000fe40000010807 */
[C---:B--2---:R-:W-:Y:S01]  /*9bf0*/  FMUL.FTZ R16, R133.reuse, R152 ;  /* 0x0000009885107220 */ /* 0x044fe20000410000 */
[----:B------:R-:W-:Y:S01]  /*9c00*/  MOV R152, R62 ;  /* 0x0000003e00987202 */ /* 0x000fe20000000f00 */
[C---:B------:R-:W-:Y:S01]  /*9c10*/  FMUL.FTZ R17, R133.reuse, R153 ;  /* 0x0000009985117220 */ /* 0x040fe20000410000 */
[----:B------:R-:W-:Y:S01]  /*9c20*/  MOV R153, R63 ;  /* 0x0000003f00997202 */ /* 0x000fe20000000f00 */
[C---:B---3--:R-:W-:Y:S02]  /*9c30*/  FMUL.FTZ R5, R133.reuse, R145 ;  /* 0x0000009185057220 */ /* 0x048fe40000410000 */
[C---:B------:R-:W-:Y:S01]  /*9c40*/  FMUL.FTZ R32, R133.reuse, R168 ;  /* 0x000000a885207220 */ /* 0x040fe20000410000 */
[----:B------:R2:W-:Y:S01]  /*9c50*/  MUFU.EX2 R210, R4 ;  /* 0x0000000400d27308 */ /* 0x0005e20000000800 */
[----:B------:R-:W-:Y:S01]  /*9c60*/  MOV R168, R47 ;  /* 0x0000002f00a87202 */ /* 0x000fe20000000f00 */
[C---:B------:R-:W-:Y:S02]  /*9c70*/  FMUL.FTZ R68, R133.reuse, R68 ;  /* 0x0000004485447220 */ /* 0x040fe40000410000 */
[C---:B------:R-:W-:Y:S02]  /*9c80*/  FMUL.FTZ R69, R133.reuse, R69 ;  /* 0x0000004585457220 */ /* 0x040fe40000410000 */
[C---:B------:R-:W-:Y:S02]  /*9c90*/  FMUL.FTZ R80, R133.reuse, R80 ;  /* 0x0000005085507220 */ /* 0x040fe40000410000 */
[C---:B------:R-:W-:Y:S02]  /*9ca0*/  FMUL.FTZ R81, R133.reuse, R81 ;  /* 0x0000005185517220 */ /* 0x040fe40000410000 */
[C---:B------:R-:W-:Y:S01]  /*9cb0*/  FMUL.FTZ R84, R133.reuse, R84 ;  /* 0x0000005485547220 */ /* 0x040fe20000410000 */
[----:B------:R-:W-:Y:S01]  /*9cc0*/  MUFU.EX2 R168, R168 ;  /* 0x000000a800a87308 */ /* 0x000fe20000000800 */
[----:B------:R-:W-:Y:S02]  /*9cd0*/  FMUL.FTZ R85, R133, R85 ;  /* 0x0000005585557220 */ /* 0x000fe40000410000 */
[----:B-1----:R-:W-:Y:S02]  /*9ce0*/  FMUL.FTZ R0, R3, c[0x0][0x2d0] ;  /* 0x0000b40003007a20 */ /* 0x002fe40000410000 */
[C---:B----4-:R-:W-:Y:S02]  /*9cf0*/  FMUL.FTZ R6, R132.reuse, R146 ;  /* 0x0000009284067220 */ /* 0x050fe40000410000 */
[C---:B------:R-:W-:Y:S02]  /*9d00*/  FMUL.FTZ R7, R132.reuse, R147 ;  /* 0x0000009384077220 */ /* 0x040fe40000410000 */
[C---:B------:R-:W-:Y:S01]  /*9d10*/  FMUL.FTZ R18, R132.reuse, R154 ;  /* 0x0000009a84127220 */ /* 0x040fe20000410000 */
[----:B------:R1:W3:Y:S01]  /*9d20*/  MUFU.EX2 R3, R0 ;  /* 0x0000000000037308 */ /* 0x0002e20000000800 */
[C---:B------:R-:W-:Y:S01]  /*9d30*/  FMUL.FTZ R19, R132.reuse, R155 ;  /* 0x0000009b84137220 */ /* 0x040fe20000410000 */
[----:B------:R-:W-:Y:S01]  /*9d40*/  MOV R155, R65 ;  /* 0x00000041009b7202 */ /* 0x000fe20000000f00 */
[C---:B--2---:R-:W-:Y:S02]  /*9d50*/  FMUL.FTZ R4, R133.reuse, R144 ;  /* 0x0000009085047220 */ /* 0x044fe40000410000 */
[----:B------:R-:W-:Y:S01]  /*9d60*/  LDSM.16.MT88.4 R144, [R232] ;  /* 0x00000000e890783b */ /* 0x000fe20000004200 */
[----:B------:R-:W-:Y:S02]  /*9d70*/  IMAD.MOV.U32 R154, RZ, RZ, R64 ;  /* 0x000000ffff9a7224 */ /* 0x000fe400078e0040 */
[C---:B------:R-:W-:Y:S02]  /*9d80*/  FMUL.FTZ R64, R133.reuse, R200 ;  /* 0x000000c885407220 */ /* 0x040fe40000410000 */
[-C--:B------:R-:W-:Y:S01]  /*9d90*/  HMMA.16816.F32 R4, R204, R20.reuse, R4 ;  /* 0x00000014cc04723c */ /* 0x080fe20000001804 */
[----:B------:R-:W-:Y:S02]  /*9da0*/  MUFU.EX2 R200, R212 ;  /* 0x000000d400c87308 */ /* 0x000fe40000000800 */
[----:B------:R-:W-:Y:S02]  /*9db0*/  FMUL.FTZ R65, R133, R201 ;  /* 0x000000c985417220 */ /* 0x000fe40000410000 */
[C---:B------:R-:W-:Y:S02]  /*9dc0*/  FMUL.FTZ R70, R132.reuse, R70 ;  /* 0x0000004684467220 */ /* 0x040fe40000410000 */
[C---:B------:R-:W-:Y:S02]  /*9dd0*/  FMUL.FTZ R71, R132.reuse, R71 ;  /* 0x0000004784477220 */ /* 0x040fe40000410000 */
[C---:B------:R-:W-:Y:S03]  /*9de0*/  FMUL.FTZ R82, R132.reuse, R82 ;  /* 0x0000005284527220 */ /* 0x040fe60000410000 */
[----:B------:R-:W-:Y:S02]  /*9df0*/  FMUL.FTZ R83, R132, R83 ;  /* 0x0000005384537220 */ /* 0x000fe40000410000 */
[----:B-1----:R-:W-:Y:S02]  /*9e00*/  FMUL.FTZ R0, R2, c[0x0][0x2d0] ;  /* 0x0000b40002007a20 */ /* 0x002fe40000410000 */
[C---:B---3--:R-:W-:Y:S01]  /*9e10*/  FMUL.FTZ R12, R3.reuse, R148 ;  /* 0x00000094030c7220 */ /* 0x048fe20000410000 */
[----:B------:R-:W-:Y:S01]  /*9e20*/  MOV R148, R39 ;  /* 0x0000002700947202 */ /* 0x000fe20000000f00 */
[C---:B------:R-:W-:Y:S01]  /*9e30*/  FMUL.FTZ R8, R3.reuse, R140 ;  /* 0x0000008c03087220 */ /* 0x040fe20000410000 */
[----:B------:R-:W1:Y:S01]  /*9e40*/  LDSM.16.MT88.4 R36, [R230] ;  /* 0x00000000e624783b */ /* 0x000e620000004200 */
[----:B------:R-:W2:Y:S01]  /*9e50*/  MUFU.EX2 R0, R0 ;  /* 0x0000000000007308 */ /* 0x000ea20000000800 */
[----:B------:R-:W-:Y:S01]  /*9e60*/  FMUL.FTZ R9, R3, R141 ;  /* 0x0000008d03097220 */ /* 0x000fe20000410000 */
[----:B------:R-:W-:Y:S01]  /*9e70*/  F2FP.PACK_AB R140, R223, R138 ;  /* 0x0000008adf8c723e */ /* 0x000fe200000000ff */
[C---:B------:R-:W-:Y:S01]  /*9e80*/  FMUL.FTZ R13, R3.reuse, R149 ;  /* 0x00000095030d7220 */ /* 0x040fe20000410000 */
[----:B------:R-:W-:Y:S01]  /*9e90*/  F2FP.PACK_AB R141, R208, R139 ;  /* 0x0000008bd08d723e */ /* 0x000fe200000000ff */
[C---:B------:R-:W-:Y:S01]  /*9ea0*/  FMUL.FTZ R24, R3.reuse, R160 ;  /* 0x000000a003187220 */ /* 0x040fe20000410000 */
[----:B------:R-:W-:Y:S01]  /*9eb0*/  MOV R160, R46 ;  /* 0x0000002e00a07202 */ /* 0x000fe20000000f00 */
[C---:B------:R-:W-:Y:S01]  /*9ec0*/  FMUL.FTZ R25, R3.reuse, R161 ;  /* 0x000000a103197220 */ /* 0x040fe20000410000 */
[----:B------:R-:W-:Y:S01]  /*9ed0*/  MOV R161, R45 ;  /* 0x0000002d00a17202 */ /* 0x000fe20000000f00 */
[C---:B------:R-:W-:Y:S01]  /*9ee0*/  FMUL.FTZ R28, R3.reuse, R164 ;  /* 0x000000a4031c7220 */ /* 0x040fe20000410000 */
[----:B------:R-:W-:Y:S01]  /*9ef0*/  MOV R149, R58 ;  /* 0x0000003a00957202 */ /* 0x000fe20000000f00 */
[----:B------:R-:W-:Y:S02]  /*9f00*/  FMUL.FTZ R29, R3, R165 ;  /* 0x000000a5031d7220 */ /* 0x000fe40000410000 */
[----:B------:R-:W-:Y:S02]  /*9f10*/  IMAD.MOV.U32 R165, RZ, RZ, R35 ;  /* 0x000000ffffa57224 */ /* 0x000fe400078e0023 */
[----:B------:R-:W-:Y:S02]  /*9f20*/  IMAD.MOV.U32 R164, RZ, RZ, R33 ;  /* 0x000000ffffa47224 */ /* 0x000fe400078e0021 */
[----:B------:R-:W-:Y:S01]  /*9f30*/  FMUL.FTZ R33, R133, R169 ;  /* 0x000000a985217220 */ /* 0x000fe20000410000 */
[----:B------:R-:W-:Y:S01]  /*9f40*/  MOV R169, R57 ;  /* 0x0000003900a97202 */ /* 0x000fe20000000f00 */
[----:B------:R-:W-:Y:S01]  /*9f50*/  FMUL.FTZ R35, R132, R171 ;  /* 0x000000ab84237220 */ /* 0x000fe20000410000 */
[----:B------:R-:W-:Y:S01]  /*9f60*/  MOV R171, R59 ;  /* 0x0000003b00ab7202 */ /* 0x000fe20000000f00 */
[----:B------:R-:W-:Y:S01]  /*9f70*/  IMAD.MOV.U32 R2, RZ, RZ, R43 ;  /* 0x000000ffff027224 */ /* 0x000fe200078e002b */
[----:B------:R-:W-:Y:S01]  /*9f80*/  MUFU.EX2 R164, R164 ;  /* 0x000000a400a47308 */ /* 0x000fe20000000800 */
[C---:B------:R-:W-:Y:S02]  /*9f90*/  FMUL.FTZ R45, R3.reuse, R181 ;  /* 0x000000b5032d7220 */ /* 0x040fe40000410000 */
[----:B--2---:R-:W-:Y:S01]  /*9fa0*/  FMUL.FTZ R10, R0, R142 ;  /* 0x0000008e000a7220 */ /* 0x004fe20000410000 */
[----:B------:R-:W-:Y:S01]  /*9fb0*/  F2FP.PACK_AB R142, R246, R222 ;  /* 0x000000def68e723e */ /* 0x000fe200000000ff */
[----:B------:R-:W-:Y:S01]  /*9fc0*/  FMUL.FTZ R11, R0, R143 ;  /* 0x0000008f000b7220 */ /* 0x000fe20000410000 */
[----:B------:R-:W-:Y:S01]  /*9fd0*/  F2FP.PACK_AB R143, R210, R209 ;  /* 0x000000d1d28f723e */ /* 0x000fe200000000ff */
[C---:B------:R-:W-:Y:S02]  /*9fe0*/  FMUL.FTZ R56, R3.reuse, R192 ;  /* 0x000000c003387220 */ /* 0x040fe40000410000 */
[C---:B------:R-:W-:Y:S01]  /*9ff0*/  FMUL.FTZ R57, R3.reuse, R193 ;  /* 0x000000c103397220 */ /* 0x040fe20000410000 */
[----:B------:R-:W-:Y:S01]  /*a000*/  MUFU.EX2 R171, R171 ;  /* 0x000000ab00ab7308 */ /* 0x000fe20000000800 */
[C---:B------:R-:W-:Y:S02]  /*a010*/  FMUL.FTZ R72, R3.reuse, R72 ;  /* 0x0000004803487220 */ /* 0x040fe40000410000 */
[C---:B------:R-:W-:Y:S04]  /*a020*/  HMMA.16816.F32 R8, R140.reuse, R20, R8 ;  /* 0x000000148c08723c */ /* 0x040fe80000001808 */
[C---:B------:R-:W-:Y:S01]  /*a030*/  FMUL.FTZ R14, R0.reuse, R150 ;  /* 0x00000096000e7220 */ /* 0x040fe20000410000 */
[----:B------:R-:W-:Y:S01]  /*a040*/  MOV R150, R61 ;  /* 0x0000003d00967202 */ /* 0x000fe20000000f00 */
[----:B------:R-:W-:Y:S01]  /*a050*/  FMUL.FTZ R15, R0, R151 ;  /* 0x00000097000f7220 */ /* 0x000fe20000410000 */
[----:B------:R-:W-:Y:S01]  /*a060*/  MOV R151, R60 ;  /* 0x0000003c00977202 */ /* 0x000fe20000000f00 */
[C---:B------:R-:W-:Y:S01]  /*a070*/  FMUL.FTZ R60, R3.reuse, R196 ;  /* 0x000000c4033c7220 */ /* 0x040fe20000410000 */
[----:B------:R-:W-:Y:S03]  /*a080*/  MOV R192, R150 ;  /* 0x0000009600c07202 */ /* 0x000fe60000000f00 */
[C---:B------:R-:W-:Y:S01]  /*a090*/  FMUL.FTZ R61, R3.reuse, R197 ;  /* 0x000000c5033d7220 */ /* 0x040fe20000410000 */
[-C--:B------:R-:W-:Y:S03]  /*a0a0*/  HMMA.16816.F32 R12, R140, R22.reuse, R12 ;  /* 0x000000168c0c723c */ /* 0x080fe6000000180c */
[C---:B------:R-:W-:Y:S02]  /*a0b0*/  FMUL.FTZ R73, R3.reuse, R73 ;  /* 0x0000004903497220 */ /* 0x040fe40000410000 */
[C---:B------:R-:W-:Y:S02]  /*a0c0*/  FMUL.FTZ R76, R3.reuse, R76 ;  /* 0x0000004c034c7220 */ /* 0x040fe40000410000 */
[----:B------:R-:W-:Y:S01]  /*a0d0*/  FMUL.FTZ R77, R3, R77 ;  /* 0x0000004d034d7220 */ /* 0x000fe20000410000 */
[C---:B------:R-:W-:Y:S04]  /*a0e0*/  HMMA.16816.F32 R16, R204.reuse, R22, R16 ;  /* 0x00000016cc10723c */ /* 0x040fe80000001810 */
[C---:B------:R-:W-:Y:S01]  /*a0f0*/  FMUL.FTZ R20, R133.reuse, R156 ;  /* 0x0000009c85147220 */ /* 0x040fe20000410000 */
[----:B------:R-:W-:Y:S01]  /*a100*/  MOV R156, R42 ;  /* 0x0000002a009c7202 */ /* 0x000fe20000000f00 */
[----:B------:R-:W-:Y:S01]  /*a110*/  FMUL.FTZ R21, R133, R157 ;  /* 0x0000009d85157220 */ /* 0x000fe20000410000 */
[----:B------:R-:W-:Y:S01]  /*a120*/  MOV R157, R40 ;  /* 0x00000028009d7202 */ /* 0x000fe20000000f00 */
[C---:B------:R-:W-:Y:S01]  /*a130*/  FMUL.FTZ R22, R132.reuse, R158 ;  /* 0x0000009e84167220 */ /* 0x040fe20000410000 */
[----:B------:R-:W-:Y:S03]  /*a140*/  MOV R158, R66 ;  /* 0x00000042009e7202 */ /* 0x000fe60000000f00 */
[----:B------:R-:W-:Y:S02]  /*a150*/  FMUL.FTZ R23, R132, R159 ;  /* 0x0000009f84177220 */ /* 0x000fe40000410000 */
[C---:B------:R-:W-:Y:S02]  /*a160*/  FMUL.FTZ R40, R3.reuse, R176 ;  /* 0x000000b003287220 */ /* 0x040fe40000410000 */
[C---:B------:R-:W-:Y:S02]  /*a170*/  FMUL.FTZ R88, R3.reuse, R88 ;  /* 0x0000005803587220 */ /* 0x040fe40000410000 */
[C---:B------:R-:W-:Y:S01]  /*a180*/  FMUL.FTZ R89, R3.reuse, R89 ;  /* 0x0000005903597220 */ /* 0x040fe20000410000 */
[-C--:B-1----:R-:W-:Y:S03]  /*a190*/  HMMA.16816.F32 R20, R204, R36.reuse, R20 ;  /* 0x00000024cc14723c */ /* 0x082fe60000001814 */
[C---:B------:R-:W-:Y:S02]  /*a1a0*/  FMUL.FTZ R26, R0.reuse, R162 ;  /* 0x000000a2001a7220 */ /* 0x040fe40000410000 */
[C---:B------:R-:W-:Y:S01]  /*a1b0*/  FMUL.FTZ R27, R0.reuse, R163 ;  /* 0x000000a3001b7220 */ /* 0x040fe20000410000 */
[----:B------:R-:W-:Y:S01]  /*a1c0*/  MOV R163, R51 ;  /* 0x0000003300a37202 */ /* 0x000fe20000000f00 */
[C---:B------:R-:W-:Y:S02]  /*a1d0*/  FMUL.FTZ R92, R3.reuse, R92 ;  /* 0x0000005c035c7220 */ /* 0x040fe40000410000 */
[----:B------:R-:W-:Y:S03]  /*a1e0*/  FMUL.FTZ R93, R3, R93 ;  /* 0x0000005d035d7220 */ /* 0x000fe60000410000 */
[C---:B------:R-:W-:Y:S04]  /*a1f0*/  HMMA.16816.F32 R24, R140.reuse, R36, R24 ;  /* 0x000000248c18723c */ /* 0x040fe80000001818 */
[C---:B------:R-:W-:Y:S01]  /*a200*/  FMUL.FTZ R30, R0.reuse, R166 ;  /* 0x000000a6001e7220 */ /* 0x040fe20000410000 */
[----:B------:R-:W-:Y:S01]  /*a210*/  MOV R166, R55 ;  /* 0x0000003700a67202 */ /* 0x000fe20000000f00 */
[----:B------:R-:W-:Y:S01]  /*a220*/  FMUL.FTZ R31, R0, R167 ;  /* 0x000000a7001f7220 */ /* 0x000fe20000410000 */
[----:B------:R-:W-:Y:S01]  /*a230*/  MOV R167, R34 ;  /* 0x0000002200a77202 */ /* 0x000fe20000000f00 */
[C---:B------:R-:W-:Y:S04]  /*a240*/  FMUL.FTZ R34, R132.reuse, R170 ;  /* 0x000000aa84227220 */ /* 0x040fe80000410000 */
[----:B------:R-:W-:Y:S01]  /*a250*/  IMAD.MOV.U32 R170, RZ, RZ, R54 ;  /* 0x000000ffffaa7224 */ /* 0x000fe200078e0036 */
[-C--:B------:R-:W-:Y:S03]  /*a260*/  HMMA.16816.F32 R28, R140, R38.reuse, R28 ;  /* 0x000000268c1c723c */ /* 0x080fe6000000181c */
[----:B------:R-:W-:Y:S02]  /*a270*/  FMUL.FTZ R36, R133, R172 ;  /* 0x000000ac85247220 */ /* 0x000fe40000410000 */
[----:B------:R-:W-:Y:S02]  /*a280*/  IMAD.MOV.U32 R172, RZ, RZ, R53 ;  /* 0x000000ffffac7224 */ /* 0x000fe400078e0035 */
[----:B------:R-:W-:Y:S01]  /*a290*/  IMAD.MOV.U32 R176, RZ, RZ, R41 ;  /* 0x000000ffffb07224 */ /* 0x000fe200078e0029 */
[C---:B------:R-:W-:Y:S03]  /*a2a0*/  HMMA.16816.F32 R32, R204.reuse, R38, R32 ;  /* 0x00000026cc20723c */ /* 0x040fe60000001820 */
[----:B------:R-:W-:Y:S01]  /*a2b0*/  MUFU.EX2 R172, R172 ;  /* 0x000000ac00ac7308 */ /* 0x000fe20000000800 */
[----:B------:R-:W-:Y:S01]  /*a2c0*/  FMUL.FTZ R41, R3, R177 ;  /* 0x000000b103297220 */ /* 0x000fe20000410000 */
[----:B------:R-:W-:Y:S01]  /*a2d0*/  MOV R177, R52 ;  /* 0x0000003400b17202 */ /* 0x000fe20000000f00 */
[----:B------:R-:W-:Y:S01]  /*a2e0*/  FMUL.FTZ R37, R133, R173 ;  /* 0x000000ad85257220 */ /* 0x000fe20000410000 */
[----:B------:R-:W1:Y:S01]  /*a2f0*/  LDSM.16.MT88.4 R52, [R233] ;  /* 0x00000000e934783b */ /* 0x000e620000004200 */
[C---:B------:R-:W-:Y:S01]  /*a300*/  FMUL.FTZ R38, R132.reuse, R174 ;  /* 0x000000ae84267220 */ /* 0x040fe20000410000 */
[----:B------:R-:W-:Y:S03]  /*a310*/  MOV R173, R50 ;  /* 0x0000003200ad7202 */ /* 0x000fe60000000f00 */
[----:B------:R-:W-:Y:S01]  /*a320*/  FMUL.FTZ R39, R132, R175 ;  /* 0x000000af84277220 */ /* 0x000fe20000410000 */
        /* <DEDUP_REMOVED lines=11> */
[----:B------:R-:W-:Y:S02]  /*a3e0*/  IMAD.MOV.U32 R162, RZ, RZ, R44 ;  /* 0x000000ffffa27224 */ /* 0x000fe400078e002c */
[----:B------:R-:W-:Y:S02]  /*a3f0*/  FMUL.FTZ R44, R3, R180 ;  /* 0x000000b4032c7220 */ /* 0x000fe40000410000 */
[C---:B------:R-:W-:Y:S02]  /*a400*/  FMUL.FTZ R46, R0.reuse, R182 ;  /* 0x000000b6002e7220 */ /* 0x040fe40000410000 */
[C---:B------:R-:W-:Y:S02]  /*a410*/  FMUL.FTZ R47, R0.reuse, R183 ;  /* 0x000000b7002f7220 */ /* 0x040fe40000410000 */
[C---:B------:R-:W-:Y:S02]  /*a420*/  FMUL.FTZ R49, R133.reuse, R185 ;  /* 0x000000b985317220 */ /* 0x040fe40000410000 */
[C---:B------:R-:W-:Y:S02]  /*a430*/  FMUL.FTZ R58, R0.reuse, R194 ;  /* 0x000000c2003a7220 */ /* 0x040fe40000410000 */
[C---:B------:R-:W-:Y:S01]  /*a440*/  FMUL.FTZ R59, R0.reuse, R195 ;  /* 0x000000c3003b7220 */ /* 0x040fe20000410000 */
[-C--:B-1----:R-:W-:Y:S03]  /*a450*/  HMMA.16816.F32 R36, R204, R52.reuse, R36 ;  /* 0x00000034cc24723c */ /* 0x082fe60000001824 */
[C---:B------:R-:W-:Y:S02]  /*a460*/  FMUL.FTZ R62, R0.reuse, R198 ;  /* 0x000000c6003e7220 */ /* 0x040fe40000410000 */
[----:B------:R-:W-:Y:S02]  /*a470*/  FMUL.FTZ R63, R0, R199 ;  /* 0x000000c7003f7220 */ /* 0x000fe40000410000 */
[----:B------:R-:W-:Y:S01]  /*a480*/  MUFU.EX2 R199, R213 ;  /* 0x000000d500c77308 */ /* 0x000fe20000000800 */
[C---:B------:R-:W-:Y:S04]  /*a490*/  HMMA.16816.F32 R40, R140.reuse, R52, R40 ;  /* 0x000000348c28723c */ /* 0x040fe80000001828 */
[----:B------:R-:W-:Y:S02]  /*a4a0*/  IMAD.MOV.U32 R159, RZ, RZ, R67 ;  /* 0x000000ffff9f7224 */ /* 0x000fe400078e0043 */
[C---:B------:R-:W-:Y:S02]  /*a4b0*/  FMUL.FTZ R66, R132.reuse, R202 ;  /* 0x000000ca84427220 */ /* 0x040fe40000410000 */
[-C--:B------:R-:W-:Y:S04]  /*a4c0*/  HMMA.16816.F32 R44, R140, R54.reuse, R44 ;  /* 0x000000368c2c723c */ /* 0x080fe8000000182c */
[----:B------:R-:W-:Y:S02]  /*a4d0*/  IMAD.MOV.U32 R175, RZ, RZ, R48 ;  /* 0x000000ffffaf7224 */ /* 0x000fe400078e0030 */
[C---:B------:R-:W-:Y:S02]  /*a4e0*/  FMUL.FTZ R48, R133.reuse, R184 ;  /* 0x000000b885307220 */ /* 0x040fe40000410000 */
[C---:B------:R-:W-:Y:S01]  /*a4f0*/  FMUL.FTZ R50, R132.reuse, R186 ;  /* 0x000000ba84327220 */ /* 0x040fe20000410000 */
[----:B------:R-:W-:Y:S02]  /*a500*/  MOV R186, R166 ;  /* 0x000000a600ba7202 */ /* 0x000fe40000000f00 */
[----:B------:R1:W2:Y:S01]  /*a510*/  MUFU.EX2 R166, R252 ;  /* 0x000000fc00a67308 */ /* 0x0002a20000000800 */
[C---:B------:R-:W-:Y:S01]  /*a520*/  FMUL.FTZ R51, R132.reuse, R187 ;  /* 0x000000bb84337220 */ /* 0x040fe20000410000 */
[----:B------:R-:W-:Y:S01]  /*a530*/  MOV R187, R165 ;  /* 0x000000a500bb7202 */ /* 0x000fe20000000f00 */
[C---:B------:R-:W-:Y:S02]  /*a540*/  FMUL.FTZ R52, R133.reuse, R188 ;  /* 0x000000bc85347220 */ /* 0x040fe40000410000 */
[C---:B------:R-:W-:Y:S02]  /*a550*/  FMUL.FTZ R53, R133.reuse, R189 ;  /* 0x000000bd85357220 */ /* 0x040fe40000410000 */
[----:B------:R-:W-:Y:S01]  /*a560*/  FMUL.FTZ R67, R132, R203 ;  /* 0x000000cb84437220 */ /* 0x000fe20000410000 */
[C---:B------:R-:W-:Y:S02]  /*a570*/  HMMA.16816.F32 R48, R204.reuse, R54, R48 ;  /* 0x00000036cc30723c */ /* 0x040fe40000001830 */
[----:B------:R-:W-:Y:S02]  /*a580*/  MUFU.EX2 R165, R217 ;  /* 0x000000d900a57308 */ /* 0x000fe40000000800 */
[C---:B------:R-:W-:Y:S02]  /*a590*/  FMUL.FTZ R74, R0.reuse, R74 ;  /* 0x0000004a004a7220 */ /* 0x040fe40000410000 */
[----:B------:R-:W-:Y:S02]  /*a5a0*/  FMUL.FTZ R75, R0, R75 ;  /* 0x0000004b004b7220 */ /* 0x000fe40000410000 */
[C---:B------:R-:W-:Y:S04]  /*a5b0*/  FMUL.FTZ R54, R132.reuse, R190 ;  /* 0x000000be84367220 */ /* 0x040fe80000410000 */
[----:B------:R-:W-:Y:S01]  /*a5c0*/  FMUL.FTZ R55, R132, R191 ;  /* 0x000000bf84377220 */ /* 0x000fe20000410000 */
[----:B------:R-:W-:Y:S01]  /*a5d0*/  MUFU.EX2 R190, R218 ;  /* 0x000000da00be7308 */ /* 0x000fe20000000800 */
[----:B------:R-:W-:Y:S01]  /*a5e0*/  FMUL.FTZ R78, R0, R78 ;  /* 0x0000004e004e7220 */ /* 0x000fe20000410000 */
[----:B------:R-:W-:Y:S01]  /*a5f0*/  MOV R191, R148 ;  /* 0x0000009400bf7202 */ /* 0x000fe20000000f00 */
[----:B-1----:R-:W-:Y:S01]  /*a600*/  IMAD.MOV.U32 R252, RZ, RZ, R157 ;  /* 0x000000fffffc7224 */ /* 0x002fe200078e009d */
[----:B--2---:R-:W-:Y:S01]  /*a610*/  F2FP.PACK_AB R148, R166, R164 ;  /* 0x000000a4a694723e */ /* 0x004fe200000000ff */
[----:B------:R-:W-:Y:S01]  /*a620*/  FMUL.FTZ R79, R0, R79 ;  /* 0x0000004f004f7220 */ /* 0x000fe20000410000 */
[-C--:B------:R-:W-:Y:S03]  /*a630*/  HMMA.16816.F32 R52, R204, R144.reuse, R52 ;  /* 0x00000090cc34723c */ /* 0x080fe60000001834 */
[C---:B------:R-:W-:Y:S01]  /*a640*/  FMUL.FTZ R86, R132.reuse, R86 ;  /* 0x0000005684567220 */ /* 0x040fe20000410000 */
[----:B------:R-:W-:Y:S01]  /*a650*/  MUFU.EX2 R203, R192 ;  /* 0x000000c000cb7308 */ /* 0x000fe20000000800 */
[----:B------:R-:W-:Y:S02]  /*a660*/  FMUL.FTZ R87, R132, R87 ;  /* 0x0000005784577220 */ /* 0x000fe40000410000 */
[C---:B------:R-:W-:Y:S01]  /*a670*/  FMUL.FTZ R90, R0.reuse, R90 ;  /* 0x0000005a005a7220 */ /* 0x040fe20000410000 */
[C---:B------:R-:W-:Y:S04]  /*a680*/  HMMA.16816.F32 R56, R140.reuse, R144, R56 ;  /* 0x000000908c38723c */ /* 0x040fe80000001838 */
[C---:B------:R-:W-:Y:S02]  /*a690*/  FMUL.FTZ R91, R0.reuse, R91 ;  /* 0x0000005b005b7220 */ /* 0x040fe40000410000 */
[----:B------:R-:W-:Y:S01]  /*a6a0*/  MUFU.EX2 R202, R186 ;  /* 0x000000ba00ca7308 */ /* 0x000fe20000000800 */
[C---:B------:R-:W-:Y:S01]  /*a6b0*/  FMUL.FTZ R94, R0.reuse, R94 ;  /* 0x0000005e005e7220 */ /* 0x040fe20000410000 */
[-C--:B------:R-:W-:Y:S04]  /*a6c0*/  HMMA.16816.F32 R60, R140, R146.reuse, R60 ;  /* 0x000000928c3c723c */ /* 0x080fe8000000183c */
[----:B------:R-:W-:Y:S02]  /*a6d0*/  FMUL.FTZ R95, R0, R95 ;  /* 0x0000005f005f7220 */ /* 0x000fe40000410000 */
[C---:B------:R-:W-:Y:S02]  /*a6e0*/  FMUL.FTZ R96, R133.reuse, R96 ;  /* 0x0000006085607220 */ /* 0x040fe40000410000 */
[C---:B------:R-:W-:Y:S01]  /*a6f0*/  HMMA.16816.F32 R64, R204.reuse, R146, R64 ;  /* 0x00000092cc40723c */ /* 0x040fe20000001840 */
[----:B------:R-:W1:Y:S01]  /*a700*/  LDSM.16.MT88.4 R144, [R229+0x2000] ;  /* 0x00200000e590783b */ /* 0x000e620000004200 */
[----:B------:R-:W-:Y:S02]  /*a710*/  MUFU.EX2 R192, R214 ;  /* 0x000000d600c07308 */ /* 0x000fe40000000800 */
[C---:B------:R-:W-:Y:S02]  /*a720*/  FMUL.FTZ R97, R133.reuse, R97 ;  /* 0x0000006185617220 */ /* 0x040fe40000410000 */
[C---:B------:R-:W-:Y:S02]  /*a730*/  FMUL.FTZ R98, R132.reuse, R98 ;  /* 0x0000006284627220 */ /* 0x040fe40000410000 */
[C---:B------:R-:W-:Y:S04]  /*a740*/  FMUL.FTZ R99, R132.reuse, R99 ;  /* 0x0000006384637220 */ /* 0x040fe80000410000 */
[----:B------:R-:W-:Y:S01]  /*a750*/  MUFU.EX2 R186, R211 ;  /* 0x000000d300ba7308 */ /* 0x000fe20000000800 */
[C---:B------:R-:W-:Y:S02]  /*a760*/  FMUL.FTZ R100, R133.reuse, R100 ;  /* 0x0000006485647220 */ /* 0x040fe40000410000 */
[C---:B------:R-:W-:Y:S02]  /*a770*/  FMUL.FTZ R101, R133.reuse, R101 ;  /* 0x0000006585657220 */ /* 0x040fe40000410000 */
[C---:B------:R-:W-:Y:S02]  /*a780*/  FMUL.FTZ R102, R132.reuse, R102 ;  /* 0x0000006684667220 */ /* 0x040fe40000410000 */
[----:B------:R-:W-:Y:S02]  /*a790*/  FMUL.FTZ R103, R132, R103 ;  /* 0x0000006784677220 */ /* 0x000fe40000410000 */
[C---:B------:R-:W-:Y:S01]  /*a7a0*/  FMUL.FTZ R106, R0.reuse, R106 ;  /* 0x0000006a006a7220 */ /* 0x040fe20000410000 */
[----:B------:R-:W-:Y:S01]  /*a7b0*/  MUFU.EX2 R189, R250 ;  /* 0x000000fa00bd7308 */ /* 0x000fe20000000800 */
[C---:B------:R-:W-:Y:S02]  /*a7c0*/  FMUL.FTZ R107, R0.reuse, R107 ;  /* 0x0000006b006b7220 */ /* 0x040fe40000410000 */
[C---:B------:R-:W-:Y:S02]  /*a7d0*/  FMUL.FTZ R110, R0.reuse, R110 ;  /* 0x0000006e006e7220 */ /* 0x040fe40000410000 */
[----:B------:R-:W-:Y:S02]  /*a7e0*/  FMUL.FTZ R111, R0, R111 ;  /* 0x0000006f006f7220 */ /* 0x000fe40000410000 */
[C---:B------:R-:W-:Y:S02]  /*a7f0*/  FMUL.FTZ R112, R133.reuse, R112 ;  /* 0x0000007085707220 */ /* 0x040fe40000410000 */
[C---:B------:R-:W-:Y:S01]  /*a800*/  FMUL.FTZ R113, R133.reuse, R113 ;  /* 0x0000007185717220 */ /* 0x040fe20000410000 */
[----:B------:R-:W-:Y:S01]  /*a810*/  MUFU.EX2 R191, R191 ;  /* 0x000000bf00bf7308 */ /* 0x000fe20000000800 */
[C---:B------:R-:W-:Y:S02]  /*a820*/  FMUL.FTZ R114, R132.reuse, R114 ;  /* 0x0000007284727220 */ /* 0x040fe40000410000 */
[C---:B------:R-:W-:Y:S02]  /*a830*/  FMUL.FTZ R115, R132.reuse, R115 ;  /* 0x0000007384737220 */ /* 0x040fe40000410000 */
[C---:B------:R-:W-:Y:S02]  /*a840*/  FMUL.FTZ R116, R133.reuse, R116 ;  /* 0x0000007485747220 */ /* 0x040fe40000410000 */
[----:B------:R-:W-:Y:S01]  /*a850*/  FMUL.FTZ R117, R133, R117 ;  /* 0x0000007585757220 */ /* 0x000fe20000410000 */
[-C--:B-1----:R-:W-:Y:S02]  /*a860*/  HMMA.16816.F32 R68, R204, R144.reuse, R68 ;  /* 0x00000090cc44723c */ /* 0x082fe40000001844 */
[----:B------:R-:W-:Y:S01]  /*a870*/  MUFU.EX2 R250, R252 ;  /* 0x000000fc00fa7308 */ /* 0x000fe20000000800 */
[C---:B------:R-:W-:Y:S02]  /*a880*/  FMUL.FTZ R118, R132.reuse, R118 ;  /* 0x0000007684767220 */ /* 0x040fe40000410000 */
[----:B------:R-:W-:Y:S02]  /*a890*/  FMUL.FTZ R119, R132, R119 ;  /* 0x0000007784777220 */ /* 0x000fe40000410000 */
[C---:B------:R-:W-:Y:S01]  /*a8a0*/  FMUL.FTZ R122, R0.reuse, R122 ;  /* 0x0000007a007a7220 */ /* 0x040fe20000410000 */
[C---:B------:R-:W-:Y:S04]  /*a8b0*/  HMMA.16816.F32 R72, R140.reuse, R144, R72 ;  /* 0x000000908c48723c */ /* 0x040fe80000001848 */
[C---:B------:R-:W-:Y:S02]  /*a8c0*/  FMUL.FTZ R123, R0.reuse, R123 ;  /* 0x0000007b007b7220 */ /* 0x040fe40000410000 */
[C---:B------:R-:W-:Y:S02]  /*a8d0*/  FMUL.FTZ R126, R0.reuse, R126 ;  /* 0x0000007e007e7220 */ /* 0x040fe40000410000 */
[-C--:B------:R-:W-:Y:S04]  /*a8e0*/  HMMA.16816.F32 R76, R140, R146.reuse, R76 ;  /* 0x000000928c4c723c */ /* 0x080fe8000000184c */
[----:B------:R-:W-:Y:S02]  /*a8f0*/  FMUL.FTZ R127, R0, R127 ;  /* 0x0000007f007f7220 */ /* 0x000fe40000410000 */
[----:B------:R-:W-:Y:S02]  /*a900*/  IMAD.MOV.U32 R184, RZ, RZ, R167 ;  /* 0x000000ffffb87224 */ /* 0x000fe400078e00a7 */
[C---:B------:R-:W-:Y:S01]  /*a910*/  HMMA.16816.F32 R80, R204.reuse, R146, R80 ;  /* 0x00000092cc50723c */ /* 0x040fe20000001850 */
[----:B------:R-:W1:Y:S01]  /*a920*/  LDSM.16.MT88.4 R144, [R230+0x2000] ;  /* 0x00200000e690783b */ /* 0x000e620000004200 */
[----:B------:R-:W2:Y:S02]  /*a930*/  MUFU.EX2 R167, R216 ;  /* 0x000000d800a77308 */ /* 0x000ea40000000800 */
[----:B------:R-:W-:Y:S02]  /*a940*/  IMAD.MOV.U32 R193, RZ, RZ, R149 ;  /* 0x000000ffffc17224 */ /* 0x000fe400078e0095 */
[----:B------:R-:W-:Y:S01]  /*a950*/  IMAD.MOV.U32 R178, RZ, RZ, R177 ;  /* 0x000000ffffb27224 */ /* 0x000fe200078e00b1 */
[----:B------:R-:W-:Y:S02]  /*a960*/  MOV R177, R176 ;  /* 0x000000b000b17202 */ /* 0x000fe40000000f00 */
[----:B------:R-:W-:Y:S03]  /*a970*/  MOV R176, R175 ;  /* 0x000000af00b07202 */ /* 0x000fe60000000f00 */
[----:B------:R-:W-:Y:S01]  /*a980*/  MUFU.EX2 R184, R184 ;  /* 0x000000b800b87308 */ /* 0x000fe20000000800 */
[----:B------:R-:W-:Y:S01]  /*a990*/  IMAD.MOV.U32 R175, RZ, RZ, R174 ;  /* 0x000000ffffaf7224 */ /* 0x000fe200078e00ae */
[----:B------:R-:W-:Y:S01]  /*a9a0*/  MOV R174, R173 ;  /* 0x000000ad00ae7202 */ /* 0x000fe20000000f00 */
[----:B------:R-:W-:Y:S01]  /*a9b0*/  IMAD.MOV.U32 R179, RZ, RZ, R177 ;  /* 0x000000ffffb37224 */ /* 0x000fe200078e00b1 */
[----:B------:R-:W-:Y:S02]  /*a9c0*/  MOV R173, R170 ;  /* 0x000000aa00ad7202 */ /* 0x000fe40000000f00 */
[----:B------:R-:W-:Y:S02]  /*a9d0*/  MOV R185, R174 ;  /* 0x000000ae00b97202 */ /* 0x000fe40000000f00 */
[----:B------:R-:W-:Y:S02]  /*a9e0*/  MOV R177, R176 ;  /* 0x000000b000b17202 */ /* 0x000fe40000000f00 */
[----:B------:R3:W-:Y:S01]  /*a9f0*/  MUFU.EX2 R170, R128 ;  /* 0x0000008000aa7308 */ /* 0x0007e20000000800 */
[----:B------:R-:W-:Y:S02]  /*aa00*/  MOV R176, R175 ;  /* 0x000000af00b07202 */ /* 0x000fe40000000f00 */
[----:B------:R-:W-:Y:S01]  /*aa10*/  IMAD.MOV.U32 R180, RZ, RZ, R177 ;  /* 0x000000ffffb47224 */ /* 0x000fe200078e00b1 */
[----:B--2---:R-:W-:Y:S02]  /*aa20*/  F2FP.PACK_AB R149, R167, R165 ;  /* 0x000000a5a795723e */ /* 0x004fe400000000ff */
[----:B------:R-:W-:Y:S04]  /*aa30*/  MOV R177, R176 ;  /* 0x000000b000b17202 */ /* 0x000fe80000000f00 */
[----:B------:R2:W-:Y:S01]  /*aa40*/  MUFU.EX2 R175, R129 ;  /* 0x0000008100af7308 */ /* 0x0005e20000000800 */
[----:B------:R-:W-:Y:S01]  /*aa50*/  MOV R181, R177 ;  /* 0x000000b100b57202 */ /* 0x000fe20000000f00 */
[----:B------:R-:W-:Y:S03]  /*aa60*/  IMAD.MOV.U32 R177, RZ, RZ, R169 ;  /* 0x000000ffffb17224 */ /* 0x000fe600078e00a9 */
[----:B------:R-:W-:Y:S02]  /*aa70*/  MOV R182, R181 ;  /* 0x000000b500b67202 */ /* 0x000fe40000000f00 */
[----:B------:R-:W-:Y:S01]  /*aa80*/  MOV R181, R2 ;  /* 0x0000000200b57202 */ /* 0x000fe20000000f00 */
[-C--:B-1----:R-:W-:Y:S02]  /*aa90*/  HMMA.16816.F32 R84, R204, R144.reuse, R84 ;  /* 0x00000090cc54723c */ /* 0x082fe40000001854 */
[----:B------:R1:W-:Y:S01]  /*aaa0*/  MUFU.EX2 R176, R130 ;  /* 0x0000008200b07308 */ /* 0x0003e20000000800 */
[----:B------:R-:W-:Y:S01]  /*aab0*/  IMAD.MOV.U32 R183, RZ, RZ, R182 ;  /* 0x000000ffffb77224 */ /* 0x000fe200078e00b6 */
[----:B------:R-:W-:Y:S01]  /*aac0*/  MOV R182, R173 ;  /* 0x000000ad00b67202 */ /* 0x000fe20000000f00 */
[----:B---3--:R-:W3:Y:S03]  /*aad0*/  LDL.LU R128, [R1+0xb0] ;  /* 0x0000b00001807983 */ /* 0x008ee60000300800 */
[C---:B------:R-:W-:Y:S04]  /*aae0*/  HMMA.16816.F32 R88, R140.reuse, R144, R88 ;  /* 0x000000908c58723c */ /* 0x040fe80000001858 */
[----:B------:R4:W-:Y:S01]  /*aaf0*/  MUFU.EX2 R169, R131 ;  /* 0x0000008300a97308 */ /* 0x0009e20000000800 */
[----:B--2---:R-:W2:Y:S03]  /*ab00*/  LDL.LU R129, [R1+0xac] ;  /* 0x0000ac0001817983 */ /* 0x004ea60000300800 */
[-C--:B------:R-:W-:Y:S06]  /*ab10*/  HMMA.16816.F32 R92, R140, R146.reuse, R92 ;  /* 0x000000928c5c723c */ /* 0x080fec000000185c */
[----:B------:R4:W-:Y:S02]  /*ab20*/  MUFU.EX2 R174, R219 ;  /* 0x000000db00ae7308 */ /* 0x0009e40000000800 */
[C---:B------:R-:W-:Y:S01]  /*ab30*/  HMMA.16816.F32 R96, R204.reuse, R146, R96 ;  /* 0x00000092cc60723c */ /* 0x040fe20000001860 */
[----:B------:R-:W4:Y:S07]  /*ab40*/  LDSM.16.MT88.4 R144, [R233+0x2000] ;  /* 0x00200000e990783b */ /* 0x000f2e0000004200 */
[----:B------:R4:W-:Y:S01]  /*ab50*/  MUFU.EX2 R201, R183 ;  /* 0x000000b700c97308 */ /* 0x0009e20000000800 */
[----:B-1----:R-:W2:Y:S04]  /*ab60*/  LDL.LU R130, [R1+0xa8] ;  /* 0x0000a80001827983 */ /* 0x002ea80000300800 */
[----:B----4-:R-:W2:Y:S05]  /*ab70*/  LDL.LU R131, [R1+0xa4] ;  /* 0x0000a40001837983 */ /* 0x010eaa0000300800 */
[----:B------:R-:W1:Y:S01]  /*ab80*/  MUFU.EX2 R173, R251 ;  /* 0x000000fb00ad7308 */ /* 0x000e620000000800 */
[----:B------:R-:W-:Y:S09]  /*ab90*/  LDSM.16.MT88.4 R216, [R230+0x3800] ;  /* 0x00380000e6d8783b */ /* 0x000ff20000004200 */
[----:B------:R-:W-:Y:S01]  /*aba0*/  MUFU.EX2 R198, R185 ;  /* 0x000000b900c67308 */ /* 0x000fe20000000800 */
[----:B------:R-:W-:Y:S01]  /*abb0*/  MOV R183, R162 ;  /* 0x000000a200b77202 */ /* 0x000fe20000000f00 */
[----:B------:R-:W-:Y:S01]  /*abc0*/  IMAD.MOV.U32 R162, RZ, RZ, R158 ;  /* 0x000000ffffa27224 */ /* 0x000fe200078e009e */
[----:B------:R-:W-:Y:S07]  /*abd0*/  MOV R158, R152 ;  /* 0x00000098009e7202 */ /* 0x000fee0000000f00 */
[----:B------:R1:W-:Y:S01]  /*abe0*/  MUFU.EX2 R185, R180 ;  /* 0x000000b400b97308 */ /* 0x0003e20000000800 */
[-C--:B------:R-:W-:Y:S03]  /*abf0*/  HMMA.16816.F32 R100, R204, R144.reuse, R100 ;  /* 0x00000090cc64723c */ /* 0x080fe60000001864 */
[----:B-1----:R-:W-:Y:S06]  /*ac00*/  F2FP.PACK_AB R150, R189, R173 ;  /* 0x000000adbd96723e */ /* 0x002fec00000000ff */
[----:B------:R-:W1:Y:S01]  /*ac10*/  MUFU.EX2 R177, R177 ;  /* 0x000000b100b17308 */ /* 0x000e620000000800 */
[C---:B------:R-:W-:Y:S08]  /*ac20*/  HMMA.16816.F32 R104, R140.reuse, R144, R104 ;  /* 0x000000908c68723c */ /* 0x040ff00000001868 */
[-C--:B------:R-:W-:Y:S01]  /*ac30*/  HMMA.16816.F32 R108, R140, R146.reuse, R108 ;  /* 0x000000928c6c723c */ /* 0x080fe2000000186c */
[----:B------:R1:W-:Y:S03]  /*ac40*/  MUFU.EX2 R195, R193 ;  /* 0x000000c100c37308 */ /* 0x0003e60000000800 */
[----:B------:R-:W-:Y:S01]  /*ac50*/  IMAD.MOV.U32 R180, RZ, RZ, R161 ;  /* 0x000000ffffb47224 */ /* 0x000fe200078e00a1 */
[----:B------:R-:W-:Y:S03]  /*ac60*/  MOV R161, R155 ;  /* 0x0000009b00a17202 */ /* 0x000fe60000000f00 */
[C---:B------:R-:W-:Y:S01]  /*ac70*/  HMMA.16816.F32 R112, R204.reuse, R146, R112 ;  /* 0x00000092cc70723c */ /* 0x040fe20000001870 */
[----:B------:R-:W1:Y:S02]  /*ac80*/  LDSM.16.MT88.4 R144, [R232+0x2000] ;  /* 0x00200000e890783b */ /* 0x000e640000004200 */
[----:B------:R-:W-:Y:S01]  /*ac90*/  MUFU.EX2 R181, R181 ;  /* 0x000000b500b57308 */ /* 0x000fe20000000800 */
[----:B------:R-:W-:Y:S02]  /*aca0*/  MOV R197, R180 ;  /* 0x000000b400c57202 */ /* 0x000fe40000000f00 */
[----:B------:R-:W-:Y:S07]  /*acb0*/  MOV R180, R158 ;  /* 0x0000009e00b47202 */ /* 0x000fee0000000f00 */
[----:B------:R-:W-:Y:S01]  /*acc0*/  MUFU.EX2 R182, R182 ;  /* 0x000000b600b67308 */ /* 0x000fe20000000800 */
[----:B-1----:R-:W-:Y:S02]  /*acd0*/  MOV R193, R179 ;  /* 0x000000b300c17202 */ /* 0x002fe40000000f00 */
[----:B------:R-:W-:Y:S02]  /*ace0*/  MOV R179, R160 ;  /* 0x000000a000b37202 */ /* 0x000fe40000000f00 */
[----:B------:R-:W-:Y:S05]  /*acf0*/  MOV R160, R154 ;  /* 0x0000009a00a07202 */ /* 0x000fea0000000f00 */
[----:B------:R-:W-:Y:S01]  /*ad00*/  MUFU.EX2 R180, R180 ;  /* 0x000000b400b47308 */ /* 0x000fe20000000800 */
[-C--:B------:R-:W-:Y:S08]  /*ad10*/  HMMA.16816.F32 R116, R204, R144.reuse, R116 ;  /* 0x00000090cc74723c */ /* 0x080ff00000001874 */
[C---:B------:R-:W-:Y:S08]  /*ad20*/  HMMA.16816.F32 R120, R140.reuse, R144, R120 ;  /* 0x000000908c78723c */ /* 0x040ff00000001878 */
[-C--:B------:R-:W-:Y:S01]  /*ad30*/  HMMA.16816.F32 R124, R140, R146.reuse, R124 ;  /* 0x000000928c7c723c */ /* 0x080fe2000000187c */
[----:B------:R-:W4:Y:S04]  /*ad40*/  LDL.LU R140, [R1+0x18] ;  /* 0x00001800018c7983 */ /* 0x000f280000300800 */
[----:B------:R-:W4:Y:S02]  /*ad50*/  LDL.LU R2, [R1+0x1c] ;  /* 0x00001c0001027983 */ /* 0x000f240000300800 */
[----:B------:R-:W-:Y:S02]  /*ad60*/  F2FP.PACK_AB R141, R171, R169 ;  /* 0x000000a9ab8d723e */ /* 0x000fe400000000ff */
[----:B------:R-:W4:Y:S03]  /*ad70*/  LDL.LU R188, [R1+0x20] ;  /* 0x0000200001bc7983 */ /* 0x000f260000300800 */
[----:B------:R-:W-:Y:S02]  /*ad80*/  F2FP.PACK_AB R142, R176, R175 ;  /* 0x000000afb08e723e */ /* 0x000fe400000000ff */
[----:B------:R-:W-:Y:S01]  /*ad90*/  F2FP.PACK_AB R143, R177, R172 ;  /* 0x000000acb18f723e */ /* 0x000fe200000000ff */
[C---:B---3--:R-:W-:Y:S02]  /*ada0*/  FMUL.FTZ R128, R133.reuse, R128 ;  /* 0x0000008085807220 */ /* 0x048fe40000410000 */
[----:B--2---:R-:W-:Y:S02]  /*adb0*/  FMUL.FTZ R129, R133, R129 ;  /* 0x0000008185817220 */ /* 0x004fe40000410000 */
[C---:B------:R-:W-:Y:S02]  /*adc0*/  FMUL.FTZ R130, R132.reuse, R130 ;  /* 0x0000008284827220 */ /* 0x040fe40000410000 */
[----:B------:R-:W-:Y:S07]  /*add0*/  FMUL.FTZ R131, R132, R131 ;  /* 0x0000008384837220 */ /* 0x000fee0000410000 */
[----:B------:R-:W-:Y:S01]  /*ade0*/  HMMA.16816.F32 R128, R204, R146, R128 ;  /* 0x00000092cc80723c */ /* 0x000fe20000001880 */
[----:B------:R-:W1:Y:S06]  /*adf0*/  LDSM.16.MT88.4 R144, [R229+0x800] ;  /* 0x00080000e590783b */ /* 0x000e6c0000004200 */
[----:B------:R-:W-:Y:S01]  /*ae00*/  IMAD.MOV.U32 R204, RZ, RZ, R160 ;  /* 0x000000ffffcc7224 */ /* 0x000fe200078e00a0 */
[----:B------:R-:W-:Y:S01]  /*ae10*/  MOV R205, R179 ;  /* 0x000000b300cd7202 */ /* 0x000fe20000000f00 */
[----:B------:R-:W-:Y:S02]  /*ae20*/  IMAD.MOV.U32 R206, RZ, RZ, R183 ;  /* 0x000000ffffce7224 */ /* 0x000fe400078e00b7 */
[----:B------:R-:W-:Y:S01]  /*ae30*/  MUFU.EX2 R251, R204 ;  /* 0x000000cc00fb7308 */ /* 0x000fe20000000800 */
[----:B------:R-:W-:Y:S02]  /*ae40*/  MOV R179, R162 ;  /* 0x000000a200b37202 */ /* 0x000fe40000000f00 */
[----:B------:R-:W-:Y:S07]  /*ae50*/  MOV R183, R161 ;  /* 0x000000a100b77202 */ /* 0x000fee0000000f00 */
[----:B------:R-:W2:Y:S10]  /*ae60*/  MUFU.EX2 R183, R183 ;  /* 0x000000b700b77308 */ /* 0x000eb40000000800 */
[----:B------:R-:W-:Y:S10]  /*ae70*/  MUFU.EX2 R179, R179 ;  /* 0x000000b300b37308 */ /* 0x000ff40000000800 */
[----:B------:R2:W-:Y:S02]  /*ae80*/  MUFU.EX2 R252, R205 ;  /* 0x000000cd00fc7308 */ /* 0x0005e40000000800 */
[----:B--2---:R-:W-:Y:S01]  /*ae90*/  F2FP.PACK_AB R205, R183, R251 ;  /* 0x000000fbb7cd723e */ /* 0x004fe200000000ff */
[----:B----4-:R-:W-:Y:S01]  /*aea0*/  FFMA.FTZ R133, R133, R140, R221 ;  /* 0x0000008c85857223 */ /* 0x010fe200000100dd */
[----:B------:R-:W-:Y:S01]  /*aeb0*/  F2FP.PACK_AB R140, R170, R168 ;  /* 0x000000a8aa8c723e */ /* 0x000fe200000000ff */
[----:B------:R-:W-:Y:S06]  /*aec0*/  FFMA.FTZ R2, R132, R2, R220 ;  /* 0x0000000284027223 */ /* 0x000fec00000100dc */
[-C--:B-1----:R-:W-:Y:S05]  /*aed0*/  HMMA.16816.F32 R4, R140, R144.reuse, R4 ;  /* 0x000000908c04723c */ /* 0x082fea0000001804 */
[----:B------:R-:W-:Y:S02]  /*aee0*/  FFMA.FTZ R138, R3, R188, R138 ;  /* 0x000000bc038a7223 */ /* 0x000fe4000001008a */
[----:B------:R-:W-:Y:S01]  /*aef0*/  IMAD.MOV.U32 R188, RZ, RZ, R187 ;  /* 0x000000ffffbc7224 */ /* 0x000fe200078e00bb */
[----:B------:R-:W-:Y:S01]  /*af00*/  MOV R187, R151 ;  /* 0x0000009700bb7202 */ /* 0x000fe20000000f00 */
[----:B------:R-:W2:Y:S02]  /*af10*/  LDL.LU R3, [R1+0x24] ;  /* 0x0000240001037983 */ /* 0x000ea40000300800 */
[----:B------:R1:W-:Y:S01]  /*af20*/  MUFU.EX2 R196, R188 ;  /* 0x000000bc00c47308 */ /* 0x0003e20000000800 */
[----:B------:R-:W-:Y:S01]  /*af30*/  F2FP.PACK_AB R151, R190, R174 ;  /* 0x000000aebe97723e */ /* 0x000fe200000000ff */
[----:B------:R-:W-:Y:S04]  /*af40*/  FADD.FTZ R2, R224, R2 ;  /* 0x00000002e0027221 */ /* 0x000fe80000010000 */
[----:B------:R-:W-:Y:S02]  /*af50*/  FADD.FTZ R2, R225, R2 ;  /* 0x00000002e1027221 */ /* 0x000fe40000010000 */
[C---:B------:R-:W-:Y:S02]  /*af60*/  HMMA.16816.F32 R8, R148.reuse, R144, R8 ;  /* 0x000000909408723c */ /* 0x040fe40000001808 */
[----:B------:R-:W-:Y:S06]  /*af70*/  MUFU.EX2 R224, R245 ;  /* 0x000000f500e07308 */ /* 0x000fec0000000800 */
[-C--:B------:R-:W-:Y:S04]  /*af80*/  HMMA.16816.F32 R12, R148, R146.reuse, R12 ;  /* 0x00000092940c723c */ /* 0x080fe8000000180c */
[----:B------:R-:W-:Y:S04]  /*af90*/  MUFU.EX2 R187, R187 ;  /* 0x000000bb00bb7308 */ /* 0x000fe80000000800 */
[C---:B------:R-:W-:Y:S01]  /*afa0*/  HMMA.16816.F32 R16, R140.reuse, R146, R16 ;  /* 0x000000928c10723c */ /* 0x040fe20000001810 */
[----:B------:R-:W3:Y:S03]  /*afb0*/  LDSM.16.MT88.4 R144, [R230+0x800] ;  /* 0x00080000e690783b */ /* 0x000ee60000004200 */
[----:B-1----:R-:W-:Y:S01]  /*afc0*/  IMAD.MOV.U32 R188, RZ, RZ, R178 ;  /* 0x000000ffffbc7224 */ /* 0x002fe200078e00b2 */
[----:B------:R-:W-:Y:S01]  /*afd0*/  MOV R178, R163 ;  /* 0x000000a300b27202 */ /* 0x000fe20000000f00 */
[----:B------:R1:W-:Y:S01]  /*afe0*/  MUFU.EX2 R225, R215 ;  /* 0x000000d700e17308 */ /* 0x0003e20000000800 */
[----:B------:R-:W-:Y:S01]  /*aff0*/  MOV R163, R159 ;  /* 0x0000009f00a37202 */ /* 0x000fe20000000f00 */
[----:B------:R-:W-:Y:S01]  /*b000*/  IMAD.MOV.U32 R159, RZ, RZ, R153 ;  /* 0x000000ffff9f7224 */ /* 0x000fe200078e0099 */
[----:B------:R-:W-:Y:S01]  /*b010*/  MOV R207, R188 ;  /* 0x000000bc00cf7202 */ /* 0x000fe20000000f00 */
[----:B------:R-:W-:Y:S02]  /*b020*/  LDSM.16.MT88.4 R152, [R230+0x1000] ;  /* 0x00100000e698783b */ /* 0x000fe40000004200 */
[----:B------:R-:W-:Y:S01]  /*b030*/  MOV R188, R156 ;  /* 0x0000009c00bc7202 */ /* 0x000fe20000000f00 */
[----:B------:R-:W-:Y:S05]  /*b040*/  IMAD.MOV.U32 R194, RZ, RZ, R163 ;  /* 0x000000ffffc27224 */ /* 0x000fea00078e00a3 */
[----:B------:R-:W-:Y:S01]  /*b050*/  LDSM.16.MT88.4 R160, [R232+0x1000] ;  /* 0x00100000e8a0783b */ /* 0x000fe20000004200 */
[----:B------:R-:W4:Y:S10]  /*b060*/  MUFU.EX2 R188, R188 ;  /* 0x000000bc00bc7308 */ /* 0x000f340000000800 */
[----:B------:R-:W-:Y:S01]  /*b070*/  MUFU.EX2 R194, R194 ;  /* 0x000000c200c27308 */ /* 0x000fe20000000800 */
[----:B-1----:R-:W-:Y:S01]  /*b080*/  LDSM.16.MT88.4 R212, [R229+0x3800] ;  /* 0x00380000e5d4783b */ /* 0x002fe20000004200 */
[-C--:B---3--:R-:W-:Y:S03]  /*b090*/  HMMA.16816.F32 R20, R140, R144.reuse, R20 ;  /* 0x000000908c14723c */ /* 0x088fe60000001814 */
[----:B----4-:R-:W-:Y:S05]  /*b0a0*/  F2FP.PACK_AB R204, R188, R250 ;  /* 0x000000fabccc723e */ /* 0x010fea00000000ff */
        /* <DEDUP_REMOVED lines=18> */
[----:B------:R-:W1:Y:S03]  /*b1d0*/  LDSM.16.MT88.4 R144, [R230+0x2800] ;  /* 0x00280000e690783b */ /* 0x000e660000004200 */
[----:B--2---:R-:W-:Y:S02]  /*b1e0*/  FFMA.FTZ R132, R0, R3, R139 ;  /* 0x0000000300847223 */ /* 0x004fe4000001008b */
[----:B------:R-:W-:Y:S01]  /*b1f0*/  MUFU.EX2 R139, R247 ;  /* 0x000000f7008b7308 */ /* 0x000fe20000000800 */
[----:B------:R-:W-:Y:S02]  /*b200*/  FADD.FTZ R0, R223, R138 ;  /* 0x0000008adf007221 */ /* 0x000fe40000010000 */
[----:B------:R-:W-:Y:S03]  /*b210*/  FADD.FTZ R3, R226, R133 ;  /* 0x00000085e2037221 */ /* 0x000fe60000010000 */
[----:B------:R-:W-:Y:S02]  /*b220*/  FADD.FTZ R133, R222, R0 ;  /* 0x00000000de857221 */ /* 0x000fe40000010000 */
[----:B------:R-:W-:Y:S01]  /*b230*/  LDSM.16.MT88.4 R220, [R233+0x3800] ;  /* 0x00380000e9dc783b */ /* 0x000fe20000004200 */
[----:B------:R-:W-:Y:S01]  /*b240*/  FADD.FTZ R3, R249, R3 ;  /* 0x00000003f9037221 */ /* 0x000fe20000010000 */
[----:B------:R2:W-:Y:S01]  /*b250*/  MUFU.EX2 R226, R235 ;  /* 0x000000eb00e27308 */ /* 0x0005e20000000800 */
[----:B------:R-:W-:Y:S02]  /*b260*/  FADD.FTZ R132, R208, R132 ;  /* 0x00000084d0847221 */ /* 0x000fe40000010000 */
[----:B------:R-:W-:Y:S01]  /*b270*/  FADD.FTZ R3, R193, R3 ;  /* 0x00000003c1037221 */ /* 0x000fe20000010000 */
[----:B------:R-:W-:Y:S01]  /*b280*/  MOV R193, R159 ;  /* 0x0000009f00c17202 */ /* 0x000fe20000000f00 */
[----:B------:R-:W-:Y:S01]  /*b290*/  FADD.FTZ R0, R209, R132 ;  /* 0x00000084d1007221 */ /* 0x000fe20000010000 */
[----:B------:R-:W-:Y:S01]  /*b2a0*/  LDSM.16.MT88.4 R156, [R233+0x1000] ;  /* 0x00100000e99c783b */ /* 0x000fe20000004200 */
[----:B------:R-:W-:Y:S01]  /*b2b0*/  FADD.FTZ R3, R168, R3 ;  /* 0x00000003a8037221 */ /* 0x000fe20000010000 */
[----:B------:R-:W-:Y:S01]  /*b2c0*/  F2FP.PACK_AB R209, R224, R225 ;  /* 0x000000e1e0d1723e */ /* 0x000fe200000000ff */
[----:B------:R-:W-:Y:S01]  /*b2d0*/  FADD.FTZ R132, R227, R2 ;  /* 0x00000002e3847221 */ /* 0x000fe20000010000 */
[----:B------:R-:W3:Y:S01]  /*b2e0*/  MUFU.EX2 R138, R239 ;  /* 0x000000ef008a7308 */ /* 0x000ee20000000800 */
[----:B------:R-:W-:Y:S02]  /*b2f0*/  FADD.FTZ R2, R246, R133 ;  /* 0x00000085f6027221 */ /* 0x000fe40000010000 */
[----:B------:R-:W-:Y:S01]  /*b300*/  FADD.FTZ R132, R169, R132 ;  /* 0x00000084a9847221 */ /* 0x000fe20000010000 */
[-C--:B-1----:R-:W-:Y:S03]  /*b310*/  HMMA.16816.F32 R84, R140, R144.reuse, R84 ;  /* 0x000000908c54723c */ /* 0x082fe60000001854 */
[----:B------:R-:W-:Y:S02]  /*b320*/  FADD.FTZ R3, R170, R3 ;  /* 0x00000003aa037221 */ /* 0x000fe40000010000 */
[----:B------:R-:W-:Y:S01]  /*b330*/  FADD.FTZ R133, R171, R132 ;  /* 0x00000084ab857221 */ /* 0x000fe20000010000 */
[----:B------:R-:W1:Y:S01]  /*b340*/  MUFU.EX2 R193, R193 ;  /* 0x000000c100c17308 */ /* 0x000e620000000800 */
[----:B------:R-:W-:Y:S01]  /*b350*/  LDSM.16.MT88.4 R168, [R230+0x1800] ;  /* 0x00180000e6a8783b */ /* 0x000fe20000004200 */
[C---:B------:R-:W-:Y:S04]  /*b360*/  HMMA.16816.F32 R88, R148.reuse, R144, R88 ;  /* 0x000000909458723c */ /* 0x040fe80000001858 */
[----:B------:R-:W-:Y:S01]  /*b370*/  FADD.FTZ R2, R164, R2 ;  /* 0x00000002a4027221 */ /* 0x000fe20000010000 */
[----:B------:R-:W-:Y:S01]  /*b380*/  MOV R164, R203 ;  /* 0x000000cb00a47202 */ /* 0x000fe20000000f00 */
[----:B------:R-:W-:Y:S01]  /*b390*/  FADD.FTZ R0, R210, R0 ;  /* 0x00000000d2007221 */ /* 0x000fe20000010000 */
[----:B--2---:R2:W5:Y:S01]  /*b3a0*/  LDL.LU R235, [R1+0xa0] ;  /* 0x0000a00001eb7983 */ /* 0x0045620000300800 */
[-C--:B------:R-:W-:Y:S01]  /*b3b0*/  HMMA.16816.F32 R92, R148, R146.reuse, R92 ;  /* 0x00000092945c723c */ /* 0x080fe2000000185c */
[----:B------:R1:W4:Y:S02]  /*b3c0*/  MUFU.EX2 R249, R206 ;  /* 0x000000ce00f97308 */ /* 0x0003240000000800 */
[----:B------:R2:W5:Y:S01]  /*b3d0*/  LDL.LU R245, [R1+0x9c] ;  /* 0x00009c0001f57983 */ /* 0x0005620000300800 */
[----:B------:R-:W-:Y:S01]  /*b3e0*/  FADD.FTZ R0, R165, R0 ;  /* 0x00000000a5007221 */ /* 0x000fe20000010000 */
[----:B------:R-:W-:Y:S01]  /*b3f0*/  MOV R165, R202 ;  /* 0x000000ca00a57202 */ /* 0x000fe20000000f00 */
[----:B------:R-:W-:Y:S01]  /*b400*/  FADD.FTZ R132, R166, R2 ;  /* 0x00000002a6847221 */ /* 0x000fe20000010000 */
[----:B------:R2:W5:Y:S01]  /*b410*/  LDL.LU R246, [R1+0x98] ;  /* 0x0000980001f67983 */ /* 0x0005620000300800 */
[C---:B------:R-:W-:Y:S03]  /*b420*/  HMMA.16816.F32 R96, R140.reuse, R146, R96 ;  /* 0x000000928c60723c */ /* 0x040fe60000001860 */
[----:B------:R-:W2:Y:S01]  /*b430*/  LDSM.16.MT88.4 R144, [R233+0x2800] ;  /* 0x00280000e990783b */ /* 0x000ea20000004200 */
[----:B------:R-:W-:Y:S01]  /*b440*/  MOV R166, R187 ;  /* 0x000000bb00a67202 */ /* 0x000fe20000000f00 */
[----:B------:R-:W-:Y:S01]  /*b450*/  FADD.FTZ R2, R167, R0 ;  /* 0x00000000a7027221 */ /* 0x000fe20000010000 */
[----:B------:R-:W-:Y:S01]  /*b460*/  MOV R167, R184 ;  /* 0x000000b800a77202 */ /* 0x000fe20000000f00 */
[----:B------:R2:W2:Y:S01]  /*b470*/  MUFU.EX2 R227, R207 ;  /* 0x000000cf00e37308 */ /* 0x0004a20000000800 */
[----:B---3--:R-:W-:Y:S01]  /*b480*/  F2FP.PACK_AB R211, R138, R139 ;  /* 0x0000008b8ad3723e */ /* 0x008fe200000000ff */
[----:B------:R-:W-:Y:S02]  /*b490*/  FADD.FTZ R133, R172, R133 ;  /* 0x00000085ac857221 */ /* 0x000fe40000010000 */
[----:B------:R3:W5:Y:S01]  /*b4a0*/  LDL.LU R247, [R1+0x94] ;  /* 0x0000940001f77983 */ /* 0x0007620000300800 */
[----:B------:R-:W-:Y:S02]  /*b4b0*/  FADD.FTZ R0, R175, R3 ;  /* 0x00000003af007221 */ /* 0x000fe40000010000 */
[----:B------:R-:W-:Y:S01]  /*b4c0*/  FADD.FTZ R3, R177, R133 ;  /* 0x00000085b1037221 */ /* 0x000fe20000010000 */
[----:B------:R3:W5:Y:S01]  /*b4d0*/  LDL.LU R239, [R1+0x90] ;  /* 0x0000900001ef7983 */ /* 0x0007620000300800 */
[----:B------:R-:W-:Y:S01]  /*b4e0*/  IMAD.MOV.U32 R133, RZ, RZ, R197 ;  /* 0x000000ffff857224 */ /* 0x000fe200078e00c5 */
[----:B-1----:R-:W-:Y:S01]  /*b4f0*/  F2FP.PACK_AB R206, R193, R180 ;  /* 0x000000b4c1ce723e */ /* 0x002fe200000000ff */
[----:B------:R-:W-:Y:S01]  /*b500*/  FADD.FTZ R173, R173, R132 ;  /* 0x00000084adad7221 */ /* 0x000fe20000010000 */
[----:B----4-:R-:W-:Y:S01]  /*b510*/  F2FP.PACK_AB R208, R249, R252 ;  /* 0x000000fcf9d0723e */ /* 0x010fe200000000ff */
[----:B------:R-:W-:Y:S01]  /*b520*/  FADD.FTZ R132, R176, R0 ;  /* 0x00000000b0847221 */ /* 0x000fe20000010000 */
[----:B------:R-:W-:Y:S01]  /*b530*/  MOV R0, R190 ;  /* 0x000000be00007202 */ /* 0x000fe20000000f00 */
[----:B------:R-:W-:Y:S02]  /*b540*/  FADD.FTZ R174, R174, R2 ;  /* 0x00000002aeae7221 */ /* 0x000fe40000010000 */
[----:B------:R-:W-:Y:S01]  /*b550*/  IMAD.MOV.U32 R2, RZ, RZ, R189 ;  /* 0x000000ffff027224 */ /* 0x000fe200078e00bd */
[----:B--2---:R-:W-:Y:S02]  /*b560*/  F2FP.PACK_AB R207, R194, R179 ;  /* 0x000000b3c2cf723e */ /* 0x004fe400000000ff */
[----:B------:R-:W-:Y:S01]  /*b570*/  F2FP.PACK_AB R210, R226, R227 ;  /* 0x000000e3e2d2723e */ /* 0x000fe200000000ff */
[-C--:B------:R-:W-:Y:S08]  /*b580*/  HMMA.16816.F32 R100, R140, R144.reuse, R100 ;  /* 0x000000908c64723c */ /* 0x080ff00000001864 */
        /* <DEDUP_REMOVED lines=12> */
[----:B------:R-:W-:Y:S03]  /*b650*/  F2FP.PACK_AB R143, R184, R202 ;  /* 0x000000cab88f723e */ /* 0x000fe600000000ff */
        /* <DEDUP_REMOVED lines=18> */
[----:B------:R-:W4:Y:S07]  /*b780*/  LDSM.16.MT88.4 R156, [R233+0x3000] ;  /* 0x00300000e99c783b */ /* 0x000f2e0000004200 */
        /* <DEDUP_REMOVED lines=14> */
[-C--:B----4-:R-:W-:Y:S08]  /*b870*/  HMMA.16816.F32 R100, R140, R156.reuse, R100 ;  /* 0x0000009c8c64723c */ /* 0x090ff00000001864 */
[C---:B------:R-:W-:Y:S07]  /*b880*/  HMMA.16816.F32 R104, R144.reuse, R156, R104 ;  /* 0x0000009c9068723c */ /* 0x040fee0000001868 */
[----:B------:R-:W-:Y:S01]  /*b890*/  IMAD.MOV.U32 R157, RZ, RZ, R185 ;  /* 0x000000ffff9d7224 */ /* 0x000fe200078e00b9 */
[-C--:B------:R-:W-:Y:S04]  /*b8a0*/  HMMA.16816.F32 R108, R144, R158.reuse, R108 ;  /* 0x0000009e906c723c */ /* 0x080fe8000000186c */
[----:B------:R-:W-:Y:S02]  /*b8b0*/  MOV R156, R186 ;  /* 0x000000ba009c7202 */ /* 0x000fe40000000f00 */
[----:B------:R-:W2:Y:S02]  /*b8c0*/  LDSM.16.MT88.4 R184, [R233+0x1800] ;  /* 0x00180000e9b8783b */ /* 0x000ea40000004200 */
[C---:B------:R-:W-:Y:S08]  /*b8d0*/  HMMA.16816.F32 R112, R140.reuse, R158, R112 ;  /* 0x0000009e8c70723c */ /* 0x040ff00000001870 */
[-C--:B---3--:R-:W-:Y:S08]  /*b8e0*/  HMMA.16816.F32 R116, R140, R160.reuse, R116 ;  /* 0x000000a08c74723c */ /* 0x088ff00000001874 */
[C---:B------:R-:W-:Y:S07]  /*b8f0*/  HMMA.16816.F32 R120, R144.reuse, R160, R120 ;  /* 0x000000a09078723c */ /* 0x040fee0000001878 */
[----:B------:R-:W-:Y:S01]  /*b900*/  IMAD.MOV.U32 R161, RZ, RZ, R201 ;  /* 0x000000ffffa17224 */ /* 0x000fe200078e00c9 */
[-C--:B------:R-:W-:Y:S04]  /*b910*/  HMMA.16816.F32 R124, R144, R162.reuse, R124 ;  /* 0x000000a2907c723c */ /* 0x080fe8000000187c */
[----:B------:R-:W-:Y:S02]  /*b920*/  MOV R160, R200 ;  /* 0x000000c800a07202 */ /* 0x000fe40000000f00 */
[----:B------:R-:W3:Y:S02]  /*b930*/  LDSM.16.MT88.4 R200, [R232+0x1800] ;  /* 0x00180000e8c8783b */ /* 0x000ee40000004200 */
[----:B------:R-:W-:Y:S08]  /*b940*/  HMMA.16816.F32 R128, R140, R162, R128 ;  /* 0x000000a28c80723c */ /* 0x000ff00000001880 */
[-C--:B-1----:R-:W-:Y:S01]  /*b950*/  HMMA.16816.F32 R144, R204, R152.reuse, R4 ;  /* 0x00000098cc90723c */ /* 0x082fe20000001804 */
[----:B------:R-:W1:Y:S07]  /*b960*/  LDSM.16.MT88.4 R4, [R232+0x3800] ;  /* 0x00380000e804783b */ /* 0x000e6e0000004200 */
[C---:B------:R-:W-:Y:S07]  /*b970*/  HMMA.16816.F32 R140, R208.reuse, R152, R8 ;  /* 0x00000098d08c723c */ /* 0x040fee0000001808 */
[----:B------:R-:W-:Y:S01]  /*b980*/  MOV R11, R195 ;  /* 0x000000c3000b7202 */ /* 0x000fe20000000f00 */
[-C--:B------:R-:W-:Y:S04]  /*b990*/  HMMA.16816.F32 R148, R208, R154.reuse, R12 ;  /* 0x0000009ad094723c */ /* 0x080fe8000000180c */
[----:B------:R-:W-:Y:S02]  /*b9a0*/  MOV R9, R198 ;  /* 0x000000c600097202 */ /* 0x000fe40000000f00 */
[----:B------:R-:W-:Y:S01]  /*b9b0*/  MOV R10, R196 ;  /* 0x000000c4000a7202 */ /* 0x000fe20000000f00 */
[----:B------:R-:W-:Y:S01]  /*b9c0*/  IMAD.MOV.U32 R14, RZ, RZ, R193 ;  /* 0x000000ffff0e7224 */ /* 0x000fe200078e00c1 */
[C---:B------:R-:W-:Y:S04]  /*b9d0*/  HMMA.16816.F32 R152, R204.reuse, R154, R16 ;  /* 0x0000009acc98723c */ /* 0x040fe80000001810 */
[----:B------:R-:W-:Y:S01]  /*b9e0*/  IMAD.MOV.U32 R13, RZ, RZ, R179 ;  /* 0x000000ffff0d7224 */ /* 0x000fe200078e00b3 */
[----:B------:R-:W-:Y:S02]  /*b9f0*/  MOV R15, R194 ;  /* 0x000000c2000f7202 */ /* 0x000fe40000000f00 */
[----:B------:R-:W-:Y:S02]  /*ba00*/  MOV R17, R156 ;  /* 0x0000009c00117202 */ /* 0x000fe40000000f00 */
[----:B------:R-:W-:Y:S02]  /*ba10*/  MOV R16, R157 ;  /* 0x0000009d00107202 */ /* 0x000fe40000000f00 */
[-C--:B------:R-:W-:Y:S03]  /*ba20*/  HMMA.16816.F32 R156, R204, R168.reuse, R20 ;  /* 0x000000a8cc9c723c */ /* 0x080fe60000001814 */
[----:B------:R-:W-:Y:S02]  /*ba30*/  MOV R12, R180 ;  /* 0x000000b4000c7202 */ /* 0x000fe40000000f00 */
[----:B------:R-:W-:Y:S02]  /*ba40*/  MOV R19, R183 ;  /* 0x000000b700137202 */ /* 0x000fe40000000f00 */
[----:B------:R-:W-:Y:S01]  /*ba50*/  MOV R21, R160 ;  /* 0x000000a000157202 */ /* 0x000fe20000000f00 */
[----:B------:R-:W-:Y:S01]  /*ba60*/  IMAD.MOV.U32 R23, RZ, RZ, R167 ;  /* 0x000000ffff177224 */ /* 0x000fe200078e00a7 */
[----:B------:R-:W-:Y:S02]  /*ba70*/  MOV R20, R161 ;  /* 0x000000a100147202 */ /* 0x000fe40000000f00 */
[C---:B------:R-:W-:Y:S04]  /*ba80*/  HMMA.16816.F32 R160, R208.reuse, R168, R24 ;  /* 0x000000a8d0a0723c */ /* 0x040fe80000001818 */
[----:B------:R-:W-:Y:S02]  /*ba90*/  MOV R22, R166 ;  /* 0x000000a600167202 */ /* 0x000fe40000000f00 */
[----:B------:R-:W-:Y:S01]  /*baa0*/  MOV R18, R188 ;  /* 0x000000bc00127202 */ /* 0x000fe20000000f00 */
[----:B------:R-:W-:Y:S01]  /*bab0*/  IMAD.MOV.U32 R27, RZ, RZ, R165 ;  /* 0x000000ffff1b7224 */ /* 0x000fe200078e00a5 */
[----:B------:R-:W-:Y:S02]  /*bac0*/  MOV R26, R164 ;  /* 0x000000a4001a7202 */ /* 0x000fe40000000f00 */
[-C--:B------:R-:W-:Y:S03]  /*bad0*/  HMMA.16816.F32 R164, R208, R170.reuse, R28 ;  /* 0x000000aad0a4723c */ /* 0x080fe6000000181c */
[----:B------:R-:W-:Y:S02]  /*bae0*/  MOV R24, R192 ;  /* 0x000000c000187202 */ /* 0x000fe40000000f00 */
[----:B------:R-:W-:Y:S02]  /*baf0*/  MOV R25, R199 ;  /* 0x000000c700197202 */ /* 0x000fe40000000f00 */
[----:B------:R-:W-:Y:S01]  /*bb00*/  MOV R31, R182 ;  /* 0x000000b6001f7202 */ /* 0x000fe20000000f00 */
[C---:B------:R-:W-:Y:S01]  /*bb10*/  HMMA.16816.F32 R168, R204.reuse, R170, R32 ;  /* 0x000000aacca8723c */ /* 0x040fe20000001820 */
[----:B------:R-:W4:Y:S03]  /*bb20*/  LDL R34, [R1+0x8] ;  /* 0x0000080001227983 */ /* 0x000f260000100800 */
[----:B------:R-:W-:Y:S01]  /*bb30*/  MOV R28, R173 ;  /* 0x000000ad001c7202 */ /* 0x000fe20000000f00 */
[----:B------:R-:W-:Y:S01]  /*bb40*/  IMAD.MOV.U32 R29, RZ, RZ, R174 ;  /* 0x000000ffff1d7224 */ /* 0x000fe200078e00ae */
[----:B------:R-:W-:Y:S02]  /*bb50*/  MOV R30, R181 ;  /* 0x000000b5001e7202 */ /* 0x000fe40000000f00 */
[-C--:B--2---:R-:W-:Y:S04]  /*bb60*/  HMMA.16816.F32 R172, R204, R184.reuse, R36 ;  /* 0x000000b8ccac723c */ /* 0x084fe80000001824 */
[----:B------:R-:W-:Y:S01]  /*bb70*/  MOV R35, R178 ;  /* 0x000000b200237202 */ /* 0x000fe20000000f00 */
[----:B------:R-:W-:Y:S01]  /*bb80*/  FADD.FTZ R3, R30, R3 ;  /* 0x000000031e037221 */ /* 0x000fe20000010000 */
[----:B------:R-:W-:Y:S01]  /*bb90*/  MOV R8, R191 ;  /* 0x000000bf00087202 */ /* 0x000fe20000000f00 */
        /* <DEDUP_REMOVED lines=9> */
[----:B------:R-:W-:Y:S01]  /*bc30*/  FADD.FTZ R8, R8, R132 ;  /* 0x0000008408087221 */ /* 0x000fe20000010000 */
[----:B------:R-:W-:Y:S01]  /*bc40*/  MOV R132, R137 ;  /* 0x0000008900847202 */ /* 0x000fe20000000f00 */
        /* <DEDUP_REMOVED lines=15> */
[----:B------:R-:W-:Y:S04]  /*bd40*/  FADD.FTZ R3, R224, R3 ;  /* 0x00000003e0037221 */ /* 0x000fe80000010000 */
        /* <DEDUP_REMOVED lines=21> */
[----:B------:R-:W-:Y:S01]  /*bea0*/  FADD.FTZ R0, R249, R5 ;  /* 0x00000005f9007221 */ /* 0x000fe20000010000 */
[-C--:B------:R-:W-:Y:S01]  /*beb0*/  MOV R249, R133.reuse ;  /* 0x0000008500f97202 */ /* 0x080fe20000000f00 */
        /* <DEDUP_REMOVED lines=10> */
[----:B------:R-:W-:Y:S01]  /*bf60*/  MOV R0, R133 ;  /* 0x0000008500007202 */ /* 0x000fe20000000f00 */
[----:B------:R-:W-:Y:S01]  /*bf70*/  IMAD.MOV.U32 R139, RZ, RZ, R134 ;  /* 0x000000ffff8b7224 */ /* 0x000fe200078e0086 */
[----:B------:R1:W-:Y:S01]  /*bf80*/  STL [R1+0x20], R3 ;  /* 0x0000200301007387 */ /* 0x0003e20000100800 */
[----:B------:R-:W-:Y:S02]  /*bf90*/  MOV R133, R136 ;  /* 0x0000008800857202 */ /* 0x000fe40000000f00 */
[----:B------:R-:W-:Y:S01]  /*bfa0*/  MOV R138, R135 ;  /* 0x00000087008a7202 */ /* 0x000fe20000000f00 */
[----:B------:R1:W-:Y:S04]  /*bfb0*/  STL [R1+0x24], R2 ;  /* 0x0000240201007387 */ /* 0x0003e80000100800 */
[----:B------:R1:W-:Y:S01]  /*bfc0*/  STL [R1], R0 ;  /* 0x0000000001007387 */ /* 0x0003e20000100800 */
[----:B----4-:R-:W-:Y:S11]  /*bfd0*/  ISETP.GT.AND P0, PT, R35, R34, PT ;  /* 0x000000222300720c */ /* 0x010ff60003f04270 */
[----:B------:R-:W-:Y:S02]  /*bfe0*/  @!UPT UIADD3 URZ, URZ, URZ, URZ ;  /* 0x0000003f3f3ff290 */ /* 0x000fe4000fffe03f */
[----:B-1----:R-:W-:-:S05]  /*bff0*/  @P0 BRA `(.L_x_1489) ;  /* 0xffffad3000000947 */ /* 0x002fca000383ffff */
.L_x_1488:
[----:B-1----:R-:W-:-:S13]  /*c000*/  ISETP.GE.AND P0, PT, R249, RZ, PT ;  /* 0x000000fff900720c */ /* 0x002fda0003f06270 */
[----:B------:R-:W-:Y:S05]  /*c010*/  @!P0 BRA `(.L_x_1490) ;  /* 0x00004e3000008947 */ /* 0x000fea0003800000 */
[----:B------:R-:W-:Y:S01]  /*c020*/  IMAD.MOV.U32 R3, RZ, RZ, R136 ;  /* 0x000000ffff037224 */ /* 0x000fe200078e0088 */
[----:B------:R-:W-:Y:S01]  /*c030*/  MOV R139, R134 ;  /* 0x00000086008b7202 */ /* 0x000fe20000000f00 */
[----:B------:R-:W-:Y:S01]  /*c040*/  IMAD.MOV.U32 R2, RZ, RZ, R137 ;  /* 0x000000ffff027224 */ /* 0x000fe200078e0089 */
[----:B------:R-:W-:Y:S02]  /*c050*/  MOV R138, R135 ;  /* 0x00000087008a7202 */ /* 0x000fe40000000f00 */
.L_x_1491:
[----:B--2---:R-:W2:Y:S01]  /*c060*/  LDL.64 R30, [R1+0x38] ;  /* 0x00003800011e7983 */ /* 0x004ea20000100a00 */
[----:B------:R-:W-:Y:S04]  /*c070*/  DEPBAR.LE SB0, 0x0 ;  /* 0x000080000000791a */ /* 0x000fe80000000000 */
[----:B------:R-:W-:Y:S01]  /*c080*/  WARPSYNC 0xffffffff ;  /* 0xffffffff00007948 */ /* 0x000fe20003800000 */
[----:B------:R-:W3:Y:S01]  /*c090*/  LDL R37, [R1+0x40] ;  /* 0x0000400001257983 */ /* 0x000ee20000100800 */
[----:B------:R-:W-:Y:S01]  /*c0a0*/  SHF.R.S32.HI R0, RZ, 0x1f, R249 ;  /* 0x0000001fff007819 */ /* 0x000fe200000114f9 */
[C---:B------:R-:W-:Y:S02]  /*c0b0*/  IMAD.WIDE.U32 R28, R249.reuse, c[0x0][0x208], RZ ;  /* 0x00008200f91c7a25 */ /* 0x040fe400078e00ff */
[----:B------:R-:W4:Y:S02]  /*c0c0*/  LDL.64 R38, [R1+0x10] ;  /* 0x0000100001267983 */ /* 0x000f240000100a00 */
[----:B------:R-:W-:Y:S01]  /*c0d0*/  IMAD R0, R0, c[0x0][0x208], RZ ;  /* 0x0000820000007a24 */ /* 0x000fe200078e02ff */
[C---:B------:R-:W-:Y:S03]  /*c0e0*/  SHF.L.U32 R36, R28.reuse, 0x6, RZ ;  /* 0x000000061c247819 */ /* 0x040fe600000006ff */
[----:B------:R-:W-:Y:S01]  /*c0f0*/  BAR.SYNC.DEFER_BLOCKING 0x0 ;  /* 0x0000000000007b1d */ /* 0x000fe20000010000 */
[----:B------:R-:W-:Y:S05]  /*c100*/  IMAD R0, R249, c[0x0][0x20c], R0 ;  /* 0x00008300f9007a24 */ /* 0x000fea00078e0200 */
[----:B------:R-:W-:Y:S02]  /*c110*/  IADD3 R0, R29, R0, RZ ;  /* 0x000000001d007210 */ /* 0x000fe40007ffe0ff */
[----:B------:R-:W-:Y:S02]  /*c120*/  STL [R1+0xd0], R131 ;  /* 0x0000d08301007387 */ /* 0x000fe40000100800 */
[----:B------:R-:W-:Y:S02]  /*c130*/  SHF.L.U64.HI R0, R28, 0x6, R0 ;  /* 0x000000061c007819 */ /* 0x000fe40000010200 */
[----:B-----5:R-:W-:Y:S04]  /*c140*/  STL [R1+0x90], R239 ;  /* 0x000090ef01007387 */ /* 0x020fe80000100800 */
[----:B------:R-:W-:Y:S04]  /*c150*/  STL [R1+0x94], R247 ;  /* 0x000094f701007387 */ /* 0x000fe80000100800 */
[----:B------:R-:W-:Y:S04]  /*c160*/  STL [R1+0x98], R246 ;  /* 0x000098f601007387 */ /* 0x000fe80000100800 */
[----:B------:R-:W-:Y:S08]  /*c170*/  LDSM.16.M88.4 R64, [R235] ;  /* 0x00000000eb40783b */ /* 0x000ff00000000200 */
[----:B------:R-:W1:Y:S08]  /*c180*/  LDSM.16.M88.4 R16, [R228] ;  /* 0x00000000e410783b */ /* 0x000e700000000200 */
[----:B------:R-:W1:Y:S08]  /*c190*/  LDSM.16.M88.4 R60, [R235+0x2000] ;  /* 0x00200000eb3c783b */ /* 0x000e700000000200 */
[----:B------:R-:W1:Y:S08]  /*c1a0*/  LDSM.16.M88.4 R32, [R228+0x800] ;  /* 0x00080000e420783b */ /* 0x000e700000000200 */
[----:B------:R-:W2:Y:S08]  /*c1b0*/  LDSM.16.M88.4 R48, [R228+0x1000] ;  /* 0x00100000e430783b */ /* 0x000eb00000000200 */
[----:B------:R-:W2:Y:S01]  /*c1c0*/  LDSM.16.M88.4 R132, [R228+0x1800] ;  /* 0x00180000e484783b */ /* 0x000ea20000000200 */
[-C--:B-1----:R-:W-:Y:S07]  /*c1d0*/  HMMA.16816.F32 R4, R64, R16.reuse, RZ ;  /* 0x000000104004723c */ /* 0x082fee00000018ff */
[----:B------:R-:W-:Y:S01]  /*c1e0*/  LDSM.16.M88.4 R204, [R237] ;  /* 0x00000000edcc783b */ /* 0x000fe20000000200 */
[C---:B------:R-:W-:Y:S07]  /*c1f0*/  HMMA.16816.F32 R8, R60.reuse, R16, RZ ;  /* 0x000000103c08723c */ /* 0x040fee00000018ff */
[----:B------:R-:W1:Y:S01]  /*c200*/  LDSM.16.M88.4 R208, [R239] ;  /* 0x00000000efd0783b */ /* 0x000e620000000200 */
[-C--:B------:R-:W-:Y:S07]  /*c210*/  HMMA.16816.F32 R12, R60, R18.reuse, RZ ;  /* 0x000000123c0c723c */ /* 0x080fee00000018ff */
[----:B------:R-:W1:Y:S01]  /*c220*/  LDSM.16.M88.4 R212, [R237+0x2000] ;  /* 0x00200000edd4783b */ /* 0x000e620000000200 */
[C---:B------:R-:W-:Y:S07]  /*c230*/  HMMA.16816.F32 R16, R64.reuse, R18, RZ ;  /* 0x000000124010723c */ /* 0x040fee00000018ff */
[----:B------:R-:W1:Y:S01]  /*c240*/  LDSM.16.M88.4 R216, [R247] ;  /* 0x00000000f7d8783b */ /* 0x000e620000000200 */
[-C--:B------:R-:W-:Y:S07]  /*c250*/  HMMA.16816.F32 R20, R64, R32.reuse, RZ ;  /* 0x000000204014723c */ /* 0x080fee00000018ff */
[----:B------:R-:W1:Y:S01]  /*c260*/  LDSM.16.M88.4 R220, [R246] ;  /* 0x00000000f6dc783b */ /* 0x000e620000000200 */
[C---:B------:R-:W-:Y:S07]  /*c270*/  HMMA.16816.F32 R24, R60.reuse, R32, RZ ;  /* 0x000000203c18723c */ /* 0x040fee00000018ff */
        /* <DEDUP_REMOVED lines=14> */
[C---:B--2---:R-:W-:Y:S02]  /*c360*/  IADD3 R32, P1, R36.reuse, R30, RZ ;  /* 0x0000001e24207210 */ /* 0x044fe40007f3e0ff */
[----:B------:R-:W-:Y:S02]  /*c370*/  IADD3 R36, P3, P2, R36, 0x40, R30 ;  /* 0x0000004024247810 */ /* 0x000fe40007a7e01e */
[-C--:B------:R-:W-:Y:S01]  /*c380*/  HMMA.16816.F32 R28, R60, R34.reuse, RZ ;  /* 0x000000223c1c723c */ /* 0x080fe200000018ff */
[----:B------:R-:W-:Y:S02]  /*c390*/  LEA R40, P0, R32, c[0x0][0x1f8], 0x1 ;  /* 0x00007e0020287a11 */ /* 0x000fe400078008ff */
[----:B---3--:R-:W-:Y:S02]  /*c3a0*/  IADD3.X R33, R0, R37, RZ, P1, !PT ;  /* 0x0000002500217210 */ /* 0x008fe40000ffe4ff */
[----:B------:R-:W-:Y:S02]  /*c3b0*/  LEA R46, P1, R36, c[0x0][0x1f8], 0x1 ;  /* 0x00007e00242e7a11 */ /* 0x000fe400078208ff */
[----:B------:R-:W-:Y:S02]  /*c3c0*/  LEA.HI.X R41, R32, c[0x0][0x1fc], R33, 0x1, P0 ;  /* 0x00007f0020297a11 */ /* 0x000fe400000f0c21 */
[C---:B------:R-:W-:Y:S02]  /*c3d0*/  HMMA.16816.F32 R32, R64.reuse, R34, RZ ;  /* 0x000000224020723c */ /* 0x040fe400000018ff */
[----:B----4-:R-:W-:Y:S02]  /*c3e0*/  ISETP.GE.AND P0, PT, R38, c[0x0][0x1d4], PT ;  /* 0x0000750026007a0c */ /* 0x010fe40003f06270 */
[----:B------:R-:W-:Y:S02]  /*c3f0*/  IADD3.X R0, R0, RZ, R37, P3, P2 ;  /* 0x000000ff00007210 */ /* 0x000fe40001fe4425 */
[----:B------:R-:W-:Y:S02]  /*c400*/  MOV R37, c[0x0][0x208] ;  /* 0x0000820000257a02 */ /* 0x000fe40000000f00 */
[----:B------:R-:W-:Y:S04]  /*c410*/  LEA.HI.X R47, R36, c[0x0][0x1fc], R0, 0x1, P1 ;  /* 0x00007f00242f7a11 */ /* 0x000fe800008f0c00 */
[C---:B------:R-:W-:Y:S02]  /*c420*/  SHF.L.U32 R54, R37.reuse, 0x5, RZ ;  /* 0x0000000525367819 */ /* 0x040fe400000006ff */
[----:B------:R-:W-:Y:S01]  /*c430*/  MOV R38, 0x5 ;  /* 0x0000000500267802 */ /* 0x000fe20000000f00 */
[----:B------:R-:W-:Y:S01]  /*c440*/  @!PT LDS RZ, [RZ] ;  /* 0x00000000fffff984 */ /* 0x000fe20000000800 */
[----:B------:R-:W-:Y:S01]  /*c450*/  @!PT LDS RZ, [RZ] ;  /* 0x00000000fffff984 */ /* 0x000fe20000000800 */
[----:B------:R-:W-:Y:S01]  /*c460*/  @!PT LDS RZ, [RZ] ;  /* 0x00000000fffff984 */ /* 0x000fe20000000800 */
[----:B------:R2:W-:Y:S01]  /*c470*/  LDGSTS.E.BYPASS.LTC128B.128 [R248+0x100], [R40.64], !P0 ;  /* 0x0010000028f87fae */ /* 0x0005e2000c101d46 */
[----:B------:R-:W-:Y:S02]  /*c480*/  IADD3 R44, P1, R40, R54, RZ ;  /* 0x00000036282c7210 */ /* 0x000fe40007f3e0ff */
[----:B------:R-:W-:Y:S02]  /*c490*/  SHF.L.U64.HI R0, R37, R38, c[0x0][0x20c] ;  /* 0x0000830025007619 */ /* 0x000fe40000010226 */
[-C--:B------:R-:W-:Y:S01]  /*c4a0*/  HMMA.16816.F32 R36, R64, R48.reuse, RZ ;  /* 0x000000304024723c */ /* 0x080fe200000018ff */
[----:B------:R-:W-:Y:S02]  /*c4b0*/  IADD3 R52, P2, R44, R54, RZ ;  /* 0x000000362c347210 */ /* 0x000fe40007f5e0ff */
[----:B------:R3:W-:Y:S01]  /*c4c0*/  LDGSTS.E.BYPASS.LTC128B.128 [R248+0x2100], [R46.64], !P6 ;  /* 0x021000002ef87fae */ /* 0x0007e2000f101d46 */
[----:B------:R-:W-:Y:S02]  /*c4d0*/  IADD3.X R45, R41, R0, RZ, P1, !PT ;  /* 0x00000000292d7210 */ /* 0x000fe40000ffe4ff */
[----:B------:R-:W-:Y:S02]  /*c4e0*/  IADD3 R54, P1, R52, R54, RZ ;  /* 0x0000003634367210 */ /* 0x000fe40007f3e0ff */
[-C--:B------:R-:W-:Y:S03]  /*c4f0*/  IADD3.X R53, R45, R0.reuse, RZ, P2, !PT ;  /* 0x000000002d357210 */ /* 0x080fe600017fe4ff */
[----:B------:R3:W-:Y:S01]  /*c500*/  LDGSTS.E.BYPASS.LTC128B.128 [R248+0x900], [R44.64], !P0 ;  /* 0x009000002cf87fae */ /* 0x0007e2000c101d46 */
[----:B------:R-:W-:Y:S02]  /*c510*/  IADD3.X R55, R53, R0, RZ, P1, !PT ;  /* 0x0000000035377210 */ /* 0x000fe40000ffe4ff */
[C---:B------:R-:W-:Y:S02]  /*c520*/  ISETP.GT.AND P1, PT, R249.reuse, RZ, PT ;  /* 0x000000fff900720c */ /* 0x040fe40003f24270 */
[----:B------:R-:W-:Y:S03]  /*c530*/  IADD3 R249, R249, -0x1, RZ ;  /* 0xfffffffff9f97810 */ /* 0x000fe60007ffe0ff */
[----:B------:R3:W-:Y:S01]  /*c540*/  LDGSTS.E.BYPASS.LTC128B.128 [R248+0x2900], [R44.64+0x80], !P6 ;  /* 0x029000802cf87fae */ /* 0x0007e2000f101d46 */
[C---:B--2---:R-:W-:Y:S07]  /*c550*/  HMMA.16816.F32 R40, R60.reuse, R48, RZ ;  /* 0x000000303c28723c */ /* 0x044fee00000018ff */
[----:B------:R2:W-:Y:S08]  /*c560*/  LDGSTS.E.BYPASS.LTC128B.128 [R248+0x1100], [R52.64], !P0 ;  /* 0x0110000034f87fae */ /* 0x0005f0000c101d46 */
[----:B------:R2:W-:Y:S08]  /*c570*/  LDGSTS.E.BYPASS.LTC128B.128 [R248+0x3100], [R52.64+0x80], !P6 ;  /* 0x0310008034f87fae */ /* 0x0005f0000f101d46 */
[----:B------:R2:W-:Y:S01]  /*c580*/  LDGSTS.E.BYPASS.LTC128B.128 [R248+0x1900], [R54.64], !P0 ;  /* 0x0190000036f87fae */ /* 0x0005e2000c101d46 */
[-C--:B---3--:R-:W-:Y:S07]  /*c590*/  HMMA.16816.F32 R44, R60, R50.reuse, RZ ;  /* 0x000000323c2c723c */ /* 0x088fee00000018ff */
[----:B------:R2:W-:Y:S01]  /*c5a0*/  LDGSTS.E.BYPASS.LTC128B.128 [R248+0x3900], [R54.64+0x80], !P6 ;  /* 0x0390008036f87fae */ /* 0x0005e2000f101d46 */
[C---:B------:R-:W-:Y:S07]  /*c5b0*/  HMMA.16816.F32 R48, R64.reuse, R50, RZ ;  /* 0x000000324030723c */ /* 0x040fee00000018ff */
[----:B------:R-:W0:Y:S01]  /*c5c0*/  LDGDEPBAR ;  /* 0x00000000000079af */ /* 0x000e220000000000 */
[-C--:B--2---:R-:W-:Y:S08]  /*c5d0*/  HMMA.16816.F32 R52, R64, R132.reuse, RZ ;  /* 0x000000844034723c */ /* 0x084ff000000018ff */
[C---:B------:R-:W-:Y:S08]  /*c5e0*/  HMMA.16816.F32 R56, R60.reuse, R132, RZ ;  /* 0x000000843c38723c */ /* 0x040ff000000018ff */
[-C--:B------:R-:W-:Y:S08]  /*c5f0*/  HMMA.16816.F32 R60, R60, R134.reuse, RZ ;  /* 0x000000863c3c723c */ /* 0x080ff000000018ff */
[----:B------:R-:W-:Y:S01]  /*c600*/  HMMA.16816.F32 R64, R64, R134, RZ ;  /* 0x000000864040723c */ /* 0x000fe200000018ff */
[----:B------:R-:W-:Y:S07]  /*c610*/  LDSM.16.M88.4 R132, [R236] ;  /* 0x00000000ec84783b */ /* 0x000fee0000000200 */
        /* <DEDUP_REMOVED lines=83> */
[----:B------:R2:W-:Y:S07]  /*cb50*/  LDSM.16.M88.4 R216, [R242] ;  /* 0x00000000f2d8783b */ /* 0x0005ee0000000200 */
[----:B------:R-:W-:Y:S01]  /*cb60*/  HMMA.16816.F32 R64, R132, R222, R64 ;  /* 0x000000de8440723c */ /* 0x000fe20000001840 */
[----:B------:R-:W4:Y:S07]  /*cb70*/  LDSM.16.M88.4 R132, [R243] ;  /* 0x00000000f384783b */ /* 0x000f2e0000000200 */
[-C--:B-1----:R-:W-:Y:S01]  /*cb80*/  HMMA.16816.F32 R4, R204, R208.reuse, R4 ;  /* 0x000000d0cc04723c */ /* 0x082fe20000001804 */
[----:B------:R-:W1:Y:S07]  /*cb90*/  LDSM.16.M88.4 R220, [R241] ;  /* 0x00000000f1dc783b */ /* 0x000e6e0000000200 */
[C---:B---3--:R-:W-:Y:S01]  /*cba0*/  HMMA.16816.F32 R8, R212.reuse, R208, R8 ;  /* 0x000000d0d408723c */ /* 0x048fe20000001808 */
[----:B--2---:R-:W-:Y:S07]  /*cbb0*/  MOV R242, 0x5 ;  /* 0x0000000500f27802 */ /* 0x004fee0000000f00 */
[-C--:B------:R-:W-:Y:S08]  /*cbc0*/  HMMA.16816.F32 R12, R212, R210.reuse, R12 ;  /* 0x000000d2d40c723c */ /* 0x080ff0000000180c */
[C---:B------:R-:W-:Y:S01]  /*cbd0*/  HMMA.16816.F32 R16, R204.reuse, R210, R16 ;  /* 0x000000d2cc10723c */ /* 0x040fe20000001810 */
[----:B------:R-:W-:Y:S07]  /*cbe0*/  LDSM.16.M88.4 R208, [R234+0x2000] ;  /* 0x00200000ead0783b */ /* 0x000fee0000000200 */
[-C--:B----4-:R-:W-:Y:S08]  /*cbf0*/  HMMA.16816.F32 R20, R204, R132.reuse, R20 ;  /* 0x00000084cc14723c */ /* 0x090ff00000001814 */
        /* <DEDUP_REMOVED lines=59> */
[----:B------:R-:W-:Y:S10]  /*cfb0*/  MUFU.TANH R217, R8 ;  /* 0x0000000800d97308 */ /* 0x000ff40000002400 */
[----:B------:R-:W-:Y:S01]  /*cfc0*/  MUFU.TANH R218, R9 ;  /* 0x0000000900da7308 */ /* 0x000fe20000002400 */
[----:B--2---:R-:W2:Y:S09]  /*cfd0*/  LDSM.16.M88.4 R4, [R231+0x2800] ;  /* 0x00280000e704783b */ /* 0x004eb20000000200 */
[----:B------:R-:W-:Y:S10]  /*cfe0*/  MUFU.TANH R219, R10 ;  /* 0x0000000a00db7308 */ /* 0x000ff40000002400 */
[----:B------:R4:W-:Y:S10]  /*cff0*/  MUFU.TANH R220, R11 ;  /* 0x0000000b00dc7308 */ /* 0x0009f40000002400 */
[----:B------:R-:W-:Y:S10]  /*d000*/  MUFU.TANH R16, R16 ;  /* 0x0000001000107308 */ /* 0x000ff40000002400 */
[----:B------:R-:W-:Y:S01]  /*d010*/  MUFU.TANH R17, R17 ;  /* 0x0000001100117308 */ /* 0x000fe20000002400 */
[----:B----4-:R-:W4:Y:S01]  /*d020*/  LDSM.16.M88.4 R8, [R231+0x3000] ;  /* 0x00300000e708783b */ /* 0x010f220000000200 */
[-C--:B--2---:R-:W-:Y:S08]  /*d030*/  HMMA.16816.F32 R20, R208, R4.reuse, R20 ;  /* 0x00000004d014723c */ /* 0x084ff00000001814 */
[----:B------:R-:W-:Y:S01]  /*d040*/  MUFU.TANH R12, R12 ;  /* 0x0000000c000c7308 */ /* 0x000fe20000002400 */
[C---:B------:R-:W-:Y:S09]  /*d050*/  HMMA.16816.F32 R24, R204.reuse, R4, R24 ;  /* 0x00000004cc18723c */ /* 0x040ff20000001818 */
[----:B------:R-:W3:Y:S01]  /*d060*/  MUFU.TANH R18, R18 ;  /* 0x0000001200127308 */ /* 0x000ee20000002400 */
[-C--:B------:R-:W-:Y:S08]  /*d070*/  HMMA.16816.F32 R28, R204, R6.reuse, R28 ;  /* 0x00000006cc1c723c */ /* 0x080ff0000000181c */
        /* <DEDUP_REMOVED lines=8> */
[----:B------:R-:W-:Y:S01]  /*d100*/  FMUL.FTZ R21, R21, c[0x0][0x320] ;  /* 0x0000c80015157a20 */ /* 0x000fe20000410000 */
[-C--:B----4-:R-:W-:Y:S05]  /*d110*/  HMMA.16816.F32 R36, R208, R8.reuse, R36 ;  /* 0x00000008d024723c */ /* 0x090fea0000001824 */
[----:B------:R-:W-:Y:S02]  /*d120*/  FMUL.FTZ R22, R22, c[0x0][0x320] ;  /* 0x0000c80016167a20 */ /* 0x000fe40000410000 */
[----:B------:R-:W-:Y:S01]  /*d130*/  MUFU.TANH R246, R26 ;  /* 0x0000001a00f67308 */ /* 0x000fe20000002400 */
[----:B------:R-:W-:Y:S01]  /*d140*/  FMUL.FTZ R23, R23, c[0x0][0x320] ;  /* 0x0000c80017177a20 */ /* 0x000fe20000410000 */
[C---:B------:R-:W-:Y:S04]  /*d150*/  HMMA.16816.F32 R40, R204.reuse, R8, R40 ;  /* 0x00000008cc28723c */ /* 0x040fe80000001828 */
[----:B------:R-:W-:Y:S02]  /*d160*/  FMUL.FTZ R24, R24, c[0x0][0x320] ;  /* 0x0000c80018187a20 */ /* 0x000fe40000410000 */
[----:B------:R-:W-:Y:S01]  /*d170*/  FMUL.FTZ R25, R25, c[0x0][0x320] ;  /* 0x0000c80019197a20 */ /* 0x000fe20000410000 */
[----:B------:R-:W-:Y:S01]  /*d180*/  @P1 MOV R9, c[0x0][0x1e0] ;  /* 0x0000780000091a02 */ /* 0x000fe20000000f00 */
[----:B------:R4:W-:Y:S01]  /*d190*/  MUFU.TANH R223, R21 ;  /* 0x0000001500df7308 */ /* 0x0009e20000002400 */
[-C--:B------:R-:W-:Y:S03]  /*d1a0*/  HMMA.16816.F32 R44, R204, R10.reuse, R44 ;  /* 0x0000000acc2c723c */ /* 0x080fe6000000182c */
[----:B------:R-:W-:Y:S02]  /*d1b0*/  FMUL.FTZ R32, R32, c[0x0][0x320] ;  /* 0x0000c80020207a20 */ /* 0x000fe40000410000 */
[----:B------:R-:W-:Y:S02]  /*d1c0*/  FMUL.FTZ R31, R31, c[0x0][0x320] ;  /* 0x0000c8001f1f7a20 */ /* 0x000fe40000410000 */
[----:B------:R-:W-:Y:S01]  /*d1d0*/  FMUL.FTZ R39, R39, c[0x0][0x320] ;  /* 0x0000c80027277a20 */ /* 0x000fe20000410000 */
[C---:B------:R-:W-:Y:S01]  /*d1e0*/  HMMA.16816.F32 R48, R208.reuse, R10, R48 ;  /* 0x0000000ad030723c */ /* 0x040fe20000001830 */
[----:B------:R-:W3:Y:S01]  /*d1f0*/  MUFU.TANH R19, R19 ;  /* 0x0000001300137308 */ /* 0x000ee20000002400 */
[----:B------:R-:W2:Y:S02]  /*d200*/  LDL.64 R10, [R1+0x30] ;  /* 0x00003000010a7983 */ /* 0x000ea40000100a00 */
[----:B------:R-:W-:Y:S02]  /*d210*/  FMUL.FTZ R28, R28, c[0x0][0x320] ;  /* 0x0000c8001c1c7a20 */ /* 0x000fe40000410000 */
[----:B------:R-:W-:Y:S02]  /*d220*/  FMUL.FTZ R36, R36, c[0x0][0x320] ;  /* 0x0000c80024247a20 */ /* 0x000fe40000410000 */
[-C--:B-1----:R-:W-:Y:S03]  /*d230*/  HMMA.16816.F32 R52, R208, R4.reuse, R52 ;  /* 0x00000004d034723c */ /* 0x082fe60000001834 */
[----:B------:R-:W-:Y:S01]  /*d240*/  MUFU.TANH R252, R24 ;  /* 0x0000001800fc7308 */ /* 0x000fe20000002400 */
[----:B------:R-:W-:Y:S02]  /*d250*/  FMUL.FTZ R40, R40, c[0x0][0x320] ;  /* 0x0000c80028287a20 */ /* 0x000fe40000410000 */
[----:B------:R-:W-:Y:S01]  /*d260*/  FMUL.FTZ R37, R37, c[0x0][0x320] ;  /* 0x0000c80025257a20 */ /* 0x000fe20000410000 */
[----:B----4-:R-:W4:Y:S01]  /*d270*/  LDL R21, [R1+0x28] ;  /* 0x0000280001157983 */ /* 0x010f220000100800 */
[C---:B------:R-:W-:Y:S04]  /*d280*/  HMMA.16816.F32 R56, R204.reuse, R4, R56 ;  /* 0x00000004cc38723c */ /* 0x040fe80000001838 */
[----:B------:R-:W-:Y:S01]  /*d290*/  FMUL.FTZ R45, R45, c[0x0][0x320] ;  /* 0x0000c8002d2d7a20 */ /* 0x000fe20000410000 */
[----:B------:R-:W1:Y:S01]  /*d2a0*/  MUFU.TANH R0, R40 ;  /* 0x0000002800007308 */ /* 0x000e620000002400 */
[----:B------:R-:W-:Y:S01]  /*d2b0*/  FMUL.FTZ R38, R38, c[0x0][0x320] ;  /* 0x0000c80026267a20 */ /* 0x000fe20000410000 */
[----:B------:R-:W-:Y:S01]  /*d2c0*/  FMNMX.FTZ R4, R216, R3, !PT ;  /* 0x00000003d8047209 */ /* 0x000fe20007810000 */
[----:B------:R-:W-:Y:S01]  /*d2d0*/  FMUL.FTZ R49, R49, c[0x0][0x320] ;  /* 0x0000c80031317a20 */ /* 0x000fe20000410000 */
[-C--:B------:R-:W-:Y:S03]  /*d2e0*/  HMMA.16816.F32 R60, R204, R6.reuse, R60 ;  /* 0x00000006cc3c723c */ /* 0x080fe6000000183c */
[----:B---3--:R-:W-:Y:S01]  /*d2f0*/  FMNMX.FTZ R4, R213, R4, !PT ;  /* 0x00000004d5047209 */ /* 0x008fe20007810000 */
[----:B------:R-:W-:Y:S02]  /*d300*/  FMUL.FTZ R44, R44, c[0x0][0x320] ;  /* 0x0000c8002c2c7a20 */ /* 0x000fe40000410000 */
[----:B------:R-:W3:Y:S01]  /*d310*/  MUFU.TANH R137, R45 ;  /* 0x0000002d00897308 */ /* 0x000ee20000002400 */
[----:B------:R-:W-:Y:S01]  /*d320*/  FMUL.FTZ R52, R52, c[0x0][0x320] ;  /* 0x0000c80034347a20 */ /* 0x000fe20000410000 */
[----:B------:R-:W-:Y:S01]  /*d330*/  FMNMX.FTZ R4, R18, R4, !PT ;  /* 0x0000000412047209 */ /* 0x000fe20007810000 */
[----:B------:R-:W-:Y:S01]  /*d340*/  FMUL.FTZ R53, R53, c[0x0][0x320] ;  /* 0x0000c80035357a20 */ /* 0x000fe20000410000 */
[----:B------:R-:W-:Y:S04]  /*d350*/  HMMA.16816.F32 R64, R208, R6, R64 ;  /* 0x00000006d040723c */ /* 0x000fe80000001840 */
[----:B------:R-:W-:Y:S01]  /*d360*/  FMUL.FTZ R54, R54, c[0x0][0x320] ;  /* 0x0000c80036367a20 */ /* 0x000fe20000410000 */
[----:B------:R-:W-:Y:S01]  /*d370*/  FMNMX.FTZ R4, R19, R4, !PT ;  /* 0x0000000413047209 */ /* 0x000fe20007810000 */
[----:B------:R1:W-:Y:S01]  /*d380*/  MUFU.TANH R45, R49 ;  /* 0x00000031002d7308 */ /* 0x0003e20000002400 */
[----:B------:R-:W-:Y:S02]  /*d390*/  FMUL.FTZ R41, R41, c[0x0][0x320] ;  /* 0x0000c80029297a20 */ /* 0x000fe40000410000 */
[----:B------:R-:W-:Y:S03]  /*d3a0*/  FMUL.FTZ R57, R57, c[0x0][0x320] ;  /* 0x0000c80039397a20 */ /* 0x000fe60000410000 */
        /* <DEDUP_REMOVED lines=24> */
[----:B---3--:R-:W-:Y:S01]  /*d530*/  MOV R57, R137 ;  /* 0x0000008900397202 */ /* 0x008fe20000000f00 */
[----:B------:R-:W-:Y:S01]  /*d540*/  FMUL.FTZ R29, R29, c[0x0][0x320] ;  /* 0x0000c8001d1d7a20 */ /* 0x000fe20000410000 */
[----:B------:R-:W-:Y:S01]  /*d550*/  FMNMX.FTZ R137, R212, R2, !PT ;  /* 0x00000002d4897209 */ /* 0x000fe20007810000 */
[----:B------:R-:W-:Y:S02]  /*d560*/  FMUL.FTZ R35, R35, c[0x0][0x320] ;  /* 0x0000c80023237a20 */ /* 0x000fe40000410000 */
[----:B------:R-:W-:Y:S01]  /*d570*/  FMUL.FTZ R56, R56, c[0x0][0x320] ;  /* 0x0000c80038387a20 */ /* 0x000fe20000410000 */
[----:B------:R-:W3:Y:S01]  /*d580*/  MUFU.TANH R222, R32 ;  /* 0x0000002000de7308 */ /* 0x000ee20000002400 */
[----:B------:R-:W-:Y:S01]  /*d590*/  FMNMX.FTZ R137, R134, R137, !PT ;  /* 0x0000008986897209 */ /* 0x000fe20007810000 */
[----:B------:R-:W-:Y:S02]  /*d5a0*/  FMUL.FTZ R30, R30, c[0x0][0x320] ;  /* 0x0000c8001e1e7a20 */ /* 0x000fe40000410000 */
[----:B------:R-:W-:Y:S01]  /*d5b0*/  FMUL.FTZ R43, R43, c[0x0][0x320] ;  /* 0x0000c8002b2b7a20 */ /* 0x000fe20000410000 */
[----:B------:R-:W-:Y:S04]  /*d5c0*/  FMNMX.FTZ R137, R16, R137, !PT ;  /* 0x0000008910897209 */ /* 0x000fe80007810000 */
[----:B------:R-:W-:Y:S01]  /*d5d0*/  FMNMX.FTZ R137, R17, R137, !PT ;  /* 0x0000008911897209 */ /* 0x000fe20007810000 */
[----:B------:R-:W3:Y:S03]  /*d5e0*/  MUFU.TANH R225, R22 ;  /* 0x0000001600e17308 */ /* 0x000ee60000002400 */
[----:B------:R-:W-:Y:S02]  /*d5f0*/  FMNMX.FTZ R137, R221, R137, !PT ;  /* 0x00000089dd897209 */ /* 0x000fe40007810000 */
[----:B-1----:R-:W-:Y:S02]  /*d600*/  MOV R60, R0 ;  /* 0x00000000003c7202 */ /* 0x002fe40000000f00 */
[----:B------:R-:W-:Y:S02]  /*d610*/  FMNMX.FTZ R0, R217, R138, !PT ;  /* 0x0000008ad9007209 */ /* 0x000fe40007810000 */
[----:B------:R-:W-:Y:S01]  /*d620*/  FMNMX.FTZ R137, R223, R137, !PT ;  /* 0x00000089df897209 */ /* 0x000fe20007810000 */
[----:B------:R-:W1:Y:S01]  /*d630*/  MUFU.TANH R251, R25 ;  /* 0x0000001900fb7308 */ /* 0x000e620000002400 */
[----:B------:R-:W-:Y:S02]  /*d640*/  FMNMX.FTZ R0, R218, R0, !PT ;  /* 0x00000000da007209 */ /* 0x000fe40007810000 */
[----:B---3--:R-:W-:Y:S02]  /*d650*/  FMNMX.FTZ R137, R222, R137, !PT ;  /* 0x00000089de897209 */ /* 0x008fe40007810000 */
[----:B------:R-:W-:Y:S05]  /*d660*/  FMNMX.FTZ R0, R12, R0, !PT ;  /* 0x000000000c007209 */ /* 0x000fea0007810000 */
[----:B------:R-:W3:Y:S01]  /*d670*/  MUFU.TANH R239, R28 ;  /* 0x0000001c00ef7308 */ /* 0x000ee20000002400 */
[----:B------:R-:W-:Y:S02]  /*d680*/  FMNMX.FTZ R0, R13, R0, !PT ;  /* 0x000000000d007209 */ /* 0x000fe40007810000 */
[----:B------:R-:W-:Y:S02]  /*d690*/  FMNMX.FTZ R4, R225, R4, !PT ;  /* 0x00000004e1047209 */ /* 0x000fe40007810000 */
[----:B------:R-:W-:Y:S05]  /*d6a0*/  FMNMX.FTZ R0, R252, R0, !PT ;  /* 0x00000000fc007209 */ /* 0x000fea0007810000 */
[----:B------:R3:W-:Y:S01]  /*d6b0*/  MUFU.TANH R28, R66 ;  /* 0x00000042001c7308 */ /* 0x0007e20000002400 */
[----:B-1----:R-:W-:Y:S09]  /*d6c0*/  FMNMX.FTZ R0, R251, R0, !PT ;  /* 0x00000000fb007209 */ /* 0x002ff20007810000 */
[----:B------:R-:W1:Y:S10]  /*d6d0*/  MUFU.TANH R224, R33 ;  /* 0x0000002100e07308 */ /* 0x000e740000002400 */
[----:B------:R-:W1:Y:S01]  /*d6e0*/  MUFU.TANH R226, R23 ;  /* 0x0000001700e27308 */ /* 0x000e620000002400 */
[----:B---3--:R-:W-:Y:S04]  /*d6f0*/  MOV R66, R239 ;  /* 0x000000ef00427202 */ /* 0x008fe80000000f00 */
[----:B------:R-:W-:Y:S05]  /*d700*/  FMNMX.FTZ R0, R66, R0, !PT ;  /* 0x0000000042007209 */ /* 0x000fea0007810000 */
[----:B------:R-:W3:Y:S01]  /*d710*/  MUFU.TANH R247, R39 ;  /* 0x0000002700f77308 */ /* 0x000ee20000002400 */
[----:B-1----:R-:W-:Y:S09]  /*d720*/  FMNMX.FTZ R137, R224, R137, !PT ;  /* 0x00000089e0897209 */ /* 0x002ff20007810000 */
[----:B------:R3:W-:Y:S01]  /*d730*/  MUFU.TANH R136, R42 ;  /* 0x0000002a00887308 */ /* 0x0007e20000002400 */
[----:B------:R-:W-:Y:S09]  /*d740*/  FMNMX.FTZ R4, R226, R4, !PT ;  /* 0x00000004e2047209 */ /* 0x000ff20007810000 */
[----:B------:R-:W-:Y:S10]  /*d750*/  MUFU.TANH R237, R31 ;  /* 0x0000001f00ed7308 */ /* 0x000ff40000002400 */
[----:B------:R-:W1:Y:S01]  /*d760*/  MUFU.TANH R31, R36 ;  /* 0x00000024001f7308 */ /* 0x000e620000002400 */
[----:B---3--:R-:W-:Y:S09]  /*d770*/  MOV R42, R247 ;  /* 0x000000f7002a7202 */ /* 0x008ff20000000f00 */
[----:B------:R-:W3:Y:S10]  /*d780*/  MUFU.TANH R227, R34 ;  /* 0x0000002200e37308 */ /* 0x000ef40000002400 */
[----:B------:R-:W3:Y:S01]  /*d790*/  MUFU.TANH R245, R48 ;  /* 0x0000003000f57308 */ /* 0x000ee20000002400 */
[----:B-1----:R-:W-:Y:S09]  /*d7a0*/  FMNMX.FTZ R137, R31, R137, !PT ;  /* 0x000000891f897209 */ /* 0x002ff20007810000 */
[----:B------:R1:W-:Y:S01]  /*d7b0*/  MUFU.TANH R8, R51 ;  /* 0x0000003300087308 */ /* 0x0003e20000002400 */
[----:B---3--:R-:W-:Y:S09]  /*d7c0*/  FMNMX.FTZ R4, R227, R4, !PT ;  /* 0x00000004e3047209 */ /* 0x008ff20007810000 */
[----:B------:R-:W-:Y:S10]  /*d7d0*/  MUFU.TANH R244, R27 ;  /* 0x0000001b00f47308 */ /* 0x000ff40000002400 */
[----:B------:R-:W3:Y:S01]  /*d7e0*/  MUFU.TANH R27, R29 ;  /* 0x0000001d001b7308 */ /* 0x000ee20000002400 */
[----:B-1----:R-:W-:Y:S09]  /*d7f0*/  MOV R51, R245 ;  /* 0x000000f500337202 */ /* 0x002ff20000000f00 */
[----:B------:R-:W1:Y:S10]  /*d800*/  MUFU.TANH R24, R37 ;  /* 0x0000002500187308 */ /* 0x000e740000002400 */
[----:B------:R-:W1:Y:S01]  /*d810*/  MUFU.TANH R250, R35 ;  /* 0x0000002300fa7308 */ /* 0x000e620000002400 */
[----:B---3--:R-:W-:Y:S04]  /*d820*/  FMNMX.FTZ R0, R27, R0, !PT ;  /* 0x000000001b007209 */ /* 0x008fe80007810000 */
[----:B------:R-:W-:Y:S05]  /*d830*/  FMNMX.FTZ R0, R49, R0, !PT ;  /* 0x0000000031007209 */ /* 0x000fea0007810000 */
[----:B------:R-:W3:Y:S01]  /*d840*/  MUFU.TANH R235, R38 ;  /* 0x0000002600eb7308 */ /* 0x000ee20000002400 */
[----:B------:R-:W-:Y:S02]  /*d850*/  FMNMX.FTZ R0, R26, R0, !PT ;  /* 0x000000001a007209 */ /* 0x000fe40007810000 */
[----:B-1----:R-:W-:Y:S04]  /*d860*/  FMNMX.FTZ R137, R24, R137, !PT ;  /* 0x0000008918897209 */ /* 0x002fe80007810000 */
[----:B------:R-:W-:Y:S03]  /*d870*/  FMNMX.FTZ R137, R51, R137, !PT ;  /* 0x0000008933897209 */ /* 0x000fe60007810000 */
[----:B------:R-:W1:Y:S01]  /*d880*/  MUFU.TANH R131, R44 ;  /* 0x0000002c00837308 */ /* 0x000e620000002400 */
[----:B------:R-:W-:Y:S02]  /*d890*/  FMNMX.FTZ R137, R45, R137, !PT ;  /* 0x000000892d897209 */ /* 0x000fe40007810000 */
[----:B------:R-:W-:Y:S02]  /*d8a0*/  FMNMX.FTZ R4, R250, R4, !PT ;  /* 0x00000004fa047209 */ /* 0x000fe40007810000 */
[----:B------:R-:W-:Y:S05]  /*d8b0*/  FMNMX.FTZ R137, R60, R137, !PT ;  /* 0x000000893c897209 */ /* 0x000fea0007810000 */
[----:B------:R-:W2:Y:S01]  /*d8c0*/  MUFU.TANH R44, R50 ;  /* 0x00000032002c7308 */ /* 0x000ea20000002400 */
[----:B---3--:R-:W-:Y:S04]  /*d8d0*/  FMNMX.FTZ R4, R235, R4, !PT ;  /* 0x00000004eb047209 */ /* 0x008fe80007810000 */
[----:B------:R-:W-:Y:S05]  /*d8e0*/  FMNMX.FTZ R4, R42, R4, !PT ;  /* 0x000000042a047209 */ /* 0x000fea0007810000 */
[----:B------:R3:W3:Y:S01]  /*d8f0*/  MUFU.TANH R48, R56 ;  /* 0x0000003800307308 */ /* 0x0006e20000002400 */
[----:B-1----:R-:W-:Y:S04]  /*d900*/  FMNMX.FTZ R0, R131, R0, !PT ;  /* 0x0000000083007209 */ /* 0x002fe80007810000 */
[----:B------:R-:W-:Y:S05]  /*d910*/  FMNMX.FTZ R0, R57, R0, !PT ;  /* 0x0000000039007209 */ /* 0x000fea0007810000 */
[----:B------:R-:W1:Y:S01]  /*d920*/  MUFU.TANH R50, R53 ;  /* 0x0000003500327308 */ /* 0x000e620000002400 */
[----:B--2---:R-:W-:Y:S09]  /*d930*/  FMNMX.FTZ R4, R44, R4, !PT ;  /* 0x000000042c047209 */ /* 0x004ff20007810000 */
[----:B------:R-:W2:Y:S01]  /*d940*/  MUFU.TANH R247, R64 ;  /* 0x0000004000f77308 */ /* 0x000ea20000002400 */
[----:B---3--:R-:W-:Y:S02]  /*d950*/  MOV R56, R8 ;  /* 0x0000000800387202 */ /* 0x008fe40000000f00 */
[----:B------:R-:W-:Y:S02]  /*d960*/  FMNMX.FTZ R0, R48, R0, !PT ;  /* 0x0000000030007209 */ /* 0x000fe40007810000 */
[----:B------:R-:W-:Y:S05]  /*d970*/  FMNMX.FTZ R4, R56, R4, !PT ;  /* 0x0000000438047209 */ /* 0x000fea0007810000 */
[----:B------:R-:W3:Y:S01]  /*d980*/  MUFU.TANH R25, R54 ;  /* 0x0000003600197308 */ /* 0x000ee20000002400 */
[----:B------:R-:W-:Y:S02]  /*d990*/  FMNMX.FTZ R0, R41, R0, !PT ;  /* 0x0000000029007209 */ /* 0x000fe40007810000 */
[----:B-1----:R-:W-:Y:S07]  /*d9a0*/  FMNMX.FTZ R137, R50, R137, !PT ;  /* 0x0000008932897209 */ /* 0x002fee0007810000 */
[----:B------:R-:W-:Y:S01]  /*d9b0*/  MUFU.TANH R29, R67 ;  /* 0x00000043001d7308 */ /* 0x000fe20000002400 */
[----:B--2---:R-:W-:Y:S09]  /*d9c0*/  FMNMX.FTZ R137, R247, R137, !PT ;  /* 0x00000089f7897209 */ /* 0x004ff20007810000 */
[----:B------:R1:W2:Y:S01]  /*d9d0*/  MUFU.TANH R67, R61 ;  /* 0x0000003d00437308 */ /* 0x0002a20000002400 */
[----:B---3--:R-:W-:Y:S09]  /*d9e0*/  FMNMX.FTZ R4, R25, R4, !PT ;  /* 0x0000000419047209 */ /* 0x008ff20007810000 */
[----:B------:R-:W3:Y:S10]  /*d9f0*/  MUFU.TANH R245, R65 ;  /* 0x0000004100f57308 */ /* 0x000ef40000002400 */
[----:B------:R-:W4:Y:S01]  /*da00*/  MUFU.TANH R228, R55 ;  /* 0x0000003700e47308 */ /* 0x000f220000002400 */
[----:B-1----:R-:W-:Y:S02]  /*da10*/  MOV R61, R5 ;  /* 0x00000005003d7202 */ /* 0x002fe40000000f00 */
[----:B------:R-:W-:Y:S02]  /*da20*/  FMNMX.FTZ R5, R219, R139, !PT ;  /* 0x0000008bdb057209 */ /* 0x000fe40007810000 */
[----:B------:R-:W-:Y:S05]  /*da30*/  FMNMX.FTZ R0, R61, R0, !PT ;  /* 0x000000003d007209 */ /* 0x000fea0007810000 */
[----:B------:R-:W1:Y:S01]  /*da40*/  MUFU.TANH R14, R14 ;  /* 0x0000000e000e7308 */ /* 0x000e620000002400 */
[----:B------:R-:W-:Y:S02]  /*da50*/  FMNMX.FTZ R5, R220, R5, !PT ;  /* 0x00000005dc057209 */ /* 0x000fe40007810000 */
[----:B--2---:R-:W-:Y:S02]  /*da60*/  FMNMX.FTZ R0, R67, R0, !PT ;  /* 0x0000000043007209 */ /* 0x004fe40007810000 */
[----:B---3--:R-:W-:Y:S02]  /*da70*/  FMNMX.FTZ R137, R245, R137, !PT ;  /* 0x00000089f5897209 */ /* 0x008fe40007810000 */
[----:B------:R-:W-:Y:S01]  /*da80*/  MOV R65, R237 ;  /* 0x000000ed00417202 */ /* 0x000fe20000000f00 */
[----:B------:R-:W2:Y:S02]  /*da90*/  SHFL.BFLY PT, R135, R0, 0x2, 0x1f ;  /* 0x0c401f0000877f89 */ /* 0x000ea400000e0000 */
[----:B------:R-:W3:Y:S01]  /*daa0*/  MUFU.TANH R15, R15 ;  /* 0x0000000f000f7308 */ /* 0x000ee20000002400 */
[----:B----4-:R-:W-:Y:S05]  /*dab0*/  FMNMX.FTZ R4, R228, R4, !PT ;  /* 0x00000004e4047209 */ /* 0x010fea0007810000 */
[----:B------:R-:W4:Y:S01]  /*dac0*/  SHFL.BFLY PT, R7, R137, 0x2, 0x1f ;  /* 0x0c401f0089077f89 */ /* 0x000f2200000e0000 */
[----:B------:R-:W-:Y:S03]  /*dad0*/  FMNMX.FTZ R4, R28, R4, !PT ;  /* 0x000000041c047209 */ /* 0x000fe60007810000 */
[----:B------:R-:W4:Y:S01]  /*dae0*/  MUFU.TANH R30, R30 ;  /* 0x0000001e001e7308 */ /* 0x000f220000002400 */
[----:B------:R-:W-:Y:S02]  /*daf0*/  FMNMX.FTZ R4, R29, R4, !PT ;  /* 0x000000041d047209 */ /* 0x000fe40007810000 */
[----:B-1----:R-:W-:Y:S03]  /*db00*/  FMNMX.FTZ R5, R14, R5, !PT ;  /* 0x000000050e057209 */ /* 0x002fe60007810000 */
[----:B------:R-:W1:Y:S04]  /*db10*/  SHFL.BFLY PT, R6, R4, 0x2, 0x1f ;  /* 0x0c401f0004067f89 */ /* 0x000e6800000e0000 */
[----:B------:R1:W-:Y:S01]  /*db20*/  MUFU.TANH R239, R59 ;  /* 0x0000003b00ef7308 */ /* 0x0003e20000002400 */
[----:B--2---:R-:W-:Y:S02]  /*db30*/  FMNMX.FTZ R135, R0, R135, !PT ;  /* 0x0000008700877209 */ /* 0x004fe40007810000 */
[----:B---3--:R-:W-:Y:S04]  /*db40*/  FMNMX.FTZ R5, R15, R5, !PT ;  /* 0x000000050f057209 */ /* 0x008fe80007810000 */
[----:B------:R-:W-:Y:S02]  /*db50*/  FMNMX.FTZ R5, R246, R5, !PT ;  /* 0x00000005f6057209 */ /* 0x000fe40007810000 */
[----:B----4-:R-:W-:Y:S01]  /*db60*/  FMNMX.FTZ R137, R137, R7, !PT ;  /* 0x0000000789897209 */ /* 0x010fe20007810000 */
[----:B------:R-:W2:Y:S01]  /*db70*/  MUFU.TANH R43, R43 ;  /* 0x0000002b002b7308 */ /* 0x000ea20000002400 */
[----:B------:R-:W-:Y:S03]  /*db80*/  FMNMX.FTZ R0, R244, R5, !PT ;  /* 0x00000005f4007209 */ /* 0x000fe60007810000 */
[----:B------:R-:W3:Y:S01]  /*db90*/  SHFL.BFLY PT, R7, R137, 0x1, 0x1f ;  /* 0x0c201f0089077f89 */ /* 0x000ee200000e0000 */
[----:B------:R-:W-:Y:S01]  /*dba0*/  FMNMX.FTZ R5, R30, R0, !PT ;  /* 0x000000001e057209 */ /* 0x000fe20007810000 */
[----:B------:R-:W-:Y:S01]  /*dbb0*/  FMUL.FTZ R0, R63, c[0x0][0x320] ;  /* 0x0000c8003f007a20 */ /* 0x000fe20000410000 */
[----:B------:R-:W-:Y:S02]  /*dbc0*/  MOV R63, R28 ;  /* 0x0000001c003f7202 */ /* 0x000fe40000000f00 */
[----:B------:R-:W-:Y:S01]  /*dbd0*/  FMNMX.FTZ R5, R65, R5, !PT ;  /* 0x0000000541057209 */ /* 0x000fe20007810000 */
[----:B------:R4:W-:Y:S01]  /*dbe0*/  MUFU.TANH R204, R0 ;  /* 0x0000000000cc7308 */ /* 0x0009e20000002400 */
[----:B-1----:R-:W-:Y:S02]  /*dbf0*/  FMNMX.FTZ R4, R4, R6, !PT ;  /* 0x0000000604047209 */ /* 0x002fe40007810000 */
[----:B------:R-:W-:Y:S01]  /*dc00*/  MOV R59, R136 ;  /* 0x00000088003b7202 */ /* 0x000fe20000000f00 */
[----:B------:R-:W1:Y:S03]  /*dc10*/  SHFL.BFLY PT, R6, R135, 0x1, 0x1f ;  /* 0x0c201f0087067f89 */ /* 0x000e6600000e0000 */
[----:B------:R-:W-:Y:S03]  /*dc20*/  FMNMX.FTZ R5, R59, R5, !PT ;  /* 0x000000053b057209 */ /* 0x000fe60007810000 */
[----:B------:R-:W1:Y:S02]  /*dc30*/  MUFU.TANH R64, R46 ;  /* 0x0000002e00407308 */ /* 0x000e640000002400 */
[----:B------:R-:W1:Y:S01]  /*dc40*/  SHFL.BFLY PT, R136, R4, 0x1, 0x1f ;  /* 0x0c201f0004887f89 */ /* 0x000e6200000e0000 */
[----:B---3--:R-:W-:Y:S07]  /*dc50*/  FMNMX.FTZ R137, R137, R7, !PT ;  /* 0x0000000789897209 */ /* 0x008fee0007810000 */
[----:B------:R-:W3:Y:S01]  /*dc60*/  MUFU.TANH R237, R47 ;  /* 0x0000002f00ed7308 */ /* 0x000ee20000002400 */
[C---:B------:R-:W-:Y:S02]  /*dc70*/  FMUL.FTZ R206, R137.reuse, c[0x0][0x2d0] ;  /* 0x0000b40089ce7a20 */ /* 0x040fe40000410000 */
[----:B----4-:R-:W-:Y:S01]  /*dc80*/  FADD.FTZ R0, -R137, R2 ;  /* 0x0000000289007221 */ /* 0x010fe20000010100 */
[----:B--2---:R-:W-:Y:S02]  /*dc90*/  FMNMX.FTZ R2, R43, R5, !PT ;  /* 0x000000052b027209 */ /* 0x004fe40007810000 */
[----:B-1----:R-:W-:Y:S01]  /*dca0*/  FMNMX.FTZ R135, R135, R6, !PT ;  /* 0x0000000687877209 */ /* 0x002fe20007810000 */
[----:B------:R-:W-:Y:S03]  /*dcb0*/  FMUL.FTZ R0, R0, c[0x0][0x2d0] ;  /* 0x0000b40000007a20 */ /* 0x000fe60000410000 */
[----:B------:R-:W1:Y:S01]  /*dcc0*/  MUFU.TANH R243, R58 ;  /* 0x0000003a00f37308 */ /* 0x000e620000002400 */
[----:B------:R-:W-:Y:S01]  /*dcd0*/  FMUL.FTZ R208, R135, c[0x0][0x2d0] ;  /* 0x0000b40087d07a20 */ /* 0x000fe20000410000 */
[----:B------:R-:W-:Y:S02]  /*dce0*/  FMNMX.FTZ R2, R64, R2, !PT ;  /* 0x0000000240027209 */ /* 0x000fe40007810000 */
[----:B------:R-:W-:Y:S01]  /*dcf0*/  FMNMX.FTZ R136, R4, R136, !PT ;  /* 0x0000008804887209 */ /* 0x000fe20007810000 */
[----:B------:R-:W-:Y:S01]  /*dd00*/  FFMA.FTZ R4, R212, c[0x0][0x2d0], -R206 ;  /* 0x0000b400d4047a23 */ /* 0x000fe200000108ce */
[----:B------:R-:W-:Y:S01]  /*dd10*/  MOV R46, R27 ;  /* 0x0000001b002e7202 */ /* 0x000fe20000000f00 */
[----:B------:R-:W-:Y:S03]  /*dd20*/  FFMA.FTZ R8, R217, c[0x0][0x2d0], -R208 ;  /* 0x0000b400d9087a23 */ /* 0x000fe600000108d0 */
[----:B------:R2:W4:Y:S01]  /*dd30*/  MUFU.EX2 R132, R0 ;  /* 0x0000000000847308 */ /* 0x0005220000000800 */
[C---:B------:R-:W-:Y:S01]  /*dd40*/  FMUL.FTZ R207, R136.reuse, c[0x0][0x2d0] ;  /* 0x0000b40088cf7a20 */ /* 0x040fe20000410000 */
[----:B---3--:R-:W-:Y:S03]  /*dd50*/  FMNMX.FTZ R2, R237, R2, !PT ;  /* 0x00000002ed027209 */ /* 0x008fe60007810000 */
[----:B------:R-:W-:Y:S01]  /*dd60*/  FFMA.FTZ R5, R19, c[0x0][0x2d0], -R207 ;  /* 0x0000b40013057a23 */ /* 0x000fe200000108cf */
[----:B------:R-:W-:Y:S04]  /*dd70*/  MOV R47, R26 ;  /* 0x0000001a002f7202 */ /* 0x000fe80000000f00 */
[----:B------:R3:W-:Y:S01]  /*dd80*/  MUFU.EX2 R214, R4 ;  /* 0x0000000400d67308 */ /* 0x0007e20000000800 */
[----:B-1----:R-:W-:Y:S02]  /*dd90*/  FMNMX.FTZ R2, R243, R2, !PT ;  /* 0x00000002f3027209 */ /* 0x002fe40007810000 */
[----:B------:R-:W-:Y:S07]  /*dda0*/  MOV R58, R25 ;  /* 0x00000019003a7202 */ /* 0x000fee0000000f00 */
[----:B------:R1:W-:Y:S01]  /*ddb0*/  MUFU.TANH R205, R62 ;  /* 0x0000003e00cd7308 */ /* 0x0003e20000002400 */
[----:B--2---:R-:W-:Y:S02]  /*ddc0*/  FADD.FTZ R0, -R136, R3 ;  /* 0x0000000388007221 */ /* 0x004fe40000010100 */
[----:B----4-:R-:W-:Y:S01]  /*ddd0*/  FMUL.FTZ R32, R132, R168 ;  /* 0x000000a884207220 */ /* 0x010fe20000410000 */
[----:B------:R-:W-:Y:S01]  /*dde0*/  MOV R168, R59 ;  /* 0x0000003b00a87202 */ /* 0x000fe20000000f00 */
[----:B------:R-:W-:Y:S05]  /*ddf0*/  FMUL.FTZ R0, R0, c[0x0][0x2d0] ;  /* 0x0000b40000007a20 */ /* 0x000fea0000410000 */
[----:B------:R-:W-:Y:S01]  /*de00*/  MUFU.EX2 R236, R5 ;  /* 0x0000000500ec7308 */ /* 0x000fe20000000800 */
[----:B------:R-:W-:Y:S02]  /*de10*/  FMUL.FTZ R33, R132, R169 ;  /* 0x000000a984217220 */ /* 0x000fe40000410000 */
[----:B------:R-:W-:Y:S02]  /*de20*/  IMAD.MOV.U32 R169, RZ, RZ, R48 ;  /* 0x000000ffffa97224 */ /* 0x000fe400078e0030 */
[--C-:B---3--:R-:W-:Y:S02]  /*de30*/  FFMA.FTZ R4, R134, c[0x0][0x2d0], -R206.reuse ;  /* 0x0000b40086047a23 */ /* 0x108fe400000108ce */
[C---:B------:R-:W-:Y:S01]  /*de40*/  FMUL.FTZ R48, R132.reuse, R184 ;  /* 0x000000b884307220 */ /* 0x040fe20000410000 */
[----:B------:R-:W-:Y:S01]  /*de50*/  MOV R184, R246 ;  /* 0x000000f600b87202 */ /* 0x000fe20000000f00 */
[C---:B------:R-:W-:Y:S01]  /*de60*/  FMUL.FTZ R68, R132.reuse, R68 ;  /* 0x0000004484447220 */ /* 0x040fe20000410000 */
[----:B------:R2:W-:Y:S01]  /*de70*/  MUFU.EX2 R231, R4 ;  /* 0x0000000400e77308 */ /* 0x0005e20000000800 */
[C---:B------:R-:W-:Y:S02]  /*de80*/  FMUL.FTZ R69, R132.reuse, R69 ;  /* 0x0000004584457220 */ /* 0x040fe40000410000 */
[C---:B------:R-:W-:Y:S01]  /*de90*/  FMUL.FTZ R80, R132.reuse, R80 ;  /* 0x0000005084507220 */ /* 0x040fe20000410000 */
[----:B-1----:R-:W-:Y:S01]  /*dea0*/  MOV R62, R24 ;  /* 0x00000018003e7202 */ /* 0x002fe20000000f00 */
[C---:B------:R-:W-:Y:S02]  /*deb0*/  FMUL.FTZ R81, R132.reuse, R81 ;  /* 0x0000005184517220 */ /* 0x040fe40000410000 */
[C---:B------:R-:W-:Y:S02]  /*dec0*/  FMUL.FTZ R84, R132.reuse, R84 ;  /* 0x0000005484547220 */ /* 0x040fe40000410000 */
[C---:B------:R-:W-:Y:S01]  /*ded0*/  FMUL.FTZ R85, R132.reuse, R85 ;  /* 0x0000005584557220 */ /* 0x040fe20000410000 */
[----:B------:R1:W3:Y:S01]  /*dee0*/  MUFU.EX2 R133, R0 ;  /* 0x0000000000857308 */ /* 0x0002e20000000800 */
        /* <DEDUP_REMOVED lines=8> */
[----:B--2---:R-:W-:Y:S02]  /*df70*/  FFMA.FTZ R4, R16, c[0x0][0x2d0], -R206 ;  /* 0x0000b40010047a23 */ /* 0x004fe400000108ce */
[C---:B------:R-:W-:Y:S02]  /*df80*/  FMUL.FTZ R16, R132.reuse, R152 ;  /* 0x0000009884107220 */ /* 0x040fe40000410000 */
[C---:B------:R-:W-:Y:S01]  /*df90*/  FMUL.FTZ R117, R132.reuse, R117 ;  /* 0x0000007584757220 */ /* 0x040fe20000410000 */
[----:B------:R2:W-:Y:S01]  /*dfa0*/  MUFU.EX2 R238, R4 ;  /* 0x0000000400ee7308 */ /* 0x0005e20000000800 */
[C---:B------:R-:W-:Y:S02]  /*dfb0*/  FMUL.FTZ R128, R132.reuse, R128 ;  /* 0x0000008084807220 */ /* 0x040fe40000410000 */
[----:B------:R-:W-:Y:S01]  /*dfc0*/  FMUL.FTZ R129, R132, R129 ;  /* 0x0000008184817220 */ /* 0x000fe20000410000 */
[----:B-1----:R-:W-:Y:S01]  /*dfd0*/  FMNMX.FTZ R0, R239, R2, !PT ;  /* 0x00000002ef007209 */ /* 0x002fe20007810000 */
[----:B------:R-:W-:Y:S01]  /*dfe0*/  FADD.FTZ R2, -R135, R138 ;  /* 0x0000008a87027221 */ /* 0x000fe20000010100 */
[----:B------:R-:W-:Y:S01]  /*dff0*/  MOV R138, R29 ;  /* 0x0000001d008a7202 */ /* 0x000fe20000000f00 */
[----:B---3--:R-:W-:Y:S01]  /*e000*/  FMUL.FTZ R19, R133, R155 ;  /* 0x0000009b85137220 */ /* 0x008fe20000410000 */
[----:B------:R-:W-:Y:S01]  /*e010*/  FMNMX.FTZ R0, R205, R0, !PT ;  /* 0x00000000cd007209 */ /* 0x000fe20007810000 */
[----:B------:R-:W-:Y:S02]  /*e020*/  FMUL.FTZ R2, R2, c[0x0][0x2d0] ;  /* 0x0000b40002027a20 */ /* 0x000fe40000410000 */
[----:B------:R-:W-:Y:S01]  /*e030*/  FMUL.FTZ R34, R133, R170 ;  /* 0x000000aa85227220 */ /* 0x000fe20000410000 */
[----:B------:R-:W-:Y:S01]  /*e040*/  FMNMX.FTZ R0, R204, R0, !PT ;  /* 0x00000000cc007209 */ /* 0x000fe20007810000 */
[----:B------:R1:W3:Y:S01]  /*e050*/  MUFU.EX2 R3, R2 ;  /* 0x0000000200037308 */ /* 0x0002e20000000800 */
[----:B----4-:R-:W-:Y:S01]  /*e060*/  @P1 SHF.L.U32 R8, R9, 0x5, RZ ;  /* 0x0000000509081819 */ /* 0x010fe200000006ff */
[----:B------:R-:W-:Y:S01]  /*e070*/  FMUL.FTZ R35, R133, R171 ;  /* 0x000000ab85237220 */ /* 0x000fe20000410000 */
[----:B------:R-:W-:Y:S01]  /*e080*/  @P1 SHF.L.U64.HI R9, R9, R242, c[0x0][0x1e4] ;  /* 0x0000790009091619 */ /* 0x000fe200000102f2 */
[C---:B------:R-:W-:Y:S01]  /*e090*/  FMUL.FTZ R70, R133.reuse, R70 ;  /* 0x0000004685467220 */ /* 0x040fe20000410000 */
[----:B------:R-:W-:Y:S01]  /*e0a0*/  MOV R170, R51 ;  /* 0x0000003300aa7202 */ /* 0x000fe20000000f00 */
[C---:B------:R-:W-:Y:S01]  /*e0b0*/  FMUL.FTZ R51, R133.reuse, R187 ;  /* 0x000000bb85337220 */ /* 0x040fe20000410000 */
[----:B------:R-:W-:Y:S01]  /*e0c0*/  MOV R171, R56 ;  /* 0x0000003800ab7202 */ /* 0x000fe20000000f00 */
[C---:B------:R-:W-:Y:S02]  /*e0d0*/  FMUL.FTZ R71, R133.reuse, R71 ;  /* 0x0000004785477220 */ /* 0x040fe40000410000 */
[----:B------:R-:W-:Y:S02]  /*e0e0*/  FMUL.FTZ R82, R133, R82 ;  /* 0x0000005285527220 */ /* 0x000fe40000410000 */
[--C-:B--2---:R-:W-:Y:S02]  /*e0f0*/  FFMA.FTZ R4, R17, c[0x0][0x2d0], -R206.reuse ;  /* 0x0000b40011047a23 */ /* 0x104fe400000108ce */
[----:B------:R-:W-:Y:S02]  /*e100*/  FMUL.FTZ R17, R132, R153 ;  /* 0x0000009984117220 */ /* 0x000fe40000410000 */
[----:B------:R-:W2:Y:S01]  /*e110*/  MUFU.EX2 R20, R4 ;  /* 0x0000000400147308 */ /* 0x000ea20000000800 */
[C---:B------:R-:W-:Y:S02]  /*e120*/  FMUL.FTZ R83, R133.reuse, R83 ;  /* 0x0000005385537220 */ /* 0x040fe40000410000 */
[C---:B------:R-:W-:Y:S02]  /*e130*/  FMUL.FTZ R86, R133.reuse, R86 ;  /* 0x0000005685567220 */ /* 0x040fe40000410000 */
[C---:B------:R-:W-:Y:S02]  /*e140*/  FMUL.FTZ R87, R133.reuse, R87 ;  /* 0x0000005785577220 */ /* 0x040fe40000410000 */
[----:B------:R-:W-:Y:S01]  /*e150*/  FMUL.FTZ R98, R133, R98 ;  /* 0x0000006285627220 */ /* 0x000fe20000410000 */
[----:B-1----:R-:W1:Y:S01]  /*e160*/  SHFL.BFLY PT, R2, R0, 0x2, 0x1f ;  /* 0x0c401f0000027f89 */ /* 0x002e6200000e0000 */
[C---:B---3--:R-:W-:Y:S01]  /*e170*/  FMUL.FTZ R28, R3.reuse, R164 ;  /* 0x000000a4031c7220 */ /* 0x048fe20000410000 */
[----:B------:R-:W-:Y:S01]  /*e180*/  MOV R164, R235 ;  /* 0x000000eb00a47202 */ /* 0x000fe20000000f00 */
[C---:B------:R-:W-:Y:S01]  /*e190*/  FMUL.FTZ R24, R3.reuse, R160 ;  /* 0x000000a003187220 */ /* 0x040fe20000410000 */
[----:B------:R-:W-:Y:S01]  /*e1a0*/  MOV R160, R60 ;  /* 0x0000003c00a07202 */ /* 0x000fe20000000f00 */
[C---:B------:R-:W-:Y:S01]  /*e1b0*/  FMUL.FTZ R25, R3.reuse, R161 ;  /* 0x000000a103197220 */ /* 0x040fe20000410000 */
[----:B------:R-:W-:Y:S01]  /*e1c0*/  MOV R161, R50 ;  /* 0x0000003200a17202 */ /* 0x000fe20000000f00 */
[C---:B------:R-:W-:Y:S01]  /*e1d0*/  FMUL.FTZ R29, R3.reuse, R165 ;  /* 0x000000a5031d7220 */ /* 0x040fe20000410000 */
[----:B------:R-:W-:Y:S01]  /*e1e0*/  MOV R165, R67 ;  /* 0x0000004300a57202 */ /* 0x000fe20000000f00 */
[C---:B------:R-:W-:Y:S02]  /*e1f0*/  FMUL.FTZ R40, R3.reuse, R176 ;  /* 0x000000b003287220 */ /* 0x040fe40000410000 */
[C---:B------:R-:W-:Y:S02]  /*e200*/  FMUL.FTZ R56, R3.reuse, R192 ;  /* 0x000000c003387220 */ /* 0x040fe40000410000 */
[----:B------:R-:W-:Y:S02]  /*e210*/  FMUL.FTZ R60, R3, R196 ;  /* 0x000000c4033c7220 */ /* 0x000fe40000410000 */
[----:B------:R-:W-:Y:S01]  /*e220*/  FMUL.FTZ R50, R133, R186 ;  /* 0x000000ba85327220 */ /* 0x000fe20000410000 */
[----:B--2---:R-:W-:Y:S01]  /*e230*/  MOV R217, R20 ;  /* 0x0000001400d97202 */ /* 0x004fe20000000f00 */
[--C-:B------:R-:W-:Y:S02]  /*e240*/  FFMA.FTZ R4, R213, c[0x0][0x2d0], -R207.reuse ;  /* 0x0000b400d5047a23 */ /* 0x100fe400000108cf */
[----:B------:R-:W-:Y:S02]  /*e250*/  FMUL.FTZ R67, R133, R203 ;  /* 0x000000cb85437220 */ /* 0x000fe40000410000 */
[----:B------:R2:W-:Y:S01]  /*e260*/  MUFU.EX2 R240, R4 ;  /* 0x0000000400f07308 */ /* 0x0005e20000000800 */
[C---:B------:R-:W-:Y:S01]  /*e270*/  FMUL.FTZ R72, R3.reuse, R72 ;  /* 0x0000004803487220 */ /* 0x040fe20000410000 */
[----:B-1----:R-:W-:Y:S01]  /*e280*/  FMNMX.FTZ R0, R0, R2, !PT ;  /* 0x0000000200007209 */ /* 0x002fe20007810000 */
[--C-:B------:R-:W-:Y:S02]  /*e290*/  FFMA.FTZ R2, R216, c[0x0][0x2d0], -R207.reuse ;  /* 0x0000b400d8027a23 */ /* 0x100fe400000108cf */
[C---:B------:R-:W-:Y:S02]  /*e2a0*/  FMUL.FTZ R73, R3.reuse, R73 ;  /* 0x0000004903497220 */ /* 0x040fe40000410000 */
[C---:B------:R-:W-:Y:S03]  /*e2b0*/  FMUL.FTZ R76, R3.reuse, R76 ;  /* 0x0000004c034c7220 */ /* 0x040fe60000410000 */
[----:B------:R1:W-:Y:S01]  /*e2c0*/  MUFU.EX2 R215, R2 ;  /* 0x0000000200d77308 */ /* 0x0003e20000000800 */
[C---:B------:R-:W-:Y:S02]  /*e2d0*/  FMUL.FTZ R77, R3.reuse, R77 ;  /* 0x0000004d034d7220 */ /* 0x040fe40000410000 */
[C---:B------:R-:W-:Y:S02]  /*e2e0*/  FMUL.FTZ R88, R3.reuse, R88 ;  /* 0x0000005803587220 */ /* 0x040fe40000410000 */
[----:B------:R-:W-:Y:S02]  /*e2f0*/  FMUL.FTZ R89, R3, R89 ;  /* 0x0000005903597220 */ /* 0x000fe40000410000 */
[--C-:B------:R-:W-:Y:S02]  /*e300*/  FFMA.FTZ R160, R160, c[0x0][0x2d0], -R206.reuse ;  /* 0x0000b400a0a07a23 */ /* 0x100fe400000108ce */
[----:B------:R-:W-:Y:S02]  /*e310*/  FFMA.FTZ R161, R161, c[0x0][0x2d0], -R206 ;  /* 0x0000b400a1a17a23 */ /* 0x000fe400000108ce */
[C---:B------:R-:W-:Y:S02]  /*e320*/  FMUL.FTZ R92, R3.reuse, R92 ;  /* 0x0000005c035c7220 */ /* 0x040fe40000410000 */
[----:B------:R-:W-:Y:S02]  /*e330*/  FMUL.FTZ R93, R3, R93 ;  /* 0x0000005d035d7220 */ /* 0x000fe40000410000 */
[----:B--2---:R-:W-:Y:S02]  /*e340*/  FFMA.FTZ R4, R18, c[0x0][0x2d0], -R207 ;  /* 0x0000b40012047a23 */ /* 0x004fe400000108cf */
[C---:B------:R-:W-:Y:S02]  /*e350*/  FMUL.FTZ R18, R133.reuse, R154 ;  /* 0x0000009a85127220 */ /* 0x040fe40000410000 */
[----:B------:R2:W-:Y:S01]  /*e360*/  MUFU.EX2 R234, R4 ;  /* 0x0000000400ea7308 */ /* 0x0005e20000000800 */
[C---:B------:R-:W-:Y:S02]  /*e370*/  FMUL.FTZ R99, R133.reuse, R99 ;  /* 0x0000006385637220 */ /* 0x040fe40000410000 */
[C---:B------:R-:W-:Y:S01]  /*e380*/  FMUL.FTZ R102, R133.reuse, R102 ;  /* 0x0000006685667220 */ /* 0x040fe20000410000 */
[----:B-1----:R-:W1:Y:S01]  /*e390*/  SHFL.BFLY PT, R2, R0, 0x1, 0x1f ;  /* 0x0c201f0000027f89 */ /* 0x002e6200000e0000 */
[----:B------:R-:W-:Y:S02]  /*e3a0*/  FMUL.FTZ R103, R133, R103 ;  /* 0x0000006785677220 */ /* 0x000fe40000410000 */
[C---:B------:R-:W-:Y:S02]  /*e3b0*/  FMUL.FTZ R104, R3.reuse, R104 ;  /* 0x0000006803687220 */ /* 0x040fe40000410000 */
[C---:B------:R-:W-:Y:S02]  /*e3c0*/  FMUL.FTZ R105, R3.reuse, R105 ;  /* 0x0000006903697220 */ /* 0x040fe40000410000 */
[C---:B------:R-:W-:Y:S02]  /*e3d0*/  FMUL.FTZ R108, R3.reuse, R108 ;  /* 0x0000006c036c7220 */ /* 0x040fe40000410000 */
[----:B------:R-:W-:Y:S02]  /*e3e0*/  FMUL.FTZ R109, R3, R109 ;  /* 0x0000006d036d7220 */ /* 0x000fe40000410000 */
[C---:B------:R-:W-:Y:S02]  /*e3f0*/  FMUL.FTZ R114, R133.reuse, R114 ;  /* 0x0000007285727220 */ /* 0x040fe40000410000 */
[C---:B------:R-:W-:Y:S02]  /*e400*/  FMUL.FTZ R115, R133.reuse, R115 ;  /* 0x0000007385737220 */ /* 0x040fe40000410000 */
[C---:B------:R-:W-:Y:S02]  /*e410*/  FMUL.FTZ R118, R133.reuse, R118 ;  /* 0x0000007685767220 */ /* 0x040fe40000410000 */
[----:B------:R-:W-:Y:S01]  /*e420*/  FMUL.FTZ R119, R133, R119 ;  /* 0x0000007785777220 */ /* 0x000fe20000410000 */
[----:B--2---:R-:W-:Y:S01]  /*e430*/  @P1 SHF.R.S32.HI R4, RZ, 0x1f, R249 ;  /* 0x0000001fff041819 */ /* 0x004fe200000114f9 */
[C---:B------:R-:W-:Y:S02]  /*e440*/  FMUL.FTZ R120, R3.reuse, R120 ;  /* 0x0000007803787220 */ /* 0x040fe40000410000 */
[----:B------:R-:W-:Y:S01]  /*e450*/  FMUL.FTZ R121, R3, R121 ;  /* 0x0000007903797220 */ /* 0x000fe20000410000 */
[----:B-1----:R-:W-:Y:S01]  /*e460*/  FMNMX.FTZ R134, R0, R2, !PT ;  /* 0x0000000200867209 */ /* 0x002fe20007810000 */
[----:B------:R-:W-:Y:S02]  /*e470*/  @P1 IMAD R2, R4, c[0x0][0x1e0], RZ ;  /* 0x0000780004021a24 */ /* 0x000fe400078e02ff */
[C---:B------:R-:W-:Y:S04]  /*e480*/  @P1 IMAD.WIDE.U32 R4, R249.reuse, c[0x0][0x1e0], RZ ;  /* 0x00007800f9041a25 */ /* 0x040fe800078e00ff */
[----:B------:R-:W-:Y:S01]  /*e490*/  @P1 IMAD R2, R249, c[0x0][0x1e4], R2 ;  /* 0x00007900f9021a24 */ /* 0x000fe200078e0202 */
[----:B------:R-:W-:Y:S01]  /*e4a0*/  @P1 SHF.L.U32 R6, R4, 0x6, RZ ;  /* 0x0000000604061819 */ /* 0x000fe200000006ff */
[----:B------:R-:W-:Y:S01]  /*e4b0*/  FADD.FTZ R0, -R134, R139 ;  /* 0x0000008b86007221 */ /* 0x000fe20000010100 */
[----:B------:R-:W-:Y:S01]  /*e4c0*/  MOV R139, R30 ;  /* 0x0000001e008b7202 */ /* 0x000fe20000000f00 */
[----:B------:R-:W-:Y:S01]  /*e4d0*/  FMUL.FTZ R124, R3, R124 ;  /* 0x0000007c037c7220 */ /* 0x000fe20000410000 */
[----:B------:R-:W-:Y:S01]  /*e4e0*/  @P1 IADD3 R2, R5, R2, RZ ;  /* 0x0000000205021210 */ /* 0x000fe20007ffe0ff */
[----:B------:R-:W-:Y:S01]  /*e4f0*/  FMUL.FTZ R0, R0, c[0x0][0x2d0] ;  /* 0x0000b40000007a20 */ /* 0x000fe20000410000 */
[----:B------:R-:W-:Y:S01]  /*e500*/  @P1 IADD3 R5, P3, R6, R10, RZ ;  /* 0x0000000a06051210 */ /* 0x000fe20007f7e0ff */
[----:B------:R-:W-:Y:S01]  /*e510*/  FMUL.FTZ R125, R3, R125 ;  /* 0x0000007d037d7220 */ /* 0x000fe20000410000 */
[----:B------:R-:W-:Y:S01]  /*e520*/  @P1 SHF.L.U64.HI R2, R4, 0x6, R2 ;  /* 0x0000000604021819 */ /* 0x000fe20000010202 */
[----:B------:R-:W-:Y:S01]  /*e530*/  FMUL.FTZ R130, R133, R130 ;  /* 0x0000008285827220 */ /* 0x000fe20000410000 */
[----:B------:R-:W-:Y:S01]  /*e540*/  @P1 LEA R4, P2, R5, c[0x0][0x1c8], 0x1 ;  /* 0x0000720005041a11 */ /* 0x000fe200078408ff */
[----:B------:R-:W1:Y:S01]  /*e550*/  MUFU.EX2 R0, R0 ;  /* 0x0000000000007308 */ /* 0x000e620000000800 */
[----:B------:R-:W-:Y:S01]  /*e560*/  MOV R176, R139 ;  /* 0x0000008b00b07202 */ /* 0x000fe20000000f00 */
[----:B------:R-:W-:Y:S01]  /*e570*/  @P1 IMAD.X R7, R2, 0x1, R21, P3 ;  /* 0x0000000102071824 */ /* 0x000fe200018e0615 */
[----:B------:R-:W-:Y:S02]  /*e580*/  @P1 IADD3 R6, P4, P3, R6, 0x40, R10 ;  /* 0x0000004006061810 */ /* 0x000fe40007b9e00a */
[----:B------:R-:W-:Y:S01]  /*e590*/  MOV R139, R45 ;  /* 0x0000002d008b7202 */ /* 0x000fe20000000f00 */
[----:B------:R-:W-:Y:S01]  /*e5a0*/  FMUL.FTZ R45, R3, R181 ;  /* 0x000000b5032d7220 */ /* 0x000fe20000410000 */
[----:B------:R-:W-:Y:S01]  /*e5b0*/  @P1 LEA.HI.X R5, R5, c[0x0][0x1cc], R7, 0x1, P2 ;  /* 0x0000730005051a11 */ /* 0x000fe200010f0c07 */
[----:B------:R-:W-:Y:S01]  /*e5c0*/  FFMA.FTZ R7, R218, c[0x0][0x2d0], -R208 ;  /* 0x0000b400da077a23 */ /* 0x000fe200000108d0 */
[----:B------:R-:W-:Y:S01]  /*e5d0*/  @P1 IADD3.X R2, R2, RZ, R21, P4, P3 ;  /* 0x000000ff02021210 */ /* 0x000fe200027e6415 */
[----:B------:R-:W-:Y:S01]  /*e5e0*/  FFMA.FTZ R139, R139, c[0x0][0x2d0], -R206 ;  /* 0x0000b4008b8b7a23 */ /* 0x000fe200000108ce */
[C---:B------:R-:W-:Y:S01]  /*e5f0*/  @P1 LEA R10, P2, R6.reuse, c[0x0][0x1c8], 0x1 ;  /* 0x00007200060a1a11 */ /* 0x040fe200078408ff */
[----:B------:R2:W-:Y:S01]  /*e600*/  MUFU.EX2 R216, R7 ;  /* 0x0000000700d87308 */ /* 0x0005e20000000800 */
[----:B------:R3:W-:Y:S01]  /*e610*/  @P1 LDGSTS.E.BYPASS.LTC128B.128 [R248+0x4100], [R4.64], !P0 ;  /* 0x0410000004f81fae */ /* 0x0007e2000c101d46 */
[----:B------:R-:W-:Y:S02]  /*e620*/  MOV R181, R46 ;  /* 0x0000002e00b57202 */ /* 0x000fe40000000f00 */
[----:B------:R-:W-:Y:S01]  /*e630*/  @P1 LEA.HI.X R11, R6, c[0x0][0x1cc], R2, 0x1, P2 ;  /* 0x00007300060b1a11 */ /* 0x000fe200010f0c02 */
[--C-:B------:R-:W-:Y:S01]  /*e640*/  FFMA.FTZ R2, R12, c[0x0][0x2d0], -R208.reuse ;  /* 0x0000b4000c027a23 */ /* 0x100fe200000108d0 */
[----:B------:R-:W-:Y:S01]  /*e650*/  @P1 IADD3 R6, P2, R4, R8, RZ ;  /* 0x0000000804061210 */ /* 0x000fe20007f5e0ff */
[C---:B------:R-:W-:Y:S01]  /*e660*/  FMUL.FTZ R12, R3.reuse, R148 ;  /* 0x00000094030c7220 */ /* 0x040fe20000410000 */
[----:B------:R-:W-:Y:S01]  /*e670*/  MOV R218, R49 ;  /* 0x0000003100da7202 */ /* 0x000fe20000000f00 */
[----:B------:R4:W-:Y:S01]  /*e680*/  @P1 LDGSTS.E.BYPASS.LTC128B.128 [R248+0x6100], [R10.64], !P6 ;  /* 0x061000000af81fae */ /* 0x0009e2000f101d46 */
[----:B------:R4:W-:Y:S01]  /*e690*/  MUFU.EX2 R213, R2 ;  /* 0x0000000200d57308 */ /* 0x0009e20000000800 */
[----:B------:R-:W-:Y:S02]  /*e6a0*/  FMUL.FTZ R49, R132, R185 ;  /* 0x000000b984317220 */ /* 0x000fe40000410000 */
[C---:B-1----:R-:W-:Y:S01]  /*e6b0*/  FMUL.FTZ R26, R0.reuse, R162 ;  /* 0x000000a2001a7220 */ /* 0x042fe20000410000 */
[----:B------:R-:W-:Y:S01]  /*e6c0*/  MOV R162, R64 ;  /* 0x0000004000a27202 */ /* 0x000fe20000000f00 */
[C---:B------:R-:W-:Y:S01]  /*e6d0*/  FMUL.FTZ R27, R0.reuse, R163 ;  /* 0x000000a3001b7220 */ /* 0x040fe20000410000 */
[----:B------:R-:W-:Y:S01]  /*e6e0*/  MOV R163, R57 ;  /* 0x0000003900a37202 */ /* 0x000fe20000000f00 */
[C---:B------:R-:W-:Y:S02]  /*e6f0*/  FMUL.FTZ R59, R0.reuse, R195 ;  /* 0x000000c3003b7220 */ /* 0x040fe40000410000 */
[C---:B------:R-:W-:Y:S01]  /*e700*/  FMUL.FTZ R30, R0.reuse, R166 ;  /* 0x000000a6001e7220 */ /* 0x040fe20000410000 */
[----:B------:R-:W-:Y:S01]  /*e710*/  MOV R166, R61 ;  /* 0x0000003d00a67202 */ /* 0x000fe20000000f00 */
[----:B------:R-:W-:Y:S01]  /*e720*/  FMUL.FTZ R46, R0, R182 ;  /* 0x000000b6002e7220 */ /* 0x000fe20000410000 */
[----:B------:R-:W-:Y:S01]  /*e730*/  MOV R182, R66 ;  /* 0x0000004200b67202 */ /* 0x000fe20000000f00 */
[----:B------:R-:W-:Y:S01]  /*e740*/  FMUL.FTZ R61, R3, R197 ;  /* 0x000000c5033d7220 */ /* 0x000fe20000410000 */
[----:B--2---:R-:W-:Y:S01]  /*e750*/  @P1 IADD3.X R7, R5, R9, RZ, P2, !PT ;  /* 0x0000000905071210 */ /* 0x004fe200017fe4ff */
[----:B------:R-:W-:Y:S02]  /*e760*/  FMUL.FTZ R57, R3, R193 ;  /* 0x000000c103397220 */ /* 0x000fe40000410000 */
[----:B------:R-:W-:Y:S01]  /*e770*/  FMUL.FTZ R64, R132, R200 ;  /* 0x000000c884407220 */ /* 0x000fe20000410000 */
[----:B---3--:R-:W-:Y:S01]  /*e780*/  @P1 IADD3 R4, P3, R6, R8, RZ ;  /* 0x0000000806041210 */ /* 0x008fe20007f7e0ff */
[----:B------:R1:W-:Y:S01]  /*e790*/  @P1 LDGSTS.E.BYPASS.LTC128B.128 [R248+0x4900], [R6.64], !P0 ;  /* 0x0490000006f81fae */ /* 0x0003e2000c101d46 */
[----:B------:R-:W-:Y:S02]  /*e7a0*/  FMUL.FTZ R66, R133, R202 ;  /* 0x000000ca85427220 */ /* 0x000fe40000410000 */
[-C--:B------:R-:W-:Y:S01]  /*e7b0*/  @P1 IADD3.X R5, R7, R9.reuse, RZ, P3, !PT ;  /* 0x0000000907051210 */ /* 0x080fe20001ffe4ff */
[----:B------:R-:W-:Y:S01]  /*e7c0*/  FMUL.FTZ R74, R0, R74 ;  /* 0x0000004a004a7220 */ /* 0x000fe20000410000 */
[----:B------:R-:W-:Y:S01]  /*e7d0*/  @P1 IADD3 R8, P2, R4, R8, RZ ;  /* 0x0000000804081210 */ /* 0x000fe20007f5e0ff */
[----:B----4-:R-:W-:Y:S02]  /*e7e0*/  FFMA.FTZ R2, R13, c[0x0][0x2d0], -R208 ;  /* 0x0000b4000d027a23 */ /* 0x010fe400000108d0 */
[----:B------:R1:W-:Y:S01]  /*e7f0*/  @P1 LDGSTS.E.BYPASS.LTC128B.128 [R248+0x6900], [R6.64+0x80], !P6 ;  /* 0x0690008006f81fae */ /* 0x0003e2000f101d46 */
[----:B------:R-:W-:Y:S01]  /*e800*/  @P1 IADD3.X R9, R5, R9, RZ, P2, !PT ;  /* 0x0000000905091210 */ /* 0x000fe200017fe4ff */
[----:B------:R-:W2:Y:S01]  /*e810*/  MUFU.EX2 R241, R2 ;  /* 0x0000000200f17308 */ /* 0x000ea20000000800 */
[C---:B------:R-:W-:Y:S02]  /*e820*/  FMUL.FTZ R10, R0.reuse, R142 ;  /* 0x0000008e000a7220 */ /* 0x040fe40000410000 */
[C---:B------:R-:W-:Y:S02]  /*e830*/  FMUL.FTZ R11, R0.reuse, R143 ;  /* 0x0000008f000b7220 */ /* 0x040fe40000410000 */
[----:B------:R-:W-:Y:S01]  /*e840*/  FMUL.FTZ R13, R3, R149 ;  /* 0x00000095030d7220 */ /* 0x000fe20000410000 */
[----:B------:R3:W-:Y:S01]  /*e850*/  @P1 LDGSTS.E.BYPASS.LTC128B.128 [R248+0x5100], [R4.64], !P0 ;  /* 0x0510000004f81fae */ /* 0x0007e2000c101d46 */
[C---:B------:R-:W-:Y:S02]  /*e860*/  FMUL.FTZ R75, R0.reuse, R75 ;  /* 0x0000004b004b7220 */ /* 0x040fe40000410000 */
[C---:B------:R-:W-:Y:S02]  /*e870*/  FMUL.FTZ R78, R0.reuse, R78 ;  /* 0x0000004e004e7220 */ /* 0x040fe40000410000 */
[C---:B------:R-:W-:Y:S02]  /*e880*/  FMUL.FTZ R79, R0.reuse, R79 ;  /* 0x0000004f004f7220 */ /* 0x040fe40000410000 */
[C---:B------:R-:W-:Y:S01]  /*e890*/  FMUL.FTZ R90, R0.reuse, R90 ;  /* 0x0000005a005a7220 */ /* 0x040fe20000410000 */
[----:B------:R3:W-:Y:S01]  /*e8a0*/  @P1 LDGSTS.E.BYPASS.LTC128B.128 [R248+0x7100], [R4.64+0x80], !P6 ;  /* 0x0710008004f81fae */ /* 0x0007e2000f101d46 */
[C---:B------:R-:W-:Y:S02]  /*e8b0*/  FMUL.FTZ R91, R0.reuse, R91 ;  /* 0x0000005b005b7220 */ /* 0x040fe40000410000 */
[C---:B------:R-:W-:Y:S02]  /*e8c0*/  FMUL.FTZ R94, R0.reuse, R94 ;  /* 0x0000005e005e7220 */ /* 0x040fe40000410000 */
[C---:B------:R-:W-:Y:S02]  /*e8d0*/  FMUL.FTZ R95, R0.reuse, R95 ;  /* 0x0000005f005f7220 */ /* 0x040fe40000410000 */
[C---:B------:R-:W-:Y:S01]  /*e8e0*/  FMUL.FTZ R106, R0.reuse, R106 ;  /* 0x0000006a006a7220 */ /* 0x040fe20000410000 */
[----:B------:R4:W-:Y:S01]  /*e8f0*/  @P1 LDGSTS.E.BYPASS.LTC128B.128 [R248+0x5900], [R8.64], !P0 ;  /* 0x0590000008f81fae */ /* 0x0009e2000c101d46 */
[----:B------:R-:W-:Y:S01]  /*e900*/  FMUL.FTZ R107, R0, R107 ;  /* 0x0000006b006b7220 */ /* 0x000fe20000410000 */
[----:B--2---:R-:W-:Y:S01]  /*e910*/  F2FP.PACK_AB R142, R241, R213 ;  /* 0x000000d5f18e723e */ /* 0x004fe200000000ff */
[----:B------:R-:W-:Y:S02]  /*e920*/  FMUL.FTZ R2, R134, c[0x0][0x2d0] ;  /* 0x0000b40086027a20 */ /* 0x000fe40000410000 */
[----:B-1----:R-:W-:Y:S01]  /*e930*/  FMUL.FTZ R7, R133, R147 ;  /* 0x0000009385077220 */ /* 0x002fe20000410000 */
[----:B------:R-:W-:Y:S01]  /*e940*/  F2FP.PACK_AB R147, R236, R234 ;  /* 0x000000eaec93723e */ /* 0x000fe200000000ff */
[--C-:B------:R-:W-:Y:S01]  /*e950*/  FFMA.FTZ R6, R219, c[0x0][0x2d0], -R2.reuse ;  /* 0x0000b400db067a23 */ /* 0x100fe20000010802 */
[----:B------:R4:W-:Y:S01]  /*e960*/  @P1 LDGSTS.E.BYPASS.LTC128B.128 [R248+0x7900], [R8.64+0x80], !P6 ;  /* 0x0790008008f81fae */ /* 0x0009e2000f101d46 */
[----:B------:R-:W-:Y:S01]  /*e970*/  MOV R219, R41 ;  /* 0x0000002900db7202 */ /* 0x000fe20000000f00 */
[----:B------:R-:W-:Y:S01]  /*e980*/  FMUL.FTZ R41, R3, R177 ;  /* 0x000000b103297220 */ /* 0x000fe20000410000 */
[----:B------:R1:W-:Y:S01]  /*e990*/  MUFU.EX2 R209, R6 ;  /* 0x0000000600d17308 */ /* 0x0003e20000000800 */
[----:B------:R-:W-:Y:S01]  /*e9a0*/  MOV R177, R42 ;  /* 0x0000002a00b17202 */ /* 0x000fe20000000f00 */
[C---:B------:R-:W-:Y:S02]  /*e9b0*/  FMUL.FTZ R42, R0.reuse, R178 ;  /* 0x000000b2002a7220 */ /* 0x040fe40000410000 */
[C---:B------:R-:W-:Y:S01]  /*e9c0*/  FMUL.FTZ R110, R0.reuse, R110 ;  /* 0x0000006e006e7220 */ /* 0x040fe20000410000 */
[----:B------:R-:W2:Y:S01]  /*e9d0*/  LDSM.16.MT88.4 R20, [R229] ;  /* 0x00000000e514783b */ /* 0x000ea20000004200 */
[----:B------:R-:W-:Y:S02]  /*e9e0*/  FMUL.FTZ R111, R0, R111 ;  /* 0x0000006f006f7220 */ /* 0x000fe40000410000 */
[--C-:B---3--:R-:W-:Y:S01]  /*e9f0*/  FFMA.FTZ R4, R220, c[0x0][0x2d0], -R2.reuse ;  /* 0x0000b400dc047a23 */ /* 0x108fe20000010802 */
[----:B------:R-:W-:Y:S01]  /*ea00*/  MOV R220, R245 ;  /* 0x000000f500dc7202 */ /* 0x000fe20000000f00 */
[----:B------:R-:W-:Y:S01]  /*ea10*/  FMUL.FTZ R5, R132, R145 ;  /* 0x0000009184057220 */ /* 0x000fe20000410000 */
[----:B------:R-:W-:Y:S01]  /*ea20*/  F2FP.PACK_AB R145, R240, R215 ;  /* 0x000000d7f091723e */ /* 0x000fe200000000ff */
[----:B------:R3:W3:Y:S01]  /*ea30*/  MUFU.EX2 R210, R4 ;  /* 0x0000000400d27308 */ /* 0x0006e20000000800 */
[----:B------:R-:W2:Y:S01]  /*ea40*/  LDSM.16.MT88.4 R36, [R230] ;  /* 0x00000000e624783b */ /* 0x000ea20000004200 */
[C---:B------:R-:W-:Y:S02]  /*ea50*/  FMUL.FTZ R122, R0.reuse, R122 ;  /* 0x0000007a007a7220 */ /* 0x040fe40000410000 */
[C---:B------:R-:W-:Y:S02]  /*ea60*/  FMUL.FTZ R123, R0.reuse, R123 ;  /* 0x0000007b007b7220 */ /* 0x040fe40000410000 */
[C---:B------:R-:W-:Y:S02]  /*ea70*/  FMUL.FTZ R126, R0.reuse, R126 ;  /* 0x0000007e007e7220 */ /* 0x040fe40000410000 */
[----:B------:R-:W-:Y:S01]  /*ea80*/  FMUL.FTZ R127, R0, R127 ;  /* 0x0000007f007f7220 */ /* 0x000fe20000410000 */
[----:B------:R-:W2:Y:S01]  /*ea90*/  LDSM.16.MT88.4 R52, [R233] ;  /* 0x00000000e934783b */ /* 0x000ea20000004200 */
[----:B-1----:R-:W-:Y:S01]  /*eaa0*/  FMUL.FTZ R6, R133, R146 ;  /* 0x0000009285067220 */ /* 0x002fe20000410000 */
[----:B------:R-:W-:Y:S01]  /*eab0*/  F2FP.PACK_AB R146, R217, R238 ;  /* 0x000000eed992723e */ /* 0x000fe200000000ff */
[C---:B----4-:R-:W-:Y:S01]  /*eac0*/  FMUL.FTZ R8, R3.reuse, R140 ;  /* 0x0000008c03087220 */ /* 0x050fe20000410000 */
[----:B------:R-:W-:Y:S01]  /*ead0*/  F2FP.PACK_AB R140, R216, R212 ;  /* 0x000000d4d88c723e */ /* 0x000fe200000000ff */
[----:B------:R-:W-:Y:S03]  /*eae0*/  FMUL.FTZ R9, R3, R141 ;  /* 0x0000008d03097220 */ /* 0x000fe60000410000 */
[----:B------:R-:W-:Y:S01]  /*eaf0*/  LDSM.16.MT88.4 R152, [R229+0x2000] ;  /* 0x00200000e598783b */ /* 0x000fe20000004200 */
[--C-:B---3--:R-:W-:Y:S01]  /*eb00*/  FFMA.FTZ R4, R14, c[0x0][0x2d0], -R2.reuse ;  /* 0x0000b4000e047a23 */ /* 0x108fe20000010802 */
[----:B------:R-:W-:Y:S01]  /*eb10*/  F2FP.PACK_AB R141, R210, R209 ;  /* 0x000000d1d28d723e */ /* 0x000fe200000000ff */
[C---:B------:R-:W-:Y:S05]  /*eb20*/  FMUL.FTZ R14, R0.reuse, R150 ;  /* 0x00000096000e7220 */ /* 0x040fea0000410000 */
[----:B------:R-:W0:Y:S01]  /*eb30*/  LDGDEPBAR ;  /* 0x00000000000079af */ /* 0x000e220000000000 */
[----:B------:R1:W-:Y:S02]  /*eb40*/  MUFU.EX2 R211, R4 ;  /* 0x0000000400d37308 */ /* 0x0003e40000000800 */
[----:B-1----:R-:W-:Y:S02]  /*eb50*/  FFMA.FTZ R4, R15, c[0x0][0x2d0], -R2 ;  /* 0x0000b4000f047a23 */ /* 0x002fe40000010802 */
[----:B------:R-:W-:Y:S06]  /*eb60*/  FMUL.FTZ R15, R0, R151 ;  /* 0x00000097000f7220 */ /* 0x000fec0000410000 */
[----:B------:R1:W3:Y:S01]  /*eb70*/  MUFU.EX2 R242, R4 ;  /* 0x0000000400f27308 */ /* 0x0002e20000000800 */
[----:B------:R-:W4:Y:S01]  /*eb80*/  LDSM.16.MT88.4 R148, [R232] ;  /* 0x00000000e894783b */ /* 0x000f220000004200 */
[----:B-1----:R-:W-:Y:S01]  /*eb90*/  FMUL.FTZ R4, R132, R144 ;  /* 0x0000009084047220 */ /* 0x002fe20000410000 */
[----:B------:R-:W-:Y:S02]  /*eba0*/  F2FP.PACK_AB R144, R231, R214 ;  /* 0x000000d6e790723e */ /* 0x000fe400000000ff */
[----:B---3--:R-:W-:Y:S05]  /*ebb0*/  F2FP.PACK_AB R143, R242, R211 ;  /* 0x000000d3f28f723e */ /* 0x008fea00000000ff */
[-C--:B--2---:R-:W-:Y:S08]  /*ebc0*/  HMMA.16816.F32 R4, R144, R20.reuse, R4 ;  /* 0x000000149004723c */ /* 0x084ff00000001804 */
[C---:B------:R-:W-:Y:S07]  /*ebd0*/  HMMA.16816.F32 R8, R140.reuse, R20, R8 ;  /* 0x000000148c08723c */ /* 0x040fee0000001808 */
[C---:B------:R-:W-:Y:S01]  /*ebe0*/  FMUL.FTZ R20, R132.reuse, R156 ;  /* 0x0000009c84147220 */ /* 0x040fe20000410000 */
[-C--:B------:R-:W-:Y:S04]  /*ebf0*/  HMMA.16816.F32 R12, R140, R22.reuse, R12 ;  /* 0x000000168c0c723c */ /* 0x080fe8000000180c */
[----:B------:R-:W-:Y:S01]  /*ec00*/  MOV R156, R138 ;  /* 0x0000008a009c7202 */ /* 0x000fe20000000f00 */
[--C-:B------:R-:W-:Y:S02]  /*ec10*/  FFMA.FTZ R138, R221, c[0x0][0x2d0], -R206.reuse ;  /* 0x0000b400dd8a7a23 */ /* 0x100fe400000108ce */
[----:B------:R-:W-:Y:S01]  /*ec20*/  FMUL.FTZ R21, R132, R157 ;  /* 0x0000009d84157220 */ /* 0x000fe20000410000 */
[C---:B------:R-:W-:Y:S04]  /*ec30*/  HMMA.16816.F32 R16, R144.reuse, R22, R16 ;  /* 0x000000169010723c */ /* 0x040fe80000001810 */
[----:B------:R-:W-:Y:S01]  /*ec40*/  MOV R157, R63 ;  /* 0x0000003f009d7202 */ /* 0x000fe20000000f00 */
[C---:B------:R-:W-:Y:S02]  /*ec50*/  FMUL.FTZ R63, R0.reuse, R199 ;  /* 0x000000c7003f7220 */ /* 0x040fe40000410000 */
[C---:B------:R-:W-:Y:S01]  /*ec60*/  FMUL.FTZ R22, R133.reuse, R158 ;  /* 0x0000009e85167220 */ /* 0x040fe20000410000 */
[----:B------:R-:W-:Y:S01]  /*ec70*/  MOV R158, R31 ;  /* 0x0000001f009e7202 */ /* 0x000fe20000000f00 */
[C---:B------:R-:W-:Y:S03]  /*ec80*/  FMUL.FTZ R31, R0.reuse, R167 ;  /* 0x000000a7001f7220 */ /* 0x040fe60000410000 */
[----:B------:R-:W-:Y:S01]  /*ec90*/  MOV R167, R243 ;  /* 0x000000f300a77202 */ /* 0x000fe20000000f00 */
[----:B------:R-:W-:Y:S01]  /*eca0*/  FMUL.FTZ R23, R133, R159 ;  /* 0x0000009f85177220 */ /* 0x000fe20000410000 */
[----:B------:R1:W-:Y:S01]  /*ecb0*/  MUFU.EX2 R243, R138 ;  /* 0x0000008a00f37308 */ /* 0x0003e20000000800 */
[----:B------:R-:W-:Y:S01]  /*ecc0*/  MOV R159, R58 ;  /* 0x0000003a009f7202 */ /* 0x000fe20000000f00 */
[----:B------:R-:W-:Y:S04]  /*ecd0*/  FMUL.FTZ R58, R0, R194 ;  /* 0x000000c2003a7220 */ /* 0x000fe80000410000 */
[-C--:B------:R-:W-:Y:S08]  /*ece0*/  HMMA.16816.F32 R20, R144, R36.reuse, R20 ;  /* 0x000000249014723c */ /* 0x080ff00000001814 */
[C---:B------:R-:W-:Y:S07]  /*ecf0*/  HMMA.16816.F32 R24, R140.reuse, R36, R24 ;  /* 0x000000248c18723c */ /* 0x040fee0000001818 */
[----:B------:R-:W-:Y:S01]  /*ed00*/  FMUL.FTZ R36, R132, R172 ;  /* 0x000000ac84247220 */ /* 0x000fe20000410000 */
[-C--:B------:R-:W-:Y:S04]  /*ed10*/  HMMA.16816.F32 R28, R140, R38.reuse, R28 ;  /* 0x000000268c1c723c */ /* 0x080fe8000000181c */
[----:B-1----:R-:W-:Y:S01]  /*ed20*/  FFMA.FTZ R138, R223, c[0x0][0x2d0], -R206 ;  /* 0x0000b400df8a7a23 */ /* 0x002fe200000108ce */
[----:B------:R-:W-:Y:S01]  /*ed30*/  MOV R172, R43 ;  /* 0x0000002b00ac7202 */ /* 0x000fe20000000f00 */
[----:B------:R-:W-:Y:S02]  /*ed40*/  FMUL.FTZ R43, R0, R179 ;  /* 0x000000b3002b7220 */ /* 0x000fe40000410000 */
[C---:B------:R-:W-:Y:S01]  /*ed50*/  HMMA.16816.F32 R32, R144.reuse, R38, R32 ;  /* 0x000000269020723c */ /* 0x040fe20000001820 */
[----:B------:R1:W2:Y:S03]  /*ed60*/  MUFU.EX2 R235, R138 ;  /* 0x0000008a00eb7308 */ /* 0x0002a60000000800 */
[----:B------:R-:W-:Y:S02]  /*ed70*/  FMUL.FTZ R37, R132, R173 ;  /* 0x000000ad84257220 */ /* 0x000fe40000410000 */
[----:B------:R-:W-:Y:S02]  /*ed80*/  IMAD.MOV.U32 R173, RZ, RZ, R44 ;  /* 0x000000ffffad7224 */ /* 0x000fe400078e002c */
[----:B------:R-:W-:Y:S01]  /*ed90*/  FMUL.FTZ R38, R133, R174 ;  /* 0x000000ae85267220 */ /* 0x000fe20000410000 */
[----:B------:R-:W-:Y:S03]  /*eda0*/  MOV R174, R47 ;  /* 0x0000002f00ae7202 */ /* 0x000fe60000000f00 */
[C---:B------:R-:W-:Y:S01]  /*edb0*/  FMUL.FTZ R47, R0.reuse, R183 ;  /* 0x000000b7002f7220 */ /* 0x040fe20000410000 */
[----:B------:R-:W-:Y:S01]  /*edc0*/  MOV R183, R244 ;  /* 0x000000f400b77202 */ /* 0x000fe20000000f00 */
[----:B------:R-:W-:Y:S01]  /*edd0*/  FMUL.FTZ R44, R3, R180 ;  /* 0x000000b4032c7220 */ /* 0x000fe20000410000 */
[----:B------:R-:W-:Y:S01]  /*ede0*/  MOV R180, R62 ;  /* 0x0000003e00b47202 */ /* 0x000fe20000000f00 */
[----:B------:R-:W-:Y:S02]  /*edf0*/  FMUL.FTZ R62, R0, R198 ;  /* 0x000000c6003e7220 */ /* 0x000fe40000410000 */
[----:B------:R-:W-:Y:S01]  /*ee00*/  FMUL.FTZ R39, R133, R175 ;  /* 0x000000af85277220 */ /* 0x000fe20000410000 */
[----:B------:R-:W-:Y:S01]  /*ee10*/  MOV R175, R65 ;  /* 0x0000004100af7202 */ /* 0x000fe20000000f00 */
[C---:B------:R-:W-:Y:S02]  /*ee20*/  FMUL.FTZ R65, R132.reuse, R201 ;  /* 0x000000c984417220 */ /* 0x040fe40000410000 */
[----:B------:R-:W-:Y:S03]  /*ee30*/  LDSM.16.MT88.4 R200, [R232+0x1800] ;  /* 0x00180000e8c8783b */ /* 0x000fe60000004200 */
[-C--:B------:R-:W-:Y:S03]  /*ee40*/  HMMA.16816.F32 R36, R144, R52.reuse, R36 ;  /* 0x000000349024723c */ /* 0x080fe60000001824 */
[--C-:B-1----:R-:W-:Y:S04]  /*ee50*/  FFMA.FTZ R138, R225, c[0x0][0x2d0], -R207.reuse ;  /* 0x0000b400e18a7a23 */ /* 0x102fe800000108cf */
[----:B------:R1:W-:Y:S01]  /*ee60*/  MUFU.EX2 R179, R138 ;  /* 0x0000008a00b37308 */ /* 0x0003e20000000800 */
[C---:B------:R-:W-:Y:S07]  /*ee70*/  HMMA.16816.F32 R40, R140.reuse, R52, R40 ;  /* 0x000000348c28723c */ /* 0x040fee0000001828 */
[C---:B------:R-:W-:Y:S01]  /*ee80*/  FMUL.FTZ R53, R132.reuse, R189 ;  /* 0x000000bd84357220 */ /* 0x040fe20000410000 */
[-C--:B------:R-:W-:Y:S04]  /*ee90*/  HMMA.16816.F32 R44, R140, R54.reuse, R44 ;  /* 0x000000368c2c723c */ /* 0x080fe8000000182c */
[----:B------:R-:W-:Y:S04]  /*eea0*/  FMUL.FTZ R52, R132, R188 ;  /* 0x000000bc84347220 */ /* 0x000fe80000410000 */
[C---:B------:R-:W-:Y:S04]  /*eeb0*/  HMMA.16816.F32 R48, R144.reuse, R54, R48 ;  /* 0x000000369030723c */ /* 0x040fe80000001830 */
[--C-:B-1----:R-:W-:Y:S03]  /*eec0*/  FFMA.FTZ R138, R226, c[0x0][0x2d0], -R207.reuse ;  /* 0x0000b400e28a7a23 */ /* 0x102fe600000108cf */
[C---:B------:R-:W-:Y:S01]  /*eed0*/  FMUL.FTZ R54, R133.reuse, R190 ;  /* 0x000000be85367220 */ /* 0x040fe20000410000 */
[----:B------:R1:W3:Y:S01]  /*eee0*/  MUFU.EX2 R245, R138 ;  /* 0x0000008a00f57308 */ /* 0x0002e20000000800 */
[----:B------:R-:W-:Y:S07]  /*eef0*/  FMUL.FTZ R55, R133, R191 ;  /* 0x000000bf85377220 */ /* 0x000fee0000410000 */
[-C--:B----4-:R-:W-:Y:S02]  /*ef00*/  HMMA.16816.F32 R52, R144, R148.reuse, R52 ;  /* 0x000000949034723c */ /* 0x090fe40000001834 */
[----:B------:R-:W-:Y:S06]  /*ef10*/  MUFU.EX2 R191, R160 ;  /* 0x000000a000bf7308 */ /* 0x000fec0000000800 */
[C---:B------:R-:W-:Y:S08]  /*ef20*/  HMMA.16816.F32 R56, R140.reuse, R148, R56 ;  /* 0x000000948c38723c */ /* 0x040ff00000001838 */
[-C--:B------:R-:W-:Y:S04]  /*ef30*/  HMMA.16816.F32 R60, R140, R150.reuse, R60 ;  /* 0x000000968c3c723c */ /* 0x080fe8000000183c */
[--C-:B-1----:R-:W-:Y:S04]  /*ef40*/  FFMA.FTZ R138, R222, c[0x0][0x2d0], -R206.reuse ;  /* 0x0000b400de8a7a23 */ /* 0x102fe800000108ce */
[C---:B------:R-:W-:Y:S01]  /*ef50*/  HMMA.16816.F32 R64, R144.reuse, R150, R64 ;  /* 0x000000969040723c */ /* 0x040fe20000001840 */
[----:B------:R1:W-:Y:S01]  /*ef60*/  MUFU.EX2 R178, R138 ;  /* 0x0000008a00b27308 */ /* 0x0003e20000000800 */
[----:B------:R-:W4:Y:S06]  /*ef70*/  LDSM.16.MT88.4 R148, [R230+0x2000] ;  /* 0x00200000e694783b */ /* 0x000f2c0000004200 */
[-C--:B------:R-:W-:Y:S08]  /*ef80*/  HMMA.16816.F32 R68, R144, R152.reuse, R68 ;  /* 0x000000989044723c */ /* 0x080ff00000001844 */
[C---:B------:R-:W-:Y:S08]  /*ef90*/  HMMA.16816.F32 R72, R140.reuse, R152, R72 ;  /* 0x000000988c48723c */ /* 0x040ff00000001848 */
[-C--:B------:R-:W-:Y:S04]  /*efa0*/  HMMA.16816.F32 R76, R140, R154.reuse, R76 ;  /* 0x0000009a8c4c723c */ /* 0x080fe8000000184c */
[----:B-1----:R-:W-:Y:S02]  /*efb0*/  FFMA.FTZ R138, R224, c[0x0][0x2d0], -R206 ;  /* 0x0000b400e08a7a23 */ /* 0x002fe400000108ce */
[----:B------:R-:W-:Y:S02]  /*efc0*/  FFMA.FTZ R224, R167, c[0x0][0x2d0], -R2 ;  /* 0x0000b400a7e07a23 */ /* 0x000fe40000010802 */
[C---:B------:R-:W-:Y:S01]  /*efd0*/  HMMA.16816.F32 R80, R144.reuse, R154, R80 ;  /* 0x0000009a9050723c */ /* 0x040fe20000001850 */
[----:B------:R1:W1:Y:S01]  /*efe0*/  MUFU.EX2 R221, R138 ;  /* 0x0000008a00dd7308 */ /* 0x0002620000000800 */
[----:B------:R-:W2:Y:S06]  /*eff0*/  LDSM.16.MT88.4 R152, [R233+0x2000] ;  /* 0x00200000e998783b */ /* 0x000eac0000004200 */
[-C--:B----4-:R-:W-:Y:S03]  /*f000*/  HMMA.16816.F32 R84, R144, R148.reuse, R84 ;  /* 0x000000949054723c */ /* 0x090fe60000001854 */
[----:B------:R-:W-:Y:S05]  /*f010*/  MUFU.EX2 R224, R224 ;  /* 0x000000e000e07308 */ /* 0x000fea0000000800 */
        /* <DEDUP_REMOVED lines=8> */
[--C-:B-1----:R-:W-:Y:S04]  /*f0a0*/  FFMA.FTZ R138, R250, c[0x0][0x2d0], -R207.reuse ;  /* 0x0000b400fa8a7a23 */ /* 0x102fe800000108cf */
        /* <DEDUP_REMOVED lines=8> */
[----:B------:R1:W-:Y:S06]  /*f130*/  MUFU.EX2 R244, R138 ;  /* 0x0000008a00f47308 */ /* 0x0003ec0000000800 */
[----:B------:R-:W-:Y:S02]  /*f140*/  F2FP.PACK_AB R140, R235, R243 ;  /* 0x000000f3eb8c723e */ /* 0x000fe400000000ff */
[----:B---3--:R-:W-:Y:S03]  /*f150*/  F2FP.PACK_AB R141, R245, R179 ;  /* 0x000000b3f58d723e */ /* 0x008fe600000000ff */
[----:B------:R-:W-:Y:S02]  /*f160*/  F2FP.PACK_AB R142, R221, R178 ;  /* 0x000000b2dd8e723e */ /* 0x000fe400000000ff */
[----:B--2---:R-:W-:Y:S01]  /*f170*/  F2FP.PACK_AB R143, R223, R195 ;  /* 0x000000c3df8f723e */ /* 0x004fe200000000ff */
[----:B-1----:R-:W-:Y:S04]  /*f180*/  FFMA.FTZ R138, R251, c[0x0][0x2d0], -R208 ;  /* 0x0000b400fb8a7a23 */ /* 0x002fe800000108d0 */
[----:B------:R1:W2:Y:S02]  /*f190*/  MUFU.EX2 R246, R138 ;  /* 0x0000008a00f67308 */ /* 0x0002a40000000800 */
        /* <DEDUP_REMOVED lines=9> */
[----:B-1----:R-:W-:Y:S01]  /*f230*/  FFMA.FTZ R138, R184, c[0x0][0x2d0], -R2 ;  /* 0x0000b400b88a7a23 */ /* 0x002fe20000010802 */
[----:B------:R-:W-:Y:S02]  /*f240*/  MOV R184, R183 ;  /* 0x000000b700b87202 */ /* 0x000fe40000000f00 */
[----:B------:R-:W-:Y:S02]  /*f250*/  MOV R183, R182 ;  /* 0x000000b600b77202 */ /* 0x000fe40000000f00 */
[----:B------:R-:W-:Y:S02]  /*f260*/  MOV R182, R180 ;  /* 0x000000b400b67202 */ /* 0x000fe40000000f00 */
[----:B------:R-:W-:Y:S02]  /*f270*/  MOV R180, R176 ;  /* 0x000000b000b47202 */ /* 0x000fe40000000f00 */
[----:B------:R-:W-:Y:S02]  /*f280*/  MOV R176, R164 ;  /* 0x000000a400b07202 */ /* 0x000fe40000000f00 */
[----:B------:R-:W-:Y:S02]  /*f290*/  MOV R164, R247 ;  /* 0x000000f700a47202 */ /* 0x000fe40000000f00 */
[----:B------:R1:W3:Y:S02]  /*f2a0*/  MUFU.EX2 R247, R138 ;  /* 0x0000008a00f77308 */ /* 0x0002e40000000800 */
[----:B-1----:R-:W-:Y:S01]  /*f2b0*/  FFMA.FTZ R138, R184, c[0x0][0x2d0], -R208 ;  /* 0x0000b400b88a7a23 */ /* 0x002fe200000108d0 */
[----:B------:R-:W-:Y:S01]  /*f2c0*/  MOV R184, R183 ;  /* 0x000000b700b87202 */ /* 0x000fe20000000f00 */
[----:B------:R-:W-:Y:S01]  /*f2d0*/  IMAD.MOV.U32 R183, RZ, RZ, R182 ;  /* 0x000000ffffb77224 */ /* 0x000fe200078e00b6 */
[----:B------:R-:W-:Y:S05]  /*f2e0*/  MOV R182, R180 ;  /* 0x000000b400b67202 */ /* 0x000fea0000000f00 */
[----:B------:R1:W-:Y:S01]  /*f2f0*/  MUFU.EX2 R198, R138 ;  /* 0x0000008a00c67308 */ /* 0x0003e20000000800 */
[----:B------:R-:W-:Y:S02]  /*f300*/  MOV R180, R176 ;  /* 0x000000b000b47202 */ /* 0x000fe40000000f00 */
[----:B------:R-:W-:Y:S02]  /*f310*/  MOV R176, R175 ;  /* 0x000000af00b07202 */ /* 0x000fe40000000f00 */
[----:B------:R-:W-:Y:S02]  /*f320*/  MOV R175, R171 ;  /* 0x000000ab00af7202 */ /* 0x000fe40000000f00 */
[----:B------:R-:W-:Y:S02]  /*f330*/  MOV R171, R170 ;  /* 0x000000aa00ab7202 */ /* 0x000fe40000000f00 */
[----:B------:R-:W-:Y:S02]  /*f340*/  MOV R170, R131 ;  /* 0x0000008300aa7202 */ /* 0x000fe40000000f00 */
[----:B------:R-:W4:Y:S01]  /*f350*/  LDL.LU R131, [R1+0xd0] ;  /* 0x0000d00001837983 */ /* 0x000f220000300800 */
[----:B-1----:R-:W-:Y:S01]  /*f360*/  FFMA.FTZ R138, R184, c[0x0][0x2d0], -R208 ;  /* 0x0000b400b88a7a23 */ /* 0x002fe200000108d0 */
[----:B------:R-:W-:Y:S02]  /*f370*/  MOV R184, R183 ;  /* 0x000000b700b87202 */ /* 0x000fe40000000f00 */
[----:B------:R-:W-:Y:S02]  /*f380*/  MOV R183, R176 ;  /* 0x000000b000b77202 */ /* 0x000fe40000000f00 */
[----:B------:R-:W-:Y:S02]  /*f390*/  MOV R176, R171 ;  /* 0x000000ab00b07202 */ /* 0x000fe40000000f00 */
[----:B------:R-:W-:Y:S02]  /*f3a0*/  MOV R171, R237 ;  /* 0x000000ed00ab7202 */ /* 0x000fe40000000f00 */
[----:B------:R1:W1:Y:S02]  /*f3b0*/  MUFU.EX2 R237, R138 ;  /* 0x0000008a00ed7308 */ /* 0x0002640000000800 */
[--C-:B-1----:R-:W-:Y:S02]  /*f3c0*/  FFMA.FTZ R138, R184, c[0x0][0x2d0], -R2.reuse ;  /* 0x0000b400b88a7a23 */ /* 0x102fe40000010802 */
[----:B------:R-:W-:Y:S06]  /*f3d0*/  LDSM.16.MT88.4 R184, [R233+0x1800] ;  /* 0x00180000e9b8783b */ /* 0x000fec0000004200 */
[----:B------:R1:W-:Y:S02]  /*f3e0*/  MUFU.EX2 R192, R138 ;  /* 0x0000008a00c07308 */ /* 0x0003e40000000800 */
[----:B-1----:R-:W-:Y:S08]  /*f3f0*/  FFMA.FTZ R138, R183, c[0x0][0x2d0], -R2 ;  /* 0x0000b400b78a7a23 */ /* 0x002ff00000010802 */
[----:B------:R-:W-:Y:S10]  /*f400*/  MUFU.EX2 R183, R161 ;  /* 0x000000a100b77308 */ /* 0x000ff40000000800 */
[----:B------:R1:W1:Y:S02]  /*f410*/  MUFU.EX2 R189, R138 ;  /* 0x0000008a00bd7308 */ /* 0x0002640000000800 */
[--C-:B-1----:R-:W-:Y:S08]  /*f420*/  FFMA.FTZ R138, R182, c[0x0][0x2d0], -R206.reuse ;  /* 0x0000b400b68a7a23 */ /* 0x102ff000000108ce */
[----:B------:R1:W-:Y:S02]  /*f430*/  MUFU.EX2 R188, R138 ;  /* 0x0000008a00bc7308 */ /* 0x0003e40000000800 */
[--C-:B-1----:R-:W-:Y:S08]  /*f440*/  FFMA.FTZ R138, R181, c[0x0][0x2d0], -R206.reuse ;  /* 0x0000b400b58a7a23 */ /* 0x102ff000000108ce */
[----:B------:R1:W-:Y:S02]  /*f450*/  MUFU.EX2 R196, R138 ;  /* 0x0000008a00c47308 */ /* 0x0003e40000000800 */
[--C-:B-1----:R-:W-:Y:S08]  /*f460*/  FFMA.FTZ R138, R180, c[0x0][0x2d0], -R207.reuse ;  /* 0x0000b400b48a7a23 */ /* 0x102ff000000108cf */
[----:B------:R1:W-:Y:S02]  /*f470*/  MUFU.EX2 R181, R138 ;  /* 0x0000008a00b57308 */ /* 0x0003e40000000800 */
[--C-:B-1----:R-:W-:Y:S01]  /*f480*/  FFMA.FTZ R138, R177, c[0x0][0x2d0], -R207.reuse ;  /* 0x0000b400b18a7a23 */ /* 0x102fe200000108cf */
[----:B------:R-:W-:Y:S02]  /*f490*/  MOV R177, R175 ;  /* 0x000000af00b17202 */ /* 0x000fe40000000f00 */
[----:B------:R-:W-:Y:S05]  /*f4a0*/  MOV R175, R174 ;  /* 0x000000ae00af7202 */ /* 0x000fea0000000f00 */
[----:B------:R1:W-:Y:S01]  /*f4b0*/  MUFU.EX2 R197, R138 ;  /* 0x0000008a00c57308 */ /* 0x0003e20000000800 */
[----:B------:R-:W-:Y:S02]  /*f4c0*/  MOV R174, R168 ;  /* 0x000000a800ae7202 */ /* 0x000fe40000000f00 */
[----:B------:R-:W-:Y:S02]  /*f4d0*/  MOV R168, R164 ;  /* 0x000000a400a87202 */ /* 0x000fe40000000f00 */
[----:B------:R-:W-:Y:S05]  /*f4e0*/  MOV R164, R220 ;  /* 0x000000dc00a47202 */ /* 0x000fea0000000f00 */
[----:B------:R2:W-:Y:S01]  /*f4f0*/  MUFU.EX2 R220, R139 ;  /* 0x0000008b00dc7308 */ /* 0x0005e20000000800 */
[----:B-1----:R-:W-:Y:S01]  /*f500*/  FFMA.FTZ R138, R176, c[0x0][0x2d0], -R206 ;  /* 0x0000b400b08a7a23 */ /* 0x002fe200000108ce */
[----:B------:R-:W-:Y:S08]  /*f510*/  MOV R176, R218 ;  /* 0x000000da00b07202 */ /* 0x000ff00000000f00 */
[----:B------:R1:W-:Y:S01]  /*f520*/  MUFU.EX2 R218, R138 ;  /* 0x0000008a00da7308 */ /* 0x0003e20000000800 */
[--C-:B--2---:R-:W-:Y:S02]  /*f530*/  FFMA.FTZ R139, R175, c[0x0][0x2d0], -R208.reuse ;  /* 0x0000b400af8b7a23 */ /* 0x104fe400000108d0 */
[--C-:B------:R-:W-:Y:S07]  /*f540*/  FFMA.FTZ R175, R156, c[0x0][0x2d0], -R207.reuse ;  /* 0x0000b4009caf7a23 */ /* 0x100fee00000108cf */
[----:B------:R-:W-:Y:S10]  /*f550*/  MUFU.EX2 R199, R139 ;  /* 0x0000008b00c77308 */ /* 0x000ff40000000800 */
[----:B------:R-:W-:Y:S01]  /*f560*/  MUFU.EX2 R175, R175 ;  /* 0x000000af00af7308 */ /* 0x000fe20000000800 */
[----:B-1----:R-:W-:Y:S01]  /*f570*/  FFMA.FTZ R138, R173, c[0x0][0x2d0], -R207 ;  /* 0x0000b400ad8a7a23 */ /* 0x002fe200000108cf */
[----:B------:R-:W-:Y:S02]  /*f580*/  MOV R173, R172 ;  /* 0x000000ac00ad7202 */ /* 0x000fe40000000f00 */
[----:B------:R-:W-:Y:S02]  /*f590*/  MOV R172, R171 ;  /* 0x000000ab00ac7202 */ /* 0x000fe40000000f00 */
[----:B------:R-:W-:Y:S01]  /*f5a0*/  MOV R171, R170 ;  /* 0x000000aa00ab7202 */ /* 0x000fe20000000f00 */
[----:B------:R-:W-:Y:S01]  /*f5b0*/  IMAD.MOV.U32 R170, RZ, RZ, R169 ;  /* 0x000000ffffaa7224 */ /* 0x000fe200078e00a9 */
[----:B------:R-:W-:Y:S02]  /*f5c0*/  MOV R169, R219 ;  /* 0x000000db00a97202 */ /* 0x000fe40000000f00 */
[----:B------:R1:W-:Y:S02]  /*f5d0*/  MUFU.EX2 R219, R138 ;  /* 0x0000008a00db7308 */ /* 0x0003e40000000800 */
[--C-:B-1----:R-:W-:Y:S01]  /*f5e0*/  FFMA.FTZ R138, R177, c[0x0][0x2d0], -R207.reuse ;  /* 0x0000b400b18a7a23 */ /* 0x102fe200000108cf */
[----:B------:R-:W-:Y:S02]  /*f5f0*/  MOV R177, R172 ;  /* 0x000000ac00b17202 */ /* 0x000fe40000000f00 */
[----:B------:R-:W-:Y:S05]  /*f600*/  MOV R172, R165 ;  /* 0x000000a500ac7202 */ /* 0x000fea0000000f00 */
[----:B------:R1:W-:Y:S01]  /*f610*/  MUFU.EX2 R225, R138 ;  /* 0x0000008a00e17308 */ /* 0x0003e20000000800 */
[----:B----4-:R-:W-:Y:S07]  /*f620*/  FMUL.FTZ R131, R133, R131 ;  /* 0x0000008385837220 */ /* 0x010fee0000410000 */
[----:B------:R-:W-:Y:S01]  /*f630*/  HMMA.16816.F32 R128, R144, R150, R128 ;  /* 0x000000969080723c */ /* 0x000fe20000001880 */
[----:B------:R-:W2:Y:S03]  /*f640*/  LDSM.16.MT88.4 R148, [R230+0x800] ;  /* 0x00080000e694783b */ /* 0x000ea60000004200 */
[----:B-1----:R-:W-:Y:S01]  /*f650*/  FFMA.FTZ R138, R176, c[0x0][0x2d0], -R208 ;  /* 0x0000b400b08a7a23 */ /* 0x002fe200000108d0 */
[----:B------:R-:W-:Y:S01]  /*f660*/  MOV R176, R169 ;  /* 0x000000a900b07202 */ /* 0x000fe20000000f00 */
[----:B------:R-:W-:Y:S01]  /*f670*/  FFMA.FTZ R169, R168, c[0x0][0x2d0], -R206 ;  /* 0x0000b400a8a97a23 */ /* 0x000fe200000108ce */
[----:B------:R-:W-:Y:S01]  /*f680*/  F2FP.PACK_AB R144, R246, R244 ;  /* 0x000000f4f690723e */ /* 0x000fe200000000ff */
[-C--:B------:R-:W-:Y:S01]  /*f690*/  HMMA.16816.F32 R4, R140, R152.reuse, R4 ;  /* 0x000000988c04723c */ /* 0x080fe20000001804 */
[----:B------:R1:W-:Y:S04]  /*f6a0*/  MUFU.EX2 R194, R138 ;  /* 0x0000008a00c27308 */ /* 0x0003e80000000800 */
[----:B---3--:R-:W-:Y:S01]  /*f6b0*/  F2FP.PACK_AB R145, R247, R228 ;  /* 0x000000e4f791723e */ /* 0x008fe200000000ff */
[--C-:B------:R-:W-:Y:S01]  /*f6c0*/  FFMA.FTZ R168, R158, c[0x0][0x2d0], -R207.reuse ;  /* 0x0000b4009ea87a23 */ /* 0x100fe200000108cf */
[----:B------:R-:W-:Y:S01]  /*f6d0*/  F2FP.PACK_AB R146, R237, R198 ;  /* 0x000000c6ed92723e */ /* 0x000fe200000000ff */
[----:B------:R-:W-:Y:S01]  /*f6e0*/  FFMA.FTZ R176, R176, c[0x0][0x2d0], -R208 ;  /* 0x0000b400b0b07a23 */ /* 0x000fe200000108d0 */
[----:B------:R-:W-:Y:S02]  /*f6f0*/  F2FP.PACK_AB R147, R189, R192 ;  /* 0x000000c0bd93723e */ /* 0x000fe400000000ff */
[----:B------:R-:W-:Y:S05]  /*f700*/  MUFU.EX2 R182, R168 ;  /* 0x000000a800b67308 */ /* 0x000fea0000000800 */
[C---:B------:R-:W-:Y:S05]  /*f710*/  HMMA.16816.F32 R8, R144.reuse, R152, R8 ;  /* 0x000000989008723c */ /* 0x040fea0000001808 */
[----:B------:R-:W-:Y:S03]  /*f720*/  MUFU.EX2 R180, R169 ;  /* 0x000000a900b47308 */ /* 0x000fe60000000800 */
[-C--:B------:R-:W-:Y:S04]  /*f730*/  HMMA.16816.F32 R12, R144, R154.reuse, R12 ;  /* 0x0000009a900c723c */ /* 0x080fe8000000180c */
[----:B-1----:R-:W-:Y:S02]  /*f740*/  FFMA.FTZ R138, R174, c[0x0][0x2d0], -R2 ;  /* 0x0000b400ae8a7a23 */ /* 0x002fe40000010802 */
[----:B------:R-:W-:Y:S01]  /*f750*/  FFMA.FTZ R174, R164, c[0x0][0x2d0], -R206 ;  /* 0x0000b400a4ae7a23 */ /* 0x000fe200000108ce */
[----:B------:R-:W-:Y:S01]  /*f760*/  MUFU.EX2 R176, R176 ;  /* 0x000000b000b07308 */ /* 0x000fe20000000800 */
[C---:B------:R-:W-:Y:S01]  /*f770*/  HMMA.16816.F32 R16, R140.reuse, R154, R16 ;  /* 0x0000009a8c10723c */ /* 0x040fe20000001810 */
[----:B------:R-:W1:Y:S03]  /*f780*/  LDSM.16.MT88.4 R152, [R233+0x800] ;  /* 0x00080000e998783b */ /* 0x000e660000004200 */
[--C-:B------:R-:W-:Y:S04]  /*f790*/  FFMA.FTZ R164, R159, c[0x0][0x2d0], -R207.reuse ;  /* 0x0000b4009fa47a23 */ /* 0x100fe800000108cf */
[-C--:B--2---:R-:W-:Y:S01]  /*f7a0*/  HMMA.16816.F32 R20, R140, R148.reuse, R20 ;  /* 0x000000948c14723c */ /* 0x084fe20000001814 */
[----:B------:R2:W-:Y:S07]  /*f7b0*/  MUFU.EX2 R250, R138 ;  /* 0x0000008a00fa7308 */ /* 0x0005ee0000000800 */
[C---:B------:R-:W-:Y:S03]  /*f7c0*/  HMMA.16816.F32 R24, R144.reuse, R148, R24 ;  /* 0x000000949018723c */ /* 0x040fe60000001818 */
[----:B------:R-:W-:Y:S05]  /*f7d0*/  MUFU.EX2 R174, R174 ;  /* 0x000000ae00ae7308 */ /* 0x000fea0000000800 */
[-C--:B------:R-:W-:Y:S08]  /*f7e0*/  HMMA.16816.F32 R28, R144, R150.reuse, R28 ;  /* 0x00000096901c723c */ /* 0x080ff0000000181c */
[C---:B------:R-:W-:Y:S01]  /*f7f0*/  HMMA.16816.F32 R32, R140.reuse, R150, R32 ;  /* 0x000000968c20723c */ /* 0x040fe20000001820 */
[----:B------:R-:W3:Y:S03]  /*f800*/  LDSM.16.MT88.4 R148, [R232+0x800] ;  /* 0x00080000e894783b */ /* 0x000ee60000004200 */
[----:B--2---:R-:W-:Y:S01]  /*f810*/  FFMA.FTZ R138, R173, c[0x0][0x2d0], -R2 ;  /* 0x0000b400ad8a7a23 */ /* 0x004fe20000010802 */
[----:B------:R-:W-:Y:S03]  /*f820*/  MOV R173, R166 ;  /* 0x000000a600ad7202 */ /* 0x000fe60000000f00 */
[----:B------:R2:W-:Y:S01]  /*f830*/  MUFU.EX2 R251, R138 ;  /* 0x0000008a00fb7308 */ /* 0x0005e20000000800 */
[-C--:B-1----:R-:W-:Y:S01]  /*f840*/  HMMA.16816.F32 R36, R140, R152.reuse, R36 ;  /* 0x000000988c24723c */ /* 0x082fe20000001824 */
[----:B------:R-:W4:Y:S04]  /*f850*/  LDL.LU R166, [R1+0x18] ;  /* 0x0000180001a67983 */ /* 0x000f280000300800 */
[----:B------:R-:W4:Y:S03]  /*f860*/  LDL.LU R165, [R1+0x1c] ;  /* 0x00001c0001a57983 */ /* 0x000f260000300800 */
[C---:B------:R-:W-:Y:S08]  /*f870*/  HMMA.16816.F32 R40, R144.reuse, R152, R40 ;  /* 0x000000989028723c */ /* 0x040ff00000001828 */
[-C--:B------:R-:W-:Y:S04]  /*f880*/  HMMA.16816.F32 R44, R144, R154.reuse, R44 ;  /* 0x0000009a902c723c */ /* 0x080fe8000000182c */
[--C-:B--2---:R-:W-:Y:S04]  /*f890*/  FFMA.FTZ R138, R171, c[0x0][0x2d0], -R208.reuse ;  /* 0x0000b400ab8a7a23 */ /* 0x104fe800000108d0 */
[C---:B------:R-:W-:Y:S01]  /*f8a0*/  HMMA.16816.F32 R48, R140.reuse, R154, R48 ;  /* 0x0000009a8c30723c */ /* 0x040fe20000001830 */
[----:B------:R-:W1:Y:S01]  /*f8b0*/  LDSM.16.MT88.4 R152, [R229+0x2800] ;  /* 0x00280000e598783b */ /* 0x000e620000004200 */
[----:B------:R2:W-:Y:S02]  /*f8c0*/  MUFU.EX2 R222, R138 ;  /* 0x0000008a00de7308 */ /* 0x0005e40000000800 */
[----:B------:R-:W-:Y:S01]  /*f8d0*/  MOV R171, R170 ;  /* 0x000000aa00ab7202 */ /* 0x000fe20000000f00 */
[----:B------:R-:W-:Y:S03]  /*f8e0*/  FFMA.FTZ R170, R157, c[0x0][0x2d0], -R207 ;  /* 0x0000b4009daa7a23 */ /* 0x000fe600000108cf */
[-C--:B---3--:R-:W-:Y:S01]  /*f8f0*/  HMMA.16816.F32 R52, R140, R148.reuse, R52 ;  /* 0x000000948c34723c */ /* 0x088fe20000001834 */
[----:B------:R-:W-:Y:S03]  /*f900*/  LDSM.16.MT88.4 R156, [R230+0x1000] ;  /* 0x00100000e69c783b */ /* 0x000fe60000004200 */
[--C-:B------:R-:W-:Y:S01]  /*f910*/  FFMA.FTZ R171, R171, c[0x0][0x2d0], -R208.reuse ;  /* 0x0000b400abab7a23 */ /* 0x100fe200000108d0 */
[----:B------:R-:W3:Y:S03]  /*f920*/  MUFU.EX2 R193, R170 ;  /* 0x000000aa00c17308 */ /* 0x000ee60000000800 */
[C---:B------:R-:W-:Y:S07]  /*f930*/  HMMA.16816.F32 R56, R144.reuse, R148, R56 ;  /* 0x000000949038723c */ /* 0x040fee0000001838 */
[----:B------:R1:W-:Y:S01]  /*f940*/  MUFU.EX2 R190, R171 ;  /* 0x000000ab00be7308 */ /* 0x0003e20000000800 */
[-C--:B------:R-:W-:Y:S04]  /*f950*/  HMMA.16816.F32 R60, R144, R150.reuse, R60 ;  /* 0x00000096903c723c */ /* 0x080fe8000000183c */
[----:B--2---:R-:W-:Y:S02]  /*f960*/  FFMA.FTZ R138, R163, c[0x0][0x2d0], -R208 ;  /* 0x0000b400a38a7a23 */ /* 0x004fe400000108d0 */
[----:B------:R-:W2:Y:S02]  /*f970*/  LDL.LU R163, [R1+0x20] ;  /* 0x0000200001a37983 */ /* 0x000ea40000300800 */
[C---:B------:R-:W-:Y:S01]  /*f980*/  HMMA.16816.F32 R64, R140.reuse, R150, R64 ;  /* 0x000000968c40723c */ /* 0x040fe20000001840 */
[----:B------:R1:W1:Y:S01]  /*f990*/  MUFU.EX2 R139, R138 ;  /* 0x0000008a008b7308 */ /* 0x0002620000000800 */
[----:B------:R-:W1:Y:S02]  /*f9a0*/  LDSM.16.MT88.4 R148, [R230+0x2800] ;  /* 0x00280000e694783b */ /* 0x000e640000004200 */
[----:B---3--:R-:W-:Y:S04]  /*f9b0*/  F2FP.PACK_AB R207, R175, R193 ;  /* 0x000000c1afcf723e */ /* 0x008fe800000000ff */
[-C--:B-1----:R-:W-:Y:S02]  /*f9c0*/  HMMA.16816.F32 R68, R140, R152.reuse, R68 ;  /* 0x000000988c44723c */ /* 0x082fe40000001844 */
[----:B------:R-:W-:Y:S06]  /*f9d0*/  LDSM.16.MT88.4 R168, [R230+0x1800] ;  /* 0x00180000e6a8783b */ /* 0x000fec0000004200 */
[C---:B------:R-:W-:Y:S08]  /*f9e0*/  HMMA.16816.F32 R72, R144.reuse, R152, R72 ;  /* 0x000000989048723c */ /* 0x040ff00000001848 */
[-C--:B------:R-:W-:Y:S04]  /*f9f0*/  HMMA.16816.F32 R76, R144, R154.reuse, R76 ;  /* 0x0000009a904c723c */ /* 0x080fe8000000184c */
[--C-:B------:R-:W-:Y:S01]  /*fa00*/  FFMA.FTZ R138, R162, c[0x0][0x2d0], -R2.reuse ;  /* 0x0000b400a28a7a23 */ /* 0x100fe20000010802 */
[----:B------:R-:W-:Y:S01]  /*fa10*/  MOV R206, R139 ;  /* 0x0000008b00ce7202 */ /* 0x000fe20000000f00 */
[----:B------:R-:W3:Y:S01]  /*fa20*/  LDL.LU R162, [R1+0x24] ;  /* 0x0000240001a27983 */ /* 0x000ee20000300800 */
[--C-:B------:R-:W-:Y:S01]  /*fa30*/  FFMA.FTZ R139, R239, c[0x0][0x2d0], -R2.reuse ;  /* 0x0000b400ef8b7a23 */ /* 0x100fe20000010802 */
[C---:B------:R-:W-:Y:S01]  /*fa40*/  HMMA.16816.F32 R80, R140.reuse, R154, R80 ;  /* 0x0000009a8c50723c */ /* 0x040fe20000001850 */
[----:B------:R-:W1:Y:S01]  /*fa50*/  MUFU.EX2 R239, R164 ;  /* 0x000000a400ef7308 */ /* 0x000e620000000800 */
[----:B------:R-:W1:Y:S06]  /*fa60*/  LDSM.16.MT88.4 R152, [R233+0x2800] ;  /* 0x00280000e998783b */ /* 0x000e6c0000004200 */
[-C--:B------:R-:W-:Y:S03]  /*fa70*/  HMMA.16816.F32 R84, R140, R148.reuse, R84 ;  /* 0x000000948c54723c */ /* 0x080fe60000001854 */
[----:B------:R1:W-:Y:S05]  /*fa80*/  MUFU.EX2 R226, R138 ;  /* 0x0000008a00e27308 */ /* 0x0003ea0000000800 */
[C---:B------:R-:W-:Y:S05]  /*fa90*/  HMMA.16816.F32 R88, R144.reuse, R148, R88 ;  /* 0x000000949058723c */ /* 0x040fea0000001858 */
[----:B------:R-:W-:Y:S03]  /*faa0*/  MUFU.EX2 R139, R139 ;  /* 0x0000008b008b7308 */ /* 0x000fe60000000800 */
[-C--:B------:R-:W-:Y:S08]  /*fab0*/  HMMA.16816.F32 R92, R144, R150.reuse, R92 ;  /* 0x00000096905c723c */ /* 0x080ff0000000185c */
[C---:B------:R-:W-:Y:S01]  /*fac0*/  HMMA.16816.F32 R96, R140.reuse, R150, R96 ;  /* 0x000000968c60723c */ /* 0x040fe20000001860 */
[----:B------:R-:W1:Y:S03]  /*fad0*/  LDSM.16.MT88.4 R148, [R232+0x2800] ;  /* 0x00280000e894783b */ /* 0x000e660000004200 */
[----:B-1----:R-:W-:Y:S02]  /*fae0*/  FFMA.FTZ R138, R177, c[0x0][0x2d0], -R2 ;  /* 0x0000b400b18a7a23 */ /* 0x002fe40000010802 */
[--C-:B------:R-:W-:Y:S02]  /*faf0*/  FFMA.FTZ R177, R173, c[0x0][0x2d0], -R208.reuse ;  /* 0x0000b400adb17a23 */ /* 0x100fe400000108d0 */
[----:B------:R-:W-:Y:S01]  /*fb00*/  FFMA.FTZ R208, R172, c[0x0][0x2d0], -R208 ;  /* 0x0000b400acd07a23 */ /* 0x000fe200000108d0 */
[-C--:B------:R-:W-:Y:S01]  /*fb10*/  HMMA.16816.F32 R100, R140, R152.reuse, R100 ;  /* 0x000000988c64723c */ /* 0x080fe20000001864 */
[----:B------:R1:W1:Y:S07]  /*fb20*/  MUFU.EX2 R227, R138 ;  /* 0x0000008a00e37308 */ /* 0x00026e0000000800 */
[C---:B------:R-:W-:Y:S03]  /*fb30*/  HMMA.16816.F32 R104, R144.reuse, R152, R104 ;  /* 0x000000989068723c */ /* 0x040fe60000001868 */
[----:B------:R1:W-:Y:S05]  /*fb40*/  MUFU.EX2 R252, R208 ;  /* 0x000000d000fc7308 */ /* 0x0003ea0000000800 */
[-C--:B------:R-:W-:Y:S05]  /*fb50*/  HMMA.16816.F32 R108, R144, R154.reuse, R108 ;  /* 0x0000009a906c723c */ /* 0x080fea000000186c */
[----:B------:R-:W2:Y:S03]  /*fb60*/  MUFU.EX2 R177, R177 ;  /* 0x000000b100b17308 */ /* 0x000ea60000000800 */
[C---:B------:R-:W-:Y:S01]  /*fb70*/  HMMA.16816.F32 R112, R140.reuse, R154, R112 ;  /* 0x0000009a8c70723c */ /* 0x040fe20000001870 */
[----:B------:R-:W1:Y:S03]  /*fb80*/  LDSM.16.MT88.4 R152, [R229+0x1000] ;  /* 0x00100000e598783b */ /* 0x000e660000004200 */
[--C-:B-1----:R-:W-:Y:S01]  /*fb90*/  FFMA.FTZ R138, R205, c[0x0][0x2d0], -R2.reuse ;  /* 0x0000b400cd8a7a23 */ /* 0x102fe20000010802 */
[----:B------:R-:W-:Y:S01]  /*fba0*/  F2FP.PACK_AB R205, R182, R239 ;  /* 0x000000efb6cd723e */ /* 0x000fe200000000ff */
[----:B------:R-:W-:Y:S01]  /*fbb0*/  FFMA.FTZ R2, R204, c[0x0][0x2d0], -R2 ;  /* 0x0000b400cc027a23 */ /* 0x000fe20000010802 */
[----:B------:R-:W-:Y:S01]  /*fbc0*/  F2FP.PACK_AB R204, R183, R191 ;  /* 0x000000bfb7cc723e */ /* 0x000fe200000000ff */
[-C--:B------:R-:W-:Y:S02]  /*fbd0*/  HMMA.16816.F32 R116, R140, R148.reuse, R116 ;  /* 0x000000948c74723c */ /* 0x080fe40000001874 */
[----:B------:R-:W-:Y:S02]  /*fbe0*/  MUFU.EX2 R138, R138 ;  /* 0x0000008a008a7308 */ /* 0x000fe40000000800 */
[----:B------:R-:W-:Y:S04]  /*fbf0*/  F2FP.PACK_AB R208, R176, R190 ;  /* 0x000000beb0d0723e */ /* 0x000fe800000000ff */
[C---:B------:R-:W-:Y:S08]  /*fc00*/  HMMA.16816.F32 R120, R144.reuse, R148, R120 ;  /* 0x000000949078723c */ /* 0x040ff00000001878 */
[-C--:B------:R-:W-:Y:S07]  /*fc10*/  HMMA.16816.F32 R124, R144, R150.reuse, R124 ;  /* 0x00000096907c723c */ /* 0x080fee000000187c */
[----:B------:R-:W-:Y:S01]  /*fc20*/  F2FP.PACK_AB R146, R206, R222 ;  /* 0x000000dece92723e */ /* 0x000fe200000000ff */
[----:B------:R-:W-:Y:S01]  /*fc30*/  HMMA.16816.F32 R128, R140, R150, R128 ;  /* 0x000000968c80723c */ /* 0x000fe20000001880 */
[----:B------:R-:W1:Y:S03]  /*fc40*/  LDSM.16.MT88.4 R148, [R233+0x1000] ;  /* 0x00100000e994783b */ /* 0x000e660000004200 */
[----:B------:R-:W-:Y:S02]  /*fc50*/  F2FP.PACK_AB R144, R199, R194 ;  /* 0x000000c2c790723e */ /* 0x000fe400000000ff */
[----:B------:R-:W-:Y:S02]  /*fc60*/  F2FP.PACK_AB R145, R251, R250 ;  /* 0x000000fafb91723e */ /* 0x000fe400000000ff */
[----:B------:R-:W-:Y:S04]  /*fc70*/  F2FP.PACK_AB R142, R220, R218 ;  /* 0x000000dadc8e723e */ /* 0x000fe800000000ff */
[----:B------:R-:W-:Y:S02]  /*fc80*/  F2FP.PACK_AB R143, R225, R219 ;  /* 0x000000dbe18f723e */ /* 0x000fe400000000ff */
[----:B------:R-:W-:Y:S02]  /*fc90*/  F2FP.PACK_AB R140, R196, R188 ;  /* 0x000000bcc48c723e */ /* 0x000fe400000000ff */
[----:B------:R-:W-:Y:S02]  /*fca0*/  F2FP.PACK_AB R141, R197, R181 ;  /* 0x000000b5c58d723e */ /* 0x000fe400000000ff */
[----:B------:R-:W-:Y:S05]  /*fcb0*/  F2FP.PACK_AB R147, R227, R226 ;  /* 0x000000e2e393723e */ /* 0x000fea00000000ff */
        /* <DEDUP_REMOVED lines=9> */
[----:B------:R-:W-:Y:S07]  /*fd50*/  LDSM.16.MT88.4 R156, [R230+0x3000] ;  /* 0x00300000e69c783b */ /* 0x000fee0000004200 */
[-C--:B-1----:R-:W-:Y:S08]  /*fd60*/  HMMA.16816.F32 R36, R140, R148.reuse, R36 ;  /* 0x000000948c24723c */ /* 0x082ff00000001824 */
[C---:B------:R-:W-:Y:S08]  /*fd70*/  HMMA.16816.F32 R40, R144.reuse, R148, R40 ;  /* 0x000000949028723c */ /* 0x040ff00000001828 */
[-C--:B------:R-:W-:Y:S08]  /*fd80*/  HMMA.16816.F32 R44, R144, R150.reuse, R44 ;  /* 0x00000096902c723c */ /* 0x080ff0000000182c */
[C---:B------:R-:W-:Y:S01]  /*fd90*/  HMMA.16816.F32 R48, R140.reuse, R150, R48 ;  /* 0x000000968c30723c */ /* 0x040fe20000001830 */
[----:B------:R-:W-:Y:S03]  /*fda0*/  LDSM.16.MT88.4 R148, [R232+0x3000] ;  /* 0x00300000e894783b */ /* 0x000fe60000004200 */
[----:B----4-:R-:W-:Y:S02]  /*fdb0*/  FFMA.FTZ R132, R132, R166, R214 ;  /* 0x000000a684847223 */ /* 0x010fe400000100d6 */
[----:B------:R-:W-:Y:S02]  /*fdc0*/  FFMA.FTZ R173, R133, R165, R215 ;  /* 0x000000a585ad7223 */ /* 0x000fe400000100d7 */
[-C--:B------:R-:W-:Y:S01]  /*fdd0*/  HMMA.16816.F32 R52, R140, R152.reuse, R52 ;  /* 0x000000988c34723c */ /* 0x080fe20000001834 */
[----:B------:R-:W-:Y:S01]  /*fde0*/  LDSM.16.MT88.4 R164, [R233+0x3000] ;  /* 0x00300000e9a4783b */ /* 0x000fe20000004200 */
[----:B------:R1:W4:Y:S02]  /*fdf0*/  MUFU.EX2 R133, R2 ;  /* 0x0000000200857308 */ /* 0x0003240000000800 */
[----:B------:R-:W-:Y:S04]  /*fe00*/  FADD.FTZ R132, R231, R132 ;  /* 0x00000084e7847221 */ /* 0x000fe80000010000 */
[C---:B------:R-:W-:Y:S01]  /*fe10*/  HMMA.16816.F32 R56, R144.reuse, R152, R56 ;  /* 0x000000989038723c */ /* 0x040fe20000001838 */
[----:B------:R1:W5:Y:S07]  /*fe20*/  LDL.LU R231, [R1+0xcc] ;  /* 0x0000cc0001e77983 */ /* 0x00036e0000300800 */
[-C--:B------:R-:W-:Y:S08]  /*fe30*/  HMMA.16816.F32 R60, R144, R154.reuse, R60 ;  /* 0x0000009a903c723c */ /* 0x080ff0000000183c */
[C---:B------:R-:W-:Y:S01]  /*fe40*/  HMMA.16816.F32 R64, R140.reuse, R154, R64 ;  /* 0x0000009a8c40723c */ /* 0x040fe20000001840 */
[----:B------:R-:W-:Y:S03]  /*fe50*/  LDSM.16.MT88.4 R152, [R229+0x1800] ;  /* 0x00180000e598783b */ /* 0x000fe60000004200 */
[----:B--2---:R-:W-:Y:S02]  /*fe60*/  FFMA.FTZ R172, R3, R163, R212 ;  /* 0x000000a303ac7223 */ /* 0x004fe400000100d4 */
[----:B------:R-:W-:Y:S03]  /*fe70*/  FADD.FTZ R3, R240, R173 ;  /* 0x000000adf0037221 */ /* 0x000fe60000010000 */
[----:B------:R2:W5:Y:S03]  /*fe80*/  LDL.LU R240, [R1+0xc8] ;  /* 0x0000c80001f07983 */ /* 0x0005660000300800 */
[----:B-1----:R-:W-:Y:S02]  /*fe90*/  FADD.FTZ R2, R216, R172 ;  /* 0x000000acd8027221 */ /* 0x002fe40000010000 */
[----:B------:R-:W-:Y:S02]  /*fea0*/  FADD.FTZ R3, R234, R3 ;  /* 0x00000003ea037221 */ /* 0x000fe40000010000 */
[----:B------:R-:W-:Y:S02]  /*feb0*/  FADD.FTZ R2, R213, R2 ;  /* 0x00000002d5027221 */ /* 0x000fe40000010000 */
[----:B------:R-:W-:Y:S01]  /*fec0*/  LDSM.16.MT88.4 R212, [R229+0x3800] ;  /* 0x00380000e5d4783b */ /* 0x000fe20000004200 */
[----:B------:R-:W-:Y:S02]  /*fed0*/  FADD.FTZ R3, R236, R3 ;  /* 0x00000003ec037221 */ /* 0x000fe40000010000 */
[----:B------:R-:W-:Y:S04]  /*fee0*/  FADD.FTZ R2, R241, R2 ;  /* 0x00000002f1027221 */ /* 0x000fe80000010000 */
[----:B------:R-:W-:Y:S02]  /*fef0*/  FADD.FTZ R2, R244, R2 ;  /* 0x00000002f4027221 */ /* 0x000fe40000010000 */
[----:B---3--:R-:W-:Y:S01]  /*ff00*/  FFMA.FTZ R0, R0, R162, R209 ;  /* 0x000000a200007223 */ /* 0x008fe200000100d1 */
[----:B------:R-:W-:Y:S01]  /*ff10*/  F2FP.PACK_AB R209, R139, R224 ;  /* 0x000000e08bd1723e */ /* 0x000fe200000000ff */
[----:B------:R-:W1:Y:S02]  /*ff20*/  LDSM.16.MT88.4 R160, [R229+0x3000] ;  /* 0x00300000e5a0783b */ /* 0x000e640000004200 */
[----:B------:R-:W-:Y:S01]  /*ff30*/  FADD.FTZ R0, R210, R0 ;  /* 0x00000000d2007221 */ /* 0x000fe20000010000 */
[----:B------:R-:W-:Y:S01]  /*ff40*/  F2FP.PACK_AB R210, R252, R177 ;  /* 0x000000b1fcd2723e */ /* 0x000fe200000000ff */
[-C--:B-1----:R-:W-:Y:S08]  /*ff50*/  HMMA.16816.F32 R68, R140, R160.reuse, R68 ;  /* 0x000000a08c44723c */ /* 0x082ff00000001844 */
[C---:B------:R-:W-:Y:S07]  /*ff60*/  HMMA.16816.F32 R72, R144.reuse, R160, R72 ;  /* 0x000000a09048723c */ /* 0x040fee0000001848 */
[----:B------:R-:W-:Y:S01]  /*ff70*/  MOV R161, R222 ;  /* 0x000000de00a17202 */ /* 0x000fe20000000f00 */
[-C--:B------:R-:W-:Y:S04]  /*ff80*/  HMMA.16816.F32 R76, R144, R162.reuse, R76 ;  /* 0x000000a2904c723c */ /* 0x080fe8000000184c */
[----:B------:R-:W-:Y:S04]  /*ff90*/  MOV R160, R221 ;  /* 0x000000dd00a07202 */ /* 0x000fe80000000f00 */
[C---:B------:R-:W-:Y:S07]  /*ffa0*/  HMMA.16816.F32 R80, R140.reuse, R162, R80 ;  /* 0x000000a28c50723c */ /* 0x040fee0000001850 */
[----:B------:R-:W-:Y:S01]  /*ffb0*/  MOV R162, R223 ;  /* 0x000000df00a27202 */ /* 0x000fe20000000f00 */
[-C--:B------:R-:W-:Y:S04]  /*ffc0*/  HMMA.16816.F32 R84, R140, R156.reuse, R84 ;  /* 0x0000009c8c54723c */ /* 0x080fe80000001854 */
[----:B------:R-:W-:Y:S02]  /*ffd0*/  MOV R163, R220 ;  /* 0x000000dc00a37202 */ /* 0x000fe40000000f00 */
[----:B------:R-:W-:Y:S02]  /*ffe0*/  LDSM.16.MT88.4 R220, [R233+0x3800] ;  /* 0x00380000e9dc783b */ /* 0x000fe40000004200 */
[C---:B------:R-:W-:Y:S07]  /*fff0*/  HMMA.16816.F32 R88, R144.reuse, R156, R88 ;  /* 0x0000009c9058723c */ /* 0x040fee0000001858 */
[----:B------:R-:W-:Y:S01]  /*10000*/  MOV R157, R225 ;  /* 0x000000e1009d7202 */ /* 0x000fe20000000f00 */
[-C--:B------:R-:W-:Y:S04]  /*10010*/  HMMA.16816.F32 R92, R144, R158.reuse, R92 ;  /* 0x0000009e905c723c */ /* 0x080fe8000000185c */
[----:B------:R-:W-:Y:S01]  /*10020*/  FADD.FTZ R225, R238, R132 ;  /* 0x00000084eee17221 */ /* 0x000fe20000010000 */
[----:B------:R-:W-:Y:S01]  /*10030*/  MOV R156, R206 ;  /* 0x000000ce009c7202 */ /* 0x000fe20000000f00 */
[----:B------:R2:W5:Y:S01]  /*10040*/  LDL.LU R238, [R1+0xc4] ;  /* 0x0000c40001ee7983 */ /* 0x0005620000300800 */
[----:B------:R-:W-:Y:S01]  /*10050*/  F2FP.PACK_AB R206, R174, R180 ;  /* 0x000000b4aece723e */ /* 0x000fe200000000ff */
[C---:B------:R-:W-:Y:S02]  /*10060*/  HMMA.16816.F32 R96, R140.reuse, R158, R96 ;  /* 0x0000009e8c60723c */ /* 0x040fe40000001860 */
[----:B------:R2:W5:Y:S02]  /*10070*/  LDL.LU R234, [R1+0xc0] ;  /* 0x0000c00001ea7983 */ /* 0x0005640000300800 */
[----:B------:R-:W-:Y:S01]  /*10080*/  FADD.FTZ R132, R211, R0 ;  /* 0x00000000d3847221 */ /* 0x000fe20000010000 */
[----:B----4-:R-:W-:Y:S01]  /*10090*/  F2FP.PACK_AB R211, R133, R138 ;  /* 0x0000008a85d3723e */ /* 0x010fe200000000ff */
[----:B------:R2:W5:Y:S02]  /*100a0*/  LDL.LU R236, [R1+0xbc] ;  /* 0x0000bc0001ec7983 */ /* 0x0005640000300800 */
[-C--:B------:R-:W-:Y:S02]  /*100b0*/  HMMA.16816.F32 R100, R140, R164.reuse, R100 ;  /* 0x000000a48c64723c */ /* 0x080fe40000001864 */
[----:B------:R2:W5:Y:S06]  /*100c0*/  LDL.LU R241, [R1+0xb8] ;  /* 0x0000b80001f17983 */ /* 0x00056c0000300800 */
[C---:B------:R-:W-:Y:S07]  /*100d0*/  HMMA.16816.F32 R104, R144.reuse, R164, R104 ;  /* 0x000000a49068723c */ /* 0x040fee0000001868 */
[----:B------:R-:W-:Y:S01]  /*100e0*/  MOV R164, R218 ;  /* 0x000000da00a47202 */ /* 0x000fe20000000f00 */
[-C--:B------:R-:W-:Y:S04]  /*100f0*/  HMMA.16816.F32 R108, R144, R166.reuse, R108 ;  /* 0x000000a6906c723c */ /* 0x080fe8000000186c */
[----:B------:R-:W-:Y:S02]  /*10100*/  MOV R165, R192 ;  /* 0x000000c000a57202 */ /* 0x000fe40000000f00 */
[----:B------:R-:W-:Y:S02]  /*10110*/  MOV R192, R217 ;  /* 0x000000d900c07202 */ /* 0x000fe40000000f00 */
[C---:B------:R-:W-:Y:S04]  /*10120*/  HMMA.16816.F32 R112, R140.reuse, R166, R112 ;  /* 0x000000a68c70723c */ /* 0x040fe80000001870 */
[----:B------:R-:W-:Y:S03]  /*10130*/  MOV R0, R192 ;  /* 0x000000c000007202 */ /* 0x000fe60000000f00 */
[----:B------:R-:W-:Y:S01]  /*10140*/  MOV R167, R219 ;  /* 0x000000db00a77202 */ /* 0x000fe20000000f00 */
[-C--:B------:R-:W-:Y:S01]  /*10150*/  HMMA.16816.F32 R116, R140, R148.reuse, R116 ;  /* 0x000000948c74723c */ /* 0x080fe20000001874 */
[----:B------:R-:W1:Y:S03]  /*10160*/  LDSM.16.MT88.4 R216, [R230+0x3800] ;  /* 0x00380000e6d8783b */ /* 0x000e660000004200 */
[----:B------:R-:W-:Y:S04]  /*10170*/  FADD.FTZ R0, R0, R225 ;  /* 0x000000e100007221 */ /* 0x000fe80000010000 */
[C---:B------:R-:W-:Y:S08]  /*10180*/  HMMA.16816.F32 R120, R144.reuse, R148, R120 ;  /* 0x000000949078723c */ /* 0x040ff00000001878 */
[-C--:B------:R-:W-:Y:S08]  /*10190*/  HMMA.16816.F32 R124, R144, R150.reuse, R124 ;  /* 0x00000096907c723c */ /* 0x080ff0000000187c */
[----:B------:R-:W-:Y:S08]  /*101a0*/  HMMA.16816.F32 R128, R140, R150, R128 ;  /* 0x000000968c80723c */ /* 0x000ff00000001880 */
[-C--:B------:R-:W-:Y:S01]  /*101b0*/  HMMA.16816.F32 R144, R204, R152.reuse, R4 ;  /* 0x00000098cc90723c */ /* 0x080fe20000001804 */
[----:B------:R-:W3:Y:S07]  /*101c0*/  LDSM.16.MT88.4 R4, [R232+0x3800] ;  /* 0x00380000e804783b */ /* 0x000eee0000004200 */
[C---:B------:R-:W-:Y:S07]  /*101d0*/  HMMA.16816.F32 R140, R208.reuse, R152, R8 ;  /* 0x00000098d08c723c */ /* 0x040fee0000001808 */
[----:B------:R-:W-:Y:S01]  /*101e0*/  MOV R10, R156 ;  /* 0x0000009c000a7202 */ /* 0x000fe20000000f00 */
[-C--:B------:R-:W-:Y:S04]  /*101f0*/  HMMA.16816.F32 R148, R208, R154.reuse, R12 ;  /* 0x0000009ad094723c */ /* 0x080fe8000000180c */
[----:B------:R-:W-:Y:S01]  /*10200*/  MOV R9, R157 ;  /* 0x0000009d00097202 */ /* 0x000fe20000000f00 */
[----:B------:R-:W-:Y:S01]  /*10210*/  IMAD.MOV.U32 R8, RZ, RZ, R162 ;  /* 0x000000ffff087224 */ /* 0x000fe200078e00a2 */
[----:B------:R-:W-:Y:S02]  /*10220*/  MOV R11, R191 ;  /* 0x000000bf000b7202 */ /* 0x000fe40000000f00 */
[C---:B------:R-:W-:Y:S04]  /*10230*/  HMMA.16816.F32 R152, R204.reuse, R154, R16 ;  /* 0x0000009acc98723c */ /* 0x040fe80000001810 */
[----:B------:R-:W-:Y:S02]  /*10240*/  MOV R15, R175 ;  /* 0x000000af000f7202 */ /* 0x000fe40000000f00 */
[----:B------:R-:W-:Y:S02]  /*10250*/  MOV R14, R174 ;  /* 0x000000ae000e7202 */ /* 0x000fe40000000f00 */
[-C--:B------:R-:W-:Y:S04]  /*10260*/  HMMA.16816.F32 R156, R204, R168.reuse, R20 ;  /* 0x000000a8cc9c723c */ /* 0x080fe80000001814 */
[----:B------:R-:W-:Y:S02]  /*10270*/  MOV R13, R177 ;  /* 0x000000b1000d7202 */ /* 0x000fe40000000f00 */
[----:B------:R-:W-:Y:S02]  /*10280*/  MOV R18, R176 ;  /* 0x000000b000127202 */ /* 0x000fe40000000f00 */
[----:B------:R-:W-:Y:S04]  /*10290*/  MOV R22, R163 ;  /* 0x000000a300167202 */ /* 0x000fe80000000f00 */
        /* <DEDUP_REMOVED lines=14> */
[----:B------:R-:W-:Y:S01]  /*10380*/  MOV R31, R198 ;  /* 0x000000c6001f7202 */ /* 0x000fe20000000f00 */
[----:B------:R-:W-:Y:S01]  /*10390*/  IMAD.MOV.U32 R33, RZ, RZ, R188 ;  /* 0x000000ffff217224 */ /* 0x000fe200078e00bc */
[-C--:B------:R-:W-:Y:S04]  /*103a0*/  HMMA.16816.F32 R172, R204, R184.reuse, R36 ;  /* 0x000000b8ccac723c */ /* 0x080fe80000001824 */
[----:B------:R-:W-:Y:S02]  /*103b0*/  MOV R30, R197 ;  /* 0x000000c5001e7202 */ /* 0x000fe40000000f00 */
[----:B------:R-:W-:Y:S02]  /*103c0*/  MOV R29, R196 ;  /* 0x000000c4001d7202 */ /* 0x000fe40000000f00 */
[----:B------:R-:W-:Y:S04]  /*103d0*/  MOV R38, R179 ;  /* 0x000000b300267202 */ /* 0x000fe80000000f00 */
        /* <DEDUP_REMOVED lines=16> */
[----:B------:R-:W-:Y:S01]  /*104e0*/  IMAD.MOV.U32 R22, RZ, RZ, R8 ;  /* 0x000000ffff167224 */ /* 0x000fe200078e0008 */
        /* <DEDUP_REMOVED lines=23> */
[----:B------:R-:W-:Y:S01]  /*10660*/  MOV R38, R39 ;  /* 0x0000002700267202 */ /* 0x000fe20000000f00 */
[----:B------:R-:W-:Y:S01]  /*10670*/  FADD.FTZ R9, R246, R2 ;  /* 0x00000002f6097221 */ /* 0x000fe20000010000 */
[----:B------:R-:W-:Y:S02]  /*10680*/  MOV R39, R31 ;  /* 0x0000001f00277202 */ /* 0x000fe40000000f00 */
        /* <DEDUP_REMOVED lines=9> */
[----:B------:R2:W5:Y:S01]  /*10720*/  LDL.LU R237, [R1+0xac] ;  /* 0x0000ac0001ed7983 */ /* 0x0005620000300800 */
[----:B------:R-:W-:Y:S02]  /*10730*/  MOV R43, R36 ;  /* 0x00000024002b7202 */ /* 0x000fe40000000f00 */
[----:B------:R-:W-:Y:S01]  /*10740*/  MOV R36, R37 ;  /* 0x0000002500247202 */ /* 0x000fe20000000f00 */
[----:B------:R2:W5:Y:S01]  /*10750*/  LDL.LU R244, [R1+0xa8] ;  /* 0x0000a80001f47983 */ /* 0x0005620000300800 */
[----:B------:R-:W-:Y:S02]  /*10760*/  MOV R37, R38 ;  /* 0x0000002600257202 */ /* 0x000fe40000000f00 */
        /* <DEDUP_REMOVED lines=13> */
[----:B------:R-:W-:Y:S01]  /*10840*/  IMAD.MOV.U32 R36, RZ, RZ, R37 ;  /* 0x000000ffff247224 */ /* 0x000fe200078e0025 */
        /* <DEDUP_REMOVED lines=13> */
[----:B------:R2:W5:Y:S01]  /*10920*/  LDL.LU R246, [R1+0x98] ;  /* 0x0000980001f67983 */ /* 0x0005620000300800 */
        /* <DEDUP_REMOVED lines=10> */
[----:B------:R-:W-:Y:S01]  /*109d0*/  MOV R22, R239 ;  /* 0x000000ef00167202 */ /* 0x000fe20000000f00 */
[----:B------:R-:W-:Y:S01]  /*109e0*/  FADD.FTZ R11, R36, R8 ;  /* 0x00000008240b7221 */ /* 0x000fe20000010000 */
[----:B------:R2:W5:Y:S01]  /*109f0*/  LDL.LU R239, [R1+0x90] ;  /* 0x0000900001ef7983 */ /* 0x0005620000300800 */
[----:B------:R-:W-:Y:S01]  /*10a00*/  MOV R34, R181 ;  /* 0x000000b500227202 */ /* 0x000fe20000000f00 */
[----:B------:R-:W-:Y:S01]  /*10a10*/  FADD.FTZ R9, R38, R2 ;  /* 0x0000000226097221 */ /* 0x000fe20000010000 */
[-C--:B------:R-:W-:Y:S03]  /*10a20*/  HMMA.16816.F32 R180, R208, R186.reuse, R44 ;  /* 0x000000bad0b4723c */ /* 0x080fe6000000182c */
[----:B------:R-:W-:Y:S01]  /*10a30*/  FADD.FTZ R2, R33, R10 ;  /* 0x0000000a21027221 */ /* 0x000fe20000010000 */
        /* <DEDUP_REMOVED lines=52> */
[----:B------:R-:W-:Y:S01]  /*10d80*/  FADD.FTZ R3, R12, R0 ;  /* 0x000000000c037221 */ /* 0x000fe20000010000 */
[----:B------:R-:W-:Y:S01]  /*10d90*/  STL [R1+0x18], R4 ;  /* 0x0000180401007387 */ /* 0x000fe20000100800 */
[----:B------:R-:W-:Y:S02]  /*10da0*/  FADD.FTZ R2, R252, R2 ;  /* 0x00000002fc027221 */ /* 0x000fe40000010000 */
[----:B------:R-:W-:Y:S02]  /*10db0*/  FADD.FTZ R3, R15, R3 ;  /* 0x000000030f037221 */ /* 0x000fe40000010000 */
[----:B------:R-:W-:Y:S01]  /*10dc0*/  FADD.FTZ R0, R138, R6 ;  /* 0x000000068a007221 */ /* 0x000fe20000010000 */
[----:B------:R-:W-:Y:S02]  /*10dd0*/  MOV R138, R135 ;  /* 0x00000087008a7202 */ /* 0x000fe40000000f00 */
[----:B------:R1:W-:Y:S01]  /*10de0*/  STL [R1+0x1c], R3 ;  /* 0x00001c0301007387 */ /* 0x0003e20000100800 */
[----:B------:R-:W-:Y:S03]  /*10df0*/  FADD.FTZ R0, R133, R0 ;  /* 0x0000000085007221 */ /* 0x000fe60000010000 */
[----:B------:R3:W-:Y:S04]  /*10e00*/  STL [R1+0x20], R2 ;  /* 0x0000200201007387 */ /* 0x0007e80000100800 */
[----:B------:R2:W-:Y:S01]  /*10e10*/  STL [R1+0x24], R0 ;  /* 0x0000240001007387 */ /* 0x0005e20000100800 */
[----:B-1----:R-:W-:Y:S02]  /*10e20*/  MOV R3, R136 ;  /* 0x0000008800037202 */ /* 0x002fe40000000f00 */
[----:B---3--:R-:W-:Y:S01]  /*10e30*/  MOV R2, R137 ;  /* 0x0000008900027202 */ /* 0x008fe20000000f00 */
[----:B------:R-:W-:-:S05]  /*10e40*/  @P1 BRA `(.L_x_1491) ;  /* 0xffffb21000001947 */ /* 0x000fca000383ffff */
.L_x_1490:
[----:B------:R-:W-:Y:S02]  /*10e50*/  MOV R10, 0x1f ;  /* 0x0000001f000a7802 */ /* 0x000fe40000000f00 */
[----:B------:R-:W-:Y:S01]  /*10e60*/  MOV R9, 0xffffffff ;  /* 0xffffffff00097802 */ /* 0x000fe20000000f00 */
[----:B------:R-:W-:Y:S05]  /*10e70*/  BRA.DIV ~URZ, `(.L_x_1492) ;  /* 0x00003b027f007947 */ /* 0x000fea000b800000 */
[----:B--2---:R-:W2:Y:S04]  /*10e80*/  LDL R0, [R1+0x18] ;  /* 0x0000180001007983 */ /* 0x004ea80000100800 */
[----:B--2---:R1:W2:Y:S02]  /*10e90*/  SHFL.BFLY PT, R4, R0, 0x2, 0x1f ;  /* 0x0c401f0000047f89 */ /* 0x0042a400000e0000 */
.L_x_1558:
[----:B-1----:R-:W3:Y:S02]  /*10ea0*/  LDL.LU R0, [R1+0x18] ;  /* 0x0000180001007983 */ /* 0x002ee40000300800 */
[----:B--23--:R-:W-:Y:S01]  /*10eb0*/  FADD.FTZ R4, R4, R0 ;  /* 0x0000000004047221 */ /* 0x00cfe20000010000 */
[----:B------:R-:W-:Y:S05]  /*10ec0*/  BRA.DIV ~URZ, `(.L_x_1493) ;  /* 0x00003b127f007947 */ /* 0x000fea000b800000 */
[----:B------:R-:W2:Y:S04]  /*10ed0*/  LDL.LU R2, [R1+0x1c] ;  /* 0x00001c0001027983 */ /* 0x000ea80000300800 */
[----:B------:R-:W3:Y:S04]  /*10ee0*/  LDL.LU R0, [R1+0x20] ;  /* 0x0000200001007983 */ /* 0x000ee80000300800 */
[----:B------:R-:W4:Y:S04]  /*10ef0*/  LDL.LU R9, [R1+0x24] ;  /* 0x0000240001097983 */ /* 0x000f280000300800 */
[----:B--2---:R-:W1:Y:S04]  /*10f00*/  SHFL.BFLY PT, R5, R2, 0x2, 0x1f ;  /* 0x0c401f0002057f89 */ /* 0x004e6800000e0000 */
[----:B---3--:R-:W2:Y:S04]  /*10f10*/  SHFL.BFLY PT, R6, R0, 0x2, 0x1f ;  /* 0x0c401f0000067f89 */ /* 0x008ea800000e0000 */
[----:B----4-:R-:W3:Y:S01]  /*10f20*/  SHFL.BFLY PT, R7, R9, 0x2, 0x1f ;  /* 0x0c401f0009077f89 */ /* 0x010ee200000e0000 */
[----:B-1----:R-:W-:-:S02]  /*10f30*/  FADD.FTZ R5, R5, R2 ;  /* 0x0000000205057221 */ /* 0x002fc40000010000 */
[----:B--2---:R-:W-:-:S03]  /*10f40*/  FADD.FTZ R6, R6, R0 ;  /* 0x0000000006067221 */ /* 0x004fc60000010000 */
[----:B------:R-:W1:Y:S01]  /*10f50*/  SHFL.BFLY PT, R2, R5, 0x1, 0x1f ;  /* 0x0c201f0005027f89 */ /* 0x000e6200000e0000 */
[----:B---3--:R-:W-:-:S03]  /*10f60*/  FADD.FTZ R7, R7, R9 ;  /* 0x0000000907077221 */ /* 0x008fc60000010000 */
[----:B------:R-:W2:Y:S04]  /*10f70*/  SHFL.BFLY PT, R0, R4, 0x1, 0x1f ;  /* 0x0c201f0004007f89 */ /* 0x000ea800000e0000 */
[----:B------:R-:W3:Y:S04]  /*10f80*/  SHFL.BFLY PT, R3, R6, 0x1, 0x1f ;  /* 0x0c201f0006037f89 */ /* 0x000ee800000e0000 */
[----:B------:R4:W4:Y:S01]  /*10f90*/  SHFL.BFLY PT, R8, R7, 0x1, 0x1f ;  /* 0x0c201f0007087f89 */ /* 0x00092200000e0000 */
[----:B-1----:R-:W-:Y:S02]  /*10fa0*/  FADD.FTZ R5, R5, R2 ;  /* 0x0000000205057221 */ /* 0x002fe40000010000 */
[----:B--2---:R-:W-:-:S02]  /*10fb0*/  FADD.FTZ R4, R4, R0 ;  /* 0x0000000004047221 */ /* 0x004fc40000010000 */
[----:B---3--:R-:W-:-:S03]  /*10fc0*/  FADD.FTZ R6, R6, R3 ;  /* 0x0000000306067221 */ /* 0x008fc60000010000 */
.L_x_1559:
[----:B------:R-:W-:Y:S01]  /*10fd0*/  FSETP.NE.FTZ.AND P3, PT, R4, RZ, PT ;  /* 0x000000ff0400720b */ /* 0x000fe20003f75000 */
[----:B------:R-:W-:Y:S01]  /*10fe0*/  CS2R R2, SRZ ;  /* 0x0000000000027805 */ /* 0x000fe2000001ff00 */
[----:B------:R-:W-:Y:S01]  /*10ff0*/  FSETP.NE.FTZ.AND P2, PT, R5, RZ, PT ;  /* 0x000000ff0500720b */ /* 0x000fe20003f55000 */
[----:B----4-:R-:W-:Y:S01]  /*11000*/  FADD.FTZ R7, R8, R7 ;  /* 0x0000000708077221 */ /* 0x010fe20000010000 */
[----:B------:R-:W-:Y:S02]  /*11010*/  FSETP.NE.FTZ.AND P1, PT, R6, RZ, PT ;  /* 0x000000ff0600720b */ /* 0x000fe40003f35000 */
[----:B------:R-:W-:Y:S02]  /*11020*/  MOV R0, RZ ;  /* 0x000000ff00007202 */ /* 0x000fe40000000f00 */
[----:B------:R-:W-:Y:S02]  /*11030*/  FSETP.NE.FTZ.AND P0, PT, R7, RZ, PT ;  /* 0x000000ff0700720b */ /* 0x000fe40003f15000 */
[----:B------:R-:W-:-:S02]  /*11040*/  MOV R60, 0xff800000 ;  /* 0xff800000003c7802 */ /* 0x000fc40000000f00 */
[----:B------:R-:W-:Y:S01]  /*11050*/  MOV R59, 0xff800000 ;  /* 0xff800000003b7802 */ /* 0x000fe20000000f00 */
[----:B------:R-:W1:Y:S01]  /*11060*/  @P3 MUFU.RCP R0, R4 ;  /* 0x0000000400003308 */ /* 0x000e620000001000 */
[----:B------:R-:W-:Y:S02]  /*11070*/  MOV R58, 0xff800000 ;  /* 0xff800000003a7802 */ /* 0x000fe40000000f00 */
[----:B------:R-:W-:Y:S02]  /*11080*/  MOV R57, 0xff800000 ;  /* 0xff80000000397802 */ /* 0x000fe40000000f00 */
[----:B------:R-:W-:-:S03]  /*11090*/  @P1 MOV R13, 0x3f317218 ;  /* 0x3f317218000d1802 */ /* 0x000fc60000000f00 */
[----:B------:R-:W2:Y:S08]  /*110a0*/  @P2 MUFU.RCP R3, R5 ;  /* 0x0000000500032308 */ /* 0x000eb00000001000 */
[----:B------:R-:W3:Y:S01]  /*110b0*/  @P1 MUFU.RCP R2, R6 ;  /* 0x0000000600021308 */ /* 0x000ee20000001000 */
[C---:B-1----:R-:W-:Y:S02]  /*110c0*/  FMUL.FTZ R144, R0.reuse, R144 ;  /* 0x0000009000907220 */ /* 0x042fe40000410000 */
[----:B------:R-:W-:-:S02]  /*110d0*/  FMUL.FTZ R56, R0, R145 ;  /* 0x0000009100387220 */ /* 0x000fc40000410000 */
[C---:B------:R-:W-:Y:S02]  /*110e0*/  FMUL.FTZ R152, R0.reuse, R152 ;  /* 0x0000009800987220 */ /* 0x040fe40000410000 */
[C---:B------:R-:W-:Y:S01]  /*110f0*/  FMUL.FTZ R53, R0.reuse, R153 ;  /* 0x0000009900357220 */ /* 0x040fe20000410000 */
[----:B------:R-:W1:Y:S01]  /*11100*/  @P3 MUFU.LG2 R8, R4 ;  /* 0x0000000400083308 */ /* 0x000e620000000c00 */
        /* <DEDUP_REMOVED lines=14> */
[----:B----4-:R-:W-:Y:S01]  /*111f0*/  @P3 MOV R5, 0x3f317218 ;  /* 0x3f31721800053802 */ /* 0x010fe20000000f00 */
        /* <DEDUP_REMOVED lines=20> */
[----:B------:R-:W-:Y:S01]  /*11340*/  @P0 MUFU.RCP R0, R7 ;  /* 0x0000000700000308 */ /* 0x000fe20000001000 */
        /* <DEDUP_REMOVED lines=30> */
[C---:B---3--:R-:W-:Y:S02]  /*11530*/  FMUL.FTZ R140, R2.reuse, R140 ;  /* 0x0000008c028c7220 */ /* 0x048fe40000410000 */
        /* <DEDUP_REMOVED lines=31> */
[----:B------:R-:W2:Y:S01]  /*11730*/  @P0 MUFU.LG2 R2, R7 ;  /* 0x0000000700020308 */ /* 0x000ea20000000c00 */
[----:B-1----:R-:W-:Y:S02]  /*11740*/  @P3 FMUL.FTZ R9, R8, 0.69314718246459960938 ;  /* 0x3f31721808093820 */ /* 0x002fe40000410000 */
[----:B------:R-:W-:Y:S02]  /*11750*/  @P2 FMUL.FTZ R8, R4, 0.69314718246459960938 ;  /* 0x3f31721804082820 */ /* 0x000fe40000410000 */
[----:B------:R-:W-:-:S02]  /*11760*/  @P2 FMUL.FTZ R4, R3, c[0x0][0x2d0] ;  /* 0x0000b40003042a20 */ /* 0x000fc40000410000 */
[----:B------:R-:W-:Y:S02]  /*11770*/  @P1 FMUL.FTZ R6, R6, 0.69314718246459960938 ;  /* 0x3f31721806061820 */ /* 0x000fe40000410000 */
[----:B------:R-:W-:Y:S02]  /*11780*/  @P1 FMUL.FTZ R3, R13, c[0x0][0x2d0] ;  /* 0x0000b4000d031a20 */ /* 0x000fe40000410000 */
[----:B------:R-:W-:Y:S02]  /*11790*/  @P3 FMUL.FTZ R5, R5, c[0x0][0x2d0] ;  /* 0x0000b40005053a20 */ /* 0x000fe40000410000 */
[----:B------:R-:W-:Y:S01]  /*117a0*/  @P1 FFMA.FTZ R60, R3, R135, R6 ;  /* 0x00000087033c1223 */ /* 0x000fe20000010006 */
[----:B------:R-:W-:Y:S01]  /*117b0*/  @P0 MOV R3, 0x3f317218 ;  /* 0x3f31721800030802 */ /* 0x000fe20000000f00 */
[----:B------:R-:W-:Y:S01]  /*117c0*/  @P2 FFMA.FTZ R59, R4, R136, R8 ;  /* 0x00000088043b2223 */ /* 0x000fe20000010008 */
[----:B------:R-:W-:Y:S01]  /*117d0*/  MOV R4, 0x1 ;  /* 0x0000000100047802 */ /* 0x000fe20000000f00 */
[----:B--2---:R-:W-:-:S02]  /*117e0*/  @P0 FMUL.FTZ R2, R2, 0.69314718246459960938 ;  /* 0x3f31721802020820 */ /* 0x004fc40000410000 */
[----:B------:R-:W-:Y:S02]  /*117f0*/  @P0 FMUL.FTZ R3, R3, c[0x0][0x2d0] ;  /* 0x0000b40003030a20 */ /* 0x000fe40000410000 */
[----:B------:R-:W-:Y:S02]  /*11800*/  @P3 FFMA.FTZ R58, R5, R137, R9 ;  /* 0x00000089053a3223 */ /* 0x000fe40000010009 */
        /* <DEDUP_REMOVED lines=32> */
[----:B------:R-:W-:Y:S01]  /*11a10*/  PRMT R0, R4, 0x7610, R0 ;  /* 0x0000761004007816 */ /* 0x000fe20000000000 */
[----:B------:R-:W-:Y:S02]  /*11a20*/  @P0 FFMA.FTZ R57, R3, R134, R2 ;  /* 0x0000008603390223 */ /* 0x000fe40000010002 */
.L_x_1459:
        /* <DEDUP_REMOVED lines=19> */
.L_x_1495:
[----:B-1----:R-:W-:Y:S05]  /*11b60*/  BSYNC B0 ;  /* 0x0000000000007941 */ /* 0x002fea0003800000 */
.L_x_1494:
[----:B------:R-:W-:Y:S01]  /*11b70*/  PRMT R0, R0, 0x9910, RZ ;  /* 0x0000991000007816 */ /* 0x000fe200000000ff */
[----:B------:R-:W-:Y:S01]  /*11b80*/  BSSY B1, `(.L_x_1496) ;  /* 0x0000266000017945 */ /* 0x000fe20003800000 */
[----:B-----5:R-:W-:Y:S02]  /*11b90*/  IMAD.MOV.U32 R73, RZ, RZ, R8 ;  /* 0x000000ffff497224 */ /* 0x020fe400078e0008 */
[----:B------:R-:W-:-:S13]  /*11ba0*/  ISETP.NE.AND P0, PT, R0, RZ, PT ;  /* 0x000000ff0000720c */ /* 0x000fda0003f05270 */
[----:B------:R-:W-:Y:S05]  /*11bb0*/  @!P0 BRA `(.L_x_1497) ;  /* 0x000017d000008947 */ /* 0x000fea0003800000 */
[----:B------:R-:W2:Y:S04]  /*11bc0*/  LDL R71, [R1+0x64] ;  /* 0x0000640001477983 */ /* 0x000ea80000100800 */
[----:B------:R-:W3:Y:S04]  /*11bd0*/  LDL R69, [R1+0x68] ;  /* 0x0000680001457983 */ /* 0x000ee80000100800 */
[----:B------:R-:W4:Y:S04]  /*11be0*/  LDL R67, [R1+0x70] ;  /* 0x0000700001437983 */ /* 0x000f280000100800 */
[----:B------:R-:W5:Y:S04]  /*11bf0*/  LDL R66, [R1+0x6c] ;  /* 0x00006c0001427983 */ /* 0x000f680000100800 */
[----:B------:R-:W4:Y:S04]  /*11c00*/  LDL R65, [R1+0x80] ;  /* 0x0000800001417983 */ /* 0x000f280000100800 */
[----:B------:R-:W4:Y:S04]  /*11c10*/  LDL R64, [R1+0x78] ;  /* 0x0000780001407983 */ /* 0x000f280000100800 */
[----:B------:R-:W4:Y:S04]  /*11c20*/  LDL R63, [R1+0x7c] ;  /* 0x00007c00013f7983 */ /* 0x000f280000100800 */
[----:B------:R-:W4:Y:S01]  /*11c30*/  LDL R62, [R1+0x74] ;  /* 0x00007400013e7983 */ /* 0x000f220000100800 */
        /* <DEDUP_REMOVED lines=65> */
[----:B------:R-:W-:Y:S01]  /*12050*/  F2FP.PACK_AB R0, R127, R126 ;  /* 0x0000007e7f00723e */ /* 0x000fe200000000ff */
[----:B--2---:R1:W-:Y:S04]  /*12060*/  STS [R71], R56 ;  /* 0x0000003847007388 */ /* 0x0043e80000000800 */
[----:B------:R1:W-:Y:S04]  /*12070*/  STS [R71+0x400], R55 ;  /* 0x0004003747007388 */ /* 0x0003e80000000800 */
[----:B---3--:R1:W-:Y:S04]  /*12080*/  STS [R69], R53 ;  /* 0x0000003545007388 */ /* 0x0083e80000000800 */
[----:B------:R1:W-:Y:S04]  /*12090*/  STS [R69+0x400], R52 ;  /* 0x0004003445007388 */ /* 0x0003e80000000800 */
[----:B------:R1:W-:Y:S04]  /*120a0*/  STS [R71+0x2000], R54 ;  /* 0x0020003647007388 */ /* 0x0003e80000000800 */
[----:B------:R1:W-:Y:S04]  /*120b0*/  STS [R71+0x2400], R142 ;  /* 0x0024008e47007388 */ /* 0x0003e80000000800 */
[----:B------:R1:W-:Y:S04]  /*120c0*/  STS [R69+0x2000], R51 ;  /* 0x0020003345007388 */ /* 0x0003e80000000800 */
[----:B------:R1:W-:Y:S04]  /*120d0*/  STS [R69+0x2400], R150 ;  /* 0x0024009645007388 */ /* 0x0003e80000000800 */
[----:B----4-:R1:W-:Y:S04]  /*120e0*/  STS [R67], R50 ;  /* 0x0000003243007388 */ /* 0x0103e80000000800 */
[----:B------:R1:W-:Y:S04]  /*120f0*/  STS [R67+0x400], R49 ;  /* 0x0004003143007388 */ /* 0x0003e80000000800 */
[----:B-----5:R1:W-:Y:S04]  /*12100*/  STS [R66], R47 ;  /* 0x0000002f42007388 */ /* 0x0203e80000000800 */
[----:B------:R1:W-:Y:S04]  /*12110*/  STS [R66+0x400], R46 ;  /* 0x0004002e42007388 */ /* 0x0003e80000000800 */
[----:B------:R1:W-:Y:S04]  /*12120*/  STS [R67+0x2000], R48 ;  /* 0x0020003043007388 */ /* 0x0003e80000000800 */
[----:B------:R1:W-:Y:S04]  /*12130*/  STS [R67+0x2400], R162 ;  /* 0x002400a243007388 */ /* 0x0003e80000000800 */
[----:B------:R1:W-:Y:S04]  /*12140*/  STS [R66+0x2000], R45 ;  /* 0x0020002d42007388 */ /* 0x0003e80000000800 */
        /* <DEDUP_REMOVED lines=57> */
[----:B------:R-:W-:Y:S05]  /*124e0*/  CALL.REL.NOINC `($__internal_5_$__cuda_sm70_shflsync_idx_p) ;  /* 0x00002e5000007944 */ /* 0x000fea0003c00000 */
.L_x_1498:
[----:B-1----:R-:W2:Y:S04]  /*124f0*/  LDL R2, [R1+0x5c] ;  /* 0x00005c0001027983 */ /* 0x002ea80000100800 */
[----:B------:R-:W3:Y:S04]  /*12500*/  LDL.LU R8, [R1+0x50] ;  /* 0x0000500001087983 */ /* 0x000ee80000300800 */
[----:B------:R-:W4:Y:S04]  /*12510*/  LDL.LU R15, [R1+0x54] ;  /* 0x00005400010f7983 */ /* 0x000f280000300800 */
[----:B------:R-:W2:Y:S04]  /*12520*/  LDL R13, [R1+0x84] ;  /* 0x00008400010d7983 */ /* 0x000ea80000100800 */
[----:B------:R-:W2:Y:S01]  /*12530*/  LDL.LU R78, [R1+0x48] ;  /* 0x00004800014e7983 */ /* 0x000ea20000300800 */
[----:B------:R-:W-:-:S03]  /*12540*/  IMAD.MOV.U32 R0, RZ, RZ, 0x1 ;  /* 0x00000001ff007424 */ /* 0x000fc600078e00ff */
[----:B------:R-:W4:Y:S02]  /*12550*/  LDL R14, [R1+0x8c] ;  /* 0x00008c00010e7983 */ /* 0x000f240000100800 */
[----:B------:R-:W-:Y:S02]  /*12560*/  ISETP.NE.AND P1, PT, R0, c[0x0][0x4e8], PT ;  /* 0x00013a0000007a0c */ /* 0x000fe40003f25270 */
[----:B------:R1:W5:Y:S04]  /*12570*/  LDL.64 R76, [R1+0x10] ;  /* 0x00001000014c7983 */ /* 0x0003680000100a00 */
[----:B------:R1:W5:Y:S04]  /*12580*/  LDL R74, [R1+0x4c] ;  /* 0x00004c00014a7983 */ /* 0x0003680000100800 */
[----:B------:R1:W5:Y:S01]  /*12590*/  LDL R72, [R1+0x44] ;  /* 0x0000440001487983 */ /* 0x0003620000100800 */
[----:B------:R-:W-:-:S02]  /*125a0*/  ULDC UR5, c[0x0][0x4e8] ;  /* 0x00013a0000057ab9 */ /* 0x000fc40000000800 */
[----:B------:R-:W-:Y:S02]  /*125b0*/  ULDC UR4, c[0x0][0x388] ;  /* 0x0000e20000047ab9 */ /* 0x000fe40000000800 */
[----:B------:R-:W-:Y:S01]  /*125c0*/  UIMAD UR4, UR5, UR4, URZ ;  /* 0x00000004050472a4 */ /* 0x000fe2000f8e023f */
[----:B------:R-:W1:Y:S02]  /*125d0*/  S2R R79, SR_TID.X ;  /* 0x00000000004f7919 */ /* 0x000e640000002100 */
[----:B-1----:R-:W-:-:S04]  /*125e0*/  SHF.R.S32.HI R75, RZ, 0x1f, R79 ;  /* 0x0000001fff4b7819 */ /* 0x002fc8000001144f */
[----:B------:R-:W-:-:S04]  /*125f0*/  LEA.HI R75, R75, R79, RZ, 0x3 ;  /* 0x0000004f4b4b7211 */ /* 0x000fc800078f18ff */
[----:B------:R-:W-:Y:S01]  /*12600*/  SHF.R.S32.HI R75, RZ, 0x3, R75 ;  /* 0x00000003ff4b7819 */ /* 0x000fe2000001144b */
[----:B------:R-:W-:Y:S01]  /*12610*/  BSSY B0, `(.L_x_1499) ;  /* 0x000006e000007945 */ /* 0x000fe20003800000 */
[----:B---3--:R-:W-:-:S05]  /*12620*/  SHF.R.S32.HI R5, RZ, 0x1f, R8 ;  /* 0x0000001fff057819 */ /* 0x008fca0000011408 */
[----:B------:R-:W-:-:S04]  /*12630*/  IMAD R6, R5, c[0x0][0x490], RZ ;  /* 0x0001240005067a24 */ /* 0x000fc800078e02ff */
[----:B------:R-:W-:Y:S02]  /*12640*/  IMAD R6, R8, c[0x0][0x494], R6 ;  /* 0x0001250008067a24 */ /* 0x000fe400078e0206 */
[----:B--2---:R-:W-:Y:S02]  /*12650*/  IMAD.IADD R4, R2, 0x1, R78 ;  /* 0x0000000102047824 */ /* 0x004fe400078e024e */
[----:B------:R-:W-:-:S03]  /*12660*/  IMAD.WIDE.U32 R2, R8, c[0x0][0x490], RZ ;  /* 0x0001240008027a25 */ /* 0x000fc600078e00ff */
[----:B------:R-:W-:Y:S01]  /*12670*/  MOV R0, R4 ;  /* 0x0000000400007202 */ /* 0x000fe20000000f00 */
[----:B------:R-:W-:-:S04]  /*12680*/  @P1 IMAD.HI.U32 R7, R4, c[0x0][0x4ec], RZ ;  /* 0x00013b0004071a27 */ /* 0x000fc800078e00ff */
[----:B------:R-:W-:Y:S01]  /*12690*/  IMAD.IADD R3, R3, 0x1, R6 ;  /* 0x0000000103037824 */ /* 0x000fe200078e0206 */
[----:B------:R-:W-:Y:S01]  /*126a0*/  @P1 SHF.R.U32.HI R0, RZ, c[0x0][0x4f0], R7 ;  /* 0x00013c00ff001a19 */ /* 0x000fe20000011607 */
[----:B------:R-:W-:Y:S01]  /*126b0*/  IMAD R6, R5, c[0x0][0x3e8], RZ ;  /* 0x0000fa0005067a24 */ /* 0x000fe200078e02ff */
[----:B----4-:R-:W-:-:S03]  /*126c0*/  SHF.R.S32.HI R5, RZ, 0x1f, R15 ;  /* 0x0000001fff057819 */ /* 0x010fc6000001140f */
[----:B------:R-:W-:Y:S02]  /*126d0*/  IMAD.MOV R7, RZ, RZ, -R0 ;  /* 0x000000ffff077224 */ /* 0x000fe400078e0a00 */
[C---:B------:R-:W-:Y:S02]  /*126e0*/  IMAD R10, R8.reuse, c[0x0][0x3ec], R6 ;  /* 0x0000fb00080a7a24 */ /* 0x040fe400078e0206 */
[----:B------:R-:W-:Y:S02]  /*126f0*/  IMAD R4, R7, c[0x0][0x4e8], R4 ;  /* 0x00013a0007047a24 */ /* 0x000fe400078e0204 */
[----:B------:R-:W-:-:S04]  /*12700*/  IMAD.WIDE.U32 R8, R8, c[0x0][0x3e8], RZ ;  /* 0x0000fa0008087a25 */ /* 0x000fc800078e00ff */
[----:B------:R-:W-:Y:S02]  /*12710*/  IMAD R11, R5, c[0x0][0x498], RZ ;  /* 0x00012600050b7a24 */ /* 0x000fe400078e02ff */
[----:B------:R-:W-:Y:S01]  /*12720*/  IMAD.WIDE.U32 R6, R15, c[0x0][0x498], R2 ;  /* 0x000126000f067a25 */ /* 0x000fe200078e0002 */
[----:B------:R-:W-:-:S03]  /*12730*/  IADD3 R3, R9, R10, RZ ;  /* 0x0000000a09037210 */ /* 0x000fc60007ffe0ff */
[----:B------:R-:W-:Y:S01]  /*12740*/  IMAD R12, R5, c[0x0][0x3f0], RZ ;  /* 0x0000fc00050c7a24 */ /* 0x000fe200078e02ff */
[----:B------:R-:W-:Y:S01]  /*12750*/  SHF.R.S32.HI R5, RZ, 0x1f, R0 ;  /* 0x0000001fff057819 */ /* 0x000fe20000011400 */
[----:B------:R-:W-:Y:S01]  /*12760*/  IMAD R11, R15, c[0x0][0x49c], R11 ;  /* 0x000127000f0b7a24 */ /* 0x000fe200078e020b */
[----:B------:R-:W-:Y:S01]  /*12770*/  IADD3 R6, P0, R0, R6, RZ ;  /* 0x0000000600067210 */ /* 0x000fe20007f1e0ff */
[----:B------:R-:W-:-:S03]  /*12780*/  IMAD.MOV.U32 R2, RZ, RZ, R8 ;  /* 0x000000ffff027224 */ /* 0x000fc600078e0008 */
[----:B------:R-:W-:Y:S01]  /*12790*/  IADD3.X R7, R5, R7, R11, P0, !PT ;  /* 0x0000000705077210 */ /* 0x000fe200007fe40b */
[C---:B------:R-:W-:Y:S02]  /*127a0*/  IMAD R11, R15.reuse, c[0x0][0x3f4], R12 ;  /* 0x0000fd000f0b7a24 */ /* 0x040fe400078e020c */
[----:B------:R-:W-:Y:S02]  /*127b0*/  IMAD.WIDE.U32 R8, R15, c[0x0][0x3f0], R2 ;  /* 0x0000fc000f087a25 */ /* 0x000fe400078e0002 */
[----:B------:R-:W1:Y:S01]  /*127c0*/  S2R R15, SR_TID.X ;  /* 0x00000000000f7919 */ /* 0x000e620000002100 */
[----:B------:R-:W-:Y:S01]  /*127d0*/  SHF.R.S32.HI R0, RZ, 0x1f, R4 ;  /* 0x0000001fff007819 */ /* 0x000fe20000011404 */
[----:B------:R-:W-:-:S04]  /*127e0*/  IMAD.IADD R5, R13, 0x1, R78 ;  /* 0x000000010d057824 */ /* 0x000fc800078e024e */
[----:B------:R-:W-:Y:S02]  /*127f0*/  IMAD R0, R0, c[0x0][0x488], RZ ;  /* 0x0001220000007a24 */ /* 0x000fe400078e02ff */
[----:B------:R-:W-:-:S04]  /*12800*/  IMAD.WIDE.U32 R2, R4, c[0x0][0x488], R6 ;  /* 0x0001220004027a25 */ /* 0x000fc800078e0006 */
[----:B------:R-:W-:Y:S02]  /*12810*/  IMAD R10, R4, c[0x0][0x48c], R0 ;  /* 0x00012300040a7a24 */ /* 0x000fe400078e0200 */
[----:B------:R-:W-:Y:S01]  /*12820*/  @P1 IMAD.HI.U32 R6, R5, c[0x0][0x4ec], RZ ;  /* 0x00013b0005061a27 */ /* 0x000fe200078e00ff */
[----:B------:R-:W-:Y:S02]  /*12830*/  LEA R4, P0, R2, c[0x0][0x450], 0x2 ;  /* 0x0001140002047a11 */ /* 0x000fe400078010ff */
[----:B-1----:R-:W-:-:S04]  /*12840*/  SHF.R.S32.HI R13, RZ, 0x1f, R15 ;  /* 0x0000001fff0d7819 */ /* 0x002fc8000001140f */
[----:B------:R-:W-:Y:S02]  /*12850*/  LEA.HI R13, R13, R15, RZ, 0x5 ;  /* 0x0000000f0d0d7211 */ /* 0x000fe400078f28ff */
[----:B------:R-:W-:Y:S02]  /*12860*/  IADD3 R3, R3, R10, RZ ;  /* 0x0000000a03037210 */ /* 0x000fe40007ffe0ff */
[----:B------:R-:W-:Y:S02]  /*12870*/  LOP3.LUT R13, R13, 0xffffffe0, RZ, 0xc0, !PT ;  /* 0xffffffe00d0d7812 */ /* 0x000fe400078ec0ff */
[----:B------:R-:W-:Y:S02]  /*12880*/  MOV R0, R5 ;  /* 0x0000000500007202 */ /* 0x000fe40000000f00 */
[----:B------:R-:W-:Y:S01]  /*12890*/  @P1 SHF.R.U32.HI R0, RZ, c[0x0][0x4f0], R6 ;  /* 0x00013c00ff001a19 */ /* 0x000fe20000011606 */
[----:B------:R-:W-:Y:S01]  /*128a0*/  IMAD.MOV.U32 R6, RZ, RZ, R8 ;  /* 0x000000ffff067224 */ /* 0x000fe200078e0008 */
[----:B------:R-:W-:-:S02]  /*128b0*/  LEA.HI.X R3, R2, c[0x0][0x454], R3, 0x2, P0 ;  /* 0x0001150002037a11 */ /* 0x000fc400000f1403 */
[----:B------:R-:W-:Y:S02]  /*128c0*/  IADD3 R13, -R13, R15, RZ ;  /* 0x0000000f0d0d7210 */ /* 0x000fe40007ffe1ff */
[----:B------:R-:W-:Y:S01]  /*128d0*/  SHF.R.S32.HI R8, RZ, 0x1f, R0 ;  /* 0x0000001fff087819 */ /* 0x000fe20000011400 */
[----:B------:R-:W-:Y:S01]  /*128e0*/  IMAD.IADD R2, R14, 0x1, R78 ;  /* 0x000000010e027824 */ /* 0x000fe200078e024e */
[----:B------:R-:W-:Y:S01]  /*128f0*/  LOP3.LUT P0, RZ, R13, 0x3, RZ, 0xc0, !PT ;  /* 0x000000030dff7812 */ /* 0x000fe2000780c0ff */
[----:B------:R-:W-:Y:S01]  /*12900*/  SHFL.IDX PT, R14, R4, RZ, 0x1c1f ;  /* 0x001c1fff040e7589 */ /* 0x000fe200000e0000 */
[----:B------:R-:W-:-:S03]  /*12910*/  IMAD.IADD R7, R9, 0x1, R11 ;  /* 0x0000000109077824 */ /* 0x000fc600078e020b */
[----:B------:R-:W1:Y:S01]  /*12920*/  SHFL.IDX PT, R15, R3, RZ, 0x1c1f ;  /* 0x001c1fff030f7589 */ /* 0x000e6200000e0000 */
[----:B------:R-:W-:-:S03]  /*12930*/  IMAD R16, R8, c[0x0][0x3e0], RZ ;  /* 0x0000f80008107a24 */ /* 0x000fc600078e02ff */
[----:B------:R-:W-:Y:S04]  /*12940*/  SHFL.IDX PT, R12, R4, 0x1, 0x1c1f ;  /* 0x003c1f00040c7f89 */ /* 0x000fe800000e0000 */
[----:B------:R-:W2:Y:S04]  /*12950*/  SHFL.IDX PT, R13, R3, 0x1, 0x1c1f ;  /* 0x003c1f00030d7f89 */ /* 0x000ea800000e0000 */
[----:B------:R-:W-:Y:S04]  /*12960*/  SHFL.IDX PT, R10, R4, 0x2, 0x1c1f ;  /* 0x005c1f00040a7f89 */ /* 0x000fe800000e0000 */
[----:B------:R-:W3:Y:S04]  /*12970*/  SHFL.IDX PT, R11, R3, 0x2, 0x1c1f ;  /* 0x005c1f00030b7f89 */ /* 0x000ee800000e0000 */
[----:B------:R-:W-:Y:S04]  /*12980*/  SHFL.IDX PT, R8, R4, 0x3, 0x1c1f ;  /* 0x007c1f0004087f89 */ /* 0x000fe800000e0000 */
[----:B------:R4:W1:Y:S01]  /*12990*/  SHFL.IDX PT, R9, R3, 0x3, 0x1c1f ;  /* 0x007c1f0003097f89 */ /* 0x00086200000e0000 */
[----:B------:R-:W-:-:S02]  /*129a0*/  IADD3 R17, R2, 0x8, RZ ;  /* 0x0000000802117810 */ /* 0x000fc40007ffe0ff */
[----:B------:R-:W-:Y:S02]  /*129b0*/  ISETP.GE.OR P3, PT, R2, UR4, P0 ;  /* 0x0000000402007c0c */ /* 0x000fe40008766670 */
[----:B------:R-:W-:Y:S01]  /*129c0*/  ISETP.GE.OR P2, PT, R17, UR4, P0 ;  /* 0x0000000411007c0c */ /* 0x000fe20008746670 */
[C---:B------:R-:W-:Y:S02]  /*129d0*/  IMAD R16, R0.reuse, c[0x0][0x3e4], R16 ;  /* 0x0000f90000107a24 */ /* 0x040fe400078e0210 */
[----:B------:R-:W-:Y:S01]  /*129e0*/  IMAD.WIDE.U32 R6, R0, c[0x0][0x3e0], R6 ;  /* 0x0000f80000067a25 */ /* 0x000fe200078e0006 */
[C---:B----4-:R-:W-:Y:S02]  /*129f0*/  IADD3 R3, R2.reuse, 0x40, RZ ;  /* 0x0000004002037810 */ /* 0x050fe40007ffe0ff */
[----:B------:R-:W-:Y:S02]  /*12a00*/  IADD3 R2, R2, 0x48, RZ ;  /* 0x0000004802027810 */ /* 0x000fe40007ffe0ff */
[----:B------:R-:W-:-:S02]  /*12a10*/  ISETP.GE.OR P1, PT, R3, UR4, P0 ;  /* 0x0000000403007c0c */ /* 0x000fc40008726670 */
[----:B------:R-:W-:Y:S02]  /*12a20*/  ISETP.GE.OR P0, PT, R2, UR4, P0 ;  /* 0x0000000402007c0c */ /* 0x000fe40008706670 */
[----:B------:R-:W-:Y:S01]  /*12a30*/  IADD3 R4, -R0, RZ, RZ ;  /* 0x000000ff00047210 */ /* 0x000fe20007ffe1ff */
[----:B-1----:R1:W-:Y:S04]  /*12a40*/  @!P3 ST.E [R14.64], R58 ;  /* 0x0000003a0e00b985 */ /* 0x0023e8000c101906 */
[----:B------:R-:W-:Y:S01]  /*12a50*/  IMAD R0, R4, c[0x0][0x4e8], R5 ;  /* 0x00013a0004007a24 */ /* 0x000fe200078e0205 */
[----:B--2---:R1:W-:Y:S01]  /*12a60*/  @!P2 ST.E [R12.64], R59 ;  /* 0x0000003b0c00a985 */ /* 0x0043e2000c101906 */
[----:B------:R-:W-:-:S03]  /*12a70*/  IMAD.IADD R3, R7, 0x1, R16 ;  /* 0x0000000107037824 */ /* 0x000fc600078e0210 */
[----:B------:R-:W-:Y:S01]  /*12a80*/  SHF.R.S32.HI R4, RZ, 0x1f, R0 ;  /* 0x0000001fff047819 */ /* 0x000fe20000011400 */
[----:B---3--:R1:W-:Y:S01]  /*12a90*/  @!P1 ST.E [R10.64], R60 ;  /* 0x0000003c0a009985 */ /* 0x0083e2000c101906 */
[----:B------:R-:W-:-:S03]  /*12aa0*/  MOV R2, R6 ;  /* 0x0000000600027202 */ /* 0x000fc60000000f00 */
[----:B------:R1:W-:Y:S01]  /*12ab0*/  @!P0 ST.E [R8.64], R57 ;  /* 0x0000003908008985 */ /* 0x0003e2000c101906 */
[----:B------:R-:W-:-:S03]  /*12ac0*/  IMAD R4, R4, c[0x0][0x3d8], RZ ;  /* 0x0000f60004047a24 */ /* 0x000fc600078e02ff */
[----:B------:R1:W2:Y:S04]  /*12ad0*/  LDS.128 R20, [R248+0x880] ;  /* 0x00088000f8147984 */ /* 0x0002a80000000c00 */
[----:B------:R1:W3:Y:S04]  /*12ae0*/  LDS.128 R28, [R248+0x1080] ;  /* 0x00108000f81c7984 */ /* 0x0002e80000000c00 */
[----:B------:R1:W4:Y:S04]  /*12af0*/  LDS.128 R36, [R248+0x1880] ;  /* 0x00188000f8247984 */ /* 0x0003280000000c00 */
        /* <DEDUP_REMOVED lines=10> */
[----:B------:R1:W1:Y:S01]  /*12ba0*/  LDS.128 R68, [R248+0x7880] ;  /* 0x00788000f8447984 */ /* 0x0002620000000c00 */
[----:B------:R-:W-:-:S02]  /*12bb0*/  IMAD R4, R0, c[0x0][0x3dc], R4 ;  /* 0x0000f70000047a24 */ /* 0x000fc400078e0204 */
[----:B------:R-:W-:-:S04]  /*12bc0*/  IMAD.WIDE.U32 R2, R0, c[0x0][0x3d8], R2 ;  /* 0x0000f60000027a25 */ /* 0x000fc800078e0002 */
[----:B------:R-:W-:Y:S01]  /*12bd0*/  IMAD.IADD R0, R3, 0x1, R4 ;  /* 0x0000000103007824 */ /* 0x000fe200078e0204 */
[----:B------:R-:W-:-:S04]  /*12be0*/  LEA R3, P0, R2, c[0x0][0x380], 0x1 ;  /* 0x0000e00002037a11 */ /* 0x000fc800078008ff */
[----:B------:R-:W-:Y:S02]  /*12bf0*/  LEA.HI.X R2, R2, c[0x0][0x384], R0, 0x1, P0 ;  /* 0x0000e10002027a11 */ /* 0x000fe400000f0c00 */
[----:B------:R-:W-:-:S04]  /*12c00*/  IADD3 R0, R75, R78, RZ ;  /* 0x0000004e4b007210 */ /* 0x000fc80007ffe0ff */
[----:B------:R-:W-:Y:S01]  /*12c10*/  ISETP.GE.AND P0, PT, R0, UR4, PT ;  /* 0x0000000400007c0c */ /* 0x000fe2000bf06270 */
[----:B------:R1:W1:Y:S04]  /*12c20*/  SHFL.IDX PT, R4, R3, RZ, 0x181f ;  /* 0x00181fff03047589 */ /* 0x00026800000e0000 */
[----:B------:R1:W1:Y:S08]  /*12c30*/  SHFL.IDX PT, R5, R2, RZ, 0x181f ;  /* 0x00181fff02057589 */ /* 0x00027000000e0000 */
[----:B------:R-:W-:Y:S05]  /*12c40*/  @P0 BRA `(.L_x_1500) ;  /* 0x000000a000000947 */ /* 0x000fea0003800000 */
[----:B-1234-:R-:W1:Y:S01]  /*12c50*/  LDS.128 R12, [R248+0x80] ;  /* 0x00008000f80c7984 */ /* 0x01ee620000000c00 */
[----:B-----5:R-:W-:-:S02]  /*12c60*/  ISETP.GE.AND P3, PT, R76, c[0x0][0x3c8], PT ;  /* 0x0000f2004c007a0c */ /* 0x020fc40003f66270 */
[----:B------:R-:W-:Y:S01]  /*12c70*/  ISETP.GE.AND P2, PT, R72, c[0x0][0x3c8], PT ;  /* 0x0000f20048007a0c */ /* 0x000fe20003f46270 */
[----:B------:R-:W2:Y:S10]  /*12c80*/  LDS.128 R8, [R248+0x4080] ;  /* 0x00408000f8087984 */ /* 0x000eb40000000c00 */
[----:B------:R-:W-:-:S02]  /*12c90*/  @!P3 LEA R6, P1, R76, R4, 0x1 ;  /* 0x000000044c06b211 */ /* 0x000fc400078208ff */
[----:B------:R-:W-:Y:S02]  /*12ca0*/  @!P2 LEA R4, P0, R72, R4, 0x1 ;  /* 0x000000044804a211 */ /* 0x000fe400078008ff */
[-C--:B------:R-:W-:Y:S02]  /*12cb0*/  @!P3 LEA.HI.X R7, R76, R5.reuse, R77, 0x1, P1 ;  /* 0x000000054c07b211 */ /* 0x080fe400008f0c4d */
[----:B------:R-:W-:-:S03]  /*12cc0*/  @!P2 LEA.HI.X R5, R72, R5, R74, 0x1, P0 ;  /* 0x000000054805a211 */ /* 0x000fc600000f0c4a */
[----:B-1----:R1:W-:Y:S04]  /*12cd0*/  @!P3 ST.E.128 [R6.64], R12 ;  /* 0x0000000c0600b985 */ /* 0x0023e8000c101d06 */
[----:B--2---:R1:W-:Y:S02]  /*12ce0*/  @!P2 ST.E.128 [R4.64], R8 ;  /* 0x000000080400a985 */ /* 0x0043e4000c101d06 */
.L_x_1500:
[----:B--234-:R-:W-:Y:S05]  /*12cf0*/  BSYNC B0 ;  /* 0x0000000000007941 */ /* 0x01cfea0003800000 */
.L_x_1499:
[----:B-1----:R-:W-:Y:S01]  /*12d00*/  IADD3 R6, R0, 0x10, RZ ;  /* 0x0000001000067810 */ /* 0x002fe20007ffe0ff */
[----:B------:R1:W2:Y:S01]  /*12d10*/  SHFL.IDX PT, R5, R2, 0x1, 0x181f ;  /* 0x00381f0002057f89 */ /* 0x0002a200000e0000 */
        /* <DEDUP_REMOVED lines=12> */
.L_x_1502:
[----:B------:R-:W-:Y:S05]  /*12de0*/  BSYNC B0 ;  /* 0x0000000000007941 */ /* 0x000fea0003800000 */
.L_x_1501:
        /* <DEDUP_REMOVED lines=14> */
.L_x_1504:
[----:B------:R-:W-:Y:S05]  /*12ed0*/  BSYNC B0 ;  /* 0x0000000000007941 */ /* 0x000fea0003800000 */
.L_x_1503:
[----:B---3--:R-:W-:Y:S01]  /*12ee0*/  IADD3 R6, R0, 0x30, RZ ;  /* 0x0000003000067810 */ /* 0x008fe20007ffe0ff */
[----:B----4-:R3:W4:Y:S01]  /*12ef0*/  SHFL.IDX PT, R5, R2, 0x3, 0x181f ;  /* 0x00781f0002057f89 */ /* 0x01072200000e0000 */
[----:B------:R-:W-:Y:S02]  /*12f00*/  BSSY B0, `(.L_x_1505) ;  /* 0x000000c000007945 */ /* 0x000fe40003800000 */
[----:B------:R-:W-:Y:S01]  /*12f10*/  ISETP.GE.AND P0, PT, R6, UR4, PT ;  /* 0x0000000406007c0c */ /* 0x000fe2000bf06270 */
[----:B------:R3:W1:-:S12]  /*12f20*/  SHFL.IDX PT, R4, R3, 0x3, 0x181f ;  /* 0x00781f0003047f89 */ /* 0x00065800000e0000 */
[----:B------:R-:W-:Y:S05]  /*12f30*/  @P0 BRA `(.L_x_1506) ;  /* 0x0000008000000947 */ /* 0x000fea0003800000 */
[----:B-----5:R-:W-:Y:S02]  /*12f40*/  ISETP.GE.AND P1, PT, R76, c[0x0][0x3c8], PT ;  /* 0x0000f2004c007a0c */ /* 0x020fe40003f26270 */
[----:B------:R-:W-:-:S11]  /*12f50*/  ISETP.GE.AND P0, PT, R72, c[0x0][0x3c8], PT ;  /* 0x0000f20048007a0c */ /* 0x000fd60003f06270 */
[-C--:B-1----:R-:W-:Y:S02]  /*12f60*/  @!P1 LEA R6, P3, R76, R4.reuse, 0x1 ;  /* 0x000000044c069211 */ /* 0x082fe400078608ff */
[----:B------:R-:W-:Y:S02]  /*12f70*/  @!P0 LEA R4, P2, R72, R4, 0x1 ;  /* 0x0000000448048211 */ /* 0x000fe400078408ff */
[-C--:B----4-:R-:W-:Y:S02]  /*12f80*/  @!P1 LEA.HI.X R7, R76, R5.reuse, R77, 0x1, P3 ;  /* 0x000000054c079211 */ /* 0x090fe400018f0c4d */
[----:B------:R-:W-:-:S03]  /*12f90*/  @!P0 LEA.HI.X R5, R72, R5, R74, 0x1, P2 ;  /* 0x0000000548058211 */ /* 0x000fc600010f0c4a */
[----:B------:R1:W-:Y:S04]  /*12fa0*/  @!P1 ST.E.128 [R6.64], R36 ;  /* 0x0000002406009985 */ /* 0x0003e8000c101d06 */
[----:B------:R1:W-:Y:S02]  /*12fb0*/  @!P0 ST.E.128 [R4.64], R32 ;  /* 0x0000002004008985 */ /* 0x0003e4000c101d06 */
.L_x_1506:
[----:B------:R-:W-:Y:S05]  /*12fc0*/  BSYNC B0 ;  /* 0x0000000000007941 */ /* 0x000fea0003800000 */
.L_x_1505:
[----:B-1----:R-:W-:Y:S01]  /*12fd0*/  IADD3 R6, R0, 0x40, RZ ;  /* 0x0000004000067810 */ /* 0x002fe20007ffe0ff */
[----:B----4-:R1:W4:Y:S01]  /*12fe0*/  SHFL.IDX PT, R5, R2, 0x4, 0x181f ;  /* 0x00981f0002057f89 */ /* 0x01032200000e0000 */
[----:B------:R-:W-:Y:S02]  /*12ff0*/  BSSY B0, `(.L_x_1507) ;  /* 0x000000c000007945 */ /* 0x000fe40003800000 */
[----:B------:R-:W-:Y:S01]  /*13000*/  ISETP.GE.AND P0, PT, R6, UR4, PT ;  /* 0x0000000406007c0c */ /* 0x000fe2000bf06270 */
[----:B------:R1:W2:-:S12]  /*13010*/  SHFL.IDX PT, R4, R3, 0x4, 0x181f ;  /* 0x00981f0003047f89 */ /* 0x00029800000e0000 */
[----:B------:R-:W-:Y:S05]  /*13020*/  @P0 BRA `(.L_x_1508) ;  /* 0x0000008000000947 */ /* 0x000fea0003800000 */
[----:B-----5:R-:W-:Y:S02]  /*13030*/  ISETP.GE.AND P1, PT, R76, c[0x0][0x3c8], PT ;  /* 0x0000f2004c007a0c */ /* 0x020fe40003f26270 */
[----:B------:R-:W-:-:S11]  /*13040*/  ISETP.GE.AND P0, PT, R72, c[0x0][0x3c8], PT ;  /* 0x0000f20048007a0c */ /* 0x000fd60003f06270 */
[-C--:B--2---:R-:W-:Y:S02]  /*13050*/  @!P1 LEA R6, P3, R76, R4.reuse, 0x1 ;  /* 0x000000044c069211 */ /* 0x084fe400078608ff */
[----:B------:R-:W-:Y:S02]  /*13060*/  @!P0 LEA R4, P2, R72, R4, 0x1 ;  /* 0x0000000448048211 */ /* 0x000fe400078408ff */
[-C--:B----4-:R-:W-:Y:S02]  /*13070*/  @!P1 LEA.HI.X R7, R76, R5.reuse, R77, 0x1, P3 ;  /* 0x000000054c079211 */ /* 0x090fe400018f0c4d */
[----:B------:R-:W-:-:S03]  /*13080*/  @!P0 LEA.HI.X R5, R72, R5, R74, 0x1, P2 ;  /* 0x0000000548058211 */ /* 0x000fc600010f0c4a */
[----:B------:R2:W-:Y:S04]  /*13090*/  @!P1 ST.E.128 [R6.64], R44 ;  /* 0x0000002c06009985 */ /* 0x0005e8000c101d06 */
[----:B------:R2:W-:Y:S02]  /*130a0*/  @!P0 ST.E.128 [R4.64], R40 ;  /* 0x0000002804008985 */ /* 0x0005e4000c101d06 */
.L_x_1508:
[----:B------:R-:W-:Y:S05]  /*130b0*/  BSYNC B0 ;  /* 0x0000000000007941 */ /* 0x000fea0003800000 */
.L_x_1507:
[----:B--2---:R-:W-:Y:S01]  /*130c0*/  IADD3 R6, R0, 0x50, RZ ;  /* 0x0000005000067810 */ /* 0x004fe20007ffe0ff */
        /* <DEDUP_REMOVED lines=13> */
.L_x_1510:
[----:B------:R-:W-:Y:S05]  /*131a0*/  BSYNC B0 ;  /* 0x0000000000007941 */ /* 0x000fea0003800000 */
.L_x_1509:
        /* <DEDUP_REMOVED lines=14> */
.L_x_1512:
[----:B------:R-:W-:Y:S05]  /*13290*/  BSYNC B0 ;  /* 0x0000000000007941 */ /* 0x000fea0003800000 */
.L_x_1511:
[----:B------:R-:W-:Y:S01]  /*132a0*/  IADD3 R0, R0, 0x70, RZ ;  /* 0x0000007000007810 */ /* 0x000fe20007ffe0ff */
[----:B--2-4-:R2:W4:Y:S03]  /*132b0*/  SHFL.IDX PT, R5, R2, 0x7, 0x181f ;  /* 0x00f81f0002057f89 */ /* 0x01452600000e0000 */
        /* <DEDUP_REMOVED lines=13> */
.L_x_1497:
        /* <DEDUP_REMOVED lines=40> */
.L_x_1515:
[----:B------:R-:W-:Y:S05]  /*13610*/  BSYNC B0 ;  /* 0x0000000000007941 */ /* 0x000fea0003800000 */
.L_x_1514:
[----:B------:R-:W2:Y:S01]  /*13620*/  LDL R2, [R1+0x84] ;  /* 0x0000840001027983 */ /* 0x000ea20000100800 */
[----:B-1----:R-:W-:Y:S01]  /*13630*/  MOV R0, c[0x0][0x4e8] ;  /* 0x00013a0000007a02 */ /* 0x002fe20000000f00 */
[----:B------:R-:W-:Y:S01]  /*13640*/  IMAD R6, R10, c[0x0][0x3f0], RZ ;  /* 0x0000fc000a067a24 */ /* 0x000fe200078e02ff */
[----:B------:R-:W-:Y:S02]  /*13650*/  SHF.R.S32.HI R9, RZ, 0x1f, R12 ;  /* 0x0000001fff097819 */ /* 0x000fe4000001140c */
[----:B------:R-:W-:Y:S01]  /*13660*/  ISETP.NE.AND P0, PT, R0, 0x1, PT ;  /* 0x000000010000780c */ /* 0x000fe20003f05270 */
[----:B------:R-:W-:Y:S01]  /*13670*/  IMAD R0, R7, c[0x0][0x3e8], RZ ;  /* 0x0000fa0007007a24 */ /* 0x000fe200078e02ff */
[----:B------:R-:W-:Y:S01]  /*13680*/  LEA.HI R9, R9, R12, RZ, 0x3 ;  /* 0x0000000c09097211 */ /* 0x000fe200078f18ff */
[----:B------:R-:W-:Y:S02]  /*13690*/  IMAD R8, R13, c[0x0][0x3f4], R6 ;  /* 0x0000fd000d087a24 */ /* 0x000fe400078e0206 */
[----:B------:R-:W-:Y:S01]  /*136a0*/  IMAD R5, R14, c[0x0][0x3ec], R0 ;  /* 0x0000fb000e057a24 */ /* 0x000fe200078e0200 */
[----:B------:R-:W-:-:S02]  /*136b0*/  SHF.R.S32.HI R9, RZ, 0x3, R9 ;  /* 0x00000003ff097819 */ /* 0x000fc40000011409 */
[----:B--2---:R-:W-:Y:S01]  /*136c0*/  IADD3 R4, R2, R11, RZ ;  /* 0x0000000b02047210 */ /* 0x004fe20007ffe0ff */
[----:B------:R-:W-:-:S03]  /*136d0*/  IMAD.WIDE.U32 R2, R14, c[0x0][0x3e8], RZ ;  /* 0x0000fa000e027a25 */ /* 0x000fc600078e00ff */
[----:B------:R-:W-:Y:S01]  /*136e0*/  MOV R0, R4 ;  /* 0x0000000400007202 */ /* 0x000fe20000000f00 */
[----:B------:R-:W-:-:S04]  /*136f0*/  @P0 IMAD.HI.U32 R7, R4, c[0x0][0x4ec], RZ ;  /* 0x00013b0004070a27 */ /* 0x000fc800078e00ff */
[----:B------:R-:W-:Y:S01]  /*13700*/  IMAD.IADD R3, R3, 0x1, R5 ;  /* 0x0000000103037824 */ /* 0x000fe200078e0205 */
[----:B------:R-:W-:-:S03]  /*13710*/  @P0 SHF.R.U32.HI R0, RZ, c[0x0][0x4f0], R7 ;  /* 0x00013c00ff000a19 */ /* 0x000fc60000011607 */
[----:B------:R-:W-:Y:S01]  /*13720*/  IMAD.WIDE.U32 R2, R13, c[0x0][0x3f0], R2 ;  /* 0x0000fc000d027a25 */ /* 0x000fe200078e0002 */
[----:B------:R-:W-:Y:S02]  /*13730*/  SHF.R.S32.HI R5, RZ, 0x1f, R0 ;  /* 0x0000001fff057819 */ /* 0x000fe40000011400 */
[----:B------:R-:W-:Y:S02]  /*13740*/  IADD3 R6, -R0, RZ, RZ ;  /* 0x000000ff00067210 */ /* 0x000fe40007ffe1ff */
[----:B------:R-:W-:Y:S01]  /*13750*/  IADD3 R3, R3, R8, RZ ;  /* 0x0000000803037210 */ /* 0x000fe20007ffe0ff */
        /* <DEDUP_REMOVED lines=15> */
.L_x_1560:
[----:B------:R-:W-:Y:S05]  /*13850*/  BRA.DIV ~URZ, `(.L_x_1517) ;  /* 0x000014527f007947 */ /* 0x000fea000b800000 */
[----:B------:R3:W4:Y:S02]  /*13860*/  SHFL.IDX PT, R4, R3, RZ, 0x181f ;  /* 0x00181fff03047589 */ /* 0x00072400000e0000 */
.L_x_1561:
        /* <DEDUP_REMOVED lines=16> */
.L_x_1519:
[----:B------:R-:W-:Y:S05]  /*13970*/  BSYNC B0 ;  /* 0x0000000000007941 */ /* 0x000fea0003800000 */
.L_x_1518:
[----:B------:R-:W-:Y:S05]  /*13980*/  BRA.DIV ~URZ, `(.L_x_1520) ;  /* 0x000013827f007947 */ /* 0x000fea000b800000 */
[----:B--2---:R2:W1:Y:S04]  /*13990*/  SHFL.IDX PT, R5, R2, 0x1, 0x181f ;  /* 0x00381f0002057f89 */ /* 0x00446800000e0000 */
[----:B----4-:R2:W4:Y:S02]  /*139a0*/  SHFL.IDX PT, R4, R3, 0x1, 0x181f ;  /* 0x00381f0003047f89 */ /* 0x01052400000e0000 */
.L_x_1562:
        /* <DEDUP_REMOVED lines=15> */
.L_x_1522:
[----:B------:R-:W-:Y:S05]  /*13aa0*/  BSYNC B0 ;  /* 0x0000000000007941 */ /* 0x000fea0003800000 */
.L_x_1521:
[----:B------:R-:W-:Y:S05]  /*13ab0*/  BRA.DIV ~URZ, `(.L_x_1523) ;  /* 0x000013127f007947 */ /* 0x000fea000b800000 */
[----:B-1----:R1:W2:Y:S02]  /*13ac0*/  SHFL.IDX PT, R5, R2, 0x2, 0x181f ;  /* 0x00581f0002057f89 */ /* 0x0022a400000e0000 */
.L_x_1563:
[----:B------:R-:W-:Y:S05]  /*13ad0*/  BRA.DIV ~URZ, `(.L_x_1524) ;  /* 0x000013627f007947 */ /* 0x000fea000b800000 */
[----:B----4-:R4:W1:Y:S02]  /*13ae0*/  SHFL.IDX PT, R4, R3, 0x2, 0x181f ;  /* 0x00581f0003047f89 */ /* 0x01086400000e0000 */
.L_x_1564:
        /* <DEDUP_REMOVED lines=15> */
.L_x_1526:
[----:B------:R-:W-:Y:S05]  /*13be0*/  BSYNC B0 ;  /* 0x0000000000007941 */ /* 0x000fea0003800000 */
.L_x_1525:
[----:B------:R-:W-:Y:S05]  /*13bf0*/  BRA.DIV ~URZ, `(.L_x_1527) ;  /* 0x000012a27f007947 */ /* 0x000fea000b800000 */
[----:B-12---:R1:W2:Y:S04]  /*13c00*/  SHFL.IDX PT, R5, R2, 0x3, 0x181f ;  /* 0x00781f0002057f89 */ /* 0x0062a800000e0000 */
[----:B------:R1:W3:Y:S02]  /*13c10*/  SHFL.IDX PT, R4, R3, 0x3, 0x181f ;  /* 0x00781f0003047f89 */ /* 0x0002e400000e0000 */
.L_x_1565:
[----:B------:R-:W-:Y:S01]  /*13c20*/  IADD3 R6, R0, 0x30, RZ ;  /* 0x0000003000067810 */ /* 0x000fe20007ffe0ff */
[----:B------:R-:W-:Y:S03]  /*13c30*/  BSSY B0, `(.L_x_1528) ;  /* 0x000000e000007945 */ /* 0x000fe60003800000 */
[----:B------:R-:W-:-:S13]  /*13c40*/  ISETP.GE.AND P0, PT, R6, R11, PT ;  /* 0x0000000b0600720c */ /* 0x000fda0003f06270 */
[----:B------:R-:W-:Y:S05]  /*13c50*/  @P0 BRA `(.L_x_1529) ;  /* 0x000000b000000947 */ /* 0x000fea0003800000 */
[----:B------:R-:W5:Y:S04]  /*13c60*/  LDL.64 R12, [R1+0x10] ;  /* 0x00001000010c7983 */ /* 0x000f680000100a00 */
[----:B----4-:R-:W4:Y:S04]  /*13c70*/  LDL R8, [R1+0x44] ;  /* 0x0000440001087983 */ /* 0x010f280000100800 */
[----:B---3--:R-:W3:Y:S01]  /*13c80*/  LDL R9, [R1+0x4c] ;  /* 0x00004c0001097983 */ /* 0x008ee20000100800 */
[----:B-----5:R-:W-:Y:S02]  /*13c90*/  ISETP.GE.AND P1, PT, R12, c[0x0][0x3c8], PT ;  /* 0x0000f2000c007a0c */ /* 0x020fe40003f26270 */
[----:B----4-:R-:W-:-:S11]  /*13ca0*/  ISETP.GE.AND P0, PT, R8, c[0x0][0x3c8], PT ;  /* 0x0000f20008007a0c */ /* 0x010fd60003f06270 */
[-C--:B------:R-:W-:Y:S02]  /*13cb0*/  @!P1 LEA R6, P3, R12, R4.reuse, 0x1 ;  /* 0x000000040c069211 */ /* 0x080fe400078608ff */
[----:B------:R-:W-:Y:S02]  /*13cc0*/  @!P0 LEA R4, P2, R8, R4, 0x1 ;  /* 0x0000000408048211 */ /* 0x000fe400078408ff */
[-C--:B--2---:R-:W-:Y:S02]  /*13cd0*/  @!P1 LEA.HI.X R7, R12, R5.reuse, R13, 0x1, P3 ;  /* 0x000000050c079211 */ /* 0x084fe400018f0c0d */
[----:B---3--:R-:W-:-:S03]  /*13ce0*/  @!P0 LEA.HI.X R5, R8, R5, R9, 0x1, P2 ;  /* 0x0000000508058211 */ /* 0x008fc600010f0c09 */
[----:B------:R2:W-:Y:S04]  /*13cf0*/  @!P1 ST.E.128 [R6.64], RZ ;  /* 0x000000ff06009985 */ /* 0x0005e8000c101d06 */
[----:B------:R2:W-:Y:S02]  /*13d00*/  @!P0 ST.E.128 [R4.64], RZ ;  /* 0x000000ff04008985 */ /* 0x0005e4000c101d06 */
.L_x_1529:
[----:B------:R-:W-:Y:S05]  /*13d10*/  BSYNC B0 ;  /* 0x0000000000007941 */ /* 0x000fea0003800000 */
.L_x_1528:
[----:B------:R-:W-:Y:S05]  /*13d20*/  BRA.DIV ~URZ, `(.L_x_1530) ;  /* 0x000012327f007947 */ /* 0x000fea000b800000 */
[----:B--2---:R2:W1:Y:S02]  /*13d30*/  SHFL.IDX PT, R5, R2, 0x4, 0x181f ;  /* 0x00981f0002057f89 */ /* 0x00446400000e0000 */
.L_x_1566:
[----:B------:R-:W-:Y:S05]  /*13d40*/  BRA.DIV ~URZ, `(.L_x_1531) ;  /* 0x000012827f007947 */ /* 0x000fea000b800000 */
[----:B---3--:R3:W2:Y:S02]  /*13d50*/  SHFL.IDX PT, R4, R3, 0x4, 0x181f ;  /* 0x00981f0003047f89 */ /* 0x0086a400000e0000 */
.L_x_1567:
        /* <DEDUP_REMOVED lines=9> */
[-C--:B--2---:R-:W-:Y:S02]  /*13df0*/  @!P1 LEA R6, P3, R12, R4.reuse, 0x1 ;  /* 0x000000040c069211 */ /* 0x084fe400078608ff */
[----:B------:R-:W-:Y:S02]  /*13e00*/  @!P0 LEA R4, P2, R8, R4, 0x1 ;  /* 0x0000000408048211 */ /* 0x000fe400078408ff */
[-C--:B-1----:R-:W-:Y:S02]  /*13e10*/  @!P1 LEA.HI.X R7, R12, R5.reuse, R13, 0x1, P3 ;  /* 0x000000050c079211 */ /* 0x082fe400018f0c0d */
[----:B----4-:R-:W-:-:S03]  /*13e20*/  @!P0 LEA.HI.X R5, R8, R5, R9, 0x1, P2 ;  /* 0x0000000508058211 */ /* 0x010fc600010f0c09 */
[----:B------:R1:W-:Y:S04]  /*13e30*/  @!P1 ST.E.128 [R6.64], RZ ;  /* 0x000000ff06009985 */ /* 0x0003e8000c101d06 */
[----:B------:R1:W-:Y:S02]  /*13e40*/  @!P0 ST.E.128 [R4.64], RZ ;  /* 0x000000ff04008985 */ /* 0x0003e4000c101d06 */
.L_x_1533:
[----:B------:R-:W-:Y:S05]  /*13e50*/  BSYNC B0 ;  /* 0x0000000000007941 */ /* 0x000fea0003800000 */
.L_x_1532:
[----:B------:R-:W-:Y:S05]  /*13e60*/  BRA.DIV ~URZ, `(.L_x_1534) ;  /* 0x000011c27f007947 */ /* 0x000fea000b800000 */
[----:B-1----:R1:W3:Y:S04]  /*13e70*/  SHFL.IDX PT, R5, R2, 0x5, 0x181f ;  /* 0x00b81f0002057f89 */ /* 0x0022e800000e0000 */
[----:B--2---:R1:W2:Y:S02]  /*13e80*/  SHFL.IDX PT, R4, R3, 0x5, 0x181f ;  /* 0x00b81f0003047f89 */ /* 0x0042a400000e0000 */
.L_x_1568:
        /* <DEDUP_REMOVED lines=9> */
[-C--:B--2---:R-:W-:Y:S02]  /*13f20*/  @!P1 LEA R6, P3, R12, R4.reuse, 0x1 ;  /* 0x000000040c069211 */ /* 0x084fe400078608ff */
[----:B------:R-:W-:Y:S02]  /*13f30*/  @!P0 LEA R4, P2, R8, R4, 0x1 ;  /* 0x0000000408048211 */ /* 0x000fe400078408ff */
[-C--:B------:R-:W-:Y:S02]  /*13f40*/  @!P1 LEA.HI.X R7, R12, R5.reuse, R13, 0x1, P3 ;  /* 0x000000050c079211 */ /* 0x080fe400018f0c0d */
[----:B---3--:R-:W-:-:S03]  /*13f50*/  @!P0 LEA.HI.X R5, R8, R5, R9, 0x1, P2 ;  /* 0x0000000508058211 */ /* 0x008fc600010f0c09 */
[----:B------:R2:W-:Y:S04]  /*13f60*/  @!P1 ST.E.128 [R6.64], RZ ;  /* 0x000000ff06009985 */ /* 0x0005e8000c101d06 */
[----:B------:R2:W-:Y:S02]  /*13f70*/  @!P0 ST.E.128 [R4.64], RZ ;  /* 0x000000ff04008985 */ /* 0x0005e4000c101d06 */
.L_x_1536:
[----:B------:R-:W-:Y:S05]  /*13f80*/  BSYNC B0 ;  /* 0x0000000000007941 */ /* 0x000fea0003800000 */
.L_x_1535:
[----:B------:R-:W-:Y:S05]  /*13f90*/  BRA.DIV ~URZ, `(.L_x_1537) ;  /* 0x000011527f007947 */ /* 0x000fea000b800000 */
[----:B--23--:R2:W3:Y:S02]  /*13fa0*/  SHFL.IDX PT, R5, R2, 0x6, 0x181f ;  /* 0x00d81f0002057f89 */ /* 0x00c4e400000e0000 */
.L_x_1569:
[----:B------:R-:W-:Y:S05]  /*13fb0*/  BRA.DIV ~URZ, `(.L_x_1538) ;  /* 0x000011a27f007947 */ /* 0x000fea000b800000 */
[----:B------:R1:W2:Y:S02]  /*13fc0*/  SHFL.IDX PT, R4, R3, 0x6, 0x181f ;  /* 0x00d81f0003047f89 */ /* 0x0002a400000e0000 */
.L_x_1570:
        /* <DEDUP_REMOVED lines=15> */
.L_x_1540:
[----:B------:R-:W-:Y:S05]  /*140c0*/  BSYNC B0 ;  /* 0x0000000000007941 */ /* 0x000fea0003800000 */
.L_x_1539:
[----:B------:R-:W-:Y:S05]  /*140d0*/  BRA.DIV ~URZ, `(.L_x_1541) ;  /* 0x000010e27f007947 */ /* 0x000fea000b800000 */
[----:B--2---:R2:W1:Y:S04]  /*140e0*/  SHFL.IDX PT, R6, R2, 0x7, 0x181f ;  /* 0x00f81f0002067f89 */ /* 0x00446800000e0000 */
[----:B-1--4-:R-:W1:Y:S02]  /*140f0*/  SHFL.IDX PT, R3, R3, 0x7, 0x181f ;  /* 0x00f81f0003037f89 */ /* 0x012e6400000e0000 */
.L_x_1571:
[----:B------:R-:W-:-:S04]  /*14100*/  IADD3 R0, R0, 0x70, RZ ;  /* 0x0000007000007810 */ /* 0x000fc80007ffe0ff */
[----:B------:R-:W-:-:S13]  /*14110*/  ISETP.GE.AND P0, PT, R0, R11, PT ;  /* 0x0000000b0000720c */ /* 0x000fda0003f06270 */
[----:B------:R-:W-:Y:S05]  /*14120*/  @P0 BRA `(.L_x_1513) ;  /* 0x000000b000000947 */ /* 0x000fea0003800000 */
[----:B------:R-:W4:Y:S04]  /*14130*/  LDL.64 R12, [R1+0x10] ;  /* 0x00001000010c7983 */ /* 0x000f280000100a00 */
[----:B------:R-:W5:Y:S04]  /*14140*/  LDL R7, [R1+0x44] ;  /* 0x0000440001077983 */ /* 0x000f680000100800 */
[----:B--2---:R-:W2:Y:S01]  /*14150*/  LDL R8, [R1+0x4c] ;  /* 0x00004c0001087983 */ /* 0x004ea20000100800 */
[----:B----4-:R-:W-:Y:S02]  /*14160*/  ISETP.GE.AND P1, PT, R12, c[0x0][0x3c8], PT ;  /* 0x0000f2000c007a0c */ /* 0x010fe40003f26270 */
[----:B-----5:R-:W-:-:S11]  /*14170*/  ISETP.GE.AND P0, PT, R7, c[0x0][0x3c8], PT ;  /* 0x0000f20007007a0c */ /* 0x020fd60003f06270 */
[CC--:B-1----:R-:W-:Y:S02]  /*14180*/  @!P1 LEA R4, P3, R12.reuse, R3.reuse, 0x1 ;  /* 0x000000030c049211 */ /* 0x0c2fe400078608ff */
[C---:B------:R-:W-:Y:S02]  /*14190*/  @!P0 LEA R2, P2, R7.reuse, R3, 0x1 ;  /* 0x0000000307028211 */ /* 0x040fe400078408ff */
[-C--:B---3--:R-:W-:Y:S02]  /*141a0*/  @!P1 LEA.HI.X R5, R12, R6.reuse, R13, 0x1, P3 ;  /* 0x000000060c059211 */ /* 0x088fe400018f0c0d */
[----:B--2---:R-:W-:-:S03]  /*141b0*/  @!P0 LEA.HI.X R3, R7, R6, R8, 0x1, P2 ;  /* 0x0000000607038211 */ /* 0x004fc600010f0c08 */
[----:B------:R1:W-:Y:S04]  /*141c0*/  @!P1 ST.E.128 [R4.64], RZ ;  /* 0x000000ff04009985 */ /* 0x0003e8000c101d06 */
[----:B------:R1:W-:Y:S02]  /*141d0*/  @!P0 ST.E.128 [R2.64], RZ ;  /* 0x000000ff02008985 */ /* 0x0003e4000c101d06 */
.L_x_1513:
[----:B------:R-:W-:Y:S05]  /*141e0*/  BSYNC B1 ;  /* 0x0000000000017941 */ /* 0x000fea0003800000 */
.L_x_1496:
[----:B--2---:R-:W2:Y:S02]  /*141f0*/  LDL R0, [R1+0x88] ;  /* 0x0000880001007983 */ /* 0x004ea40000100800 */
[----:B--2---:R-:W-:-:S13]  /*14200*/  ISETP.NE.AND P0, PT, R0, RZ, PT ;  /* 0x000000ff0000720c */ /* 0x004fda0003f05270 */
[----:B------:R-:W-:Y:S01]  /*14210*/  @P0 WARPSYNC 0xffffffff ;  /* 0xffffffff00000948 */ /* 0x000fe20003800000 */
[----:B------:R-:W-:Y:S06]  /*14220*/  @P0 BAR.SYNC.DEFER_BLOCKING 0x5, 0x80 ;  /* 0x0142000000000b1d */ /* 0x000fec0000010000 */
[----:B------:R-:W2:Y:S04]  /*14230*/  @P0 LDS R0, [0x10100] ;  /* 0x01010000ff000984 */ /* 0x000ea80000000800 */
[----:B--2---:R2:W-:Y:S04]  /*14240*/  @P0 STL [R1+0x60], R0 ;  /* 0x0000600001000387 */ /* 0x0045e80000100800 */
[----:B------:R-:W-:Y:S06]  /*14250*/  @P0 BAR.ARV 0x4, 0x80 ;  /* 0x0102000000000b1d */ /* 0x000fec0000002000 */
[----:B------:R-:W-:Y:S05]  /*14260*/  @P0 BRA `(.L_x_1542) ;  /* 0x0000007000000947 */ /* 0x000fea0003800000 */
[----:B------:R-:W-:Y:S05]  /*14270*/  BRA.DIV ~URZ, `(.L_x_1543) ;  /* 0x000010127f007947 */ /* 0x000fea000b800000 */
[----:B--2---:R2:W4:Y:S02]  /*14280*/  SHFL.IDX PT, R0, R73, RZ, 0x1f ;  /* 0x00001fff49007589 */ /* 0x00452400000e0000 */
.L_x_1572:
[----:B------:R-:W-:Y:S01]  /*14290*/  WARPSYNC 0xffffffff ;  /* 0xffffffff00007948 */ /* 0x000fe20003800000 */
[----:B------:R-:W-:Y:S06]  /*142a0*/  BAR.SYNC.DEFER_BLOCKING 0x4, 0x80 ;  /* 0x0102000000007b1d */ /* 0x000fec0000010000 */
[----:B----4-:R4:W-:Y:S04]  /*142b0*/  STL [R1+0x60], R0 ;  /* 0x0000600001007387 */ /* 0x0109e80000100800 */
[----:B------:R4:W-:Y:S04]  /*142c0*/  @!P4 STS [0x10100], R73 ;  /* 0x01010049ff00c388 */ /* 0x0009e80000000800 */
[----:B------:R-:W-:Y:S06]  /*142d0*/  BAR.ARV 0x5, 0x80 ;  /* 0x0142000000007b1d */ /* 0x000fec0000002000 */
.L_x_1542:
[----:B--2-4-:R-:W2:Y:S02]  /*142e0*/  LDL R0, [R1+0x60] ;  /* 0x0000600001007983 */ /* 0x014ea40000100800 */
[----:B--2---:R-:W-:-:S13]  /*142f0*/  ISETP.GE.AND P0, PT, R0, c[0x0][0x538], PT ;  /* 0x00014e0000007a0c */ /* 0x004fda0003f06270 */
[----:B-1-3-5:R-:W-:Y:S01]  /*14300*/  @P0 CALL.REL.NOINC `(.L_x_1544) ;  /* 0x0000001000000944 */ /* 0x02afe20003c00000 */
[----:B------:R-:W-:Y:S05]  /*14310*/  BRA `(.L_x_1545) ;  /* 0xfffec68000007947 */ /* 0x000fea000383ffff */
.L_x_1544:
[----:B------:R-:W-:Y:S05]  /*14320*/  EXIT ;  /* 0x000000000000794d */ /* 0x000fea0003800000 */
.L_x_1460:
[----:B------:R-:W-:Y:S01]  /*14330*/  IMAD.MOV.U32 R10, RZ, RZ, R2 ;  /* 0x000000ffff0a7224 */ /* 0x000fe200078e0002 */
[----:B------:R-:W-:Y:S01]  /*14340*/  MOV R7, RZ ;  /* 0x000000ff00077202 */ /* 0x000fe20000000f00 */
[----:B-1----:R-:W-:Y:S01]  /*14350*/  IMAD.MOV.U32 R4, RZ, RZ, 0x181f ;  /* 0x0000181fff047424 */ /* 0x002fe200078e00ff */
[----:B------:R-:W-:Y:S02]  /*14360*/  MOV R8, 0x14380 ;  /* 0x0001438000087802 */ /* 0x000fe40000000f00 */
[----:B------:R-:W-:Y:S05]  /*14370*/  CALL.REL.NOINC `($__internal_5_$__cuda_sm70_shflsync_idx_p) ;  /* 0x00000fc000007944 */ /* 0x000fea0003c00000 */
[----:B------:R-:W-:Y:S01]  /*14380*/  MOV R5, R4 ;  /* 0x0000000400057202 */ /* 0x000fe20000000f00 */
[----:B------:R-:W-:Y:S05]  /*14390*/  BRA `(.L_x_1546) ;  /* 0xfffed4b000007947 */ /* 0x000fea000383ffff */
.L_x_1461:
[----:B------:R-:W-:Y:S01]  /*143a0*/  IMAD.MOV.U32 R10, RZ, RZ, R3 ;  /* 0x000000ffff0a7224 */ /* 0x000fe200078e0003 */
[----:B------:R-:W-:Y:S01]  /*143b0*/  MOV R7, RZ ;  /* 0x000000ff00077202 */ /* 0x000fe20000000f00 */
[----:B-1----:R-:W-:Y:S01]  /*143c0*/  IMAD.MOV.U32 R4, RZ, RZ, 0x181f ;  /* 0x0000181fff047424 */ /* 0x002fe200078e00ff */
[----:B------:R-:W-:Y:S02]  /*143d0*/  MOV R8, 0x143f0 ;  /* 0x000143f000087802 */ /* 0x000fe40000000f00 */
[----:B--23--:R-:W-:Y:S05]  /*143e0*/  CALL.REL.NOINC `($__internal_5_$__cuda_sm70_shflsync_idx_p) ;  /* 0x00000f5000007944 */ /* 0x00cfea0003c00000 */
[----:B------:R-:W-:Y:S05]  /*143f0*/  BRA `(.L_x_1547) ;  /* 0xfffed47000007947 */ /* 0x000fea000383ffff */
.L_x_1464:
[----:B------:R-:W-:Y:S01]  /*14400*/  IMAD.MOV.U32 R10, RZ, RZ, R2 ;  /* 0x000000ffff0a7224 */ /* 0x000fe200078e0002 */
[----:B--2---:R-:W-:Y:S01]  /*14410*/  MOV R7, 0x1 ;  /* 0x0000000100077802 */ /* 0x004fe20000000f00 */
[----:B----4-:R-:W-:Y:S01]  /*14420*/  IMAD.MOV.U32 R4, RZ, RZ, 0x181f ;  /* 0x0000181fff047424 */ /* 0x010fe200078e00ff */
[----:B------:R-:W-:-:S02]  /*14430*/  MOV R8, 0x14450 ;  /* 0x0001445000087802 */ /* 0x000fc40000000f00 */
[----:B-1-3--:R-:W-:Y:S05]  /*14440*/  CALL.REL.NOINC `($__internal_5_$__cuda_sm70_shflsync_idx_p) ;  /* 0x00000ef000007944 */ /* 0x00afea0003c00000 */
[----:B------:R-:W-:Y:S01]  /*14450*/  IMAD.MOV.U32 R5, RZ, RZ, R4 ;  /* 0x000000ffff057224 */ /* 0x000fe200078e0004 */
[----:B------:R-:W-:Y:S01]  /*14460*/  MOV R7, 0x1 ;  /* 0x0000000100077802 */ /* 0x000fe20000000f00 */
[----:B------:R-:W-:Y:S01]  /*14470*/  IMAD.MOV.U32 R10, RZ, RZ, R3 ;  /* 0x000000ffff0a7224 */ /* 0x000fe200078e0003 */
[----:B------:R-:W-:-:S02]  /*14480*/  MOV R4, 0x181f ;  /* 0x0000181f00047802 */ /* 0x000fc40000000f00 */
[----:B------:R-:W-:Y:S02]  /*14490*/  MOV R8, 0x144b0 ;  /* 0x000144b000087802 */ /* 0x000fe40000000f00 */
[----:B------:R-:W-:Y:S05]  /*144a0*/  CALL.REL.NOINC `($__internal_5_$__cuda_sm70_shflsync_idx_p) ;  /* 0x00000e9000007944 */ /* 0x000fea0003c00000 */
[----:B------:R-:W-:Y:S05]  /*144b0*/  BRA `(.L_x_1548) ;  /* 0xfffed50000007947 */ /* 0x000fea000383ffff */
.L_x_1467:
[----:B------:R-:W-:Y:S01]  /*144c0*/  IMAD.MOV.U32 R10, RZ, RZ, R2 ;  /* 0x000000ffff0a7224 */ /* 0x000fe200078e0002 */
[----:B--2---:R-:W-:Y:S01]  /*144d0*/  MOV R7, 0x2 ;  /* 0x0000000200077802 */ /* 0x004fe20000000f00 */
[----:B----4-:R-:W-:Y:S01]  /*144e0*/  IMAD.MOV.U32 R4, RZ, RZ, 0x181f ;  /* 0x0000181fff047424 */ /* 0x010fe200078e00ff */
[----:B------:R-:W-:Y:S02]  /*144f0*/  MOV R8, 0x14510 ;  /* 0x0001451000087802 */ /* 0x000fe40000000f00 */
[----:B-1-3--:R-:W-:Y:S05]  /*14500*/  CALL.REL.NOINC `($__internal_5_$__cuda_sm70_shflsync_idx_p) ;  /* 0x00000e3000007944 */ /* 0x00afea0003c00000 */
[----:B------:R-:W-:Y:S01]  /*14510*/  MOV R5, R4 ;  /* 0x0000000400057202 */ /* 0x000fe20000000f00 */
[----:B------:R-:W-:Y:S05]  /*14520*/  BRA `(.L_x_1549) ;  /* 0xfffed5c000007947 */ /* 0x000fea000383ffff */
.L_x_1468:
[----:B------:R-:W-:Y:S01]  /*14530*/  IMAD.MOV.U32 R10, RZ, RZ, R3 ;  /* 0x000000ffff0a7224 */ /* 0x000fe200078e0003 */
[----:B------:R-:W-:Y:S01]  /*14540*/  MOV R7, 0x2 ;  /* 0x0000000200077802 */ /* 0x000fe20000000f00 */
[----:B----4-:R-:W-:Y:S01]  /*14550*/  IMAD.MOV.U32 R4, RZ, RZ, 0x181f ;  /* 0x0000181fff047424 */ /* 0x010fe200078e00ff */
[----:B------:R-:W-:Y:S02]  /*14560*/  MOV R8, 0x14580 ;  /* 0x0001458000087802 */ /* 0x000fe40000000f00 */
[----:B-123--:R-:W-:Y:S05]  /*14570*/  CALL.REL.NOINC `($__internal_5_$__cuda_sm70_shflsync_idx_p) ;  /* 0x00000dc000007944 */ /* 0x00efea0003c00000 */
[----:B------:R-:W-:Y:S05]  /*14580*/  BRA `(.L_x_1550) ;  /* 0xfffed58000007947 */ /* 0x000fea000383ffff */
.L_x_1471:
[----:B------:R-:W-:Y:S01]  /*14590*/  IMAD.MOV.U32 R10, RZ, RZ, R2 ;  /* 0x000000ffff0a7224 */ /* 0x000fe200078e0002 */
[----:B-1----:R-:W-:Y:S01]  /*145a0*/  MOV R7, 0x3 ;  /* 0x0000000300077802 */ /* 0x002fe20000000f00 */
[----:B------:R-:W-:Y:S01]  /*145b0*/  IMAD.MOV.U32 R4, RZ, RZ, 0x181f ;  /* 0x0000181fff047424 */ /* 0x000fe200078e00ff */
[----:B------:R-:W-:-:S02]  /*145c0*/  MOV R8, 0x145e0 ;  /* 0x000145e000087802 */ /* 0x000fc40000000f00 */
[----:B--234-:R-:W-:Y:S05]  /*145d0*/  CALL.REL.NOINC `($__internal_5_$__cuda_sm70_shflsync_idx_p) ;  /* 0x00000d6000007944 */ /* 0x01cfea0003c00000 */
[----:B------:R-:W-:Y:S01]  /*145e0*/  IMAD.MOV.U32 R5, RZ, RZ, R4 ;  /* 0x000000ffff057224 */ /* 0x000fe200078e0004 */
[----:B------:R-:W-:Y:S01]  /*145f0*/  MOV R7, 0x3 ;  /* 0x0000000300077802 */ /* 0x000fe20000000f00 */
[----:B------:R-:W-:Y:S01]  /*14600*/  IMAD.MOV.U32 R10, RZ, RZ, R3 ;  /* 0x000000ffff0a7224 */ /* 0x000fe200078e0003 */
[----:B------:R-:W-:-:S02]  /*14610*/  MOV R4, 0x181f ;  /* 0x0000181f00047802 */ /* 0x000fc40000000f00 */
[----:B------:R-:W-:Y:S02]  /*14620*/  MOV R8, 0x14640 ;  /* 0x0001464000087802 */ /* 0x000fe40000000f00 */
[----:B------:R-:W-:Y:S05]  /*14630*/  CALL.REL.NOINC `($__internal_5_$__cuda_sm70_shflsync_idx_p) ;  /* 0x00000d0000007944 */ /* 0x000fea0003c00000 */
[----:B------:R-:W-:Y:S05]  /*14640*/  BRA `(.L_x_1551) ;  /* 0xfffed60000007947 */ /* 0x000fea000383ffff */
.L_x_1474:
[----:B------:R-:W-:Y:S01]  /*14650*/  IMAD.MOV.U32 R10, RZ, RZ, R2 ;  /* 0x000000ffff0a7224 */ /* 0x000fe200078e0002 */
[----:B--2---:R-:W-:Y:S01]  /*14660*/  MOV R7, 0x4 ;  /* 0x0000000400077802 */ /* 0x004fe20000000f00 */
[----:B------:R-:W-:Y:S01]  /*14670*/  IMAD.MOV.U32 R4, RZ, RZ, 0x181f ;  /* 0x0000181fff047424 */ /* 0x000fe200078e00ff */
[----:B------:R-:W-:Y:S02]  /*14680*/  MOV R8, 0x146a0 ;  /* 0x000146a000087802 */ /* 0x000fe40000000f00 */
[----:B-1-34-:R-:W-:Y:S05]  /*14690*/  CALL.REL.NOINC `($__internal_5_$__cuda_sm70_shflsync_idx_p) ;  /* 0x00000ca000007944 */ /* 0x01afea0003c00000 */
[----:B------:R-:W-:Y:S01]  /*146a0*/  MOV R5, R4 ;  /* 0x0000000400057202 */ /* 0x000fe20000000f00 */
[----:B------:R-:W-:Y:S05]  /*146b0*/  BRA `(.L_x_1552) ;  /* 0xfffed6c000007947 */ /* 0x000fea000383ffff */
.L_x_1475:
[----:B------:R-:W-:Y:S01]  /*146c0*/  IMAD.MOV.U32 R10, RZ, RZ, R3 ;  /* 0x000000ffff0a7224 */ /* 0x000fe200078e0003 */
[----:B------:R-:W-:Y:S01]  /*146d0*/  MOV R7, 0x4 ;  /* 0x0000000400077802 */ /* 0x000fe20000000f00 */
[----:B------:R-:W-:Y:S01]  /*146e0*/  IMAD.MOV.U32 R4, RZ, RZ, 0x181f ;  /* 0x0000181fff047424 */ /* 0x000fe200078e00ff */
[----:B------:R-:W-:Y:S02]  /*146f0*/  MOV R8, 0x14710 ;  /* 0x0001471000087802 */ /* 0x000fe40000000f00 */
[----:B-1234-:R-:W-:Y:S05]  /*14700*/  CALL.REL.NOINC `($__internal_5_$__cuda_sm70_shflsync_idx_p) ;  /* 0x00000c3000007944 */ /* 0x01efea0003c00000 */
[----:B------:R-:W-:Y:S05]  /*14710*/  BRA `(.L_x_1553) ;  /* 0xfffed68000007947 */ /* 0x000fea000383ffff */
.L_x_1478:
[----:B------:R-:W-:Y:S01]  /*14720*/  IMAD.MOV.U32 R10, RZ, RZ, R2 ;  /* 0x000000ffff0a7224 */ /* 0x000fe200078e0002 */
[----:B--2---:R-:W-:Y:S01]  /*14730*/  MOV R7, 0x5 ;  /* 0x0000000500077802 */ /* 0x004fe20000000f00 */
[----:B------:R-:W-:Y:S01]  /*14740*/  IMAD.MOV.U32 R4, RZ, RZ, 0x181f ;  /* 0x0000181fff047424 */ /* 0x000fe200078e00ff */
[----:B------:R-:W-:-:S02]  /*14750*/  MOV R8, 0x14770 ;  /* 0x0001477000087802 */ /* 0x000fc40000000f00 */
[----:B-1-34-:R-:W-:Y:S05]  /*14760*/  CALL.REL.NOINC `($__internal_5_$__cuda_sm70_shflsync_idx_p) ;  /* 0x00000bd000007944 */ /* 0x01afea0003c00000 */
[----:B------:R-:W-:Y:S01]  /*14770*/  IMAD.MOV.U32 R5, RZ, RZ, R4 ;  /* 0x000000ffff057224 */ /* 0x000fe200078e0004 */
[----:B------:R-:W-:Y:S01]  /*14780*/  MOV R7, 0x5 ;  /* 0x0000000500077802 */ /* 0x000fe20000000f00 */
[----:B------:R-:W-:Y:S01]  /*14790*/  IMAD.MOV.U32 R10, RZ, RZ, R3 ;  /* 0x000000ffff0a7224 */ /* 0x000fe200078e0003 */
[----:B------:R-:W-:-:S02]  /*147a0*/  MOV R4, 0x181f ;  /* 0x0000181f00047802 */ /* 0x000fc40000000f00 */
[----:B------:R-:W-:Y:S02]  /*147b0*/  MOV R8, 0x147d0 ;  /* 0x000147d000087802 */ /* 0x000fe40000000f00 */
[----:B------:R-:W-:Y:S05]  /*147c0*/  CALL.REL.NOINC `($__internal_5_$__cuda_sm70_shflsync_idx_p) ;  /* 0x00000b7000007944 */ /* 0x000fea0003c00000 */
[----:B------:R-:W-:Y:S05]  /*147d0*/  BRA `(.L_x_1554) ;  /* 0xfffed70000007947 */ /* 0x000fea000383ffff */
.L_x_1481:
[----:B------:R-:W-:Y:S01]  /*147e0*/  IMAD.MOV.U32 R10, RZ, RZ, R2 ;  /* 0x000000ffff0a7224 */ /* 0x000fe200078e0002 */
[----:B-1----:R-:W-:Y:S01]  /*147f0*/  MOV R7, 0x6 ;  /* 0x0000000600077802 */ /* 0x002fe20000000f00 */
[----:B------:R-:W-:Y:S01]  /*14800*/  IMAD.MOV.U32 R4, RZ, RZ, 0x181f ;  /* 0x0000181fff047424 */ /* 0x000fe200078e00ff */
[----:B------:R-:W-:Y:S02]  /*14810*/  MOV R8, 0x14830 ;  /* 0x0001483000087802 */ /* 0x000fe40000000f00 */
[----:B--234-:R-:W-:Y:S05]  /*14820*/  CALL.REL.NOINC `($__internal_5_$__cuda_sm70_shflsync_idx_p) ;  /* 0x00000b1000007944 */ /* 0x01cfea0003c00000 */
[----:B------:R-:W-:Y:S01]  /*14830*/  MOV R5, R4 ;  /* 0x0000000400057202 */ /* 0x000fe20000000f00 */
[----:B------:R-:W-:Y:S05]  /*14840*/  BRA `(.L_x_1555) ;  /* 0xfffed7c000007947 */ /* 0x000fea000383ffff */
.L_x_1482:
[----:B------:R-:W-:Y:S01]  /*14850*/  IMAD.MOV.U32 R10, RZ, RZ, R3 ;  /* 0x000000ffff0a7224 */ /* 0x000fe200078e0003 */
[----:B------:R-:W-:Y:S01]  /*14860*/  MOV R7, 0x6 ;  /* 0x0000000600077802 */ /* 0x000fe20000000f00 */
[----:B------:R-:W-:Y:S01]  /*14870*/  IMAD.MOV.U32 R4, RZ, RZ, 0x181f ;  /* 0x0000181fff047424 */ /* 0x000fe200078e00ff */
[----:B------:R-:W-:Y:S02]  /*14880*/  MOV R8, 0x148a0 ;  /* 0x000148a000087802 */ /* 0x000fe40000000f00 */
[----:B-1234-:R-:W-:Y:S05]  /*14890*/  CALL.REL.NOINC `($__internal_5_$__cuda_sm70_shflsync_idx_p) ;  /* 0x00000aa000007944 */ /* 0x01efea0003c00000 */
[----:B------:R-:W-:Y:S05]  /*148a0*/  BRA `(.L_x_1556) ;  /* 0xfffed78000007947 */ /* 0x000fea000383ffff */
.L_x_1485:
        /* <DEDUP_REMOVED lines=11> */
[----:B------:R-:W-:Y:S01]  /*14960*/  MOV R3, R4 ;  /* 0x0000000400037202 */ /* 0x000fe20000000f00 */
[----:B------:R-:W-:Y:S05]  /*14970*/  BRA `(.L_x_1557) ;  /* 0xfffed7f000007947 */ /* 0x000fea000383ffff */
.L_x_1492:
[----:B--2---:R1:W5:Y:S01]  /*14980*/  LDL R0, [R1+0x18] ;  /* 0x0000180001007983 */ /* 0x0043620000100800 */
[----:B------:R-:W-:Y:S02]  /*14990*/  MOV R3, 0x2 ;  /* 0x0000000200037802 */ /* 0x000fe40000000f00 */
[----:B------:R-:W-:Y:S02]  /*149a0*/  MOV R2, 0x149c0 ;  /* 0x000149c000027802 */ /* 0x000fe40000000f00 */
[----:B-1---5:R-:W-:Y:S05]  /*149b0*/  CALL.REL.NOINC `($__internal_4_$__cuda_sm70_shflsync_bfly_p) ;  /* 0x0000094000007944 */ /* 0x022fea0003c00000 */
[----:B------:R-:W-:Y:S01]  /*149c0*/  MOV R4, R8 ;  /* 0x0000000800047202 */ /* 0x000fe20000000f00 */
[----:B------:R-:W-:Y:S05]  /*149d0*/  BRA `(.L_x_1558) ;  /* 0xffffc4c000007947 */ /* 0x000fea000383ffff */
.L_x_1493:
[----:B------:R-:W-:Y:S01]  /*149e0*/  IMAD.MOV.U32 R0, RZ, RZ, R4 ;  /* 0x000000ffff007224 */ /* 0x000fe200078e0004 */
[----:B------:R-:W-:Y:S02]  /*149f0*/  MOV R3, 0x1 ;  /* 0x0000000100037802 */ /* 0x000fe40000000f00 */
[----:B------:R-:W-:Y:S02]  /*14a00*/  MOV R2, 0x14a20 ;  /* 0x00014a2000027802 */ /* 0x000fe40000000f00 */
[----:B-----5:R-:W-:Y:S05]  /*14a10*/  CALL.REL.NOINC `($__internal_4_$__cuda_sm70_shflsync_bfly_p) ;  /* 0x000008e000007944 */ /* 0x020fea0003c00000 */
[----:B------:R1:W5:Y:S01]  /*14a20*/  LDL R0, [R1+0x1c] ;  /* 0x00001c0001007983 */ /* 0x0003620000100800 */
[----:B------:R-:W-:Y:S01]  /*14a30*/  FADD.FTZ R4, R4, R8 ;  /* 0x0000000804047221 */ /* 0x000fe20000010000 */
[----:B------:R-:W-:-:S02]  /*14a40*/  MOV R3, 0x2 ;  /* 0x0000000200037802 */ /* 0x000fc40000000f00 */
[----:B------:R-:W-:Y:S02]  /*14a50*/  MOV R2, 0x14a70 ;  /* 0x00014a7000027802 */ /* 0x000fe40000000f00 */
[----:B-1---5:R-:W-:Y:S05]  /*14a60*/  CALL.REL.NOINC `($__internal_4_$__cuda_sm70_shflsync_bfly_p) ;  /* 0x0000089000007944 */ /* 0x022fea0003c00000 */
[----:B------:R-:W2:Y:S01]  /*14a70*/  LDL.LU R0, [R1+0x1c] ;  /* 0x00001c0001007983 */ /* 0x000ea20000300800 */
[----:B------:R-:W-:Y:S02]  /*14a80*/  MOV R3, 0x1 ;  /* 0x0000000100037802 */ /* 0x000fe40000000f00 */
[----:B------:R-:W-:Y:S01]  /*14a90*/  MOV R2, 0x14ad0 ;  /* 0x00014ad000027802 */ /* 0x000fe20000000f00 */
[----:B--2---:R-:W-:-:S05]  /*14aa0*/  FADD.FTZ R5, R0, R8 ;  /* 0x0000000800057221 */ /* 0x004fca0000010000 */
[----:B------:R-:W-:Y:S02]  /*14ab0*/  MOV R0, R5 ;  /* 0x0000000500007202 */ /* 0x000fe40000000f00 */
[----:B------:R-:W-:Y:S05]  /*14ac0*/  CALL.REL.NOINC `($__internal_4_$__cuda_sm70_shflsync_bfly_p) ;  /* 0x0000083000007944 */ /* 0x000fea0003c00000 */
[----:B------:R1:W5:Y:S01]  /*14ad0*/  LDL R0, [R1+0x20] ;  /* 0x0000200001007983 */ /* 0x0003620000100800 */
[----:B------:R-:W-:Y:S01]  /*14ae0*/  FADD.FTZ R5, R5, R8 ;  /* 0x0000000805057221 */ /* 0x000fe20000010000 */
[----:B------:R-:W-:Y:S02]  /*14af0*/  MOV R3, 0x2 ;  /* 0x0000000200037802 */ /* 0x000fe40000000f00 */
        /* <DEDUP_REMOVED lines=19> */
[----:B------:R-:W-:Y:S05]  /*14c30*/  BRA `(.L_x_1559) ;  /* 0xffffc39000007947 */ /* 0x000fea000383ffff */
.L_x_1516:
[----:B------:R-:W-:Y:S01]  /*14c40*/  IMAD.MOV.U32 R10, RZ, RZ, R2 ;  /* 0x000000ffff0a7224 */ /* 0x000fe200078e0002 */
[----:B------:R-:W-:Y:S01]  /*14c50*/  MOV R7, RZ ;  /* 0x000000ff00077202 */ /* 0x000fe20000000f00 */
[----:B------:R-:W-:Y:S01]  /*14c60*/  IMAD.MOV.U32 R4, RZ, RZ, 0x181f ;  /* 0x0000181fff047424 */ /* 0x000fe200078e00ff */
[----:B------:R-:W-:Y:S02]  /*14c70*/  MOV R8, 0x14c90 ;  /* 0x00014c9000087802 */ /* 0x000fe40000000f00 */
[----:B------:R-:W-:Y:S05]  /*14c80*/  CALL.REL.NOINC `($__internal_5_$__cuda_sm70_shflsync_idx_p) ;  /* 0x000006b000007944 */ /* 0x000fea0003c00000 */
[----:B------:R-:W-:Y:S01]  /*14c90*/  MOV R5, R4 ;  /* 0x0000000400057202 */ /* 0x000fe20000000f00 */
[----:B------:R-:W-:Y:S05]  /*14ca0*/  BRA `(.L_x_1560) ;  /* 0xffffeba000007947 */ /* 0x000fea000383ffff */
.L_x_1517:
[----:B------:R-:W-:Y:S01]  /*14cb0*/  IMAD.MOV.U32 R10, RZ, RZ, R3 ;  /* 0x000000ffff0a7224 */ /* 0x000fe200078e0003 */
[----:B------:R-:W-:Y:S01]  /*14cc0*/  MOV R7, RZ ;  /* 0x000000ff00077202 */ /* 0x000fe20000000f00 */
[----:B------:R-:W-:Y:S01]  /*14cd0*/  IMAD.MOV.U32 R4, RZ, RZ, 0x181f ;  /* 0x0000181fff047424 */ /* 0x000fe200078e00ff */
[----:B------:R-:W-:Y:S02]  /*14ce0*/  MOV R8, 0x14d00 ;  /* 0x00014d0000087802 */ /* 0x000fe40000000f00 */
[----:B-12---:R-:W-:Y:S05]  /*14cf0*/  CALL.REL.NOINC `($__internal_5_$__cuda_sm70_shflsync_idx_p) ;  /* 0x0000064000007944 */ /* 0x006fea0003c00000 */
[----:B------:R-:W-:Y:S05]  /*14d00*/  BRA `(.L_x_1561) ;  /* 0xffffeb6000007947 */ /* 0x000fea000383ffff */
.L_x_1520:
        /* <DEDUP_REMOVED lines=12> */
.L_x_1523:
[----:B------:R-:W-:Y:S01]  /*14dd0*/  IMAD.MOV.U32 R10, RZ, RZ, R2 ;  /* 0x000000ffff0a7224 */ /* 0x000fe200078e0002 */
[----:B-1----:R-:W-:Y:S01]  /*14de0*/  MOV R7, 0x2 ;  /* 0x0000000200077802 */ /* 0x002fe20000000f00 */
[----:B----4-:R-:W-:Y:S01]  /*14df0*/  IMAD.MOV.U32 R4, RZ, RZ, 0x181f ;  /* 0x0000181fff047424 */ /* 0x010fe200078e00ff */
[----:B------:R-:W-:Y:S02]  /*14e00*/  MOV R8, 0x14e20 ;  /* 0x00014e2000087802 */ /* 0x000fe40000000f00 */
[----:B--23--:R-:W-:Y:S05]  /*14e10*/  CALL.REL.NOINC `($__internal_5_$__cuda_sm70_shflsync_idx_p) ;  /* 0x0000052000007944 */ /* 0x00cfea0003c00000 */
[----:B------:R-:W-:Y:S01]  /*14e20*/  MOV R5, R4 ;  /* 0x0000000400057202 */ /* 0x000fe20000000f00 */
[----:B------:R-:W-:Y:S05]  /*14e30*/  BRA `(.L_x_1563) ;  /* 0xffffec9000007947 */ /* 0x000fea000383ffff */
.L_x_1524:
[----:B------:R-:W-:Y:S01]  /*14e40*/  IMAD.MOV.U32 R10, RZ, RZ, R3 ;  /* 0x000000ffff0a7224 */ /* 0x000fe200078e0003 */
[----:B------:R-:W-:Y:S01]  /*14e50*/  MOV R7, 0x2 ;  /* 0x0000000200077802 */ /* 0x000fe20000000f00 */
[----:B----4-:R-:W-:Y:S01]  /*14e60*/  IMAD.MOV.U32 R4, RZ, RZ, 0x181f ;  /* 0x0000181fff047424 */ /* 0x010fe200078e00ff */
[----:B------:R-:W-:Y:S02]  /*14e70*/  MOV R8, 0x14e90 ;  /* 0x00014e9000087802 */ /* 0x000fe40000000f00 */
[----:B-123--:R-:W-:Y:S05]  /*14e80*/  CALL.REL.NOINC `($__internal_5_$__cuda_sm70_shflsync_idx_p) ;  /* 0x000004b000007944 */ /* 0x00efea0003c00000 */
[----:B------:R-:W-:Y:S05]  /*14e90*/  BRA `(.L_x_1564) ;  /* 0xffffec5000007947 */ /* 0x000fea000383ffff */
.L_x_1527:
        /* <DEDUP_REMOVED lines=12> */
.L_x_1530:
[----:B------:R-:W-:Y:S01]  /*14f60*/  IMAD.MOV.U32 R10, RZ, RZ, R2 ;  /* 0x000000ffff0a7224 */ /* 0x000fe200078e0002 */
[----:B--2---:R-:W-:Y:S01]  /*14f70*/  MOV R7, 0x4 ;  /* 0x0000000400077802 */ /* 0x004fe20000000f00 */
[----:B---3--:R-:W-:Y:S01]  /*14f80*/  IMAD.MOV.U32 R4, RZ, RZ, 0x181f ;  /* 0x0000181fff047424 */ /* 0x008fe200078e00ff */
[----:B------:R-:W-:Y:S02]  /*14f90*/  MOV R8, 0x14fb0 ;  /* 0x00014fb000087802 */ /* 0x000fe40000000f00 */
[----:B-1--4-:R-:W-:Y:S05]  /*14fa0*/  CALL.REL.NOINC `($__internal_5_$__cuda_sm70_shflsync_idx_p) ;  /* 0x0000039000007944 */ /* 0x012fea0003c00000 */
[----:B------:R-:W-:Y:S01]  /*14fb0*/  MOV R5, R4 ;  /* 0x0000000400057202 */ /* 0x000fe20000000f00 */
[----:B------:R-:W-:Y:S05]  /*14fc0*/  BRA `(.L_x_1566) ;  /* 0xffffed7000007947 */ /* 0x000fea000383ffff */
.L_x_1531:
[----:B------:R-:W-:Y:S01]  /*14fd0*/  IMAD.MOV.U32 R10, RZ, RZ, R3 ;  /* 0x000000ffff0a7224 */ /* 0x000fe200078e0003 */
[----:B------:R-:W-:Y:S01]  /*14fe0*/  MOV R7, 0x4 ;  /* 0x0000000400077802 */ /* 0x000fe20000000f00 */
[----:B---3--:R-:W-:Y:S01]  /*14ff0*/  IMAD.MOV.U32 R4, RZ, RZ, 0x181f ;  /* 0x0000181fff047424 */ /* 0x008fe200078e00ff */
[----:B------:R-:W-:Y:S02]  /*15000*/  MOV R8, 0x15020 ;  /* 0x0001502000087802 */ /* 0x000fe40000000f00 */
[----:B-12-4-:R-:W-:Y:S05]  /*15010*/  CALL.REL.NOINC `($__internal_5_$__cuda_sm70_shflsync_idx_p) ;  /* 0x0000032000007944 */ /* 0x016fea0003c00000 */
[----:B------:R-:W-:Y:S05]  /*15020*/  BRA `(.L_x_1567) ;  /* 0xffffed3000007947 */ /* 0x000fea000383ffff */
.L_x_1534:
[----:B------:R-:W-:Y:S01]  /*15030*/  IMAD.MOV.U32 R10, RZ, RZ, R2 ;  /* 0x000000ffff0a7224 */ /* 0x000fe200078e0002 */
[----:B-1----:R-:W-:Y:S01]  /*15040*/  MOV R7, 0x5 ;  /* 0x0000000500077802 */ /* 0x002fe20000000f00 */
[----:B--2---:R-:W-:Y:S01]  /*15050*/  IMAD.MOV.U32 R4, RZ, RZ, 0x181f ;  /* 0x0000181fff047424 */ /* 0x004fe200078e00ff */
[----:B------:R-:W-:-:S02]  /*15060*/  MOV R8, 0x15080 ;  /* 0x0001508000087802 */ /* 0x000fc40000000f00 */
[----:B---34-:R-:W-:Y:S05]  /*15070*/  CALL.REL.NOINC `($__internal_5_$__cuda_sm70_shflsync_idx_p) ;  /* 0x000002c000007944 */ /* 0x018fea0003c00000 */
[----:B------:R-:W-:Y:S01]  /*15080*/  IMAD.MOV.U32 R5, RZ, RZ, R4 ;  /* 0x000000ffff057224 */ /* 0x000fe200078e0004 */
[----:B------:R-:W-:Y:S01]  /*15090*/  MOV R7, 0x5 ;  /* 0x0000000500077802 */ /* 0x000fe20000000f00 */
[----:B------:R-:W-:Y:S01]  /*150a0*/  IMAD.MOV.U32 R10, RZ, RZ, R3 ;  /* 0x000000ffff0a7224 */ /* 0x000fe200078e0003 */
[----:B------:R-:W-:-:S02]  /*150b0*/  MOV R4, 0x181f ;  /* 0x0000181f00047802 */ /* 0x000fc40000000f00 */
[----:B------:R-:W-:Y:S02]  /*150c0*/  MOV R8, 0x150e0 ;  /* 0x000150e000087802 */ /* 0x000fe40000000f00 */
[----:B------:R-:W-:Y:S05]  /*150d0*/  CALL.REL.NOINC `($__internal_5_$__cuda_sm70_shflsync_idx_p) ;  /* 0x0000026000007944 */ /* 0x000fea0003c00000 */
[----:B------:R-:W-:Y:S05]  /*150e0*/  BRA `(.L_x_1568) ;  /* 0xffffeda000007947 */ /* 0x000fea000383ffff */
.L_x_1537:
[----:B------:R-:W-:Y:S01]  /*150f0*/  IMAD.MOV.U32 R10, RZ, RZ, R2 ;  /* 0x000000ffff0a7224 */ /* 0x000fe200078e0002 */
[----:B--2---:R-:W-:Y:S01]  /*15100*/  MOV R7, 0x6 ;  /* 0x0000000600077802 */ /* 0x004fe20000000f00 */
[----:B------:R-:W-:Y:S01]  /*15110*/  IMAD.MOV.U32 R4, RZ, RZ, 0x181f ;  /* 0x0000181fff047424 */ /* 0x000fe200078e00ff */
[----:B------:R-:W-:Y:S02]  /*15120*/  MOV R8, 0x15140 ;  /* 0x0001514000087802 */ /* 0x000fe40000000f00 */
[----:B-1-34-:R-:W-:Y:S05]  /*15130*/  CALL.REL.NOINC `($__internal_5_$__cuda_sm70_shflsync_idx_p) ;  /* 0x0000020000007944 */ /* 0x01afea0003c00000 */
[----:B------:R-:W-:Y:S01]  /*15140*/  MOV R5, R4 ;  /* 0x0000000400057202 */ /* 0x000fe20000000f00 */
[----:B------:R-:W-:Y:S05]  /*15150*/  BRA `(.L_x_1569) ;  /* 0xffffee5000007947 */ /* 0x000fea000383ffff */
.L_x_1538:
[----:B------:R-:W-:Y:S01]  /*15160*/  IMAD.MOV.U32 R10, RZ, RZ, R3 ;  /* 0x000000ffff0a7224 */ /* 0x000fe200078e0003 */
[----:B------:R-:W-:Y:S01]  /*15170*/  MOV R7, 0x6 ;  /* 0x0000000600077802 */ /* 0x000fe20000000f00 */
[----:B------:R-:W-:Y:S01]  /*15180*/  IMAD.MOV.U32 R4, RZ, RZ, 0x181f ;  /* 0x0000181fff047424 */ /* 0x000fe200078e00ff */
[----:B------:R-:W-:Y:S02]  /*15190*/  MOV R8, 0x151b0 ;  /* 0x000151b000087802 */ /* 0x000fe40000000f00 */
[----:B-1234-:R-:W-:Y:S05]  /*151a0*/  CALL.REL.NOINC `($__internal_5_$__cuda_sm70_shflsync_idx_p) ;  /* 0x0000019000007944 */ /* 0x01efea0003c00000 */
[----:B------:R-:W-:Y:S05]  /*151b0*/  BRA `(.L_x_1570) ;  /* 0xffffee1000007947 */ /* 0x000fea000383ffff */
.L_x_1541:
        /* <DEDUP_REMOVED lines=13> */
.L_x_1543:
[----:B------:R-:W-:Y:S01]  /*15290*/  IMAD.MOV.U32 R10, RZ, RZ, R73 ;  /* 0x000000ffff0a7224 */ /* 0x000fe200078e0049 */
[----:B------:R-:W-:Y:S01]  /*152a0*/  MOV R7, RZ ;  /* 0x000000ff00077202 */ /* 0x000fe20000000f00 */
[----:B-1----:R-:W-:Y:S01]  /*152b0*/  IMAD.MOV.U32 R4, RZ, RZ, 0x1f ;  /* 0x0000001fff047424 */ /* 0x002fe200078e00ff */
[----:B------:R-:W-:Y:S02]  /*152c0*/  MOV R8, 0x152e0 ;  /* 0x000152e000087802 */ /* 0x000fe40000000f00 */
[----:B--2345:R-:W-:Y:S05]  /*152d0*/  CALL.REL.NOINC `($__internal_5_$__cuda_sm70_shflsync_idx_p) ;  /* 0x0000006000007944 */ /* 0x03cfea0003c00000 */
[----:B------:R-:W-:Y:S01]  /*152e0*/  MOV R0, R4 ;  /* 0x0000000400007202 */ /* 0x000fe20000000f00 */
[----:B------:R-:W-:Y:S05]  /*152f0*/  BRA `(.L_x_1572) ;  /* 0xffffef9000007947 */ /* 0x000fea000383ffff */
        .weak           $__internal_4_$__cuda_sm70_shflsync_bfly_p
        .type           $__internal_4_$__cuda_sm70_shflsync_bfly_p,@function
        .size           $__internal_4_$__cuda_sm70_shflsync_bfly_p,($__internal_5_$__cuda_sm70_shflsync_idx_p - $__internal_4_$__cuda_sm70_shflsync_bfly_p)
$__internal_4_$__cuda_sm70_shflsync_bfly_p:
[----:B------:R-:W-:Y:S04]  /*15300*/  WARPSYNC R9 ;  /* 0x0000000900007348 */ /* 0x000fe80003800000 */
[----:B------:R1:W2:Y:S02]  /*15310*/  SHFL.BFLY PT, R8, R0, R3, R10 ;  /* 0x0c00000300087389 */ /* 0x0002a400000e000a */
[----:B-1----:R-:W-:-:S04]  /*15320*/  MOV R3, 0x0 ;  /* 0x0000000000037802 */ /* 0x002fc80000000f00 */
[----:B--2---:R-:W-:Y:S05]  /*15330*/  RET.REL.NODEC R2 `(_ZN7cutlass13device_kernelIN5flash19enable_sm80_to_sm89INS1_16FlashAttnFwdSm80INS1_25CollectiveMainloopFwdSm80ILi4ELi1ELb0EN4cute5tupleIJNS5_1CILi128EEENS7_ILi64EEES8_EEELi128ENS_6half_tEfNS_4arch4Sm80ELb1ELb0ELb1ELb0ELb0ELb0ELb1ELb0EEENS1_21CollectiveEpilogueFwdINS6_IJS8_S8_S9_EEENS6_IJNS7_ILi1EEESH_SH_EEESB_SD_Li128ELb0ELb1ELb0ELb0EEENS1_30DynamicPersistentTileSchedulerILi128ELi128ELb0ELb1ELb0EEEEEEEEEvNT_6ParamsE) ;  /* 0xfffeacc002007950 */ /* 0x004fea0003c3ffff */
        .weak           $__internal_5_$__cuda_sm70_shflsync_idx_p
        .type           $__internal_5_$__cuda_sm70_shflsync_idx_p,@function
        .size           $__internal_5_$__cuda_sm70_shflsync_idx_p,(.L_x_3556 - $__internal_5_$__cuda_sm70_shflsync_idx_p)
$__internal_5_$__cuda_sm70_shflsync_idx_p:
[----:B------:R-:W-:-:S04]  /*15340*/  MOV R9, 0xffffffff ;  /* 0xffffffff00097802 */ /* 0x000fc80000000f00 */
[----:B------:R-:W-:Y:S04]  /*15350*/  WARPSYNC R9 ;  /* 0x0000000900007348 */ /* 0x000fe80003800000 */
[----:B------:R1:W2:Y:S02]  /*15360*/  SHFL.IDX PT, R4, R10, R7, R4 ;  /* 0x000000070a047389 */ /* 0x0002a400000e0004 */
[----:B-1----:R-:W-:-:S04]  /*15370*/  MOV R9, 0x0 ;  /* 0x0000000000097802 */ /* 0x002fc80000000f00 */
[----:B--2---:R-:W-:Y:S05]  /*15380*/  RET.REL.NODEC R8 `(_ZN7cutlass13device_kernelIN5flash19enable_sm80_to_sm89INS1_16FlashAttnFwdSm80INS1_25CollectiveMainloopFwdSm80ILi4ELi1ELb0EN4cute5tupleIJNS5_1CILi128EEENS7_ILi64EEES8_EEELi128ENS_6half_tEfNS_4arch4Sm80ELb1ELb0ELb1ELb0ELb0ELb0ELb1ELb0EEENS1_21CollectiveEpilogueFwdINS6_IJS8_S8_S9_EEENS6_IJNS7_ILi1EEESH_SH_EEESB_SD_Li128ELb0ELb1ELb0ELb0EEENS1_30DynamicPersistentTileSchedulerILi128ELi128ELb0ELb1ELb0EEEEEEEEEvNT_6ParamsE) ;  /* 0xfffeac7008007950 */ /* 0x004fea0003c3ffff */
.L_x_1573:
        /* <DEDUP_REMOVED lines=15> */
.L_x_3556:


//--------------------- .text._ZN7cutlass13device_kernelIN5flash19enable_sm80_to_sm89INS1_16FlashAttnFwdSm80INS1_25CollectiveMainloopFwdSm80ILi4ELi1ELb0EN4cute5tupleIJNS5_1CILi128EEENS7_ILi64EEES8_EEELi128ENS_6half_tEfNS_4arch4Sm80ELb1ELb0ELb1ELb1ELb0ELb0ELb1ELb0EEENS1_21CollectiveEpilogueFwdINS6_IJS8_S8_S9_EEENS6_IJNS7_ILi1EEESH_SH_EEESB_SD_Li128ELb1ELb1ELb0ELb0EEENS1_19SingleTileSchedulerILb1ELb0ELb1ELi128EEEEEEEEEvNT_6ParamsE --------------------------
	.section	.text._ZN7cutlass13device_kernelIN5flash19enable_sm80_to_sm89INS1_16FlashAttnFwdSm80INS1_25CollectiveMainloopFwdSm80ILi4ELi1ELb0EN4cute5tupleIJNS5_1CILi128EEENS7_ILi64EEES8_EEELi128ENS_6half_tEfNS_4arch4Sm80ELb1ELb0ELb1ELb1ELb0ELb0ELb1ELb0EEENS1_21CollectiveEpilogueFwdINS6_IJS8_S8_S9_EEENS6_IJNS7_ILi1EEESH_SH_EEESB_SD_Li128ELb1ELb1ELb0ELb0EEENS1_19SingleTileSchedulerILb1ELb0ELb1ELi128EEEEEEEEEvNT_6ParamsE,"ax",@progbits
	.sectioninfo	@"SHI_REGISTERS=255"
	.align	128
.text._ZN7cutlass13device_kernelIN5flash19enable_sm80_to_sm89INS1_16FlashAttnFwdSm80INS1_25CollectiveMainloopFwdSm80ILi4ELi1ELb0EN4cute5tupleIJNS5_1CILi128EEENS7_ILi64EEES8_EEELi128ENS_6half_tEfNS_4arch4Sm80ELb1ELb0ELb1ELb1ELb0ELb0ELb1ELb0EEENS1_21CollectiveEpilogueFwdINS6_IJS8_S8_S9_EEENS6_IJNS7_ILi1EEESH_SH_EEESB_SD_Li128ELb1ELb1ELb0ELb0EEENS1_19SingleTileSchedulerILb1ELb0ELb1ELi128EEEEEEEEEvNT_6ParamsE:
        .type           _ZN7cutlass13device_kernelIN5flash19enable_sm80_to_sm89INS1_16FlashAttnFwdSm80INS1_25CollectiveMainloopFwdSm80ILi4ELi1ELb0EN4cute5tupleIJNS5_1CILi128EEENS7_ILi64EEES8_EEELi128ENS_6half_tEfNS_4arch4Sm80ELb1ELb0ELb1ELb1ELb0ELb0ELb1ELb0EEENS1_21CollectiveEpilogueFwdINS6_IJS8_S8_S9_EEENS6_IJNS7_ILi1EEESH_SH_EEESB_SD_Li128ELb1ELb1ELb0ELb0EEENS1_19SingleTileSchedulerILb1ELb0ELb1ELi128EEEEEEEEEvNT_6ParamsE,@function
        .size           _ZN7cutlass13device_kernelIN5flash19enable_sm80_to_sm89INS1_16FlashAttnFwdSm80INS1_25CollectiveMainloopFwdSm80ILi4ELi1ELb0EN4cute5tupleIJNS5_1CILi128EEENS7_ILi64EEES8_EEELi128ENS_6half_tEfNS_4arch4Sm80ELb1ELb0ELb1ELb1ELb0ELb0ELb1ELb0EEENS1_21CollectiveEpilogueFwdINS6_IJS8_S8_S9_EEENS6_IJNS7_ILi1EEESH_SH_EEESB_SD_Li128ELb1ELb1ELb0ELb0EEENS1_19SingleTileSchedulerILb1ELb0ELb1ELi128EEEEEEEEEvNT_6ParamsE,(.L_x_3559 - _ZN7cutlass13device_kernelIN5flash19enable_sm80_to_sm89INS1_16FlashAttnFwdSm80INS1_25CollectiveMainloopFwdSm80ILi4ELi1ELb0EN4cute5tupleIJNS5_1CILi128EEENS7_ILi64EEES8_EEELi128ENS_6half_tEfNS_4arch4Sm80ELb1ELb0ELb1ELb1ELb0ELb0ELb1ELb0EEENS1_21CollectiveEpilogueFwdINS6_IJS8_S8_S9_EEENS6_IJNS7_ILi1EEESH_SH_EEESB_SD_Li128ELb1ELb1ELb0ELb0EEENS1_19SingleTileSchedulerILb1ELb0ELb1ELi128EEEEEEEEEvNT_6ParamsE)
        .other          _ZN7cutlass13device_kernelIN5flash19enable_sm80_to_sm89INS1_16FlashAttnFwdSm80INS1_25CollectiveMainloopFwdSm80ILi4ELi1ELb0EN4cute5tupleIJNS5_1CILi128EEENS7_ILi64EEES8_EEELi128ENS_6half_tEfNS_4arch4Sm80ELb1ELb0ELb1ELb1ELb0ELb0ELb1ELb0EEENS1_21CollectiveEpilogueFwdINS6_IJS8_S8_S9_EEENS6_IJNS7_ILi1EEESH_SH_EEESB_SD_Li128ELb1ELb1ELb0ELb0EEENS1_19SingleTileSchedulerILb1ELb0ELb1ELi128EEEEEEEEEvNT_6ParamsE,@"STO_CUDA_ENTRY STV_DEFAULT"
_ZN7cutlass13device_kernelIN5flash19enable_sm80_to_sm89INS1_16FlashAttnFwdSm80INS1_25CollectiveMainloopFwdSm80ILi4ELi1ELb0EN4cute5tupleIJNS5_1CILi128EEENS7_ILi64EEES8_EEELi128ENS_6half_tEfNS_4arch4Sm80ELb1ELb0ELb1ELb1ELb0ELb0ELb1ELb0EEENS1_21CollectiveEpilogueFwdINS6_IJS8_S8_S9_EEENS6_IJNS7_ILi1EEESH_SH_EEESB_SD_Li128ELb1ELb1ELb0ELb0EEENS1_19SingleTileSchedulerILb1ELb0ELb1ELi128EEEEEEEEEvNT_6ParamsE:
        /* <DEDUP_REMOVED lines=17> */
.L_x_1575:
        /* <DEDUP_REMOVED lines=8> */
.L_x_1577:
[----:B------:R-:W-:-:S04]  /*0190*/  MOV R0, c[0x0][0x54c] ;  /* 0x0001530000007a02 */ /* 0x000fc80000000f00 */
.L_x_1576:
[----:B------:R-:W-:Y:S01]  /*01a0*/  USHF.L.U32 UR17, UR17, 0x7, URZ ;  /* 0x0000000711117899 */ /* 0x000fe2000800063f */
[----:B-----5:R-:W-:-:S05]  /*01b0*/  IMAD R0, R0, c[0x0][0x548], RZ ;  /* 0x0001520000007a24 */ /* 0x020fca00078e02ff */
[----:B------:R-:W-:-:S04]  /*01c0*/  ISETP.LE.AND P0, PT, R0, UR17, PT ;  /* 0x0000001100007c0c */ /* 0x000fc8000bf03270 */
[----:B------:R-:W-:-:S05]  /*01d0*/  SEL R0, R5, 0xffffffff, !P0 ;  /* 0xffffffff05007807 */ /* 0x000fca0004000000 */
[----:B------:R2:W-:Y:S01]  /*01e0*/  STL [R1+0x58], R0 ;  /* 0x0000580001007387 */ /* 0x0005e20000100800 */
[----:B------:R-:W-:Y:S05]  /*01f0*/  BRA `(.L_x_1578) ;  /* 0x0000013000007947 */ /* 0x000fea0003800000 */
.L_x_1574:
[----:B------:R-:W-:-:S04]  /*0200*/  ISETP.NE.U32.AND P0, PT, RZ, c[0x0][0x568], PT ;  /* 0x00015a00ff007a0c */ /* 0x000fc80003f05070 */
[----:B------:R-:W-:-:S13]  /*0210*/  ISETP.NE.AND.EX P0, PT, RZ, c[0x0][0x56c], PT, P0 ;  /* 0x00015b00ff007a0c */ /* 0x000fda0003f05300 */
[----:B------:R-:W-:Y:S05]  /*0220*/  @!P0 BRA `(.L_x_1579) ;  /* 0x0000002000008947 */ /* 0x000fea0003800000 */
[----:B------:R1:W5:Y:S01]  /*0230*/  LDG.E R0, [R2.64] ;  /* 0x0000001202007981 */ /* 0x000362000c1e1900 */
[----:B------:R-:W-:Y:S05]  /*0240*/  BRA `(.L_x_1580) ;  /* 0x0000009000007947 */ /* 0x000fea0003800000 */
.L_x_1579:
        /* <DEDUP_REMOVED lines=8> */
.L_x_1581:
[----:B------:R-:W-:-:S04]  /*02d0*/  MOV R0, c[0x0][0x54c] ;  /* 0x0001530000007a02 */ /* 0x000fc80000000f00 */
.L_x_1580:
[----:B------:R-:W-:Y:S01]  /*02e0*/  USHF.L.U32 UR17, UR17, 0x7, URZ ;  /* 0x0000000711117899 */ /* 0x000fe2000800063f */
[----:B-----5:R-:W-:-:S05]  /*02f0*/  IMAD R0, R0, c[0x0][0x548], RZ ;  /* 0x0001520000007a24 */ /* 0x020fca00078e02ff */
[----:B------:R-:W-:-:S04]  /*0300*/  ISETP.LE.AND P0, PT, R0, UR17, PT ;  /* 0x0000001100007c0c */ /* 0x000fc8000bf03270 */
[----:B------:R-:W-:-:S05]  /*0310*/  SEL R0, R5, 0xffffffff, !P0 ;  /* 0xffffffff05007807 */ /* 0x000fca0004000000 */
[----:B------:R2:W-:Y:S04]  /*0320*/  STL [R1+0x58], R0 ;  /* 0x0000580001007387 */ /* 0x0005e80000100800 */
.L_x_1578:
        /* <DEDUP_REMOVED lines=32> */
.L_x_1582:
[----:B------:R-:W-:-:S04]  /*0530*/  ISETP.NE.U32.AND P1, PT, RZ, c[0x0][0x368], PT ;  /* 0x0000da00ff007a0c */ /* 0x000fc80003f25070 */
[----:B------:R-:W-:-:S13]  /*0540*/  ISETP.NE.AND.EX P1, PT, RZ, c[0x0][0x36c], PT, P1 ;  /* 0x0000db00ff007a0c */ /* 0x000fda0003f25310 */
[----:B------:R-:W-:Y:S05]  /*0550*/  @!P1 BRA `(.L_x_1583) ;  /* 0x0000004000009947 */ /* 0x000fea0003800000 */
[----:B------:R-:W-:-:S05]  /*0560*/  IMAD.WIDE R2, R60, R9, c[0x0][0x368] ;  /* 0x0000da003c027625 */ /* 0x000fca00078e0209 */
[----:B------:R-:W2:Y:S02]  /*0570*/  LDG.E R0, [R2.64] ;  /* 0x0000001202007981 */ /* 0x000ea4000c1e1900 */
[----:B--2---:R1:W2:Y:S02]  /*0580*/  R2UR UR8, R0 ;  /* 0x00000000000873c2 */ /* 0x0042a400000e0000 */
[----:B-12---:R-:W-:Y:S05]  /*0590*/  BRA `(.L_x_1584) ;  /* 0x0000006000007947 */ /* 0x006fea0003800000 */
.L_x_1583:
[----:B------:R-:W-:Y:S05]  /*05a0*/  @!P2 BRA `(.L_x_1584) ;  /* 0x000000500000a947 */ /* 0x000fea0003800000 */
[----:B------:R1:W2:Y:S04]  /*05b0*/  LDG.E R0, [R2.64] ;  /* 0x0000001202007981 */ /* 0x0002a8000c1e1900 */
[----:B-1----:R-:W4:Y:S01]  /*05c0*/  LDG.E R2, [R2.64+0x4] ;  /* 0x0000041202027981 */ /* 0x002f22000c1e1900 */
[----:B--2---:R-:W1:Y:S08]  /*05d0*/  R2UR UR8, R0 ;  /* 0x00000000000873c2 */ /* 0x004e7000000e0000 */
[----:B----4-:R-:W1:Y:S02]  /*05e0*/  R2UR UR4, R2 ;  /* 0x00000000020473c2 */ /* 0x010e6400000e0000 */
[----:B-1----:R-:W-:-:S06]  /*05f0*/  UIADD3 UR8, -UR8, UR4, URZ ;  /* 0x0000000408087290 */ /* 0x002fcc000fffe13f */
.L_x_1584:
[----:B------:R-:W-:Y:S01]  /*0600*/  ULDC UR4, c[0x0][0x2c4] ;  /* 0x0000b10000047ab9 */ /* 0x000fe20000000800 */
[----:B-----5:R-:W-:Y:S01]  /*0610*/  IADD3 R7, R7, UR6, RZ ;  /* 0x0000000607077c10 */ /* 0x020fe2000fffe0ff */
[----:B------:R-:W-:Y:S01]  /*0620*/  UISETP.NE.AND UP1, UPT, UR4, 0x1, UPT ;  /* 0x000000010400788c */ /* 0x000fe2000bf25270 */
[----:B------:R-:W-:Y:S01]  /*0630*/  PLOP3.LUT P1, PT, PT, PT, PT, 0x80, 0x0 ;  /* 0x000000000000781c */ /* 0x000fe20003f2f070 */
[----:B------:R-:W-:Y:S01]  /*0640*/  UIADD3 UR8, -UR6, UR8, URZ ;  /* 0x0000000806087290 */ /* 0x000fe2000fffe13f */
[----:B------:R-:W-:Y:S01]  /*0650*/  CS2R R14, SRZ ;  /* 0x00000000000e7805 */ /* 0x000fe2000001ff00 */
[----:B------:R-:W-:Y:S01]  /*0660*/  ULDC.64 UR4, c[0x0][0x2c8] ;  /* 0x0000b20000047ab9 */ /* 0x000fe20000000a00 */
[----:B------:R-:W-:Y:S01]  /*0670*/  IMAD.MOV.U32 R126, RZ, RZ, RZ ;  /* 0x000000ffff7e7224 */ /* 0x000fe200078e00ff */
[----:B---3--:R-:W-:Y:S01]  /*0680*/  UIADD3 UR6, UR8, 0x40, -UR11 ;  /* 0x0000004008067890 */ /* 0x008fe2000fffe80b */
[----:B------:R-:W-:Y:S01]  /*0690*/  IMAD.MOV.U32 R124, RZ, RZ, RZ ;  /* 0x000000ffff7c7224 */ /* 0x000fe200078e00ff */
[----:B------:R-:W-:Y:S01]  /*06a0*/  CS2R R130, SRZ ;  /* 0x0000000000827805 */ /* 0x000fe2000001ff00 */
[----:B------:R-:W-:Y:S01]  /*06b0*/  CS2R R128, SRZ ;  /* 0x0000000000807805 */ /* 0x000fe2000001ff00 */
[----:B------:R-:W-:Y:S01]  /*06c0*/  CS2R R16, SRZ ;  /* 0x0000000000107805 */ /* 0x000fe2000001ff00 */
[----:B------:R-:W-:Y:S01]  /*06d0*/  @UP1 UIADD3 UR12, UR17, 0x7f, URZ ;  /* 0x0000007f110c1890 */ /* 0x000fe2000fffe03f */
[----:B------:R-:W-:Y:S01]  /*06e0*/  MOV R122, RZ ;  /* 0x000000ff007a7202 */ /* 0x000fe20000000f00 */
[----:B------:R-:W-:Y:S01]  /*06f0*/  IMAD.MOV.U32 R11, RZ, RZ, RZ ;  /* 0x000000ffff0b7224 */ /* 0x000fe200078e00ff */
[----:B------:R-:W-:Y:S01]  /*0700*/  MOV R120, RZ ;  /* 0x000000ff00787202 */ /* 0x000fe20000000f00 */
[----:B------:R-:W-:Y:S01]  /*0710*/  UIMAD.WIDE.U32 UR12, UR12, UR4, URZ ;  /* 0x000000040c0c72a5 */ /* 0x000fe2000f8e003f */
[----:B------:R-:W-:Y:S01]  /*0720*/  CS2R R12, SRZ ;  /* 0x00000000000c7805 */ /* 0x000fe2000001ff00 */
[----:B------:R-:W-:Y:S01]  /*0730*/  UIADD3 UR4, UR17, 0x7f, URZ ;  /* 0x0000007f11047890 */ /* 0x000fe2000fffe03f */
[----:B------:R-:W-:Y:S01]  /*0740*/  IMAD.MOV.U32 R118, RZ, RZ, RZ ;  /* 0x000000ffff767224 */ /* 0x000fe200078e00ff */
[----:B------:R-:W-:Y:S01]  /*0750*/  @UP1 USHF.R.U32.HI UR4, URZ, UR5, UR13 ;  /* 0x000000053f041299 */ /* 0x000fe2000801160d */
[----:B------:R-:W-:Y:S01]  /*0760*/  MOV R116, RZ ;  /* 0x000000ff00747202 */ /* 0x000fe20000000f00 */
[----:B------:R-:W-:Y:S01]  /*0770*/  UIADD3 UR5, UR8, 0x3f, URZ ;  /* 0x0000003f08057890 */ /* 0x000fe2000fffe03f */
[----:B------:R-:W-:Y:S01]  /*0780*/  IMAD.MOV.U32 R110, RZ, RZ, RZ ;  /* 0x000000ffff6e7224 */ /* 0x000fe200078e00ff */
[----:B------:R-:W-:Y:S01]  /*0790*/  UIADD3 UR6, UR6, UR4, URZ ;  /* 0x0000000406067290 */ /* 0x000fe2000fffe03f */
[----:B------:R-:W-:Y:S01]  /*07a0*/  CS2R R18, SRZ ;  /* 0x0000000000127805 */ /* 0x000fe2000001ff00 */
[----:B------:R-:W-:Y:S01]  /*07b0*/  USHF.R.S32.HI UR7, URZ, 0x1f, UR5 ;  /* 0x0000001f3f077899 */ /* 0x000fe20008011405 */
[----:B------:R-:W-:Y:S01]  /*07c0*/  MOV R108, RZ ;  /* 0x000000ff006c7202 */ /* 0x000fe20000000f00 */
[----:B------:R-:W-:Y:S01]  /*07d0*/  USHF.R.S32.HI UR4, URZ, 0x1f, UR6 ;  /* 0x0000001f3f047899 */ /* 0x000fe20008011406 */
[----:B------:R-:W-:Y:S01]  /*07e0*/  IMAD.MOV.U32 R114, RZ, RZ, RZ ;  /* 0x000000ffff727224 */ /* 0x000fe200078e00ff */
[----:B------:R-:W-:Y:S01]  /*07f0*/  ULEA.HI UR7, UR7, UR5, URZ, 0x6 ;  /* 0x0000000507077291 */ /* 0x000fe2000f8f303f */
[----:B------:R-:W-:Y:S01]  /*0800*/  CS2R R20, SRZ ;  /* 0x0000000000147805 */ /* 0x000fe2000001ff00 */
[----:B------:R-:W-:Y:S01]  /*0810*/  ULEA.HI UR4, UR4, UR6, URZ, 0x6 ;  /* 0x0000000604047291 */ /* 0x000fe2000f8f303f */
[----:B------:R-:W-:Y:S01]  /*0820*/  MOV R112, RZ ;  /* 0x000000ff00707202 */ /* 0x000fe20000000f00 */
[----:B------:R-:W-:Y:S01]  /*0830*/  USHF.R.S32.HI UR7, URZ, 0x6, UR7 ;  /* 0x000000063f077899 */ /* 0x000fe20008011407 */
[----:B------:R-:W-:Y:S01]  /*0840*/  IMAD.MOV.U32 R106, RZ, RZ, RZ ;  /* 0x000000ffff6a7224 */ /* 0x000fe200078e00ff */
[----:B------:R-:W-:Y:S01]  /*0850*/  USHF.R.S32.HI UR4, URZ, 0x6, UR4 ;  /* 0x000000063f047899 */ /* 0x000fe20008011404 */
[----:B------:R-:W-:Y:S01]  /*0860*/  CS2R R22, SRZ ;  /* 0x0000000000167805 */ /* 0x000fe2000001ff00 */
[----:B------:R-:W-:Y:S01]  /*0870*/  MOV R104, RZ ;  /* 0x000000ff00687202 */ /* 0x000fe20000000f00 */
[----:B------:R-:W-:Y:S01]  /*0880*/  IMAD.MOV.U32 R102, RZ, RZ, RZ ;  /* 0x000000ffff667224 */ /* 0x000fe200078e00ff */
[----:B------:R-:W-:Y:S01]  /*0890*/  UISETP.LT.AND UP0, UPT, UR7, UR4, UPT ;  /* 0x000000040700728c */ /* 0x000fe2000bf01270 */
[----:B------:R-:W-:Y:S01]  /*08a0*/  CS2R R24, SRZ ;  /* 0x0000000000187805 */ /* 0x000fe2000001ff00 */
[----:B------:R-:W-:Y:S01]  /*08b0*/  MOV R100, RZ ;  /* 0x000000ff00647202 */ /* 0x000fe20000000f00 */
[----:B------:R-:W-:Y:S01]  /*08c0*/  IMAD.MOV.U32 R94, RZ, RZ, RZ ;  /* 0x000000ffff5e7224 */ /* 0x000fe200078e00ff */
[----:B------:R-:W-:Y:S01]  /*08d0*/  USEL UR25, UR7, UR4, UP0 ;  /* 0x0000000407197287 */ /* 0x000fe20008000000 */
[----:B------:R-:W-:Y:S01]  /*08e0*/  CS2R R26, SRZ ;  /* 0x00000000001a7805 */ /* 0x000fe2000001ff00 */
[----:B------:R-:W-:Y:S01]  /*08f0*/  MOV R92, RZ ;  /* 0x000000ff005c7202 */ /* 0x000fe20000000f00 */
[----:B------:R-:W-:Y:S01]  /*0900*/  IMAD.MOV.U32 R98, RZ, RZ, RZ ;  /* 0x000000ffff627224 */ /* 0x000fe200078e00ff */
[----:B------:R-:W-:Y:S01]  /*0910*/  UISETP.GE.AND UP0, UPT, UR25, 0x1, UPT ;  /* 0x000000011900788c */ /* 0x000fe2000bf06270 */
[----:B------:R-:W-:Y:S01]  /*0920*/  CS2R R28, SRZ ;  /* 0x00000000001c7805 */ /* 0x000fe2000001ff00 */
[----:B------:R-:W-:Y:S01]  /*0930*/  MOV R96, RZ ;  /* 0x000000ff00607202 */ /* 0x000fe20000000f00 */
[----:B------:R-:W-:Y:S01]  /*0940*/  IMAD.MOV.U32 R90, RZ, RZ, RZ ;  /* 0x000000ffff5a7224 */ /* 0x000fe200078e00ff */
[----:B------:R-:W-:Y:S01]  /*0950*/  CS2R R30, SRZ ;  /* 0x00000000001e7805 */ /* 0x000fe2000001ff00 */
[----:B------:R-:W-:Y:S01]  /*0960*/  MOV R88, RZ ;  /* 0x000000ff00587202 */ /* 0x000fe20000000f00 */
[----:B------:R-:W-:Y:S01]  /*0970*/  IMAD.MOV.U32 R86, RZ, RZ, RZ ;  /* 0x000000ffff567224 */ /* 0x000fe200078e00ff */
[----:B------:R-:W-:Y:S01]  /*0980*/  PLOP3.LUT P3, PT, PT, PT, UP0, 0x80, 0x0 ;  /* 0x000000000000781c */ /* 0x000fe20003f6f008 */
[----:B------:R-:W-:Y:S01]  /*0990*/  IMAD.MOV.U32 R84, RZ, RZ, RZ ;  /* 0x000000ffff547224 */ /* 0x000fe200078e00ff */
[----:B------:R-:W-:Y:S01]  /*09a0*/  MOV R33, RZ ;  /* 0x000000ff00217202 */ /* 0x000fe20000000f00 */
        /* <DEDUP_REMOVED lines=61> */
[----:B------:R-:W-:Y:S01]  /*0d80*/  ULDC UR4, c[0x0][0x2c4] ;  /* 0x0000b10000047ab9 */ /* 0x000fe20000000800 */
[----:B------:R-:W-:Y:S01]  /*0d90*/  SHF.R.S32.HI R0, RZ, 0x1f, R6 ;  /* 0x0000001fff007819 */ /* 0x000fe20000011406 */
[----:B------:R-:W3:Y:S01]  /*0da0*/  S2R R17, SR_CTAID.Y ;  /* 0x0000000000117919 */ /* 0x000ee20000002600 */
[-C--:B------:R-:W-:Y:S01]  /*0db0*/  LEA.HI R4, R157, R159.reuse, RZ, 0x3 ;  /* 0x0000009f9d047211 */ /* 0x080fe200078f18ff */
[----:B------:R-:W-:Y:S01]  /*0dc0*/  UIMAD UR4, UR11, UR4, URZ ;  /* 0x000000040b0472a4 */ /* 0x000fe2000f8e023f */
[----:B------:R-:W-:Y:S01]  /*0dd0*/  SHF.R.S32.HI R8, RZ, 0x1f, R7 ;  /* 0x0000001fff087819 */ /* 0x000fe20000011407 */
[----:B------:R-:W-:Y:S01]  /*0de0*/  IMAD R0, R0, c[0x0][0x178], RZ ;  /* 0x00005e0000007a24 */ /* 0x000fe200078e02ff */
[----:B------:R-:W-:Y:S01]  /*0df0*/  SHF.R.S32.HI R19, RZ, 0x3, R4 ;  /* 0x00000003ff137819 */ /* 0x000fe20000011404 */
[----:B------:R-:W-:Y:S01]  /*0e00*/  BSSY B0, `(.L_x_1586) ;  /* 0x0000076000007945 */ /* 0x000fe20003800000 */
[----:B------:R-:W-:Y:S01]  /*0e10*/  LOP3.LUT R4, R4, 0xfffffff8, RZ, 0xc0, !PT ;  /* 0xfffffff804047812 */ /* 0x000fe200078ec0ff */
[----:B------:R-:W-:Y:S01]  /*0e20*/  IMAD R0, R6, c[0x0][0x17c], R0 ;  /* 0x00005f0006007a24 */ /* 0x000fe200078e0200 */
[----:B------:R-:W-:Y:S01]  /*0e30*/  SHF.R.S32.HI R18, RZ, 0x1f, R60 ;  /* 0x0000001fff127819 */ /* 0x000fe2000001143c */
[----:B------:R-:W-:Y:S01]  /*0e40*/  IMAD.SHL.U32 R5, R19, 0x40, RZ ;  /* 0x0000004013057824 */ /* 0x000fe200078e00ff */
[----:B------:R-:W-:Y:S01]  /*0e50*/  LEA.HI R24, R157, R159, RZ, 0x4 ;  /* 0x0000009f9d187211 */ /* 0x000fe200078f20ff */
[----:B------:R-:W-:Y:S01]  /*0e60*/  IMAD.IADD R44, R159, 0x1, -R4 ;  /* 0x000000019f2c7824 */ /* 0x000fe200078e0a04 */
[----:B------:R-:W-:-:S03]  /*0e70*/  SEL R10, R18, RZ, !P0 ;  /* 0x000000ff120a7207 */ /* 0x000fc60004000000 */
[C---:B------:R-:W-:Y:S02]  /*0e80*/  IMAD.SHL.U32 R12, R44.reuse, 0x8, RZ ;  /* 0x000000082c0c7824 */ /* 0x040fe400078e00ff */
[----:B------:R-:W-:Y:S02]  /*0e90*/  IMAD R9, R44, 0x10, R19 ;  /* 0x000000102c097824 */ /* 0x000fe400078e0213 */
[----:B------:R-:W-:Y:S01]  /*0ea0*/  IMAD R10, R10, c[0x0][0x1c0], RZ ;  /* 0x000070000a0a7a24 */ /* 0x000fe200078e02ff */
[----:B------:R-:W-:Y:S01]  /*0eb0*/  IADD3 R4, R12, 0x40, RZ ;  /* 0x000000400c047810 */ /* 0x000fe20007ffe0ff */
[----:B-1----:R-:W-:Y:S01]  /*0ec0*/  IMAD.WIDE.U32 R2, R6, c[0x0][0x178], RZ ;  /* 0x00005e0006027a25 */ /* 0x002fe200078e00ff */
[----:B------:R-:W-:Y:S02]  /*0ed0*/  IADD3 R9, R9, UR17, RZ ;  /* 0x0000001109097c10 */ /* 0x000fe4000fffe0ff */
[----:B------:R-:W-:Y:S02]  /*0ee0*/  ISETP.GE.AND P4, PT, R4, c[0x0][0x1d4], PT ;  /* 0x0000750004007a0c */ /* 0x000fe40003f86270 */
[----:B------:R-:W-:-:S02]  /*0ef0*/  IADD3 R3, R3, R0, RZ ;  /* 0x0000000003037210 */ /* 0x000fc40007ffe0ff */
[----:B------:R-:W-:Y:S02]  /*0f00*/  LOP3.LUT R0, R5, 0x1c0, RZ, 0xc0, !PT ;  /* 0x000001c005007812 */ /* 0x000fe400078ec0ff */
[----:B---3--:R-:W-:Y:S01]  /*0f10*/  SHF.R.S32.HI R16, RZ, 0x1f, R17 ;  /* 0x0000001fff107819 */ /* 0x008fe20000011411 */
[----:B------:R-:W-:Y:S01]  /*0f20*/  IMAD.WIDE.U32 R2, R17, c[0x0][0x1b8], R2 ;  /* 0x00006e0011027a25 */ /* 0x000fe200078e0002 */
[----:B------:R-:W-:Y:S02]  /*0f30*/  LOP3.LUT R6, R0, 0x38, R12, 0xf8, !PT ;  /* 0x0000003800067812 */ /* 0x000fe400078ef80c */
[----:B------:R-:W-:Y:S02]  /*0f40*/  SHF.R.U32.HI R5, RZ, 0x3, R0 ;  /* 0x00000003ff057819 */ /* 0x000fe40000011600 */
[----:B------:R-:W-:Y:S02]  /*0f50*/  IADD3 R0, P3, R7, R19, RZ ;  /* 0x0000001307007210 */ /* 0x000fe40007f7e0ff */
[----:B------:R-:W-:Y:S01]  /*0f60*/  LOP3.LUT R21, R6, R5, RZ, 0x3c, !PT ;  /* 0x0000000506157212 */ /* 0x000fe200078e3cff */
[----:B------:R-:W-:Y:S01]  /*0f70*/  IMAD R5, R16, c[0x0][0x1b8], RZ ;  /* 0x00006e0010057a24 */ /* 0x000fe200078e02ff */
[----:B------:R-:W-:-:S02]  /*0f80*/  LEA.HI.X.SX32 R4, R19, R8, 0x1, P3 ;  /* 0x0000000813047211 */ /* 0x000fc400018f0eff */
[----:B------:R-:W-:Y:S01]  /*0f90*/  PLOP3.LUT P3, PT, PT, PT, UP1, 0x80, 0x0 ;  /* 0x000000000000781c */ /* 0x000fe20003f6f018 */
[----:B------:R-:W-:Y:S01]  /*0fa0*/  IMAD R8, R17, c[0x0][0x1bc], R5 ;  /* 0x00006f0011087a24 */ /* 0x000fe200078e0205 */
[----:B------:R-:W-:Y:S01]  /*0fb0*/  SHF.R.S32.HI R13, RZ, 0x1f, R12 ;  /* 0x0000001fff0d7819 */ /* 0x000fe2000001140c */
[----:B------:R-:W-:Y:S01]  /*0fc0*/  IMAD R5, R4, c[0x0][0x1e0], RZ ;  /* 0x0000780004057a24 */ /* 0x000fe200078e02ff */
[----:B------:R-:W-:Y:S01]  /*0fd0*/  ISETP.GE.AND P5, PT, R12, c[0x0][0x1d4], PT ;  /* 0x000075000c007a0c */ /* 0x000fe20003fa6270 */
[----:B------:R-:W-:Y:S01]  /*0fe0*/  IMAD R4, R4, c[0x0][0x208], RZ ;  /* 0x0000820004047a24 */ /* 0x000fe200078e02ff */
[----:B------:R-:W-:Y:S01]  /*0ff0*/  IADD3 R3, R3, R8, RZ ;  /* 0x0000000803037210 */ /* 0x000fe20007ffe0ff */
[----:B------:R-:W-:Y:S01]  /*1000*/  IMAD R14, R0, c[0x0][0x1e4], R5 ;  /* 0x00007900000e7a24 */ /* 0x000fe200078e0205 */
[----:B------:R-:W-:Y:S01]  /*1010*/  SEL R8, R60, RZ, !P0 ;  /* 0x000000ff3c087207 */ /* 0x000fe20004000000 */
[C---:B------:R-:W-:Y:S02]  /*1020*/  IMAD R15, R0.reuse, c[0x0][0x20c], R4 ;  /* 0x00008300000f7a24 */ /* 0x040fe400078e0204 */
[----:B------:R-:W-:-:S04]  /*1030*/  IMAD.WIDE.U32 R6, R0, c[0x0][0x1e0], R12 ;  /* 0x0000780000067a25 */ /* 0x000fc800078e000c */
[----:B------:R-:W-:-:S04]  /*1040*/  @P3 IMAD.HI.U32 R11, R9, c[0x0][0x2c8], RZ ;  /* 0x0000b200090b3a27 */ /* 0x000fc800078e00ff */
[----:B------:R-:W-:-:S04]  /*1050*/  IMAD.WIDE.U32 R4, R0, c[0x0][0x208], R12 ;  /* 0x0000820000047a25 */ /* 0x000fc800078e000c */
[----:B------:R-:W-:Y:S01]  /*1060*/  IMAD.MOV.U32 R0, RZ, RZ, R9 ;  /* 0x000000ffff007224 */ /* 0x000fe200078e0009 */
[----:B------:R-:W-:Y:S01]  /*1070*/  @P3 SHF.R.U32.HI R0, RZ, c[0x0][0x2cc], R11 ;  /* 0x0000b300ff003a19 */ /* 0x000fe2000001160b */
[C---:B------:R-:W-:Y:S01]  /*1080*/  IMAD R11, R8.reuse, c[0x0][0x1c4], R10 ;  /* 0x00007100080b7a24 */ /* 0x040fe200078e020a */
[----:B------:R-:W-:Y:S01]  /*1090*/  IADD3 R5, R5, R15, RZ ;  /* 0x0000000f05057210 */ /* 0x000fe20007ffe0ff */
[----:B------:R-:W-:Y:S01]  /*10a0*/  IMAD.WIDE.U32 R2, R8, c[0x0][0x1c0], R2 ;  /* 0x0000700008027a25 */ /* 0x000fe200078e0002 */
[----:B------:R-:W-:-:S03]  /*10b0*/  SHF.R.S32.HI R8, RZ, 0x1f, R0 ;  /* 0x0000001fff087819 */ /* 0x000fc60000011400 */
[----:B------:R-:W-:Y:S02]  /*10c0*/  IMAD.MOV R10, RZ, RZ, -R0 ;  /* 0x000000ffff0a7224 */ /* 0x000fe400078e0a00 */
[----:B------:R-:W-:Y:S02]  /*10d0*/  IMAD.IADD R3, R3, 0x1, R11 ;  /* 0x0000000103037824 */ /* 0x000fe400078e020b */
[----:B------:R-:W-:Y:S01]  /*10e0*/  IMAD R10, R10, c[0x0][0x2c4], R9 ;  /* 0x0000b1000a0a7a24 */ /* 0x000fe200078e0209 */
[----:B------:R-:W-:Y:S01]  /*10f0*/  LOP3.LUT R9, R24, 0xfffffff0, RZ, 0xc0, !PT ;  /* 0xfffffff018097812 */ /* 0x000fe200078ec0ff */
[----:B------:R-:W-:Y:S02]  /*1100*/  IMAD R8, R8, c[0x0][0x1b0], RZ ;  /* 0x00006c0008087a24 */ /* 0x000fe400078e02ff */
[----:B------:R-:W-:Y:S01]  /*1110*/  IMAD.WIDE.U32 R2, R0, c[0x0][0x1b0], R2 ;  /* 0x00006c0000027a25 */ /* 0x000fe200078e0002 */
[----:B------:R-:W-:-:S03]  /*1120*/  SHF.R.S32.HI R11, RZ, 0x1f, R10 ;  /* 0x0000001fff0b7819 */ /* 0x000fc6000001140a */
[----:B------:R-:W-:Y:S01]  /*1130*/  IMAD R8, R0, c[0x0][0x1b4], R8 ;  /* 0x00006d0000087a24 */ /* 0x000fe200078e0208 */
[----:B------:R-:W-:Y:S01]  /*1140*/  IADD3 R0, -R9, R159, RZ ;  /* 0x0000009f09007210 */ /* 0x000fe20007ffe1ff */
[----:B------:R-:W-:Y:S02]  /*1150*/  IMAD.IADD R7, R7, 0x1, R14 ;  /* 0x0000000107077824 */ /* 0x000fe400078e020e */
[----:B------:R-:W-:Y:S02]  /*1160*/  IMAD.IADD R3, R3, 0x1, R8 ;  /* 0x0000000103037824 */ /* 0x000fe400078e0208 */
        /* <DEDUP_REMOVED lines=14> */
[----:B------:R-:W-:Y:S01]  /*1250*/  LEA.HI R11, R157, R159, RZ, 0x6 ;  /* 0x0000009f9d0b7211 */ /* 0x000fe200078f30ff */
[----:B------:R-:W-:Y:S01]  /*1260*/  IMAD.IADD R22, R0, 0x1, -R10 ;  /* 0x0000000100167824 */ /* 0x000fe200078e0a0a */
[----:B------:R-:W-:Y:S01]  /*1270*/  IADD3 R7, R7, R15, RZ ;  /* 0x0000000f07077210 */ /* 0x000fe20007ffe0ff */
[----:B------:R-:W-:Y:S01]  /*1280*/  IMAD.IADD R9, R9, 0x1, R14 ;  /* 0x0000000109097824 */ /* 0x000fe200078e020e */
[----:B------:R-:W-:Y:S01]  /*1290*/  LEA.HI.X R16, R4, c[0x0][0x164], R2, 0x1, P0 ;  /* 0x0000590004107a11 */ /* 0x000fe200000f0c02 */
[----:B------:R-:W-:Y:S01]  /*12a0*/  IMAD.SHL.U32 R11, R11, 0x8, RZ ;  /* 0x000000080b0b7824 */ /* 0x000fe200078e00ff */
[----:B------:R-:W-:Y:S01]  /*12b0*/  IADD3 R15, R19, UR17, RZ ;  /* 0x00000011130f7c10 */ /* 0x000fe2000fffe0ff */
[----:B------:R1:W3:Y:S01]  /*12c0*/  SHFL.IDX PT, R4, R17, RZ, 0x181f ;  /* 0x00181fff11047589 */ /* 0x0002e200000e0000 */
[----:B------:R-:W-:-:S02]  /*12d0*/  SHF.L.U32 R14, R44, 0x3, RZ ;  /* 0x000000032c0e7819 */ /* 0x000fc400000006ff */
[----:B------:R-:W-:Y:S01]  /*12e0*/  ISETP.GE.AND P0, PT, R15, UR4, PT ;  /* 0x000000040f007c0c */ /* 0x000fe2000bf06270 */
[----:B------:R1:W4:Y:S01]  /*12f0*/  SHFL.IDX PT, R5, R16, RZ, 0x181f ;  /* 0x00181fff10057589 */ /* 0x00032200000e0000 */
[----:B------:R-:W-:Y:S02]  /*1300*/  LOP3.LUT R11, R21, 0xfffffe00, R11, 0xf8, !PT ;  /* 0xfffffe00150b7812 */ /* 0x000fe400078ef80b */
[----:B--2---:R-:W-:Y:S01]  /*1310*/  @P1 MOV R2, R20 ;  /* 0x0000001400021202 */ /* 0x004fe20000000f00 */
[----:B------:R-:W-:Y:S01]  /*1320*/  @!P1 IMAD.MOV.U32 R2, RZ, RZ, R60 ;  /* 0x000000ffff029224 */ /* 0x000fe200078e003c */
[----:B------:R-:W-:Y:S01]  /*1330*/  @P1 SHF.R.S32.HI R3, RZ, 0x1f, R20 ;  /* 0x0000001fff031819 */ /* 0x000fe20000011414 */
[----:B------:R-:W-:Y:S01]  /*1340*/  @!P1 IMAD.MOV.U32 R3, RZ, RZ, R18 ;  /* 0x000000ffff039224 */ /* 0x000fe200078e0012 */
[----:B------:R-:W-:Y:S01]  /*1350*/  IADD3 R18, R14, 0x40, RZ ;  /* 0x000000400e127810 */ /* 0x000fe20007ffe0ff */
[----:B------:R-:W-:Y:S01]  /*1360*/  IMAD.MOV.U32 R20, RZ, RZ, 0x20 ;  /* 0x00000020ff147424 */ /* 0x000fe200078e00ff */
[----:B------:R-:W-:-:S02]  /*1370*/  SEL R0, R2, RZ, !P2 ;  /* 0x000000ff02007207 */ /* 0x000fc40005000000 */
[----:B------:R-:W-:Y:S02]  /*1380*/  SEL R2, R3, RZ, !P2 ;  /* 0x000000ff03027207 */ /* 0x000fe40005000000 */
[----:B------:R-:W-:Y:S01]  /*1390*/  R2P PR, R22, 0x6 ;  /* 0x0000000616007804 */ /* 0x000fe20000000000 */
[----:B------:R-:W-:Y:S01]  /*13a0*/  IMAD.WIDE.U32 R30, R0, c[0x0][0x218], R6 ;  /* 0x00008600001e7a25 */ /* 0x000fe200078e0006 */
[----:B------:R-:W-:Y:S02]  /*13b0*/  MOV R3, 0x10 ;  /* 0x0000001000037802 */ /* 0x000fe40000000f00 */
[----:B------:R-:W-:Y:S01]  /*13c0*/  ISETP.GE.AND P6, PT, R14, c[0x0][0x198], PT ;  /* 0x000066000e007a0c */ /* 0x000fe20003fc6270 */
[C---:B------:R-:W-:Y:S01]  /*13d0*/  IMAD R10, R2.reuse, c[0x0][0x1f0], RZ ;  /* 0x00007c00020a7a24 */ /* 0x040fe200078e02ff */
[----:B------:R-:W-:Y:S01]  /*13e0*/  SEL R3, R3, 0xfffffff0, !P1 ;  /* 0xfffffff003037807 */ /* 0x000fe20004800000 */
[----:B------:R-:W-:Y:S01]  /*13f0*/  IMAD R2, R2, c[0x0][0x218], RZ ;  /* 0x0000860002027a24 */ /* 0x000fe200078e02ff */
[----:B------:R-:W-:Y:S01]  /*1400*/  ISETP.GE.AND P1, PT, R18, c[0x0][0x198], PT ;  /* 0x0000660012007a0c */ /* 0x000fe20003f26270 */
[----:B------:R-:W-:-:S02]  /*1410*/  IMAD R10, R0, c[0x0][0x1f4], R10 ;  /* 0x00007d00000a7a24 */ /* 0x000fc400078e020a */
[C---:B------:R-:W-:Y:S02]  /*1420*/  IMAD R2, R0.reuse, c[0x0][0x21c], R2 ;  /* 0x0000870000027a24 */ /* 0x040fe400078e0202 */
[----:B------:R-:W-:Y:S01]  /*1430*/  IMAD.WIDE.U32 R26, R0, c[0x0][0x1f0], R8 ;  /* 0x00007c00001a7a25 */ /* 0x000fe200078e0008 */
[----:B------:R-:W-:Y:S02]  /*1440*/  SEL R0, R20, 0xffffffe0, !P2 ;  /* 0xffffffe014007807 */ /* 0x000fe40005000000 */
[----:B------:R-:W-:Y:S01]  /*1450*/  IADD3 R29, R31, R2, RZ ;  /* 0x000000021f1d7210 */ /* 0x000fe20007ffe0ff */
[----:B------:R-:W-:Y:S01]  /*1460*/  IMAD.IADD R33, R27, 0x1, R10 ;  /* 0x000000011b217824 */ /* 0x000fe200078e020a */
[----:B------:R1:W-:Y:S04]  /*1470*/  STL.64 [R1+0x48], R26 ;  /* 0x0000481a01007387 */ /* 0x0003e80000100a00 */
        /* <DEDUP_REMOVED lines=14> */
.L_x_1587:
[----:B---34-:R-:W-:Y:S05]  /*1560*/  BSYNC B0 ;  /* 0x0000000000007941 */ /* 0x018fea0003800000 */
.L_x_1586:
[----:B--2---:R-:W-:Y:S01]  /*1570*/  IADD3 R2, R15, 0x10, RZ ;  /* 0x000000100f027810 */ /* 0x004fe20007ffe0ff */
[----:B------:R2:W3:Y:S01]  /*1580*/  SHFL.IDX PT, R5, R16, 0x1, 0x181f ;  /* 0x00381f0010057f89 */ /* 0x0004e200000e0000 */
[----:B------:R-:W-:Y:S02]  /*1590*/  BSSY B0, `(.L_x_1588) ;  /* 0x000000e000007945 */ /* 0x000fe40003800000 */
[----:B------:R-:W-:Y:S01]  /*15a0*/  ISETP.GE.AND P0, PT, R2, UR4, PT ;  /* 0x0000000402007c0c */ /* 0x000fe2000bf06270 */
        /* <DEDUP_REMOVED lines=12> */
.L_x_1589:
[----:B------:R-:W-:Y:S05]  /*1670*/  BSYNC B0 ;  /* 0x0000000000007941 */ /* 0x000fea0003800000 */
.L_x_1588:
[----:B---3--:R-:W-:Y:S01]  /*1680*/  IADD3 R2, R15, 0x20, RZ ;  /* 0x000000200f027810 */ /* 0x008fe20007ffe0ff */
[----:B------:R3:W1:Y:S01]  /*1690*/  SHFL.IDX PT, R5, R16, 0x2, 0x181f ;  /* 0x00581f0010057f89 */ /* 0x00066200000e0000 */
[----:B------:R-:W-:Y:S02]  /*16a0*/  BSSY B0, `(.L_x_1590) ;  /* 0x000000e000007945 */ /* 0x000fe40003800000 */
[----:B------:R-:W-:Y:S01]  /*16b0*/  ISETP.GE.AND P0, PT, R2, UR4, PT ;  /* 0x0000000402007c0c */ /* 0x000fe2000bf06270 */
        /* <DEDUP_REMOVED lines=12> */
.L_x_1591:
[----:B------:R-:W-:Y:S05]  /*1780*/  BSYNC B0 ;  /* 0x0000000000007941 */ /* 0x000fea0003800000 */
.L_x_1590:
[----:B-1----:R-:W-:Y:S01]  /*1790*/  IADD3 R2, R15, 0x30, RZ ;  /* 0x000000300f027810 */ /* 0x002fe20007ffe0ff */
[----:B------:R1:W2:Y:S01]  /*17a0*/  SHFL.IDX PT, R5, R16, 0x3, 0x181f ;  /* 0x00781f0010057f89 */ /* 0x0002a200000e0000 */
[----:B------:R-:W-:Y:S02]  /*17b0*/  BSSY B0, `(.L_x_1592) ;  /* 0x000000e000007945 */ /* 0x000fe40003800000 */
[----:B------:R-:W-:Y:S01]  /*17c0*/  ISETP.GE.AND P0, PT, R2, UR4, PT ;  /* 0x0000000402007c0c */ /* 0x000fe2000bf06270 */
        /* <DEDUP_REMOVED lines=12> */
.L_x_1593:
[----:B------:R-:W-:Y:S05]  /*1890*/  BSYNC B0 ;  /* 0x0000000000007941 */ /* 0x000fea0003800000 */
.L_x_1592:
[----:B--2---:R-:W-:Y:S01]  /*18a0*/  IADD3 R2, R15, 0x40, RZ ;  /* 0x000000400f027810 */ /* 0x004fe20007ffe0ff */
        /* <DEDUP_REMOVED lines=15> */
.L_x_1595:
[----:B------:R-:W-:Y:S05]  /*19a0*/  BSYNC B0 ;  /* 0x0000000000007941 */ /* 0x000fea0003800000 */
.L_x_1594:
        /* <DEDUP_REMOVED lines=16> */
.L_x_1597:
[----:B------:R-:W-:Y:S05]  /*1ab0*/  BSYNC B0 ;  /* 0x0000000000007941 */ /* 0x000fea0003800000 */
.L_x_1596:
        /* <DEDUP_REMOVED lines=16> */
.L_x_1599:
[----:B------:R-:W-:Y:S05]  /*1bc0*/  BSYNC B0 ;  /* 0x0000000000007941 */ /* 0x000fea0003800000 */
.L_x_1598:
[----:B-1----:R-:W-:Y:S01]  /*1bd0*/  IADD3 R2, R15, 0x70, RZ ;  /* 0x000000700f027810 */ /* 0x002fe20007ffe0ff */
[----:B------:R-:W1:Y:S01]  /*1be0*/  SHFL.IDX PT, R6, R17, 0x7, 0x181f ;  /* 0x00f81f0011067f89 */ /* 0x000e6200000e0000 */
[----:B------:R-:W-:Y:S01]  /*1bf0*/  UIADD3 UR21, UR25, -0x1, URZ ;  /* 0xffffffff19157890 */ /* 0x000fe2000fffe03f */
[----:B----4-:R-:W-:Y:S01]  /*1c00*/  IADD3 R4, -R19, UR8, RZ ;  /* 0x0000000813047c10 */ /* 0x010fe2000fffe1ff */
[----:B------:R-:W-:Y:S01]  /*1c10*/  ULDC.64 UR6, c[0x0][0x1e0] ;  /* 0x0000780000067ab9 */ /* 0x000fe20000000a00 */
[----:B------:R-:W-:Y:S01]  /*1c20*/  ISETP.GE.AND P2, PT, R2, UR4, PT ;  /* 0x0000000402007c0c */ /* 0x000fe2000bf46270 */
[----:B------:R-:W4:Y:S01]  /*1c30*/  SHFL.IDX PT, R7, R16, 0x7, 0x181f ;  /* 0x00f81f0010077f89 */ /* 0x000f2200000e0000 */
[----:B------:R-:W-:Y:S01]  /*1c40*/  UMOV UR22, 0x6 ;  /* 0x0000000600167882 */ /* 0x000fe20000000000 */
[----:B------:R-:W-:Y:S01]  /*1c50*/  IMAD.U32 R2, RZ, RZ, UR21 ;  /* 0x00000015ff027e24 */ /* 0x000fe2000f8e00ff */
[----:B------:R-:W-:Y:S01]  /*1c60*/  USHF.L.U32 UR23, UR6, 0x6, URZ ;  /* 0x0000000606177899 */ /* 0x000fe2000800063f */
[----:B------:R-:W-:Y:S01]  /*1c70*/  IMAD.SHL.U32 R245, R11, 0x2, RZ ;  /* 0x000000020bf57824 */ /* 0x000fe200078e00ff */
[----:B------:R-:W-:Y:S01]  /*1c80*/  USHF.L.U64.HI UR22, UR6, UR22, UR7 ;  /* 0x0000001606167299 */ /* 0x000fe20008010207 */
[----:B------:R-:W-:Y:S01]  /*1c90*/  IMAD R2, R2, -0x40, R4 ;  /* 0xffffffc002027824 */ /* 0x000fe200078e0204 */
[----:B------:R-:W-:Y:S01]  /*1ca0*/  USHF.R.S32.HI UR10, URZ, 0x1f, UR21 ;  /* 0x0000001f3f0a7899 */ /* 0x000fe20008011415 */
[----:B------:R-:W-:Y:S01]  /*1cb0*/  IMAD.MOV.U32 R160, RZ, RZ, R32 ;  /* 0x000000ffffa07224 */ /* 0x000fe200078e0020 */
[----:B------:R-:W-:Y:S01]  /*1cc0*/  UIMAD UR4, UR22, UR21, URZ ;  /* 0x00000015160472a4 */ /* 0x000fe2000f8e023f */
[----:B------:R-:W-:Y:S01]  /*1cd0*/  IMAD.MOV.U32 R161, RZ, RZ, R33 ;  /* 0x000000ffffa17224 */ /* 0x000fe200078e0021 */
[----:B------:R-:W-:Y:S01]  /*1ce0*/  UIMAD.WIDE.U32 UR12, UR6, 0x20, URZ ;  /* 0x00000020060c78a5 */ /* 0x000fe2000f8e003f */
[----:B------:R-:W-:Y:S01]  /*1cf0*/  @!P2 SHF.R.S32.HI R4, RZ, 0x1f, R18 ;  /* 0x0000001fff04a819 */ /* 0x000fe20000011412 */
[----:B------:R-:W-:Y:S01]  /*1d00*/  IMAD.U32 R155, RZ, RZ, UR23 ;  /* 0x00000017ff9b7e24 */ /* 0x000fe2000f8e00ff */
[----:B------:R-:W-:Y:S01]  /*1d10*/  UIMAD UR4, UR10, UR23, UR4 ;  /* 0x000000170a0472a4 */ /* 0x000fe2000f8e0204 */
[----:B------:R-:W-:Y:S01]  /*1d20*/  IMAD.MOV.U32 R160, RZ, RZ, R26 ;  /* 0x000000ffffa07224 */ /* 0x000fe200078e001a */
[----:B------:R-:W-:Y:S01]  /*1d30*/  @!P2 LEA.HI R10, R4, R18, RZ, 0x3 ;  /* 0x00000012040aa211 */ /* 0x000fe200078f18ff */
[----:B------:R-:W-:Y:S01]  /*1d40*/  USHF.L.U32 UR9, UR7, 0x5, URZ ;  /* 0x0000000507097899 */ /* 0x000fe2000800063f */
[----:B------:R-:W-:Y:S01]  /*1d50*/  SHF.R.S32.HI R12, RZ, 0x4, R24 ;  /* 0x00000004ff0c7819 */ /* 0x000fe20000011418 */
[----:B------:R-:W-:Y:S01]  /*1d60*/  IMAD.WIDE.U32 R4, R155, UR21, R160 ;  /* 0x000000159b047c25 */ /* 0x000fe2000f8e00a0 */
[----:B-1----:R-:W-:Y:S01]  /*1d70*/  @!P2 LEA R8, P0, R14, R6, 0x1 ;  /* 0x000000060e08a211 */ /* 0x002fe200078008ff */
[----:B------:R-:W-:Y:S01]  /*1d80*/  UIADD3 UR9, UR13, UR9, URZ ;  /* 0x000000090d097290 */ /* 0x000fe2000fffe03f */
[----:B------:R-:W-:Y:S01]  /*1d90*/  @!P2 LOP3.LUT R10, R10, 0xfffffff8, RZ, 0xc0, !PT ;  /* 0xfffffff80a0aa812 */ /* 0x000fe200078ec0ff */
[----:B------:R-:W-:Y:S01]  /*1da0*/  UIMAD UR20, UR21, -0x40, UR8 ;  /* 0xffffffc0151478a4 */ /* 0x000fe2000f8e0208 */
[----:B----4-:R-:W-:Y:S01]  /*1db0*/  @!P2 LEA.HI.X R9, R14, R7, R13, 0x1, P0 ;  /* 0x000000070e09a211 */ /* 0x010fe200000f0c0d */
[----:B------:R-:W-:Y:S01]  /*1dc0*/  STL.64 [R1+0x38], R160 ;  /* 0x000038a001007387 */ /* 0x000fe20000100a00 */
[----:B------:R-:W-:Y:S01]  /*1dd0*/  ISETP.GE.AND P0, PT, R2, 0x1, PT ;  /* 0x000000010200780c */ /* 0x000fe20003f06270 */
[----:B------:R-:W-:Y:S01]  /*1de0*/  @!P2 IMAD.WIDE R6, R10, 0x2, R6 ;  /* 0x000000020a06a825 */ /* 0x000fe200078e0206 */
[----:B------:R-:W-:Y:S01]  /*1df0*/  IADD3 R5, R5, UR4, RZ ;  /* 0x0000000405057c10 */ /* 0x000fe2000fffe0ff */
[----:B------:R-:W-:Y:S01]  /*1e00*/  @!PT LDS RZ, [RZ] ;  /* 0x00000000fffff984 */ /* 0x000fe20000000800 */
[----:B------:R1:W-:Y:S01]  /*1e10*/  @!P2 LDGSTS.E.BYPASS.LTC128B.128 [R245+0xb900], [R8.64], !P6 ;  /* 0x0b90000008f5afae */ /* 0x0003e2000f101d52 */
[----:B------:R-:W-:-:S03]  /*1e20*/  LEA.HI R156, R157, R159, RZ, 0x5 ;  /* 0x0000009f9d9c7211 */ /* 0x000fc600078f28ff */
[----:B------:R4:W-:Y:S01]  /*1e30*/  @!P2 LDGSTS.E.BYPASS.LTC128B.128 [R245+0xf900], [R6.64], !P1 ;  /* 0x0f90000006f5afae */ /* 0x0009e2000c901d52 */
[C---:B------:R-:W-:Y:S02]  /*1e40*/  ISETP.GE.AND P2, PT, R2.reuse, 0x21, PT ;  /* 0x000000210200780c */ /* 0x040fe40003f46270 */
[----:B------:R-:W-:Y:S01]  /*1e50*/  ISETP.GE.AND P1, PT, R2, 0x31, PT ;  /* 0x000000310200780c */ /* 0x000fe20003f26270 */
[----:B------:R-:W0:Y:S01]  /*1e60*/  LDGDEPBAR ;  /* 0x00000000000079af */ /* 0x000e220000000000 */
[----:B------:R-:W-:-:S11]  /*1e70*/  SHF.R.S32.HI R154, RZ, 0x5, R156 ;  /* 0x00000005ff9a7819 */ /* 0x000fd6000001149c */
[----:B------:R-:W-:-:S05]  /*1e80*/  VOTEU.ANY UP0, P1 ;  /* 0x00000000003f7886 */ /* 0x000fca0000800100 */
[----:B------:R-:W-:Y:S01]  /*1e90*/  @UP0 UIMAD UR4, UR7, 0x30, URZ ;  /* 0x00000030070408a4 */ /* 0x000fe2000f8e023f */
[----:B------:R-:W-:Y:S01]  /*1ea0*/  BAR.SYNC.DEFER_BLOCKING 0x0 ;  /* 0x0000000000007b1d */ /* 0x000fe20000010000 */
[----:B-1----:R-:W-:-:S04]  /*1eb0*/  @P0 LEA R8, P6, R4, c[0x0][0x1c8], 0x1 ;  /* 0x0000720004080a11 */ /* 0x002fc800078c08ff */
[----:B------:R-:W-:Y:S01]  /*1ec0*/  @P0 LEA.HI.X R9, R4, c[0x0][0x1cc], R5, 0x1, P6 ;  /* 0x0000730004090a11 */ /* 0x000fe200030f0c05 */
[----:B----4-:R-:W-:Y:S01]  /*1ed0*/  IMAD.MOV.U32 R7, RZ, RZ, c[0x0][0x1e0] ;  /* 0x00007800ff077624 */ /* 0x010fe200078e00ff */
[----:B------:R-:W-:Y:S01]  /*1ee0*/  ISETP.GE.AND P6, PT, R2, 0x11, PT ;  /* 0x000000110200780c */ /* 0x000fe20003fc6270 */
[----:B------:R-:W-:Y:S02]  /*1ef0*/  IMAD.U32 R6, RZ, RZ, UR7 ;  /* 0x00000007ff067e24 */ /* 0x000fe4000f8e00ff */
[----:B------:R-:W-:Y:S01]  /*1f00*/  @!PT LDS RZ, [RZ] ;  /* 0x00000000fffff984 */ /* 0x000fe20000000800 */
[----:B------:R-:W-:Y:S01]  /*1f10*/  @!PT LDS RZ, [RZ] ;  /* 0x00000000fffff984 */ /* 0x000fe20000000800 */
[----:B------:R-:W-:Y:S01]  /*1f20*/  @!PT LDS RZ, [RZ] ;  /* 0x00000000fffff984 */ /* 0x000fe20000000800 */
[----:B------:R1:W-:Y:S04]  /*1f30*/  @P0 LDGSTS.E.BYPASS.LTC128B.128 [R245+0x4100], [R8.64], !P5 ;  /* 0x0410000008f50fae */ /* 0x0003e8000e901d52 */
[----:B------:R1:W-:Y:S06]  /*1f40*/  @P0 LDGSTS.E.BYPASS.LTC128B.128 [R245+0x6100], [R8.64+0x80], !P4 ;  /* 0x0610008008f50fae */ /* 0x0003ec000e101d52 */
[----:B------:R-:W-:-:S04]  /*1f50*/  @P6 LEA R2, P0, R7, R4, 0x4 ;  /* 0x0000000407026211 */ /* 0x000fc800078020ff */
[----:B------:R-:W-:Y:S02]  /*1f60*/  @P6 LEA.HI.X R6, R7, R5, R6, 0x4, P0 ;  /* 0x0000000507066211 */ /* 0x000fe400000f2406 */
[----:B------:R-:W-:-:S04]  /*1f70*/  @P6 LEA R10, P0, R2, c[0x0][0x1c8], 0x1 ;  /* 0x00007200020a6a11 */ /* 0x000fc800078008ff */
[----:B------:R-:W-:Y:S02]  /*1f80*/  @P6 LEA.HI.X R11, R2, c[0x0][0x1cc], R6, 0x1, P0 ;  /* 0x00007300020b6a11 */ /* 0x000fe400000f0c06 */
[----:B------:R-:W-:-:S03]  /*1f90*/  @P2 IADD3 R2, P0, R4, UR12, RZ ;  /* 0x0000000c04022c10 */ /* 0x000fc6000ff1e0ff */
[----:B------:R4:W-:Y:S04]  /*1fa0*/  @P6 LDGSTS.E.BYPASS.LTC128B.128 [R245+0x4900], [R10.64], !P5 ;  /* 0x049000000af56fae */ /* 0x0009e8000e901d52 */
[----:B------:R4:W-:Y:S01]  /*1fb0*/  @P6 LDGSTS.E.BYPASS.LTC128B.128 [R245+0x6900], [R10.64+0x80], !P4 ;  /* 0x069000800af56fae */ /* 0x0009e2000e101d52 */
[----:B-1----:R-:W-:Y:S01]  /*1fc0*/  @P1 IMAD.WIDE.U32 R8, R7, 0x30, R4 ;  /* 0x0000003007081825 */ /* 0x002fe200078e0004 */
[----:B------:R-:W-:Y:S02]  /*1fd0*/  @P2 IADD3.X R4, R5, UR9, RZ, P0, !PT ;  /* 0x0000000905042c10 */ /* 0x000fe400087fe4ff */
[----:B------:R-:W-:Y:S02]  /*1fe0*/  LEA.HI R5, R24, R12, RZ, 0x1 ;  /* 0x0000000c18057211 */ /* 0x000fe400078f08ff */
[----:B------:R-:W-:-:S02]  /*1ff0*/  @P2 LEA R6, P0, R2, c[0x0][0x1c8], 0x1 ;  /* 0x0000720002062a11 */ /* 0x000fc400078008ff */
[----:B------:R-:W-:Y:S02]  /*2000*/  LOP3.LUT R5, R5, 0xfffffffe, RZ, 0xc0, !PT ;  /* 0xfffffffe05057812 */ /* 0x000fe400078ec0ff */
[----:B------:R-:W-:Y:S02]  /*2010*/  @P2 LEA.HI.X R7, R2, c[0x0][0x1cc], R4, 0x1, P0 ;  /* 0x0000730002072a11 */ /* 0x000fe400000f0c04 */
[----:B------:R-:W-:Y:S01]  /*2020*/  @P1 IADD3 R2, R9, UR4, RZ ;  /* 0x0000000409021c10 */ /* 0x000fe2000fffe0ff */
[----:B------:R-:W-:Y:S01]  /*2030*/  IMAD.IADD R9, R12, 0x1, -R5 ;  /* 0x000000010c097824 */ /* 0x000fe200078e0a05 */
[C---:B------:R-:W-:Y:S01]  /*2040*/  @P1 LEA R4, P0, R8.reuse, c[0x0][0x1c8], 0x1 ;  /* 0x0000720008041a11 */ /* 0x040fe200078008ff */
[----:B------:R1:W-:Y:S01]  /*2050*/  @P2 LDGSTS.E.BYPASS.LTC128B.128 [R245+0x5100], [R6.64], !P5 ;  /* 0x0510000006f52fae */ /* 0x0003e2000e901d52 */
[----:B------:R-:W-:Y:S02]  /*2060*/  ULDC.64 UR4, c[0x0][0x208] ;  /* 0x0000820000047ab9 */ /* 0x000fe40000000a00 */
[----:B------:R-:W-:Y:S01]  /*2070*/  @P1 LEA.HI.X R5, R8, c[0x0][0x1cc], R2, 0x1, P0 ;  /* 0x0000730008051a11 */ /* 0x000fe200000f0c02 */
[----:B------:R1:W-:Y:S01]  /*2080*/  @P2 LDGSTS.E.BYPASS.LTC128B.128 [R245+0x7100], [R6.64+0x80], !P4 ;  /* 0x0710008006f52fae */ /* 0x0003e2000e101d52 */
[----:B------:R-:W-:Y:S01]  /*2090*/  IMAD.SHL.U32 R2, R44, 0x40, RZ ;  /* 0x000000402c027824 */ /* 0x000fe200078e00ff */
[----:B------:R-:W-:-:S02]  /*20a0*/  UIMAD UR10, UR10, UR4, URZ ;  /* 0x000000040a0a72a4 */ /* 0x000fc4000f8e023f */
[----:B------:R5:W-:Y:S01]  /*20b0*/  @P1 LDGSTS.E.BYPASS.LTC128B.128 [R245+0x5900], [R4.64], !P5 ;  /* 0x0590000004f51fae */ /* 0x000be2000e901d52 */
[----:B------:R-:W-:Y:S01]  /*20c0*/  UIMAD.WIDE.U32 UR14, UR21, UR4, URZ ;  /* 0x00000004150e72a5 */ /* 0x000fe2000f8e003f */
[----:B------:R-:W-:Y:S01]  /*20d0*/  LOP3.LUT R2, R2, 0x1c0, RZ, 0xc0, !PT ;  /* 0x000001c002027812 */ /* 0x000fe200078ec0ff */
[----:B------:R-:W-:Y:S01]  /*20e0*/  UIMAD UR10, UR21, UR5, UR10 ;  /* 0x00000005150a72a4 */ /* 0x000fe2000f8e020a */
[----:B------:R5:W-:Y:S01]  /*20f0*/  @P1 LDGSTS.E.BYPASS.LTC128B.128 [R245+0x7900], [R4.64+0x80], !P4 ;  /* 0x0790008004f51fae */ /* 0x000be2000e101d52 */
[----:B------:R-:W-:Y:S02]  /*2100*/  LOP3.LUT P1, RZ, R44, 0x2, RZ, 0xc0, !PT ;  /* 0x000000022cff7812 */ /* 0x000fe4000782c0ff */
[----:B------:R-:W-:Y:S01]  /*2110*/  UIADD3 UR10, UR15, UR10, URZ ;  /* 0x0000000a0f0a7290 */ /* 0x000fe2000fffe03f */
[----:B------:R-:W0:Y:S01]  /*2120*/  LDGDEPBAR ;  /* 0x00000000000079af */ /* 0x000e220000000000 */
[----:B-1----:R-:W-:Y:S02]  /*2130*/  IMAD.SHL.U32 R6, R22, 0x40, RZ ;  /* 0x0000004016067824 */ /* 0x002fe400078e00ff */
        /* <DEDUP_REMOVED lines=19> */
[----:B------:R-:W-:Y:S01]  /*2270*/  IADD3 R235, R224, 0x4120, RZ ;  /* 0x00004120e0eb7810 */ /* 0x000fe20007ffe0ff */
[C-C-:B------:R-:W-:Y:S02]  /*2280*/  IMAD R233, R3.reuse, 0x2, R231.reuse ;  /* 0x0000000203e97824 */ /* 0x140fe400078e02e7 */
[C---:B------:R-:W-:Y:S02]  /*2290*/  IMAD R232, R0.reuse, 0x2, R231 ;  /* 0x0000000200e87824 */ /* 0x040fe400078e02e7 */
[----:B------:R-:W-:Y:S02]  /*22a0*/  IMAD R234, R0, 0x2, R233 ;  /* 0x0000000200ea7824 */ /* 0x000fe400078e02e9 */
[----:B------:R-:W-:Y:S01]  /*22b0*/  IMAD R236, R3, 0x2, R232 ;  /* 0x0000000203ec7824 */ /* 0x000fe200078e02e8 */
[----:B------:R-:W-:Y:S04]  /*22c0*/  LDSM.16.M88.4 R4, [R231+0xa100] ;  /* 0x00a10000e704783b */ /* 0x000fe80000000200 */
[----:B----4-:R-:W1:Y:S04]  /*22d0*/  LDSM.16.M88.4 R8, [R224+0x4100] ;  /* 0x00410000e008783b */ /* 0x010e680000000200 */
[----:B------:R-:W4:Y:S04]  /*22e0*/  LDSM.16.M88.4 R12, [R224+0x4900] ;  /* 0x00490000e00c783b */ /* 0x000f280000000200 */
[----:B------:R-:W5:Y:S04]  /*22f0*/  LDSM.16.M88.4 R24, [R224+0x5100] ;  /* 0x00510000e018783b */ /* 0x000f680000000200 */
[----:B------:R-:W2:Y:S04]  /*2300*/  LDSM.16.M88.4 R48, [R224+0x5900] ;  /* 0x00590000e030783b */ /* 0x000ea80000000200 */
[----:B------:R-:W3:Y:S01]  /*2310*/  LDSM.16.M88.4 R20, [R231+0x8100] ;  /* 0x00810000e714783b */ /* 0x000ee20000000200 */
[C---:B-1----:R-:W-:Y:S08]  /*2320*/  HMMA.16816.F32 R52, R4.reuse, R8, RZ ;  /* 0x000000080434723c */ /* 0x042ff000000018ff */
[C---:B----4-:R-:W-:Y:S08]  /*2330*/  HMMA.16816.F32 R60, R4.reuse, R12, RZ ;  /* 0x0000000c043c723c */ /* 0x050ff000000018ff */
[C---:B-----5:R-:W-:Y:S08]  /*2340*/  HMMA.16816.F32 R64, R4.reuse, R24, RZ ;  /* 0x000000180440723c */ /* 0x060ff000000018ff */
[C---:B--2---:R-:W-:Y:S08]  /*2350*/  HMMA.16816.F32 R72, R4.reuse, R48, RZ ;  /* 0x000000300448723c */ /* 0x044ff000000018ff */
[C---:B------:R-:W-:Y:S08]  /*2360*/  HMMA.16816.F32 R96, R4.reuse, R10, RZ ;  /* 0x0000000a0460723c */ /* 0x040ff000000018ff */
[C---:B------:R-:W-:Y:S08]  /*2370*/  HMMA.16816.F32 R112, R4.reuse, R14, RZ ;  /* 0x0000000e0470723c */ /* 0x040ff000000018ff */
[C---:B------:R-:W-:Y:S08]  /*2380*/  HMMA.16816.F32 R120, R4.reuse, R26, RZ ;  /* 0x0000001a0478723c */ /* 0x040ff000000018ff */
[----:B------:R-:W-:Y:S07]  /*2390*/  HMMA.16816.F32 R100, R4, R50, RZ ;  /* 0x000000320464723c */ /* 0x000fee00000018ff */
[----:B------:R-:W-:Y:S01]  /*23a0*/  IMAD.U32 R4, RZ, RZ, UR14 ;  /* 0x0000000eff047e24 */ /* 0x000fe2000f8e00ff */
[----:B------:R-:W-:Y:S01]  /*23b0*/  IADD3 R6, R224, 0x4100, RZ ;  /* 0x00004100e0067810 */ /* 0x000fe20007ffe0ff */
[----:B------:R-:W-:Y:S01]  /*23c0*/  IMAD.U32 R5, RZ, RZ, UR15 ;  /* 0x0000000fff057e24 */ /* 0x000fe2000f8e00ff */
[----:B------:R-:W-:Y:S01]  /*23d0*/  UMOV UR14, 0x5 ;  /* 0x00000005000e7882 */ /* 0x000fe20000000000 */
[----:B------:R-:W-:Y:S01]  /*23e0*/  IMAD.U32 R5, RZ, RZ, UR10 ;  /* 0x0000000aff057e24 */ /* 0x000fe2000f8e00ff */
[----:B------:R-:W-:Y:S01]  /*23f0*/  LEA R2, P0, R4, R30, 0x6 ;  /* 0x0000001e04027211 */ /* 0x000fe200078030ff */
[----:B------:R-:W-:Y:S01]  /*2400*/  USHF.L.U32 UR10, UR4, 0x5, URZ ;  /* 0x00000005040a7899 */ /* 0x000fe2000800063f */
[----:B------:R-:W-:Y:S01]  /*2410*/  @P1 IADD3 R235, R6, -0x20, RZ ;  /* 0xffffffe006eb1810 */ /* 0x000fe20007ffe0ff */
[----:B------:R-:W-:Y:S01]  /*2420*/  USHF.L.U64.HI UR14, UR4, UR14, UR5 ;  /* 0x0000000e040e7299 */ /* 0x000fe20008010205 */
[----:B------:R-:W-:Y:S01]  /*2430*/  LEA.HI.X R5, R4, R29, R5, 0x6, P0 ;  /* 0x0000001d04057211 */ /* 0x000fe200000f3405 */
[----:B---3--:R-:W-:Y:S01]  /*2440*/  HMMA.16816.F32 R80, R20, R24, RZ ;  /* 0x000000181450723c */ /* 0x008fe200000018ff */
[C---:B------:R-:W-:Y:S01]  /*2450*/  LEA R4, P0, R2.reuse, c[0x0][0x1f8], 0x1 ;  /* 0x00007e0002047a11 */ /* 0x040fe200078008ff */
[----:B------:R-:W-:Y:S01]  /*2460*/  IMAD.U32 R7, RZ, RZ, UR10 ;  /* 0x0000000aff077e24 */ /* 0x000fe2000f8e00ff */
[----:B------:R-:W-:Y:S01]  /*2470*/  UIADD3 UR16, UP0, UR10, 0x80, URZ ;  /* 0x000000800a107890 */ /* 0x000fe2000ff1e03f */
[----:B------:R-:W-:Y:S01]  /*2480*/  LDSM.16.M88.4 R40, [R235] ;  /* 0x00000000eb28783b */ /* 0x000fe20000000200 */
[----:B------:R-:W-:-:S02]  /*2490*/  LEA.HI.X R5, R2, c[0x0][0x1fc], R5, 0x1, P0 ;  /* 0x00007f0002057a11 */ /* 0x000fc400000f0c05 */
[----:B------:R-:W-:Y:S01]  /*24a0*/  IADD3 R2, -R19, UR20, RZ ;  /* 0x0000001413027c10 */ /* 0x000fe2000fffe1ff */
[----:B------:R-:W-:Y:S01]  /*24b0*/  UIADD3.X UR15, URZ, UR14, URZ, UP0, !UPT ;  /* 0x0000000e3f0f7290 */ /* 0x000fe200087fe43f */
[----:B------:R-:W-:Y:S01]  /*24c0*/  IADD3 R6, P6, R4, UR10, RZ ;  /* 0x0000000a04067c10 */ /* 0x000fe2000ffde0ff */
[C---:B------:R-:W-:Y:S01]  /*24d0*/  HMMA.16816.F32 R84, R20.reuse, R26, RZ ;  /* 0x0000001a1454723c */ /* 0x040fe200000018ff */
[----:B------:R-:W-:Y:S01]  /*24e0*/  ISETP.LT.OR P2, PT, R2, 0x1, P5 ;  /* 0x000000010200780c */ /* 0x000fe20002f41670 */
[----:B------:R-:W-:Y:S01]  /*24f0*/  LDSM.16.M88.4 R36, [R235+0x800] ;  /* 0x00080000eb24783b */ /* 0x000fe20000000200 */
[----:B------:R-:W-:Y:S01]  /*2500*/  IADD3 R24, P1, P0, R7, 0x80, R4 ;  /* 0x0000008007187810 */ /* 0x000fe2000783e004 */
[----:B------:R-:W-:Y:S01]  /*2510*/  UISETP.GE.AND UP0, UPT, UR25, 0x2, UPT ;  /* 0x000000021900788c */ /* 0x000fe2000bf06270 */
[----:B------:R-:W-:Y:S01]  /*2520*/  IADD3.X R7, R5, UR14, RZ, P6, !PT ;  /* 0x0000000e05077c10 */ /* 0x000fe2000b7fe4ff */
[----:B------:R-:W-:Y:S01]  /*2530*/  LDSM.16.M88.4 R32, [R235+0x1000] ;  /* 0x00100000eb20783b */ /* 0x000fe20000000200 */
[----:B------:R-:W-:Y:S01]  /*2540*/  IADD3 R16, P6, R6, UR10, RZ ;  /* 0x0000000a06107c10 */ /* 0x000fe2000ffde0ff */
[----:B------:R-:W-:Y:S01]  /*2550*/  HMMA.16816.F32 R124, R20, R8, RZ ;  /* 0x00000008147c723c */ /* 0x000fe200000018ff */
[----:B------:R-:W-:Y:S01]  /*2560*/  IADD3.X R25, RZ, UR14, R5, P1, P0 ;  /* 0x0000000eff197c10 */ /* 0x000fe20008fe0405 */
[----:B------:R-:W-:Y:S01]  /*2570*/  LDSM.16.M88.4 R28, [R235+0x1800] ;  /* 0x00180000eb1c783b */ /* 0x000fe20000000200 */
[----:B------:R-:W-:-:S02]  /*2580*/  ISETP.LT.OR P0, PT, R2, 0x1, P4 ;  /* 0x000000010200780c */ /* 0x000fc40002701670 */
[----:B------:R-:W-:Y:S02]  /*2590*/  IADD3 R18, P1, R6, UR16, RZ ;  /* 0x0000001006127c10 */ /* 0x000fe4000ff3e0ff */
[C---:B------:R-:W-:Y:S01]  /*25a0*/  IADD3.X R17, R7.reuse, UR14, RZ, P6, !PT ;  /* 0x0000000e07117c10 */ /* 0x040fe2000b7fe4ff */
[C---:B------:R-:W-:Y:S01]  /*25b0*/  HMMA.16816.F32 R104, R20.reuse, R10, RZ ;  /* 0x0000000a1468723c */ /* 0x040fe200000018ff */
[----:B------:R-:W-:Y:S01]  /*25c0*/  IADD3 R26, P6, R16, UR10, RZ ;  /* 0x0000000a101a7c10 */ /* 0x000fe2000ffde0ff */
[----:B------:R-:W1:Y:S01]  /*25d0*/  LDSM.16.M88.4 R8, [R233+0xa100] ;  /* 0x00a10000e908783b */ /* 0x000e620000000200 */
[----:B------:R-:W-:Y:S02]  /*25e0*/  IADD3.X R19, R7, UR15, RZ, P1, !PT ;  /* 0x0000000f07137c10 */ /* 0x000fe40008ffe4ff */
[C---:B------:R-:W-:Y:S02]  /*25f0*/  ISETP.LT.OR P1, PT, R2.reuse, 0x11, P5 ;  /* 0x000000110200780c */ /* 0x040fe40002f21670 */
[----:B------:R-:W-:Y:S01]  /*2600*/  IADD3.X R27, R17, UR14, RZ, P6, !PT ;  /* 0x0000000e111b7c10 */ /* 0x000fe2000b7fe4ff */
[----:B------:R-:W-:Y:S01]  /*2610*/  HMMA.16816.F32 R92, R20, R12, RZ ;  /* 0x0000000c145c723c */ /* 0x000fe200000018ff */
[----:B------:R-:W-:-:S02]  /*2620*/  ISETP.LT.OR P6, PT, R2, 0x11, P4 ;  /* 0x000000110200780c */ /* 0x000fc400027c1670 */
[C---:B------:R-:W-:Y:S02]  /*2630*/  IADD3 R243, R235.reuse, 0x800, RZ ;  /* 0x00000800ebf37810 */ /* 0x040fe40007ffe0ff */
[C---:B------:R-:W-:Y:S02]  /*2640*/  IADD3 R242, R235.reuse, 0x1000, RZ ;  /* 0x00001000ebf27810 */ /* 0x040fe40007ffe0ff */
[C---:B------:R-:W-:Y:S01]  /*2650*/  IADD3 R241, R235.reuse, 0x1800, RZ ;  /* 0x00001800ebf17810 */ /* 0x040fe20007ffe0ff */
[----:B------:R-:W-:Y:S01]  /*2660*/  HMMA.16816.F32 R88, R20, R14, RZ ;  /* 0x0000000e1458723c */ /* 0x000fe200000018ff */
[----:B------:R-:W2:Y:S01]  /*2670*/  LDSM.16.M88.4 R12, [R233+0x8100] ;  /* 0x00810000e90c783b */ /* 0x000ea20000000200 */
[C---:B------:R-:W-:Y:S02]  /*2680*/  IADD3 R240, R235.reuse, 0x2000, RZ ;  /* 0x00002000ebf07810 */ /* 0x040fe40007ffe0ff */
[----:B------:R-:W-:Y:S01]  /*2690*/  IADD3 R239, R235, 0x2800, RZ ;  /* 0x00002800ebef7810 */ /* 0x000fe20007ffe0ff */
[----:B------:R-:W-:Y:S01]  /*26a0*/  @!PT LDS RZ, [RZ] ;  /* 0x00000000fffff984 */ /* 0x000fe20000000800 */
[----:B------:R-:W-:Y:S01]  /*26b0*/  @!PT LDS RZ, [RZ] ;  /* 0x00000000fffff984 */ /* 0x000fe20000000800 */
[----:B------:R-:W-:Y:S01]  /*26c0*/  @!PT LDS RZ, [RZ] ;  /* 0x00000000fffff984 */ /* 0x000fe20000000800 */
[----:B------:R3:W-:Y:S01]  /*26d0*/  LDGSTS.E.BYPASS.LTC128B.128 [R245+0x100], [R4.64], !P2 ;  /* 0x0010000004f57fae */ /* 0x0007e2000d101d52 */
[----:B------:R-:W-:-:S02]  /*26e0*/  ISETP.LT.OR P2, PT, R2, 0x21, P5 ;  /* 0x000000210200780c */ /* 0x000fc40002f41670 */
[C---:B------:R-:W-:Y:S01]  /*26f0*/  HMMA.16816.F32 R76, R20.reuse, R48, RZ ;  /* 0x00000030144c723c */ /* 0x040fe200000018ff */
[----:B------:R3:W-:Y:S01]  /*2700*/  LDGSTS.E.BYPASS.LTC128B.128 [R245+0x2100], [R4.64+0x80], !P0 ;  /* 0x0210008004f57fae */ /* 0x0007e2000c101d52 */
[----:B------:R-:W-:Y:S02]  /*2710*/  ISETP.LT.OR P0, PT, R2, 0x21, P4 ;  /* 0x000000210200780c */ /* 0x000fe40002701670 */
[----:B------:R-:W-:Y:S01]  /*2720*/  IADD3 R238, R235, 0x3000, RZ ;  /* 0x00003000ebee7810 */ /* 0x000fe20007ffe0ff */
[----:B------:R4:W-:Y:S01]  /*2730*/  LDGSTS.E.BYPASS.LTC128B.128 [R245+0x900], [R6.64], !P1 ;  /* 0x0090000006f57fae */ /* 0x0009e2000c901d52 */
[----:B------:R-:W-:Y:S02]  /*2740*/  LOP3.LUT P1, RZ, R44, 0x4, RZ, 0xc0, !PT ;  /* 0x000000042cff7812 */ /* 0x000fe4000782c0ff */
[----:B------:R-:W-:Y:S01]  /*2750*/  HMMA.16816.F32 R68, R20, R50, RZ ;  /* 0x000000321444723c */ /* 0x000fe200000018ff */
[----:B------:R5:W-:Y:S01]  /*2760*/  LDGSTS.E.BYPASS.LTC128B.128 [R245+0x2900], [R24.64], !P6 ;  /* 0x0290000018f57fae */ /* 0x000be2000f101d52 */
[----:B------:R-:W-:-:S02]  /*2770*/  ISETP.LT.OR P6, PT, R2, 0x31, P5 ;  /* 0x000000310200780c */ /* 0x000fc40002fc1670 */
[----:B------:R-:W-:Y:S01]  /*2780*/  IADD3 R237, R235, 0x3800, RZ ;  /* 0x00003800ebed7810 */ /* 0x000fe20007ffe0ff */
[----:B------:R2:W-:Y:S01]  /*2790*/  LDGSTS.E.BYPASS.LTC128B.128 [R245+0x1100], [R16.64], !P2 ;  /* 0x0110000010f57fae */ /* 0x0005e2000d101d52 */
[----:B------:R-:W-:Y:S01]  /*27a0*/  ISETP.LT.OR P2, PT, R2, 0x31, P4 ;  /* 0x000000310200780c */ /* 0x000fe20002741670 */
[----:B------:R-:W-:Y:S02]  /*27b0*/  IMAD.MOV.U32 R2, RZ, RZ, 0x40 ;  /* 0x00000040ff027424 */ /* 0x000fe400078e00ff */
[----:B------:R2:W-:Y:S01]  /*27c0*/  LDGSTS.E.BYPASS.LTC128B.128 [R245+0x3100], [R18.64], !P0 ;  /* 0x0310000012f57fae */ /* 0x0005e2000c101d52 */
[----:B-1----:R-:W-:Y:S02]  /*27d0*/  HMMA.16816.F32 R20, R8, R40, R52 ;  /* 0x000000280814723c */ /* 0x002fe40000001834 */
[----:B------:R-:W-:-:S03]  /*27e0*/  SEL R2, R2, 0xffffffc0, !P1 ;  /* 0xffffffc002027807 */ /* 0x000fc60004800000 */
[----:B------:R5:W-:Y:S02]  /*27f0*/  LDGSTS.E.BYPASS.LTC128B.128 [R245+0x1900], [R26.64], !P6 ;  /* 0x019000001af57fae */ /* 0x000be4000f101d52 */
[----:B------:R-:W-:Y:S01]  /*2800*/  IMAD.IADD R230, R224, 0x1, R2 ;  /* 0x00000001e0e67824 */ /* 0x000fe200078e0202 */
[C---:B------:R-:W-:Y:S01]  /*2810*/  HMMA.16816.F32 R60, R8.reuse, R36, R60 ;  /* 0x00000024083c723c */ /* 0x040fe2000000183c */
[----:B------:R-:W-:Y:S01]  /*2820*/  IMAD.IADD R229, R2, 0x1, R235 ;  /* 0x0000000102e57824 */ /* 0x000fe200078e02eb */
[----:B---3--:R-:W-:Y:S02]  /*2830*/  IADD3 R4, P0, R16, UR16, RZ ;  /* 0x0000001010047c10 */ /* 0x008fe4000ff1e0ff */
[----:B------:R-:W-:Y:S02]  /*2840*/  LOP3.LUT R2, R152, R153, RZ, 0xfc, !PT ;  /* 0x0000009998027212 */ /* 0x000fe400078efcff */
[----:B------:R-:W-:Y:S02]  /*2850*/  IADD3.X R5, R17, UR15, RZ, P0, !PT ;  /* 0x0000000f11057c10 */ /* 0x000fe400087fe4ff */
[----:B------:R-:W-:Y:S01]  /*2860*/  HMMA.16816.F32 R64, R8, R32, R64 ;  /* 0x000000200840723c */ /* 0x000fe20000001840 */
[----:B------:R-:W-:-:S02]  /*2870*/  PLOP3.LUT P0, PT, PT, PT, UP0, 0x80, 0x0 ;  /* 0x000000000000781c */ /* 0x000fc40003f0f008 */
[----:B------:R4:W-:Y:S04]  /*2880*/  LDGSTS.E.BYPASS.LTC128B.128 [R245+0x3900], [R4.64], !P2 ;  /* 0x0390000004f57fae */ /* 0x0009e8000d101d52 */
[----:B------:R-:W-:Y:S01]  /*2890*/  LDSM.16.M88.4 R56, [R230+0x4100] ;  /* 0x00410000e638783b */ /* 0x000fe20000000200 */
[C---:B------:R-:W-:Y:S03]  /*28a0*/  HMMA.16816.F32 R72, R8.reuse, R28, R72 ;  /* 0x0000001c0848723c */ /* 0x040fe60000001848 */
[----:B--2---:R-:W1:Y:S04]  /*28b0*/  LDSM.16.M88.4 R16, [R232+0xa100] ;  /* 0x00a10000e810783b */ /* 0x004e680000000200 */
[----:B------:R-:W2:Y:S01]  /*28c0*/  LDSM.16.M88.4 R48, [R230+0x5100] ;  /* 0x00510000e630783b */ /* 0x000ea20000000200 */
[C---:B------:R-:W-:Y:S03]  /*28d0*/  HMMA.16816.F32 R132, R8.reuse, R42, R96 ;  /* 0x0000002a0884723c */ /* 0x040fe60000001860 */
[----:B------:R-:W3:Y:S04]  /*28e0*/  LDSM.16.M88.4 R52, [R230+0x4900] ;  /* 0x00490000e634783b */ /* 0x000ee80000000200 */
[----:B------:R-:W1:Y:S01]  /*28f0*/  LDSM.16.M88.4 R44, [R230+0x5900] ;  /* 0x00590000e62c783b */ /* 0x000e620000000200 */
[C---:B------:R-:W-:Y:S03]  /*2900*/  HMMA.16816.F32 R112, R8.reuse, R38, R112 ;  /* 0x000000260870723c */ /* 0x040fe60000001870 */
[----:B-----5:R-:W-:Y:S04]  /*2910*/  LDSM.16.M88.4 R24, [R229+0x800] ;  /* 0x00080000e518783b */ /* 0x020fe80000000200 */
[----:B----4-:R-:W-:Y:S01]  /*2920*/  LDSM.16.M88.4 R4, [R234+0xa100] ;  /* 0x00a10000ea04783b */ /* 0x010fe20000000200 */
[C---:B------:R-:W-:Y:S03]  /*2930*/  HMMA.16816.F32 R120, R8.reuse, R34, R120 ;  /* 0x000000220878723c */ /* 0x040fe60000001878 */
[----:B------:R-:W0:Y:S05]  /*2940*/  LDGDEPBAR ;  /* 0x00000000000079af */ /* 0x000e2a0000000000 */
[----:B------:R-:W-:Y:S01]  /*2950*/  HMMA.16816.F32 R116, R8, R30, R100 ;  /* 0x0000001e0874723c */ /* 0x000fe20000001864 */
[----:B------:R-:W4:Y:S07]  /*2960*/  LDSM.16.M88.4 R8, [R232+0x8100] ;  /* 0x00810000e808783b */ /* 0x000f2e0000000200 */
[C---:B------:R-:W-:Y:S08]  /*2970*/  HMMA.16816.F32 R124, R12.reuse, R40, R124 ;  /* 0x000000280c7c723c */ /* 0x040ff0000000187c */
[C---:B------:R-:W-:Y:S08]  /*2980*/  HMMA.16816.F32 R136, R12.reuse, R32, R80 ;  /* 0x000000200c88723c */ /* 0x040ff00000001850 */
[C---:B------:R-:W-:Y:S08]  /*2990*/  HMMA.16816.F32 R40, R12.reuse, R42, R104 ;  /* 0x0000002a0c28723c */ /* 0x040ff00000001868 */
[C---:B------:R-:W-:Y:S08]  /*29a0*/  HMMA.16816.F32 R32, R12.reuse, R34, R84 ;  /* 0x000000220c20723c */ /* 0x040ff00000001854 */
[C---:B------:R-:W-:Y:S08]  /*29b0*/  HMMA.16816.F32 R128, R12.reuse, R36, R92 ;  /* 0x000000240c80723c */ /* 0x040ff0000000185c */
[C---:B------:R-:W-:Y:S08]  /*29c0*/  HMMA.16816.F32 R140, R12.reuse, R28, R76 ;  /* 0x0000001c0c8c723c */ /* 0x040ff0000000184c */
[C---:B------:R-:W-:Y:S01]  /*29d0*/  HMMA.16816.F32 R108, R12.reuse, R38, R88 ;  /* 0x000000260c6c723c */ /* 0x040fe20000001858 */
[----:B------:R-:W-:Y:S07]  /*29e0*/  LDSM.16.M88.4 R36, [R229+0x1800] ;  /* 0x00180000e524783b */ /* 0x000fee0000000200 */
[----:B------:R-:W-:Y:S01]  /*29f0*/  HMMA.16816.F32 R104, R12, R30, R68 ;  /* 0x0000001e0c68723c */ /* 0x000fe20000001844 */
[----:B------:R-:W5:Y:S04]  /*2a00*/  LDSM.16.M88.4 R28, [R229] ;  /* 0x00000000e51c783b */ /* 0x000f680000000200 */
[----:B------:R-:W-:Y:S03]  /*2a10*/  LDSM.16.M88.4 R12, [R234+0x8100] ;  /* 0x00810000ea0c783b */ /* 0x000fe60000000200 */
[C---:B-1----:R-:W-:Y:S01]  /*2a20*/  HMMA.16816.F32 R100, R16.reuse, R56, R20 ;  /* 0x000000381064723c */ /* 0x042fe20000001814 */
[----:B------:R-:W1:Y:S07]  /*2a30*/  LDSM.16.M88.4 R20, [R229+0x1000] ;  /* 0x00100000e514783b */ /* 0x000e6e0000000200 */
[C---:B--2---:R-:W-:Y:S08]  /*2a40*/  HMMA.16816.F32 R92, R16.reuse, R48, R64 ;  /* 0x00000030105c723c */ /* 0x044ff00000001840 */
[C---:B---3--:R-:W-:Y:S08]  /*2a50*/  HMMA.16816.F32 R96, R16.reuse, R52, R60 ;  /* 0x000000341060723c */ /* 0x048ff0000000183c */
[C---:B------:R-:W-:Y:S08]  /*2a60*/  HMMA.16816.F32 R72, R16.reuse, R44, R72 ;  /* 0x0000002c1048723c */ /* 0x040ff00000001848 */
[C---:B------:R-:W-:Y:S08]  /*2a70*/  HMMA.16816.F32 R84, R16.reuse, R58, R132 ;  /* 0x0000003a1054723c */ /* 0x040ff00000001884 */
[C---:B------:R-:W-:Y:S08]  /*2a80*/  HMMA.16816.F32 R80, R16.reuse, R54, R112 ;  /* 0x000000361050723c */ /* 0x040ff00000001870 */
[C---:B------:R-:W-:Y:S08]  /*2a90*/  HMMA.16816.F32 R76, R16.reuse, R50, R120 ;  /* 0x00000032104c723c */ /* 0x040ff00000001878 */
[----:B------:R-:W-:Y:S08]  /*2aa0*/  HMMA.16816.F32 R64, R16, R46, R116 ;  /* 0x0000002e1040723c */ /* 0x000ff00000001874 */
[C---:B----4-:R-:W-:Y:S08]  /*2ab0*/  HMMA.16816.F32 R88, R8.reuse, R56, R124 ;  /* 0x000000380858723c */ /* 0x050ff0000000187c */
        /* <DEDUP_REMOVED lines=8> */
[----:B------:R-:W2:Y:S07]  /*2b40*/  LDSM.16.M88.4 R8, [R231+0xe100] ;  /* 0x00e10000e708783b */ /* 0x000eae0000000200 */
[C---:B-----5:R-:W-:Y:S08]  /*2b50*/  HMMA.16816.F32 R60, R4.reuse, R28, R100 ;  /* 0x0000001c043c723c */ /* 0x060ff00000001864 */
[C---:B------:R-:W-:Y:S08]  /*2b60*/  HMMA.16816.F32 R100, R4.reuse, R30, R84 ;  /* 0x0000001e0464723c */ /* 0x040ff00000001854 */
[C---:B------:R-:W-:Y:S08]  /*2b70*/  HMMA.16816.F32 R104, R4.reuse, R24, R96 ;  /* 0x000000180468723c */ /* 0x040ff00000001860 */
[C---:B-1----:R-:W-:Y:S08]  /*2b80*/  HMMA.16816.F32 R132, R4.reuse, R20, R92 ;  /* 0x000000140484723c */ /* 0x042ff0000000185c */
[C---:B------:R-:W-:Y:S08]  /*2b90*/  HMMA.16816.F32 R128, R4.reuse, R22, R76 ;  /* 0x000000160480723c */ /* 0x040ff0000000184c */
[----:B------:R-:W-:Y:S08]  /*2ba0*/  HMMA.16816.F32 R120, R4, R38, R64 ;  /* 0x000000260478723c */ /* 0x000ff00000001840 */
[C---:B------:R-:W-:Y:S08]  /*2bb0*/  HMMA.16816.F32 R76, R12.reuse, R28, R88 ;  /* 0x0000001c0c4c723c */ /* 0x040ff00000001858 */
[C---:B------:R-:W-:Y:S01]  /*2bc0*/  HMMA.16816.F32 R64, R12.reuse, R30, R68 ;  /* 0x0000001e0c40723c */ /* 0x040fe20000001844 */
[----:B------:R-:W-:Y:S07]  /*2bd0*/  LDSM.16.M88.4 R28, [R235+0x2000] ;  /* 0x00200000eb1c783b */ /* 0x000fee0000000200 */
[C---:B------:R-:W-:Y:S08]  /*2be0*/  HMMA.16816.F32 R116, R12.reuse, R24, R56 ;  /* 0x000000180c74723c */ /* 0x040ff00000001838 */
[C---:B------:R-:W-:Y:S01]  /*2bf0*/  HMMA.16816.F32 R112, R12.reuse, R26, R52 ;  /* 0x0000001a0c70723c */ /* 0x040fe20000001834 */
[----:B------:R-:W-:Y:S07]  /*2c00*/  LDSM.16.M88.4 R52, [R235+0x3800] ;  /* 0x00380000eb34783b */ /* 0x000fee0000000200 */
[C---:B------:R-:W-:Y:S01]  /*2c10*/  HMMA.16816.F32 R108, R12.reuse, R20, R40 ;  /* 0x000000140c6c723c */ /* 0x040fe20000001828 */
[----:B------:R-:W1:Y:S07]  /*2c20*/  LDSM.16.M88.4 R40, [R224+0x6900] ;  /* 0x00690000e028783b */ /* 0x000e6e0000000200 */
[C---:B------:R-:W-:Y:S01]  /*2c30*/  HMMA.16816.F32 R84, R12.reuse, R22, R16 ;  /* 0x000000160c54723c */ /* 0x040fe20000001810 */
[----:B------:R-:W-:Y:S04]  /*2c40*/  LDSM.16.M88.4 R16, [R224+0x7900] ;  /* 0x00790000e010783b */ /* 0x000fe80000000200 */
[----:B------:R-:W-:Y:S03]  /*2c50*/  LDSM.16.M88.4 R20, [R233+0xc100] ;  /* 0x00c10000e914783b */ /* 0x000fe60000000200 */
[C---:B------:R-:W-:Y:S01]  /*2c60*/  HMMA.16816.F32 R96, R12.reuse, R36, R32 ;  /* 0x000000240c60723c */ /* 0x040fe20000001820 */
[----:B------:R-:W-:Y:S07]  /*2c70*/  LDSM.16.M88.4 R32, [R224+0x7100] ;  /* 0x00710000e020783b */ /* 0x000fee0000000200 */
[----:B------:R-:W-:Y:S01]  /*2c80*/  HMMA.16816.F32 R92, R12, R38, R44 ;  /* 0x000000260c5c723c */ /* 0x000fe2000000182c */
[----:B------:R-:W3:Y:S04]  /*2c90*/  LDSM.16.M88.4 R12, [R231+0xc100] ;  /* 0x00c10000e70c783b */ /* 0x000ee80000000200 */
[----:B------:R-:W-:Y:S03]  /*2ca0*/  LDSM.16.M88.4 R44, [R235+0x3000] ;  /* 0x00300000eb2c783b */ /* 0x000fe60000000200 */
[C---:B------:R-:W-:Y:S01]  /*2cb0*/  HMMA.16816.F32 R80, R4.reuse, R26, R80 ;  /* 0x0000001a0450723c */ /* 0x040fe20000001850 */
[----:B------:R-:W4:Y:S07]  /*2cc0*/  LDSM.16.M88.4 R24, [R235+0x2800] ;  /* 0x00280000eb18783b */ /* 0x000f2e0000000200 */
[----:B------:R-:W-:Y:S01]  /*2cd0*/  HMMA.16816.F32 R124, R4, R36, R72 ;  /* 0x00000024047c723c */ /* 0x000fe20000001848 */
[----:B------:R-:W5:Y:S07]  /*2ce0*/  LDSM.16.M88.4 R4, [R233+0xe100] ;  /* 0x00e10000e904783b */ /* 0x000f6e0000000200 */
[C---:B--2---:R-:W-:Y:S08]  /*2cf0*/  HMMA.16816.F32 R72, R8.reuse, R48, R60 ;  /* 0x000000300848723c */ /* 0x044ff0000000183c */
[C---:B-1----:R-:W-:Y:S08]  /*2d00*/  HMMA.16816.F32 R60, R8.reuse, R40, R104 ;  /* 0x00000028083c723c */ /* 0x042ff00000001868 */
[----:B------:R-:W-:Y:S08]  /*2d10*/  HMMA.16816.F32 R56, R8, R42, R80 ;  /* 0x0000002a0838723c */ /* 0x000ff00000001850 */
[C---:B---3--:R-:W-:Y:S08]  /*2d20*/  HMMA.16816.F32 R36, R12.reuse, R40, R116 ;  /* 0x000000280c24723c */ /* 0x048ff00000001874 */
[----:B------:R-:W-:Y:S08]  /*2d30*/  HMMA.16816.F32 R40, R12, R42, R112 ;  /* 0x0000002a0c28723c */ /* 0x000ff00000001870 */
[----:B------:R-:W-:Y:S08]  /*2d40*/  HMMA.16816.F32 R68, R8, R50, R100 ;  /* 0x000000320844723c */ /* 0x000ff00000001864 */
[C---:B------:R-:W-:Y:S08]  /*2d50*/  HMMA.16816.F32 R76, R12.reuse, R48, R76 ;  /* 0x000000300c4c723c */ /* 0x040ff0000000184c */
[----:B------:R-:W-:Y:S01]  /*2d60*/  HMMA.16816.F32 R64, R12, R50, R64 ;  /* 0x000000320c40723c */ /* 0x000fe20000001840 */
[----:B------:R-:W-:Y:S07]  /*2d70*/  LDSM.16.M88.4 R48, [R230+0x6100] ;  /* 0x00610000e630783b */ /* 0x000fee0000000200 */
[C---:B------:R-:W-:Y:S08]  /*2d80*/  HMMA.16816.F32 R88, R8.reuse, R32, R132 ;  /* 0x000000200858723c */ /* 0x040ff00000001884 */
[C---:B------:R-:W-:Y:S08]  /*2d90*/  HMMA.16816.F32 R104, R8.reuse, R34, R128 ;  /* 0x000000220868723c */ /* 0x040ff00000001880 */
[C---:B------:R-:W-:Y:S08]  /*2da0*/  HMMA.16816.F32 R100, R8.reuse, R16, R124 ;  /* 0x000000100864723c */ /* 0x040ff0000000187c */
[----:B------:R-:W-:Y:S08]  /*2db0*/  HMMA.16816.F32 R80, R8, R18, R120 ;  /* 0x000000120850723c */ /* 0x000ff00000001878 */
[C---:B------:R-:W-:Y:S08]  /*2dc0*/  HMMA.16816.F32 R8, R12.reuse, R32, R108 ;  /* 0x000000200c08723c */ /* 0x040ff0000000186c */
[C---:B------:R-:W-:Y:S01]  /*2dd0*/  HMMA.16816.F32 R84, R12.reuse, R34, R84 ;  /* 0x000000220c54723c */ /* 0x040fe20000001854 */
[----:B------:R-:W-:Y:S07]  /*2de0*/  LDSM.16.M88.4 R32, [R230+0x7900] ;  /* 0x00790000e620783b */ /* 0x000fee0000000200 */
[C---:B------:R-:W-:Y:S08]  /*2df0*/  HMMA.16816.F32 R96, R12.reuse, R16, R96 ;  /* 0x000000100c60723c */ /* 0x040ff00000001860 */
[----:B------:R-:W-:Y:S01]  /*2e00*/  HMMA.16816.F32 R92, R12, R18, R92 ;  /* 0x000000120c5c723c */ /* 0x000fe2000000185c */
[----:B------:R-:W1:Y:S04]  /*2e10*/  LDSM.16.M88.4 R16, [R232+0xe100] ;  /* 0x00e10000e810783b */ /* 0x000e680000000200 */
[----:B------:R-:W2:Y:S03]  /*2e20*/  LDSM.16.M88.4 R12, [R232+0xc100] ;  /* 0x00c10000e80c783b */ /* 0x000ea60000000200 */
[C---:B----4-:R-:W-:Y:S01]  /*2e30*/  HMMA.16816.F32 R112, R20.reuse, R26, R40 ;  /* 0x0000001a1470723c */ /* 0x050fe20000001828 */
[----:B------:R-:W3:Y:S07]  /*2e40*/  LDSM.16.M88.4 R40, [R230+0x6900] ;  /* 0x00690000e628783b */ /* 0x000eee0000000200 */
[-C--:B------:R-:W-:Y:S01]  /*2e50*/  HMMA.16816.F32 R120, R20, R24.reuse, R36 ;  /* 0x000000181478723c */ /* 0x080fe20000001824 */
[----:B------:R-:W4:Y:S07]  /*2e60*/  LDSM.16.M88.4 R36, [R230+0x7100] ;  /* 0x00710000e624783b */ /* 0x000f2e0000000200 */
[C---:B-----5:R-:W-:Y:S08]  /*2e70*/  HMMA.16816.F32 R144, R4.reuse, R24, R60 ;  /* 0x000000180490723c */ /* 0x060ff0000000183c */
[C---:B------:R-:W-:Y:S01]  /*2e80*/  HMMA.16816.F32 R140, R4.reuse, R26, R56 ;  /* 0x0000001a048c723c */ /* 0x040fe20000001838 */
[----:B------:R-:W-:Y:S07]  /*2e90*/  LDSM.16.M88.4 R24, [R229+0x3000] ;  /* 0x00300000e518783b */ /* 0x000fee0000000200 */
[C---:B------:R-:W-:Y:S08]  /*2ea0*/  HMMA.16816.F32 R116, R4.reuse, R28, R72 ;  /* 0x0000001c0474723c */ /* 0x040ff00000001848 */
[----:B------:R-:W-:Y:S08]  /*2eb0*/  HMMA.16816.F32 R148, R4, R30, R68 ;  /* 0x0000001e0494723c */ /* 0x000ff00000001844 */
[C---:B------:R-:W-:Y:S08]  /*2ec0*/  HMMA.16816.F32 R60, R20.reuse, R28, R76 ;  /* 0x0000001c143c723c */ /* 0x040ff0000000184c */
[----:B------:R-:W-:Y:S01]  /*2ed0*/  HMMA.16816.F32 R56, R20, R30, R64 ;  /* 0x0000001e1438723c */ /* 0x000fe20000001840 */
[----:B------:R-:W-:Y:S07]  /*2ee0*/  LDSM.16.M88.4 R28, [R229+0x2800] ;  /* 0x00280000e51c783b */ /* 0x000fee0000000200 */
[C---:B------:R-:W-:Y:S08]  /*2ef0*/  HMMA.16816.F32 R136, R4.reuse, R44, R88 ;  /* 0x0000002c0488723c */ /* 0x040ff00000001858 */
[----:B------:R-:W-:Y:S08]  /*2f00*/  HMMA.16816.F32 R132, R4, R46, R104 ;  /* 0x0000002e0484723c */ /* 0x000ff00000001868 */
[----:B------:R-:W-:Y:S01]  /*2f10*/  HMMA.16816.F32 R108, R20, R44, R8 ;  /* 0x0000002c146c723c */ /* 0x000fe20000001808 */
[----:B------:R-:W-:Y:S07]  /*2f20*/  LDSM.16.M88.4 R8, [R234+0xc100] ;  /* 0x00c10000ea08783b */ /* 0x000fee0000000200 */
[C---:B------:R-:W-:Y:S08]  /*2f30*/  HMMA.16816.F32 R128, R4.reuse, R52, R100 ;  /* 0x000000340480723c */ /* 0x040ff00000001864 */
[----:B------:R-:W-:Y:S01]  /*2f40*/  HMMA.16816.F32 R124, R4, R54, R80 ;  /* 0x00000036047c723c */ /* 0x000fe20000001850 */
[----:B------:R-:W-:Y:S07]  /*2f50*/  LDSM.16.M88.4 R4, [R236+0xe100] ;  /* 0x00e10000ec04783b */ /* 0x000fee0000000200 */
[C---:B------:R-:W-:Y:S01]  /*2f60*/  HMMA.16816.F32 R104, R20.reuse, R46, R84 ;  /* 0x0000002e1468723c */ /* 0x040fe20000001854 */
[----:B------:R-:W5:Y:S07]  /*2f70*/  LDSM.16.M88.4 R44, [R229+0x2000] ;  /* 0x00200000e52c783b */ /* 0x000f6e0000000200 */
[C---:B------:R-:W-:Y:S08]  /*2f80*/  HMMA.16816.F32 R72, R20.reuse, R52, R96 ;  /* 0x000000341448723c */ /* 0x040ff00000001860 */
[----:B------:R-:W-:Y:S01]  /*2f90*/  HMMA.16816.F32 R68, R20, R54, R92 ;  /* 0x000000361444723c */ /* 0x000fe2000000185c */
[----:B------:R-:W4:Y:S01]  /*2fa0*/  LDSM.16.M88.4 R20, [R229+0x3800] ;  /* 0x00380000e514783b */ /* 0x000f220000000200 */
[----:B------:R-:W-:-:S06]  /*2fb0*/  DEPBAR.LE SB0, 0x0 ;  /* 0x000080000000791a */ /* 0x000fcc0000000000 */
[C---:B-1----:R-:W-:Y:S08]  /*2fc0*/  HMMA.16816.F32 R100, R16.reuse, R48, R116 ;  /* 0x000000301064723c */ /* 0x042ff00000001874 */
[----:B------:R-:W-:Y:S08]  /*2fd0*/  HMMA.16816.F32 R96, R16, R50, R148 ;  /* 0x000000321060723c */ /* 0x000ff00000001894 */
[C---:B--2---:R-:W-:Y:S08]  /*2fe0*/  HMMA.16816.F32 R60, R12.reuse, R48, R60 ;  /* 0x000000300c3c723c */ /* 0x044ff0000000183c */
[----:B------:R-:W-:Y:S08]  /*2ff0*/  HMMA.16816.F32 R56, R12, R50, R56 ;  /* 0x000000320c38723c */ /* 0x000ff00000001838 */
[C---:B---3--:R-:W-:Y:S08]  /*3000*/  HMMA.16816.F32 R92, R16.reuse, R40, R144 ;  /* 0x00000028105c723c */ /* 0x048ff00000001890 */
[----:B------:R-:W-:Y:S08]  /*3010*/  HMMA.16816.F32 R88, R16, R42, R140 ;  /* 0x0000002a1058723c */ /* 0x000ff0000000188c */
[C---:B------:R-:W-:Y:S08]  /*3020*/  HMMA.16816.F32 R52, R12.reuse, R40, R120 ;  /* 0x000000280c34723c */ /* 0x040ff00000001878 */
[----:B------:R-:W-:Y:S08]  /*3030*/  HMMA.16816.F32 R48, R12, R42, R112 ;  /* 0x0000002a0c30723c */ /* 0x000ff00000001870 */
[C---:B----4-:R-:W-:Y:S08]  /*3040*/  HMMA.16816.F32 R84, R16.reuse, R36, R136 ;  /* 0x000000241054723c */ /* 0x050ff00000001888 */
[----:B------:R-:W-:Y:S08]  /*3050*/  HMMA.16816.F32 R80, R16, R38, R132 ;  /* 0x000000261050723c */ /* 0x000ff00000001884 */
[----:B------:R-:W-:Y:S08]  /*3060*/  HMMA.16816.F32 R40, R12, R36, R108 ;  /* 0x000000240c28723c */ /* 0x000ff0000000186c */
[C---:B------:R-:W-:Y:S08]  /*3070*/  HMMA.16816.F32 R76, R16.reuse, R32, R128 ;  /* 0x00000020104c723c */ /* 0x040ff00000001880 */
[----:B------:R-:W-:Y:S08]  /*3080*/  HMMA.16816.F32 R64, R16, R34, R124 ;  /* 0x000000221040723c */ /* 0x000ff0000000187c */
[C---:B------:R-:W-:Y:S08]  /*3090*/  HMMA.16816.F32 R36, R12.reuse, R38, R104 ;  /* 0x000000260c24723c */ /* 0x040ff00000001868 */
[C---:B------:R-:W-:Y:S08]  /*30a0*/  HMMA.16816.F32 R16, R12.reuse, R32, R72 ;  /* 0x000000200c10723c */ /* 0x040ff00000001848 */
[----:B------:R-:W-:Y:S08]  /*30b0*/  HMMA.16816.F32 R12, R12, R34, R68 ;  /* 0x000000220c0c723c */ /* 0x000ff00000001844 */
[C---:B-----5:R-:W-:Y:S08]  /*30c0*/  HMMA.16816.F32 R100, R4.reuse, R44, R100 ;  /* 0x0000002c0464723c */ /* 0x060ff00000001864 */
[----:B------:R-:W-:Y:S08]  /*30d0*/  HMMA.16816.F32 R96, R4, R46, R96 ;  /* 0x0000002e0460723c */ /* 0x000ff00000001860 */
[C---:B------:R-:W-:Y:S08]  /*30e0*/  HMMA.16816.F32 R60, R8.reuse, R44, R60 ;  /* 0x0000002c083c723c */ /* 0x040ff0000000183c */
[----:B------:R-:W-:Y:S08]  /*30f0*/  HMMA.16816.F32 R56, R8, R46, R56 ;  /* 0x0000002e0838723c */ /* 0x000ff00000001838 */
[C---:B------:R-:W-:Y:S08]  /*3100*/  HMMA.16816.F32 R84, R4.reuse, R24, R84 ;  /* 0x000000180454723c */ /* 0x040ff00000001854 */
[----:B------:R-:W-:Y:S08]  /*3110*/  HMMA.16816.F32 R80, R4, R26, R80 ;  /* 0x0000001a0450723c */ /* 0x000ff00000001850 */
[C---:B------:R-:W-:Y:S08]  /*3120*/  HMMA.16816.F32 R40, R8.reuse, R24, R40 ;  /* 0x000000180828723c */ /* 0x040ff00000001828 */
[----:B------:R-:W-:Y:S08]  /*3130*/  HMMA.16816.F32 R44, R8, R26, R36 ;  /* 0x0000001a082c723c */ /* 0x000ff00000001824 */
[C---:B------:R-:W-:Y:S08]  /*3140*/  HMMA.16816.F32 R76, R4.reuse, R20, R76 ;  /* 0x00000014044c723c */ /* 0x040ff0000000184c */
[----:B------:R-:W-:Y:S08]  /*3150*/  HMMA.16816.F32 R64, R4, R22, R64 ;  /* 0x000000160440723c */ /* 0x000ff00000001840 */
[----:B------:R-:W-:Y:S08]  /*3160*/  HMMA.16816.F32 R24, R8, R20, R16 ;  /* 0x000000140818723c */ /* 0x000ff00000001810 */
[C---:B------:R-:W-:Y:S08]  /*3170*/  HMMA.16816.F32 R92, R4.reuse, R28, R92 ;  /* 0x0000001c045c723c */ /* 0x040ff0000000185c */
[----:B------:R-:W-:Y:S08]  /*3180*/  HMMA.16816.F32 R88, R4, R30, R88 ;  /* 0x0000001e0458723c */ /* 0x000ff00000001858 */
        /* <DEDUP_REMOVED lines=12> */
[----:B------:R-:W-:Y:S02]  /*3250*/  USHF.L.U64.HI UR6, UR6, 0x5, UR7 ;  /* 0x0000000506067899 */ /* 0x000fe40008010207 */
[----:B------:R-:W-:Y:S01]  /*3260*/  UIADD3 UR7, UP0, UR12, 0x80, URZ ;  /* 0x000000800c077890 */ /* 0x000fe2000ff1e03f */
[----:B------:R-:W-:Y:S01]  /*3270*/  IADD3 R5, R7, UR4, RZ ;  /* 0x0000000407057c10 */ /* 0x000fe2000fffe0ff */
[----:B------:R-:W-:-:S02]  /*3280*/  IMAD.U32 R7, RZ, RZ, UR5 ;  /* 0x00000005ff077e24 */ /* 0x000fc4000f8e00ff */
        /* <DEDUP_REMOVED lines=25> */
.L_x_1600:
[----:B---3--:R-:W-:Y:S01]  /*3420*/  FMUL.FTZ R4, R60, c[0x0][0x320] ;  /* 0x0000c8003c047a20 */ /* 0x008fe20000410000 */
[----:B------:R-:W-:Y:S01]  /*3430*/  LEA.HI R6, R157, R159, RZ, 0x2 ;  /* 0x0000009f9d067211 */ /* 0x000fe200078f10ff */
[----:B------:R-:W-:Y:S01]  /*3440*/  FMUL.FTZ R5, R77, c[0x0][0x320] ;  /* 0x0000c8004d057a20 */ /* 0x000fe20000410000 */
[----:B------:R-:W-:Y:S01]  /*3450*/  SHF.R.S32.HI R7, RZ, 0x1f, R154 ;  /* 0x0000001fff077819 */ /* 0x000fe2000001149a */
[----:B------:R1:W-:Y:S01]  /*3460*/  MUFU.TANH R71, R4 ;  /* 0x0000000400477308 */ /* 0x0003e20000002400 */
[----:B------:R-:W-:Y:S01]  /*3470*/  LOP3.LUT R6, R6, 0xfffffffc, RZ, 0xc0, !PT ;  /* 0xfffffffc06067812 */ /* 0x000fe200078ec0ff */
[----:B------:R-:W-:Y:S01]  /*3480*/  FMUL.FTZ R8, R78, c[0x0][0x320] ;  /* 0x0000c8004e087a20 */ /* 0x000fe20000410000 */
[-C--:B------:R-:W-:Y:S01]  /*3490*/  LEA.HI R7, R7, R154.reuse, RZ, 0x2 ;  /* 0x0000009a07077211 */ /* 0x080fe200078f10ff */
[----:B------:R-:W-:Y:S01]  /*34a0*/  STL [R1+0x9c], R245 ;  /* 0x00009cf501007387 */ /* 0x000fe20000100800 */
[----:B------:R-:W-:Y:S01]  /*34b0*/  UMOV UR4, 0xffffffc0 ;  /* 0xffffffc000047882 */ /* 0x000fe20000000000 */
[----:B------:R-:W-:Y:S01]  /*34c0*/  IMAD.IADD R6, R159, 0x1, -R6 ;  /* 0x000000019f067824 */ /* 0x000fe200078e0a06 */
[----:B------:R-:W-:Y:S01]  /*34d0*/  LOP3.LUT R9, R7, 0xffffffc, RZ, 0xc0, !PT ;  /* 0x0ffffffc07097812 */ /* 0x000fe200078ec0ff */
[----:B------:R-:W-:Y:S01]  /*34e0*/  MUFU.TANH R17, R5 ;  /* 0x0000000500117308 */ /* 0x000fe20000002400 */
[----:B------:R-:W-:Y:S01]  /*34f0*/  STL [R1+0x98], R243 ;  /* 0x000098f301007387 */ /* 0x000fe20000100800 */
[----:B------:R-:W-:Y:S01]  /*3500*/  UIMAD UR4, UR21, UR4, 0x1 ;  /* 0x00000001150474a4 */ /* 0x000fe2000f8e0204 */
[----:B------:R-:W-:Y:S01]  /*3510*/  IADD3 R11, -R9, R154, RZ ;  /* 0x0000009a090b7210 */ /* 0x000fe20007ffe1ff */
[----:B------:R-:W-:Y:S01]  /*3520*/  FMUL.FTZ R12, R79, c[0x0][0x320] ;  /* 0x0000c8004f0c7a20 */ /* 0x000fe20000410000 */
[----:B------:R-:W-:Y:S01]  /*3530*/  STL [R1+0x94], R242 ;  /* 0x000094f201007387 */ /* 0x000fe20000100800 */
[----:B------:R-:W-:-:S02]  /*3540*/  IMAD.SHL.U32 R225, R2, 0x2, RZ ;  /* 0x0000000202e17824 */ /* 0x000fc400078e00ff */
[----:B-1----:R-:W-:Y:S01]  /*3550*/  FMUL.FTZ R4, R61, c[0x0][0x320] ;  /* 0x0000c8003d047a20 */ /* 0x002fe20000410000 */
[----:B------:R-:W-:Y:S01]  /*3560*/  STL [R1+0x90], R241 ;  /* 0x000090f101007387 */ /* 0x000fe20000100800 */
[----:B------:R-:W-:Y:S01]  /*3570*/  MUFU.TANH R36, R12 ;  /* 0x0000000c00247308 */ /* 0x000fe20000002400 */
[----:B------:R-:W-:Y:S01]  /*3580*/  LEA R226, R3, R225, 0x1 ;  /* 0x000000e103e27211 */ /* 0x000fe200078e08ff */
[C---:B------:R-:W-:Y:S01]  /*3590*/  IMAD R228, R0.reuse, 0x2, R225 ;  /* 0x0000000200e47824 */ /* 0x040fe200078e02e1 */
[----:B------:R-:W-:Y:S03]  /*35a0*/  STL [R1+0x8c], R240 ;  /* 0x00008cf001007387 */ /* 0x000fe60000100800 */
[----:B------:R-:W-:Y:S01]  /*35b0*/  IMAD R227, R0, 0x2, R226 ;  /* 0x0000000200e37824 */ /* 0x000fe200078e02e2 */
[----:B------:R-:W-:Y:S01]  /*35c0*/  STL [R1+0x88], R239 ;  /* 0x000088ef01007387 */ /* 0x000fe20000100800 */
[----:B------:R1:W-:Y:S03]  /*35d0*/  MUFU.TANH R70, R4 ;  /* 0x0000000400467308 */ /* 0x0003e60000002400 */
[----:B------:R-:W-:Y:S04]  /*35e0*/  STL [R1+0x84], R238 ;  /* 0x000084ee01007387 */ /* 0x000fe80000100800 */
[----:B------:R-:W-:Y:S04]  /*35f0*/  STL [R1+0x80], R237 ;  /* 0x000080ed01007387 */ /* 0x000fe80000100800 */
[----:B------:R-:W-:Y:S04]  /*3600*/  STL [R1+0x7c], R236 ;  /* 0x00007cec01007387 */ /* 0x000fe80000100800 */
[----:B------:R-:W-:Y:S01]  /*3610*/  STL [R1+0x78], R235 ;  /* 0x000078eb01007387 */ /* 0x000fe20000100800 */
[----:B-1----:R-:W-:-:S03]  /*3620*/  FMUL.FTZ R4, R56, c[0x0][0x320] ;  /* 0x0000c80038047a20 */ /* 0x002fc60000410000 */
        /* <DEDUP_REMOVED lines=10> */
[----:B------:R-:W-:Y:S04]  /*36d0*/  LDSM.16.MT88.4 R112, [R225+0x2100] ;  /* 0x00210000e170783b */ /* 0x000fe80000004200 */
[----:B------:R-:W-:Y:S04]  /*36e0*/  LDSM.16.MT88.4 R120, [R226+0x2100] ;  /* 0x00210000e278783b */ /* 0x000fe80000004200 */
[----:B------:R-:W-:Y:S01]  /*36f0*/  LDSM.16.MT88.4 R108, [R228+0x2100] ;  /* 0x00210000e46c783b */ /* 0x000fe20000004200 */
[----:B-1----:R-:W-:-:S03]  /*3700*/  FMUL.FTZ R4, R52, c[0x0][0x320] ;  /* 0x0000c80034047a20 */ /* 0x002fc60000410000 */
[----:B------:R-:W-:Y:S01]  /*3710*/  LDSM.16.MT88.4 R116, [R227+0x2100] ;  /* 0x00210000e374783b */ /* 0x000fe20000004200 */
[----:B------:R1:W-:Y:S01]  /*3720*/  MUFU.TANH R61, R4 ;  /* 0x00000004003d7308 */ /* 0x0003e20000002400 */
[----:B------:R-:W-:Y:S02]  /*3730*/  UIADD3 UR25, UR25, -0x2, URZ ;  /* 0xfffffffe19197890 */ /* 0x000fe4000fffe03f */
[----:B------:R-:W0:Y:S01]  /*3740*/  LDGDEPBAR ;  /* 0x00000000000079af */ /* 0x000e220000000000 */
[----:B-1----:R-:W-:-:S04]  /*3750*/  FMUL.FTZ R4, R53, c[0x0][0x320] ;  /* 0x0000c80035047a20 */ /* 0x002fc80000410000 */
        /* <DEDUP_REMOVED lines=36> */
[----:B-1----:R-:W-:Y:S02]  /*39a0*/  FMUL.FTZ R4, R95, c[0x0][0x320] ;  /* 0x0000c8005f047a20 */ /* 0x002fe40000410000 */
[----:B------:R-:W-:Y:S04]  /*39b0*/  LDSM.16.MT88.4 R92, [R226+0x100] ;  /* 0x00010000e25c783b */ /* 0x000fe80000004200 */
        /* <DEDUP_REMOVED lines=37> */
[----:B------:R1:W3:Y:S02]  /*3c10*/  MUFU.TANH R15, R4 ;  /* 0x00000004000f7308 */ /* 0x0002e40000002400 */
[----:B-1----:R-:W-:Y:S02]  /*3c20*/  FMUL.FTZ R4, R76, c[0x0][0x320] ;  /* 0x0000c8004c047a20 */ /* 0x002fe40000410000 */
[----:B------:R-:W-:Y:S04]  /*3c30*/  LDSM.16.MT88.4 R76, [R225+0x2900] ;  /* 0x00290000e14c783b */ /* 0x000fe80000004200 */
[----:B------:R1:W-:Y:S02]  /*3c40*/  MUFU.TANH R21, R4 ;  /* 0x0000000400157308 */ /* 0x0003e40000002400 */
[----:B-1----:R-:W-:-:S05]  /*3c50*/  LOP3.LUT R4, R156, 0xffffffe0, RZ, 0xc0, !PT ;  /* 0xffffffe09c047812 */ /* 0x002fca00078ec0ff */
[----:B------:R-:W-:-:S05]  /*3c60*/  IMAD.IADD R4, R159, 0x1, -R4 ;  /* 0x000000019f047824 */ /* 0x000fca00078e0a04 */
[----:B------:R-:W-:-:S04]  /*3c70*/  SHF.R.S32.HI R5, RZ, 0x1f, R4 ;  /* 0x0000001fff057819 */ /* 0x000fc80000011404 */
[----:B------:R-:W-:Y:S02]  /*3c80*/  LEA.HI R7, R5, R4, RZ, 0x2 ;  /* 0x0000000405077211 */ /* 0x000fe400078f10ff */
[----:B------:R-:W-:Y:S02]  /*3c90*/  LEA.HI R5, R6, R6, RZ, 0x1 ;  /* 0x0000000606057211 */ /* 0x000fe400078f08ff */
[----:B------:R-:W-:Y:S02]  /*3ca0*/  LEA.HI.SX32 R8, R7, UR17, 0x1e ;  /* 0x0000001107087c11 */ /* 0x000fe4000f8ff2ff */
[C---:B------:R-:W-:Y:S01]  /*3cb0*/  LOP3.LUT R10, R5.reuse, 0x1ffffffe, RZ, 0xc0, !PT ;  /* 0x1ffffffe050a7812 */ /* 0x040fe200078ec0ff */
[----:B------:R-:W-:Y:S02]  /*3cc0*/  IMAD.SHL.U32 R9, R5, 0x20, RZ ;  /* 0x0000002005097824 */ /* 0x000fe400078e00ff */
[----:B------:R-:W-:-:S03]  /*3cd0*/  IMAD R5, R11, 0x10, R8 ;  /* 0x000000100b057824 */ /* 0x000fc600078e0208 */
[----:B------:R-:W-:Y:S02]  /*3ce0*/  LOP3.LUT R8, R9, 0xffffffc0, RZ, 0xc0, !PT ;  /* 0xffffffc009087812 */ /* 0x000fe400078ec0ff */
[----:B------:R-:W-:-:S03]  /*3cf0*/  IADD3 R9, R6, -R10, RZ ;  /* 0x8000000a06097210 */ /* 0x000fc60007ffe0ff */
[----:B------:R-:W-:Y:S02]  /*3d00*/  IMAD.IADD R6, R8, 0x1, R5 ;  /* 0x0000000108067824 */ /* 0x000fe400078e0205 */
[----:B------:R-:W-:Y:S02]  /*3d10*/  FMUL.FTZ R5, R97, c[0x0][0x320] ;  /* 0x0000c80061057a20 */ /* 0x000fe40000410000 */
[----:B------:R-:W-:Y:S02]  /*3d20*/  IMAD R14, R9, 0x8, R6 ;  /* 0x00000008090e7824 */ /* 0x000fe400078e0206 */
[----:B------:R1:W4:Y:S02]  /*3d30*/  MUFU.TANH R13, R5 ;  /* 0x00000005000d7308 */ /* 0x0003240000002400 */
[----:B------:R-:W-:Y:S01]  /*3d40*/  @P3 IMAD.HI.U32 R6, R14, c[0x0][0x2c8], RZ ;  /* 0x0000b2000e063a27 */ /* 0x000fe200078e00ff */
[----:B------:R-:W-:Y:S01]  /*3d50*/  MOV R8, R14 ;  /* 0x0000000e00087202 */ /* 0x000fe20000000f00 */
[----:B------:R2:W-:Y:S03]  /*3d60*/  STL [R1+0x30], R14 ;  /* 0x0000300e01007387 */ /* 0x0005e60000100800 */
[----:B------:R-:W-:Y:S01]  /*3d70*/  @P3 SHF.R.U32.HI R8, RZ, c[0x0][0x2cc], R6 ;  /* 0x0000b300ff083a19 */ /* 0x000fe20000011606 */
[----:B------:R-:W-:-:S04]  /*3d80*/  FMUL.FTZ R6, R65, c[0x0][0x320] ;  /* 0x0000c80041067a20 */ /* 0x000fc80000410000 */
[----:B------:R-:W-:Y:S01]  /*3d90*/  SHFL.IDX PT, R9, R8, 0x2, 0x1c1f ;  /* 0x005c1f0008097f89 */ /* 0x000fe200000e0000 */
[----:B------:R2:W-:Y:S01]  /*3da0*/  MUFU.TANH R20, R6 ;  /* 0x0000000600147308 */ /* 0x0005e20000002400 */
[----:B-1----:R-:W-:-:S07]  /*3db0*/  FMUL.FTZ R5, R98, c[0x0][0x320] ;  /* 0x0000c80062057a20 */ /* 0x002fce0000410000 */
[----:B------:R1:W-:Y:S01]  /*3dc0*/  MUFU.TANH R18, R5 ;  /* 0x0000000500127308 */ /* 0x0003e20000002400 */
[----:B--2---:R-:W2:Y:S01]  /*3dd0*/  SHFL.IDX PT, R6, R8, 0x3, 0x1c1f ;  /* 0x007c1f0008067f89 */ /* 0x004ea200000e0000 */
[----:B-1----:R-:W-:-:S06]  /*3de0*/  FMUL.FTZ R5, R64, c[0x0][0x320] ;  /* 0x0000c80040057a20 */ /* 0x002fcc0000410000 */
[----:B------:R1:W1:Y:S02]  /*3df0*/  MUFU.TANH R14, R5 ;  /* 0x00000005000e7308 */ /* 0x0002640000002400 */
[----:B-1----:R-:W-:Y:S01]  /*3e00*/  LOP3.LUT R5, R7, 0x7ffffffc, RZ, 0xc0, !PT ;  /* 0x7ffffffc07057812 */ /* 0x002fe200078ec0ff */
[----:B------:R-:W-:Y:S01]  /*3e10*/  IMAD.U32 R7, RZ, RZ, UR4 ;  /* 0x00000004ff077e24 */ /* 0x000fe2000f8e00ff */
[----:B------:R-:W-:-:S03]  /*3e20*/  ULDC.64 UR4, c[0x0][0x2c8] ;  /* 0x0000b20000047ab9 */ /* 0x000fc60000000a00 */
[----:B------:R-:W-:Y:S02]  /*3e30*/  IMAD.IADD R5, R4, 0x1, -R5 ;  /* 0x0000000104057824 */ /* 0x000fe400078e0a05 */
[----:B------:R-:W-:-:S03]  /*3e40*/  FMUL.FTZ R4, R66, c[0x0][0x320] ;  /* 0x0000c80042047a20 */ /* 0x000fc60000410000 */
[----:B------:R-:W-:Y:S01]  /*3e50*/  SHF.L.U32 R11, R5, 0x1, RZ ;  /* 0x00000001050b7819 */ /* 0x000fe200000006ff */
[----:B------:R1:W-:Y:S03]  /*3e60*/  MUFU.TANH R29, R4 ;  /* 0x00000004001d7308 */ /* 0x0003e60000002400 */
[----:B------:R-:W-:Y:S01]  /*3e70*/  IADD3 R5, -R11, UR8, R7 ;  /* 0x000000080b057c10 */ /* 0x000fe2000fffe107 */
[----:B------:R3:W-:Y:S01]  /*3e80*/  STL [R1+0x34], R11 ;  /* 0x0000340b01007387 */ /* 0x0007e20000100800 */
[----:B------:R-:W-:Y:S02]  /*3e90*/  FMUL.FTZ R7, R90, c[0x0][0x320] ;  /* 0x0000c8005a077a20 */ /* 0x000fe40000410000 */
[----:B------:R-:W-:Y:S01]  /*3ea0*/  IADD3 R10, R5, -UR11, RZ ;  /* 0x8000000b050a7c10 */ /* 0x000fe2000fffe0ff */
[----:B------:R-:W-:Y:S01]  /*3eb0*/  FMUL.FTZ R5, R99, c[0x0][0x320] ;  /* 0x0000c80063057a20 */ /* 0x000fe20000410000 */
[----:B------:R-:W-:Y:S02]  /*3ec0*/  LDSM.16.MT88.4 R88, [R225+0x100] ;  /* 0x00010000e158783b */ /* 0x000fe40000004200 */
[----:B------:R-:W-:Y:S01]  /*3ed0*/  MUFU.TANH R7, R7 ;  /* 0x0000000700077308 */ /* 0x000fe20000002400 */
[----:B--2---:R-:W-:Y:S01]  /*3ee0*/  IMAD.IADD R6, R10, 0x1, R6 ;  /* 0x000000010a067824 */ /* 0x004fe200078e0206 */
[----:B------:R-:W-:Y:S01]  /*3ef0*/  LDSM.16.MT88.4 R96, [R228+0x100] ;  /* 0x00010000e460783b */ /* 0x000fe20000004200 */
[----:B-1----:R-:W-:-:S03]  /*3f00*/  FMUL.FTZ R4, R67, c[0x0][0x320] ;  /* 0x0000c80043047a20 */ /* 0x002fc60000410000 */
[----:B------:R-:W-:Y:S02]  /*3f10*/  LDSM.16.MT88.4 R64, [R228+0x2900] ;  /* 0x00290000e440783b */ /* 0x000fe40000004200 */
[----:B------:R-:W1:Y:S08]  /*3f20*/  MUFU.TANH R19, R5 ;  /* 0x0000000500137308 */ /* 0x000e700000002400 */
[----:B------:R2:W1:Y:S01]  /*3f30*/  MUFU.TANH R28, R4 ;  /* 0x00000004001c7308 */ /* 0x0004620000002400 */
[----:B---3--:R-:W-:Y:S01]  /*3f40*/  IADD3 R11, -R11, UR20, RZ ;  /* 0x000000140b0b7c10 */ /* 0x008fe2000fffe1ff */
[----:B--2---:R-:W-:-:S05]  /*3f50*/  IMAD.IADD R4, R10, 0x1, R9 ;  /* 0x000000010a047824 */ /* 0x004fca00078e0209 */
[----:B------:R-:W-:-:S04]  /*3f60*/  IMNMX R4, R11, R4, PT ;  /* 0x000000040b047217 */ /* 0x000fc80003800200 */
[C---:B------:R-:W-:Y:S02]  /*3f70*/  ISETP.GT.AND P2, PT, R4.reuse, 0x1, PT ;  /* 0x000000010400780c */ /* 0x040fe40003f44270 */
[C---:B------:R-:W-:Y:S02]  /*3f80*/  ISETP.GT.AND P0, PT, R4.reuse, RZ, PT ;  /* 0x000000ff0400720c */ /* 0x040fe40003f04270 */
[C---:B------:R-:W-:Y:S02]  /*3f90*/  ISETP.GT.AND P1, PT, R4.reuse, 0x8, PT ;  /* 0x000000080400780c */ /* 0x040fe40003f24270 */
[----:B------:R-:W-:Y:S02]  /*3fa0*/  ISETP.GT.AND P6, PT, R4, 0x9, PT ;  /* 0x000000090400780c */ /* 0x000fe40003fc4270 */
[----:B------:R-:W-:Y:S02]  /*3fb0*/  FSEL R12, R16, -INF , P2 ;  /* 0xff800000100c7808 */ /* 0x000fe40001000000 */
[----:B------:R-:W-:-:S02]  /*3fc0*/  FSEL R9, R37, -INF , P0 ;  /* 0xff80000025097808 */ /* 0x000fc40000000000 */
[----:B------:R-:W-:Y:S02]  /*3fd0*/  FSEL R15, R15, -INF , P1 ;  /* 0xff8000000f0f7808 */ /* 0x000fe40000800000 */
[----:B----4-:R-:W-:Y:S02]  /*3fe0*/  FSEL R16, R13, -INF , P6 ;  /* 0xff8000000d107808 */ /* 0x010fe40003000000 */
[C---:B------:R-:W-:Y:S02]  /*3ff0*/  ISETP.GT.AND P0, PT, R4.reuse, 0x10, PT ;  /* 0x000000100400780c */ /* 0x040fe40003f04270 */
[C---:B------:R-:W-:Y:S02]  /*4000*/  ISETP.GT.AND P2, PT, R4.reuse, 0x11, PT ;  /* 0x000000110400780c */ /* 0x040fe40003f44270 */
[C---:B------:R-:W-:Y:S02]  /*4010*/  ISETP.GT.AND P1, PT, R4.reuse, 0x18, PT ;  /* 0x000000180400780c */ /* 0x040fe40003f24270 */
[----:B------:R-:W-:-:S02]  /*4020*/  ISETP.GT.AND P6, PT, R4, 0x19, PT ;  /* 0x000000190400780c */ /* 0x000fc40003fc4270 */
[----:B------:R-:W-:Y:S02]  /*4030*/  FSEL R31, R31, -INF , P0 ;  /* 0xff8000001f1f7808 */ /* 0x000fe40000000000 */
[----:B------:R-:W-:Y:S02]  /*4040*/  FSEL R33, R33, -INF , P2 ;  /* 0xff80000021217808 */ /* 0x000fe40001000000 */
[----:B------:R-:W-:Y:S02]  /*4050*/  FSEL R37, R35, -INF , P1 ;  /* 0xff80000023257808 */ /* 0x000fe40000800000 */
[----:B------:R-:W-:Y:S02]  /*4060*/  FSEL R38, R34, -INF , P6 ;  /* 0xff80000022267808 */ /* 0x000fe40003000000 */
[C---:B------:R-:W-:Y:S02]  /*4070*/  ISETP.GT.AND P0, PT, R4.reuse, 0x20, PT ;  /* 0x000000200400780c */ /* 0x040fe40003f04270 */
[----:B------:R-:W-:-:S02]  /*4080*/  ISETP.GT.AND P2, PT, R4, 0x21, PT ;  /* 0x000000210400780c */ /* 0x000fc40003f44270 */
[C---:B------:R-:W-:Y:S02]  /*4090*/  ISETP.GT.AND P1, PT, R4.reuse, 0x28, PT ;  /* 0x000000280400780c */ /* 0x040fe40003f24270 */
[----:B------:R-:W-:Y:S02]  /*40a0*/  ISETP.GT.AND P6, PT, R4, 0x29, PT ;  /* 0x000000290400780c */ /* 0x000fe40003fc4270 */
[----:B------:R-:W-:Y:S02]  /*40b0*/  FMNMX.FTZ R5, R9, R12, !PT ;  /* 0x0000000c09057209 */ /* 0x000fe40007810000 */
[----:B------:R-:W-:Y:S02]  /*40c0*/  FSEL R180, R32, -INF , P0 ;  /* 0xff80000020b47808 */ /* 0x000fe40000000000 */
[----:B------:R-:W-:Y:S02]  /*40d0*/  FSEL R182, R30, -INF , P2 ;  /* 0xff8000001eb67808 */ /* 0x000fe40001000000 */
[----:B------:R-:W-:-:S02]  /*40e0*/  FSEL R181, R25, -INF , P1 ;  /* 0xff80000019b57808 */ /* 0x000fc40000800000 */
[----:B------:R-:W-:Y:S02]  /*40f0*/  FSEL R183, R24, -INF , P6 ;  /* 0xff80000018b77808 */ /* 0x000fe40003000000 */
[C---:B------:R-:W-:Y:S02]  /*4100*/  ISETP.GT.AND P0, PT, R4.reuse, 0x30, PT ;  /* 0x000000300400780c */ /* 0x040fe40003f04270 */
[C---:B------:R-:W-:Y:S02]  /*4110*/  ISETP.GT.AND P2, PT, R4.reuse, 0x31, PT ;  /* 0x000000310400780c */ /* 0x040fe40003f44270 */
[C---:B------:R-:W-:Y:S02]  /*4120*/  ISETP.GT.AND P1, PT, R4.reuse, 0x38, PT ;  /* 0x000000380400780c */ /* 0x040fe40003f24270 */
[----:B------:R-:W-:Y:S02]  /*4130*/  ISETP.GT.AND P6, PT, R4, 0x39, PT ;  /* 0x000000390400780c */ /* 0x000fe40003fc4270 */
[----:B------:R-:W-:-:S02]  /*4140*/  FMNMX.FTZ R5, R15, R5, !PT ;  /* 0x000000050f057209 */ /* 0x000fc40007810000 */
[----:B------:R-:W-:Y:S01]  /*4150*/  IMNMX R4, R11, R6, PT ;  /* 0x000000060b047217 */ /* 0x000fe20003800200 */
[----:B------:R-:W-:Y:S01]  /*4160*/  FMUL.FTZ R6, R43, c[0x0][0x320] ;  /* 0x0000c8002b067a20 */ /* 0x000fe20000410000 */
[----:B------:R-:W-:Y:S02]  /*4170*/  FSEL R209, R21, -INF , P0 ;  /* 0xff80000015d17808 */ /* 0x000fe40000000000 */
[----:B------:R-:W-:Y:S01]  /*4180*/  FSEL R207, R17, -INF , P2 ;  /* 0xff80000011cf7808 */ /* 0x000fe20001000000 */
[----:B------:R2:W-:Y:S01]  /*4190*/  MUFU.TANH R138, R6 ;  /* 0x00000006008a7308 */ /* 0x0005e20000002400 */
[----:B------:R-:W-:Y:S02]  /*41a0*/  FMNMX.FTZ R5, R16, R5, !PT ;  /* 0x0000000510057209 */ /* 0x000fe40007810000 */
[C---:B------:R-:W-:Y:S02]  /*41b0*/  ISETP.GT.AND P0, PT, R4.reuse, RZ, PT ;  /* 0x000000ff0400720c */ /* 0x040fe40003f04270 */
[----:B------:R-:W-:-:S02]  /*41c0*/  ISETP.GT.AND P2, PT, R4, 0x1, PT ;  /* 0x000000010400780c */ /* 0x000fc40003f44270 */
[----:B------:R-:W-:Y:S02]  /*41d0*/  FSEL R62, R14, -INF , P1 ;  /* 0xff8000000e3e7808 */ /* 0x000fe40000800000 */
[----:B------:R-:W-:Y:S02]  /*41e0*/  FMNMX.FTZ R135, R31, R5, !PT ;  /* 0x000000051f877209 */ /* 0x000fe40007810000 */
[----:B------:R-:W-:Y:S01]  /*41f0*/  ISETP.GT.AND P1, PT, R4, 0x8, PT ;  /* 0x000000080400780c */ /* 0x000fe20003f24270 */
[----:B------:R-:W-:Y:S01]  /*4200*/  STL [R1+0x8], R62 ;  /* 0x0000083e01007387 */ /* 0x000fe20000100800 */
[----:B------:R-:W-:Y:S02]  /*4210*/  FSEL R14, R48, -INF , P0 ;  /* 0xff800000300e7808 */ /* 0x000fe40000000000 */
[----:B------:R-:W-:Y:S01]  /*4220*/  FSEL R17, R39, -INF , P2 ;  /* 0xff80000027117808 */ /* 0x000fe20001000000 */
[----:B--2---:R-:W-:Y:S01]  /*4230*/  FMUL.FTZ R6, R63, c[0x0][0x320] ;  /* 0x0000c8003f067a20 */ /* 0x004fe20000410000 */
[----:B------:R-:W-:-:S02]  /*4240*/  FMNMX.FTZ R135, R33, R135, !PT ;  /* 0x0000008721877209 */ /* 0x000fc40007810000 */
[----:B------:R-:W-:Y:S02]  /*4250*/  ISETP.GT.AND P0, PT, R4, 0x9, PT ;  /* 0x000000090400780c */ /* 0x000fe40003f04270 */
[----:B------:R-:W-:Y:S02]  /*4260*/  FSEL R18, R18, -INF , P1 ;  /* 0xff80000012127808 */ /* 0x000fe40000800000 */
[----:B------:R-:W-:Y:S02]  /*4270*/  FMNMX.FTZ R5, R14, R17, !PT ;  /* 0x000000110e057209 */ /* 0x000fe40007810000 */
[----:B------:R-:W-:Y:S02]  /*4280*/  FMNMX.FTZ R135, R37, R135, !PT ;  /* 0x0000008725877209 */ /* 0x000fe40007810000 */
[----:B------:R-:W-:Y:S02]  /*4290*/  ISETP.GT.AND P2, PT, R4, 0x10, PT ;  /* 0x000000100400780c */ /* 0x000fe40003f44270 */
[----:B-1----:R-:W-:-:S02]  /*42a0*/  FSEL R19, R19, -INF , P0 ;  /* 0xff80000013137808 */ /* 0x002fc40000000000 */
        /* <DEDUP_REMOVED lines=29> */
[----:B------:R-:W-:-:S02]  /*4480*/  FSEL R20, R20, -INF , P6 ;  /* 0xff80000014147808 */ /* 0x000fc40003000000 */
[----:B------:R-:W-:Y:S02]  /*4490*/  FMNMX.FTZ R135, R62, R135, !PT ;  /* 0x000000873e877209 */ /* 0x000fe40007810000 */
[----:B------:R-:W-:Y:S01]  /*44a0*/  ISETP.GT.AND P1, PT, R4, 0x30, PT ;  /* 0x000000300400780c */ /* 0x000fe20003f24270 */
[----:B------:R-:W-:Y:S01]  /*44b0*/  STL [R1+0x4], R20 ;  /* 0x0000041401007387 */ /* 0x000fe20000100800 */
[----:B------:R-:W-:Y:S02]  /*44c0*/  FSEL R176, R41, -INF , P0 ;  /* 0xff80000029b07808 */ /* 0x000fe40000000000 */
[----:B------:R-:W-:Y:S02]  /*44d0*/  FMNMX.FTZ R5, R177, R5, !PT ;  /* 0x00000005b1057209 */ /* 0x000fe40007810000 */
[----:B------:R-:W-:Y:S02]  /*44e0*/  FMNMX.FTZ R135, R20, R135, !PT ;  /* 0x0000008714877209 */ /* 0x000fe40007810000 */
[----:B------:R-:W-:-:S02]  /*44f0*/  ISETP.GT.AND P0, PT, R4, 0x31, PT ;  /* 0x000000310400780c */ /* 0x000fc40003f04270 */
[----:B------:R-:W-:Y:S01]  /*4500*/  FSEL R208, R40, -INF , P1 ;  /* 0xff80000028d07808 */ /* 0x000fe20000800000 */
[----:B------:R-:W1:Y:S01]  /*4510*/  SHFL.BFLY PT, R7, R135, 0x2, 0x1f ;  /* 0x0c401f0087077f89 */ /* 0x000e6200000e0000 */
[----:B------:R-:W-:Y:S02]  /*4520*/  FMNMX.FTZ R5, R176, R5, !PT ;  /* 0x00000005b0057209 */ /* 0x000fe40007810000 */
[----:B------:R-:W-:Y:S02]  /*4530*/  ISETP.GT.AND P1, PT, R4, 0x38, PT ;  /* 0x000000380400780c */ /* 0x000fe40003f24270 */
[----:B------:R-:W-:Y:S02]  /*4540*/  FSEL R172, R36, -INF , P0 ;  /* 0xff80000024ac7808 */ /* 0x000fe40000000000 */
[----:B------:R-:W-:Y:S01]  /*4550*/  FMNMX.FTZ R5, R208, R5, !PT ;  /* 0x00000005d0057209 */ /* 0x000fe20007810000 */
[----:B------:R2:W-:Y:S01]  /*4560*/  MUFU.TANH R36, R6 ;  /* 0x0000000600247308 */ /* 0x0005e20000002400 */
[----:B------:R-:W-:-:S02]  /*4570*/  ISETP.GT.AND P0, PT, R4, 0x39, PT ;  /* 0x000000390400780c */ /* 0x000fc40003f04270 */
[----:B------:R-:W-:Y:S02]  /*4580*/  FSEL R13, R29, -INF , P1 ;  /* 0xff8000001d0d7808 */ /* 0x000fe40000800000 */
[----:B------:R-:W-:Y:S01]  /*4590*/  FMNMX.FTZ R4, R172, R5, !PT ;  /* 0x00000005ac047209 */ /* 0x000fe20007810000 */
[----:B------:R-:W-:Y:S01]  /*45a0*/  FMUL.FTZ R5, R58, c[0x0][0x320] ;  /* 0x0000c8003a057a20 */ /* 0x000fe20000410000 */
[----:B------:R-:W-:Y:S01]  /*45b0*/  FSEL R245, R28, -INF , P0 ;  /* 0xff8000001cf57808 */ /* 0x000fe20000000000 */
[----:B------:R-:W-:Y:S01]  /*45c0*/  STL [R1], R13 ;  /* 0x0000000d01007387 */ /* 0x000fe20000100800 */
[----:B------:R-:W-:Y:S01]  /*45d0*/  FMNMX.FTZ R4, R13, R4, !PT ;  /* 0x000000040d047209 */ /* 0x000fe20007810000 */
[----:B------:R3:W-:Y:S02]  /*45e0*/  MUFU.TANH R24, R5 ;  /* 0x0000000500187308 */ /* 0x0007e40000002400 */
[----:B------:R-:W-:Y:S01]  /*45f0*/  STL [R1+0xa0], R245 ;  /* 0x0000a0f501007387 */ /* 0x000fe20000100800 */
[----:B------:R-:W-:-:S02]  /*4600*/  FMNMX.FTZ R4, R245, R4, !PT ;  /* 0x00000004f5047209 */ /* 0x000fc40007810000 */
[----:B-1----:R-:W-:-:S03]  /*4610*/  FMNMX.FTZ R135, R135, R7, !PT ;  /* 0x0000000787877209 */ /* 0x002fc60007810000 */
[----:B--2---:R-:W1:Y:S04]  /*4620*/  SHFL.BFLY PT, R6, R4, 0x2, 0x1f ;  /* 0x0c401f0004067f89 */ /* 0x004e6800000e0000 */
[----:B------:R-:W2:Y:S01]  /*4630*/  SHFL.BFLY PT, R7, R135, 0x1, 0x1f ;  /* 0x0c201f0087077f89 */ /* 0x000ea200000e0000 */
[----:B---3--:R-:W-:-:S04]  /*4640*/  FMUL.FTZ R5, R46, c[0x0][0x320] ;  /* 0x0000c8002e057a20 */ /* 0x008fc80000410000 */
[----:B------:R3:W-:Y:S01]  /*4650*/  MUFU.TANH R133, R5 ;  /* 0x0000000500857308 */ /* 0x0007e20000002400 */
[----:B-1----:R-:W-:Y:S02]  /*4660*/  FMNMX.FTZ R4, R4, R6, !PT ;  /* 0x0000000604047209 */ /* 0x002fe40007810000 */
[----:B------:R-:W-:Y:S01]  /*4670*/  SHFL.IDX PT, R6, R8, 0x1, 0x1c1f ;  /* 0x003c1f0008067f89 */ /* 0x000fe200000e0000 */
[----:B---3--:R-:W-:Y:S01]  /*4680*/  FMUL.FTZ R5, R47, c[0x0][0x320] ;  /* 0x0000c8002f057a20 */ /* 0x008fe20000410000 */
[----:B--2---:R-:W-:Y:S02]  /*4690*/  FMNMX.FTZ R135, R135, R7, !PT ;  /* 0x0000000787877209 */ /* 0x004fe40007810000 */
[----:B------:R-:W1:Y:S01]  /*46a0*/  SHFL.BFLY PT, R134, R4, 0x1, 0x1f ;  /* 0x0c201f0004867f89 */ /* 0x000e6200000e0000 */
[----:B------:R2:W-:Y:S01]  /*46b0*/  MUFU.TANH R132, R5 ;  /* 0x0000000500847308 */ /* 0x0005e20000002400 */
[C---:B------:R-:W-:Y:S02]  /*46c0*/  FSETP.NEU.FTZ.AND P0, PT, R135.reuse, -INF , PT ;  /* 0xff8000008700780b */ /* 0x040fe40003f1d000 */
[----:B------:R-:W3:Y:S01]  /*46d0*/  SHFL.IDX PT, R7, R8, RZ, 0x1c1f ;  /* 0x001c1fff08077589 */ /* 0x000ee200000e0000 */
[----:B------:R-:W-:-:S03]  /*46e0*/  FMUL.FTZ R13, R135, c[0x0][0x2d0] ;  /* 0x0000b400870d7a20 */ /* 0x000fc60000410000 */
[----:B------:R-:W-:Y:S02]  /*46f0*/  LDSM.16.MT88.4 R44, [R225+0x900] ;  /* 0x00090000e12c783b */ /* 0x000fe40000004200 */
[----:B------:R-:W-:Y:S02]  /*4700*/  FSEL R13, R13, RZ, P0 ;  /* 0x000000ff0d0d7208 */ /* 0x000fe40000000000 */
[----:B------:R-:W-:Y:S01]  /*4710*/  STL [R1+0xa4], R135 ;  /* 0x0000a48701007387 */ /* 0x000fe20000100800 */
[----:B--2---:R-:W-:-:S04]  /*4720*/  FMUL.FTZ R5, R59, c[0x0][0x320] ;  /* 0x0000c8003b057a20 */ /* 0x004fc80000410000 */
[----:B------:R2:W-:Y:S01]  /*4730*/  MUFU.TANH R21, R5 ;  /* 0x0000000500157308 */ /* 0x0005e20000002400 */
[----:B-1----:R-:W-:Y:S01]  /*4740*/  FMNMX.FTZ R134, R4, R134, !PT ;  /* 0x0000008604867209 */ /* 0x002fe20007810000 */
[----:B------:R-:W-:-:S03]  /*4750*/  FFMA.FTZ R4, R15, c[0x0][0x2d0], -R13 ;  /* 0x0000b4000f047a23 */ /* 0x000fc6000001080d */
[----:B------:R-:W-:Y:S01]  /*4760*/  FSETP.NEU.FTZ.AND P0, PT, R134, -INF , PT ;  /* 0xff8000008600780b */ /* 0x000fe20003f1d000 */
[----:B------:R-:W-:Y:S01]  /*4770*/  STL [R1+0xa8], R134 ;  /* 0x0000a88601007387 */ /* 0x000fe20000100800 */
[----:B---3--:R-:W-:Y:S01]  /*4780*/  IADD3 R8, R10, R7, RZ ;  /* 0x000000070a087210 */ /* 0x008fe20007ffe0ff */
[----:B------:R1:W-:Y:S03]  /*4790*/  MUFU.EX2 R233, R4 ;  /* 0x0000000400e97308 */ /* 0x0003e60000000800 */
[----:B------:R-:W-:Y:S01]  /*47a0*/  IMNMX R8, R11, R8, PT ;  /* 0x000000080b087217 */ /* 0x000fe20003800200 */
[----:B--2---:R-:W-:-:S03]  /*47b0*/  FMUL.FTZ R5, R26, c[0x0][0x320] ;  /* 0x0000c8001a057a20 */ /* 0x004fc60000410000 */
[C---:B------:R-:W-:Y:S02]  /*47c0*/  ISETP.GT.AND P6, PT, R8.reuse, RZ, PT ;  /* 0x000000ff0800720c */ /* 0x040fe40003fc4270 */
[C---:B------:R-:W-:Y:S01]  /*47d0*/  ISETP.GT.AND P2, PT, R8.reuse, 0x1, PT ;  /* 0x000000010800780c */ /* 0x040fe20003f44270 */
[----:B------:R2:W-:Y:S01]  /*47e0*/  MUFU.TANH R186, R5 ;  /* 0x0000000500ba7308 */ /* 0x0005e20000002400 */
[----:B------:R-:W-:Y:S02]  /*47f0*/  ISETP.GT.AND P1, PT, R8, 0x8, PT ;  /* 0x000000080800780c */ /* 0x000fe40003f24270 */
[----:B------:R-:W-:Y:S01]  /*4800*/  FSEL R20, R70, -INF , P2 ;  /* 0xff80000046147808 */ /* 0x000fe20001000000 */
[----:B-1----:R-:W-:Y:S01]  /*4810*/  FFMA.FTZ R4, R16, c[0x0][0x2d0], -R13 ;  /* 0x0000b40010047a23 */ /* 0x002fe2000001080d */
[----:B------:R-:W-:Y:S02]  /*4820*/  FSEL R16, R71, -INF , P6 ;  /* 0xff80000047107808 */ /* 0x000fe40003000000 */
[C---:B------:R-:W-:Y:S01]  /*4830*/  ISETP.GT.AND P6, PT, R8.reuse, 0x10, PT ;  /* 0x000000100800780c */ /* 0x040fe20003fc4270 */
[----:B------:R-:W1:Y:S01]  /*4840*/  MUFU.EX2 R238, R4 ;  /* 0x0000000400ee7308 */ /* 0x000e620000000800 */
[----:B------:R-:W-:-:S02]  /*4850*/  ISETP.GT.AND P2, PT, R8, 0x11, PT ;  /* 0x000000110800780c */ /* 0x000fc40003f44270 */
[----:B------:R-:W-:Y:S02]  /*4860*/  FSEL R26, R61, -INF , P6 ;  /* 0xff8000003d1a7808 */ /* 0x000fe40003000000 */
[----:B------:R-:W-:Y:S01]  /*4870*/  ISETP.GT.AND P6, PT, R8, 0x20, PT ;  /* 0x000000200800780c */ /* 0x000fe20003fc4270 */
[----:B--2---:R-:W-:Y:S01]  /*4880*/  FMUL.FTZ R5, R27, c[0x0][0x320] ;  /* 0x0000c8001b057a20 */ /* 0x004fe20000410000 */
[----:B------:R-:W-:Y:S02]  /*4890*/  FSEL R27, R60, -INF , P2 ;  /* 0xff8000003c1b7808 */ /* 0x000fe40001000000 */
[----:B------:R-:W-:Y:S01]  /*48a0*/  ISETP.GT.AND P2, PT, R8, 0x21, PT ;  /* 0x000000210800780c */ /* 0x000fe20003f44270 */
[----:B------:R2:W3:Y:S01]  /*48b0*/  MUFU.TANH R187, R5 ;  /* 0x0000000500bb7308 */ /* 0x0004e20000002400 */
[----:B------:R-:W-:Y:S02]  /*48c0*/  FSEL R168, R168, -INF , P6 ;  /* 0xff800000a8a87808 */ /* 0x000fe40003000000 */
[----:B------:R-:W-:-:S02]  /*48d0*/  FSEL R171, R171, -INF , P2 ;  /* 0xff800000abab7808 */ /* 0x000fc40001000000 */
[C---:B------:R-:W-:Y:S01]  /*48e0*/  ISETP.GT.AND P6, PT, R8.reuse, 0x30, PT ;  /* 0x000000300800780c */ /* 0x040fe20003fc4270 */
[----:B-1----:R-:W-:Y:S01]  /*48f0*/  STL [R1+0xac], R238 ;  /* 0x0000acee01007387 */ /* 0x002fe20000100800 */
[----:B------:R-:W-:Y:S02]  /*4900*/  ISETP.GT.AND P2, PT, R8, 0x31, PT ;  /* 0x000000310800780c */ /* 0x000fe40003f44270 */
[----:B------:R-:W-:Y:S02]  /*4910*/  FSEL R191, R191, -INF , P6 ;  /* 0xff800000bfbf7808 */ /* 0x000fe40003000000 */
[----:B------:R-:W-:Y:S01]  /*4920*/  FSEL R200, R200, -INF , P2 ;  /* 0xff800000c8c87808 */ /* 0x000fe20001000000 */
[----:B--2---:R-:W-:-:S04]  /*4930*/  FMUL.FTZ R5, R22, c[0x0][0x320] ;  /* 0x0000c80016057a20 */ /* 0x004fc80000410000 */
[----:B------:R1:W2:Y:S02]  /*4940*/  MUFU.TANH R188, R5 ;  /* 0x0000000500bc7308 */ /* 0x0002a40000002400 */
[----:B-1----:R-:W-:Y:S02]  /*4950*/  FFMA.FTZ R5, R9, c[0x0][0x2d0], -R13 ;  /* 0x0000b40009057a23 */ /* 0x002fe4000001080d */
[----:B------:R-:W-:-:S04]  /*4960*/  FMUL.FTZ R9, R23, c[0x0][0x320] ;  /* 0x0000c80017097a20 */ /* 0x000fc80000410000 */
[----:B------:R1:W-:Y:S08]  /*4970*/  MUFU.EX2 R205, R5 ;  /* 0x0000000500cd7308 */ /* 0x0003f00000000800 */
[----:B------:R-:W4:Y:S01]  /*4980*/  MUFU.TANH R185, R9 ;  /* 0x0000000900b97308 */ /* 0x000f220000002400 */
[----:B-1----:R-:W-:Y:S02]  /*4990*/  FFMA.FTZ R5, R12, c[0x0][0x2d0], -R13 ;  /* 0x0000b4000c057a23 */ /* 0x002fe4000001080d */
[----:B------:R-:W-:-:S05]  /*49a0*/  FMUL.FTZ R12, R134, c[0x0][0x2d0] ;  /* 0x0000b400860c7a20 */ /* 0x000fca0000410000 */
[----:B------:R1:W1:Y:S01]  /*49b0*/  MUFU.EX2 R206, R5 ;  /* 0x0000000500ce7308 */ /* 0x0002620000000800 */
[----:B------:R-:W-:Y:S02]  /*49c0*/  FSEL R12, R12, RZ, P0 ;  /* 0x000000ff0c0c7208 */ /* 0x000fe40000000000 */
[----:B------:R-:W-:-:S03]  /*49d0*/  ISETP.GT.AND P0, PT, R8, 0x9, PT ;  /* 0x000000090800780c */ /* 0x000fc60003f04270 */
[--C-:B------:R-:W-:Y:S01]  /*49e0*/  FFMA.FTZ R0, R18, c[0x0][0x2d0], -R12.reuse ;  /* 0x0000b40012007a23 */ /* 0x100fe2000001080c */
[----:B------:R-:W-:Y:S01]  /*49f0*/  FSEL R25, R68, -INF , P0 ;  /* 0xff80000044197808 */ /* 0x000fe20000000000 */
[--C-:B------:R-:W-:Y:S01]  /*4a00*/  FFMA.FTZ R3, R17, c[0x0][0x2d0], -R12.reuse ;  /* 0x0000b40011037a23 */ /* 0x100fe2000001080c */
[----:B------:R-:W-:Y:S01]  /*4a10*/  ISETP.GT.AND P0, PT, R8, 0x19, PT ;  /* 0x000000190800780c */ /* 0x000fe20003f04270 */
[----:B------:R2:W-:Y:S01]  /*4a20*/  MUFU.EX2 R234, R0 ;  /* 0x0000000000ea7308 */ /* 0x0005e20000000800 */
[----:B------:R-:W-:Y:S02]  /*4a30*/  FFMA.FTZ R4, R14, c[0x0][0x2d0], -R12 ;  /* 0x0000b4000e047a23 */ /* 0x000fe4000001080c */
[----:B------:R-:W-:Y:S01]  /*4a40*/  FSEL R30, R56, -INF , P0 ;  /* 0xff800000381e7808 */ /* 0x000fe20000000000 */
[----:B-1----:R-:W-:Y:S01]  /*4a50*/  IMAD.IADD R5, R10, 0x1, R6 ;  /* 0x000000010a057824 */ /* 0x002fe200078e0206 */
[----:B------:R-:W-:Y:S02]  /*4a60*/  ISETP.GT.AND P0, PT, R8, 0x29, PT ;  /* 0x000000290800780c */ /* 0x000fe40003f04270 */
[----:B------:R-:W-:Y:S01]  /*4a70*/  F2FP.PACK_AB R6, R238, R233 ;  /* 0x000000e9ee06723e */ /* 0x000fe200000000ff */
[----:B------:R1:W-:Y:S01]  /*4a80*/  MUFU.EX2 R203, R3 ;  /* 0x0000000300cb7308 */ /* 0x0003e20000000800 */
[----:B------:R-:W-:-:S02]  /*4a90*/  IMNMX R2, R11, R5, PT ;  /* 0x000000050b027217 */ /* 0x000fc40003800200 */
[----:B------:R-:W-:Y:S02]  /*4aa0*/  FSEL R169, R169, -INF , P0 ;  /* 0xff800000a9a97808 */ /* 0x000fe40000000000 */
[C---:B------:R-:W-:Y:S02]  /*4ab0*/  ISETP.GT.AND P6, PT, R2.reuse, RZ, PT ;  /* 0x000000ff0200720c */ /* 0x040fe40003fc4270 */
[----:B------:R-:W-:Y:S01]  /*4ac0*/  ISETP.GT.AND P2, PT, R2, 0x1, PT ;  /* 0x000000010200780c */ /* 0x000fe20003f44270 */
[----:B--2---:R-:W-:Y:S01]  /*4ad0*/  FFMA.FTZ R0, R19, c[0x0][0x2d0], -R12 ;  /* 0x0000b40013007a23 */ /* 0x004fe2000001080c */
[----:B------:R-:W-:Y:S01]  /*4ae0*/  FSEL R19, R69, -INF , P1 ;  /* 0xff80000045137808 */ /* 0x000fe20000800000 */
[----:B------:R-:W2:Y:S01]  /*4af0*/  MUFU.EX2 R173, R4 ;  /* 0x0000000400ad7308 */ /* 0x000ea20000000800 */
[C---:B------:R-:W-:Y:S01]  /*4b00*/  ISETP.GT.AND P1, PT, R8.reuse, 0x18, PT ;  /* 0x000000180800780c */ /* 0x040fe20003f24270 */
[----:B------:R-:W-:Y:S01]  /*4b10*/  LDSM.16.MT88.4 R68, [R226+0x900] ;  /* 0x00090000e244783b */ /* 0x000fe20000004200 */
[----:B------:R-:W-:-:S02]  /*4b20*/  ISETP.GT.AND P0, PT, R8, 0x39, PT ;  /* 0x000000390800780c */ /* 0x000fc40003f04270 */
[----:B------:R-:W-:Y:S01]  /*4b30*/  FSEL R29, R57, -INF , P1 ;  /* 0xff800000391d7808 */ /* 0x000fe20000800000 */
[----:B-1----:R-:W-:Y:S01]  /*4b40*/  FFMA.FTZ R3, R31, c[0x0][0x2d0], -R13 ;  /* 0x0000b4001f037a23 */ /* 0x002fe2000001080d */
[----:B------:R-:W-:Y:S01]  /*4b50*/  ISETP.GT.AND P1, PT, R8, 0x28, PT ;  /* 0x000000280800780c */ /* 0x000fe20003f24270 */
[----:B------:R1:W1:Y:S01]  /*4b60*/  MUFU.EX2 R174, R0 ;  /* 0x0000000000ae7308 */ /* 0x0002620000000800 */
[----:B------:R-:W-:Y:S01]  /*4b70*/  FSEL R18, R50, -INF , P6 ;  /* 0xff80000032127808 */ /* 0x000fe20003000000 */
[----:B------:R-:W-:Y:S01]  /*4b80*/  LDSM.16.MT88.4 R56, [R228+0x900] ;  /* 0x00090000e438783b */ /* 0x000fe20000004200 */
[----:B------:R-:W-:Y:S02]  /*4b90*/  FSEL R170, R170, -INF , P1 ;  /* 0xff800000aaaa7808 */ /* 0x000fe40000800000 */
[----:B------:R-:W-:Y:S02]  /*4ba0*/  ISETP.GT.AND P1, PT, R8, 0x38, PT ;  /* 0x000000380800780c */ /* 0x000fe40003f24270 */
[----:B------:R-:W-:Y:S01]  /*4bb0*/  FSEL R17, R36, -INF , P2 ;  /* 0xff80000024117808 */ /* 0x000fe20001000000 */
[----:B------:R2:W-:Y:S01]  /*4bc0*/  MUFU.EX2 R210, R3 ;  /* 0x0000000300d27308 */ /* 0x0005e20000000800 */
[----:B------:R-:W-:-:S02]  /*4bd0*/  FSEL R201, R201, -INF , P1 ;  /* 0xff800000c9c97808 */ /* 0x000fc40000800000 */
[----:B------:R-:W-:Y:S02]  /*4be0*/  ISETP.GT.AND P1, PT, R2, 0x8, PT ;  /* 0x000000080200780c */ /* 0x000fe40003f24270 */
[----:B------:R-:W-:Y:S02]  /*4bf0*/  FSEL R202, R202, -INF , P0 ;  /* 0xff800000caca7808 */ /* 0x000fe40000000000 */
[----:B------:R-:W-:Y:S02]  /*4c00*/  ISETP.GT.AND P0, PT, R2, 0x9, PT ;  /* 0x000000090200780c */ /* 0x000fe40003f04270 */
[----:B-1----:R-:W-:Y:S02]  /*4c10*/  FMNMX.FTZ R0, R16, R20, !PT ;  /* 0x0000001410007209 */ /* 0x002fe40007810000 */
[----:B------:R-:W-:Y:S02]  /*4c20*/  FSEL R24, R24, -INF , P1 ;  /* 0xff80000018187808 */ /* 0x000fe40000800000 */
[----:B------:R-:W-:-:S02]  /*4c30*/  FMNMX.FTZ R0, R19, R0, !PT ;  /* 0x0000000013007209 */ /* 0x000fc40007810000 */
[----:B------:R-:W-:Y:S01]  /*4c40*/  FMNMX.FTZ R8, R18, R17, !PT ;  /* 0x0000001112087209 */ /* 0x000fe20007810000 */
[----:B--2---:R-:W-:Y:S01]  /*4c50*/  FFMA.FTZ R3, R33, c[0x0][0x2d0], -R13 ;  /* 0x0000b40021037a23 */ /* 0x004fe2000001080d */
[----:B------:R-:W-:Y:S02]  /*4c60*/  FMNMX.FTZ R0, R25, R0, !PT ;  /* 0x0000000019007209 */ /* 0x000fe40007810000 */
[----:B------:R-:W-:Y:S01]  /*4c70*/  ISETP.GT.AND P6, PT, R2, 0x10, PT ;  /* 0x000000100200780c */ /* 0x000fe20003fc4270 */
[----:B------:R1:W2:Y:S01]  /*4c80*/  MUFU.EX2 R229, R3 ;  /* 0x0000000300e57308 */ /* 0x0002a20000000800 */
[----:B------:R-:W-:Y:S02]  /*4c90*/  FMNMX.FTZ R0, R26, R0, !PT ;  /* 0x000000001a007209 */ /* 0x000fe40007810000 */
[----:B------:R-:W-:Y:S02]  /*4ca0*/  FSEL R23, R21, -INF , P0 ;  /* 0xff80000015177808 */ /* 0x000fe40000000000 */
[----:B------:R-:W-:-:S02]  /*4cb0*/  FMNMX.FTZ R0, R27, R0, !PT ;  /* 0x000000001b007209 */ /* 0x000fc40007810000 */
[----:B------:R-:W-:Y:S02]  /*4cc0*/  FMNMX.FTZ R8, R24, R8, !PT ;  /* 0x0000000818087209 */ /* 0x000fe40007810000 */
[----:B------:R-:W-:Y:S02]  /*4cd0*/  FMNMX.FTZ R0, R29, R0, !PT ;  /* 0x000000001d007209 */ /* 0x000fe40007810000 */
[----:B------:R-:W-:Y:S02]  /*4ce0*/  ISETP.GT.AND P2, PT, R2, 0x11, PT ;  /* 0x000000110200780c */ /* 0x000fe40003f44270 */
[----:B------:R-:W-:Y:S02]  /*4cf0*/  FMNMX.FTZ R0, R30, R0, !PT ;  /* 0x000000001e007209 */ /* 0x000fe40007810000 */
[----:B------:R-:W-:Y:S02]  /*4d00*/  FSEL R22, R72, -INF , P6 ;  /* 0xff80000048167808 */ /* 0x000fe40003000000 */
[----:B------:R-:W-:Y:S01]  /*4d10*/  FMNMX.FTZ R0, R168, R0, !PT ;  /* 0x00000000a8007209 */ /* 0x000fe20007810000 */
[----:B------:R-:W-:Y:S01]  /*4d20*/  LDSM.16.MT88.4 R72, [R226+0x2900] ;  /* 0x00290000e248783b */ /* 0x000fe20000004200 */
[----:B-1----:R-:W-:Y:S01]  /*4d30*/  FMNMX.FTZ R3, R23, R8, !PT ;  /* 0x0000000817037209 */ /* 0x002fe20007810000 */
[----:B------:R-:W-:Y:S01]  /*4d40*/  FFMA.FTZ R8, R37, c[0x0][0x2d0], -R13 ;  /* 0x0000b40025087a23 */ /* 0x000fe2000001080d */
[----:B------:R-:W-:-:S02]  /*4d50*/  FMNMX.FTZ R0, R171, R0, !PT ;  /* 0x00000000ab007209 */ /* 0x000fc40007810000 */
[----:B------:R-:W-:Y:S01]  /*4d60*/  ISETP.GT.AND P1, PT, R2, 0x18, PT ;  /* 0x000000180200780c */ /* 0x000fe20003f24270 */
[----:B------:R1:W-:Y:S01]  /*4d70*/  MUFU.EX2 R204, R8 ;  /* 0x0000000800cc7308 */ /* 0x0003e20000000800 */
[----:B------:R-:W-:Y:S02]  /*4d80*/  FMNMX.FTZ R0, R170, R0, !PT ;  /* 0x00000000aa007209 */ /* 0x000fe40007810000 */
[----:B------:R-:W-:Y:S02]  /*4d90*/  FSEL R21, R55, -INF , P2 ;  /* 0xff80000037157808 */ /* 0x000fe40001000000 */
[----:B------:R-:W-:Y:S02]  /*4da0*/  FMNMX.FTZ R0, R169, R0, !PT ;  /* 0x00000000a9007209 */ /* 0x000fe40007810000 */
[----:B------:R-:W-:Y:S02]  /*4db0*/  FMNMX.FTZ R3, R22, R3, !PT ;  /* 0x0000000316037209 */ /* 0x000fe40007810000 */
[----:B------:R-:W-:-:S02]  /*4dc0*/  FMNMX.FTZ R0, R191, R0, !PT ;  /* 0x00000000bf007209 */ /* 0x000fc40007810000 */
[----:B------:R-:W-:Y:S02]  /*4dd0*/  ISETP.GT.AND P0, PT, R2, 0x19, PT ;  /* 0x000000190200780c */ /* 0x000fe40003f04270 */
[----:B------:R-:W-:Y:S02]  /*4de0*/  FMNMX.FTZ R0, R200, R0, !PT ;  /* 0x00000000c8007209 */ /* 0x000fe40007810000 */
[----:B------:R-:W-:Y:S01]  /*4df0*/  FSEL R28, R54, -INF , P1 ;  /* 0xff800000361c7808 */ /* 0x000fe20000800000 */
[----:B-1----:R-:W-:Y:S01]  /*4e00*/  FFMA.FTZ R8, R38, c[0x0][0x2d0], -R13 ;  /* 0x0000b40026087a23 */ /* 0x002fe2000001080d */
[----:B------:R-:W-:Y:S01]  /*4e10*/  FMNMX.FTZ R0, R201, R0, !PT ;  /* 0x00000000c9007209 */ /* 0x000fe20007810000 */
[----:B------:R-:W-:Y:S01]  /*4e20*/  LDSM.16.MT88.4 R52, [R227+0x900] ;  /* 0x00090000e334783b */ /* 0x000fe20000004200 */
[----:B------:R-:W-:Y:S01]  /*4e30*/  FMNMX.FTZ R3, R21, R3, !PT ;  /* 0x0000000315037209 */ /* 0x000fe20007810000 */
[----:B------:R1:W1:Y:S01]  /*4e40*/  MUFU.EX2 R232, R8 ;  /* 0x0000000800e87308 */ /* 0x0002620000000800 */
[----:B------:R-:W-:-:S02]  /*4e50*/  FMNMX.FTZ R0, R202, R0, !PT ;  /* 0x00000000ca007209 */ /* 0x000fc40007810000 */
[----:B------:R-:W-:Y:S02]  /*4e60*/  ISETP.GT.AND P6, PT, R2, 0x20, PT ;  /* 0x000000200200780c */ /* 0x000fe40003fc4270 */
[----:B------:R-:W-:Y:S01]  /*4e70*/  FSEL R36, R51, -INF , P0 ;  /* 0xff80000033247808 */ /* 0x000fe20000000000 */
[----:B------:R-:W2:Y:S01]  /*4e80*/  SHFL.BFLY PT, R9, R0, 0x2, 0x1f ;  /* 0x0c401f0000097f89 */ /* 0x000ea200000e0000 */
[----:B------:R-:W-:Y:S02]  /*4e90*/  FMNMX.FTZ R3, R28, R3, !PT ;  /* 0x000000031c037209 */ /* 0x000fe40007810000 */
[----:B------:R-:W-:Y:S02]  /*4ea0*/  ISETP.GT.AND P2, PT, R2, 0x21, PT ;  /* 0x000000210200780c */ /* 0x000fe40003f44270 */
[----:B------:R-:W-:Y:S02]  /*4eb0*/  FSEL R139, R139, -INF , P6 ;  /* 0xff8000008b8b7808 */ /* 0x000fe40003000000 */
[----:B------:R-:W-:-:S02]  /*4ec0*/  FMNMX.FTZ R3, R36, R3, !PT ;  /* 0x0000000324037209 */ /* 0x000fc40007810000 */
[----:B------:R-:W-:Y:S01]  /*4ed0*/  ISETP.GT.AND P1, PT, R2, 0x28, PT ;  /* 0x000000280200780c */ /* 0x000fe20003f24270 */
[----:B-1----:R-:W-:Y:S01]  /*4ee0*/  FFMA.FTZ R8, R32, c[0x0][0x2d0], -R12 ;  /* 0x0000b40020087a23 */ /* 0x002fe2000001080c */
[----:B------:R-:W-:Y:S02]  /*4ef0*/  FSEL R138, R138, -INF , P2 ;  /* 0xff8000008a8a7808 */ /* 0x000fe40001000000 */
[----:B------:R-:W-:Y:S01]  /*4f00*/  FMNMX.FTZ R3, R139, R3, !PT ;  /* 0x000000038b037209 */ /* 0x000fe20007810000 */
[----:B------:R1:W-:Y:S01]  /*4f10*/  MUFU.EX2 R231, R8 ;  /* 0x0000000800e77308 */ /* 0x0003e20000000800 */
[----:B------:R-:W-:Y:S02]  /*4f20*/  ISETP.GT.AND P0, PT, R2, 0x29, PT ;  /* 0x000000290200780c */ /* 0x000fe40003f04270 */
[----:B------:R-:W-:Y:S02]  /*4f30*/  FSEL R133, R133, -INF , P1 ;  /* 0xff80000085857808 */ /* 0x000fe40000800000 */
[----:B------:R-:W-:-:S02]  /*4f40*/  FMNMX.FTZ R3, R138, R3, !PT ;  /* 0x000000038a037209 */ /* 0x000fc40007810000 */
[----:B------:R-:W-:Y:S02]  /*4f50*/  ISETP.GT.AND P6, PT, R2, 0x30, PT ;  /* 0x000000300200780c */ /* 0x000fe40003fc4270 */
[----:B------:R-:W-:Y:S02]  /*4f60*/  FSEL R132, R132, -INF , P0 ;  /* 0xff80000084847808 */ /* 0x000fe40000000000 */
[----:B------:R-:W-:Y:S02]  /*4f70*/  FMNMX.FTZ R3, R133, R3, !PT ;  /* 0x0000000385037209 */ /* 0x000fe40007810000 */
[----:B------:R-:W-:Y:S02]  /*4f80*/  ISETP.GT.AND P2, PT, R2, 0x31, PT ;  /* 0x000000310200780c */ /* 0x000fe40003f44270 */
[----:B------:R-:W-:Y:S02]  /*4f90*/  FSEL R186, R186, -INF , P6 ;  /* 0xff800000baba7808 */ /* 0x000fe40003000000 */
[----:B------:R-:W-:-:S02]  /*4fa0*/  FMNMX.FTZ R3, R132, R3, !PT ;  /* 0x0000000384037209 */ /* 0x000fc40007810000 */
[----:B--2---:R-:W-:Y:S02]  /*4fb0*/  FMNMX.FTZ R0, R0, R9, !PT ;  /* 0x0000000900007209 */ /* 0x004fe40007810000 */
[----:B------:R-:W-:Y:S02]  /*4fc0*/  ISETP.GT.AND P1, PT, R2, 0x38, PT ;  /* 0x000000380200780c */ /* 0x000fe40003f24270 */
[----:B---3--:R-:W-:Y:S01]  /*4fd0*/  FSEL R187, R187, -INF , P2 ;  /* 0xff800000bbbb7808 */ /* 0x008fe20001000000 */
[----:B------:R-:W2:Y:S01]  /*4fe0*/  SHFL.BFLY PT, R15, R0, 0x1, 0x1f ;  /* 0x0c201f00000f7f89 */ /* 0x000ea200000e0000 */
[----:B------:R-:W-:Y:S02]  /*4ff0*/  FMNMX.FTZ R3, R186, R3, !PT ;  /* 0x00000003ba037209 */ /* 0x000fe40007810000 */
[----:B------:R-:W-:Y:S01]  /*5000*/  ISETP.GT.AND P0, PT, R2, 0x39, PT ;  /* 0x000000390200780c */ /* 0x000fe20003f04270 */
[----:B------:R-:W-:Y:S01]  /*5010*/  FFMA.FTZ R2, R35, c[0x0][0x2d0], -R12 ;  /* 0x0000b40023027a23 */ /* 0x000fe2000001080c */
[----:B------:R-:W-:-:S02]  /*5020*/  FSEL R188, R188, -INF , P1 ;  /* 0xff800000bcbc7808 */ /* 0x000fc40000800000 */
[----:B------:R-:W-:Y:S01]  /*5030*/  FMNMX.FTZ R3, R187, R3, !PT ;  /* 0x00000003bb037209 */ /* 0x000fe20007810000 */
[----:B------:R3:W2:Y:S01]  /*5040*/  MUFU.EX2 R224, R2 ;  /* 0x0000000200e07308 */ /* 0x0006a20000000800 */
[----:B----4-:R-:W-:Y:S02]  /*5050*/  FSEL R185, R185, -INF , P0 ;  /* 0xff800000b9b97808 */ /* 0x010fe40000000000 */
[----:B------:R-:W-:Y:S02]  /*5060*/  FMNMX.FTZ R3, R188, R3, !PT ;  /* 0x00000003bc037209 */ /* 0x000fe40007810000 */
[----:B------:R-:W-:Y:S02]  /*5070*/  F2FP.PACK_AB R4, R206, R205 ;  /* 0x000000cdce04723e */ /* 0x000fe400000000ff */
[----:B------:R-:W-:Y:S02]  /*5080*/  FMNMX.FTZ R3, R185, R3, !PT ;  /* 0x00000003b9037209 */ /* 0x000fe40007810000 */
[----:B------:R-:W-:-:S02]  /*5090*/  F2FP.PACK_AB R5, R203, R173 ;  /* 0x000000adcb05723e */ /* 0x000fc400000000ff */
[----:B------:R-:W-:Y:S01]  /*50a0*/  F2FP.PACK_AB R7, R174, R234 ;  /* 0x000000eaae07723e */ /* 0x000fe200000000ff */
[----:B------:R-:W4:Y:S01]  /*50b0*/  SHFL.BFLY PT, R14, R3, 0x2, 0x1f ;  /* 0x0c401f00030e7f89 */ /* 0x000f2200000e0000 */
[----:B-1----:R-:W-:Y:S02]  /*50c0*/  F2FP.PACK_AB R8, R229, R210 ;  /* 0x000000d2e508723e */ /* 0x002fe400000000ff */
[----:B------:R-:W-:Y:S01]  /*50d0*/  F2FP.PACK_AB R10, R232, R204 ;  /* 0x000000cce80a723e */ /* 0x000fe200000000ff */
[----:B---3--:R-:W-:Y:S01]  /*50e0*/  FFMA.FTZ R2, R34, c[0x0][0x2d0], -R12 ;  /* 0x0000b40022027a23 */ /* 0x008fe2000001080c */
[----:B--2---:R-:W-:Y:S01]  /*50f0*/  FMNMX.FTZ R137, R0, R15, !PT ;  /* 0x0000000f00897209 */ /* 0x004fe20007810000 */
[----:B------:R-:W-:Y:S01]  /*5100*/  HMMA.16816.F32 R152, R4, R112, RZ ;  /* 0x000000700498723c */ /* 0x000fe200000018ff */
[----:B------:R-:W-:Y:S01]  /*5110*/  F2FP.PACK_AB R9, R224, R231 ;  /* 0x000000e7e009723e */ /* 0x000fe200000000ff */
[----:B------:R1:W-:Y:S01]  /*5120*/  MUFU.EX2 R236, R2 ;  /* 0x0000000200ec7308 */ /* 0x0003e20000000800 */
[----:B------:R-:W-:-:S05]  /*5130*/  FSETP.NEU.FTZ.AND P0, PT, R137, -INF , PT ;  /* 0xff8000008900780b */ /* 0x000fca0003f1d000 */
[C---:B------:R-:W-:Y:S08]  /*5140*/  HMMA.16816.F32 R60, R4.reuse, R88, RZ ;  /* 0x00000058043c723c */ /* 0x040ff000000018ff */
[----:B------:R-:W-:Y:S01]  /*5150*/  HMMA.16816.F32 R164, R4, R92, RZ ;  /* 0x0000005c04a4723c */ /* 0x000fe200000018ff */
[----:B-1----:R-:W-:Y:S01]  /*5160*/  FFMA.FTZ R2, R39, c[0x0][0x2d0], -R12 ;  /* 0x0000b40027027a23 */ /* 0x002fe2000001080c */
[----:B----4-:R-:W-:-:S03]  /*5170*/  FMNMX.FTZ R0, R3, R14, !PT ;  /* 0x0000000e03007209 */ /* 0x010fc60007810000 */
[----:B------:R1:W2:Y:S03]  /*5180*/  MUFU.EX2 R235, R2 ;  /* 0x0000000200eb7308 */ /* 0x0002a60000000800 */
[C---:B------:R-:W-:Y:S08]  /*5190*/  HMMA.16816.F32 R160, R4.reuse, R96, RZ ;  /* 0x0000006004a0723c */ /* 0x040ff000000018ff */
[----:B------:R-:W-:Y:S01]  /*51a0*/  HMMA.16816.F32 R156, R4, R100, RZ ;  /* 0x00000064049c723c */ /* 0x000fe200000018ff */
[----:B-1----:R-:W-:Y:S01]  /*51b0*/  FMUL.FTZ R2, R137, c[0x0][0x2d0] ;  /* 0x0000b40089027a20 */ /* 0x002fe20000410000 */
[----:B--2---:R-:W-:-:S06]  /*51c0*/  F2FP.PACK_AB R11, R235, R236 ;  /* 0x000000eceb0b723e */ /* 0x004fcc00000000ff */
[----:B------:R-:W-:Y:S01]  /*51d0*/  HMMA.16816.F32 R148, R4, R120, RZ ;  /* 0x000000780494723c */ /* 0x000fe200000018ff */
[----:B------:R-:W-:-:S05]  /*51e0*/  FSEL R2, R2, RZ, P0 ;  /* 0x000000ff02027208 */ /* 0x000fca0000000000 */
[--C-:B------:R-:W-:Y:S02]  /*51f0*/  FFMA.FTZ R3, R16, c[0x0][0x2d0], -R2.reuse ;  /* 0x0000b40010037a23 */ /* 0x100fe40000010802 */
[C---:B------:R-:W-:Y:S02]  /*5200*/  HMMA.16816.F32 R144, R4.reuse, R108, RZ ;  /* 0x0000006c0490723c */ /* 0x040fe400000018ff */
[----:B------:R1:W-:Y:S06]  /*5210*/  MUFU.EX2 R189, R3 ;  /* 0x0000000300bd7308 */ /* 0x0003ec0000000800 */
        /* <DEDUP_REMOVED lines=12> */
[----:B------:R1:W2:Y:S03]  /*52e0*/  MUFU.EX2 R19, R3 ;  /* 0x0000000300137308 */ /* 0x0002a60000000800 */
[C---:B------:R-:W-:Y:S08]  /*52f0*/  HMMA.16816.F32 R40, R4.reuse, R110, RZ ;  /* 0x0000006e0428723c */ /* 0x040ff000000018ff */
[----:B------:R-:W-:Y:S01]  /*5300*/  HMMA.16816.F32 R32, R4, R118, RZ ;  /* 0x000000760420723c */ /* 0x000fe200000018ff */
[----:B------:R-:W3:Y:S01]  /*5310*/  SHFL.BFLY PT, R4, R0, 0x1, 0x1f ;  /* 0x0c201f0000047f89 */ /* 0x000ee200000e0000 */
[----:B-1----:R-:W-:-:S06]  /*5320*/  FFMA.FTZ R3, R26, c[0x0][0x2d0], -R2 ;  /* 0x0000b4001a037a23 */ /* 0x002fcc0000010802 */
[C---:B------:R-:W-:Y:S01]  /*5330*/  HMMA.16816.F32 R192, R8.reuse, R76, R152 ;  /* 0x0000004c08c0723c */ /* 0x040fe20000001898 */
[----:B------:R1:W-:Y:S06]  /*5340*/  MUFU.EX2 R7, R3 ;  /* 0x0000000300077308 */ /* 0x0003ec0000000800 */
[----:B------:R-:W-:Y:S01]  /*5350*/  MOV R155, R174 ;  /* 0x000000ae009b7202 */ /* 0x000fe20000000f00 */
[----:B------:R-:W-:Y:S01]  /*5360*/  HMMA.16816.F32 R220, R8, R56, R160 ;  /* 0x0000003808dc723c */ /* 0x000fe200000018a0 */
[----:B------:R-:W-:Y:S02]  /*5370*/  IMAD.MOV.U32 R154, RZ, RZ, R173 ;  /* 0x000000ffff9a7224 */ /* 0x000fe400078e00ad */
[----:B------:R-:W-:-:S05]  /*5380*/  IMAD.MOV.U32 R153, RZ, RZ, R172 ;  /* 0x000000ffff997224 */ /* 0x000fca00078e00ac */
[----:B------:R-:W-:Y:S01]  /*5390*/  HMMA.16816.F32 R196, R8, R54, R84 ;  /* 0x0000003608c4723c */ /* 0x000fe20000001854 */
[----:B---3--:R-:W-:Y:S01]  /*53a0*/  FMNMX.FTZ R136, R0, R4, !PT ;  /* 0x0000000400887209 */ /* 0x008fe20007810000 */
[----:B-1----:R-:W-:-:S03]  /*53b0*/  FFMA.FTZ R3, R27, c[0x0][0x2d0], -R2 ;  /* 0x0000b4001b037a23 */ /* 0x002fc60000010802 */
[C---:B------:R-:W-:Y:S01]  /*53c0*/  FSETP.NEU.FTZ.AND P0, PT, R136.reuse, -INF , PT ;  /* 0xff8000008800780b */ /* 0x040fe20003f1d000 */
[----:B------:R-:W-:Y:S01]  /*53d0*/  FMUL.FTZ R0, R136, c[0x0][0x2d0] ;  /* 0x0000b40088007a20 */ /* 0x000fe20000410000 */
[----:B------:R1:W-:Y:S01]  /*53e0*/  MUFU.EX2 R230, R3 ;  /* 0x0000000300e67308 */ /* 0x0003e20000000800 */
[----:B------:R-:W-:Y:S01]  /*53f0*/  MOV R162, R193 ;  /* 0x000000c100a27202 */ /* 0x000fe20000000f00 */
[----:B------:R-:W-:Y:S01]  /*5400*/  IMAD.MOV.U32 R161, RZ, RZ, R194 ;  /* 0x000000ffffa17224 */ /* 0x000fe200078e00c2 */
[----:B------:R-:W-:Y:S01]  /*5410*/  MOV R15, R192 ;  /* 0x000000c0000f7202 */ /* 0x000fe20000000f00 */
[----:B------:R-:W-:Y:S01]  /*5420*/  IMAD.MOV.U32 R160, RZ, RZ, R195 ;  /* 0x000000ffffa07224 */ /* 0x000fe200078e00c3 */
[----:B------:R-:W-:Y:S01]  /*5430*/  FSEL R0, R0, RZ, P0 ;  /* 0x000000ff00007208 */ /* 0x000fe20000000000 */
[C---:B------:R-:W-:Y:S07]  /*5440*/  HMMA.16816.F32 R192, R8.reuse, R58, R104 ;  /* 0x0000003a08c0723c */ /* 0x040fee0000001868 */
[----:B--2---:R-:W-:Y:S01]  /*5450*/  IMAD.MOV.U32 R107, RZ, RZ, R19 ;  /* 0x000000ffff6b7224 */ /* 0x004fe200078e0013 */
[----:B------:R-:W-:Y:S01]  /*5460*/  HMMA.16816.F32 R148, R8, R72, R148 ;  /* 0x000000480894723c */ /* 0x000fe20000001894 */
[----:B-1----:R-:W-:-:S04]  /*5470*/  FFMA.FTZ R3, R29, c[0x0][0x2d0], -R2 ;  /* 0x0000b4001d037a23 */ /* 0x002fc80000010802 */
[----:B------:R1:W-:Y:S03]  /*5480*/  MUFU.EX2 R4, R3 ;  /* 0x0000000300047308 */ /* 0x0003e60000000800 */
[C---:B------:R-:W-:Y:S01]  /*5490*/  HMMA.16816.F32 R212, R8.reuse, R44, R60 ;  /* 0x0000002c08d4723c */ /* 0x040fe2000000183c */
[----:B------:R-:W2:Y:S07]  /*54a0*/  LDSM.16.MT88.4 R60, [R227+0x2900] ;  /* 0x00290000e33c783b */ /* 0x000eae0000004200 */
[----:B------:R-:W-:Y:S01]  /*54b0*/  HMMA.16816.F32 R216, R8, R68, R164 ;  /* 0x0000004408d8723c */ /* 0x000fe200000018a4 */
[----:B-1----:R-:W-:-:S07]  /*54c0*/  FFMA.FTZ R3, R30, c[0x0][0x2d0], -R2 ;  /* 0x0000b4001e037a23 */ /* 0x002fce0000010802 */
[----:B------:R-:W-:Y:S01]  /*54d0*/  IMAD.MOV.U32 R6, RZ, RZ, R149 ;  /* 0x000000ffff067224 */ /* 0x000fe200078e0095 */
[----:B------:R-:W-:Y:S01]  /*54e0*/  MOV R163, R151 ;  /* 0x0000009700a37202 */ /* 0x000fe20000000f00 */
[----:B------:R1:W3:Y:S01]  /*54f0*/  MUFU.EX2 R16, R3 ;  /* 0x0000000300107308 */ /* 0x0002e20000000800 */
[----:B------:R-:W-:Y:S01]  /*5500*/  IMAD.MOV.U32 R211, RZ, RZ, R150 ;  /* 0x000000ffffd37224 */ /* 0x000fe200078e0096 */
[----:B------:R-:W-:Y:S01]  /*5510*/  HMMA.16816.F32 R248, R8, R52, R156 ;  /* 0x0000003408f8723c */ /* 0x000fe2000000189c */
[----:B------:R-:W-:-:S07]  /*5520*/  IMAD.MOV.U32 R14, RZ, RZ, R148 ;  /* 0x000000ffff0e7224 */ /* 0x000fce00078e0094 */
[----:B------:R-:W-:Y:S01]  /*5530*/  HMMA.16816.F32 R148, R8, R64, R144 ;  /* 0x000000400894723c */ /* 0x000fe20000001890 */
[----:B-1----:R-:W-:-:S06]  /*5540*/  FFMA.FTZ R3, R18, c[0x0][0x2d0], -R0 ;  /* 0x0000b40012037a23 */ /* 0x002fcc0000010800 */
[----:B------:R-:W-:Y:S01]  /*5550*/  MOV R147, R6 ;  /* 0x0000000600937202 */ /* 0x000fe20000000f00 */
[----:B---3--:R-:W-:Y:S01]  /*5560*/  IMAD.MOV.U32 R86, RZ, RZ, R16 ;  /* 0x000000ffff567224 */ /* 0x008fe200078e0010 */
[C---:B------:R-:W-:Y:S01]  /*5570*/  HMMA.16816.F32 R164, R8.reuse, R70, R124 ;  /* 0x0000004608a4723c */ /* 0x040fe2000000187c */
[----:B------:R1:W-:Y:S07]  /*5580*/  MUFU.EX2 R104, R3 ;  /* 0x0000000300687308 */ /* 0x0003ee0000000800 */
[----:B--2---:R-:W-:Y:S07]  /*5590*/  HMMA.16816.F32 R140, R8, R60, R140 ;  /* 0x0000003c088c723c */ /* 0x004fee000000188c */
[----:B------:R-:W-:Y:S01]  /*55a0*/  IMAD.MOV.U32 R5, RZ, RZ, R150 ;  /* 0x000000ffff057224 */ /* 0x000fe200078e0096 */
[----:B------:R-:W-:Y:S01]  /*55b0*/  MOV R146, R151 ;  /* 0x0000009700927202 */ /* 0x000fe20000000f00 */
[----:B-1----:R-:W-:-:S02]  /*55c0*/  FFMA.FTZ R3, R17, c[0x0][0x2d0], -R0 ;  /* 0x0000b40011037a23 */ /* 0x002fc40000010800 */
[----:B------:R-:W-:Y:S01]  /*55d0*/  HMMA.16816.F32 R16, R8, R78, R80 ;  /* 0x0000004e0810723c */ /* 0x000fe20000001850 */
[----:B------:R-:W-:Y:S01]  /*55e0*/  IMAD.MOV.U32 R145, RZ, RZ, R149 ;  /* 0x000000ffff917224 */ /* 0x000fe200078e0095 */
[----:B------:R1:W2:Y:S01]  /*55f0*/  MUFU.EX2 R84, R3 ;  /* 0x0000000300547308 */ /* 0x0002a20000000800 */
[----:B------:R-:W-:-:S05]  /*5600*/  IMAD.MOV.U32 R144, RZ, RZ, R148 ;  /* 0x000000ffff907224 */ /* 0x000fca00078e0094 */
[----:B------:R-:W-:Y:S05]  /*5610*/  HMMA.16816.F32 R148, R8, R46, R128 ;  /* 0x0000002e0894723c */ /* 0x000fea0000001880 */
[----:B------:R-:W-:Y:S01]  /*5620*/  MOV R238, R140 ;  /* 0x0000008c00ee7202 */ /* 0x000fe20000000f00 */
[----:B------:R-:W-:Y:S01]  /*5630*/  IMAD.MOV.U32 R134, RZ, RZ, R141 ;  /* 0x000000ffff867224 */ /* 0x000fe200078e008d */
[----:B------:R-:W-:Y:S01]  /*5640*/  MOV R245, R143 ;  /* 0x0000008f00f57202 */ /* 0x000fe20000000f00 */
[----:B------:R-:W-:Y:S02]  /*5650*/  IMAD.MOV.U32 R135, RZ, RZ, R142 ;  /* 0x000000ffff877224 */ /* 0x000fe400078e008e */
[----:B-1----:R-:W-:-:S04]  /*5660*/  FFMA.FTZ R3, R24, c[0x0][0x2d0], -R0 ;  /* 0x0000b40018037a23 */ /* 0x002fc80000010800 */
[----:B------:R1:W-:Y:S02]  /*5670*/  MUFU.EX2 R239, R3 ;  /* 0x0000000300ef7308 */ /* 0x0003e40000000800 */
[----:B------:R-:W-:Y:S01]  /*5680*/  MOV R243, R16 ;  /* 0x0000001000f37202 */ /* 0x000fe20000000f00 */
[----:B------:R-:W-:Y:S01]  /*5690*/  IMAD.MOV.U32 R242, RZ, RZ, R17 ;  /* 0x000000fffff27224 */ /* 0x000fe200078e0011 */
[----:B------:R-:W-:Y:S01]  /*56a0*/  MOV R240, R19 ;  /* 0x0000001300f07202 */ /* 0x000fe20000000f00 */
[----:B------:R-:W-:Y:S02]  /*56b0*/  IMAD.MOV.U32 R241, RZ, RZ, R18 ;  /* 0x000000fffff17224 */ /* 0x000fe400078e0012 */
[----:B------:R-:W-:Y:S01]  /*56c0*/  HMMA.16816.F32 R16, R8, R74, R48 ;  /* 0x0000004a0810723c */ /* 0x000fe20000001830 */
[----:B-1----:R-:W-:-:S04]  /*56d0*/  FFMA.FTZ R3, R23, c[0x0][0x2d0], -R0 ;  /* 0x0000b40017037a23 */ /* 0x002fc80000010800 */
[----:B------:R1:W3:Y:S11]  /*56e0*/  MUFU.EX2 R105, R3 ;  /* 0x0000000300697308 */ /* 0x0002f60000000800 */
[----:B------:R-:W-:Y:S08]  /*56f0*/  @!UPT UIADD3 URZ, URZ, URZ, URZ ;  /* 0x0000003f3f3ff290 */ /* 0x000ff0000fffe03f */
[----:B------:R-:W-:Y:S01]  /*5700*/  IMAD.MOV.U32 R51, RZ, RZ, R17 ;  /* 0x000000ffff337224 */ /* 0x000fe200078e0011 */
[----:B------:R-:W-:Y:S01]  /*5710*/  MOV R49, R18 ;  /* 0x0000001200317202 */ /* 0x000fe20000000f00 */
[----:B------:R-:W-:Y:S02]  /*5720*/  IMAD.MOV.U32 R50, RZ, RZ, R19 ;  /* 0x000000ffff327224 */ /* 0x000fe400078e0013 */
[----:B------:R-:W-:Y:S02]  /*5730*/  IMAD.MOV.U32 R48, RZ, RZ, R16 ;  /* 0x000000ffff307224 */ /* 0x000fe400078e0010 */
[----:B------:R-:W-:Y:S01]  /*5740*/  HMMA.16816.F32 R16, R8, R66, R40 ;  /* 0x000000420810723c */ /* 0x000fe20000001828 */
[----:B-1----:R-:W-:-:S04]  /*5750*/  FFMA.FTZ R3, R22, c[0x0][0x2d0], -R0 ;  /* 0x0000b40016037a23 */ /* 0x002fc80000010800 */
[----:B------:R1:W-:Y:S03]  /*5760*/  MUFU.EX2 R252, R3 ;  /* 0x0000000300fc7308 */ /* 0x0003e60000000800 */
[----:B------:R-:W-:Y:S01]  /*5770*/  HMMA.16816.F32 R8, R8, R62, R32 ;  /* 0x0000003e0808723c */ /* 0x000fe20000001820 */
[----:B-1----:R-:W-:Y:S11]  /*5780*/  FFMA.FTZ R3, R21, c[0x0][0x2d0], -R0 ;  /* 0x0000b40015037a23 */ /* 0x002ff60000010800 */
[----:B------:R-:W-:Y:S04]  /*5790*/  @!UPT UIADD3 URZ, URZ, URZ, URZ ;  /* 0x0000003f3f3ff290 */ /* 0x000fe8000fffe03f */
[----:B------:R-:W-:Y:S01]  /*57a0*/  IMAD.MOV.U32 R40, RZ, RZ, R17 ;  /* 0x000000ffff287224 */ /* 0x000fe200078e0011 */
[----:B------:R1:W4:Y:S01]  /*57b0*/  MUFU.EX2 R247, R3 ;  /* 0x0000000300f77308 */ /* 0x0003220000000800 */
[----:B------:R-:W-:Y:S01]  /*57c0*/  MOV R39, R18 ;  /* 0x0000001200277202 */ /* 0x000fe20000000f00 */
[----:B------:R-:W-:Y:S02]  /*57d0*/  IMAD.MOV.U32 R38, RZ, RZ, R19 ;  /* 0x000000ffff267224 */ /* 0x000fe400078e0013 */
[----:B------:R-:W-:-:S03]  /*57e0*/  IMAD.MOV.U32 R37, RZ, RZ, R16 ;  /* 0x000000ffff257224 */ /* 0x000fc600078e0010 */
[----:B------:R-:W-:Y:S01]  /*57f0*/  MOV R237, R8 ;  /* 0x0000000800ed7202 */ /* 0x000fe20000000f00 */
[----:B------:R-:W-:Y:S01]  /*5800*/  IMAD.MOV.U32 R106, RZ, RZ, R9 ;  /* 0x000000ffff6a7224 */ /* 0x000fe200078e0009 */
[----:B------:R-:W-:Y:S01]  /*5810*/  MOV R85, R11 ;  /* 0x0000000b00557202 */ /* 0x000fe20000000f00 */
[----:B------:R-:W-:Y:S01]  /*5820*/  IMAD.MOV.U32 R87, RZ, RZ, R10 ;  /* 0x000000ffff577224 */ /* 0x000fe200078e000a */
[----:B------:R-:W-:Y:S02]  /*5830*/  F2FP.PACK_AB R8, R184, R189 ;  /* 0x000000bdb808723e */ /* 0x000fe400000000ff */
[----:B------:R-:W-:Y:S02]  /*5840*/  F2FP.PACK_AB R10, R107, R190 ;  /* 0x000000be6b0a723e */ /* 0x000fe400000000ff */
[----:B--2---:R-:W-:Y:S01]  /*5850*/  F2FP.PACK_AB R9, R84, R104 ;  /* 0x000000685409723e */ /* 0x004fe200000000ff */
[----:B-1----:R-:W-:Y:S01]  /*5860*/  FFMA.FTZ R3, R28, c[0x0][0x2d0], -R0 ;  /* 0x0000b4001c037a23 */ /* 0x002fe20000010800 */
[----:B---3--:R-:W-:-:S03]  /*5870*/  F2FP.PACK_AB R11, R105, R239 ;  /* 0x000000ef690b723e */ /* 0x008fc600000000ff */
[----:B------:R1:W-:Y:S04]  /*5880*/  MUFU.EX2 R246, R3 ;  /* 0x0000000300f67308 */ /* 0x0003e80000000800 */
[C---:B------:R-:W-:Y:S07]  /*5890*/  HMMA.16816.F32 R20, R8.reuse, R96, RZ ;  /* 0x000000600814723c */ /* 0x040fee00000018ff */
[----:B------:R-:W-:Y:S01]  /*58a0*/  IMAD.MOV.U32 R97, RZ, RZ, R7 ;  /* 0x000000ffff617224 */ /* 0x000fe200078e0007 */
[----:B------:R-:W-:Y:S01]  /*58b0*/  HMMA.16816.F32 R16, R8, R100, RZ ;  /* 0x000000640810723c */ /* 0x000fe200000018ff */
[----:B------:R-:W-:-:S02]  /*58c0*/  IMAD.MOV.U32 R96, RZ, RZ, R209 ;  /* 0x000000ffff607224 */ /* 0x000fc400078e00d1 */
[----:B-1----:R-:W-:-:S04]  /*58d0*/  FFMA.FTZ R3, R36, c[0x0][0x2d0], -R0 ;  /* 0x0000b40024037a23 */ /* 0x002fc80000010800 */
[----:B------:R-:W-:Y:S01]  /*58e0*/  IMAD.MOV.U32 R100, RZ, RZ, R4 ;  /* 0x000000ffff647224 */ /* 0x000fe200078e0004 */
[----:B------:R-:W1:Y:S01]  /*58f0*/  MUFU.EX2 R244, R3 ;  /* 0x0000000300f47308 */ /* 0x000e620000000800 */
[----:B------:R-:W-:Y:S01]  /*5900*/  HMMA.16816.F32 R28, R8, R88, RZ ;  /* 0x00000058081c723c */ /* 0x000fe200000018ff */
[----:B------:R-:W-:Y:S01]  /*5910*/  F2FP.PACK_AB R4, R230, R97 ;  /* 0x00000061e604723e */ /* 0x000fe200000000ff */
[----:B------:R-:W-:Y:S01]  /*5920*/  IMAD.MOV.U32 R101, RZ, RZ, R155 ;  /* 0x000000ffff657224 */ /* 0x000fe200078e009b */
[----:B------:R-:W-:-:S04]  /*5930*/  F2FP.PACK_AB R6, R86, R100 ;  /* 0x000000645606723e */ /* 0x000fc800000000ff */
[----:B------:R-:W-:Y:S01]  /*5940*/  IMAD.MOV.U32 R89, RZ, RZ, R5 ;  /* 0x000000ffff597224 */ /* 0x000fe200078e0005 */
[----:B----4-:R-:W-:Y:S01]  /*5950*/  F2FP.PACK_AB R5, R247, R252 ;  /* 0x000000fcf705723e */ /* 0x010fe200000000ff */
[----:B------:R-:W-:Y:S01]  /*5960*/  HMMA.16816.F32 R32, R8, R90, RZ ;  /* 0x0000005a0820723c */ /* 0x000fe200000018ff */
[----:B------:R-:W-:Y:S02]  /*5970*/  IMAD.MOV.U32 R88, RZ, RZ, R14 ;  /* 0x000000ffff587224 */ /* 0x000fe400078e000e */
[----:B------:R-:W-:Y:S01]  /*5980*/  IMAD.MOV.U32 R14, RZ, RZ, R208 ;  /* 0x000000ffff0e7224 */ /* 0x000fe200078e00d0 */
[----:B-1----:R-:W-:Y:S01]  /*5990*/  F2FP.PACK_AB R7, R244, R246 ;  /* 0x000000f6f407723e */ /* 0x002fe200000000ff */
[----:B------:R-:W-:-:S03]  /*59a0*/  FFMA.FTZ R3, R168, c[0x0][0x2d0], -R2 ;  /* 0x0000b400a8037a23 */ /* 0x000fc60000010802 */
[----:B------:R-:W-:Y:S01]  /*59b0*/  HMMA.16816.F32 R24, R8, R92, RZ ;  /* 0x0000005c0818723c */ /* 0x000fe200000018ff */
[----:B------:R-:W-:Y:S01]  /*59c0*/  MOV R90, R211 ;  /* 0x000000d3005a7202 */ /* 0x000fe20000000f00 */
[----:B------:R-:W-:Y:S01]  /*59d0*/  IMAD.MOV.U32 R91, RZ, RZ, R163 ;  /* 0x000000ffff5b7224 */ /* 0x000fe200078e00a3 */
[----:B------:R1:W-:Y:S04]  /*59e0*/  MUFU.EX2 R208, R3 ;  /* 0x0000000300d07308 */ /* 0x0003e80000000800 */
[----:B------:R-:W-:Y:S01]  /*59f0*/  IMAD.MOV.U32 R93, RZ, RZ, R51 ;  /* 0x000000ffff5d7224 */ /* 0x000fe200078e0033 */
[----:B------:R-:W-:Y:S01]  /*5a00*/  HMMA.16816.F32 R172, R4, R56, R20 ;  /* 0x0000003804ac723c */ /* 0x000fe20000001814 */
[----:B------:R-:W-:-:S07]  /*5a10*/  IMAD.MOV.U32 R92, RZ, RZ, R48 ;  /* 0x000000ffff5c7224 */ /* 0x000fce00078e0030 */
[----:B------:R-:W-:Y:S01]  /*5a20*/  HMMA.16816.F32 R20, R8, R108, RZ ;  /* 0x0000006c0814723c */ /* 0x000fe200000018ff */
[----:B-1----:R-:W-:-:S06]  /*5a30*/  FFMA.FTZ R3, R171, c[0x0][0x2d0], -R2 ;  /* 0x0000b400ab037a23 */ /* 0x002fcc0000010802 */
[----:B------:R-:W-:Y:S01]  /*5a40*/  MOV R109, R40 ;  /* 0x00000028006d7202 */ /* 0x000fe20000000f00 */
[----:B------:R-:W-:Y:S01]  /*5a50*/  HMMA.16816.F32 R140, R4, R44, R28 ;  /* 0x0000002c048c723c */ /* 0x000fe2000000181c */
[----:B------:R-:W-:Y:S01]  /*5a60*/  MOV R108, R37 ;  /* 0x00000025006c7202 */ /* 0x000fe20000000f00 */
[----:B------:R1:W2:Y:S05]  /*5a70*/  MUFU.EX2 R209, R3 ;  /* 0x0000000300d17308 */ /* 0x0002aa0000000800 */
[----:B------:R-:W-:Y:S01]  /*5a80*/  MOV R45, R210 ;  /* 0x000000d2002d7202 */ /* 0x000fe20000000f00 */
[----:B------:R-:W-:Y:S01]  /*5a90*/  HMMA.16816.F32 R28, R8, R112, RZ ;  /* 0x00000070081c723c */ /* 0x000fe200000018ff */
[----:B------:R-:W-:-:S06]  /*5aa0*/  MOV R44, R205 ;  /* 0x000000cd002c7202 */ /* 0x000fcc0000000f00 */
[----:B------:R-:W-:Y:S01]  /*5ab0*/  MOV R113, R154 ;  /* 0x0000009a00717202 */ /* 0x000fe20000000f00 */
[----:B------:R-:W-:Y:S01]  /*5ac0*/  HMMA.16816.F32 R40, R4, R46, R32 ;  /* 0x0000002e0428723c */ /* 0x000fe20000001820 */
[----:B------:R-:W-:Y:S02]  /*5ad0*/  IMAD.MOV.U32 R112, RZ, RZ, R206 ;  /* 0x000000ffff707224 */ /* 0x000fe400078e00ce */
[----:B-1----:R-:W-:-:S04]  /*5ae0*/  FFMA.FTZ R3, R170, c[0x0][0x2d0], -R2 ;  /* 0x0000b400aa037a23 */ /* 0x002fc80000010802 */
[----:B------:R-:W-:Y:S01]  /*5af0*/  IMAD.MOV.U32 R46, RZ, RZ, R39 ;  /* 0x000000ffff2e7224 */ /* 0x000fe200078e0027 */
[C---:B------:R-:W-:Y:S01]  /*5b00*/  HMMA.16816.F32 R156, R4.reuse, R68, R24 ;  /* 0x00000044049c723c */ /* 0x040fe20000001818 */
[----:B------:R-:W-:Y:S01]  /*5b10*/  IMAD.MOV.U32 R47, RZ, RZ, R38 ;  /* 0x000000ffff2f7224 */ /* 0x000fe200078e0026 */
[----:B------:R1:W-:Y:S06]  /*5b20*/  MUFU.EX2 R210, R3 ;  /* 0x0000000300d27308 */ /* 0x0003ec0000000800 */
[----:B------:R-:W-:Y:S08]  /*5b30*/  HMMA.16816.F32 R124, R4, R64, R20 ;  /* 0x00000040047c723c */ /* 0x000ff00000001814 */
[----:B------:R-:W-:Y:S01]  /*5b40*/  HMMA.16816.F32 R36, R8, R94, RZ ;  /* 0x0000005e0824723c */ /* 0x000fe200000018ff */
[----:B-1----:R-:W-:-:S04]  /*5b50*/  FFMA.FTZ R3, R169, c[0x0][0x2d0], -R2 ;  /* 0x0000b400a9037a23 */ /* 0x002fc80000010802 */
[----:B------:R1:W-:Y:S02]  /*5b60*/  MUFU.EX2 R211, R3 ;  /* 0x0000000300d37308 */ /* 0x0003e40000000800 */
[----:B------:R-:W-:Y:S01]  /*5b70*/  IMAD.MOV.U32 R94, RZ, RZ, R89 ;  /* 0x000000ffff5e7224 */ /* 0x000fe200078e0059 */
[----:B------:R-:W-:Y:S01]  /*5b80*/  HMMA.16816.F32 R24, R8, R120, RZ ;  /* 0x000000780818723c */ /* 0x000fe200000018ff */
[----:B------:R-:W-:Y:S02]  /*5b90*/  IMAD.MOV.U32 R95, RZ, RZ, R146 ;  /* 0x000000ffff5f7224 */ /* 0x000fe400078e0092 */
[----:B------:R-:W-:-:S04]  /*5ba0*/  IMAD.MOV.U32 R89, RZ, RZ, R147 ;  /* 0x000000ffff597224 */ /* 0x000fc800078e0093 */
[----:B------:R-:W-:Y:S01]  /*5bb0*/  MOV R120, R50 ;  /* 0x0000003200787202 */ /* 0x000fe20000000f00 */
[----:B------:R-:W-:Y:S01]  /*5bc0*/  HMMA.16816.F32 R20, R8, R122, RZ ;  /* 0x0000007a0814723c */ /* 0x000fe200000018ff */
[----:B------:R-:W-:Y:S02]  /*5bd0*/  IMAD.MOV.U32 R121, RZ, RZ, R153 ;  /* 0x000000ffff797224 */ /* 0x000fe400078e0099 */
[----:B-1----:R-:W-:-:S05]  /*5be0*/  FFMA.FTZ R3, R139, c[0x0][0x2d0], -R0 ;  /* 0x0000b4008b037a23 */ /* 0x002fca0000010800 */
[----:B------:R-:W-:Y:S01]  /*5bf0*/  HMMA.16816.F32 R80, R4, R52, R16 ;  /* 0x000000340450723c */ /* 0x000fe20000001810 */
[----:B------:R1:W-:Y:S07]  /*5c00*/  MUFU.EX2 R139, R3 ;  /* 0x00000003008b7308 */ /* 0x0003ee0000000800 */
[C---:B------:R-:W-:Y:S07]  /*5c10*/  HMMA.16816.F32 R16, R8.reuse, R116, RZ ;  /* 0x000000740810723c */ /* 0x040fee00000018ff */
[----:B------:R-:W-:Y:S01]  /*5c20*/  IMAD.MOV.U32 R117, RZ, RZ, R49 ;  /* 0x000000ffff757224 */ /* 0x000fe200078e0031 */
[----:B------:R-:W-:Y:S01]  /*5c30*/  HMMA.16816.F32 R32, R8, R98, RZ ;  /* 0x000000620820723c */ /* 0x000fe200000018ff */
[----:B------:R-:W-:-:S02]  /*5c40*/  IMAD.MOV.U32 R116, RZ, RZ, R207 ;  /* 0x000000ffff747224 */ /* 0x000fc400078e00cf */
[----:B-1----:R-:W-:-:S04]  /*5c50*/  FFMA.FTZ R3, R138, c[0x0][0x2d0], -R0 ;  /* 0x0000b4008a037a23 */ /* 0x002fc80000010800 */
[----:B------:R-:W-:Y:S01]  /*5c60*/  MOV R99, R145 ;  /* 0x0000009100637202 */ /* 0x000fe20000000f00 */
[----:B------:R-:W-:Y:S01]  /*5c70*/  HMMA.16816.F32 R48, R4, R76, R28 ;  /* 0x0000004c0430723c */ /* 0x000fe2000000181c */
[----:B------:R-:W-:-:S07]  /*5c80*/  IMAD.MOV.U32 R98, RZ, RZ, R144 ;  /* 0x000000ffff627224 */ /* 0x000fce00078e0090 */
[----:B------:R-:W-:Y:S07]  /*5c90*/  HMMA.16816.F32 R28, R8, R102, RZ ;  /* 0x00000066081c723c */ /* 0x000fee00000018ff */
[----:B------:R-:W-:Y:S01]  /*5ca0*/  IMAD.MOV.U32 R102, RZ, RZ, R161 ;  /* 0x000000ffff667224 */ /* 0x000fe200078e00a1 */
[----:B------:R-:W-:Y:S01]  /*5cb0*/  HMMA.16816.F32 R68, R4, R70, R36 ;  /* 0x000000460444723c */ /* 0x000fe20000001824 */
[----:B------:R-:W-:-:S07]  /*5cc0*/  IMAD.MOV.U32 R103, RZ, RZ, R160 ;  /* 0x000000ffff677224 */ /* 0x000fce00078e00a0 */
[C---:B------:R-:W-:Y:S07]  /*5cd0*/  HMMA.16816.F32 R128, R4.reuse, R72, R24 ;  /* 0x000000480480723c */ /* 0x040fee0000001818 */
[----:B------:R-:W-:Y:S01]  /*5ce0*/  MOV R72, R15 ;  /* 0x0000000f00487202 */ /* 0x000fe20000000f00 */
[----:B------:R-:W-:Y:S01]  /*5cf0*/  HMMA.16816.F32 R36, R4, R74, R20 ;  /* 0x0000004a0424723c */ /* 0x000fe20000001814 */
[----:B------:R-:W-:Y:S01]  /*5d00*/  IMAD.MOV.U32 R15, RZ, RZ, R204 ;  /* 0x000000ffff0f7224 */ /* 0x000fe200078e00cc */
[----:B------:R-:W-:Y:S01]  /*5d10*/  MOV R73, R162 ;  /* 0x000000a200497202 */ /* 0x000fe20000000f00 */
[----:B------:R1:W3:Y:S01]  /*5d20*/  MUFU.EX2 R204, R3 ;  /* 0x0000000300cc7308 */ /* 0x0002e20000000800 */
[----:B------:R-:W2:Y:S03]  /*5d30*/  LDSM.16.MT88.4 R20, [R225+0x1100] ;  /* 0x00110000e114783b */ /* 0x000ea60000004200 */
[----:B------:R-:W-:Y:S01]  /*5d40*/  MOV R74, R102 ;  /* 0x00000066004a7202 */ /* 0x000fe20000000f00 */
[----:B------:R-:W-:Y:S01]  /*5d50*/  HMMA.16816.F32 R24, R8, R114, RZ ;  /* 0x000000720818723c */ /* 0x000fe200000018ff */
[----:B------:R-:W-:-:S02]  /*5d60*/  IMAD.MOV.U32 R75, RZ, RZ, R103 ;  /* 0x000000ffff4b7224 */ /* 0x000fc400078e0067 */
        /* <DEDUP_REMOVED lines=11> */
[----:B------:R-:W-:-:S02]  /*5e20*/  IMAD.MOV.U32 R120, RZ, RZ, R238 ;  /* 0x000000ffff787224 */ /* 0x000fc400078e00ee */
[----:B------:R-:W-:Y:S01]  /*5e30*/  IMAD.MOV.U32 R47, RZ, RZ, R245 ;  /* 0x000000ffff2f7224 */ /* 0x000fe200078e00f5 */
[----:B------:R-:W4:Y:S01]  /*5e40*/  LDL.LU R238, [R1+0xac] ;  /* 0x0000ac0001ee7983 */ /* 0x000f220000300800 */
[----:B------:R-:W-:Y:S01]  /*5e50*/  IMAD.MOV.U32 R46, RZ, RZ, R135 ;  /* 0x000000ffff2e7224 */ /* 0x000fe200078e0087 */
[C---:B------:R-:W-:Y:S01]  /*5e60*/  HMMA.16816.F32 R16, R8.reuse, R110, RZ ;  /* 0x0000006e0810723c */ /* 0x040fe200000018ff */
[----:B-1----:R-:W-:Y:S01]  /*5e70*/  FFMA.FTZ R3, R133, c[0x0][0x2d0], -R0 ;  /* 0x0000b40085037a23 */ /* 0x002fe20000010800 */
[----:B------:R1:W5:Y:S01]  /*5e80*/  LDL.LU R134, [R1+0xa8] ;  /* 0x0000a80001867983 */ /* 0x0003620000300800 */
[----:B------:R-:W-:Y:S01]  /*5e90*/  MOV R123, R103 ;  /* 0x00000067007b7202 */ /* 0x000fe20000000f00 */
[----:B------:R-:W-:Y:S01]  /*5ea0*/  IMAD.MOV.U32 R103, RZ, RZ, R47 ;  /* 0x000000ffff677224 */ /* 0x000fe200078e002f */
[----:B------:R2:W-:Y:S01]  /*5eb0*/  MUFU.EX2 R206, R3 ;  /* 0x0000000300ce7308 */ /* 0x0005e20000000800 */
[----:B------:R1:W5:Y:S01]  /*5ec0*/  LDL.LU R135, [R1+0xa4] ;  /* 0x0000a40001877983 */ /* 0x0003620000300800 */
[----:B------:R-:W-:Y:S01]  /*5ed0*/  MOV R110, R114 ;  /* 0x00000072006e7202 */ /* 0x000fe20000000f00 */
[----:B------:R-:W-:Y:S01]  /*5ee0*/  IMAD.MOV.U32 R114, RZ, RZ, R98 ;  /* 0x000000ffff727224 */ /* 0x000fe200078e0062 */
[----:B------:R-:W-:Y:S01]  /*5ef0*/  HMMA.16816.F32 R8, R8, R118, RZ ;  /* 0x000000760808723c */ /* 0x000fe200000018ff */
[----:B------:R-:W4:Y:S01]  /*5f00*/  LDL.LU R245, [R1+0xa0] ;  /* 0x0000a00001f57983 */ /* 0x000f220000300800 */
[----:B------:R-:W-:-:S03]  /*5f10*/  IMAD.MOV.U32 R98, RZ, RZ, R112 ;  /* 0x000000ffff627224 */ /* 0x000fc600078e0070 */
[----:B------:R-:W4:Y:S03]  /*5f20*/  LDL.LU R47, [R1+0x4] ;  /* 0x00000400012f7983 */ /* 0x000f260000300800 */
[C---:B------:R-:W-:Y:S01]  /*5f30*/  HMMA.16816.F32 R56, R4.reuse, R58, R32 ;  /* 0x0000003a0438723c */ /* 0x040fe20000001820 */
[----:B------:R-:W4:Y:S01]  /*5f40*/  LDL.LU R112, [R1+0x8] ;  /* 0x0000080001707983 */ /* 0x000f220000300800 */
[----:B------:R-:W-:Y:S01]  /*5f50*/  IMAD.MOV.U32 R122, RZ, RZ, R102 ;  /* 0x000000ffff7a7224 */ /* 0x000fe200078e0066 */
[----:B------:R-:W-:Y:S01]  /*5f60*/  MOV R102, R46 ;  /* 0x0000002e00667202 */ /* 0x000fe20000000f00 */
[----:B------:R-:W-:Y:S02]  /*5f70*/  IMAD.MOV.U32 R46, RZ, RZ, R15 ;  /* 0x000000ffff2e7224 */ /* 0x000fe400078e000f */
[----:B------:R-:W4:Y:S01]  /*5f80*/  LDL.LU R15, [R1] ;  /* 0x00000000010f7983 */ /* 0x000f220000300800 */
[----:B--2---:R-:W-:Y:S01]  /*5f90*/  FFMA.FTZ R3, R132, c[0x0][0x2d0], -R0 ;  /* 0x0000b40084037a23 */ /* 0x004fe20000010800 */
[C---:B------:R-:W-:Y:S02]  /*5fa0*/  HMMA.16816.F32 R64, R4.reuse, R66, R16 ;  /* 0x000000420440723c */ /* 0x040fe40000001810 */
[----:B------:R-:W2:Y:S01]  /*5fb0*/  LDSM.16.MT88.4 R16, [R226+0x1100] ;  /* 0x00110000e210783b */ /* 0x000ea20000004200 */
[----:B------:R1:W1:Y:S05]  /*5fc0*/  MUFU.EX2 R207, R3 ;  /* 0x0000000300cf7308 */ /* 0x00026a0000000800 */
[C---:B------:R-:W-:Y:S07]  /*5fd0*/  HMMA.16816.F32 R32, R4.reuse, R62, R8 ;  /* 0x0000003e0420723c */ /* 0x040fee0000001808 */
[----:B------:R-:W-:Y:S01]  /*5fe0*/  F2FP.PACK_AB R8, R209, R208 ;  /* 0x000000d0d108723e */ /* 0x000fe200000000ff */
[----:B------:R-:W-:Y:S01]  /*5ff0*/  HMMA.16816.F32 R52, R4, R54, R28 ;  /* 0x000000360434723c */ /* 0x000fe2000000181c */
[----:B---3--:R-:W-:Y:S01]  /*6000*/  F2FP.PACK_AB R9, R204, R139 ;  /* 0x0000008bcc09723e */ /* 0x008fe200000000ff */
[----:B------:R-:W3:Y:S01]  /*6010*/  LDSM.16.MT88.4 R28, [R228+0x1100] ;  /* 0x00110000e41c783b */ /* 0x000ee20000004200 */
[----:B-1----:R-:W-:Y:S01]  /*6020*/  FFMA.FTZ R3, R180, c[0x0][0x2d0], -R13 ;  /* 0x0000b400b4037a23 */ /* 0x002fe2000001080d */
[----:B------:R-:W-:-:S02]  /*6030*/  F2FP.PACK_AB R10, R211, R210 ;  /* 0x000000d2d30a723e */ /* 0x000fc400000000ff */
[----:B------:R-:W-:Y:S01]  /*6040*/  F2FP.PACK_AB R11, R207, R206 ;  /* 0x000000cecf0b723e */ /* 0x000fe200000000ff */
[----:B------:R1:W-:Y:S01]  /*6050*/  MUFU.EX2 R62, R3 ;  /* 0x00000003003e7308 */ /* 0x0003e20000000800 */
[----:B------:R-:W-:Y:S01]  /*6060*/  HMMA.16816.F32 R76, R4, R78, R24 ;  /* 0x0000004e044c723c */ /* 0x000fe20000001818 */
[----:B------:R-:W-:Y:S07]  /*6070*/  LDSM.16.MT88.4 R24, [R225+0x3100] ;  /* 0x00310000e118783b */ /* 0x000fee0000004200 */
[----:B------:R-:W-:Y:S01]  /*6080*/  HMMA.16816.F32 R140, R8, R20, R140 ;  /* 0x00000014088c723c */ /* 0x000fe2000000188c */
[----:B-1----:R-:W-:-:S07]  /*6090*/  FFMA.FTZ R3, R182, c[0x0][0x2d0], -R13 ;  /* 0x0000b400b6037a23 */ /* 0x002fce000001080d */
[C---:B------:R-:W-:Y:S01]  /*60a0*/  HMMA.16816.F32 R40, R8.reuse, R22, R40 ;  /* 0x000000160828723c */ /* 0x040fe20000001828 */
[----:B------:R1:W1:Y:S07]  /*60b0*/  MUFU.EX2 R132, R3 ;  /* 0x0000000300847308 */ /* 0x00026e0000000800 */
[C---:B--2---:R-:W-:Y:S08]  /*60c0*/  HMMA.16816.F32 R156, R8.reuse, R16, R156 ;  /* 0x00000010089c723c */ /* 0x044ff0000000189c */
[----:B------:R-:W-:Y:S01]  /*60d0*/  HMMA.16816.F32 R68, R8, R18, R68 ;  /* 0x000000120844723c */ /* 0x000fe20000001844 */
[----:B-1----:R-:W-:Y:S01]  /*60e0*/  FFMA.FTZ R3, R181, c[0x0][0x2d0], -R13 ;  /* 0x0000b400b5037a23 */ /* 0x002fe2000001080d */
[----:B------:R-:W-:-:S03]  /*60f0*/  F2FP.PACK_AB R4, R132, R62 ;  /* 0x0000003e8404723e */ /* 0x000fc600000000ff */
[----:B------:R1:W-:Y:S03]  /*6100*/  MUFU.EX2 R138, R3 ;  /* 0x00000003008a7308 */ /* 0x0003e60000000800 */
[C---:B---3--:R-:W-:Y:S08]  /*6110*/  HMMA.16816.F32 R172, R8.reuse, R28, R172 ;  /* 0x0000001c08ac723c */ /* 0x048ff000000018ac */
[----:B------:R-:W-:Y:S01]  /*6120*/  HMMA.16816.F32 R56, R8, R30, R56 ;  /* 0x0000001e0838723c */ /* 0x000fe20000001838 */
[----:B-1----:R-:W-:-:S04]  /*6130*/  FFMA.FTZ R3, R183, c[0x0][0x2d0], -R13 ;  /* 0x0000b400b7037a23 */ /* 0x002fc8000001080d */
[----:B------:R1:W2:Y:S02]  /*6140*/  MUFU.EX2 R205, R3 ;  /* 0x0000000300cd7308 */ /* 0x0002a40000000800 */
[----:B-1----:R-:W-:Y:S01]  /*6150*/  FFMA.FTZ R3, R179, c[0x0][0x2d0], -R12 ;  /* 0x0000b400b3037a23 */ /* 0x002fe2000001080c */
[----:B--2---:R-:W-:-:S05]  /*6160*/  F2FP.PACK_AB R6, R205, R138 ;  /* 0x0000008acd06723e */ /* 0x004fca00000000ff */
[----:B------:R1:W-:Y:S02]  /*6170*/  MUFU.EX2 R60, R3 ;  /* 0x00000003003c7308 */ /* 0x0003e40000000800 */
[----:B-1----:R-:W-:-:S06]  /*6180*/  FFMA.FTZ R3, R178, c[0x0][0x2d0], -R12 ;  /* 0x0000b400b2037a23 */ /* 0x002fcc000001080c */
[----:B------:R1:W2:Y:S02]  /*6190*/  MUFU.EX2 R61, R3 ;  /* 0x00000003003d7308 */ /* 0x0002a40000000800 */
[----:B-1----:R-:W-:Y:S01]  /*61a0*/  FFMA.FTZ R3, R177, c[0x0][0x2d0], -R12 ;  /* 0x0000b400b1037a23 */ /* 0x002fe2000001080c */
[----:B--2---:R-:W-:-:S05]  /*61b0*/  F2FP.PACK_AB R5, R61, R60 ;  /* 0x0000003c3d05723e */ /* 0x004fca00000000ff */
[----:B------:R1:W-:Y:S02]  /*61c0*/  MUFU.EX2 R63, R3 ;  /* 0x00000003003f7308 */ /* 0x0003e40000000800 */
[----:B-1----:R-:W-:-:S06]  /*61d0*/  FFMA.FTZ R3, R176, c[0x0][0x2d0], -R12 ;  /* 0x0000b400b0037a23 */ /* 0x002fcc000001080c */
[----:B------:R-:W1:Y:S02]  /*61e0*/  MUFU.EX2 R133, R3 ;  /* 0x0000000300857308 */ /* 0x000e640000000800 */
[----:B-1----:R-:W-:-:S07]  /*61f0*/  F2FP.PACK_AB R7, R133, R63 ;  /* 0x0000003f8507723e */ /* 0x002fce00000000ff */
[C---:B------:R-:W-:Y:S08]  /*6200*/  HMMA.16816.F32 R160, R4.reuse, R16, R216 ;  /* 0x0000001004a0723c */ /* 0x040ff000000018d8 */
[C---:B------:R-:W-:Y:S01]  /*6210*/  HMMA.16816.F32 R164, R4.reuse, R18, R164 ;  /* 0x0000001204a4723c */ /* 0x040fe200000018a4 */
[----:B------:R-:W1:Y:S07]  /*6220*/  LDSM.16.MT88.4 R16, [R227+0x1100] ;  /* 0x00110000e310783b */ /* 0x000e6e0000004200 */
[C---:B------:R-:W-:Y:S08]  /*6230*/  HMMA.16816.F32 R180, R4.reuse, R30, R192 ;  /* 0x0000001e04b4723c */ /* 0x040ff000000018c0 */
[C---:B------:R-:W-:Y:S08]  /*6240*/  HMMA.16816.F32 R144, R4.reuse, R20, R212 ;  /* 0x000000140490723c */ /* 0x040ff000000018d4 */
[C---:B------:R-:W-:Y:S01]  /*6250*/  HMMA.16816.F32 R148, R4.reuse, R22, R148 ;  /* 0x000000160494723c */ /* 0x040fe20000001894 */
[----:B------:R-:W-:Y:S07]  /*6260*/  LDSM.16.MT88.4 R20, [R226+0x3100] ;  /* 0x00310000e214783b */ /* 0x000fee0000004200 */
[C---:B------:R-:W-:Y:S01]  /*6270*/  HMMA.16816.F32 R176, R4.reuse, R28, R220 ;  /* 0x0000001c04b0723c */ /* 0x040fe200000018dc */
[----:B------:R-:W-:Y:S07]  /*6280*/  LDSM.16.MT88.4 R28, [R227+0x3100] ;  /* 0x00310000e31c783b */ /* 0x000fee0000004200 */
[-C--:B-1----:R-:W-:Y:S08]  /*6290*/  HMMA.16816.F32 R192, R4, R16.reuse, R248 ;  /* 0x0000001004c0723c */ /* 0x082ff000000018f8 */
[----:B------:R-:W-:Y:S08]  /*62a0*/  HMMA.16816.F32 R168, R8, R16, R80 ;  /* 0x0000001008a8723c */ /* 0x000ff00000001850 */
[-C--:B------:R-:W-:Y:S08]  /*62b0*/  HMMA.16816.F32 R196, R4, R18.reuse, R196 ;  /* 0x0000001204c4723c */ /* 0x080ff000000018c4 */
[----:B------:R-:W-:Y:S01]  /*62c0*/  HMMA.16816.F32 R248, R8, R18, R52 ;  /* 0x0000001208f8723c */ /* 0x000fe20000001834 */
[----:B------:R-:W1:Y:S01]  /*62d0*/  LDSM.16.MT88.4 R16, [R228+0x3100] ;  /* 0x00310000e410783b */ /* 0x000e620000004200 */
[----:B------:R-:W-:-:S02]  /*62e0*/  IMAD.MOV.U32 R111, RZ, RZ, R115 ;  /* 0x000000ffff6f7224 */ /* 0x000fc400078e0073 */
[----:B------:R-:W-:Y:S01]  /*62f0*/  IMAD.MOV.U32 R115, RZ, RZ, R99 ;  /* 0x000000ffff737224 */ /* 0x000fe200078e0063 */
[----:B------:R-:W-:-:S03]  /*6300*/  MOV R99, R44 ;  /* 0x0000002c00637202 */ /* 0x000fc60000000f00 */
        /* <DEDUP_REMOVED lines=13> */
[----:B----4-:R-:W-:Y:S02]  /*63e0*/  IMAD.MOV.U32 R44, RZ, RZ, R245 ;  /* 0x000000ffff2c7224 */ /* 0x010fe400078e00f5 */
[----:B------:R-:W-:Y:S01]  /*63f0*/  IMAD.MOV.U32 R115, RZ, RZ, R98 ;  /* 0x000000ffff737224 */ /* 0x000fe200078e0062 */
[----:B------:R-:W-:Y:S01]  /*6400*/  HMMA.16816.F32 R220, R8, R24, R48 ;  /* 0x0000001808dc723c */ /* 0x000fe20000001830 */
        /* <DEDUP_REMOVED lines=11> */
[----:B-1----:R-:W-:Y:S01]  /*64c0*/  HMMA.16816.F32 R48, R4, R16, R168 ;  /* 0x000000100430723c */ /* 0x002fe200000018a8 */
[----:B------:R-:W-:Y:S01]  /*64d0*/  IMAD.MOV.U32 R97, RZ, RZ, R241 ;  /* 0x000000ffff617224 */ /* 0x000fe200078e00f1 */
[----:B------:R-:W-:Y:S01]  /*64e0*/  UIMAD.WIDE.U32 UR6, UR17, UR4, URZ ;  /* 0x00000004110672a5 */ /* 0x000fe2000f8e003f */
        /* <DEDUP_REMOVED lines=10> */
[----:B------:R-:W-:Y:S01]  /*6590*/  HMMA.16816.F32 R72, R4, R24, R72 ;  /* 0x000000180448723c */ /* 0x000fe20000001848 */
[----:B------:R-:W-:Y:S01]  /*65a0*/  IMAD.MOV.U32 R122, RZ, RZ, R123 ;  /* 0x000000ffff7a7224 */ /* 0x000fe200078e007b */
[----:B------:R1:W5:Y:S01]  /*65b0*/  LDL.LU R245, [R1+0x9c] ;  /* 0x00009c0001f57983 */ /* 0x0003620000300800 */
[----:B------:R-:W-:Y:S02]  /*65c0*/  IMAD.MOV.U32 R102, RZ, RZ, R46 ;  /* 0x000000ffff667224 */ /* 0x000fe400078e002e */
[----:B------:R-:W-:-:S02]  /*65d0*/  IMAD.MOV.U32 R99, RZ, RZ, R47 ;  /* 0x000000ffff637224 */ /* 0x000fc400078e002f */
[----:B------:R-:W-:Y:S02]  /*65e0*/  IMAD.MOV.U32 R215, RZ, RZ, R231 ;  /* 0x000000ffffd77224 */ /* 0x000fe400078e00e7 */
[----:B------:R-:W-:Y:S01]  /*65f0*/  IMAD.MOV.U32 R44, RZ, RZ, R45 ;  /* 0x000000ffff2c7224 */ /* 0x000fe200078e002d */
[----:B------:R-:W-:Y:S01]  /*6600*/  MOV R45, R96 ;  /* 0x00000060002d7202 */ /* 0x000fe20000000f00 */
[----:B------:R-:W-:Y:S01]  /*6610*/  IMAD.MOV.U32 R123, RZ, RZ, R114 ;  /* 0x000000ffff7b7224 */ /* 0x000fe200078e0072 */
[----:B------:R-:W-:Y:S01]  /*6620*/  HMMA.16816.F32 R88, R4, R20, R88 ;  /* 0x000000140458723c */ /* 0x000fe20000001858 */
[----:B------:R-:W-:-:S07]  /*6630*/  IMAD.MOV.U32 R46, RZ, RZ, R97 ;  /* 0x000000ffff2e7224 */ /* 0x000fce00078e0061 */
[----:B------:R-:W-:Y:S01]  /*6640*/  HMMA.16816.F32 R92, R4, R22, R92 ;  /* 0x00000016045c723c */ /* 0x000fe2000000185c */
[----:B------:R-:W-:Y:S01]  /*6650*/  IMAD.MOV.U32 R47, RZ, RZ, R240 ;  /* 0x000000ffff2f7224 */ /* 0x000fe200078e00f0 */
[----:B------:R-:W-:-:S06]  /*6660*/  MOV R171, R115 ;  /* 0x0000007300ab7202 */ /* 0x000fcc0000000f00 */
[C---:B------:R-:W-:Y:S08]  /*6670*/  HMMA.16816.F32 R108, R4.reuse, R18, R108 ;  /* 0x00000012046c723c */ /* 0x040ff0000000186c */
[----:B------:R-:W-:Y:S01]  /*6680*/  HMMA.16816.F32 R52, R4, R30, R216 ;  /* 0x0000001e0434723c */ /* 0x000fe200000018d8 */
[----:B------:R-:W-:-:S07]  /*6690*/  IMAD.MOV.U32 R170, RZ, RZ, R224 ;  /* 0x000000ffffaa7224 */ /* 0x000fce00078e00e0 */
[----:B------:R-:W-:Y:S01]  /*66a0*/  HMMA.16816.F32 R36, R8, R22, R36 ;  /* 0x000000160824723c */ /* 0x000fe20000001824 */
[----:B------:R-:W-:Y:S02]  /*66b0*/  IMAD.MOV.U32 R25, RZ, RZ, R168 ;  /* 0x000000ffff197224 */ /* 0x000fe400078e00a8 */
[----:B------:R-:W-:-:S05]  /*66c0*/  IMAD.MOV.U32 R169, RZ, RZ, R229 ;  /* 0x000000ffffa97224 */ /* 0x000fca00078e00e5 */
[C---:B------:R-:W-:Y:S08]  /*66d0*/  HMMA.16816.F32 R64, R8.reuse, R18, R64 ;  /* 0x000000120840723c */ /* 0x040ff00000001840 */
[----:B------:R-:W-:Y:S01]  /*66e0*/  HMMA.16816.F32 R32, R8, R30, R32 ;  /* 0x0000001e0820723c */ /* 0x000fe20000001820 */
[----:B------:R-:W-:Y:S01]  /*66f0*/  IMAD.MOV.U32 R106, RZ, RZ, R234 ;  /* 0x000000ffff6a7224 */ /* 0x000fe200078e00ea */
[----:B------:R-:W-:Y:S01]  /*6700*/  @UP1 USHF.R.U32.HI UR17, URZ, UR5, UR7 ;  /* 0x000000053f111299 */ /* 0x000fe20008011607 */
[----:B------:R-:W-:Y:S01]  /*6710*/  IMAD.MOV.U32 R85, RZ, RZ, R235 ;  /* 0x000000ffff557224 */ /* 0x000fe200078e00eb */
[----:B------:R1:W5:Y:S04]  /*6720*/  LDL.LU R243, [R1+0x98] ;  /* 0x0000980001f37983 */ /* 0x0003680000300800 */
[C---:B------:R-:W-:Y:S08]  /*6730*/  HMMA.16816.F32 R120, R4.reuse, R28, R120 ;  /* 0x0000001c0478723c */ /* 0x040ff00000001878 */
[----:B------:R-:W-:Y:S01]  /*6740*/  HMMA.16816.F32 R44, R4, R26, R44 ;  /* 0x0000001a042c723c */ /* 0x000fe2000000182c */
[----:B------:R-:W-:-:S07]  /*6750*/  IMAD.MOV.U32 R168, RZ, RZ, R102 ;  /* 0x000000ffffa87224 */ /* 0x000fce00078e0066 */
[C---:B------:R-:W-:Y:S01]  /*6760*/  HMMA.16816.F32 R216, R8.reuse, R26, R76 ;  /* 0x0000001a08d8723c */ /* 0x040fe2000000184c */
[----:B------:R-:W-:Y:S01]  /*6770*/  IMAD.MOV.U32 R6, RZ, RZ, R3 ;  /* 0x000000ffff067224 */ /* 0x000fe200078e0003 */
[----:B------:R-:W-:Y:S01]  /*6780*/  MOV R114, R233 ;  /* 0x000000e900727202 */ /* 0x000fe20000000f00 */
[----:B------:R-:W-:Y:S01]  /*6790*/  FFMA.FTZ R3, R191, c[0x0][0x2d0], -R2 ;  /* 0x0000b400bf037a23 */ /* 0x000fe20000010802 */
[----:B------:R-:W-:Y:S02]  /*67a0*/  MOV R7, R215 ;  /* 0x000000d700077202 */ /* 0x000fe40000000f00 */
[----:B------:R-:W-:Y:S01]  /*67b0*/  MOV R97, R239 ;  /* 0x000000ef00617202 */ /* 0x000fe20000000f00 */
[----:B------:R-:W-:Y:S01]  /*67c0*/  IMAD.MOV.U32 R96, RZ, RZ, R238 ;  /* 0x000000ffff607224 */ /* 0x000fe200078e00ee */
[----:B------:R-:W-:Y:S01]  /*67d0*/  HMMA.16816.F32 R212, R8, R20, R128 ;  /* 0x0000001408d4723c */ /* 0x000fe20000001880 */
[----:B------:R2:W-:Y:S01]  /*67e0*/  MUFU.EX2 R21, R3 ;  /* 0x0000000300157308 */ /* 0x0005e20000000800 */
[----:B------:R-:W-:Y:S01]  /*67f0*/  MOV R4, R170 ;  /* 0x000000aa00047202 */ /* 0x000fe20000000f00 */
[----:B------:R-:W-:Y:S01]  /*6800*/  IMAD.MOV.U32 R77, RZ, RZ, R171 ;  /* 0x000000ffff4d7224 */ /* 0x000fe200078e00ab */
[----:B------:R-:W-:-:S02]  /*6810*/  MOV R170, R113 ;  /* 0x0000007100aa7202 */ /* 0x000fc40000000f00 */
[----:B------:R-:W-:Y:S01]  /*6820*/  MOV R115, R236 ;  /* 0x000000ec00737202 */ /* 0x000fe20000000f00 */
[----:B------:R-:W-:Y:S01]  /*6830*/  IMAD.MOV.U32 R87, RZ, RZ, R232 ;  /* 0x000000ffff577224 */ /* 0x000fe200078e00e8 */
[----:B------:R-:W-:Y:S01]  /*6840*/  UIADD3 UR17, UR17, UR8, -UR11 ;  /* 0x0000000811117290 */ /* 0x000fe2000fffe80b */
[----:B------:R1:W5:Y:S01]  /*6850*/  LDL.LU R242, [R1+0x94] ;  /* 0x0000940001f27983 */ /* 0x0003620000300800 */
[----:B--2---:R-:W-:Y:S01]  /*6860*/  FFMA.FTZ R3, R200, c[0x0][0x2d0], -R2 ;  /* 0x0000b400c8037a23 */ /* 0x004fe20000010802 */
[----:B------:R-:W-:Y:S01]  /*6870*/  MOV R78, R103 ;  /* 0x00000067004e7202 */ /* 0x000fe20000000f00 */
[----:B------:R-:W-:Y:S02]  /*6880*/  IMAD.MOV.U32 R171, RZ, RZ, R100 ;  /* 0x000000ffffab7224 */ /* 0x000fe400078e0064 */
[----:B------:R-:W-:Y:S01]  /*6890*/  IMAD.MOV.U32 R5, RZ, RZ, R169 ;  /* 0x000000ffff057224 */ /* 0x000fe200078e00a9 */
[----:B------:R2:W3:Y:S01]  /*68a0*/  MUFU.EX2 R23, R3 ;  /* 0x0000000300177308 */ /* 0x0004e20000000800 */
[----:B------:R-:W-:-:S02]  /*68b0*/  IMAD.MOV.U32 R113, RZ, RZ, R101 ;  /* 0x000000ffff717224 */ /* 0x000fc400078e0065 */
[----:B------:R-:W-:Y:S01]  /*68c0*/  IMAD.MOV.U32 R79, RZ, RZ, R116 ;  /* 0x000000ffff4f7224 */ /* 0x000fe200078e0074 */
[C---:B------:R-:W-:Y:S01]  /*68d0*/  HMMA.16816.F32 R100, R8.reuse, R16, R124 ;  /* 0x000000100864723c */ /* 0x040fe2000000187c */
[----:B------:R-:W-:Y:S01]  /*68e0*/  IMAD.MOV.U32 R27, RZ, RZ, R119 ;  /* 0x000000ffff1b7224 */ /* 0x000fe200078e0077 */
[----:B------:R-:W-:Y:S02]  /*68f0*/  MOV R76, R118 ;  /* 0x00000076004c7202 */ /* 0x000fe40000000f00 */
[----:B------:R-:W-:Y:S01]  /*6900*/  MOV R191, R80 ;  /* 0x0000005000bf7202 */ /* 0x000fe20000000f00 */
[----:B------:R-:W-:Y:S01]  /*6910*/  FADD.FTZ R25, R25, R77 ;  /* 0x0000004d19197221 */ /* 0x000fe20000010000 */
[----:B------:R-:W-:Y:S01]  /*6920*/  MOV R26, R98 ;  /* 0x00000062001a7202 */ /* 0x000fe20000000f00 */
[----:B------:R1:W5:Y:S01]  /*6930*/  LDL.LU R241, [R1+0x90] ;  /* 0x0000900001f17983 */ /* 0x0003620000300800 */
[--C-:B--2---:R-:W-:Y:S02]  /*6940*/  FFMA.FTZ R3, R201, c[0x0][0x2d0], -R2.reuse ;  /* 0x0000b400c9037a23 */ /* 0x104fe40000010802 */
[----:B------:R-:W-:Y:S01]  /*6950*/  IMAD.MOV.U32 R169, RZ, RZ, R117 ;  /* 0x000000ffffa97224 */ /* 0x000fe200078e0075 */
[----:B---3--:R-:W-:Y:S01]  /*6960*/  F2FP.PACK_AB R128, R23, R21 ;  /* 0x000000151780723e */ /* 0x008fe200000000ff */
[----:B------:R-:W-:Y:S01]  /*6970*/  FFMA.FTZ R2, R202, c[0x0][0x2d0], -R2 ;  /* 0x0000b400ca027a23 */ /* 0x000fe20000010802 */
[----:B------:R-:W-:Y:S01]  /*6980*/  MOV R31, R26 ;  /* 0x0000001a001f7202 */ /* 0x000fe20000000f00 */
[----:B------:R-:W-:Y:S01]  /*6990*/  USHF.R.S32.HI UR4, URZ, 0x1f, UR17 ;  /* 0x0000001f3f047899 */ /* 0x000fe20008011411 */
[----:B------:R1:W5:Y:S01]  /*69a0*/  LDL.LU R240, [R1+0x8c] ;  /* 0x00008c0001f07983 */ /* 0x0003620000300800 */
[----:B------:R2:W-:Y:S01]  /*69b0*/  MUFU.EX2 R22, R2 ;  /* 0x0000000200167308 */ /* 0x0005e20000000800 */
[----:B------:R-:W-:Y:S02]  /*69c0*/  HMMA.16816.F32 R116, R8, R28, R152 ;  /* 0x0000001c0874723c */ /* 0x000fe40000001898 */
[----:B------:R-:W3:Y:S05]  /*69d0*/  LDSM.16.MT88.4 R152, [R225+0x1900] ;  /* 0x00190000e198783b */ /* 0x000eea0000004200 */
[----:B------:R4:W1:Y:S01]  /*69e0*/  MUFU.EX2 R24, R3 ;  /* 0x0000000300187308 */ /* 0x0008620000000800 */
[----:B------:R-:W-:Y:S01]  /*69f0*/  MOV R26, R87 ;  /* 0x00000057001a7202 */ /* 0x000fe20000000f00 */
[----:B------:R1:W5:Y:S01]  /*6a00*/  LDL.LU R239, [R1+0x88] ;  /* 0x0000880001ef7983 */ /* 0x0003620000300800 */
[----:B--2---:R-:W-:Y:S01]  /*6a10*/  FFMA.FTZ R2, R186, c[0x0][0x2d0], -R0 ;  /* 0x0000b400ba027a23 */ /* 0x004fe20000010800 */
[----:B------:R-:W-:-:S02]  /*6a20*/  MOV R29, R114 ;  /* 0x00000072001d7202 */ /* 0x000fc40000000f00 */
[----:B------:R2:W5:Y:S02]  /*6a30*/  LDL.LU R238, [R1+0x84] ;  /* 0x0000840001ee7983 */ /* 0x0005640000300800 */
[----:B------:R1:W-:Y:S01]  /*6a40*/  MUFU.EX2 R17, R2 ;  /* 0x0000000200117308 */ /* 0x0003e20000000800 */
[----:B------:R-:W-:Y:S01]  /*6a50*/  ULEA.HI UR4, UR4, UR17, URZ, 0x6 ;  /* 0x0000001104047291 */ /* 0x000fe2000f8f303f */
[----:B------:R2:W5:Y:S01]  /*6a60*/  LDL.LU R237, [R1+0x80] ;  /* 0x0000800001ed7983 */ /* 0x0005620000300800 */
[----:B----4-:R-:W-:Y:S02]  /*6a70*/  FADD.FTZ R3, R189, R184 ;  /* 0x000000b8bd037221 */ /* 0x010fe40000010000 */
[--C-:B-1----:R-:W-:Y:S01]  /*6a80*/  FFMA.FTZ R2, R187, c[0x0][0x2d0], -R0.reuse ;  /* 0x0000b400bb027a23 */ /* 0x102fe20000010800 */
[----:B------:R-:W-:Y:S01]  /*6a90*/  F2FP.PACK_AB R130, R22, R24 ;  /* 0x000000181682723e */ /* 0x000fe200000000ff */
[----:B------:R2:W5:Y:S02]  /*6aa0*/  LDL.LU R236, [R1+0x7c] ;  /* 0x00007c0001ec7983 */ /* 0x0005640000300800 */
[----:B------:R1:W4:Y:S01]  /*6ab0*/  MUFU.EX2 R18, R2 ;  /* 0x0000000200127308 */ /* 0x0003220000000800 */
[----:B------:R-:W-:Y:S01]  /*6ac0*/  FADD.FTZ R8, R190, R3 ;  /* 0x00000003be087221 */ /* 0x000fe20000010000 */
[----:B------:R-:W-:Y:S01]  /*6ad0*/  MOV R189, R82 ;  /* 0x0000005200bd7202 */ /* 0x000fe20000000f00 */
[----:B------:R2:W5:Y:S01]  /*6ae0*/  LDL.LU R235, [R1+0x78] ;  /* 0x0000780001eb7983 */ /* 0x0005620000300800 */
[--C-:B-1----:R-:W-:Y:S01]  /*6af0*/  FFMA.FTZ R2, R188, c[0x0][0x2d0], -R0.reuse ;  /* 0x0000b400bc027a23 */ /* 0x102fe20000010800 */
[----:B----4-:R-:W-:Y:S01]  /*6b00*/  F2FP.PACK_AB R129, R18, R17 ;  /* 0x000000111281723e */ /* 0x010fe200000000ff */
[----:B------:R-:W-:Y:S01]  /*6b10*/  FFMA.FTZ R0, R185, c[0x0][0x2d0], -R0 ;  /* 0x0000b400b9007a23 */ /* 0x000fe20000010800 */
[----:B------:R2:W5:Y:S03]  /*6b20*/  LDL.LU R234, [R1+0x74] ;  /* 0x0000740001ea7983 */ /* 0x0005660000300800 */
[----:B------:R1:W-:Y:S01]  /*6b30*/  MUFU.EX2 R19, R0 ;  /* 0x0000000000137308 */ /* 0x0003e20000000800 */
[----:B------:R-:W-:Y:S01]  /*6b40*/  IMAD.MOV.U32 R188, RZ, RZ, R83 ;  /* 0x000000ffffbc7224 */ /* 0x000fe200078e0053 */
[----:B------:R-:W4:Y:S01]  /*6b50*/  LDSM.16.MT88.4 R184, [R228+0x1900] ;  /* 0x00190000e4b8783b */ /* 0x000f220000004200 */
[----:B------:R-:W-:-:S03]  /*6b60*/  IMAD.MOV.U32 R190, RZ, RZ, R81 ;  /* 0x000000ffffbe7224 */ /* 0x000fc600078e0051 */
[----:B------:R-:W2:Y:S02]  /*6b70*/  LDSM.16.MT88.4 R80, [R225+0x3900] ;  /* 0x00390000e150783b */ /* 0x000ea40000004200 */
[----:B------:R-:W3:Y:S01]  /*6b80*/  MUFU.EX2 R20, R2 ;  /* 0x0000000200147308 */ /* 0x000ee20000000800 */
[----:B------:R-:W-:Y:S01]  /*6b90*/  IMAD.MOV.U32 R3, RZ, RZ, R97 ;  /* 0x000000ffff037224 */ /* 0x000fe200078e0061 */
[----:B------:R2:W5:Y:S01]  /*6ba0*/  LDL.LU R233, [R1+0x70] ;  /* 0x0000700001e97983 */ /* 0x0005620000300800 */
[----:B------:R-:W-:-:S03]  /*6bb0*/  USHF.R.S32.HI UR24, URZ, 0x6, UR4 ;  /* 0x000000063f187899 */ /* 0x000fc60008011404 */
[----:B------:R2:W5:Y:S01]  /*6bc0*/  LDL.LU R232, [R1+0x6c] ;  /* 0x00006c0001e87983 */ /* 0x0005620000300800 */
[----:B-1----:R-:W-:Y:S01]  /*6bd0*/  FFMA.FTZ R0, R78, c[0x0][0x2d0], -R13 ;  /* 0x0000b4004e007a23 */ /* 0x002fe2000001080d */
[----:B------:R-:W-:Y:S02]  /*6be0*/  MOV R78, R14 ;  /* 0x0000000e004e7202 */ /* 0x000fe40000000f00 */
[----:B------:R1:W5:Y:S01]  /*6bf0*/  LDL.LU R231, [R1+0x68] ;  /* 0x0000680001e77983 */ /* 0x0003620000300800 */
[----:B------:R1:W-:Y:S01]  /*6c00*/  MUFU.EX2 R14, R0 ;  /* 0x00000000000e7308 */ /* 0x0003e20000000800 */
[----:B---3--:R-:W-:Y:S02]  /*6c10*/  F2FP.PACK_AB R131, R19, R20 ;  /* 0x000000141383723e */ /* 0x008fe400000000ff */
[----:B------:R3:W5:Y:S01]  /*6c20*/  LDL.LU R230, [R1+0x64] ;  /* 0x0000640001e67983 */ /* 0x0007620000300800 */
[----:B------:R-:W-:-:S03]  /*6c30*/  UISETP.LT.AND UP0, UPT, URZ, UR24, UPT ;  /* 0x000000183f00728c */ /* 0x000fc6000bf01270 */
[----:B------:R3:W5:Y:S01]  /*6c40*/  LDL.LU R229, [R1+0x60] ;  /* 0x0000600001e57983 */ /* 0x0007620000300800 */
[----:B-1----:R-:W-:Y:S01]  /*6c50*/  FFMA.FTZ R0, R79, c[0x0][0x2d0], -R13 ;  /* 0x0000b4004f007a23 */ /* 0x002fe2000001080d */
[----:B------:R-:W-:Y:S01]  /*6c60*/  HMMA.16816.F32 R140, R128, R152, R140 ;  /* 0x00000098808c723c */ /* 0x000fe2000000188c */
[----:B------:R-:W-:Y:S01]  /*6c70*/  IMAD.MOV.U32 R79, RZ, RZ, R169 ;  /* 0x000000ffff4f7224 */ /* 0x000fe200078e00a9 */
[----:B------:R-:W-:Y:S01]  /*6c80*/  MOV R169, R170 ;  /* 0x000000aa00a97202 */ /* 0x000fe20000000f00 */
[----:B------:R-:W-:Y:S01]  /*6c90*/  IMAD.MOV.U32 R170, RZ, RZ, R171 ;  /* 0x000000ffffaa7224 */ /* 0x000fe200078e00ab */
[----:B------:R-:W-:Y:S01]  /*6ca0*/  MOV R171, R15 ;  /* 0x0000000f00ab7202 */ /* 0x000fe20000000f00 */
[----:B------:R3:W5:Y:S01]  /*6cb0*/  LDL.LU R224, [R1+0x5c] ;  /* 0x00005c0001e07983 */ /* 0x0007620000300800 */
[----:B------:R1:W1:Y:S02]  /*6cc0*/  MUFU.EX2 R15, R0 ;  /* 0x00000000000f7308 */ /* 0x0002640000000800 */
[----:B-1----:R-:W-:-:S06]  /*6cd0*/  FFMA.FTZ R0, R27, c[0x0][0x2d0], -R13 ;  /* 0x0000b4001b007a23 */ /* 0x002fcc000001080d */
[----:B------:R1:W-:Y:S01]  /*6ce0*/  MUFU.EX2 R16, R0 ;  /* 0x0000000000107308 */ /* 0x0003e20000000800 */
[----:B------:R-:W-:Y:S02]  /*6cf0*/  FFMA.FTZ R2, R171, c[0x0][0x2d0], -R12 ;  /* 0x0000b400ab027a23 */ /* 0x000fe4000001080c */
[----:B-1----:R-:W-:-:S05]  /*6d00*/  FFMA.FTZ R0, R76, c[0x0][0x2d0], -R13 ;  /* 0x0000b4004c007a23 */ /* 0x002fca000001080d */
[----:B------:R1:W-:Y:S02]  /*6d10*/  MUFU.EX2 R13, R0 ;  /* 0x00000000000d7308 */ /* 0x0003e40000000800 */
[----:B-1----:R-:W-:-:S06]  /*6d20*/  FFMA.FTZ R0, R78, c[0x0][0x2d0], -R12 ;  /* 0x0000b4004e007a23 */ /* 0x002fcc000001080c */
[----:B------:R1:W-:Y:S02]  /*6d30*/  MUFU.EX2 R9, R0 ;  /* 0x0000000000097308 */ /* 0x0003e40000000800 */
[----:B-1----:R-:W-:-:S06]  /*6d40*/  FFMA.FTZ R0, R79, c[0x0][0x2d0], -R12 ;  /* 0x0000b4004f007a23 */ /* 0x002fcc000001080c */
[----:B------:R1:W1:Y:S08]  /*6d50*/  MUFU.EX2 R10, R0 ;  /* 0x00000000000a7308 */ /* 0x0002700000000800 */
[----:B------:R-:W-:Y:S01]  /*6d60*/  MUFU.EX2 R11, R2 ;  /* 0x00000002000b7308 */ /* 0x000fe20000000800 */
[----:B-1----:R-:W-:-:S07]  /*6d70*/  FFMA.FTZ R0, R168, c[0x0][0x2d0], -R12 ;  /* 0x0000b400a8007a23 */ /* 0x002fce000001080c */
[----:B------:R-:W1:Y:S01]  /*6d80*/  MUFU.EX2 R12, R0 ;  /* 0x00000000000c7308 */ /* 0x000e620000000800 */
[----:B------:R-:W-:Y:S02]  /*6d90*/  F2FP.PACK_AB R124, R15, R14 ;  /* 0x0000000e0f7c723e */ /* 0x000fe400000000ff */
[----:B------:R-:W-:Y:S02]  /*6da0*/  F2FP.PACK_AB R125, R10, R9 ;  /* 0x000000090a7d723e */ /* 0x000fe400000000ff */
[----:B------:R-:W-:Y:S02]  /*6db0*/  F2FP.PACK_AB R126, R13, R16 ;  /* 0x000000100d7e723e */ /* 0x000fe400000000ff */
[----:B-1----:R-:W-:-:S07]  /*6dc0*/  F2FP.PACK_AB R127, R12, R11 ;  /* 0x0000000b0c7f723e */ /* 0x002fce00000000ff */
[C---:B------:R-:W-:Y:S08]  /*6dd0*/  HMMA.16816.F32 R144, R124.reuse, R152, R144 ;  /* 0x000000987c90723c */ /* 0x040ff00000001890 */
[-C--:B------:R-:W-:Y:S08]  /*6de0*/  HMMA.16816.F32 R148, R124, R154.reuse, R148 ;  /* 0x0000009a7c94723c */ /* 0x080ff00000001894 */
[----:B------:R-:W-:Y:S07]  /*6df0*/  HMMA.16816.F32 R152, R128, R154, R40 ;  /* 0x0000009a8098723c */ /* 0x000fee0000001828 */
[----:B------:R-:W-:Y:S01]  /*6e00*/  MOV R43, R4 ;  /* 0x00000004002b7202 */ /* 0x000fe20000000f00 */
[----:B------:R-:W-:Y:S01]  /*6e10*/  IMAD.MOV.U32 R42, RZ, RZ, R5 ;  /* 0x000000ffff2a7224 */ /* 0x000fe200078e0005 */
[----:B------:R-:W-:Y:S01]  /*6e20*/  MOV R41, R6 ;  /* 0x0000000600297202 */ /* 0x000fe20000000f00 */
[----:B------:R-:W-:-:S02]  /*6e30*/  IMAD.MOV.U32 R40, RZ, RZ, R7 ;  /* 0x000000ffff287224 */ /* 0x000fc400078e0007 */
[----:B------:R-:W1:Y:S01]  /*6e40*/  LDSM.16.MT88.4 R4, [R227+0x3900] ;  /* 0x00390000e304783b */ /* 0x000e620000004200 */
[----:B------:R-:W-:Y:S01]  /*6e50*/  MOV R79, R170 ;  /* 0x000000aa004f7202 */ /* 0x000fe20000000f00 */
[----:B------:R-:W-:Y:S01]  /*6e60*/  IMAD.MOV.U32 R78, RZ, RZ, R169 ;  /* 0x000000ffff4e7224 */ /* 0x000fe200078e00a9 */
[----:B----4-:R-:W-:Y:S01]  /*6e70*/  HMMA.16816.F32 R172, R128, R184, R172 ;  /* 0x000000b880ac723c */ /* 0x010fe200000018ac */
[----:B------:R-:W-:Y:S01]  /*6e80*/  FADD.FTZ R2, R104, R84 ;  /* 0x0000005468027221 */ /* 0x000fe20000010000 */
[----:B------:R-:W4:Y:S01]  /*6e90*/  LDSM.16.MT88.4 R168, [R226+0x1900] ;  /* 0x00190000e2a8783b */ /* 0x000f220000004200 */
[----:B------:R-:W-:Y:S02]  /*6ea0*/  FADD.FTZ R0, R78, R203 ;  /* 0x000000cb4e007221 */ /* 0x000fe40000010000 */
[----:B------:R-:W-:Y:S01]  /*6eb0*/  IMAD.MOV.U32 R30, RZ, RZ, R79 ;  /* 0x000000ffff1e7224 */ /* 0x000fe200078e004f */
[----:B------:R-:W1:Y:S02]  /*6ec0*/  LDSM.16.MT88.4 R200, [R227+0x1900] ;  /* 0x00190000e3c8783b */ /* 0x000e640000004200 */
[----:B--2---:R-:W-:Y:S01]  /*6ed0*/  HMMA.16816.F32 R76, R124, R82, R44 ;  /* 0x000000527c4c723c */ /* 0x004fe2000000182c */
[----:B------:R-:W-:-:S06]  /*6ee0*/  FADD.FTZ R3, R3, R2 ;  /* 0x0000000203037221 */ /* 0x000fcc0000010000 */
[----:B------:R-:W-:Y:S01]  /*6ef0*/  IMAD.MOV.U32 R45, RZ, RZ, R106 ;  /* 0x000000ffff2d7224 */ /* 0x000fe200078e006a */
[----:B------:R-:W-:Y:S01]  /*6f00*/  MOV R46, R107 ;  /* 0x0000006b002e7202 */ /* 0x000fe20000000f00 */
[----:B------:R-:W-:Y:S01]  /*6f10*/  HMMA.16816.F32 R176, R124, R184, R176 ;  /* 0x000000b87cb0723c */ /* 0x000fe200000018b0 */
[----:B------:R-:W-:Y:S01]  /*6f20*/  MOV R44, R29 ;  /* 0x0000001d002c7202 */ /* 0x000fe20000000f00 */
[----:B------:R-:W-:Y:S02]  /*6f30*/  FADD.FTZ R0, R45, R0 ;  /* 0x000000002d007221 */ /* 0x000fe40000010000 */
[----:B------:R-:W-:-:S04]  /*6f40*/  FADD.FTZ R8, R46, R8 ;  /* 0x000000082e087221 */ /* 0x000fc80000010000 */
[----:B------:R-:W-:Y:S01]  /*6f50*/  HMMA.16816.F32 R180, R124, R186, R180 ;  /* 0x000000ba7cb4723c */ /* 0x000fe200000018b4 */
[----:B------:R-:W-:Y:S02]  /*6f60*/  IMAD.MOV.U32 R47, RZ, RZ, R105 ;  /* 0x000000ffff2f7224 */ /* 0x000fe400078e0069 */
[----:B------:R-:W-:-:S05]  /*6f70*/  FADD.FTZ R2, R44, R25 ;  /* 0x000000192c027221 */ /* 0x000fca0000010000 */
[----:B------:R-:W-:Y:S01]  /*6f80*/  HMMA.16816.F32 R184, R128, R186, R56 ;  /* 0x000000ba80b8723c */ /* 0x000fe20000001838 */
[----:B------:R-:W-:-:S06]  /*6f90*/  FADD.FTZ R3, R47, R3 ;  /* 0x000000032f037221 */ /* 0x000fcc0000010000 */
[----:B------:R-:W-:Y:S01]  /*6fa0*/  MOV R58, R112 ;  /* 0x00000070003a7202 */ /* 0x000fe20000000f00 */
[----:B------:R-:W-:Y:S01]  /*6fb0*/  IMAD.MOV.U32 R57, RZ, RZ, R113 ;  /* 0x000000ffff397224 */ /* 0x000fe200078e0071 */
[----:B------:R-:W-:-:S03]  /*6fc0*/  MOV R56, R96 ;  /* 0x0000006000387202 */ /* 0x000fc60000000f00 */
[----:B------:R-:W-:Y:S02]  /*6fd0*/  FADD.FTZ R0, R57, R0 ;  /* 0x0000000039007221 */ /* 0x000fe40000010000 */
[----:B------:R-:W-:Y:S01]  /*6fe0*/  FADD.FTZ R8, R58, R8 ;  /* 0x000000083a087221 */ /* 0x000fe20000010000 */
[-C--:B-1----:R-:W-:Y:S01]  /*6ff0*/  HMMA.16816.F32 R120, R124, R4.reuse, R120 ;  /* 0x000000047c78723c */ /* 0x082fe20000001878 */
[----:B------:R-:W-:Y:S02]  /*7000*/  IMAD.MOV.U32 R59, RZ, RZ, R99 ;  /* 0x000000ffff3b7224 */ /* 0x000fe400078e0063 */
[----:B------:R-:W-:Y:S01]  /*7010*/  FADD.FTZ R2, R56, R2 ;  /* 0x0000000238027221 */ /* 0x000fe20000010000 */
[----:B------:R-:W1:Y:S04]  /*7020*/  LDSM.16.MT88.4 R96, [R226+0x3900] ;  /* 0x00390000e260783b */ /* 0x000e680000004200 */
[----:B------:R-:W-:Y:S01]  /*7030*/  HMMA.16816.F32 R116, R128, R4, R116 ;  /* 0x000000048074723c */ /* 0x000fe20000001874 */
[----:B------:R-:W-:-:S02]  /*7040*/  IMAD.MOV.U32 R27, RZ, RZ, R115 ;  /* 0x000000ffff1b7224 */ /* 0x000fc400078e0073 */
[----:B------:R-:W-:Y:S01]  /*7050*/  IMAD.MOV.U32 R29, RZ, RZ, R86 ;  /* 0x000000ffff1d7224 */ /* 0x000fe200078e0056 */
[----:B------:R-:W2:Y:S03]  /*7060*/  LDSM.16.MT88.4 R112, [R228+0x3900] ;  /* 0x00390000e470783b */ /* 0x000ea60000004200 */
[----:B------:R-:W-:Y:S02]  /*7070*/  FADD.FTZ R4, R40, R0 ;  /* 0x0000000028047221 */ /* 0x000fe40000010000 */
[----:B------:R-:W-:Y:S02]  /*7080*/  FADD.FTZ R0, R41, R8 ;  /* 0x0000000829007221 */ /* 0x000fe40000010000 */
[----:B------:R-:W-:Y:S02]  /*7090*/  FADD.FTZ R5, R252, R3 ;  /* 0x00000003fc057221 */ /* 0x000fe40000010000 */
[----:B------:R-:W-:-:S02]  /*70a0*/  FADD.FTZ R3, R59, R2 ;  /* 0x000000023b037221 */ /* 0x000fc40000010000 */
[----:B------:R-:W-:Y:S02]  /*70b0*/  FADD.FTZ R0, R30, R0 ;  /* 0x000000001e007221 */ /* 0x000fe40000010000 */
[----:B------:R-:W-:Y:S02]  /*70c0*/  FADD.FTZ R2, R247, R5 ;  /* 0x00000005f7027221 */ /* 0x000fe40000010000 */
[----:B------:R-:W-:Y:S02]  /*70d0*/  IMAD.MOV.U32 R28, RZ, RZ, R27 ;  /* 0x000000ffff1c7224 */ /* 0x000fe400078e001b */
[----:B------:R-:W-:Y:S02]  /*70e0*/  FADD.FTZ R4, R43, R4 ;  /* 0x000000042b047221 */ /* 0x000fe40000010000 */
[----:B------:R-:W-:Y:S01]  /*70f0*/  FADD.FTZ R3, R42, R3 ;  /* 0x000000032a037221 */ /* 0x000fe20000010000 */
[----:B------:R-:W-:Y:S01]  /*7100*/  MOV R27, R85 ;  /* 0x00000055001b7202 */ /* 0x000fe20000000f00 */
        /* <DEDUP_REMOVED lines=35> */
[----:B------:R-:W-:Y:S01]  /*7340*/  FADD.FTZ R3, R16, R3 ;  /* 0x0000000310037221 */ /* 0x000fe20000010000 */
[----:B------:R1:W-:Y:S01]  /*7350*/  STL [R1+0x10], R0 ;  /* 0x0000100001007387 */ /* 0x0003e20000100800 */
[----:B------:R-:W-:Y:S01]  /*7360*/  FADD.FTZ R5, R19, R2 ;  /* 0x0000000213057221 */ /* 0x000fe20000010000 */
[----:B------:R-:W-:Y:S01]  /*7370*/  USEL UR24, URZ, UR24, !UP0 ;  /* 0x000000183f187287 */ /* 0x000fe2000c000000 */
[----:B------:R-:W-:-:S03]  /*7380*/  FADD.FTZ R2, R13, R3 ;  /* 0x000000030d027221 */ /* 0x000fc60000010000 */
[----:B------:R3:W-:Y:S01]  /*7390*/  STL [R1+0x18], R5 ;  /* 0x0000180501007387 */ /* 0x0007e20000100800 */
[----:B------:R-:W-:-:S06]  /*73a0*/  UISETP.GE.AND UP0, UPT, UR25, UR24, UPT ;  /* 0x000000181900728c */ /* 0x000fcc000bf06270 */
[----:B------:R-:W-:Y:S01]  /*73b0*/  PLOP3.LUT P0, PT, PT, PT, UP0, 0x80, 0x0 ;  /* 0x000000000000781c */ /* 0x000fe20003f0f008 */
[----:B-1----:R-:W-:-:S05]  /*73c0*/  FADD.FTZ R0, R12, R4 ;  /* 0x000000040c007221 */ /* 0x002fca0000010000 */
[----:B------:R3:W-:Y:S04]  /*73d0*/  STL [R1+0x1c], R0 ;  /* 0x00001c0001007387 */ /* 0x0007e80000100800 */
[----:B------:R3:W-:Y:S01]  /*73e0*/  STL [R1+0x14], R2 ;  /* 0x0000140201007387 */ /* 0x0007e20000100800 */
[-C--:B----4-:R-:W-:Y:S08]  /*73f0*/  HMMA.16816.F32 R156, R128, R168.reuse, R156 ;  /* 0x000000a8809c723c */ /* 0x090ff0000000189c */
[C---:B------:R-:W-:Y:S08]  /*7400*/  HMMA.16816.F32 R160, R124.reuse, R168, R160 ;  /* 0x000000a87ca0723c */ /* 0x040ff000000018a0 */
[-C--:B------:R-:W-:Y:S08]  /*7410*/  HMMA.16816.F32 R164, R124, R170.reuse, R164 ;  /* 0x000000aa7ca4723c */ /* 0x080ff000000018a4 */
[----:B------:R-:W-:Y:S08]  /*7420*/  HMMA.16816.F32 R168, R128, R170, R68 ;  /* 0x000000aa80a8723c */ /* 0x000ff00000001844 */
        /* <DEDUP_REMOVED lines=17> */
[----:B------:R-:W-:Y:S07]  /*7540*/  @!P0 BRA `(.L_x_1601) ;  /* 0x0000554000008947 */ /* 0x000fee0003800000 */
[----:B---3--:R-:W2:Y:S04]  /*7550*/  LDL.64 R42, [R1+0x50] ;  /* 0x00005000012a7983 */ /* 0x008ea80000100a00 */
[----:B------:R-:W3:Y:S04]  /*7560*/  LDL.64 R30, [R1+0x48] ;  /* 0x00004800011e7983 */ /* 0x000ee80000100a00 */
[----:B------:R-:W4:Y:S04]  /*7570*/  LDL R41, [R1+0x30] ;  /* 0x0000300001297983 */ /* 0x000f280000100800 */
[----:B------:R-:W4:Y:S04]  /*7580*/  LDL.64 R28, [R1+0x40] ;  /* 0x00004000011c7983 */ /* 0x000f280000100a00 */
[----:B------:R-:W4:Y:S01]  /*7590*/  LDL.64 R26, [R1+0x38] ;  /* 0x00003800011a7983 */ /* 0x000f220000100a00 */
[----:B------:R-:W-:Y:S01]  /*75a0*/  IMAD.MOV.U32 R133, RZ, RZ, R136 ;  /* 0x000000ffff857224 */ /* 0x000fe200078e0088 */
[----:B-----5:R-:W-:Y:S01]  /*75b0*/  MOV R139, R134 ;  /* 0x00000086008b7202 */ /* 0x020fe20000000f00 */
[----:B------:R-:W-:Y:S01]  /*75c0*/  IMAD.MOV.U32 R132, RZ, RZ, R137 ;  /* 0x000000ffff847224 */ /* 0x000fe200078e0089 */
[----:B------:R-:W-:Y:S01]  /*75d0*/  UMOV UR26, UR25 ;  /* 0x00000019001a7c82 */ /* 0x000fe20008000000 */
[----:B------:R-:W-:Y:S01]  /*75e0*/  IMAD.MOV.U32 R138, RZ, RZ, R135 ;  /* 0x000000ffff8a7224 */ /* 0x000fe200078e0087 */
[----:B------:R-:W-:-:S02]  /*75f0*/  UMOV UR17, 0xffffffc0 ;  /* 0xffffffc000117882 */ /* 0x000fc40000000000 */
[----:B------:R-:W-:Y:S02]  /*7600*/  ULDC.64 UR6, c[0x0][0x208] ;  /* 0x0000820000067ab9 */ /* 0x000fe40000000a00 */
[----:B------:R-:W-:Y:S01]  /*7610*/  ULDC.64 UR4, c[0x0][0x1e0] ;  /* 0x0000780000047ab9 */ /* 0x000fe20000000a00 */
[----:B--2---:R-:W-:Y:S02]  /*7620*/  IADD3 R3, P1, R42, 0x40, RZ ;  /* 0x000000402a037810 */ /* 0x004fe40007f3e0ff */
[----:B---3--:R-:W-:Y:S01]  /*7630*/  IADD3 R2, P0, R30, 0x40, RZ ;  /* 0x000000401e027810 */ /* 0x008fe20007f1e0ff */
[----:B----4-:R-:W-:Y:S02]  /*7640*/  @P3 IMAD.HI.U32 R0, R41, c[0x0][0x2c8], RZ ;  /* 0x0000b20029003a27 */ /* 0x010fe400078e00ff */
[----:B------:R1:W-:Y:S04]  /*7650*/  STL [R1+0x2c], R3 ;  /* 0x00002c0301007387 */ /* 0x0003e80000100800 */
[----:B------:R2:W-:Y:S01]  /*7660*/  STL [R1+0x28], R2 ;  /* 0x0000280201007387 */ /* 0x0005e20000100800 */
[----:B-1----:R-:W-:Y:S01]  /*7670*/  @P3 SHF.R.U32.HI R3, RZ, c[0x0][0x2cc], R0 ;  /* 0x0000b300ff033a19 */ /* 0x002fe20000011600 */
[----:B------:R-:W-:Y:S01]  /*7680*/  IMAD.X R0, RZ, RZ, R27, P0 ;  /* 0x000000ffff007224 */ /* 0x000fe200000e061b */
[----:B--2---:R-:W-:-:S03]  /*7690*/  IADD3.X R2, RZ, R29, RZ, P1, !PT ;  /* 0x0000001dff027210 */ /* 0x004fc60000ffe4ff */
[----:B------:R1:W-:Y:S04]  /*76a0*/  @P3 STL [R1+0xc], R3 ;  /* 0x00000c0301003387 */ /* 0x0003e80000100800 */
[----:B------:R1:W-:Y:S04]  /*76b0*/  STL [R1+0x24], R2 ;  /* 0x0000240201007387 */ /* 0x0003e80000100800 */
[----:B------:R1:W-:Y:S02]  /*76c0*/  STL [R1+0x20], R0 ;  /* 0x0000200001007387 */ /* 0x0003e40000100800 */
.L_x_1602:
[----:B------:R-:W2:Y:S01]  /*76d0*/  LDL.64 R134, [R1+0x50] ;  /* 0x0000500001867983 */ /* 0x000ea20000100a00 */
[----:B------:R-:W-:Y:S04]  /*76e0*/  DEPBAR.LE SB0, 0x0 ;  /* 0x000080000000791a */ /* 0x000fe80000000000 */
[----:B------:R-:W-:Y:S01]  /*76f0*/  UISETP.GE.AND UP0, UPT, UR26, URZ, UPT ;  /* 0x0000003f1a00728c */ /* 0x000fe2000bf06270 */
[----:B------:R-:W3:Y:S01]  /*7700*/  LDL.64 R136, [R1+0x40] ;  /* 0x0000400001887983 */ /* 0x000ee20000100a00 */
        /* <DEDUP_REMOVED lines=12> */
[----:B-----5:R-:W-:Y:S08]  /*77d0*/  LDSM.16.M88.4 R64, [R231+0x8100] ;  /* 0x00810000e740783b */ /* 0x020ff00000000200 */
[----:B-1----:R-:W4:Y:S04]  /*77e0*/  LDL R3, [R1+0x2c] ;  /* 0x00002c0001037983 */ /* 0x002f280000100800 */
[----:B------:R-:W4:Y:S04]  /*77f0*/  LDL R220, [R1+0x24] ;  /* 0x0000240001dc7983 */ /* 0x000f280000100800 */
        /* <DEDUP_REMOVED lines=12> */
[----:B------:R1:W-:Y:S04]  /*78c0*/  STL [R1+0x80], R131 ;  /* 0x0000808301007387 */ /* 0x0003e80000100800 */
[----:B------:R1:W-:Y:S01]  /*78d0*/  STL [R1+0x5c], R235 ;  /* 0x00005ceb01007387 */ /* 0x0003e20000100800 */
[-C--:B------:R-:W-:Y:S03]  /*78e0*/  HMMA.16816.F32 R20, R64, R32.reuse, RZ ;  /* 0x000000204014723c */ /* 0x080fe600000018ff */
[----:B------:R-:W-:Y:S04]  /*78f0*/  STL [R1+0x60], R243 ;  /* 0x000060f301007387 */ /* 0x000fe80000100800 */
[----:B------:R-:W-:Y:S01]  /*7900*/  STL [R1+0x64], R242 ;  /* 0x000064f201007387 */ /* 0x000fe20000100800 */
[C---:B------:R-:W-:Y:S03]  /*7910*/  HMMA.16816.F32 R24, R60.reuse, R32, RZ ;  /* 0x000000203c18723c */ /* 0x040fe600000018ff */
[----:B------:R-:W-:Y:S05]  /*7920*/  STL [R1+0x68], R241 ;  /* 0x000068f101007387 */ /* 0x000fea0000100800 */
[-C--:B------:R-:W-:Y:S01]  /*7930*/  HMMA.16816.F32 R28, R60, R34.reuse, RZ ;  /* 0x000000223c1c723c */ /* 0x080fe200000018ff */
[----:B-1----:R-:W4:Y:S04]  /*7940*/  LDL R131, [R1+0x34] ;  /* 0x0000340001837983 */ /* 0x002f280000100800 */
[----:B------:R-:W4:Y:S03]  /*7950*/  LDL R235, [R1+0xc] ;  /* 0x00000c0001eb7983 */ /* 0x000f260000100800 */
[C---:B------:R-:W-:Y:S01]  /*7960*/  HMMA.16816.F32 R32, R64.reuse, R34, RZ ;  /* 0x000000224020723c */ /* 0x040fe200000018ff */
[----:B------:R-:W-:Y:S04]  /*7970*/  STL [R1+0x6c], R231 ;  /* 0x00006ce701007387 */ /* 0x000fe80000100800 */
[----:B------:R-:W-:Y:S03]  /*7980*/  STL [R1+0x70], R224 ;  /* 0x000070e001007387 */ /* 0x000fe60000100800 */
[-C--:B------:R-:W-:Y:S01]  /*7990*/  HMMA.16816.F32 R36, R64, R48.reuse, RZ ;  /* 0x000000304024723c */ /* 0x080fe200000018ff */
[----:B------:R-:W-:Y:S04]  /*79a0*/  STL [R1+0x74], R240 ;  /* 0x000074f001007387 */ /* 0x000fe80000100800 */
[----:B------:R-:W-:Y:S03]  /*79b0*/  STL [R1+0x78], R233 ;  /* 0x000078e901007387 */ /* 0x000fe60000100800 */
[C---:B------:R-:W-:Y:S01]  /*79c0*/  HMMA.16816.F32 R40, R60.reuse, R48, RZ ;  /* 0x000000303c28723c */ /* 0x040fe200000018ff */
[----:B------:R-:W-:Y:S07]  /*79d0*/  STL [R1+0x7c], R239 ;  /* 0x00007cef01007387 */ /* 0x000fee0000100800 */
[-C--:B------:R-:W-:Y:S08]  /*79e0*/  HMMA.16816.F32 R44, R60, R50.reuse, RZ ;  /* 0x000000323c2c723c */ /* 0x080ff000000018ff */
[C---:B------:R-:W-:Y:S08]  /*79f0*/  HMMA.16816.F32 R48, R64.reuse, R50, RZ ;  /* 0x000000324030723c */ /* 0x040ff000000018ff */
[-C--:B------:R-:W-:Y:S08]  /*7a00*/  HMMA.16816.F32 R52, R64, R204.reuse, RZ ;  /* 0x000000cc4034723c */ /* 0x080ff000000018ff */
[C---:B------:R-:W-:Y:S08]  /*7a10*/  HMMA.16816.F32 R56, R60.reuse, R204, RZ ;  /* 0x000000cc3c38723c */ /* 0x040ff000000018ff */
[-C--:B------:R-:W-:Y:S08]  /*7a20*/  HMMA.16816.F32 R60, R60, R206.reuse, RZ ;  /* 0x000000ce3c3c723c */ /* 0x080ff000000018ff */
[----:B------:R-:W-:Y:S01]  /*7a30*/  HMMA.16816.F32 R64, R64, R206, RZ ;  /* 0x000000ce4040723c */ /* 0x000fe200000018ff */
[----:B------:R-:W1:Y:S07]  /*7a40*/  LDSM.16.M88.4 R204, [R243] ;  /* 0x00000000f3cc783b */ /* 0x000e6e0000000200 */
[-C--:B------:R-:W-:Y:S08]  /*7a50*/  HMMA.16816.F32 R4, R208, R212.reuse, R4 ;  /* 0x000000d4d004723c */ /* 0x080ff00000001804 */
        /* <DEDUP_REMOVED lines=9> */
[-C--:B--2---:R-:W-:Y:S08]  /*7af0*/  HMMA.16816.F32 R36, R208, R212.reuse, R36 ;  /* 0x000000d4d024723c */ /* 0x084ff00000001824 */
[C---:B------:R-:W-:Y:S04]  /*7b00*/  HMMA.16816.F32 R40, R216.reuse, R212, R40 ;  /* 0x000000d4d828723c */ /* 0x040fe80000001828 */
[----:B------:R-:W-:Y:S04]  /*7b10*/  @P0 IADD3 R0, P1, R134, UR21, RZ ;  /* 0x0000001586000c10 */ /* 0x000fe8000ff3e0ff */
[-C--:B------:R-:W-:Y:S04]  /*7b20*/  HMMA.16816.F32 R44, R216, R214.reuse, R44 ;  /* 0x000000d6d82c723c */ /* 0x080fe8000000182c */
[C---:B------:R-:W-:Y:S02]  /*7b30*/  @P0 LEA R134, P2, R0.reuse, c[0x0][0x1f8], 0x1 ;  /* 0x00007e0000860a11 */ /* 0x040fe400078408ff */
[----:B---3--:R-:W-:Y:S02]  /*7b40*/  @P0 IADD3.X R2, R137, UR20, RZ, P1, !PT ;  /* 0x0000001489020c10 */ /* 0x008fe40008ffe4ff */
[C---:B------:R-:W-:Y:S04]  /*7b50*/  HMMA.16816.F32 R48, R208.reuse, R214, R48 ;  /* 0x000000d6d030723c */ /* 0x040fe80000001830 */
[----:B------:R-:W-:Y:S04]  /*7b60*/  @P0 LEA.HI.X R135, R0, c[0x0][0x1fc], R2, 0x1, P2 ;  /* 0x00007f0000870a11 */ /* 0x000fe800010f0c02 */
[-C--:B-1----:R-:W-:Y:S01]  /*7b70*/  HMMA.16816.F32 R52, R208, R204.reuse, R52 ;  /* 0x000000ccd034723c */ /* 0x082fe20000001834 */
[----:B------:R-:W-:Y:S01]  /*7b80*/  @!PT LDS RZ, [RZ] ;  /* 0x00000000fffff984 */ /* 0x000fe20000000800 */
[----:B------:R-:W-:Y:S01]  /*7b90*/  @!PT LDS RZ, [RZ] ;  /* 0x00000000fffff984 */ /* 0x000fe20000000800 */
[----:B------:R-:W-:Y:S01]  /*7ba0*/  @!PT LDS RZ, [RZ] ;  /* 0x00000000fffff984 */ /* 0x000fe20000000800 */
[----:B------:R1:W-:Y:S07]  /*7bb0*/  @P0 LDGSTS.E.BYPASS.LTC128B.128 [R245+0x100], [R134.64], !P5 ;  /* 0x0010000086f50fae */ /* 0x0003ee000e901d52 */
[C---:B------:R-:W-:Y:S08]  /*7bc0*/  HMMA.16816.F32 R56, R216.reuse, R204, R56 ;  /* 0x000000ccd838723c */ /* 0x040ff00000001838 */
[-C--:B------:R-:W-:Y:S08]  /*7bd0*/  HMMA.16816.F32 R60, R216, R206.reuse, R60 ;  /* 0x000000ced83c723c */ /* 0x080ff0000000183c */
[----:B------:R-:W-:Y:S04]  /*7be0*/  HMMA.16816.F32 R64, R208, R206, R64 ;  /* 0x000000ced040723c */ /* 0x000fe80000001840 */
[----:B----4-:R-:W-:Y:S01]  /*7bf0*/  @P0 IADD3 R3, P1, R3, UR21, RZ ;  /* 0x0000001503030c10 */ /* 0x010fe2000ff3e0ff */
[----:B------:R-:W-:Y:S03]  /*7c00*/  UIMAD UR21, UR26, UR17, 0x1 ;  /* 0x000000011a1574a4 */ /* 0x000fe6000f8e0211 */
[C---:B------:R-:W-:Y:S04]  /*7c10*/  @P0 LEA R136, P2, R3.reuse, c[0x0][0x1f8], 0x1 ;  /* 0x00007e0003880a11 */ /* 0x040fe800078408ff */
[----:B------:R-:W-:Y:S01]  /*7c20*/  @P0 IADD3.X R0, R220, UR20, RZ, P1, !PT ;  /* 0x00000014dc000c10 */ /* 0x000fe20008ffe4ff */
[----:B------:R-:W-:Y:S01]  /*7c30*/  @UP1 USHF.R.S32.HI UR20, URZ, 0x1f, UR25 ;  /* 0x0000001f3f141899 */ /* 0x000fe20008011419 */
[----:B------:R-:W-:Y:S02]  /*7c40*/  @P0 IADD3 R2, P1, R134, UR10, RZ ;  /* 0x0000000a86020c10 */ /* 0x000fe4000ff3e0ff */
[----:B------:R-:W-:Y:S01]  /*7c50*/  @P0 LEA.HI.X R137, R3, c[0x0][0x1fc], R0, 0x1, P2 ;  /* 0x00007f0003890a11 */ /* 0x000fe200010f0c00 */
[----:B------:R-:W-:Y:S01]  /*7c60*/  @UP1 UIMAD UR20, UR20, UR4, URZ ;  /* 0x00000004141412a4 */ /* 0x000fe2000f8e023f */
[----:B------:R-:W-:Y:S01]  /*7c70*/  @P0 IADD3.X R3, R135, UR14, RZ, P1, !PT ;  /* 0x0000000e87030c10 */ /* 0x000fe20008ffe4ff */
[----:B------:R2:W3:Y:S01]  /*7c80*/  LDL R0, [R1+0x30] ;  /* 0x0000300001007983 */ /* 0x0004e20000100800 */
[C---:B-1----:R-:W-:Y:S01]  /*7c90*/  @P0 IADD3 R134, P1, R2.reuse, UR10, RZ ;  /* 0x0000000a02860c10 */ /* 0x042fe2000ff3e0ff */
[----:B------:R-:W-:Y:S01]  /*7ca0*/  @UP1 UIMAD UR20, UR25, UR5, UR20 ;  /* 0x00000005191412a4 */ /* 0x000fe2000f8e0214 */
[----:B------:R-:W-:Y:S01]  /*7cb0*/  @P0 IADD3 R204, P6, R2, UR16, RZ ;  /* 0x0000001002cc0c10 */ /* 0x000fe2000ffde0ff */
[----:B------:R1:W-:Y:S01]  /*7cc0*/  @P0 LDGSTS.E.BYPASS.LTC128B.128 [R245+0x2100], [R136.64], !P4 ;  /* 0x0210000088f50fae */ /* 0x0003e2000e101d52 */
[C---:B------:R-:W-:Y:S01]  /*7cd0*/  @P0 IADD3.X R135, R3.reuse, UR14, RZ, P1, !PT ;  /* 0x0000000e03870c10 */ /* 0x040fe20008ffe4ff */
[----:B------:R-:W-:Y:S01]  /*7ce0*/  @UP1 UIADD3 UR20, UR23, UR20, URZ ;  /* 0x0000001417141290 */ /* 0x000fe2000fffe03f */
[----:B------:R-:W-:Y:S01]  /*7cf0*/  @P0 IADD3.X R205, R3, UR15, RZ, P6, !PT ;  /* 0x0000000f03cd0c10 */ /* 0x000fe2000b7fe4ff */
[----:B------:R-:W-:Y:S01]  /*7d00*/  @UP1 USHF.L.U64.HI UR23, UR4, 0x5, UR5 ;  /* 0x0000000504171899 */ /* 0x000fe20008010205 */
[----:B------:R-:W-:Y:S01]  /*7d10*/  PLOP3.LUT P6, PT, PT, PT, UP1, 0x80, 0x0 ;  /* 0x000000000000781c */ /* 0x000fe20003fcf018 */
[----:B------:R-:W-:Y:S02]  /*7d20*/  @UP1 USHF.L.U64.HI UR20, UR22, 0x6, UR20 ;  /* 0x0000000616141899 */ /* 0x000fe40008010214 */
[----:B------:R4:W-:Y:S08]  /*7d30*/  @P0 LDGSTS.E.BYPASS.LTC128B.128 [R245+0x900], [R2.64], !P5 ;  /* 0x0090000002f50fae */ /* 0x0009f0000e901d52 */
[----:B------:R4:W-:Y:S08]  /*7d40*/  @P0 LDGSTS.E.BYPASS.LTC128B.128 [R245+0x2900], [R2.64+0x80], !P4 ;  /* 0x0290008002f50fae */ /* 0x0009f0000e101d52 */
[----:B------:R2:W-:Y:S01]  /*7d50*/  @P0 LDGSTS.E.BYPASS.LTC128B.128 [R245+0x1100], [R134.64], !P5 ;  /* 0x0110000086f50fae */ /* 0x0005e2000e901d52 */
[C---:B-1----:R-:W-:Y:S04]  /*7d60*/  @P0 IADD3 R136, P2, R134.reuse, UR10, RZ ;  /* 0x0000000a86880c10 */ /* 0x042fe8000ff5e0ff */
[C---:B------:R-:W-:Y:S03]  /*7d70*/  @P0 IADD3.X R137, R135.reuse, UR14, RZ, P2, !PT ;  /* 0x0000000e87890c10 */ /* 0x040fe600097fe4ff */
[----:B------:R1:W-:Y:S08]  /*7d80*/  @P0 LDGSTS.E.BYPASS.LTC128B.128 [R245+0x3100], [R204.64], !P4 ;  /* 0x03100000ccf50fae */ /* 0x0003f0000e101d52 */
[----:B------:R1:W-:Y:S01]  /*7d90*/  @P0 LDGSTS.E.BYPASS.LTC128B.128 [R245+0x1900], [R136.64], !P5 ;  /* 0x0190000088f50fae */ /* 0x0003e2000e901d52 */
[----:B----4-:R-:W-:Y:S04]  /*7da0*/  @P0 IADD3 R2, P1, R134, UR16, RZ ;  /* 0x0000001086020c10 */ /* 0x010fe8000ff3e0ff */
[----:B------:R-:W-:Y:S05]  /*7db0*/  @P0 IADD3.X R3, R135, UR15, RZ, P1, !PT ;  /* 0x0000000f87030c10 */ /* 0x000fea0008ffe4ff */
[----:B------:R4:W-:Y:S08]  /*7dc0*/  @P0 LDGSTS.E.BYPASS.LTC128B.128 [R245+0x3900], [R2.64], !P4 ;  /* 0x0390000002f50fae */ /* 0x0009f0000e101d52 */
[----:B------:R-:W-:Y:S08]  /*7dd0*/  LDSM.16.M88.4 R212, [R232+0x8100] ;  /* 0x00810000e8d4783b */ /* 0x000ff00000000200 */
[----:B------:R-:W2:Y:S08]  /*7de0*/  LDSM.16.M88.4 R216, [R230+0x4100] ;  /* 0x00410000e6d8783b */ /* 0x000eb00000000200 */
[----:B-1----:R-:W1:Y:S08]  /*7df0*/  LDSM.16.M88.4 R204, [R232+0xa100] ;  /* 0x00a10000e8cc783b */ /* 0x002e700000000200 */
[----:B------:R-:W4:Y:S08]  /*7e00*/  LDSM.16.M88.4 R208, [R230+0x4900] ;  /* 0x00490000e6d0783b */ /* 0x000f300000000200 */
[----:B------:R-:W0:Y:S01]  /*7e10*/  LDGDEPBAR ;  /* 0x00000000000079af */ /* 0x000e220000000000 */
[-C--:B--2---:R-:W-:Y:S08]  /*7e20*/  HMMA.16816.F32 R4, R212, R216.reuse, R4 ;  /* 0x000000d8d404723c */ /* 0x084ff00000001804 */
        /* <DEDUP_REMOVED lines=14> */
[-C--:B--2---:R-:W-:Y:S08]  /*7f10*/  HMMA.16816.F32 R52, R212, R208.reuse, R52 ;  /* 0x000000d0d434723c */ /* 0x084ff00000001834 */
[C---:B------:R-:W-:Y:S08]  /*7f20*/  HMMA.16816.F32 R56, R204.reuse, R208, R56 ;  /* 0x000000d0cc38723c */ /* 0x040ff00000001838 */
[-C--:B------:R-:W-:Y:S01]  /*7f30*/  HMMA.16816.F32 R60, R204, R210.reuse, R60 ;  /* 0x000000d2cc3c723c */ /* 0x080fe2000000183c */
[----:B------:R-:W1:Y:S07]  /*7f40*/  LDSM.16.M88.4 R204, [R234+0x8100] ;  /* 0x00810000eacc783b */ /* 0x000e6e0000000200 */
[----:B------:R-:W-:Y:S01]  /*7f50*/  HMMA.16816.F32 R64, R212, R210, R64 ;  /* 0x000000d2d440723c */ /* 0x000fe20000001840 */
[----:B------:R-:W2:Y:S08]  /*7f60*/  LDSM.16.M88.4 R208, [R234+0xa100] ;  /* 0x00a10000ead0783b */ /* 0x000eb00000000200 */
[----:B------:R-:W4:Y:S01]  /*7f70*/  LDSM.16.M88.4 R212, [R229+0x800] ;  /* 0x00080000e5d4783b */ /* 0x000f220000000200 */
[-C--:B-1----:R-:W-:Y:S08]  /*7f80*/  HMMA.16816.F32 R4, R204, R216.reuse, R4 ;  /* 0x000000d8cc04723c */ /* 0x082ff00000001804 */
[C---:B--2---:R-:W-:Y:S08]  /*7f90*/  HMMA.16816.F32 R8, R208.reuse, R216, R8 ;  /* 0x000000d8d008723c */ /* 0x044ff00000001808 */
[-C--:B------:R-:W-:Y:S08]  /*7fa0*/  HMMA.16816.F32 R12, R208, R218.reuse, R12 ;  /* 0x000000dad00c723c */ /* 0x080ff0000000180c */
[C---:B------:R-:W-:Y:S01]  /*7fb0*/  HMMA.16816.F32 R16, R204.reuse, R218, R16 ;  /* 0x000000dacc10723c */ /* 0x040fe20000001810 */
[----:B------:R-:W1:Y:S07]  /*7fc0*/  LDSM.16.M88.4 R216, [R229+0x1000] ;  /* 0x00100000e5d8783b */ /* 0x000e6e0000000200 */
[-C--:B----4-:R-:W-:Y:S04]  /*7fd0*/  HMMA.16816.F32 R20, R204, R212.reuse, R20 ;  /* 0x000000d4cc14723c */ /* 0x090fe80000001814 */
[----:B---3--:R-:W-:Y:S04]  /*7fe0*/  @P3 MOV R0, R235 ;  /* 0x000000eb00003202 */ /* 0x008fe80000000f00 */
[C---:B------:R-:W-:Y:S01]  /*7ff0*/  HMMA.16816.F32 R24, R208.reuse, R212, R24 ;  /* 0x000000d4d018723c */ /* 0x040fe20000001818 */
[----:B------:R-:W-:Y:S07]  /*8000*/  SHFL.IDX PT, R2, R0, 0x1, 0x1c1f ;  /* 0x003c1f0000027f89 */ /* 0x000fee00000e0000 */
[-C--:B------:R-:W-:Y:S01]  /*8010*/  HMMA.16816.F32 R28, R208, R214.reuse, R28 ;  /* 0x000000d6d01c723c */ /* 0x080fe2000000181c */
[----:B------:R-:W-:Y:S07]  /*8020*/  SHFL.IDX PT, R3, R0, RZ, 0x1c1f ;  /* 0x001c1fff00037589 */ /* 0x000fee00000e0000 */
[C---:B------:R-:W-:Y:S01]  /*8030*/  HMMA.16816.F32 R32, R204.reuse, R214, R32 ;  /* 0x000000d6cc20723c */ /* 0x040fe20000001820 */
[----:B------:R-:W2:Y:S07]  /*8040*/  LDSM.16.M88.4 R212, [R229+0x1800] ;  /* 0x00180000e5d4783b */ /* 0x000eae0000000200 */
[-C--:B-1----:R-:W-:Y:S08]  /*8050*/  HMMA.16816.F32 R36, R204, R216.reuse, R36 ;  /* 0x000000d8cc24723c */ /* 0x082ff00000001824 */
[C---:B------:R-:W-:Y:S08]  /*8060*/  HMMA.16816.F32 R40, R208.reuse, R216, R40 ;  /* 0x000000d8d028723c */ /* 0x040ff00000001828 */
[-C--:B------:R-:W-:Y:S08]  /*8070*/  HMMA.16816.F32 R44, R208, R218.reuse, R44 ;  /* 0x000000dad02c723c */ /* 0x080ff0000000182c */
[C---:B------:R-:W-:Y:S01]  /*8080*/  HMMA.16816.F32 R48, R204.reuse, R218, R48 ;  /* 0x000000dacc30723c */ /* 0x040fe20000001830 */
[----:B------:R-:W-:Y:S07]  /*8090*/  LDSM.16.M88.4 R216, [R224+0x6100] ;  /* 0x00610000e0d8783b */ /* 0x000fee0000000200 */
[-C--:B--2---:R-:W-:Y:S08]  /*80a0*/  HMMA.16816.F32 R52, R204, R212.reuse, R52 ;  /* 0x000000d4cc34723c */ /* 0x084ff00000001834 */
[C---:B------:R-:W-:Y:S08]  /*80b0*/  HMMA.16816.F32 R56, R208.reuse, R212, R56 ;  /* 0x000000d4d038723c */ /* 0x040ff00000001838 */
[-C--:B------:R-:W-:Y:S01]  /*80c0*/  HMMA.16816.F32 R60, R208, R214.reuse, R60 ;  /* 0x000000d6d03c723c */ /* 0x080fe2000000183c */
[----:B------:R-:W1:Y:S07]  /*80d0*/  LDSM.16.M88.4 R208, [R231+0xc100] ;  /* 0x00c10000e7d0783b */ /* 0x000e6e0000000200 */
[----:B------:R-:W-:Y:S01]  /*80e0*/  HMMA.16816.F32 R64, R204, R214, R64 ;  /* 0x000000d6cc40723c */ /* 0x000fe20000001840 */
[----:B------:R-:W2:Y:S08]  /*80f0*/  LDSM.16.M88.4 R204, [R231+0xe100] ;  /* 0x00e10000e7cc783b */ /* 0x000eb00000000200 */
[----:B------:R-:W3:Y:S01]  /*8100*/  LDSM.16.M88.4 R212, [R224+0x6900] ;  /* 0x00690000e0d4783b */ /* 0x000ee20000000200 */
[-C--:B-1----:R-:W-:Y:S08]  /*8110*/  HMMA.16816.F32 R4, R208, R216.reuse, R4 ;  /* 0x000000d8d004723c */ /* 0x082ff00000001804 */
        /* <DEDUP_REMOVED lines=20> */
[----:B------:R-:W3:Y:S01]  /*8260*/  LDSM.16.M88.4 R212, [R239] ;  /* 0x00000000efd4783b */ /* 0x000ee20000000200 */
[-C--:B-1----:R-:W-:Y:S08]  /*8270*/  HMMA.16816.F32 R4, R204, R216.reuse, R4 ;  /* 0x000000d8cc04723c */ /* 0x082ff00000001804 */
[C---:B--2---:R-:W-:Y:S08]  /*8280*/  HMMA.16816.F32 R8, R208.reuse, R216, R8 ;  /* 0x000000d8d008723c */ /* 0x044ff00000001808 */
[-C--:B------:R-:W-:Y:S08]  /*8290*/  HMMA.16816.F32 R12, R208, R218.reuse, R12 ;  /* 0x000000dad00c723c */ /* 0x080ff0000000180c */
[C---:B------:R-:W-:Y:S01]  /*82a0*/  HMMA.16816.F32 R16, R204.reuse, R218, R16 ;  /* 0x000000dacc10723c */ /* 0x040fe20000001810 */
[----:B------:R-:W1:Y:S07]  /*82b0*/  LDSM.16.M88.4 R216, [R238] ;  /* 0x00000000eed8783b */ /* 0x000e6e0000000200 */
[-C--:B---3--:R-:W-:Y:S08]  /*82c0*/  HMMA.16816.F32 R20, R204, R212.reuse, R20 ;  /* 0x000000d4cc14723c */ /* 0x088ff00000001814 */
        /* <DEDUP_REMOVED lines=36> */
[----:B------:R-:W2:Y:S07]  /*8510*/  LDSM.16.M88.4 R208, [R236+0xe100] ;  /* 0x00e10000ecd0783b */ /* 0x000eae0000000200 */
        /* <DEDUP_REMOVED lines=24> */
[----:B------:R4:W1:Y:S10]  /*86a0*/  MUFU.TANH R223, R7 ;  /* 0x0000000700df7308 */ /* 0x0008740000002400 */
[----:B------:R-:W-:Y:S01]  /*86b0*/  MUFU.TANH R135, R17 ;  /* 0x0000001100877308 */ /* 0x000fe20000002400 */
[----:B---3--:R-:W3:Y:S09]  /*86c0*/  LDL R13, [R1+0x28] ;  /* 0x00002800010d7983 */ /* 0x008ef20000100800 */
[----:B------:R-:W-:Y:S01]  /*86d0*/  MUFU.TANH R222, R8 ;  /* 0x0000000800de7308 */ /* 0x000fe20000002400 */
[----:B----4-:R-:W4:Y:S09]  /*86e0*/  LDSM.16.M88.4 R4, [R229+0x2800] ;  /* 0x00280000e504783b */ /* 0x010f320000000200 */
[----:B------:R-:W-:Y:S10]  /*86f0*/  MUFU.TANH R17, R18 ;  /* 0x0000001200117308 */ /* 0x000ff40000002400 */
[----:B------:R-:W1:Y:S10]  /*8700*/  MUFU.TANH R221, R9 ;  /* 0x0000000900dd7308 */ /* 0x000e740000002400 */
[----:B------:R-:W1:Y:S10]  /*8710*/  MUFU.TANH R220, R10 ;  /* 0x0000000a00dc7308 */ /* 0x000e740000002400 */
[----:B------:R1:W-:Y:S01]  /*8720*/  MUFU.TANH R215, R11 ;  /* 0x0000000b00d77308 */ /* 0x0003e20000002400 */
[-C--:B----4-:R-:W-:Y:S09]  /*8730*/  HMMA.16816.F32 R20, R216, R4.reuse, R20 ;  /* 0x00000004d814723c */ /* 0x090ff20000001814 */
[----:B------:R-:W-:Y:S01]  /*8740*/  MUFU.TANH R212, R14 ;  /* 0x0000000e00d47308 */ /* 0x000fe20000002400 */
[C---:B------:R-:W-:Y:S09]  /*8750*/  HMMA.16816.F32 R24, R208.reuse, R4, R24 ;  /* 0x00000004d018723c */ /* 0x040ff20000001818 */
[----:B------:R4:W-:Y:S01]  /*8760*/  MUFU.TANH R213, R15 ;  /* 0x0000000f00d57308 */ /* 0x0009e20000002400 */
[-C--:B------:R-:W-:Y:S01]  /*8770*/  HMMA.16816.F32 R28, R208, R6.reuse, R28 ;  /* 0x00000006d01c723c */ /* 0x080fe2000000181c */
[----:B-1----:R-:W1:Y:S03]  /*8780*/  LDSM.16.M88.4 R8, [R229+0x3000] ;  /* 0x00300000e508783b */ /* 0x002e660000000200 */
[----:B------:R-:W-:Y:S04]  /*8790*/  FMUL.FTZ R20, R20, c[0x0][0x320] ;  /* 0x0000c80014147a20 */ /* 0x000fe80000410000 */
[C---:B------:R-:W-:Y:S01]  /*87a0*/  HMMA.16816.F32 R32, R216.reuse, R6, R32 ;  /* 0x00000006d820723c */ /* 0x040fe20000001820 */
[----:B------:R2:W1:Y:S01]  /*87b0*/  MUFU.TANH R214, R12 ;  /* 0x0000000c00d67308 */ /* 0x0004620000002400 */
[----:B------:R-:W1:Y:S02]  /*87c0*/  LDSM.16.M88.4 R4, [R229+0x3800] ;  /* 0x00380000e504783b */ /* 0x000e640000000200 */
[----:B------:R-:W-:Y:S02]  /*87d0*/  FMUL.FTZ R21, R21, c[0x0][0x320] ;  /* 0x0000c80015157a20 */ /* 0x000fe40000410000 */
[----:B------:R-:W-:Y:S02]  /*87e0*/  FMUL.FTZ R22, R22, c[0x0][0x320] ;  /* 0x0000c80016167a20 */ /* 0x000fe40000410000 */
[----:B------:R-:W-:Y:S04]  /*87f0*/  DEPBAR.LE SB0, 0x0 ;  /* 0x000080000000791a */ /* 0x000fe80000000000 */
[----:B------:R-:W1:Y:S01]  /*8800*/  MUFU.TANH R136, R16 ;  /* 0x0000001000887308 */ /* 0x000e620000002400 */
[----:B------:R-:W-:Y:S01]  /*8810*/  FMUL.FTZ R24, R24, c[0x0][0x320] ;  /* 0x0000c80018187a20 */ /* 0x000fe20000410000 */
[----:B------:R-:W-:Y:S01]  /*8820*/  BAR.SYNC.DEFER_BLOCKING 0x0 ;  /* 0x0000000000007b1d */ /* 0x000fe20000010000 */
[----:B------:R-:W-:Y:S02]  /*8830*/  FMUL.FTZ R23, R23, c[0x0][0x320] ;  /* 0x0000c80017177a20 */ /* 0x000fe40000410000 */
[----:B------:R-:W-:Y:S02]  /*8840*/  FMUL.FTZ R31, R31, c[0x0][0x320] ;  /* 0x0000c8001f1f7a20 */ /* 0x000fe40000410000 */
[----:B------:R-:W-:Y:S02]  /*8850*/  FMUL.FTZ R28, R28, c[0x0][0x320] ;  /* 0x0000c8001c1c7a20 */ /* 0x000fe40000410000 */
[----:B------:R-:W-:Y:S01]  /*8860*/  FMUL.FTZ R25, R25, c[0x0][0x320] ;  /* 0x0000c80019197a20 */ /* 0x000fe20000410000 */
[----:B------:R-:W3:Y:S01]  /*8870*/  MUFU.TANH R134, R19 ;  /* 0x0000001300867308 */ /* 0x000ee20000002400 */
[----:B----4-:R-:W4:Y:S01]  /*8880*/  LDL.64 R14, [R1+0x38] ;  /* 0x00003800010e7983 */ /* 0x010f220000100a00 */
[----:B------:R-:W-:Y:S02]  /*8890*/  FMUL.FTZ R34, R34, c[0x0][0x320] ;  /* 0x0000c80022227a20 */ /* 0x000fe40000410000 */
[----:B------:R-:W-:Y:S02]  /*88a0*/  FMUL.FTZ R27, R27, c[0x0][0x320] ;  /* 0x0000c8001b1b7a20 */ /* 0x000fe40000410000 */
[----:B------:R-:W-:Y:S01]  /*88b0*/  FMUL.FTZ R26, R26, c[0x0][0x320] ;  /* 0x0000c8001a1a7a20 */ /* 0x000fe20000410000 */
[----:B--2---:R-:W2:Y:S01]  /*88c0*/  LDL R12, [R1+0x20] ;  /* 0x00002000010c7983 */ /* 0x004ea20000100800 */
[----:B------:R-:W-:Y:S02]  /*88d0*/  FMUL.FTZ R32, R32, c[0x0][0x320] ;  /* 0x0000c80020207a20 */ /* 0x000fe40000410000 */
[----:B------:R-:W-:Y:S01]  /*88e0*/  MUFU.TANH R28, R28 ;  /* 0x0000001c001c7308 */ /* 0x000fe20000002400 */
[----:B------:R-:W-:Y:S01]  /*88f0*/  FMUL.FTZ R29, R29, c[0x0][0x320] ;  /* 0x0000c8001d1d7a20 */ /* 0x000fe20000410000 */
[-C--:B-1----:R-:W-:Y:S05]  /*8900*/  HMMA.16816.F32 R36, R216, R8.reuse, R36 ;  /* 0x00000008d824723c */ /* 0x082fea0000001824 */
[----:B------:R-:W-:Y:S03]  /*8910*/  FMUL.FTZ R33, R33, c[0x0][0x320] ;  /* 0x0000c80021217a20 */ /* 0x000fe60000410000 */
[----:B------:R-:W1:Y:S01]  /*8920*/  MUFU.TANH R21, R21 ;  /* 0x0000001500157308 */ /* 0x000e620000002400 */
[C---:B------:R-:W-:Y:S01]  /*8930*/  HMMA.16816.F32 R40, R208.reuse, R8, R40 ;  /* 0x00000008d028723c */ /* 0x040fe20000001828 */
[----:B------:R-:W1:Y:S03]  /*8940*/  SHFL.IDX PT, R9, R0, 0x2, 0x1c1f ;  /* 0x005c1f0000097f89 */ /* 0x000e6600000e0000 */
[----:B------:R-:W-:Y:S02]  /*8950*/  FMUL.FTZ R30, R30, c[0x0][0x320] ;  /* 0x0000c8001e1e7a20 */ /* 0x000fe40000410000 */
[----:B------:R-:W-:Y:S02]  /*8960*/  FMUL.FTZ R35, R35, c[0x0][0x320] ;  /* 0x0000c80023237a20 */ /* 0x000fe40000410000 */
[-C--:B------:R-:W-:Y:S01]  /*8970*/  HMMA.16816.F32 R44, R208, R10.reuse, R44 ;  /* 0x0000000ad02c723c */ /* 0x080fe2000000182c */
[----:B------:R-:W-:Y:S07]  /*8980*/  MUFU.TANH R244, R34 ;  /* 0x0000002200f47308 */ /* 0x000fee0000002400 */
[C---:B------:R-:W-:Y:S01]  /*8990*/  HMMA.16816.F32 R48, R216.reuse, R10, R48 ;  /* 0x0000000ad830723c */ /* 0x040fe20000001830 */
[----:B------:R-:W2:Y:S02]  /*89a0*/  LDL.64 R10, [R1+0x48] ;  /* 0x00004800010a7983 */ /* 0x000ea40000100a00 */
[----:B------:R-:W-:Y:S01]  /*89b0*/  MUFU.TANH R20, R20 ;  /* 0x0000001400147308 */ /* 0x000fe20000002400 */
[----:B------:R-:W-:Y:S02]  /*89c0*/  FMUL.FTZ R36, R36, c[0x0][0x320] ;  /* 0x0000c80024247a20 */ /* 0x000fe40000410000 */
[----:B------:R-:W-:Y:S02]  /*89d0*/  FMUL.FTZ R38, R38, c[0x0][0x320] ;  /* 0x0000c80026267a20 */ /* 0x000fe40000410000 */
[-C--:B------:R-:W-:Y:S04]  /*89e0*/  HMMA.16816.F32 R52, R216, R4.reuse, R52 ;  /* 0x00000004d834723c */ /* 0x080fe80000001834 */
[----:B------:R-:W-:Y:S01]  /*89f0*/  FMUL.FTZ R42, R42, c[0x0][0x320] ;  /* 0x0000c8002a2a7a20 */ /* 0x000fe20000410000 */
[----:B------:R-:W1:Y:S01]  /*8a00*/  MUFU.TANH R22, R22 ;  /* 0x0000001600167308 */ /* 0x000e620000002400 */
[----:B------:R-:W-:Y:S02]  /*8a10*/  FMUL.FTZ R40, R40, c[0x0][0x320] ;  /* 0x0000c80028287a20 */ /* 0x000fe40000410000 */
[C---:B------:R-:W-:Y:S01]  /*8a20*/  HMMA.16816.F32 R56, R208.reuse, R4, R56 ;  /* 0x00000004d038723c */ /* 0x040fe20000001838 */
[----:B------:R1:W1:Y:S03]  /*8a30*/  SHFL.IDX PT, R5, R0, 0x3, 0x1c1f ;  /* 0x007c1f0000057f89 */ /* 0x00026600000e0000 */
[----:B------:R-:W-:Y:S02]  /*8a40*/  FMUL.FTZ R45, R45, c[0x0][0x320] ;  /* 0x0000c8002d2d7a20 */ /* 0x000fe40000410000 */
[----:B------:R-:W-:Y:S01]  /*8a50*/  FMUL.FTZ R39, R39, c[0x0][0x320] ;  /* 0x0000c80027277a20 */ /* 0x000fe20000410000 */
[----:B------:R-:W2:Y:S01]  /*8a60*/  MUFU.TANH R24, R24 ;  /* 0x0000001800187308 */ /* 0x000ea20000002400 */
[-C--:B------:R-:W-:Y:S04]  /*8a70*/  HMMA.16816.F32 R60, R208, R6.reuse, R60 ;  /* 0x00000006d03c723c */ /* 0x080fe8000000183c */
[----:B------:R-:W-:Y:S02]  /*8a80*/  FMUL.FTZ R44, R44, c[0x0][0x320] ;  /* 0x0000c8002c2c7a20 */ /* 0x000fe40000410000 */
[----:B------:R-:W-:Y:S02]  /*8a90*/  FMUL.FTZ R43, R43, c[0x0][0x320] ;  /* 0x0000c8002b2b7a20 */ /* 0x000fe40000410000 */
[----:B------:R-:W-:Y:S01]  /*8aa0*/  HMMA.16816.F32 R64, R216, R6, R64 ;  /* 0x00000006d840723c */ /* 0x000fe20000001840 */
[----:B------:R-:W-:Y:S03]  /*8ab0*/  MUFU.TANH R34, R45 ;  /* 0x0000002d00227308 */ /* 0x000fe60000002400 */
[----:B------:R-:W-:Y:S02]  /*8ac0*/  FMUL.FTZ R54, R54, c[0x0][0x320] ;  /* 0x0000c80036367a20 */ /* 0x000fe40000410000 */
[----:B------:R-:W-:Y:S02]  /*8ad0*/  FMUL.FTZ R55, R55, c[0x0][0x320] ;  /* 0x0000c80037377a20 */ /* 0x000fe40000410000 */
[----:B-1----:R-:W-:Y:S03]  /*8ae0*/  IMAD.U32 R0, RZ, RZ, UR8 ;  /* 0x00000008ff007e24 */ /* 0x002fe6000f8e00ff */
[----:B------:R-:W-:Y:S01]  /*8af0*/  MUFU.TANH R23, R23 ;  /* 0x0000001700177308 */ /* 0x000fe20000002400 */
[----:B------:R-:W-:Y:S01]  /*8b00*/  FMUL.FTZ R57, R57, c[0x0][0x320] ;  /* 0x0000c80039397a20 */ /* 0x000fe20000410000 */
[----:B------:R-:W-:Y:S01]  /*8b10*/  IADD3 R0, R0, UR21, -R131 ;  /* 0x0000001500007c10 */ /* 0x000fe2000fffe883 */
[----:B------:R-:W-:Y:S01]  /*8b20*/  @UP1 USHF.L.U32 UR21, UR22, 0x6, URZ ;  /* 0x0000000616151899 */ /* 0x000fe2000800063f */
[----:B------:R-:W-:Y:S01]  /*8b30*/  FMUL.FTZ R59, R59, c[0x0][0x320] ;  /* 0x0000c8003b3b7a20 */ /* 0x000fe20000410000 */
[----:B------:R-:W-:Y:S01]  /*8b40*/  @UP1 USHF.L.U32 UR22, UR4, 0x5, URZ ;  /* 0x0000000504161899 */ /* 0x000fe2000800063f */
[----:B------:R-:W-:Y:S01]  /*8b50*/  IADD3 R4, R0, -UR11, RZ ;  /* 0x8000000b00047c10 */ /* 0x000fe2000fffe0ff */
[----:B------:R-:W-:Y:S02]  /*8b60*/  FMUL.FTZ R53, R53, c[0x0][0x320] ;  /* 0x0000c80035357a20 */ /* 0x000fe40000410000 */
[----:B------:R-:W-:Y:S01]  /*8b70*/  FMUL.FTZ R56, R56, c[0x0][0x320] ;  /* 0x0000c80038387a20 */ /* 0x000fe20000410000 */
[----:B------:R-:W1:Y:S01]  /*8b80*/  MUFU.TANH R25, R25 ;  /* 0x0000001900197308 */ /* 0x000e620000002400 */
[C---:B------:R-:W-:Y:S01]  /*8b90*/  IADD3 R0, R4.reuse, R9, RZ ;  /* 0x0000000904007210 */ /* 0x040fe20007ffe0ff */
[C---:B------:R-:W-:Y:S01]  /*8ba0*/  IMAD.IADD R2, R4.reuse, 0x1, R2 ;  /* 0x0000000104027824 */ /* 0x040fe200078e0202 */
[C---:B------:R-:W-:Y:S01]  /*8bb0*/  IADD3 R3, R4.reuse, R3, RZ ;  /* 0x0000000304037210 */ /* 0x040fe20007ffe0ff */
[----:B------:R-:W-:Y:S02]  /*8bc0*/  IMAD.IADD R4, R4, 0x1, R5 ;  /* 0x0000000104047824 */ /* 0x000fe400078e0205 */
[----:B------:R-:W-:Y:S01]  /*8bd0*/  FMUL.FTZ R60, R60, c[0x0][0x320] ;  /* 0x0000c8003c3c7a20 */ /* 0x000fe20000410000 */
[----:B------:R-:W-:Y:S01]  /*8be0*/  ISETP.GT.AND P2, PT, R3, 0x1, PT ;  /* 0x000000010300780c */ /* 0x000fe20003f44270 */
        /* <DEDUP_REMOVED lines=9> */
[----:B------:R-:W-:Y:S07]  /*8c80*/  FMUL.FTZ R58, R58, c[0x0][0x320] ;  /* 0x0000c8003a3a7a20 */ /* 0x000fee0000410000 */
[----:B------:R-:W1:Y:S10]  /*8c90*/  MUFU.TANH R32, R32 ;  /* 0x0000002000207308 */ /* 0x000e740000002400 */
[----:B------:R-:W1:Y:S10]  /*8ca0*/  MUFU.TANH R29, R29 ;  /* 0x0000001d001d7308 */ /* 0x000e740000002400 */
[----:B------:R-:W1:Y:S10]  /*8cb0*/  MUFU.TANH R33, R33 ;  /* 0x0000002100217308 */ /* 0x000e740000002400 */
[----:B------:R-:W1:Y:S10]  /*8cc0*/  MUFU.TANH R36, R36 ;  /* 0x0000002400247308 */ /* 0x000e740000002400 */
[----:B------:R1:W1:Y:S10]  /*8cd0*/  MUFU.TANH R18, R37 ;  /* 0x0000002500127308 */ /* 0x0002740000002400 */
[----:B------:R-:W-:Y:S10]  /*8ce0*/  MUFU.TANH R251, R43 ;  /* 0x0000002b00fb7308 */ /* 0x000ff40000002400 */
[----:B------:R-:W-:Y:S01]  /*8cf0*/  MUFU.TANH R43, R65 ;  /* 0x00000041002b7308 */ /* 0x000fe20000002400 */
[----:B-1----:R-:W-:Y:S09]  /*8d00*/  FMUL.FTZ R37, R51, c[0x0][0x320] ;  /* 0x0000c80033257a20 */ /* 0x002ff20000410000 */
[----:B------:R-:W-:Y:S10]  /*8d10*/  MUFU.TANH R19, R44 ;  /* 0x0000002c00137308 */ /* 0x000ff40000002400 */
        /* <DEDUP_REMOVED lines=10> */
[----:B------:R-:W-:Y:S01]  /*8dc0*/  MUFU.TANH R37, R37 ;  /* 0x0000002500257308 */ /* 0x000fe20000002400 */
[----:B--2---:R-:W-:Y:S04]  /*8dd0*/  @P6 IADD3 R8, P1, R10, UR21, RZ ;  /* 0x000000150a086c10 */ /* 0x004fe8000ff3e0ff */
[----:B------:R-:W-:Y:S02]  /*8de0*/  @P6 LEA R10, P0, R8, c[0x0][0x1c8], 0x1 ;  /* 0x00007200080a6a11 */ /* 0x000fe400078008ff */
[----:B----4-:R-:W-:Y:S01]  /*8df0*/  @P6 IADD3.X R9, R15, UR20, RZ, P1, !PT ;  /* 0x000000140f096c10 */ /* 0x010fe20008ffe4ff */
[----:B------:R-:W-:Y:S01]  /*8e00*/  FMUL.FTZ R15, R50, c[0x0][0x320] ;  /* 0x0000c800320f7a20 */ /* 0x000fe20000410000 */
[----:B---3--:R-:W-:Y:S01]  /*8e10*/  @P6 IADD3 R5, P1, R13, UR21, RZ ;  /* 0x000000150d056c10 */ /* 0x008fe2000ff3e0ff */
[----:B------:R-:W-:Y:S01]  /*8e20*/  @UP1 UIADD3 UR21, UP0, UR12, 0x80, URZ ;  /* 0x000000800c151890 */ /* 0x000fe2000ff1e03f */
[----:B------:R-:W-:Y:S01]  /*8e30*/  @P6 LEA.HI.X R11, R8, c[0x0][0x1cc], R9, 0x1, P0 ;  /* 0x00007300080b6a11 */ /* 0x000fe200000f0c09 */
[----:B------:R-:W-:Y:S01]  /*8e40*/  FMUL.FTZ R9, R48, c[0x0][0x320] ;  /* 0x0000c80030097a20 */ /* 0x000fe20000410000 */
[----:B------:R-:W-:Y:S01]  /*8e50*/  @P6 LEA R204, P0, R5, c[0x0][0x1c8], 0x1 ;  /* 0x0000720005cc6a11 */ /* 0x000fe200078008ff */
[----:B------:R1:W-:Y:S01]  /*8e60*/  MUFU.TANH R38, R15 ;  /* 0x0000000f00267308 */ /* 0x0003e20000002400 */
[----:B------:R-:W-:Y:S01]  /*8e70*/  @P6 IADD3.X R8, R12, UR20, RZ, P1, !PT ;  /* 0x000000140c086c10 */ /* 0x000fe20008ffe4ff */
[----:B------:R-:W-:Y:S01]  /*8e80*/  FMUL.FTZ R12, R49, c[0x0][0x320] ;  /* 0x0000c800310c7a20 */ /* 0x000fe20000410000 */
[----:B------:R-:W-:Y:S01]  /*8e90*/  ISETP.GT.AND P1, PT, R3, RZ, PT ;  /* 0x000000ff0300720c */ /* 0x000fe20003f24270 */
[----:B------:R-:W-:Y:S01]  /*8ea0*/  @!PT LDS RZ, [RZ] ;  /* 0x00000000fffff984 */ /* 0x000fe20000000800 */
[----:B------:R2:W-:Y:S01]  /*8eb0*/  @P6 LDGSTS.E.BYPASS.LTC128B.128 [R245+0x4100], [R10.64], !P5 ;  /* 0x041000000af56fae */ /* 0x0005e2000e901d52 */
[----:B------:R-:W-:Y:S01]  /*8ec0*/  @P6 LEA.HI.X R205, R5, c[0x0][0x1cc], R8, 0x1, P0 ;  /* 0x0000730005cd6a11 */ /* 0x000fe200000f0c08 */
[----:B------:R-:W-:Y:S01]  /*8ed0*/  @UP1 UIADD3.X UR20, URZ, UR9, URZ, UP0, !UPT ;  /* 0x000000093f141290 */ /* 0x000fe200087fe43f */
[----:B------:R-:W-:Y:S01]  /*8ee0*/  ISETP.GT.AND P0, PT, R2, RZ, PT ;  /* 0x000000ff0200720c */ /* 0x000fe20003f04270 */
[----:B------:R-:W-:Y:S01]  /*8ef0*/  UISETP.GT.AND UP0, UPT, UR26, UR24, UPT ;  /* 0x000000181a00728c */ /* 0x000fe2000bf04270 */
[----:B------:R-:W-:Y:S01]  /*8f00*/  FSEL R8, R250, -INF , P1 ;  /* 0xff800000fa087808 */ /* 0x000fe20000800000 */
[----:B------:R-:W3:Y:S01]  /*8f10*/  MUFU.TANH R16, R9 ;  /* 0x0000000900107308 */ /* 0x000ee20000002400 */
[----:B------:R-:W-:Y:S01]  /*8f20*/  ISETP.GT.AND P1, PT, R2, 0x1, PT ;  /* 0x000000010200780c */ /* 0x000fe20003f24270 */
[----:B------:R4:W-:Y:S01]  /*8f30*/  @P6 LDGSTS.E.BYPASS.LTC128B.128 [R245+0x6100], [R204.64], !P4 ;  /* 0x06100000ccf56fae */ /* 0x0009e2000e101d52 */
[----:B------:R-:W-:Y:S01]  /*8f40*/  FSEL R13, R246, -INF , P0 ;  /* 0xff800000f60d7808 */ /* 0x000fe20000000000 */
[----:B------:R-:W-:Y:S01]  /*8f50*/  UMOV UR26, UR25 ;  /* 0x00000019001a7c82 */ /* 0x000fe20008000000 */
[----:B------:R-:W-:Y:S02]  /*8f60*/  ISETP.GT.AND P0, PT, R0, 0x1, PT ;  /* 0x000000010000780c */ /* 0x000fe40003f04270 */
[----:B------:R-:W-:Y:S02]  /*8f70*/  FSEL R14, R223, -INF , P1 ;  /* 0xff800000df0e7808 */ /* 0x000fe40000800000 */
[----:B------:R-:W-:Y:S01]  /*8f80*/  FSEL R49, R221, -INF , P0 ;  /* 0xff800000dd317808 */ /* 0x000fe20000000000 */
[----:B------:R2:W2:Y:S01]  /*8f90*/  MUFU.TANH R9, R12 ;  /* 0x0000000c00097308 */ /* 0x0004a20000002400 */
[----:B------:R-:W-:Y:S02]  /*8fa0*/  ISETP.GT.AND P1, PT, R4, RZ, PT ;  /* 0x000000ff0400720c */ /* 0x000fe40003f24270 */
[C---:B------:R-:W-:Y:S01]  /*8fb0*/  ISETP.GT.AND P0, PT, R0.reuse, 0x8, PT ;  /* 0x000000080000780c */ /* 0x040fe20003f04270 */
[----:B-1----:R-:W-:Y:S01]  /*8fc0*/  FMUL.FTZ R15, R47, c[0x0][0x320] ;  /* 0x0000c8002f0f7a20 */ /* 0x002fe20000410000 */
[----:B------:R-:W-:Y:S02]  /*8fd0*/  FSEL R5, R249, -INF , P2 ;  /* 0xff800000f9057808 */ /* 0x000fe40001000000 */
[----:B------:R-:W-:Y:S02]  /*8fe0*/  ISETP.GT.AND P2, PT, R0, RZ, PT ;  /* 0x000000ff0000720c */ /* 0x000fe40003f44270 */
[----:B------:R-:W-:Y:S01]  /*8ff0*/  FSEL R207, R220, -INF , P1 ;  /* 0xff800000dccf7808 */ /* 0x000fe20000800000 */
[----:B------:R-:W-:Y:S01]  /*9000*/  MUFU.TANH R246, R46 ;  /* 0x0000002e00f67308 */ /* 0x000fe20000002400 */
[----:B------:R-:W-:Y:S02]  /*9010*/  FSEL R48, R222, -INF , P2 ;  /* 0xff800000de307808 */ /* 0x000fe40001000000 */
[----:B------:R-:W-:Y:S02]  /*9020*/  ISETP.GT.AND P2, PT, R4, 0x1, PT ;  /* 0x000000010400780c */ /* 0x000fe40003f44270 */
[----:B------:R-:W-:Y:S02]  /*9030*/  ISETP.GT.AND P1, PT, R0, 0x9, PT ;  /* 0x000000090000780c */ /* 0x000fe40003f24270 */
[----:B------:R-:W-:Y:S02]  /*9040*/  FSEL R50, R214, -INF , P0 ;  /* 0xff800000d6327808 */ /* 0x000fe40000000000 */
[----:B------:R-:W-:Y:S01]  /*9050*/  ISETP.GT.AND P0, PT, R4, 0x9, PT ;  /* 0x000000090400780c */ /* 0x000fe20003f04270 */
[----:B------:R1:W1:Y:S01]  /*9060*/  MUFU.TANH R46, R53 ;  /* 0x00000035002e7308 */ /* 0x0002620000002400 */
[----:B------:R-:W-:Y:S02]  /*9070*/  FSEL R206, R206, -INF , P1 ;  /* 0xff800000cece7808 */ /* 0x000fe40000800000 */
[----:B------:R-:W-:Y:S02]  /*9080*/  FSEL R213, R213, -INF , P0 ;  /* 0xff800000d5d57808 */ /* 0x000fe40000000000 */
[----:B------:R-:W-:Y:S02]  /*9090*/  ISETP.GT.AND P0, PT, R2, 0x8, PT ;  /* 0x000000080200780c */ /* 0x000fe40003f04270 */
[----:B------:R-:W-:Y:S02]  /*90a0*/  FSEL R208, R215, -INF , P2 ;  /* 0xff800000d7d07808 */ /* 0x000fe40001000000 */
[----:B------:R-:W-:Y:S01]  /*90b0*/  ISETP.GT.AND P2, PT, R4, 0x8, PT ;  /* 0x000000080400780c */ /* 0x000fe20003f44270 */
[----:B------:R-:W-:Y:S01]  /*90c0*/  MUFU.TANH R15, R15 ;  /* 0x0000000f000f7308 */ /* 0x000fe20000002400 */
[----:B------:R-:W-:Y:S02]  /*90d0*/  ISETP.GT.AND P1, PT, R3, 0x8, PT ;  /* 0x000000080300780c */ /* 0x000fe40003f24270 */
[----:B------:R-:W-:Y:S02]  /*90e0*/  FMNMX.FTZ R7, R8, R132, !PT ;  /* 0x0000008408077209 */ /* 0x000fe40007810000 */
[----:B------:R-:W-:Y:S02]  /*90f0*/  FSEL R17, R17, -INF , P0 ;  /* 0xff80000011117808 */ /* 0x000fe40000000000 */
[----:B------:R-:W-:Y:S02]  /*9100*/  FSEL R212, R212, -INF , P2 ;  /* 0xff800000d4d47808 */ /* 0x000fe40001000000 */
[----:B------:R-:W-:Y:S02]  /*9110*/  FSEL R6, R136, -INF , P1 ;  /* 0xff80000088067808 */ /* 0x000fe40000800000 */
[----:B------:R-:W-:Y:S02]  /*9120*/  ISETP.GT.AND P1, PT, R2, 0x9, PT ;  /* 0x000000090200780c */ /* 0x000fe40003f24270 */
[C---:B------:R-:W-:Y:S02]  /*9130*/  ISETP.GT.AND P2, PT, R3.reuse, 0x9, PT ;  /* 0x000000090300780c */ /* 0x040fe40003f44270 */
[----:B------:R-:W-:Y:S02]  /*9140*/  ISETP.GT.AND P0, PT, R3, 0x11, PT ;  /* 0x000000110300780c */ /* 0x000fe40003f04270 */
[----:B------:R-:W-:Y:S02]  /*9150*/  FMNMX.FTZ R7, R5, R7, !PT ;  /* 0x0000000705077209 */ /* 0x000fe40007810000 */
[----:B--2---:R-:W-:Y:S02]  /*9160*/  FSEL R12, R135, -INF , P2 ;  /* 0xff800000870c7808 */ /* 0x004fe40001000000 */
[----:B------:R-:W-:Y:S02]  /*9170*/  ISETP.GT.AND P2, PT, R3, 0x10, PT ;  /* 0x000000100300780c */ /* 0x000fe40003f44270 */
[----:B------:R-:W-:Y:S02]  /*9180*/  FMNMX.FTZ R7, R6, R7, !PT ;  /* 0x0000000706077209 */ /* 0x000fe40007810000 */
[----:B------:R-:W-:Y:S02]  /*9190*/  FSEL R45, R134, -INF , P1 ;  /* 0xff800000862d7808 */ /* 0x000fe40000800000 */
[----:B------:R-:W-:Y:S02]  /*91a0*/  ISETP.GT.AND P1, PT, R2, 0x10, PT ;  /* 0x000000100200780c */ /* 0x000fe40003f24270 */
[----:B------:R-:W-:Y:S01]  /*91b0*/  FSEL R216, R21, -INF , P0 ;  /* 0xff80000015d87808 */ /* 0x000fe20000000000 */
[----:B------:R-:W-:Y:S01]  /*91c0*/  FMUL.FTZ R21, R66, c[0x0][0x320] ;  /* 0x0000c80042157a20 */ /* 0x000fe20000410000 */
[----:B------:R-:W-:Y:S02]  /*91d0*/  ISETP.GT.AND P0, PT, R0, 0x10, PT ;  /* 0x000000100000780c */ /* 0x000fe40003f04270 */
[----:B------:R-:W-:Y:S02]  /*91e0*/  FMNMX.FTZ R7, R12, R7, !PT ;  /* 0x000000070c077209 */ /* 0x000fe40007810000 */
[----:B------:R-:W-:Y:S01]  /*91f0*/  FSEL R215, R22, -INF , P1 ;  /* 0xff80000016d77808 */ /* 0x000fe20000800000 */
[----:B------:R-:W-:Y:S01]  /*9200*/  MUFU.TANH R21, R21 ;  /* 0x0000001500157308 */ /* 0x000fe20000002400 */
[----:B------:R-:W-:Y:S02]  /*9210*/  ISETP.GT.AND P1, PT, R0, 0x11, PT ;  /* 0x000000110000780c */ /* 0x000fe40003f24270 */
[----:B------:R-:W-:Y:S02]  /*9220*/  FSEL R223, R24, -INF , P0 ;  /* 0xff80000018df7808 */ /* 0x000fe40000000000 */
[----:B------:R-:W-:Y:S02]  /*9230*/  ISETP.GT.AND P0, PT, R4, 0x11, PT ;  /* 0x000000110400780c */ /* 0x000fe40003f04270 */
[----:B------:R-:W-:Y:S01]  /*9240*/  FSEL R217, R20, -INF , P2 ;  /* 0xff80000014d97808 */ /* 0x000fe20001000000 */
[----:B------:R-:W-:Y:S01]  /*9250*/  FMUL.FTZ R20, R67, c[0x0][0x320] ;  /* 0x0000c80043147a20 */ /* 0x000fe20000410000 */
[----:B------:R-:W-:Y:S01]  /*9260*/  ISETP.GT.AND P2, PT, R2, 0x11, PT ;  /* 0x000000110200780c */ /* 0x000fe20003f44270 */
[----:B------:R-:W-:Y:S01]  /*9270*/  MUFU.TANH R22, R55 ;  /* 0x0000003700167308 */ /* 0x000fe20000002400 */
[----:B------:R-:W-:Y:S02]  /*9280*/  FSEL R220, R25, -INF , P1 ;  /* 0xff80000019dc7808 */ /* 0x000fe40000800000 */
[----:B------:R-:W-:Y:S02]  /*9290*/  ISETP.GT.AND P1, PT, R0, 0x18, PT ;  /* 0x000000180000780c */ /* 0x000fe40003f24270 */
[----:B------:R-:W-:Y:S02]  /*92a0*/  FSEL R221, R27, -INF , P0 ;  /* 0xff8000001bdd7808 */ /* 0x000fe40000000000 */
[----:B------:R-:W-:Y:S02]  /*92b0*/  FSEL R214, R23, -INF , P2 ;  /* 0xff80000017d67808 */ /* 0x000fe40001000000 */
[----:B------:R-:W-:Y:S01]  /*92c0*/  ISETP.GT.AND P2, PT, R4, 0x10, PT ;  /* 0x000000100400780c */ /* 0x000fe20003f44270 */
[----:B------:R-:W2:Y:S01]  /*92d0*/  MUFU.TANH R23, R54 ;  /* 0x0000003600177308 */ /* 0x000ea20000002400 */
[----:B------:R-:W-:Y:S02]  /*92e0*/  ISETP.GT.AND P0, PT, R3, 0x18, PT ;  /* 0x000000180300780c */ /* 0x000fe40003f04270 */
[----:B------:R-:W-:Y:S02]  /*92f0*/  FMNMX.FTZ R7, R217, R7, !PT ;  /* 0x00000007d9077209 */ /* 0x000fe40007810000 */
[----:B------:R-:W-:Y:S02]  /*9300*/  FSEL R222, R26, -INF , P2 ;  /* 0xff8000001ade7808 */ /* 0x000fe40001000000 */
[----:B------:R-:W-:Y:S02]  /*9310*/  ISETP.GT.AND P2, PT, R0, 0x19, PT ;  /* 0x000000190000780c */ /* 0x000fe40003f44270 */
[----:B------:R-:W-:Y:S01]  /*9320*/  FSEL R219, R28, -INF , P1 ;  /* 0xff8000001cdb7808 */ /* 0x000fe20000800000 */
[----:B------:R-:W1:Y:S01]  /*9330*/  MUFU.TANH R20, R20 ;  /* 0x0000001400147308 */ /* 0x000e620000002400 */
[----:B------:R-:W-:Y:S02]  /*9340*/  FSEL R211, R32, -INF , P0 ;  /* 0xff80000020d37808 */ /* 0x000fe40000000000 */
[----:B------:R-:W-:Y:S02]  /*9350*/  ISETP.GT.AND P1, PT, R3, 0x19, PT ;  /* 0x000000190300780c */ /* 0x000fe40003f24270 */
[----:B------:R-:W-:Y:S02]  /*9360*/  FMNMX.FTZ R7, R216, R7, !PT ;  /* 0x00000007d8077209 */ /* 0x000fe40007810000 */
[----:B------:R-:W-:Y:S02]  /*9370*/  FSEL R218, R29, -INF , P2 ;  /* 0xff8000001dda7808 */ /* 0x000fe40001000000 */
[----:B------:R-:W-:Y:S01]  /*9380*/  FSEL R210, R33, -INF , P1 ;  /* 0xff80000021d27808 */ /* 0x000fe20000800000 */
[----:B------:R-:W-:Y:S01]  /*9390*/  MUFU.TANH R26, R57 ;  /* 0x00000039001a7308 */ /* 0x000fe20000002400 */
[----:B------:R-:W-:Y:S02]  /*93a0*/  FMNMX.FTZ R7, R211, R7, !PT ;  /* 0x00000007d3077209 */ /* 0x000fe40007810000 */
[C---:B------:R-:W-:Y:S02]  /*93b0*/  ISETP.GT.AND P2, PT, R3.reuse, 0x20, PT ;  /* 0x000000200300780c */ /* 0x040fe40003f44270 */
[----:B------:R-:W-:Y:S02]  /*93c0*/  FMNMX.FTZ R7, R210, R7, !PT ;  /* 0x00000007d2077209 */ /* 0x000fe40007810000 */
[----:B------:R-:W-:Y:S02]  /*93d0*/  FSEL R209, R36, -INF , P2 ;  /* 0xff80000024d17808 */ /* 0x000fe40001000000 */
[C---:B------:R-:W-:Y:S01]  /*93e0*/  ISETP.GT.AND P0, PT, R3.reuse, 0x21, PT ;  /* 0x000000210300780c */ /* 0x040fe20003f04270 */
[----:B------:R-:W2:Y:S01]  /*93f0*/  MUFU.TANH R33, R56 ;  /* 0x0000003800217308 */ /* 0x000ea20000002400 */
[C---:B------:R-:W-:Y:S02]  /*9400*/  ISETP.GT.AND P2, PT, R3.reuse, 0x29, PT ;  /* 0x000000290300780c */ /* 0x040fe40003f44270 */
[----:B------:R-:W-:Y:S02]  /*9410*/  ISETP.GT.AND P1, PT, R3, 0x28, PT ;  /* 0x000000280300780c */ /* 0x000fe40003f24270 */
[----:B------:R-:W-:Y:S01]  /*9420*/  FSEL R65, R18, -INF , P0 ;  /* 0xff80000012417808 */ /* 0x000fe20000000000 */
[----:B------:R-:W-:Y:S01]  /*9430*/  FMUL.FTZ R18, R62, c[0x0][0x320] ;  /* 0x0000c8003e127a20 */ /* 0x000fe20000410000 */
[----:B------:R-:W-:Y:S02]  /*9440*/  FMNMX.FTZ R7, R209, R7, !PT ;  /* 0x00000007d1077209 */ /* 0x000fe40007810000 */
[----:B------:R-:W-:Y:S01]  /*9450*/  ISETP.GT.AND P0, PT, R3, 0x30, PT ;  /* 0x000000300300780c */ /* 0x000fe20003f04270 */
[----:B------:R-:W2:Y:S01]  /*9460*/  MUFU.TANH R25, R60 ;  /* 0x0000003c00197308 */ /* 0x000ea20000002400 */
[----:B---3--:R-:W-:Y:S02]  /*9470*/  FSEL R64, R16, -INF , P1 ;  /* 0xff80000010407808 */ /* 0x008fe40000800000 */
[----:B-1----:R-:W-:Y:S02]  /*9480*/  FSEL R53, R9, -INF , P2 ;  /* 0xff80000009357808 */ /* 0x002fe40001000000 */
[----:B------:R-:W-:Y:S02]  /*9490*/  FSEL R52, R52, -INF , P0 ;  /* 0xff80000034347808 */ /* 0x000fe40000000000 */
[C---:B------:R-:W-:Y:S02]  /*94a0*/  ISETP.GT.AND P1, PT, R3.reuse, 0x31, PT ;  /* 0x000000310300780c */ /* 0x040fe40003f24270 */
[C---:B------:R-:W-:Y:S01]  /*94b0*/  ISETP.GT.AND P0, PT, R3.reuse, 0x39, PT ;  /* 0x000000390300780c */ /* 0x040fe20003f04270 */
[----:B------:R-:W1:Y:S01]  /*94c0*/  MUFU.TANH R24, R61 ;  /* 0x0000003d00187308 */ /* 0x000e620000002400 */
[----:B------:R-:W-:Y:S02]  /*94d0*/  ISETP.GT.AND P2, PT, R3, 0x38, PT ;  /* 0x000000380300780c */ /* 0x000fe40003f44270 */
[----:B------:R-:W-:Y:S02]  /*94e0*/  FMNMX.FTZ R3, R65, R7, !PT ;  /* 0x0000000741037209 */ /* 0x000fe40007810000 */
[----:B------:R-:W-:Y:S02]  /*94f0*/  FMNMX.FTZ R7, R13, R133, !PT ;  /* 0x000000850d077209 */ /* 0x000fe40007810000 */
[----:B------:R-:W-:Y:S02]  /*9500*/  FSEL R46, R46, -INF , P1 ;  /* 0xff8000002e2e7808 */ /* 0x000fe40000800000 */
[----:B------:R-:W-:Y:S01]  /*9510*/  FMNMX.FTZ R7, R14, R7, !PT ;  /* 0x000000070e077209 */ /* 0x000fe20007810000 */
[----:B------:R-:W3:Y:S01]  /*9520*/  MUFU.TANH R27, R58 ;  /* 0x0000003a001b7308 */ /* 0x000ee20000002400 */
[----:B------:R-:W-:Y:S02]  /*9530*/  ISETP.GT.AND P1, PT, R4, 0x18, PT ;  /* 0x000000180400780c */ /* 0x000fe40003f24270 */
[----:B------:R-:W-:Y:S02]  /*9540*/  FMNMX.FTZ R7, R17, R7, !PT ;  /* 0x0000000711077209 */ /* 0x000fe40007810000 */
[----:B------:R-:W-:Y:S02]  /*9550*/  FSEL R43, R43, -INF , P0 ;  /* 0xff8000002b2b7808 */ /* 0x000fe40000000000 */
[----:B------:R-:W-:Y:S02]  /*9560*/  FMNMX.FTZ R7, R45, R7, !PT ;  /* 0x000000072d077209 */ /* 0x000fe40007810000 */
[----:B------:R-:W-:Y:S01]  /*9570*/  ISETP.GT.AND P0, PT, R2, 0x18, PT ;  /* 0x000000180200780c */ /* 0x000fe20003f04270 */
[----:B------:R-:W-:Y:S01]  /*9580*/  MUFU.TANH R18, R18 ;  /* 0x0000001200127308 */ /* 0x000fe20000002400 */
[----:B------:R-:W-:Y:S02]  /*9590*/  FMNMX.FTZ R7, R215, R7, !PT ;  /* 0x00000007d7077209 */ /* 0x000fe40007810000 */
[----:B------:R-:W-:Y:S02]  /*95a0*/  FMNMX.FTZ R3, R64, R3, !PT ;  /* 0x0000000340037209 */ /* 0x000fe40007810000 */
[----:B------:R-:W-:Y:S02]  /*95b0*/  FSEL R42, R244, -INF , P0 ;  /* 0xff800000f42a7808 */ /* 0x000fe40000000000 */
[----:B------:R-:W-:Y:S02]  /*95c0*/  FSEL R44, R44, -INF , P2 ;  /* 0xff8000002c2c7808 */ /* 0x000fe40001000000 */
[----:B------:R-:W-:Y:S02]  /*95d0*/  ISETP.GT.AND P2, PT, R4, 0x19, PT ;  /* 0x000000190400780c */ /* 0x000fe40003f44270 */
[----:B------:R-:W-:Y:S02]  /*95e0*/  FSEL R51, R248, -INF , P1 ;  /* 0xff800000f8337808 */ /* 0x000fe40000800000 */
[----:B------:R-:W-:Y:S02]  /*95f0*/  ISETP.GT.AND P1, PT, R2, 0x19, PT ;  /* 0x000000190200780c */ /* 0x000fe40003f24270 */
[----:B------:R-:W-:Y:S02]  /*9600*/  FMNMX.FTZ R7, R214, R7, !PT ;  /* 0x00000007d6077209 */ /* 0x000fe40007810000 */
[----:B------:R-:W-:Y:S02]  /*9610*/  FMNMX.FTZ R3, R53, R3, !PT ;  /* 0x0000000335037209 */ /* 0x000fe40007810000 */
[----:B------:R-:W-:Y:S02]  /*9620*/  FSEL R47, R247, -INF , P2 ;  /* 0xff800000f72f7808 */ /* 0x000fe40001000000 */
[----:B------:R-:W-:Y:S02]  /*9630*/  ISETP.GT.AND P2, PT, R2, 0x20, PT ;  /* 0x000000200200780c */ /* 0x000fe40003f44270 */
[----:B------:R-:W-:Y:S02]  /*9640*/  FSEL R41, R137, -INF , P1 ;  /* 0xff80000089297808 */ /* 0x000fe40000800000 */
[----:B------:R-:W-:Y:S02]  /*9650*/  FMNMX.FTZ R7, R42, R7, !PT ;  /* 0x000000072a077209 */ /* 0x000fe40007810000 */
[----:B------:R-:W-:Y:S02]  /*9660*/  FMNMX.FTZ R3, R52, R3, !PT ;  /* 0x0000000334037209 */ /* 0x000fe40007810000 */
[----:B------:R-:W-:Y:S02]  /*9670*/  ISETP.GT.AND P0, PT, R2, 0x21, PT ;  /* 0x000000210200780c */ /* 0x000fe40003f04270 */
[----:B------:R-:W-:Y:S02]  /*9680*/  FSEL R40, R30, -INF , P2 ;  /* 0xff8000001e287808 */ /* 0x000fe40001000000 */
[----:B------:R-:W-:Y:S02]  /*9690*/  FMNMX.FTZ R7, R41, R7, !PT ;  /* 0x0000000729077209 */ /* 0x000fe40007810000 */
[----:B------:R-:W-:Y:S02]  /*96a0*/  FMNMX.FTZ R3, R46, R3, !PT ;  /* 0x000000032e037209 */ /* 0x000fe40007810000 */
[----:B------:R-:W-:Y:S02]  /*96b0*/  FSEL R39, R39, -INF , P0 ;  /* 0xff80000027277808 */ /* 0x000fe40000000000 */
[C---:B------:R-:W-:Y:S02]  /*96c0*/  ISETP.GT.AND P1, PT, R2.reuse, 0x28, PT ;  /* 0x000000280200780c */ /* 0x040fe40003f24270 */
[C---:B------:R-:W-:Y:S02]  /*96d0*/  ISETP.GT.AND P2, PT, R2.reuse, 0x29, PT ;  /* 0x000000290200780c */ /* 0x040fe40003f44270 */
[----:B------:R-:W-:Y:S02]  /*96e0*/  ISETP.GT.AND P0, PT, R2, 0x30, PT ;  /* 0x000000300200780c */ /* 0x000fe40003f04270 */
[----:B------:R-:W-:Y:S02]  /*96f0*/  FMNMX.FTZ R7, R40, R7, !PT ;  /* 0x0000000728077209 */ /* 0x000fe40007810000 */
[----:B------:R-:W-:Y:S02]  /*9700*/  FMNMX.FTZ R3, R44, R3, !PT ;  /* 0x000000032c037209 */ /* 0x000fe40007810000 */
[----:B------:R-:W-:Y:S02]  /*9710*/  FSEL R38, R38, -INF , P1 ;  /* 0xff80000026267808 */ /* 0x000fe40000800000 */
[----:B------:R-:W-:Y:S02]  /*9720*/  FSEL R37, R37, -INF , P2 ;  /* 0xff80000025257808 */ /* 0x000fe40001000000 */
[----:B--2---:R-:W-:Y:S02]  /*9730*/  FSEL R23, R23, -INF , P0 ;  /* 0xff80000017177808 */ /* 0x004fe40000000000 */
[C---:B------:R-:W-:Y:S02]  /*9740*/  ISETP.GT.AND P1, PT, R2.reuse, 0x31, PT ;  /* 0x000000310200780c */ /* 0x040fe40003f24270 */
[C---:B------:R-:W-:Y:S02]  /*9750*/  ISETP.GT.AND P2, PT, R2.reuse, 0x38, PT ;  /* 0x000000380200780c */ /* 0x040fe40003f44270 */
[----:B------:R-:W-:Y:S02]  /*9760*/  ISETP.GT.AND P0, PT, R2, 0x39, PT ;  /* 0x000000390200780c */ /* 0x000fe40003f04270 */
[----:B------:R-:W-:Y:S02]  /*9770*/  FMNMX.FTZ R2, R39, R7, !PT ;  /* 0x0000000727027209 */ /* 0x000fe40007810000 */
[----:B------:R-:W-:Y:S02]  /*9780*/  FMNMX.FTZ R3, R43, R3, !PT ;  /* 0x000000032b037209 */ /* 0x000fe40007810000 */
[----:B------:R-:W-:Y:S02]  /*9790*/  FMNMX.FTZ R2, R38, R2, !PT ;  /* 0x0000000226027209 */ /* 0x000fe40007810000 */
[----:B------:R-:W-:Y:S01]  /*97a0*/  FMNMX.FTZ R7, R48, R138, !PT ;  /* 0x0000008a30077209 */ /* 0x000fe20007810000 */
[----:B------:R-:W2:Y:S01]  /*97b0*/  SHFL.BFLY PT, R9, R3, 0x2, 0x1f ;  /* 0x0c401f0003097f89 */ /* 0x000ea200000e0000 */
[----:B------:R-:W-:Y:S02]  /*97c0*/  FMNMX.FTZ R2, R37, R2, !PT ;  /* 0x0000000225027209 */ /* 0x000fe40007810000 */
[----:B------:R-:W-:Y:S02]  /*97d0*/  FMNMX.FTZ R7, R49, R7, !PT ;  /* 0x0000000731077209 */ /* 0x000fe40007810000 */
[----:B------:R-:W-:Y:S02]  /*97e0*/  FSEL R22, R22, -INF , P1 ;  /* 0xff80000016167808 */ /* 0x000fe40000800000 */
        /* <DEDUP_REMOVED lines=8> */
[----:B------:R-:W-:Y:S02]  /*9870*/  FMNMX.FTZ R136, R20, R2, !PT ;  /* 0x0000000214887209 */ /* 0x000fe40007810000 */
[----:B------:R-:W-:Y:S02]  /*9880*/  FMNMX.FTZ R2, R220, R7, !PT ;  /* 0x00000007dc027209 */ /* 0x000fe40007810000 */
[C---:B------:R-:W-:Y:S01]  /*9890*/  ISETP.GT.AND P1, PT, R0.reuse, 0x20, PT ;  /* 0x000000200000780c */ /* 0x040fe20003f24270 */
[----:B------:R-:W1:Y:S01]  /*98a0*/  SHFL.BFLY PT, R7, R136, 0x2, 0x1f ;  /* 0x0c401f0088077f89 */ /* 0x000e6200000e0000 */
[C---:B------:R-:W-:Y:S02]  /*98b0*/  ISETP.GT.AND P2, PT, R0.reuse, 0x21, PT ;  /* 0x000000210000780c */ /* 0x040fe40003f44270 */
[----:B------:R-:W-:Y:S02]  /*98c0*/  FMNMX.FTZ R2, R219, R2, !PT ;  /* 0x00000002db027209 */ /* 0x000fe40007810000 */
[----:B--2---:R-:W-:Y:S01]  /*98d0*/  FMNMX.FTZ R3, R3, R9, !PT ;  /* 0x0000000903037209 */ /* 0x004fe20007810000 */
[----:B------:R-:W-:Y:S01]  /*98e0*/  FMUL.FTZ R9, R63, c[0x0][0x320] ;  /* 0x0000c8003f097a20 */ /* 0x000fe20000410000 */
[----:B------:R-:W-:Y:S02]  /*98f0*/  FSEL R36, R31, -INF , P1 ;  /* 0xff8000001f247808 */ /* 0x000fe40000800000 */
[C---:B------:R-:W-:Y:S01]  /*9900*/  ISETP.GT.AND P0, PT, R0.reuse, 0x28, PT ;  /* 0x000000280000780c */ /* 0x040fe20003f04270 */
[----:B------:R-:W2:Y:S01]  /*9910*/  SHFL.BFLY PT, R137, R3, 0x1, 0x1f ;  /* 0x0c201f0003897f89 */ /* 0x000ea200000e0000 */
[----:B------:R-:W-:Y:S01]  /*9920*/  ISETP.GT.AND P1, PT, R0, 0x29, PT ;  /* 0x000000290000780c */ /* 0x000fe20003f24270 */
[----:B------:R-:W-:Y:S01]  /*9930*/  MUFU.TANH R9, R9 ;  /* 0x0000000900097308 */ /* 0x000fe20000002400 */
[----:B------:R-:W-:Y:S02]  /*9940*/  FMNMX.FTZ R2, R218, R2, !PT ;  /* 0x00000002da027209 */ /* 0x000fe40007810000 */
[----:B------:R-:W-:Y:S02]  /*9950*/  FSEL R35, R35, -INF , P2 ;  /* 0xff80000023237808 */ /* 0x000fe40001000000 */
[C---:B------:R-:W-:Y:S02]  /*9960*/  ISETP.GT.AND P2, PT, R0.reuse, 0x30, PT ;  /* 0x000000300000780c */ /* 0x040fe40003f44270 */
[----:B------:R-:W-:Y:S02]  /*9970*/  FSEL R32, R19, -INF , P0 ;  /* 0xff80000013207808 */ /* 0x000fe40000000000 */
[----:B------:R-:W-:Y:S01]  /*9980*/  ISETP.GT.AND P0, PT, R0, 0x31, PT ;  /* 0x000000310000780c */ /* 0x000fe20003f04270 */
[----:B------:R-:W1:Y:S01]  /*9990*/  MUFU.TANH R19, R59 ;  /* 0x0000003b00137308 */ /* 0x000e620000002400 */
[----:B------:R-:W-:Y:S02]  /*99a0*/  FSEL R34, R34, -INF , P1 ;  /* 0xff80000022227808 */ /* 0x000fe40000800000 */
[C---:B------:R-:W-:Y:S02]  /*99b0*/  ISETP.GT.AND P1, PT, R0.reuse, 0x38, PT ;  /* 0x000000380000780c */ /* 0x040fe40003f24270 */
[----:B------:R-:W-:Y:S02]  /*99c0*/  FSEL R33, R33, -INF , P2 ;  /* 0xff80000021217808 */ /* 0x000fe40001000000 */
[----:B------:R-:W-:Y:S02]  /*99d0*/  ISETP.GT.AND P2, PT, R0, 0x39, PT ;  /* 0x000000390000780c */ /* 0x000fe40003f44270 */
[----:B------:R-:W-:Y:S02]  /*99e0*/  FMNMX.FTZ R0, R36, R2, !PT ;  /* 0x0000000224007209 */ /* 0x000fe40007810000 */
[----:B------:R-:W-:Y:S02]  /*99f0*/  FMNMX.FTZ R2, R207, R139, !PT ;  /* 0x0000008bcf027209 */ /* 0x000fe40007810000 */
[----:B------:R-:W-:Y:S02]  /*9a00*/  FMNMX.FTZ R0, R35, R0, !PT ;  /* 0x0000000023007209 */ /* 0x000fe40007810000 */
[----:B------:R-:W-:Y:S02]  /*9a10*/  FMNMX.FTZ R2, R208, R2, !PT ;  /* 0x00000002d0027209 */ /* 0x000fe40007810000 */
[----:B------:R-:W-:Y:S02]  /*9a20*/  FMNMX.FTZ R0, R32, R0, !PT ;  /* 0x0000000020007209 */ /* 0x000fe40007810000 */
[----:B------:R-:W-:Y:S02]  /*9a30*/  FMNMX.FTZ R2, R212, R2, !PT ;  /* 0x00000002d4027209 */ /* 0x000fe40007810000 */
[----:B------:R-:W-:Y:S02]  /*9a40*/  FMNMX.FTZ R0, R34, R0, !PT ;  /* 0x0000000022007209 */ /* 0x000fe40007810000 */
[----:B------:R-:W-:Y:S02]  /*9a50*/  FSEL R26, R26, -INF , P0 ;  /* 0xff8000001a1a7808 */ /* 0x000fe40000000000 */
[----:B------:R-:W-:Y:S02]  /*9a60*/  FMNMX.FTZ R0, R33, R0, !PT ;  /* 0x0000000021007209 */ /* 0x000fe40007810000 */
[----:B------:R-:W-:Y:S02]  /*9a70*/  FMNMX.FTZ R2, R213, R2, !PT ;  /* 0x00000002d5027209 */ /* 0x000fe40007810000 */
[----:B------:R-:W-:Y:S02]  /*9a80*/  FSEL R25, R25, -INF , P1 ;  /* 0xff80000019197808 */ /* 0x000fe40000800000 */
[----:B------:R-:W-:Y:S02]  /*9a90*/  FMNMX.FTZ R0, R26, R0, !PT ;  /* 0x000000001a007209 */ /* 0x000fe40007810000 */
[----:B-1----:R-:W-:Y:S02]  /*9aa0*/  FMNMX.FTZ R136, R136, R7, !PT ;  /* 0x0000000788887209 */ /* 0x002fe40007810000 */
[----:B------:R-:W-:Y:S02]  /*9ab0*/  FMNMX.FTZ R2, R222, R2, !PT ;  /* 0x00000002de027209 */ /* 0x000fe40007810000 */
[----:B--2---:R-:W-:Y:S02]  /*9ac0*/  FMNMX.FTZ R137, R3, R137, !PT ;  /* 0x0000008903897209 */ /* 0x004fe40007810000 */
[----:B------:R-:W-:Y:S01]  /*9ad0*/  FSEL R24, R24, -INF , P2 ;  /* 0xff80000018187808 */ /* 0x000fe20001000000 */
[----:B------:R-:W1:Y:S01]  /*9ae0*/  SHFL.BFLY PT, R3, R136, 0x1, 0x1f ;  /* 0x0c201f0088037f89 */ /* 0x000e6200000e0000 */
[----:B------:R-:W-:Y:S01]  /*9af0*/  FMNMX.FTZ R0, R25, R0, !PT ;  /* 0x0000000019007209 */ /* 0x000fe20007810000 */
[----:B------:R-:W-:Y:S01]  /*9b00*/  FMUL.FTZ R7, R137, c[0x0][0x2d0] ;  /* 0x0000b40089077a20 */ /* 0x000fe20000410000 */
[----:B------:R-:W-:Y:S02]  /*9b10*/  FMNMX.FTZ R2, R221, R2, !PT ;  /* 0x00000002dd027209 */ /* 0x000fe40007810000 */
[----:B------:R-:W-:Y:S02]  /*9b20*/  ISETP.GT.AND P0, PT, R4, 0x20, PT ;  /* 0x000000200400780c */ /* 0x000fe40003f04270 */
[----:B------:R-:W-:Y:S02]  /*9b30*/  FMNMX.FTZ R0, R24, R0, !PT ;  /* 0x0000000018007209 */ /* 0x000fe40007810000 */
[----:B------:R-:W-:Y:S02]  /*9b40*/  FMNMX.FTZ R2, R51, R2, !PT ;  /* 0x0000000233027209 */ /* 0x000fe40007810000 */
[----:B------:R-:W-:Y:S01]  /*9b50*/  FSEL R31, R252, -INF , P0 ;  /* 0xff800000fc1f7808 */ /* 0x000fe20000000000 */
[----:B------:R-:W2:Y:S01]  /*9b60*/  SHFL.BFLY PT, R135, R0, 0x2, 0x1f ;  /* 0x0c401f0000877f89 */ /* 0x000ea200000e0000 */
[----:B------:R-:W-:Y:S02]  /*9b70*/  FSETP.NEU.FTZ.AND P0, PT, R137, -INF , PT ;  /* 0xff8000008900780b */ /* 0x000fe40003f1d000 */
[C---:B------:R-:W-:Y:S02]  /*9b80*/  ISETP.GT.AND P1, PT, R4.reuse, 0x21, PT ;  /* 0x000000210400780c */ /* 0x040fe40003f24270 */
[----:B------:R-:W-:Y:S02]  /*9b90*/  FMNMX.FTZ R2, R47, R2, !PT ;  /* 0x000000022f027209 */ /* 0x000fe40007810000 */
[----:B------:R-:W-:Y:S02]  /*9ba0*/  FSEL R7, R7, RZ, P0 ;  /* 0x000000ff07077208 */ /* 0x000fe40000000000 */
[----:B------:R-:W-:Y:S02]  /*9bb0*/  ISETP.GT.AND P2, PT, R4, 0x28, PT ;  /* 0x000000280400780c */ /* 0x000fe40003f44270 */
[----:B------:R-:W-:Y:S01]  /*9bc0*/  FSEL R30, R251, -INF , P1 ;  /* 0xff800000fb1e7808 */ /* 0x000fe20000800000 */
[--C-:B------:R-:W-:Y:S01]  /*9bd0*/  FFMA.FTZ R8, R8, c[0x0][0x2d0], -R7.reuse ;  /* 0x0000b40008087a23 */ /* 0x100fe20000010807 */
[----:B------:R-:W-:Y:S01]  /*9be0*/  FMNMX.FTZ R2, R31, R2, !PT ;  /* 0x000000021f027209 */ /* 0x000fe20007810000 */
[--C-:B------:R-:W-:Y:S01]  /*9bf0*/  FFMA.FTZ R5, R5, c[0x0][0x2d0], -R7.reuse ;  /* 0x0000b40005057a23 */ /* 0x100fe20000010807 */
[----:B------:R-:W-:Y:S01]  /*9c00*/  ISETP.GT.AND P1, PT, R4, 0x29, PT ;  /* 0x000000290400780c */ /* 0x000fe20003f24270 */
[----:B------:R4:W-:Y:S01]  /*9c10*/  MUFU.EX2 R249, R8 ;  /* 0x0000000800f97308 */ /* 0x0009e20000000800 */
[----:B------:R-:W-:Y:S01]  /*9c20*/  FMNMX.FTZ R2, R30, R2, !PT ;  /* 0x000000021e027209 */ /* 0x000fe20007810000 */
[--C-:B------:R-:W-:Y:S01]  /*9c30*/  FFMA.FTZ R53, R53, c[0x0][0x2d0], -R7.reuse ;  /* 0x0000b40035357a23 */ /* 0x100fe20000010807 */
[----:B------:R-:W-:Y:S01]  /*9c40*/  FSEL R29, R246, -INF , P2 ;  /* 0xff800000f61d7808 */ /* 0x000fe20001000000 */
[--C-:B------:R-:W-:Y:S01]  /*9c50*/  FFMA.FTZ R52, R52, c[0x0][0x2d0], -R7.reuse ;  /* 0x0000b40034347a23 */ /* 0x100fe20000010807 */
[----:B------:R-:W-:Y:S01]  /*9c60*/  ISETP.GT.AND P2, PT, R4, 0x30, PT ;  /* 0x000000300400780c */ /* 0x000fe20003f44270 */
[--C-:B------:R-:W-:Y:S01]  /*9c70*/  FFMA.FTZ R54, R46, c[0x0][0x2d0], -R7.reuse ;  /* 0x0000b4002e367a23 */ /* 0x100fe20000010807 */
[----:B------:R-:W-:Y:S01]  /*9c80*/  FSEL R28, R15, -INF , P1 ;  /* 0xff8000000f1c7808 */ /* 0x000fe20000800000 */
[--C-:B------:R-:W-:Y:S01]  /*9c90*/  FFMA.FTZ R217, R217, c[0x0][0x2d0], -R7.reuse ;  /* 0x0000b400d9d97a23 */ /* 0x100fe20000010807 */
[----:B------:R-:W-:Y:S01]  /*9ca0*/  FMNMX.FTZ R2, R29, R2, !PT ;  /* 0x000000021d027209 */ /* 0x000fe20007810000 */
[----:B------:R4:W4:Y:S01]  /*9cb0*/  MUFU.EX2 R250, R5 ;  /* 0x0000000500fa7308 */ /* 0x0009220000000800 */
[----:B------:R-:W-:Y:S01]  /*9cc0*/  ISETP.GT.AND P1, PT, R4, 0x31, PT ;  /* 0x000000310400780c */ /* 0x000fe20003f24270 */
[--C-:B------:R-:W-:Y:S01]  /*9cd0*/  FFMA.FTZ R216, R216, c[0x0][0x2d0], -R7.reuse ;  /* 0x0000b400d8d87a23 */ /* 0x100fe20000010807 */
[----:B---3--:R-:W-:Y:S01]  /*9ce0*/  FSEL R27, R27, -INF , P2 ;  /* 0xff8000001b1b7808 */ /* 0x008fe20001000000 */
[--C-:B------:R-:W-:Y:S01]  /*9cf0*/  FFMA.FTZ R66, R210, c[0x0][0x2d0], -R7.reuse ;  /* 0x0000b400d2427a23 */ /* 0x100fe20000010807 */
[----:B------:R-:W-:Y:S01]  /*9d00*/  FMNMX.FTZ R2, R28, R2, !PT ;  /* 0x000000021c027209 */ /* 0x000fe20007810000 */
[--C-:B------:R-:W-:Y:S01]  /*9d10*/  FFMA.FTZ R61, R209, c[0x0][0x2d0], -R7.reuse ;  /* 0x0000b400d13d7a23 */ /* 0x100fe20000010807 */
[----:B-1----:R-:W-:Y:S01]  /*9d20*/  FMNMX.FTZ R136, R136, R3, !PT ;  /* 0x0000000388887209 */ /* 0x002fe20007810000 */
[--C-:B------:R-:W-:Y:S01]  /*9d30*/  FFMA.FTZ R3, R12, c[0x0][0x2d0], -R7.reuse ;  /* 0x0000b4000c037a23 */ /* 0x100fe20000010807 */
[----:B------:R-:W-:Y:S01]  /*9d40*/  FSEL R19, R19, -INF , P1 ;  /* 0xff80000013137808 */ /* 0x000fe20000800000 */
[--C-:B------:R-:W-:Y:S01]  /*9d50*/  FFMA.FTZ R65, R65, c[0x0][0x2d0], -R7.reuse ;  /* 0x0000b40041417a23 */ /* 0x100fe20000010807 */
[----:B------:R-:W-:Y:S01]  /*9d60*/  FMNMX.FTZ R2, R27, R2, !PT ;  /* 0x000000021b027209 */ /* 0x000fe20007810000 */
[----:B------:R1:W-:Y:S01]  /*9d70*/  MUFU.EX2 R56, R3 ;  /* 0x0000000300387308 */ /* 0x0003e20000000800 */
[----:B--2---:R-:W-:Y:S01]  /*9d80*/  FMNMX.FTZ R135, R0, R135, !PT ;  /* 0x0000008700877209 */ /* 0x004fe20007810000 */
[----:B----4-:R-:W-:Y:S01]  /*9d90*/  FMUL.FTZ R8, R136, c[0x0][0x2d0] ;  /* 0x0000b40088087a20 */ /* 0x010fe20000410000 */
[----:B------:R-:W-:Y:S01]  /*9da0*/  FMNMX.FTZ R0, R19, R2, !PT ;  /* 0x0000000213007209 */ /* 0x000fe20007810000 */
[--C-:B------:R-:W-:Y:S01]  /*9db0*/  FFMA.FTZ R2, R6, c[0x0][0x2d0], -R7.reuse ;  /* 0x0000b40006027a23 */ /* 0x100fe20000010807 */
[----:B------:R-:W-:Y:S01]  /*9dc0*/  ISETP.GT.AND P2, PT, R4, 0x38, PT ;  /* 0x000000380400780c */ /* 0x000fe20003f44270 */
[--C-:B------:R-:W-:Y:S01]  /*9dd0*/  FFMA.FTZ R64, R64, c[0x0][0x2d0], -R7.reuse ;  /* 0x0000b40040407a23 */ /* 0x100fe20000010807 */
[----:B------:R-:W-:Y:S01]  /*9de0*/  ISETP.GT.AND P1, PT, R4, 0x39, PT ;  /* 0x000000390400780c */ /* 0x000fe20003f24270 */
[--C-:B------:R-:W-:Y:S01]  /*9df0*/  FFMA.FTZ R44, R44, c[0x0][0x2d0], -R7.reuse ;  /* 0x0000b4002c2c7a23 */ /* 0x100fe20000010807 */
[----:B------:R-:W-:Y:S01]  /*9e00*/  FSEL R18, R18, -INF , P2 ;  /* 0xff80000012127808 */ /* 0x000fe20001000000 */
[----:B------:R2:W-:Y:S01]  /*9e10*/  MUFU.EX2 R58, R2 ;  /* 0x00000002003a7308 */ /* 0x0005e20000000800 */
[----:B------:R-:W-:Y:S01]  /*9e20*/  FSETP.NEU.FTZ.AND P2, PT, R136, -INF , PT ;  /* 0xff8000008800780b */ /* 0x000fe20003f5d000 */
[----:B------:R-:W-:Y:S01]  /*9e30*/  FFMA.FTZ R43, R43, c[0x0][0x2d0], -R7 ;  /* 0x0000b4002b2b7a23 */ /* 0x000fe20000010807 */
[----:B------:R-:W-:Y:S02]  /*9e40*/  FSEL R6, R9, -INF , P1 ;  /* 0xff80000009067808 */ /* 0x000fe40000800000 */
[----:B------:R-:W-:Y:S01]  /*9e50*/  FSEL R8, R8, RZ, P2 ;  /* 0x000000ff08087208 */ /* 0x000fe20001000000 */
[----:B------:R-:W3:Y:S01]  /*9e60*/  SHFL.BFLY PT, R9, R135, 0x1, 0x1f ;  /* 0x0c201f0087097f89 */ /* 0x000ee200000e0000 */
[----:B------:R-:W-:Y:S02]  /*9e70*/  FMNMX.FTZ R0, R18, R0, !PT ;  /* 0x0000000012007209 */ /* 0x000fe40007810000 */
[----:B------:R-:W-:Y:S01]  /*9e80*/  @P6 IADD3 R4, P1, R10, UR22, RZ ;  /* 0x000000160a046c10 */ /* 0x000fe2000ff3e0ff */
[--C-:B------:R-:W-:Y:S01]  /*9e90*/  FFMA.FTZ R59, R23, c[0x0][0x2d0], -R8.reuse ;  /* 0x0000b400173b7a23 */ /* 0x100fe20000010808 */
[----:B------:R-:W-:Y:S01]  /*9ea0*/  FMNMX.FTZ R0, R6, R0, !PT ;  /* 0x0000000006007209 */ /* 0x000fe20007810000 */
[--C-:B------:R-:W-:Y:S01]  /*9eb0*/  FFMA.FTZ R62, R22, c[0x0][0x2d0], -R8.reuse ;  /* 0x0000b400163e7a23 */ /* 0x100fe20000010808 */
[----:B------:R-:W-:Y:S01]  /*9ec0*/  @P6 IADD3.X R5, R11, UR23, RZ, P1, !PT ;  /* 0x000000170b056c10 */ /* 0x000fe20008ffe4ff */
[--C-:B-1----:R-:W-:Y:S01]  /*9ed0*/  FFMA.FTZ R3, R13, c[0x0][0x2d0], -R8.reuse ;  /* 0x0000b4000d037a23 */ /* 0x102fe20000010808 */
[----:B------:R-:W-:Y:S01]  /*9ee0*/  @P6 IADD3 R10, P1, R4, UR22, RZ ;  /* 0x00000016040a6c10 */ /* 0x000fe2000ff3e0ff */
[--C-:B------:R-:W-:Y:S01]  /*9ef0*/  FFMA.FTZ R67, R21, c[0x0][0x2d0], -R8.reuse ;  /* 0x0000b40015437a23 */ /* 0x100fe20000010808 */
[----:B------:R-:W-:Y:S01]  /*9f00*/  F2FP.PACK_AB R204, R250, R249 ;  /* 0x000000f9facc723e */ /* 0x000fe200000000ff */
[----:B------:R1:W-:Y:S01]  /*9f10*/  MUFU.EX2 R247, R3 ;  /* 0x0000000300f77308 */ /* 0x0003e20000000800 */
[----:B------:R4:W-:Y:S01]  /*9f20*/  @P6 LDGSTS.E.BYPASS.LTC128B.128 [R245+0x4900], [R4.64], !P5 ;  /* 0x0490000004f56fae */ /* 0x0009e2000e901d52 */
[----:B------:R-:W-:Y:S01]  /*9f30*/  @P6 IADD3.X R11, R5, UR23, RZ, P1, !PT ;  /* 0x00000017050b6c10 */ /* 0x000fe20008ffe4ff */
[--C-:B------:R-:W-:Y:S02]  /*9f40*/  FFMA.FTZ R57, R20, c[0x0][0x2d0], -R8.reuse ;  /* 0x0000b40014397a23 */ /* 0x100fe40000010808 */
[--C-:B------:R-:W-:Y:S02]  /*9f50*/  FFMA.FTZ R215, R215, c[0x0][0x2d0], -R8.reuse ;  /* 0x0000b400d7d77a23 */ /* 0x100fe40000010808 */
[--C-:B------:R-:W-:Y:S02]  /*9f60*/  FFMA.FTZ R214, R214, c[0x0][0x2d0], -R8.reuse ;  /* 0x0000b400d6d67a23 */ /* 0x100fe40000010808 */
[----:B--2---:R-:W2:Y:S01]  /*9f70*/  SHFL.BFLY PT, R2, R0, 0x2, 0x1f ;  /* 0x0c401f0000027f89 */ /* 0x004ea200000e0000 */
[--C-:B------:R-:W-:Y:S01]  /*9f80*/  FFMA.FTZ R40, R40, c[0x0][0x2d0], -R8.reuse ;  /* 0x0000b40028287a23 */ /* 0x100fe20000010808 */
[----:B---3--:R-:W-:Y:S01]  /*9f90*/  FMNMX.FTZ R135, R135, R9, !PT ;  /* 0x0000000987877209 */ /* 0x008fe20007810000 */
[--C-:B------:R-:W-:Y:S05]  /*9fa0*/  FFMA.FTZ R41, R41, c[0x0][0x2d0], -R8.reuse ;  /* 0x0000b40029297a23 */ /* 0x100fea0000010808 */
[----:B------:R4:W-:Y:S01]  /*9fb0*/  @P6 LDGSTS.E.BYPASS.LTC128B.128 [R245+0x6900], [R4.64+0x80], !P4 ;  /* 0x0690008004f56fae */ /* 0x0009e2000e101d52 */
[--C-:B-1----:R-:W-:Y:S07]  /*9fc0*/  FFMA.FTZ R3, R14, c[0x0][0x2d0], -R8.reuse ;  /* 0x0000b4000e037a23 */ /* 0x102fee0000010808 */
[----:B------:R1:W-:Y:S01]  /*9fd0*/  @P6 LDGSTS.E.BYPASS.LTC128B.128 [R245+0x5100], [R10.64], !P5 ;  /* 0x051000000af56fae */ /* 0x0003e2000e901d52 */
[----:B------:R-:W-:Y:S01]  /*9fe0*/  @P6 IADD3 R14, P1, R4, UR21, RZ ;  /* 0x00000015040e6c10 */ /* 0x000fe2000ff3e0ff */
[----:B------:R-:W3:Y:S03]  /*9ff0*/  MUFU.EX2 R248, R3 ;  /* 0x0000000300f87308 */ /* 0x000ee60000000800 */
[----:B------:R-:W-:Y:S02]  /*a000*/  @P6 IADD3.X R15, R5, UR20, RZ, P1, !PT ;  /* 0x00000014050f6c10 */ /* 0x000fe40008ffe4ff */
[----:B------:R-:W-:Y:S02]  /*a010*/  @P6 IADD3 R16, P1, R10, UR22, RZ ;  /* 0x000000160a106c10 */ /* 0x000fe4000ff3e0ff */
[----:B--2---:R-:W-:Y:S01]  /*a020*/  FMNMX.FTZ R0, R0, R2, !PT ;  /* 0x0000000200007209 */ /* 0x004fe20007810000 */
[----:B------:R-:W-:Y:S01]  /*a030*/  FFMA.FTZ R2, R17, c[0x0][0x2d0], -R8 ;  /* 0x0000b40011027a23 */ /* 0x000fe20000010808 */
[C---:B------:R-:W-:Y:S01]  /*a040*/  @P6 IADD3.X R17, R11.reuse, UR23, RZ, P1, !PT ;  /* 0x000000170b116c10 */ /* 0x040fe20008ffe4ff */
[----:B------:R2:W-:Y:S01]  /*a050*/  @P6 LDGSTS.E.BYPASS.LTC128B.128 [R245+0x7100], [R14.64], !P4 ;  /* 0x071000000ef56fae */ /* 0x0005e2000e101d52 */
[----:B------:R-:W-:Y:S01]  /*a060*/  @P6 IADD3 R12, P1, R10, UR21, RZ ;  /* 0x000000150a0c6c10 */ /* 0x000fe2000ff3e0ff */
[----:B------:R2:W-:Y:S03]  /*a070*/  MUFU.EX2 R55, R2 ;  /* 0x0000000200377308 */ /* 0x0005e60000000800 */
[----:B------:R-:W-:Y:S02]  /*a080*/  @P6 IADD3.X R13, R11, UR20, RZ, P1, !PT ;  /* 0x000000140b0d6c10 */ /* 0x000fe40008ffe4ff */
[----:B------:R-:W-:Y:S01]  /*a090*/  FSETP.NEU.FTZ.AND P1, PT, R135, -INF , PT ;  /* 0xff8000008700780b */ /* 0x000fe20003f3d000 */
[----:B------:R2:W-:Y:S01]  /*a0a0*/  @P6 LDGSTS.E.BYPASS.LTC128B.128 [R245+0x5900], [R16.64], !P5 ;  /* 0x0590000010f56fae */ /* 0x0005e2000e901d52 */
[----:B----4-:R-:W-:Y:S05]  /*a0b0*/  FSEL R4, R137, RZ, P0 ;  /* 0x000000ff89047208 */ /* 0x010fea0000000000 */
[----:B------:R-:W-:Y:S01]  /*a0c0*/  FADD.FTZ R5, -R4, R132 ;  /* 0x0000008404057221 */ /* 0x000fe20000010100 */
[----:B---3--:R-:W-:Y:S01]  /*a0d0*/  F2FP.PACK_AB R205, R248, R247 ;  /* 0x000000f7f8cd723e */ /* 0x008fe200000000ff */
[--C-:B------:R-:W-:Y:S01]  /*a0e0*/  FFMA.FTZ R3, R45, c[0x0][0x2d0], -R8.reuse ;  /* 0x0000b4002d037a23 */ /* 0x100fe20000010808 */
[----:B------:R3:W-:Y:S01]  /*a0f0*/  @P6 LDGSTS.E.BYPASS.LTC128B.128 [R245+0x7900], [R12.64], !P4 ;  /* 0x079000000cf56fae */ /* 0x0007e2000e101d52 */
[----:B-1----:R-:W-:Y:S02]  /*a100*/  FMUL.FTZ R10, R135, c[0x0][0x2d0] ;  /* 0x0000b400870a7a20 */ /* 0x002fe40000410000 */
[----:B------:R1:W4:Y:S03]  /*a110*/  MUFU.EX2 R131, R3 ;  /* 0x0000000300837308 */ /* 0x0003260000000800 */
[----:B------:R-:W-:Y:S02]  /*a120*/  FSEL R10, R10, RZ, P1 ;  /* 0x000000ff0a0a7208 */ /* 0x000fe40000800000 */
[----:B------:R-:W-:Y:S01]  /*a130*/  LDSM.16.MT88.4 R20, [R225+0x100] ;  /* 0x00010000e114783b */ /* 0x000fe20000004200 */
[----:B--2---:R-:W-:Y:S02]  /*a140*/  FFMA.FTZ R14, R39, c[0x0][0x2d0], -R8 ;  /* 0x0000b400270e7a23 */ /* 0x004fe40000010808 */
[--C-:B------:R-:W-:Y:S02]  /*a150*/  FFMA.FTZ R223, R223, c[0x0][0x2d0], -R10.reuse ;  /* 0x0000b400dfdf7a23 */ /* 0x100fe4000001080a */
[--C-:B------:R-:W-:Y:S03]  /*a160*/  FFMA.FTZ R220, R220, c[0x0][0x2d0], -R10.reuse ;  /* 0x0000b400dcdc7a23 */ /* 0x100fe6000001080a */
[----:B------:R-:W2:Y:S01]  /*a170*/  SHFL.BFLY PT, R2, R0, 0x1, 0x1f ;  /* 0x0c201f0000027f89 */ /* 0x000ea200000e0000 */
[--C-:B------:R-:W-:Y:S02]  /*a180*/  FFMA.FTZ R219, R219, c[0x0][0x2d0], -R10.reuse ;  /* 0x0000b400dbdb7a23 */ /* 0x100fe4000001080a */
[--C-:B------:R-:W-:Y:S02]  /*a190*/  FFMA.FTZ R218, R218, c[0x0][0x2d0], -R10.reuse ;  /* 0x0000b400dada7a23 */ /* 0x100fe4000001080a */
[--C-:B------:R-:W-:Y:S02]  /*a1a0*/  FFMA.FTZ R239, R26, c[0x0][0x2d0], -R10.reuse ;  /* 0x0000b4001aef7a23 */ /* 0x100fe4000001080a */
[--C-:B------:R-:W-:Y:S01]  /*a1b0*/  FFMA.FTZ R224, R25, c[0x0][0x2d0], -R10.reuse ;  /* 0x0000b40019e07a23 */ /* 0x100fe2000001080a */
[----:B------:R-:W0:Y:S01]  /*a1c0*/  LDGDEPBAR ;  /* 0x00000000000079af */ /* 0x000e220000000000 */
[--C-:B------:R-:W-:Y:S02]  /*a1d0*/  FFMA.FTZ R231, R24, c[0x0][0x2d0], -R10.reuse ;  /* 0x0000b40018e77a23 */ /* 0x100fe4000001080a */
[--C-:B-1----:R-:W-:Y:S01]  /*a1e0*/  FFMA.FTZ R3, R48, c[0x0][0x2d0], -R10.reuse ;  /* 0x0000b40030037a23 */ /* 0x102fe2000001080a */
[----:B----4-:R-:W-:Y:S01]  /*a1f0*/  MOV R15, R131 ;  /* 0x00000083000f7202 */ /* 0x010fe20000000f00 */
[--C-:B------:R-:W-:Y:S02]  /*a200*/  FFMA.FTZ R48, R36, c[0x0][0x2d0], -R10.reuse ;  /* 0x0000b40024307a23 */ /* 0x100fe4000001080a */
[----:B------:R1:W-:Y:S01]  /*a210*/  MUFU.EX2 R246, R3 ;  /* 0x0000000300f67308 */ /* 0x0003e20000000800 */
[--C-:B------:R-:W-:Y:S02]  /*a220*/  FFMA.FTZ R32, R32, c[0x0][0x2d0], -R10.reuse ;  /* 0x0000b40020207a23 */ /* 0x100fe4000001080a */
[--C-:B------:R-:W-:Y:S02]  /*a230*/  FFMA.FTZ R60, R34, c[0x0][0x2d0], -R10.reuse ;  /* 0x0000b400223c7a23 */ /* 0x100fe4000001080a */
[--C-:B------:R-:W-:Y:S02]  /*a240*/  FFMA.FTZ R35, R35, c[0x0][0x2d0], -R10.reuse ;  /* 0x0000b40023237a23 */ /* 0x100fe4000001080a */
[--C-:B------:R-:W-:Y:S01]  /*a250*/  FFMA.FTZ R33, R33, c[0x0][0x2d0], -R10.reuse ;  /* 0x0000b40021217a23 */ /* 0x100fe2000001080a */
[----:B--2---:R-:W-:Y:S01]  /*a260*/  FMNMX.FTZ R134, R0, R2, !PT ;  /* 0x0000000200867209 */ /* 0x004fe20007810000 */
[--C-:B------:R-:W-:Y:S01]  /*a270*/  FFMA.FTZ R0, R206, c[0x0][0x2d0], -R10.reuse ;  /* 0x0000b400ce007a23 */ /* 0x100fe2000001080a */
[----:B------:R-:W-:Y:S02]  /*a280*/  FSEL R2, R135, RZ, P1 ;  /* 0x000000ff87027208 */ /* 0x000fe40000800000 */
[C---:B------:R-:W-:Y:S01]  /*a290*/  FSETP.NEU.FTZ.AND P0, PT, R134.reuse, -INF , PT ;  /* 0xff8000008600780b */ /* 0x040fe20003f1d000 */
[----:B------:R2:W-:Y:S01]  /*a2a0*/  MUFU.EX2 R242, R0 ;  /* 0x0000000000f27308 */ /* 0x0005e20000000800 */
[----:B------:R-:W-:Y:S01]  /*a2b0*/  FMUL.FTZ R9, R134, c[0x0][0x2d0] ;  /* 0x0000b40086097a20 */ /* 0x000fe20000410000 */
[----:B------:R-:W-:Y:S04]  /*a2c0*/  F2FP.PACK_AB R206, R56, R58 ;  /* 0x0000003a38ce723e */ /* 0x000fe800000000ff */
[----:B------:R-:W-:Y:S01]  /*a2d0*/  FSEL R9, R9, RZ, P0 ;  /* 0x000000ff09097208 */ /* 0x000fe20000000000 */
[----:B-1----:R-:W-:Y:S04]  /*a2e0*/  FFMA.FTZ R3, R49, c[0x0][0x2d0], -R10 ;  /* 0x0000b40031037a23 */ /* 0x002fe8000001080a */
[--C-:B------:R-:W-:Y:S01]  /*a2f0*/  FFMA.FTZ R11, R212, c[0x0][0x2d0], -R9.reuse ;  /* 0x0000b400d40b7a23 */ /* 0x100fe20000010809 */
[----:B------:R1:W4:Y:S01]  /*a300*/  MUFU.EX2 R63, R3 ;  /* 0x00000003003f7308 */ /* 0x0003220000000800 */
[--C-:B------:R-:W-:Y:S02]  /*a310*/  FFMA.FTZ R235, R6, c[0x0][0x2d0], -R9.reuse ;  /* 0x0000b40006eb7a23 */ /* 0x100fe40000010809 */
[----:B------:R-:W-:Y:S02]  /*a320*/  FFMA.FTZ R49, R37, c[0x0][0x2d0], -R8 ;  /* 0x0000b40025317a23 */ /* 0x000fe40000010808 */
[--C-:B------:R-:W-:Y:S02]  /*a330*/  FFMA.FTZ R222, R222, c[0x0][0x2d0], -R9.reuse ;  /* 0x0000b400dede7a23 */ /* 0x100fe40000010809 */
[--C-:B------:R-:W-:Y:S02]  /*a340*/  FFMA.FTZ R221, R221, c[0x0][0x2d0], -R9.reuse ;  /* 0x0000b400dddd7a23 */ /* 0x100fe40000010809 */
[--C-:B------:R-:W-:Y:S01]  /*a350*/  FFMA.FTZ R131, R30, c[0x0][0x2d0], -R9.reuse ;  /* 0x0000b4001e837a23 */ /* 0x100fe20000010809 */
[----:B------:R-:W-:Y:S01]  /*a360*/  MUFU.EX2 R212, R11 ;  /* 0x0000000b00d47308 */ /* 0x000fe20000000800 */
[--C-:B--2---:R-:W-:Y:S01]  /*a370*/  FFMA.FTZ R0, R207, c[0x0][0x2d0], -R9.reuse ;  /* 0x0000b400cf007a23 */ /* 0x104fe20000010809 */
[----:B------:R-:W-:Y:S01]  /*a380*/  F2FP.PACK_AB R207, R15, R55 ;  /* 0x000000370fcf723e */ /* 0x000fe200000000ff */
[--C-:B------:R-:W-:Y:S02]  /*a390*/  FFMA.FTZ R233, R27, c[0x0][0x2d0], -R9.reuse ;  /* 0x0000b4001be97a23 */ /* 0x100fe40000010809 */
[--C-:B------:R-:W-:Y:S02]  /*a3a0*/  FFMA.FTZ R240, R19, c[0x0][0x2d0], -R9.reuse ;  /* 0x0000b40013f07a23 */ /* 0x100fe40000010809 */
[--C-:B------:R-:W-:Y:S02]  /*a3b0*/  FFMA.FTZ R241, R18, c[0x0][0x2d0], -R9.reuse ;  /* 0x0000b40012f17a23 */ /* 0x100fe40000010809 */
[--C-:B------:R-:W-:Y:S01]  /*a3c0*/  FFMA.FTZ R29, R29, c[0x0][0x2d0], -R9.reuse ;  /* 0x0000b4001d1d7a23 */ /* 0x100fe20000010809 */
[----:B------:R2:W-:Y:S01]  /*a3d0*/  MUFU.EX2 R244, R0 ;  /* 0x0000000000f47308 */ /* 0x0005e20000000800 */
[--C-:B------:R-:W-:Y:S02]  /*a3e0*/  FFMA.FTZ R31, R31, c[0x0][0x2d0], -R9.reuse ;  /* 0x0000b4001f1f7a23 */ /* 0x100fe40000010809 */
[--C-:B------:R-:W-:Y:S02]  /*a3f0*/  FFMA.FTZ R45, R28, c[0x0][0x2d0], -R9.reuse ;  /* 0x0000b4001c2d7a23 */ /* 0x100fe40000010809 */
[----:B-1----:R-:W-:Y:S02]  /*a400*/  FFMA.FTZ R3, R50, c[0x0][0x2d0], -R10 ;  /* 0x0000b40032037a23 */ /* 0x002fe4000001080a */
[----:B------:R-:W-:Y:S02]  /*a410*/  FFMA.FTZ R50, R38, c[0x0][0x2d0], -R8 ;  /* 0x0000b40026327a23 */ /* 0x000fe40000010808 */
[----:B------:R-:W1:Y:S01]  /*a420*/  LDSM.16.MT88.4 R36, [R226+0x100] ;  /* 0x00010000e224783b */ /* 0x000e620000004200 */
[----:B------:R3:W3:Y:S01]  /*a430*/  MUFU.EX2 R252, R3 ;  /* 0x0000000300fc7308 */ /* 0x0006e20000000800 */
[----:B--2---:R-:W-:Y:S01]  /*a440*/  FFMA.FTZ R0, R208, c[0x0][0x2d0], -R9 ;  /* 0x0000b400d0007a23 */ /* 0x004fe20000010809 */
[----:B----4-:R-:W-:Y:S08]  /*a450*/  F2FP.PACK_AB R208, R63, R246 ;  /* 0x000000f63fd0723e */ /* 0x010ff000000000ff */
[----:B------:R2:W4:Y:S01]  /*a460*/  MUFU.EX2 R251, R0 ;  /* 0x0000000000fb7308 */ /* 0x0005220000000800 */
[----:B---3--:R-:W-:Y:S02]  /*a470*/  FSEL R3, R136, RZ, P2 ;  /* 0x000000ff88037208 */ /* 0x008fe40001000000 */
[----:B------:R-:W-:Y:S03]  /*a480*/  F2FP.PACK_AB R210, R242, R252 ;  /* 0x000000fcf2d2723e */ /* 0x000fe600000000ff */
[----:B------:R-:W-:Y:S02]  /*a490*/  FADD.FTZ R4, -R3, R133 ;  /* 0x0000008503047221 */ /* 0x000fe40000010100 */
[----:B------:R-:W-:Y:S02]  /*a4a0*/  FADD.FTZ R3, -R2, R138 ;  /* 0x0000008a02037221 */ /* 0x000fe40000010100 */
[----:B------:R-:W-:Y:S01]  /*a4b0*/  FFMA.FTZ R138, R51, c[0x0][0x2d0], -R9 ;  /* 0x0000b400338a7a23 */ /* 0x000fe20000010809 */
[----:B--2---:R-:W-:Y:S02]  /*a4c0*/  FSEL R0, R134, RZ, P0 ;  /* 0x000000ff86007208 */ /* 0x004fe40000000000 */
[----:B----4-:R-:W-:Y:S02]  /*a4d0*/  F2FP.PACK_AB R209, R251, R244 ;  /* 0x000000f4fbd1723e */ /* 0x010fe400000000ff */
[----:B------:R-:W-:Y:S01]  /*a4e0*/  PLOP3.LUT P0, PT, PT, PT, UP0, 0x80, 0x0 ;  /* 0x000000000000781c */ /* 0x000fe20003f0f008 */
[----:B------:R-:W-:Y:S02]  /*a4f0*/  FADD.FTZ R2, -R0, R139 ;  /* 0x0000008b00027221 */ /* 0x000fe40000010100 */
[----:B------:R-:W-:Y:S02]  /*a500*/  FFMA.FTZ R0, R213, c[0x0][0x2d0], -R9 ;  /* 0x0000b400d5007a23 */ /* 0x000fe40000010809 */
[----:B------:R-:W-:Y:S02]  /*a510*/  FFMA.FTZ R139, R211, c[0x0][0x2d0], -R7 ;  /* 0x0000b400d38b7a23 */ /* 0x000fe40000010807 */
[----:B------:R2:W3:Y:S01]  /*a520*/  MUFU.EX2 R243, R0 ;  /* 0x0000000000f37308 */ /* 0x0004e20000000800 */
[----:B------:R-:W-:Y:S02]  /*a530*/  FFMA.FTZ R213, R42, c[0x0][0x2d0], -R8 ;  /* 0x0000b4002ad57a23 */ /* 0x000fe40000010808 */
[----:B--2---:R-:W-:Y:S01]  /*a540*/  FMUL.FTZ R0, R5, c[0x0][0x2d0] ;  /* 0x0000b40005007a20 */ /* 0x004fe20000410000 */
[----:B---3--:R-:W-:Y:S06]  /*a550*/  F2FP.PACK_AB R211, R243, R212 ;  /* 0x000000d4f3d3723e */ /* 0x008fec00000000ff */
[----:B------:R2:W3:Y:S02]  /*a560*/  MUFU.EX2 R133, R0 ;  /* 0x0000000000857308 */ /* 0x0004e40000000800 */
[----:B--2---:R-:W-:Y:S02]  /*a570*/  FMUL.FTZ R0, R4, c[0x0][0x2d0] ;  /* 0x0000b40004007a20 */ /* 0x004fe40000410000 */
[C---:B---3--:R-:W-:Y:S06]  /*a580*/  FMUL.FTZ R4, R133.reuse, R140 ;  /* 0x0000008c85047220 */ /* 0x048fec0000410000 */
[----:B------:R2:W3:Y:S01]  /*a590*/  MUFU.EX2 R132, R0 ;  /* 0x0000000000847308 */ /* 0x0004e20000000800 */
[C---:B------:R-:W-:Y:S02]  /*a5a0*/  FMUL.FTZ R5, R133.reuse, R141 ;  /* 0x0000008d85057220 */ /* 0x040fe40000410000 */
[C---:B------:R-:W-:Y:S01]  /*a5b0*/  FMUL.FTZ R16, R133.reuse, R152 ;  /* 0x0000009885107220 */ /* 0x040fe20000410000 */
[----:B------:R-:W-:Y:S01]  /*a5c0*/  MOV R152, R64 ;  /* 0x0000004000987202 */ /* 0x000fe20000000f00 */
        /* <DEDUP_REMOVED lines=11> */
[----:B--2---:R-:W-:Y:S02]  /*a680*/  FMUL.FTZ R0, R3, c[0x0][0x2d0] ;  /* 0x0000b40003007a20 */ /* 0x004fe40000410000 */
[C---:B---3--:R-:W-:Y:S02]  /*a690*/  FMUL.FTZ R6, R132.reuse, R142 ;  /* 0x0000008e84067220 */ /* 0x048fe40000410000 */
[----:B------:R2:W3:Y:S01]  /*a6a0*/  MUFU.EX2 R3, R0 ;  /* 0x0000000000037308 */ /* 0x0004e20000000800 */
[C---:B------:R-:W-:Y:S02]  /*a6b0*/  FMUL.FTZ R7, R132.reuse, R143 ;  /* 0x0000008f84077220 */ /* 0x040fe40000410000 */
[----:B------:R-:W-:Y:S01]  /*a6c0*/  LDSM.16.MT88.4 R140, [R227+0x100] ;  /* 0x00010000e38c783b */ /* 0x000fe20000004200 */
[C---:B------:R-:W-:Y:S02]  /*a6d0*/  FMUL.FTZ R18, R132.reuse, R154 ;  /* 0x0000009a84127220 */ /* 0x040fe40000410000 */
[----:B------:R-:W-:Y:S02]  /*a6e0*/  IMAD.MOV.U32 R154, RZ, RZ, R57 ;  /* 0x000000ffff9a7224 */ /* 0x000fe400078e0039 */
[-C--:B------:R-:W-:Y:S05]  /*a6f0*/  HMMA.16816.F32 R4, R204, R20.reuse, R4 ;  /* 0x00000014cc04723c */ /* 0x080fea0000001804 */
[C---:B------:R-:W-:Y:S01]  /*a700*/  FMUL.FTZ R19, R132.reuse, R155 ;  /* 0x0000009b84137220 */ /* 0x040fe20000410000 */
[----:B------:R-:W-:Y:S01]  /*a710*/  MOV R155, R56 ;  /* 0x00000038009b7202 */ /* 0x000fe20000000f00 */
[C---:B------:R-:W-:Y:S01]  /*a720*/  FMUL.FTZ R34, R132.reuse, R170 ;  /* 0x000000aa84227220 */ /* 0x040fe20000410000 */
[----:B------:R-:W-:Y:S01]  /*a730*/  MOV R170, R58 ;  /* 0x0000003a00aa7202 */ /* 0x000fe20000000f00 */
[C---:B------:R-:W-:Y:S03]  /*a740*/  FMUL.FTZ R51, R132.reuse, R187 ;  /* 0x000000bb84337220 */ /* 0x040fe60000410000 */
[C---:B------:R-:W-:Y:S02]  /*a750*/  FMUL.FTZ R70, R132.reuse, R70 ;  /* 0x0000004684467220 */ /* 0x040fe40000410000 */
[----:B------:R-:W-:Y:S02]  /*a760*/  FMUL.FTZ R71, R132, R71 ;  /* 0x0000004784477220 */ /* 0x000fe40000410000 */
[----:B--2---:R-:W-:Y:S02]  /*a770*/  FMUL.FTZ R0, R2, c[0x0][0x2d0] ;  /* 0x0000b40002007a20 */ /* 0x004fe40000410000 */
[----:B------:R-:W-:Y:S02]  /*a780*/  FFMA.FTZ R2, R47, c[0x0][0x2d0], -R9 ;  /* 0x0000b4002f027a23 */ /* 0x000fe40000010809 */
[C---:B---3--:R-:W-:Y:S02]  /*a790*/  FMUL.FTZ R8, R3.reuse, R144 ;  /* 0x0000009003087220 */ /* 0x048fe40000410000 */
[----:B------:R-:W2:Y:S01]  /*a7a0*/  MUFU.EX2 R0, R0 ;  /* 0x0000000000007308 */ /* 0x000ea20000000800 */
[C---:B------:R-:W-:Y:S01]  /*a7b0*/  FMUL.FTZ R9, R3.reuse, R145 ;  /* 0x0000009103097220 */ /* 0x040fe20000410000 */
[----:B------:R-:W-:Y:S01]  /*a7c0*/  MOV R145, R40 ;  /* 0x0000002800917202 */ /* 0x000fe20000000f00 */
[C---:B------:R-:W-:Y:S02]  /*a7d0*/  FMUL.FTZ R12, R3.reuse, R148 ;  /* 0x00000094030c7220 */ /* 0x040fe40000410000 */
[C---:B------:R-:W-:Y:S02]  /*a7e0*/  FMUL.FTZ R13, R3.reuse, R149 ;  /* 0x00000095030d7220 */ /* 0x040fe40000410000 */
[----:B------:R-:W-:Y:S02]  /*a7f0*/  IMAD.MOV.U32 R149, RZ, RZ, R15 ;  /* 0x000000ffff957224 */ /* 0x000fe400078e000f */
[C---:B------:R-:W-:Y:S01]  /*a800*/  FMUL.FTZ R24, R3.reuse, R160 ;  /* 0x000000a003187220 */ /* 0x040fe20000410000 */
[----:B------:R-:W-:Y:S01]  /*a810*/  MOV R160, R29 ;  /* 0x0000001d00a07202 */ /* 0x000fe20000000f00 */
[C---:B------:R-:W-:Y:S02]  /*a820*/  FMUL.FTZ R29, R3.reuse, R165 ;  /* 0x000000a5031d7220 */ /* 0x040fe40000410000 */
[----:B------:R-:W-:Y:S02]  /*a830*/  IMAD.MOV.U32 R165, RZ, RZ, R54 ;  /* 0x000000ffffa57224 */ /* 0x000fe400078e0036 */
[C---:B------:R-:W-:Y:S01]  /*a840*/  FMUL.FTZ R25, R3.reuse, R161 ;  /* 0x000000a103197220 */ /* 0x040fe20000410000 */
[----:B------:R-:W-:Y:S01]  /*a850*/  MOV R161, R48 ;  /* 0x0000003000a17202 */ /* 0x000fe20000000f00 */
[C---:B------:R-:W-:Y:S02]  /*a860*/  FMUL.FTZ R28, R3.reuse, R164 ;  /* 0x000000a4031c7220 */ /* 0x040fe40000410000 */
[----:B------:R-:W-:Y:S02]  /*a870*/  FMUL.FTZ R40, R3, R176 ;  /* 0x000000b003287220 */ /* 0x000fe40000410000 */
[----:B------:R-:W-:Y:S01]  /*a880*/  FMUL.FTZ R48, R133, R184 ;  /* 0x000000b885307220 */ /* 0x000fe20000410000 */
[----:B------:R-:W-:Y:S01]  /*a890*/  MUFU.EX2 R176, R217 ;  /* 0x000000d900b07308 */ /* 0x000fe20000000800 */
[----:B------:R-:W-:Y:S02]  /*a8a0*/  IMAD.MOV.U32 R164, RZ, RZ, R59 ;  /* 0x000000ffffa47224 */ /* 0x000fe400078e003b */
[C---:B--2---:R-:W-:Y:S02]  /*a8b0*/  FMUL.FTZ R10, R0.reuse, R146 ;  /* 0x00000092000a7220 */ /* 0x044fe40000410000 */
[C---:B------:R-:W-:Y:S01]  /*a8c0*/  FMUL.FTZ R11, R0.reuse, R147 ;  /* 0x00000093000b7220 */ /* 0x040fe20000410000 */
[----:B------:R-:W-:Y:S01]  /*a8d0*/  MOV R147, R14 ;  /* 0x0000000e00937202 */ /* 0x000fe20000000f00 */
[----:B------:R-:W-:Y:S02]  /*a8e0*/  IMAD.MOV.U32 R146, RZ, RZ, R32 ;  /* 0x000000ffff927224 */ /* 0x000fe400078e0020 */
[----:B------:R-:W-:Y:S02]  /*a8f0*/  IMAD.MOV.U32 R144, RZ, RZ, R65 ;  /* 0x000000ffff907224 */ /* 0x000fe400078e0041 */
[C---:B------:R-:W-:Y:S01]  /*a900*/  FMUL.FTZ R15, R0.reuse, R151 ;  /* 0x00000097000f7220 */ /* 0x040fe20000410000 */
[C---:B------:R-:W-:Y:S04]  /*a910*/  HMMA.16816.F32 R8, R208.reuse, R20, R8 ;  /* 0x00000014d008723c */ /* 0x040fe80000001808 */
[C---:B------:R-:W-:Y:S01]  /*a920*/  FMUL.FTZ R14, R0.reuse, R150 ;  /* 0x00000096000e7220 */ /* 0x040fe20000410000 */
[----:B------:R-:W-:Y:S01]  /*a930*/  MOV R150, R33 ;  /* 0x0000002100967202 */ /* 0x000fe20000000f00 */
[----:B------:R-:W-:Y:S02]  /*a940*/  IMAD.MOV.U32 R151, RZ, RZ, R53 ;  /* 0x000000ffff977224 */ /* 0x000fe400078e0035 */
[C---:B------:R-:W-:Y:S01]  /*a950*/  FMUL.FTZ R30, R0.reuse, R166 ;  /* 0x000000a6001e7220 */ /* 0x040fe20000410000 */
[----:B------:R-:W-:Y:S02]  /*a960*/  MOV R166, R52 ;  /* 0x0000003400a67202 */ /* 0x000fe40000000f00 */
[-C--:B------:R-:W-:Y:S03]  /*a970*/  HMMA.16816.F32 R12, R208, R22.reuse, R12 ;  /* 0x00000016d00c723c */ /* 0x080fe6000000180c */
[----:B------:R-:W-:Y:S02]  /*a980*/  FMUL.FTZ R42, R0, R178 ;  /* 0x000000b2002a7220 */ /* 0x000fe40000410000 */
[----:B------:R-:W-:Y:S01]  /*a990*/  MUFU.EX2 R178, R215 ;  /* 0x000000d700b27308 */ /* 0x000fe20000000800 */
[----:B------:R-:W-:Y:S02]  /*a9a0*/  FMUL.FTZ R56, R3, R192 ;  /* 0x000000c003387220 */ /* 0x000fe40000410000 */
[C---:B------:R-:W-:Y:S04]  /*a9b0*/  HMMA.16816.F32 R16, R204.reuse, R22, R16 ;  /* 0x00000016cc10723c */ /* 0x040fe80000001810 */
[C---:B------:R-:W-:Y:S01]  /*a9c0*/  FMUL.FTZ R20, R133.reuse, R156 ;  /* 0x0000009c85147220 */ /* 0x040fe20000410000 */
[----:B------:R-:W-:Y:S01]  /*a9d0*/  MOV R156, R50 ;  /* 0x00000032009c7202 */ /* 0x000fe20000000f00 */
[----:B------:R-:W-:Y:S02]  /*a9e0*/  FMUL.FTZ R21, R133, R157 ;  /* 0x0000009d85157220 */ /* 0x000fe40000410000 */
[C---:B------:R-:W-:Y:S01]  /*a9f0*/  FMUL.FTZ R22, R132.reuse, R158 ;  /* 0x0000009e84167220 */ /* 0x040fe20000410000 */
[----:B------:R-:W-:Y:S03]  /*aa00*/  MOV R158, R43 ;  /* 0x0000002b009e7202 */ /* 0x000fe60000000f00 */
[----:B------:R-:W-:Y:S02]  /*aa10*/  FMUL.FTZ R23, R132, R159 ;  /* 0x0000009f84177220 */ /* 0x000fe40000410000 */
[----:B------:R-:W-:Y:S02]  /*aa20*/  FMUL.FTZ R26, R0, R162 ;  /* 0x000000a2001a7220 */ /* 0x000fe40000410000 */
[----:B------:R-:W-:Y:S02]  /*aa30*/  IMAD.MOV.U32 R162, RZ, RZ, R35 ;  /* 0x000000ffffa27224 */ /* 0x000fe400078e0023 */
[----:B------:R-:W-:Y:S01]  /*aa40*/  FMUL.FTZ R35, R132, R171 ;  /* 0x000000ab84237220 */ /* 0x000fe20000410000 */
[-C--:B-1----:R-:W-:Y:S03]  /*aa50*/  HMMA.16816.F32 R20, R204, R36.reuse, R20 ;  /* 0x00000024cc14723c */ /* 0x082fe60000001814 */
[----:B------:R-:W-:Y:S01]  /*aa60*/  MOV R171, R55 ;  /* 0x0000003700ab7202 */ /* 0x000fe20000000f00 */
[----:B------:R-:W-:Y:S01]  /*aa70*/  FMUL.FTZ R27, R0, R163 ;  /* 0x000000a3001b7220 */ /* 0x000fe20000410000 */
[----:B------:R-:W1:Y:S01]  /*aa80*/  LDSM.16.MT88.4 R52, [R228+0x100] ;  /* 0x00010000e434783b */ /* 0x000e620000004200 */
[----:B------:R-:W-:Y:S01]  /*aa90*/  IMAD.MOV.U32 R157, RZ, RZ, R49 ;  /* 0x000000ffff9d7224 */ /* 0x000fe200078e0031 */
[----:B------:R-:W-:Y:S01]  /*aaa0*/  MOV R163, R31 ;  /* 0x0000001f00a37202 */ /* 0x000fe20000000f00 */
[----:B------:R-:W-:Y:S03]  /*aab0*/  FMUL.FTZ R50, R132, R186 ;  /* 0x000000ba84327220 */ /* 0x000fe60000410000 */
[C---:B------:R-:W-:Y:S04]  /*aac0*/  HMMA.16816.F32 R24, R208.reuse, R36, R24 ;  /* 0x00000024d018723c */ /* 0x040fe80000001818 */
[C---:B------:R-:W-:Y:S01]  /*aad0*/  FMUL.FTZ R31, R0.reuse, R167 ;  /* 0x000000a7001f7220 */ /* 0x040fe20000410000 */
[----:B------:R-:W-:Y:S01]  /*aae0*/  MOV R167, R45 ;  /* 0x0000002d00a77202 */ /* 0x000fe20000000f00 */
[----:B------:R-:W-:Y:S02]  /*aaf0*/  FMUL.FTZ R57, R3, R193 ;  /* 0x000000c103397220 */ /* 0x000fe40000410000 */
[C---:B------:R-:W-:Y:S03]  /*ab00*/  FMUL.FTZ R58, R0.reuse, R194 ;  /* 0x000000c2003a7220 */ /* 0x040fe60000410000 */
[-C--:B------:R-:W-:Y:S03]  /*ab10*/  HMMA.16816.F32 R28, R208, R38.reuse, R28 ;  /* 0x00000026d01c723c */ /* 0x080fe6000000181c */
[C---:B------:R-:W-:Y:S01]  /*ab20*/  FMUL.FTZ R32, R133.reuse, R168 ;  /* 0x000000a885207220 */ /* 0x040fe20000410000 */
[----:B------:R-:W-:Y:S01]  /*ab30*/  MOV R168, R63 ;  /* 0x0000003f00a87202 */ /* 0x000fe20000000f00 */
[C---:B------:R-:W-:Y:S02]  /*ab40*/  FMUL.FTZ R33, R133.reuse, R169 ;  /* 0x000000a985217220 */ /* 0x040fe40000410000 */
[----:B------:R-:W-:Y:S02]  /*ab50*/  FMUL.FTZ R59, R0, R195 ;  /* 0x000000c3003b7220 */ /* 0x000fe40000410000 */
[----:B------:R2:W-:Y:S03]  /*ab60*/  MUFU.EX2 R195, R139 ;  /* 0x0000008b00c37308 */ /* 0x0005e60000000800 */
[C---:B------:R-:W-:Y:S04]  /*ab70*/  HMMA.16816.F32 R32, R204.reuse, R38, R32 ;  /* 0x00000026cc20723c */ /* 0x040fe80000001820 */
[C---:B------:R-:W-:Y:S01]  /*ab80*/  FMUL.FTZ R36, R133.reuse, R172 ;  /* 0x000000ac85247220 */ /* 0x040fe20000410000 */
[----:B------:R-:W-:Y:S01]  /*ab90*/  MOV R172, R44 ;  /* 0x0000002c00ac7202 */ /* 0x000fe20000000f00 */
[----:B------:R-:W-:Y:S01]  /*aba0*/  FMUL.FTZ R37, R133, R173 ;  /* 0x000000ad85257220 */ /* 0x000fe20000410000 */
[----:B------:R-:W-:Y:S01]  /*abb0*/  MOV R173, R41 ;  /* 0x0000002900ad7202 */ /* 0x000fe20000000f00 */
[C---:B------:R-:W-:Y:S01]  /*abc0*/  FMUL.FTZ R38, R132.reuse, R174 ;  /* 0x000000ae84267220 */ /* 0x040fe20000410000 */
[----:B------:R-:W-:Y:S03]  /*abd0*/  MOV R174, R66 ;  /* 0x0000004200ae7202 */ /* 0x000fe60000000f00 */
[----:B------:R-:W-:Y:S01]  /*abe0*/  FMUL.FTZ R39, R132, R175 ;  /* 0x000000af84277220 */ /* 0x000fe20000410000 */
[----:B------:R3:W-:Y:S01]  /*abf0*/  MUFU.EX2 R217, R174 ;  /* 0x000000ae00d97308 */ /* 0x0007e20000000800 */
[----:B------:R-:W-:Y:S01]  /*ac00*/  IMAD.MOV.U32 R148, RZ, RZ, R61 ;  /* 0x000000ffff947224 */ /* 0x000fe200078e003d */
[----:B------:R-:W-:Y:S01]  /*ac10*/  MOV R175, R170 ;  /* 0x000000aa00af7202 */ /* 0x000fe20000000f00 */
[C---:B------:R-:W-:Y:S01]  /*ac20*/  FMUL.FTZ R60, R3.reuse, R196 ;  /* 0x000000c4033c7220 */ /* 0x040fe20000410000 */
[----:B------:R-:W-:Y:S01]  /*ac30*/  MOV R170, R162 ;  /* 0x000000a200aa7202 */ /* 0x000fe20000000f00 */
[C---:B------:R-:W-:Y:S01]  /*ac40*/  FMUL.FTZ R61, R3.reuse, R197 ;  /* 0x000000c5033d7220 */ /* 0x040fe20000410000 */
[-C--:B-1----:R-:W-:Y:S03]  /*ac50*/  HMMA.16816.F32 R36, R204, R52.reuse, R36 ;  /* 0x00000034cc24723c */ /* 0x082fe60000001824 */
[C---:B------:R-:W-:Y:S01]  /*ac60*/  FMUL.FTZ R41, R3.reuse, R177 ;  /* 0x000000b103297220 */ /* 0x040fe20000410000 */
[----:B------:R-:W-:Y:S01]  /*ac70*/  MOV R162, R149 ;  /* 0x0000009500a27202 */ /* 0x000fe20000000f00 */
[C---:B------:R-:W-:Y:S01]  /*ac80*/  FMUL.FTZ R43, R0.reuse, R179 ;  /* 0x000000b3002b7220 */ /* 0x040fe20000410000 */
[----:B------:R-:W-:Y:S01]  /*ac90*/  MUFU.EX2 R196, R213 ;  /* 0x000000d500c47308 */ /* 0x000fe20000000800 */
[----:B------:R-:W-:Y:S01]  /*aca0*/  IMAD.MOV.U32 R149, RZ, RZ, R131 ;  /* 0x000000ffff957224 */ /* 0x000fe200078e0083 */
[----:B------:R-:W-:Y:S01]  /*acb0*/  MOV R177, R171 ;  /* 0x000000ab00b17202 */ /* 0x000fe20000000f00 */
[----:B------:R-:W4:Y:S03]  /*acc0*/  LDL.LU R131, [R1+0x80] ;  /* 0x0000800001837983 */ /* 0x000f260000300800 */
[C---:B------:R-:W-:Y:S01]  /*acd0*/  HMMA.16816.F32 R40, R208.reuse, R52, R40 ;  /* 0x00000034d028723c */ /* 0x040fe20000001828 */
[----:B--2---:R-:W2:Y:S03]  /*ace0*/  LDL.LU R139, [R1+0x10] ;  /* 0x00001000018b7983 */ /* 0x004ea60000300800 */
[C---:B------:R-:W-:Y:S01]  /*acf0*/  FMUL.FTZ R44, R3.reuse, R180 ;  /* 0x000000b4032c7220 */ /* 0x040fe20000410000 */
[----:B------:R-:W-:Y:S01]  /*ad00*/  MOV R184, R177 ;  /* 0x000000b100b87202 */ /* 0x000fe20000000f00 */
[----:B------:R-:W-:Y:S01]  /*ad10*/  FMUL.FTZ R45, R3, R181 ;  /* 0x000000b5032d7220 */ /* 0x000fe20000410000 */
[----:B------:R-:W-:Y:S01]  /*ad20*/  MUFU.EX2 R177, R221 ;  /* 0x000000dd00b17308 */ /* 0x000fe20000000800 */
[C---:B------:R-:W-:Y:S01]  /*ad30*/  FMUL.FTZ R46, R0.reuse, R182 ;  /* 0x000000b6002e7220 */ /* 0x040fe20000410000 */
[----:B------:R-:W-:Y:S03]  /*ad40*/  MOV R182, R173 ;  /* 0x000000ad00b67202 */ /* 0x000fe60000000f00 */
[C---:B------:R-:W-:Y:S01]  /*ad50*/  FMUL.FTZ R47, R0.reuse, R183 ;  /* 0x000000b7002f7220 */ /* 0x040fe20000410000 */
[----:B------:R-:W-:Y:S01]  /*ad60*/  MOV R173, R168 ;  /* 0x000000a800ad7202 */ /* 0x000fe20000000f00 */
[C---:B------:R-:W-:Y:S02]  /*ad70*/  FMUL.FTZ R52, R133.reuse, R188 ;  /* 0x000000bc85347220 */ /* 0x040fe40000410000 */
[C---:B------:R-:W-:Y:S01]  /*ad80*/  FMUL.FTZ R53, R133.reuse, R189 ;  /* 0x000000bd85357220 */ /* 0x040fe20000410000 */
[----:B------:R-:W-:Y:S01]  /*ad90*/  MUFU.EX2 R180, R214 ;  /* 0x000000d600b47308 */ /* 0x000fe20000000800 */
[----:B------:R-:W-:Y:S01]  /*ada0*/  FMUL.FTZ R63, R0, R199 ;  /* 0x000000c7003f7220 */ /* 0x000fe20000410000 */
[-C--:B------:R-:W-:Y:S03]  /*adb0*/  HMMA.16816.F32 R44, R208, R54.reuse, R44 ;  /* 0x00000036d02c723c */ /* 0x080fe6000000182c */
[C---:B------:R-:W-:Y:S01]  /*adc0*/  FMUL.FTZ R49, R133.reuse, R185 ;  /* 0x000000b985317220 */ /* 0x040fe20000410000 */
[----:B------:R-:W-:Y:S01]  /*add0*/  MOV R185, R173 ;  /* 0x000000ad00b97202 */ /* 0x000fe20000000f00 */
[----:B------:R-:W-:Y:S02]  /*ade0*/  IMAD.MOV.U32 R159, RZ, RZ, R67 ;  /* 0x000000ffff9f7224 */ /* 0x000fe400078e0043 */
[----:B------:R-:W-:Y:S01]  /*adf0*/  FMUL.FTZ R65, R133, R201 ;  /* 0x000000c985417220 */ /* 0x000fe20000410000 */
[----:B------:R1:W-:Y:S01]  /*ae00*/  MUFU.EX2 R214, R182 ;  /* 0x000000b600d67308 */ /* 0x0003e20000000800 */
[----:B------:R-:W-:Y:S01]  /*ae10*/  FMUL.FTZ R66, R132, R202 ;  /* 0x000000ca84427220 */ /* 0x000fe20000410000 */
[C---:B------:R-:W-:Y:S04]  /*ae20*/  HMMA.16816.F32 R48, R204.reuse, R54, R48 ;  /* 0x00000036cc30723c */ /* 0x040fe80000001830 */
[----:B------:R-:W-:Y:S01]  /*ae30*/  IMAD.MOV.U32 R169, RZ, RZ, R62 ;  /* 0x000000ffffa97224 */ /* 0x000fe200078e003e */
[----:B------:R-:W-:Y:S01]  /*ae40*/  MOV R201, R148 ;  /* 0x0000009400c97202 */ /* 0x000fe20000000f00 */
[----:B------:R-:W-:Y:S02]  /*ae50*/  FMUL.FTZ R62, R0, R198 ;  /* 0x000000c6003e7220 */ /* 0x000fe40000410000 */
[C---:B------:R-:W-:Y:S01]  /*ae60*/  FMUL.FTZ R54, R132.reuse, R190 ;  /* 0x000000be84367220 */ /* 0x040fe20000410000 */
[----:B------:R-:W-:Y:S03]  /*ae70*/  MUFU.EX2 R173, R223 ;  /* 0x000000df00ad7308 */ /* 0x000fe60000000800 */
[C---:B------:R-:W-:Y:S01]  /*ae80*/  FMUL.FTZ R55, R132.reuse, R191 ;  /* 0x000000bf84377220 */ /* 0x040fe20000410000 */
[----:B------:R-:W-:Y:S01]  /*ae90*/  MOV R190, R185 ;  /* 0x000000b900be7202 */ /* 0x000fe20000000f00 */
[----:B------:R-:W-:Y:S02]  /*aea0*/  FMUL.FTZ R67, R132, R203 ;  /* 0x000000cb84437220 */ /* 0x000fe40000410000 */
[C---:B------:R-:W-:Y:S02]  /*aeb0*/  FMUL.FTZ R72, R3.reuse, R72 ;  /* 0x0000004803487220 */ /* 0x040fe40000410000 */
[C---:B------:R-:W-:Y:S01]  /*aec0*/  FMUL.FTZ R73, R3.reuse, R73 ;  /* 0x0000004903497220 */ /* 0x040fe20000410000 */
[-C--:B------:R-:W-:Y:S01]  /*aed0*/  HMMA.16816.F32 R52, R204, R140.reuse, R52 ;  /* 0x0000008ccc34723c */ /* 0x080fe20000001834 */
[----:B------:R-:W-:Y:S02]  /*aee0*/  MUFU.EX2 R202, R201 ;  /* 0x000000c900ca7308 */ /* 0x000fe40000000800 */
[C---:B------:R-:W-:Y:S02]  /*aef0*/  FMUL.FTZ R74, R0.reuse, R74 ;  /* 0x0000004a004a7220 */ /* 0x040fe40000410000 */
[C---:B------:R-:W-:Y:S02]  /*af00*/  FMUL.FTZ R75, R0.reuse, R75 ;  /* 0x0000004b004b7220 */ /* 0x040fe40000410000 */
[C---:B------:R-:W-:Y:S01]  /*af10*/  FMUL.FTZ R76, R3.reuse, R76 ;  /* 0x0000004c034c7220 */ /* 0x040fe20000410000 */
[C---:B------:R-:W-:Y:S03]  /*af20*/  HMMA.16816.F32 R56, R208.reuse, R140, R56 ;  /* 0x0000008cd038723c */ /* 0x040fe60000001838 */
[----:B------:R-:W-:Y:S01]  /*af30*/  MUFU.EX2 R199, R138 ;  /* 0x0000008a00c77308 */ /* 0x000fe20000000800 */
[C---:B------:R-:W-:Y:S02]  /*af40*/  FMUL.FTZ R77, R3.reuse, R77 ;  /* 0x0000004d034d7220 */ /* 0x040fe40000410000 */
[C---:B------:R-:W-:Y:S02]  /*af50*/  FMUL.FTZ R78, R0.reuse, R78 ;  /* 0x0000004e004e7220 */ /* 0x040fe40000410000 */
[-C--:B------:R-:W-:Y:S04]  /*af60*/  HMMA.16816.F32 R60, R208, R142.reuse, R60 ;  /* 0x0000008ed03c723c */ /* 0x080fe8000000183c */
[----:B------:R-:W-:Y:S01]  /*af70*/  FMUL.FTZ R79, R0, R79 ;  /* 0x0000004f004f7220 */ /* 0x000fe20000410000 */
[----:B------:R1:W-:Y:S01]  /*af80*/  MUFU.EX2 R179, R216 ;  /* 0x000000d800b37308 */ /* 0x0003e20000000800 */
[C---:B------:R-:W-:Y:S02]  /*af90*/  FMUL.FTZ R82, R132.reuse, R82 ;  /* 0x0000005284527220 */ /* 0x040fe40000410000 */
[C---:B------:R-:W-:Y:S01]  /*afa0*/  HMMA.16816.F32 R64, R204.reuse, R142, R64 ;  /* 0x0000008ecc40723c */ /* 0x040fe20000001840 */
[----:B------:R-:W1:Y:S03]  /*afb0*/  LDSM.16.MT88.4 R140, [R225+0x2100] ;  /* 0x00210000e18c783b */ /* 0x000e660000004200 */
[C---:B------:R-:W-:Y:S02]  /*afc0*/  FMUL.FTZ R83, R132.reuse, R83 ;  /* 0x0000005384537220 */ /* 0x040fe40000410000 */
[C---:B------:R-:W-:Y:S02]  /*afd0*/  FMUL.FTZ R86, R132.reuse, R86 ;  /* 0x0000005684567220 */ /* 0x040fe40000410000 */
[----:B------:R-:W-:Y:S04]  /*afe0*/  FMUL.FTZ R87, R132, R87 ;  /* 0x0000005784577220 */ /* 0x000fe80000410000 */
        /* <DEDUP_REMOVED lines=9> */
[C---:B------:R-:W-:Y:S02]  /*b080*/  FMUL.FTZ R99, R132.reuse, R99 ;  /* 0x0000006384637220 */ /* 0x040fe40000410000 */
[C---:B------:R-:W-:Y:S02]  /*b090*/  FMUL.FTZ R100, R133.reuse, R100 ;  /* 0x0000006485647220 */ /* 0x040fe40000410000 */
[----:B------:R-:W-:Y:S02]  /*b0a0*/  FMUL.FTZ R101, R133, R101 ;  /* 0x0000006585657220 */ /* 0x000fe40000410000 */
[C---:B------:R-:W-:Y:S02]  /*b0b0*/  FMUL.FTZ R102, R132.reuse, R102 ;  /* 0x0000006684667220 */ /* 0x040fe40000410000 */
[----:B------:R-:W-:Y:S02]  /*b0c0*/  FMUL.FTZ R103, R132, R103 ;  /* 0x0000006784677220 */ /* 0x000fe40000410000 */
[C---:B------:R-:W-:Y:S01]  /*b0d0*/  FMUL.FTZ R104, R3.reuse, R104 ;  /* 0x0000006803687220 */ /* 0x040fe20000410000 */
[-C--:B-1----:R-:W-:Y:S03]  /*b0e0*/  HMMA.16816.F32 R68, R204, R140.reuse, R68 ;  /* 0x0000008ccc44723c */ /* 0x082fe60000001844 */
[C---:B------:R-:W-:Y:S02]  /*b0f0*/  FMUL.FTZ R105, R3.reuse, R105 ;  /* 0x0000006903697220 */ /* 0x040fe40000410000 */
[C---:B------:R-:W-:Y:S02]  /*b100*/  FMUL.FTZ R106, R0.reuse, R106 ;  /* 0x0000006a006a7220 */ /* 0x040fe40000410000 */
[C---:B------:R-:W-:Y:S01]  /*b110*/  FMUL.FTZ R107, R0.reuse, R107 ;  /* 0x0000006b006b7220 */ /* 0x040fe20000410000 */
[C---:B------:R-:W-:Y:S04]  /*b120*/  HMMA.16816.F32 R72, R208.reuse, R140, R72 ;  /* 0x0000008cd048723c */ /* 0x040fe80000001848 */
[C---:B------:R-:W-:Y:S02]  /*b130*/  FMUL.FTZ R108, R3.reuse, R108 ;  /* 0x0000006c036c7220 */ /* 0x040fe40000410000 */
[----:B------:R-:W-:Y:S02]  /*b140*/  FMUL.FTZ R109, R3, R109 ;  /* 0x0000006d036d7220 */ /* 0x000fe40000410000 */
[-C--:B------:R-:W-:Y:S04]  /*b150*/  HMMA.16816.F32 R76, R208, R142.reuse, R76 ;  /* 0x0000008ed04c723c */ /* 0x080fe8000000184c */
[C---:B------:R-:W-:Y:S02]  /*b160*/  FMUL.FTZ R110, R0.reuse, R110 ;  /* 0x0000006e006e7220 */ /* 0x040fe40000410000 */
[----:B------:R-:W-:Y:S02]  /*b170*/  FMUL.FTZ R111, R0, R111 ;  /* 0x0000006f006f7220 */ /* 0x000fe40000410000 */
[C---:B------:R-:W-:Y:S01]  /*b180*/  HMMA.16816.F32 R80, R204.reuse, R142, R80 ;  /* 0x0000008ecc50723c */ /* 0x040fe20000001850 */
[----:B------:R-:W1:Y:S03]  /*b190*/  LDSM.16.MT88.4 R140, [R226+0x2100] ;  /* 0x00210000e28c783b */ /* 0x000e660000004200 */
[C---:B------:R-:W-:Y:S02]  /*b1a0*/  FMUL.FTZ R112, R133.reuse, R112 ;  /* 0x0000007085707220 */ /* 0x040fe40000410000 */
[C---:B------:R-:W-:Y:S02]  /*b1b0*/  FMUL.FTZ R113, R133.reuse, R113 ;  /* 0x0000007185717220 */ /* 0x040fe40000410000 */
[C---:B------:R-:W-:Y:S04]  /*b1c0*/  FMUL.FTZ R114, R132.reuse, R114 ;  /* 0x0000007284727220 */ /* 0x040fe80000410000 */
[C---:B------:R-:W-:Y:S02]  /*b1d0*/  FMUL.FTZ R115, R132.reuse, R115 ;  /* 0x0000007384737220 */ /* 0x040fe40000410000 */
[C---:B------:R-:W-:Y:S02]  /*b1e0*/  FMUL.FTZ R118, R132.reuse, R118 ;  /* 0x0000007684767220 */ /* 0x040fe40000410000 */
[C---:B------:R-:W-:Y:S02]  /*b1f0*/  FMUL.FTZ R119, R132.reuse, R119 ;  /* 0x0000007784777220 */ /* 0x040fe40000410000 */
[----:B------:R-:W-:Y:S02]  /*b200*/  FMUL.FTZ R130, R132, R130 ;  /* 0x0000008284827220 */ /* 0x000fe40000410000 */
[----:B------:R-:W-:Y:S01]  /*b210*/  IMAD.MOV.U32 R181, RZ, RZ, R172 ;  /* 0x000000ffffb57224 */ /* 0x000fe200078e00ac */
[----:B------:R-:W-:Y:S01]  /*b220*/  MOV R172, R167 ;  /* 0x000000a700ac7202 */ /* 0x000fe20000000f00 */
[----:B---3--:R-:W-:Y:S01]  /*b230*/  IMAD.MOV.U32 R174, RZ, RZ, R169 ;  /* 0x000000ffffae7224 */ /* 0x008fe200078e00a9 */
        /* <DEDUP_REMOVED lines=8> */
[----:B------:R-:W3:Y:S01]  /*b2c0*/  MUFU.EX2 R175, R220 ;  /* 0x000000dc00af7308 */ /* 0x000ee20000000800 */
[----:B------:R-:W-:Y:S01]  /*b2d0*/  MOV R183, R181 ;  /* 0x000000b500b77202 */ /* 0x000fe20000000f00 */
[----:B------:R-:W-:Y:S01]  /*b2e0*/  IMAD.MOV.U32 R192, RZ, RZ, R190 ;  /* 0x000000ffffc07224 */ /* 0x000fe200078e00be */
[----:B------:R-:W-:Y:S01]  /*b2f0*/  MOV R182, R174 ;  /* 0x000000ae00b67202 */ /* 0x000fe20000000f00 */
[C---:B------:R-:W-:Y:S01]  /*b300*/  FMUL.FTZ R116, R133.reuse, R116 ;  /* 0x0000007485747220 */ /* 0x040fe20000410000 */
[----:B------:R-:W-:Y:S01]  /*b310*/  MOV R185, R169 ;  /* 0x000000a900b97202 */ /* 0x000fe20000000f00 */
[----:B------:R-:W-:Y:S01]  /*b320*/  FMUL.FTZ R117, R133, R117 ;  /* 0x0000007585757220 */ /* 0x000fe20000410000 */
[----:B------:R-:W-:Y:S01]  /*b330*/  MOV R169, R155 ;  /* 0x0000009b00a97202 */ /* 0x000fe20000000f00 */
[C---:B------:R-:W-:Y:S01]  /*b340*/  FMUL.FTZ R120, R3.reuse, R120 ;  /* 0x0000007803787220 */ /* 0x040fe20000410000 */
[----:B------:R-:W-:Y:S01]  /*b350*/  MOV R200, R150 ;  /* 0x0000009600c87202 */ /* 0x000fe20000000f00 */
[-C--:B-1----:R-:W-:Y:S01]  /*b360*/  HMMA.16816.F32 R84, R204, R140.reuse, R84 ;  /* 0x0000008ccc54723c */ /* 0x082fe20000001854 */
[----:B------:R1:W1:Y:S02]  /*b370*/  MUFU.EX2 R174, R222 ;  /* 0x000000de00ae7308 */ /* 0x0002640000000800 */
[----:B------:R-:W-:Y:S01]  /*b380*/  MOV R197, R185 ;  /* 0x000000b900c57202 */ /* 0x000fe20000000f00 */
[----:B------:R-:W-:Y:S01]  /*b390*/  FMUL.FTZ R121, R3, R121 ;  /* 0x0000007903797220 */ /* 0x000fe20000410000 */
[----:B------:R-:W-:Y:S01]  /*b3a0*/  MOV R216, R192 ;  /* 0x000000c000d87202 */ /* 0x000fe20000000f00 */
[C---:B------:R-:W-:Y:S01]  /*b3b0*/  FMUL.FTZ R122, R0.reuse, R122 ;  /* 0x0000007a007a7220 */ /* 0x040fe20000410000 */
[----:B------:R-:W-:Y:S01]  /*b3c0*/  MOV R188, R172 ;  /* 0x000000ac00bc7202 */ /* 0x000fe20000000f00 */
[C---:B------:R-:W-:Y:S03]  /*b3d0*/  HMMA.16816.F32 R88, R208.reuse, R140, R88 ;  /* 0x0000008cd058723c */ /* 0x040fe60000001858 */
[----:B------:R-:W-:Y:S01]  /*b3e0*/  MUFU.EX2 R181, R219 ;  /* 0x000000db00b57308 */ /* 0x000fe20000000800 */
[C---:B------:R-:W-:Y:S01]  /*b3f0*/  FMUL.FTZ R123, R0.reuse, R123 ;  /* 0x0000007b007b7220 */ /* 0x040fe20000410000 */
[----:B---3--:R-:W-:Y:S01]  /*b400*/  F2FP.PACK_AB R148, R175, R173 ;  /* 0x000000adaf94723e */ /* 0x008fe200000000ff */
[C---:B------:R-:W-:Y:S02]  /*b410*/  FMUL.FTZ R124, R3.reuse, R124 ;  /* 0x0000007c037c7220 */ /* 0x040fe40000410000 */
[-C--:B------:R-:W-:Y:S04]  /*b420*/  HMMA.16816.F32 R92, R208, R142.reuse, R92 ;  /* 0x0000008ed05c723c */ /* 0x080fe8000000185c */
[----:B------:R-:W-:Y:S01]  /*b430*/  FMUL.FTZ R125, R3, R125 ;  /* 0x0000007d037d7220 */ /* 0x000fe20000410000 */
[----:B------:R-:W-:Y:S01]  /*b440*/  MUFU.EX2 R203, R200 ;  /* 0x000000c800cb7308 */ /* 0x000fe20000000800 */
[C---:B------:R-:W-:Y:S02]  /*b450*/  FMUL.FTZ R126, R0.reuse, R126 ;  /* 0x0000007e007e7220 */ /* 0x040fe40000410000 */
[C---:B------:R-:W-:Y:S01]  /*b460*/  HMMA.16816.F32 R96, R204.reuse, R142, R96 ;  /* 0x0000008ecc60723c */ /* 0x040fe20000001860 */
[----:B------:R-:W3:Y:S03]  /*b470*/  LDSM.16.MT88.4 R140, [R228+0x2100] ;  /* 0x00210000e48c783b */ /* 0x000ee60000004200 */
[----:B------:R-:W-:Y:S02]  /*b480*/  FMUL.FTZ R127, R0, R127 ;  /* 0x0000007f007f7220 */ /* 0x000fe40000410000 */
[----:B------:R-:W-:Y:S01]  /*b490*/  IMAD.MOV.U32 R171, RZ, RZ, R163 ;  /* 0x000000ffffab7224 */ /* 0x000fe200078e00a3 */
[----:B------:R-:W-:Y:S01]  /*b4a0*/  MUFU.EX2 R201, R197 ;  /* 0x000000c500c97308 */ /* 0x000fe20000000800 */
[----:B------:R-:W-:Y:S01]  /*b4b0*/  MOV R163, R151 ;  /* 0x0000009700a37202 */ /* 0x000fe20000000f00 */
[----:B-1----:R-:W-:Y:S03]  /*b4c0*/  LDSM.16.MT88.4 R220, [R228+0x3900] ;  /* 0x00390000e4dc783b */ /* 0x002fe60000004200 */
[----:B------:R-:W-:Y:S01]  /*b4d0*/  MOV R151, R145 ;  /* 0x0000009100977202 */ /* 0x000fe20000000f00 */
[----:B------:R-:W-:Y:S01]  /*b4e0*/  IMAD.MOV.U32 R187, RZ, RZ, R171 ;  /* 0x000000ffffbb7224 */ /* 0x000fe200078e00ab */
[----:B------:R-:W-:Y:S01]  /*b4f0*/  MOV R171, R167 ;  /* 0x000000a700ab7202 */ /* 0x000fe20000000f00 */
[----:B------:R-:W-:Y:S01]  /*b500*/  IMAD.MOV.U32 R167, RZ, RZ, R154 ;  /* 0x000000ffffa77224 */ /* 0x000fe200078e009a */
[----:B------:R-:W-:Y:S01]  /*b510*/  MOV R198, R151 ;  /* 0x0000009700c67202 */ /* 0x000fe20000000f00 */
[----:B------:R-:W-:Y:S01]  /*b520*/  LDSM.16.MT88.4 R144, [R225+0x900] ;  /* 0x00090000e190783b */ /* 0x000fe20000004200 */
[----:B------:R-:W-:Y:S01]  /*b530*/  MUFU.EX2 R192, R160 ;  /* 0x000000a000c07308 */ /* 0x000fe20000000800 */
[----:B------:R-:W-:Y:S01]  /*b540*/  MOV R193, R187 ;  /* 0x000000bb00c17202 */ /* 0x000fe20000000f00 */
[C---:B------:R-:W-:Y:S01]  /*b550*/  FMUL.FTZ R128, R133.reuse, R128 ;  /* 0x0000008085807220 */ /* 0x040fe20000410000 */
[----:B------:R-:W-:Y:S01]  /*b560*/  MOV R187, R157 ;  /* 0x0000009d00bb7202 */ /* 0x000fe20000000f00 */
[----:B------:R-:W-:Y:S01]  /*b570*/  FMUL.FTZ R129, R133, R129 ;  /* 0x0000008185817220 */ /* 0x000fe20000410000 */
[----:B------:R-:W-:Y:S01]  /*b580*/  MOV R194, R171 ;  /* 0x000000ab00c27202 */ /* 0x000fe20000000f00 */
[----:B------:R-:W-:Y:S02]  /*b590*/  IMAD.MOV.U32 R171, RZ, RZ, R156 ;  /* 0x000000ffffab7224 */ /* 0x000fe400078e009c */
[----:B------:R-:W-:Y:S01]  /*b5a0*/  IMAD.MOV.U32 R189, RZ, RZ, R186 ;  /* 0x000000ffffbd7224 */ /* 0x000fe200078e00ba */
[----:B------:R-:W-:Y:S01]  /*b5b0*/  MOV R186, R170 ;  /* 0x000000aa00ba7202 */ /* 0x000fe20000000f00 */
[----:B------:R1:W-:Y:S01]  /*b5c0*/  MUFU.EX2 R200, R198 ;  /* 0x000000c600c87308 */ /* 0x0003e20000000800 */
[----:B------:R-:W-:Y:S01]  /*b5d0*/  MOV R170, R163 ;  /* 0x000000a300aa7202 */ /* 0x000fe20000000f00 */
[----:B------:R-:W-:Y:S01]  /*b5e0*/  IMAD.MOV.U32 R163, RZ, RZ, R159 ;  /* 0x000000ffffa37224 */ /* 0x000fe200078e009f */
[----:B------:R-:W-:Y:S01]  /*b5f0*/  MOV R159, R153 ;  /* 0x00000099009f7202 */ /* 0x000fe20000000f00 */
[----:B------:R-:W-:Y:S01]  /*b600*/  IMAD.MOV.U32 R172, RZ, RZ, R168 ;  /* 0x000000ffffac7224 */ /* 0x000fe200078e00a8 */
[----:B------:R-:W-:Y:S02]  /*b610*/  MOV R168, R158 ;  /* 0x0000009e00a87202 */ /* 0x000fe40000000f00 */
[----:B------:R-:W-:Y:S01]  /*b620*/  MOV R158, R152 ;  /* 0x00000098009e7202 */ /* 0x000fe20000000f00 */
[----:B------:R-:W-:Y:S01]  /*b630*/  IMAD.MOV.U32 R190, RZ, RZ, R172 ;  /* 0x000000ffffbe7224 */ /* 0x000fe200078e00ac */
[----:B------:R-:W-:Y:S01]  /*b640*/  LDSM.16.MT88.4 R152, [R226+0x900] ;  /* 0x00090000e298783b */ /* 0x000fe20000004200 */
[----:B------:R-:W-:Y:S01]  /*b650*/  MUFU.EX2 R187, R187 ;  /* 0x000000bb00bb7308 */ /* 0x000fe20000000800 */
[----:B------:R-:W-:Y:S01]  /*b660*/  MOV R185, R158 ;  /* 0x0000009e00b97202 */ /* 0x000fe20000000f00 */
[----:B------:R-:W-:Y:S01]  /*b670*/  IMAD.MOV.U32 R172, RZ, RZ, R149 ;  /* 0x000000ffffac7224 */ /* 0x000fe200078e0095 */
[-C--:B---3--:R-:W-:Y:S03]  /*b680*/  HMMA.16816.F32 R100, R204, R140.reuse, R100 ;  /* 0x0000008ccc64723c */ /* 0x088fe60000001864 */
[----:B------:R-:W-:Y:S02]  /*b690*/  F2FP.PACK_AB R149, R177, R174 ;  /* 0x000000aeb195723e */ /* 0x000fe400000000ff */
[----:B------:R-:W-:Y:S01]  /*b6a0*/  MOV R191, R170 ;  /* 0x000000aa00bf7202 */ /* 0x000fe20000000f00 */
[----:B------:R-:W-:Y:S01]  /*b6b0*/  IMAD.MOV.U32 R170, RZ, RZ, R159 ;  /* 0x000000ffffaa7224 */ /* 0x000fe200078e009f */
[----:B------:R-:W-:Y:S01]  /*b6c0*/  MUFU.EX2 R185, R185 ;  /* 0x000000b900b97308 */ /* 0x000fe20000000800 */
[C---:B------:R-:W-:Y:S01]  /*b6d0*/  HMMA.16816.F32 R104, R208.reuse, R140, R104 ;  /* 0x0000008cd068723c */ /* 0x040fe20000001868 */
[----:B------:R-:W-:Y:S03]  /*b6e0*/  LDSM.16.MT88.4 R156, [R228+0x900] ;  /* 0x00090000e49c783b */ /* 0x000fe60000004200 */
[----:B-1----:R-:W-:Y:S01]  /*b6f0*/  IMAD.MOV.U32 R198, RZ, RZ, R189 ;  /* 0x000000ffffc67224 */ /* 0x002fe200078e00bd */
[----:B------:R-:W-:Y:S03]  /*b700*/  MOV R197, R184 ;  /* 0x000000b800c57202 */ /* 0x000fe60000000f00 */
[-C--:B------:R-:W-:Y:S01]  /*b710*/  HMMA.16816.F32 R108, R208, R142.reuse, R108 ;  /* 0x0000008ed06c723c */ /* 0x080fe2000000186c */
[----:B------:R1:W-:Y:S07]  /*b720*/  MUFU.EX2 R184, R172 ;  /* 0x000000ac00b87308 */ /* 0x0003ee0000000800 */
[C---:B------:R-:W-:Y:S01]  /*b730*/  HMMA.16816.F32 R112, R204.reuse, R142, R112 ;  /* 0x0000008ecc70723c */ /* 0x040fe20000001870 */
[----:B------:R-:W3:Y:S02]  /*b740*/  LDSM.16.MT88.4 R140, [R227+0x2100] ;  /* 0x00210000e38c783b */ /* 0x000ee40000004200 */
[----:B------:R-:W-:Y:S10]  /*b750*/  MUFU.EX2 R186, R186 ;  /* 0x000000ba00ba7308 */ /* 0x000ff40000000800 */
[----:B------:R2:W-:Y:S01]  /*b760*/  MUFU.EX2 R189, R170 ;  /* 0x000000aa00bd7308 */ /* 0x0005e20000000800 */
[----:B-1----:R-:W-:Y:S02]  /*b770*/  MOV R172, R169 ;  /* 0x000000a900ac7202 */ /* 0x002fe40000000f00 */
[----:B------:R-:W-:Y:S07]  /*b780*/  MOV R169, R162 ;  /* 0x000000a200a97202 */ /* 0x000fee0000000f00 */
[----:B------:R-:W-:Y:S01]  /*b790*/  MUFU.EX2 R191, R191 ;  /* 0x000000bf00bf7308 */ /* 0x000fe20000000800 */
[----:B----4-:R-:W-:Y:S09]  /*b7a0*/  FMUL.FTZ R131, R132, R131 ;  /* 0x0000008384837220 */ /* 0x010ff20000410000 */
[----:B------:R-:W-:Y:S01]  /*b7b0*/  MUFU.EX2 R194, R194 ;  /* 0x000000c200c27308 */ /* 0x000fe20000000800 */
[----:B--2---:R-:W-:Y:S01]  /*b7c0*/  FFMA.FTZ R133, R133, R139, R249 ;  /* 0x0000008b85857223 */ /* 0x004fe200000100f9 */
[----:B------:R-:W-:Y:S01]  /*b7d0*/  MOV R170, R163 ;  /* 0x000000a300aa7202 */ /* 0x000fe20000000f00 */
[-C--:B---3--:R-:W-:Y:S07]  /*b7e0*/  HMMA.16816.F32 R116, R204, R140.reuse, R116 ;  /* 0x0000008ccc74723c */ /* 0x088fee0000001874 */
[----:B------:R-:W-:Y:S01]  /*b7f0*/  MUFU.EX2 R190, R190 ;  /* 0x000000be00be7308 */ /* 0x000fe20000000800 */
[C---:B------:R-:W-:Y:S09]  /*b800*/  HMMA.16816.F32 R120, R208.reuse, R140, R120 ;  /* 0x0000008cd078723c */ /* 0x040ff20000001878 */
[----:B------:R-:W-:Y:S03]  /*b810*/  MUFU.EX2 R188, R188 ;  /* 0x000000bc00bc7308 */ /* 0x000fe60000000800 */
[----:B------:R-:W-:Y:S01]  /*b820*/  F2FP.PACK_AB R140, R179, R176 ;  /* 0x000000b0b38c723e */ /* 0x000fe200000000ff */
[-C--:B------:R-:W-:Y:S03]  /*b830*/  HMMA.16816.F32 R124, R208, R142.reuse, R124 ;  /* 0x0000008ed07c723c */ /* 0x080fe6000000187c */
[----:B------:R-:W-:Y:S03]  /*b840*/  F2FP.PACK_AB R141, R180, R178 ;  /* 0x000000b2b48d723e */ /* 0x000fe600000000ff */
[----:B------:R1:W2:Y:S02]  /*b850*/  MUFU.EX2 R210, R2 ;  /* 0x0000000200d27308 */ /* 0x0002a40000000800 */
[----:B------:R-:W-:Y:S07]  /*b860*/  HMMA.16816.F32 R128, R204, R142, R128 ;  /* 0x0000008ecc80723c */ /* 0x000fee0000001880 */
[----:B------:R-:W-:Y:S01]  /*b870*/  F2FP.PACK_AB R142, R217, R195 ;  /* 0x000000c3d98e723e */ /* 0x000fe200000000ff */
[----:B------:R-:W3:Y:S01]  /*b880*/  MUFU.EX2 R211, R218 ;  /* 0x000000da00d37308 */ /* 0x000ee20000000800 */
[----:B------:R-:W-:Y:S07]  /*b890*/  F2FP.PACK_AB R143, R214, R196 ;  /* 0x000000c4d68f723e */ /* 0x000fee00000000ff */
[-C--:B------:R-:W-:Y:S02]  /*b8a0*/  HMMA.16816.F32 R4, R140, R144.reuse, R4 ;  /* 0x000000908c04723c */ /* 0x080fe40000001804 */
[----:B------:R-:W4:Y:S01]  /*b8b0*/  MUFU.EX2 R209, R193 ;  /* 0x000000c100d17308 */ /* 0x000f220000000800 */
[----:B-1----:R-:W4:Y:S02]  /*b8c0*/  LDL.LU R2, [R1+0x18] ;  /* 0x0000180001027983 */ /* 0x002f240000300800 */
[----:B--2---:R-:W-:Y:S07]  /*b8d0*/  F2FP.PACK_AB R151, R210, R199 ;  /* 0x000000c7d297723e */ /* 0x004fee00000000ff */
[----:B------:R1:W2:Y:S01]  /*b8e0*/  MUFU.EX2 R193, R171 ;  /* 0x000000ab00c17308 */ /* 0x0002a20000000800 */
[----:B---3--:R-:W-:Y:S07]  /*b8f0*/  F2FP.PACK_AB R150, R211, R181 ;  /* 0x000000b5d396723e */ /* 0x008fee00000000ff */
[C---:B------:R-:W-:Y:S08]  /*b900*/  HMMA.16816.F32 R8, R148.reuse, R144, R8 ;  /* 0x000000909408723c */ /* 0x040ff00000001808 */
[-C--:B------:R-:W-:Y:S04]  /*b910*/  HMMA.16816.F32 R12, R148, R146.reuse, R12 ;  /* 0x00000092940c723c */ /* 0x080fe8000000180c */
[----:B-1----:R-:W-:Y:S02]  /*b920*/  IMAD.MOV.U32 R171, RZ, RZ, R168 ;  /* 0x000000ffffab7224 */ /* 0x002fe400078e00a8 */
[----:B------:R-:W-:Y:S02]  /*b930*/  IMAD.MOV.U32 R168, RZ, RZ, R161 ;  /* 0x000000ffffa87224 */ /* 0x000fe400078e00a1 */
[C---:B------:R-:W-:Y:S01]  /*b940*/  HMMA.16816.F32 R16, R140.reuse, R146, R16 ;  /* 0x000000928c10723c */ /* 0x040fe20000001810 */
[----:B------:R-:W1:Y:S01]  /*b950*/  LDSM.16.MT88.4 R144, [R227+0x900] ;  /* 0x00090000e390783b */ /* 0x000e620000004200 */
[----:B------:R-:W-:Y:S06]  /*b960*/  MUFU.EX2 R208, R171 ;  /* 0x000000ab00d07308 */ /* 0x000fec0000000800 */
[-C--:B------:R-:W-:Y:S01]  /*b970*/  HMMA.16816.F32 R20, R140, R152.reuse, R20 ;  /* 0x000000988c14723c */ /* 0x080fe20000001814 */
[----:B------:R-:W-:Y:S03]  /*b980*/  LDSM.16.MT88.4 R160, [R226+0x1100] ;  /* 0x00110000e2a0783b */ /* 0x000fe60000004200 */
[----:B------:R-:W-:Y:S04]  /*b990*/  MUFU.EX2 R249, R168 ;  /* 0x000000a800f97308 */ /* 0x000fe80000000800 */
        /* <DEDUP_REMOVED lines=8> */
[----:B------:R-:W2:Y:S07]  /*ba20*/  LDSM.16.MT88.4 R156, [R226+0x2900] ;  /* 0x00290000e29c783b */ /* 0x000eae0000004200 */
[-C--:B-1----:R-:W-:Y:S08]  /*ba30*/  HMMA.16816.F32 R52, R140, R144.reuse, R52 ;  /* 0x000000908c34723c */ /* 0x082ff00000001834 */
[C---:B------:R-:W-:Y:S08]  /*ba40*/  HMMA.16816.F32 R56, R148.reuse, R144, R56 ;  /* 0x000000909438723c */ /* 0x040ff00000001838 */
[-C--:B------:R-:W-:Y:S08]  /*ba50*/  HMMA.16816.F32 R60, R148, R146.reuse, R60 ;  /* 0x00000092943c723c */ /* 0x080ff0000000183c */
[C---:B------:R-:W-:Y:S01]  /*ba60*/  HMMA.16816.F32 R64, R140.reuse, R146, R64 ;  /* 0x000000928c40723c */ /* 0x040fe20000001840 */
[----:B------:R-:W1:Y:S07]  /*ba70*/  LDSM.16.MT88.4 R144, [R228+0x2900] ;  /* 0x00290000e490783b */ /* 0x000e6e0000004200 */
[-C--:B---3--:R-:W-:Y:S08]  /*ba80*/  HMMA.16816.F32 R68, R140, R152.reuse, R68 ;  /* 0x000000988c44723c */ /* 0x088ff00000001844 */
[C---:B------:R-:W-:Y:S08]  /*ba90*/  HMMA.16816.F32 R72, R148.reuse, R152, R72 ;  /* 0x000000989448723c */ /* 0x040ff00000001848 */
[-C--:B------:R-:W-:Y:S08]  /*baa0*/  HMMA.16816.F32 R76, R148, R154.reuse, R76 ;  /* 0x0000009a944c723c */ /* 0x080ff0000000184c */
[C---:B------:R-:W-:Y:S01]  /*bab0*/  HMMA.16816.F32 R80, R140.reuse, R154, R80 ;  /* 0x0000009a8c50723c */ /* 0x040fe20000001850 */
[----:B------:R-:W3:Y:S07]  /*bac0*/  LDSM.16.MT88.4 R152, [R227+0x2900] ;  /* 0x00290000e398783b */ /* 0x000eee0000004200 */
[-C--:B--2---:R-:W-:Y:S08]  /*bad0*/  HMMA.16816.F32 R84, R140, R156.reuse, R84 ;  /* 0x0000009c8c54723c */ /* 0x084ff00000001854 */
[C---:B------:R-:W-:Y:S08]  /*bae0*/  HMMA.16816.F32 R88, R148.reuse, R156, R88 ;  /* 0x0000009c9458723c */ /* 0x040ff00000001858 */
[-C--:B------:R-:W-:Y:S08]  /*baf0*/  HMMA.16816.F32 R92, R148, R158.reuse, R92 ;  /* 0x0000009e945c723c */ /* 0x080ff0000000185c */
[C---:B------:R-:W-:Y:S01]  /*bb00*/  HMMA.16816.F32 R96, R140.reuse, R158, R96 ;  /* 0x0000009e8c60723c */ /* 0x040fe20000001860 */
[----:B------:R-:W2:Y:S07]  /*bb10*/  LDSM.16.MT88.4 R156, [R225+0x1100] ;  /* 0x00110000e19c783b */ /* 0x000eae0000004200 */
[-C--:B-1----:R-:W-:Y:S08]  /*bb20*/  HMMA.16816.F32 R100, R140, R144.reuse, R100 ;  /* 0x000000908c64723c */ /* 0x082ff00000001864 */
[C---:B------:R-:W-:Y:S07]  /*bb30*/  HMMA.16816.F32 R104, R148.reuse, R144, R104 ;  /* 0x000000909468723c */ /* 0x040fee0000001868 */
[----:B------:R-:W-:Y:S01]  /*bb40*/  F2FP.PACK_AB R144, R186, R201 ;  /* 0x000000c9ba90723e */ /* 0x000fe200000000ff */
[-C--:B------:R-:W-:Y:S04]  /*bb50*/  HMMA.16816.F32 R108, R148, R146.reuse, R108 ;  /* 0x00000092946c723c */ /* 0x080fe8000000186c */
[----:B----4-:R-:W-:Y:S04]  /*bb60*/  F2FP.PACK_AB R145, R184, R209 ;  /* 0x000000d1b891723e */ /* 0x010fe800000000ff */
[C---:B------:R-:W-:Y:S07]  /*bb70*/  HMMA.16816.F32 R112, R140.reuse, R146, R112 ;  /* 0x000000928c70723c */ /* 0x040fee0000001870 */
[----:B------:R-:W-:Y:S01]  /*bb80*/  F2FP.PACK_AB R146, R189, R193 ;  /* 0x000000c1bd92723e */ /* 0x000fe200000000ff */
[-C--:B---3--:R-:W-:Y:S04]  /*bb90*/  HMMA.16816.F32 R116, R140, R152.reuse, R116 ;  /* 0x000000988c74723c */ /* 0x088fe80000001874 */
[----:B------:R-:W-:Y:S04]  /*bba0*/  F2FP.PACK_AB R147, R188, R192 ;  /* 0x000000c0bc93723e */ /* 0x000fe800000000ff */
[C---:B------:R-:W-:Y:S08]  /*bbb0*/  HMMA.16816.F32 R120, R148.reuse, R152, R120 ;  /* 0x000000989478723c */ /* 0x040ff00000001878 */
[-C--:B------:R-:W-:Y:S01]  /*bbc0*/  HMMA.16816.F32 R124, R148, R154.reuse, R124 ;  /* 0x0000009a947c723c */ /* 0x080fe2000000187c */
[----:B------:R-:W1:Y:S07]  /*bbd0*/  LDSM.16.MT88.4 R148, [R228+0x1100] ;  /* 0x00110000e494783b */ /* 0x000e6e0000004200 */
[----:B------:R-:W-:Y:S01]  /*bbe0*/  HMMA.16816.F32 R128, R140, R154, R128 ;  /* 0x0000009a8c80723c */ /* 0x000fe20000001880 */
[----:B------:R-:W3:Y:S06]  /*bbf0*/  LDSM.16.MT88.4 R152, [R227+0x1100] ;  /* 0x00110000e398783b */ /* 0x000eec0000004200 */
[----:B------:R-:W-:Y:S02]  /*bc00*/  F2FP.PACK_AB R140, R203, R202 ;  /* 0x000000cacb8c723e */ /* 0x000fe400000000ff */
[----:B------:R-:W-:Y:S03]  /*bc10*/  F2FP.PACK_AB R141, R187, R200 ;  /* 0x000000c8bb8d723e */ /* 0x000fe600000000ff */
[----:B------:R-:W-:Y:S02]  /*bc20*/  F2FP.PACK_AB R142, R191, R185 ;  /* 0x000000b9bf8e723e */ /* 0x000fe400000000ff */
[----:B------:R-:W-:Y:S07]  /*bc30*/  F2FP.PACK_AB R143, R190, R194 ;  /* 0x000000c2be8f723e */ /* 0x000fee00000000ff */
[-C--:B--2---:R-:W-:Y:S08]  /*bc40*/  HMMA.16816.F32 R4, R140, R156.reuse, R4 ;  /* 0x0000009c8c04723c */ /* 0x084ff00000001804 */
[C---:B------:R-:W-:Y:S08]  /*bc50*/  HMMA.16816.F32 R8, R144.reuse, R156, R8 ;  /* 0x0000009c9008723c */ /* 0x040ff00000001808 */
[-C--:B------:R-:W-:Y:S04]  /*bc60*/  HMMA.16816.F32 R12, R144, R158.reuse, R12 ;  /* 0x0000009e900c723c */ /* 0x080fe8000000180c */
[----:B------:R-:W-:Y:S04]  /*bc70*/  FFMA.FTZ R132, R132, R2, R247 ;  /* 0x0000000284847223 */ /* 0x000fe800000100f7 */
[C---:B------:R-:W-:Y:S01]  /*bc80*/  HMMA.16816.F32 R16, R140.reuse, R158, R16 ;  /* 0x0000009e8c10723c */ /* 0x040fe20000001810 */
[----:B------:R-:W2:Y:S01]  /*bc90*/  LDL.LU R2, [R1+0x14] ;  /* 0x0000140001027983 */ /* 0x000ea20000300800 */
[----:B------:R-:W-:Y:S03]  /*bca0*/  MUFU.EX2 R247, R233 ;  /* 0x000000e900f77308 */ /* 0x000fe60000000800 */
[----:B------:R-:W4:Y:S03]  /*bcb0*/  LDSM.16.MT88.4 R156, [R225+0x3100] ;  /* 0x00310000e19c783b */ /* 0x000f260000004200 */
        /* <DEDUP_REMOVED lines=8> */
[C---:B------:R-:W-:Y:S01]  /*bd40*/  HMMA.16816.F32 R48, R140.reuse, R150, R48 ;  /* 0x000000968c30723c */ /* 0x040fe20000001830 */
[----:B------:R-:W-:Y:S07]  /*bd50*/  LDSM.16.MT88.4 R148, [R227+0x3100] ;  /* 0x00310000e394783b */ /* 0x000fee0000004200 */
[-C--:B---3--:R-:W-:Y:S08]  /*bd60*/  HMMA.16816.F32 R52, R140, R152.reuse, R52 ;  /* 0x000000988c34723c */ /* 0x088ff00000001834 */
[C---:B------:R-:W-:Y:S08]  /*bd70*/  HMMA.16816.F32 R56, R144.reuse, R152, R56 ;  /* 0x000000989038723c */ /* 0x040ff00000001838 */
[-C--:B------:R-:W-:Y:S08]  /*bd80*/  HMMA.16816.F32 R60, R144, R154.reuse, R60 ;  /* 0x0000009a903c723c */ /* 0x080ff0000000183c */
[C---:B------:R-:W-:Y:S01]  /*bd90*/  HMMA.16816.F32 R64, R140.reuse, R154, R64 ;  /* 0x0000009a8c40723c */ /* 0x040fe20000001840 */
[----:B------:R-:W-:Y:S07]  /*bda0*/  LDSM.16.MT88.4 R152, [R225+0x1900] ;  /* 0x00190000e198783b */ /* 0x000fee0000004200 */
[-C--:B----4-:R-:W-:Y:S08]  /*bdb0*/  HMMA.16816.F32 R68, R140, R156.reuse, R68 ;  /* 0x0000009c8c44723c */ /* 0x090ff00000001844 */
[C---:B------:R-:W-:Y:S07]  /*bdc0*/  HMMA.16816.F32 R72, R144.reuse, R156, R72 ;  /* 0x0000009c9048723c */ /* 0x040fee0000001848 */
[----:B------:R-:W-:Y:S01]  /*bdd0*/  MOV R157, R203 ;  /* 0x000000cb009d7202 */ /* 0x000fe20000000f00 */
[-C--:B------:R-:W-:Y:S08]  /*bde0*/  HMMA.16816.F32 R76, R144, R158.reuse, R76 ;  /* 0x0000009e904c723c */ /* 0x080ff0000000184c */
[C---:B------:R-:W-:Y:S08]  /*bdf0*/  HMMA.16816.F32 R80, R140.reuse, R158, R80 ;  /* 0x0000009e8c50723c */ /* 0x040ff00000001850 */
[-C--:B------:R-:W-:Y:S08]  /*be00*/  HMMA.16816.F32 R84, R140, R160.reuse, R84 ;  /* 0x000000a08c54723c */ /* 0x080ff00000001854 */
[C---:B------:R-:W-:Y:S08]  /*be10*/  HMMA.16816.F32 R88, R144.reuse, R160, R88 ;  /* 0x000000a09058723c */ /* 0x040ff00000001858 */
[-C--:B------:R-:W-:Y:S08]  /*be20*/  HMMA.16816.F32 R92, R144, R162.reuse, R92 ;  /* 0x000000a2905c723c */ /* 0x080ff0000000185c */
[C---:B------:R-:W-:Y:S04]  /*be30*/  HMMA.16816.F32 R96, R140.reuse, R162, R96 ;  /* 0x000000a28c60723c */ /* 0x040fe80000001860 */
[----:B--2---:R-:W-:Y:S02]  /*be40*/  FFMA.FTZ R139, R3, R2, R246 ;  /* 0x00000002038b7223 */ /* 0x004fe400000100f6 */
[----:B------:R-:W2:Y:S01]  /*be50*/  LDL.LU R2, [R1+0x1c] ;  /* 0x00001c0001027983 */ /* 0x000ea20000300800 */
[----:B------:R-:W-:Y:S01]  /*be60*/  FADD.FTZ R3, R250, R133 ;  /* 0x00000085fa037221 */ /* 0x000fe20000010000 */
[----:B------:R-:W-:Y:S04]  /*be70*/  MUFU.EX2 R246, R240 ;  /* 0x000000f000f67308 */ /* 0x000fe80000000800 */
[----:B------:R-:W-:Y:S04]  /*be80*/  FADD.FTZ R3, R198, R3 ;  /* 0x00000003c6037221 */ /* 0x000fe80000010000 */
[----:B------:R-:W-:Y:S02]  /*be90*/  FADD.FTZ R172, R172, R3 ;  /* 0x00000003acac7221 */ /* 0x000fe40000010000 */
[----:B------:R-:W-:Y:S10]  /*bea0*/  MUFU.EX2 R198, R165 ;  /* 0x000000a500c67308 */ /* 0x000ff40000000800 */
[----:B------:R-:W-:Y:S01]  /*beb0*/  MUFU.EX2 R133, R235 ;  /* 0x000000eb00857308 */ /* 0x000fe20000000800 */
[----:B--2---:R-:W-:Y:S02]  /*bec0*/  FFMA.FTZ R138, R0, R2, R244 ;  /* 0x00000002008a7223 */ /* 0x004fe400000100f4 */
[----:B------:R-:W-:Y:S07]  /*bed0*/  FADD.FTZ R2, R248, R132 ;  /* 0x00000084f8027221 */ /* 0x000fee0000010000 */
[----:B------:R-:W-:Y:S01]  /*bee0*/  MUFU.EX2 R244, R224 ;  /* 0x000000e000f47308 */ /* 0x000fe20000000800 */
[----:B------:R-:W-:Y:S01]  /*bef0*/  FADD.FTZ R0, R216, R139 ;  /* 0x0000008bd8007221 */ /* 0x000fe20000010000 */
[----:B------:R-:W-:Y:S01]  /*bf00*/  MOV R216, R183 ;  /* 0x000000b700d87202 */ /* 0x000fe20000000f00 */
[----:B------:R-:W-:Y:S01]  /*bf10*/  FADD.FTZ R2, R197, R2 ;  /* 0x00000002c5027221 */ /* 0x000fe20000010000 */
[----:B------:R-:W-:Y:S01]  /*bf20*/  MOV R197, R182 ;  /* 0x000000b600c57202 */ /* 0x000fe20000000f00 */
[----:B------:R-:W-:Y:S02]  /*bf30*/  FADD.FTZ R132, R251, R138 ;  /* 0x0000008afb847221 */ /* 0x000fe40000010000 */
[----:B------:R-:W-:Y:S02]  /*bf40*/  FADD.FTZ R3, R169, R2 ;  /* 0x00000002a9037221 */ /* 0x000fe40000010000 */
[----:B------:R-:W-:Y:S01]  /*bf50*/  IMAD.MOV.U32 R169, RZ, RZ, R167 ;  /* 0x000000ffffa97224 */ /* 0x000fe200078e00a7 */
[----:B------:R-:W1:Y:S01]  /*bf60*/  MUFU.EX2 R183, R166 ;  /* 0x000000a600b77308 */ /* 0x000e620000000800 */
[----:B------:R-:W-:Y:S02]  /*bf70*/  FADD.FTZ R0, R252, R0 ;  /* 0x00000000fc007221 */ /* 0x000fe40000010000 */
[----:B------:R-:W-:Y:S02]  /*bf80*/  FADD.FTZ R132, R212, R132 ;  /* 0x00000084d4847221 */ /* 0x000fe40000010000 */
[----:B------:R-:W-:Y:S02]  /*bf90*/  FADD.FTZ R0, R242, R0 ;  /* 0x00000000f2007221 */ /* 0x000fe40000010000 */
[----:B------:R-:W-:Y:S02]  /*bfa0*/  FADD.FTZ R2, R243, R132 ;  /* 0x00000084f3027221 */ /* 0x000fe40000010000 */
[----:B------:R-:W-:Y:S01]  /*bfb0*/  FADD.FTZ R0, R173, R0 ;  /* 0x00000000ad007221 */ /* 0x000fe20000010000 */
[----:B------:R2:W-:Y:S01]  /*bfc0*/  MUFU.EX2 R182, R164 ;  /* 0x000000a400b67308 */ /* 0x0005e20000000800 */
[----:B------:R-:W-:Y:S01]  /*bfd0*/  FADD.FTZ R2, R174, R2 ;  /* 0x00000002ae027221 */ /* 0x000fe20000010000 */
[----:B------:R-:W-:Y:S01]  /*bfe0*/  MOV R173, R210 ;  /* 0x000000d200ad7202 */ /* 0x000fe20000000f00 */
[----:B------:R-:W-:Y:S02]  /*bff0*/  IMAD.MOV.U32 R174, RZ, RZ, R202 ;  /* 0x000000ffffae7224 */ /* 0x000fe400078e00ca */
[----:B------:R-:W-:Y:S01]  /*c000*/  FADD.FTZ R132, R176, R172 ;  /* 0x000000acb0847221 */ /* 0x000fe20000010000 */
[----:B------:R-:W-:Y:S01]  /*c010*/  MOV R172, R217 ;  /* 0x000000d900ac7202 */ /* 0x000fe20000000f00 */
[----:B------:R-:W-:Y:S01]  /*c020*/  FADD.FTZ R3, R178, R3 ;  /* 0x00000003b2037221 */ /* 0x000fe20000010000 */
[----:B------:R-:W-:Y:S01]  /*c030*/  MOV R176, R214 ;  /* 0x000000d600b07202 */ /* 0x000fe20000000f00 */
[----:B------:R-:W-:Y:S01]  /*c040*/  FADD.FTZ R179, R179, R132 ;  /* 0x00000084b3b37221 */ /* 0x000fe20000010000 */
[----:B------:R3:W-:Y:S01]  /*c050*/  MUFU.EX2 R248, R239 ;  /* 0x000000ef00f87308 */ /* 0x0007e20000000800 */
[----:B------:R-:W-:Y:S01]  /*c060*/  LDSM.16.MT88.4 R212, [R225+0x3900] ;  /* 0x00390000e1d4783b */ /* 0x000fe20000004200 */
[----:B------:R-:W-:Y:S01]  /*c070*/  FADD.FTZ R132, R175, R0 ;  /* 0x00000000af847221 */ /* 0x000fe20000010000 */
[----:B------:R-:W-:Y:S01]  /*c080*/  MOV R175, R201 ;  /* 0x000000c900af7202 */ /* 0x000fe20000000f00 */
[----:B------:R-:W-:Y:S01]  /*c090*/  IMAD.MOV.U32 R0, RZ, RZ, R200 ;  /* 0x000000ffff007224 */ /* 0x000fe200078e00c8 */
[----:B-1----:R-:W-:Y:S01]  /*c0a0*/  F2FP.PACK_AB R204, R198, R183 ;  /* 0x000000b7c6cc723e */ /* 0x002fe200000000ff */
[----:B------:R-:W-:Y:S02]  /*c0b0*/  IMAD.MOV.U32 R178, RZ, RZ, R211 ;  /* 0x000000ffffb27224 */ /* 0x000fe400078e00d3 */
[----:B------:R-:W-:Y:S01]  /*c0c0*/  FADD.FTZ R180, R180, R3 ;  /* 0x00000003b4b47221 */ /* 0x000fe20000010000 */
[----:B------:R-:W-:Y:S01]  /*c0d0*/  LDSM.16.MT88.4 R200, [R227+0x1900] ;  /* 0x00190000e3c8783b */ /* 0x000fe20000004200 */
[----:B------:R-:W1:Y:S01]  /*c0e0*/  MUFU.EX2 R139, R231 ;  /* 0x000000e7008b7308 */ /* 0x000e620000000800 */
[----:B------:R-:W-:Y:S01]  /*c0f0*/  FADD.FTZ R3, R177, R2 ;  /* 0x00000002b1037221 */ /* 0x000fe20000010000 */
[----:B------:R-:W-:Y:S02]  /*c100*/  MOV R2, R208 ;  /* 0x000000d000027202 */ /* 0x000fe40000000f00 */
[----:B------:R-:W-:Y:S02]  /*c110*/  MOV R177, R209 ;  /* 0x000000d100b17202 */ /* 0x000fe40000000f00 */
[----:B------:R-:W-:Y:S01]  /*c120*/  F2FP.PACK_AB R209, R246, R247 ;  /* 0x000000f7f6d1723e */ /* 0x000fe200000000ff */
[----:B--2---:R-:W2:Y:S03]  /*c130*/  LDSM.16.MT88.4 R164, [R228+0x3100] ;  /* 0x00310000e4a4783b */ /* 0x004ea60000004200 */
[----:B------:R-:W-:Y:S05]  /*c140*/  MUFU.EX2 R252, R170 ;  /* 0x000000aa00fc7308 */ /* 0x000fea0000000800 */
[----:B---3--:R3:W5:Y:S04]  /*c150*/  LDL.LU R239, [R1+0x7c] ;  /* 0x00007c0001ef7983 */ /* 0x0087680000300800 */
[----:B------:R3:W5:Y:S01]  /*c160*/  LDL.LU R233, [R1+0x78] ;  /* 0x0000780001e97983 */ /* 0x0007620000300800 */
[----:B------:R4:W3:Y:S03]  /*c170*/  MUFU.EX2 R250, R169 ;  /* 0x000000a900fa7308 */ /* 0x0008e60000000800 */
[----:B------:R2:W5:Y:S01]  /*c180*/  LDL.LU R240, [R1+0x74] ;  /* 0x0000740001f07983 */ /* 0x0005620000300800 */
[----:B-1----:R-:W-:Y:S03]  /*c190*/  F2FP.PACK_AB R210, R139, R244 ;  /* 0x000000f48bd2723e */ /* 0x002fe600000000ff */
[----:B------:R1:W5:Y:S03]  /*c1a0*/  LDL.LU R224, [R1+0x70] ;  /* 0x0000700001e07983 */ /* 0x0003660000300800 */
[----:B------:R1:W1:Y:S01]  /*c1b0*/  MUFU.EX2 R251, R216 ;  /* 0x000000d800fb7308 */ /* 0x0002620000000800 */
[----:B------:R1:W5:Y:S09]  /*c1c0*/  LDL.LU R231, [R1+0x6c] ;  /* 0x00006c0001e77983 */ /* 0x0003720000300800 */
[----:B------:R1:W-:Y:S01]  /*c1d0*/  MUFU.EX2 R138, R241 ;  /* 0x000000f1008a7308 */ /* 0x0003e20000000800 */
[----:B----4-:R-:W4:Y:S01]  /*c1e0*/  LDSM.16.MT88.4 R168, [R226+0x1900] ;  /* 0x00190000e2a8783b */ /* 0x010f220000004200 */
[----:B---3--:R-:W-:Y:S01]  /*c1f0*/  F2FP.PACK_AB R207, R250, R252 ;  /* 0x000000fcfacf723e */ /* 0x008fe200000000ff */
[-C--:B--2---:R-:W-:Y:S07]  /*c200*/  HMMA.16816.F32 R100, R140, R164.reuse, R100 ;  /* 0x000000a48c64723c */ /* 0x084fee0000001864 */
[----:B------:R-:W2:Y:S01]  /*c210*/  MUFU.EX2 R197, R197 ;  /* 0x000000c500c57308 */ /* 0x000ea20000000800 */
[----:B-1----:R-:W-:Y:S01]  /*c220*/  LDSM.16.MT88.4 R216, [R226+0x3900] ;  /* 0x00390000e2d8783b */ /* 0x002fe20000004200 */
[C---:B------:R-:W-:Y:S04]  /*c230*/  HMMA.16816.F32 R104, R144.reuse, R164, R104 ;  /* 0x000000a49068723c */ /* 0x040fe80000001868 */
[----:B------:R-:W-:Y:S02]  /*c240*/  F2FP.PACK_AB R206, R208, R251 ;  /* 0x000000fbd0ce723e */ /* 0x000fe400000000ff */
[----:B------:R-:W-:Y:S02]  /*c250*/  F2FP.PACK_AB R208, R248, R249 ;  /* 0x000000f9f8d0723e */ /* 0x000fe400000000ff */
[-C--:B------:R-:W-:Y:S01]  /*c260*/  HMMA.16816.F32 R108, R144, R166.reuse, R108 ;  /* 0x000000a6906c723c */ /* 0x080fe2000000186c */
[----:B------:R1:W5:Y:S03]  /*c270*/  LDL.LU R241, [R1+0x68] ;  /* 0x0000680001f17983 */ /* 0x0003660000300800 */
[----:B------:R-:W-:Y:S01]  /*c280*/  MOV R165, R187 ;  /* 0x000000bb00a57202 */ /* 0x000fe20000000f00 */
[----:B------:R1:W5:Y:S01]  /*c290*/  LDL.LU R242, [R1+0x64] ;  /* 0x0000640001f27983 */ /* 0x0003620000300800 */
[----:B------:R-:W-:Y:S02]  /*c2a0*/  MOV R164, R186 ;  /* 0x000000ba00a47202 */ /* 0x000fe40000000f00 */
[C---:B------:R-:W-:Y:S01]  /*c2b0*/  HMMA.16816.F32 R112, R140.reuse, R166, R112 ;  /* 0x000000a68c70723c */ /* 0x040fe20000001870 */
[----:B------:R1:W5:Y:S03]  /*c2c0*/  LDL.LU R243, [R1+0x60] ;  /* 0x0000600001f37983 */ /* 0x0003660000300800 */
[----:B--2---:R-:W-:Y:S01]  /*c2d0*/  F2FP.PACK_AB R205, R197, R182 ;  /* 0x000000b6c5cd723e */ /* 0x004fe200000000ff */
[----:B------:R1:W5:Y:S01]  /*c2e0*/  LDL.LU R235, [R1+0x5c] ;  /* 0x00005c0001eb7983 */ /* 0x0003620000300800 */
[----:B------:R-:W-:Y:S01]  /*c2f0*/  F2FP.PACK_AB R211, R133, R138 ;  /* 0x0000008a85d3723e */ /* 0x000fe200000000ff */
[----:B------:R-:W-:Y:S01]  /*c300*/  IMAD.MOV.U32 R166, RZ, RZ, R185 ;  /* 0x000000ffffa67224 */ /* 0x000fe200078e00b9 */
[-C--:B------:R-:W-:Y:S04]  /*c310*/  HMMA.16816.F32 R116, R140, R148.reuse, R116 ;  /* 0x000000948c74723c */ /* 0x080fe80000001874 */
[----:B------:R-:W-:Y:S02]  /*c320*/  MOV R167, R184 ;  /* 0x000000b800a77202 */ /* 0x000fe40000000f00 */
[----:B------:R-:W2:Y:S02]  /*c330*/  LDSM.16.MT88.4 R184, [R228+0x1900] ;  /* 0x00190000e4b8783b */ /* 0x000ea40000004200 */
[C---:B------:R-:W-:Y:S08]  /*c340*/  HMMA.16816.F32 R120, R144.reuse, R148, R120 ;  /* 0x000000949078723c */ /* 0x040ff00000001878 */
[-C--:B------:R-:W-:Y:S08]  /*c350*/  HMMA.16816.F32 R124, R144, R150.reuse, R124 ;  /* 0x00000096907c723c */ /* 0x080ff0000000187c */
[----:B------:R-:W-:Y:S08]  /*c360*/  HMMA.16816.F32 R128, R140, R150, R128 ;  /* 0x000000968c80723c */ /* 0x000ff00000001880 */
[-C--:B------:R-:W-:Y:S01]  /*c370*/  HMMA.16816.F32 R140, R204, R152.reuse, R4 ;  /* 0x00000098cc8c723c */ /* 0x080fe20000001804 */
[----:B------:R-:W3:Y:S07]  /*c380*/  LDSM.16.MT88.4 R4, [R227+0x3900] ;  /* 0x00390000e304783b */ /* 0x000eee0000004200 */
[C---:B------:R-:W-:Y:S07]  /*c390*/  HMMA.16816.F32 R144, R208.reuse, R152, R8 ;  /* 0x00000098d090723c */ /* 0x040fee0000001808 */
[----:B------:R-:W-:Y:S01]  /*c3a0*/  IMAD.MOV.U32 R11, RZ, RZ, R157 ;  /* 0x000000ffff0b7224 */ /* 0x000fe200078e009d */
[-C--:B------:R-:W-:Y:S04]  /*c3b0*/  HMMA.16816.F32 R148, R208, R154.reuse, R12 ;  /* 0x0000009ad094723c */ /* 0x080fe8000000180c */
[----:B------:R-:W-:Y:S01]  /*c3c0*/  MOV R9, R174 ;  /* 0x000000ae00097202 */ /* 0x000fe20000000f00 */
[----:B------:R-:W-:Y:S01]  /*c3d0*/  IMAD.MOV.U32 R8, RZ, RZ, R0 ;  /* 0x000000ffff087224 */ /* 0x000fe200078e0000 */
[----:B------:R-:W-:Y:S01]  /*c3e0*/  MOV R10, R173 ;  /* 0x000000ad000a7202 */ /* 0x000fe20000000f00 */
[----:B------:R-:W-:Y:S01]  /*c3f0*/  IMAD.MOV.U32 R0, RZ, RZ, R196 ;  /* 0x000000ffff007224 */ /* 0x000fe200078e00c4 */
[C---:B------:R-:W-:Y:S04]  /*c400*/  HMMA.16816.F32 R152, R204.reuse, R154, R16 ;  /* 0x0000009acc98723c */ /* 0x040fe80000001810 */
[----:B------:R-:W-:Y:S02]  /*c410*/  MOV R15, R2 ;  /* 0x00000002000f7202 */ /* 0x000fe40000000f00 */
[----:B------:R-:W-:Y:S01]  /*c420*/  MOV R13, R198 ;  /* 0x000000c6000d7202 */ /* 0x000fe20000000f00 */
[----:B------:R-:W-:Y:S01]  /*c430*/  IMAD.MOV.U32 R16, RZ, RZ, R190 ;  /* 0x000000ffff107224 */ /* 0x000fe200078e00be */
[-C--:B----4-:R-:W-:Y:S04]  /*c440*/  HMMA.16816.F32 R156, R204, R168.reuse, R20 ;  /* 0x000000a8cc9c723c */ /* 0x090fe80000001814 */
[----:B------:R-:W-:Y:S02]  /*c450*/  MOV R14, R197 ;  /* 0x000000c5000e7202 */ /* 0x000fe40000000f00 */
[----:B------:R-:W-:Y:S01]  /*c460*/  MOV R19, R183 ;  /* 0x000000b700137202 */ /* 0x000fe20000000f00 */
[----:B------:R-:W-:Y:S01]  /*c470*/  IMAD.MOV.U32 R21, RZ, RZ, R193 ;  /* 0x000000ffff157224 */ /* 0x000fe200078e00c1 */
[C---:B------:R-:W-:Y:S04]  /*c480*/  HMMA.16816.F32 R160, R208.reuse, R168, R24 ;  /* 0x000000a8d0a0723c */ /* 0x040fe80000001818 */
[----:B------:R-:W-:Y:S02]  /*c490*/  MOV R12, R182 ;  /* 0x000000b6000c7202 */ /* 0x000fe40000000f00 */
[----:B------:R-:W-:Y:S01]  /*c4a0*/  MOV R17, R189 ;  /* 0x000000bd00117202 */ /* 0x000fe20000000f00 */
[----:B------:R-:W-:Y:S01]  /*c4b0*/  IMAD.MOV.U32 R25, RZ, RZ, R164 ;  /* 0x000000ffff197224 */ /* 0x000fe200078e00a4 */
        /* <DEDUP_REMOVED lines=10> */
[----:B------:R-:W-:Y:S01]  /*c560*/  MOV R31, R11 ;  /* 0x0000000b001f7202 */ /* 0x000fe20000000f00 */
[----:B------:R-:W-:Y:S01]  /*c570*/  IMAD.MOV.U32 R28, RZ, RZ, R178 ;  /* 0x000000ffff1c7224 */ /* 0x000fe200078e00b2 */
[----:B------:R-:W-:Y:S01]  /*c580*/  MOV R34, R172 ;  /* 0x000000ac00227202 */ /* 0x000fe20000000f00 */
[----:B------:R-:W-:Y:S01]  /*c590*/  IMAD.MOV.U32 R33, RZ, RZ, R199 ;  /* 0x000000ffff217224 */ /* 0x000fe200078e00c7 */
[-C--:B--2---:R-:W-:Y:S03]  /*c5a0*/  HMMA.16816.F32 R172, R204, R184.reuse, R36 ;  /* 0x000000b8ccac723c */ /* 0x084fe60000001824 */
[----:B------:R-:W-:Y:S01]  /*c5b0*/  MOV R35, R176 ;  /* 0x000000b000237202 */ /* 0x000fe20000000f00 */
[----:B------:R-:W-:Y:S01]  /*c5c0*/  IMAD.MOV.U32 R32, RZ, RZ, R180 ;  /* 0x000000ffff207224 */ /* 0x000fe200078e00b4 */
[----:B------:R-:W-:Y:S01]  /*c5d0*/  MOV R22, R192 ;  /* 0x000000c000167202 */ /* 0x000fe20000000f00 */
[----:B------:R-:W-:Y:S01]  /*c5e0*/  IMAD.MOV.U32 R11, RZ, RZ, R181 ;  /* 0x000000ffff0b7224 */ /* 0x000fe200078e00b5 */
[----:B------:R-:W-:Y:S01]  /*c5f0*/  MOV R39, R179 ;  /* 0x000000b300277202 */ /* 0x000fe20000000f00 */
[----:B------:R-:W-:Y:S01]  /*c600*/  FADD.FTZ R3, R33, R3 ;  /* 0x0000000321037221 */ /* 0x000fe20000010000 */
[C---:B------:R-:W-:Y:S04]  /*c610*/  HMMA.16816.F32 R176, R208.reuse, R184, R40 ;  /* 0x000000b8d0b0723c */ /* 0x040fe80000001828 */
[----:B------:R-:W-:Y:S01]  /*c620*/  FADD.FTZ R10, R10, R3 ;  /* 0x000000030a0a7221 */ /* 0x000fe20000010000 */
[----:B------:R-:W-:Y:S01]  /*c630*/  MOV R2, R195 ;  /* 0x000000c300027202 */ /* 0x000fe20000000f00 */
        /* <DEDUP_REMOVED lines=14> */
[----:B------:R-:W-:Y:S01]  /*c720*/  FADD.FTZ R11, R11, R132 ;  /* 0x000000840b0b7221 */ /* 0x000fe20000010000 */
[----:B------:R-:W-:Y:S03]  /*c730*/  MOV R132, R137 ;  /* 0x0000008900847202 */ /* 0x000fe60000000f00 */
[C---:B------:R-:W-:Y:S04]  /*c740*/  HMMA.16816.F32 R200, R204.reuse, R202, R64 ;  /* 0x000000caccc8723c */ /* 0x040fe80000001840 */
[----:B------:R-:W-:Y:S04]  /*c750*/  FADD.FTZ R11, R28, R11 ;  /* 0x0000000b1c0b7221 */ /* 0x000fe80000010000 */
        /* <DEDUP_REMOVED lines=47> */
[----:B------:R-:W-:Y:S01]  /*ca50*/  MOV R138, R135 ;  /* 0x00000087008a7202 */ /* 0x000fe20000000f00 */
[----:B------:R-:W-:Y:S03]  /*ca60*/  IMAD.MOV.U32 R133, RZ, RZ, R136 ;  /* 0x000000ffff857224 */ /* 0x000fe600078e0088 */
[----:B------:R1:W-:Y:S01]  /*ca70*/  STL [R1+0x1c], R0 ;  /* 0x00001c0001007387 */ /* 0x0003e20000100800 */
[----:B------:R-:W-:-:S05]  /*ca80*/  @P0 BRA `(.L_x_1602) ;  /* 0xffffac4000000947 */ /* 0x000fca000383ffff */
.L_x_1601:
[----:B---3--:R-:W-:-:S13]  /*ca90*/  ISETP.LE.AND P0, PT, RZ, UR25, PT ;  /* 0x00000019ff007c0c */ /* 0x008fda000bf03270 */
[----:B------:R-:W-:Y:S05]  /*caa0*/  @!P0 BRA `(.L_x_1603) ;  /* 0x00004a9000008947 */ /* 0x000fea0003800000 */
[----:B------:R-:W2:Y:S01]  /*cab0*/  LDL.64 R12, [R1+0x48] ;  /* 0x00004800010c7983 */ /* 0x000ea20000100a00 */
[----:B------:R-:W-:-:S03]  /*cac0*/  ULDC.64 UR4, c[0x0][0x1e0] ;  /* 0x0000780000047ab9 */ /* 0x000fc60000000a00 */
[----:B------:R-:W3:Y:S04]  /*cad0*/  LDL.64 R6, [R1+0x50] ;  /* 0x0000500001067983 */ /* 0x000ee80000100a00 */
[----:B------:R-:W4:Y:S04]  /*cae0*/  LDL.64 R8, [R1+0x38] ;  /* 0x0000380001087983 */ /* 0x000f280000100a00 */
[----:B-1----:R-:W4:Y:S01]  /*caf0*/  LDL.64 R4, [R1+0x40] ;  /* 0x0000400001047983 */ /* 0x002f220000100a00 */
[----:B------:R-:W-:Y:S01]  /*cb00*/  UIADD3 UR12, UP0, UR12, 0x80, URZ ;  /* 0x000000800c0c7890 */ /* 0x000fe2000ff1e03f */
[----:B------:R-:W-:Y:S01]  /*cb10*/  IMAD.MOV.U32 R3, RZ, RZ, R136 ;  /* 0x000000ffff037224 */ /* 0x000fe200078e0088 */
[----:B------:R-:W-:Y:S01]  /*cb20*/  USHF.L.U64.HI UR6, UR4, 0x5, UR5 ;  /* 0x0000000504067899 */ /* 0x000fe20008010205 */
[----:B------:R-:W-:Y:S01]  /*cb30*/  MOV R2, R137 ;  /* 0x0000008900027202 */ /* 0x000fe20000000f00 */
[----:B------:R-:W-:Y:S01]  /*cb40*/  USHF.L.U32 UR8, UR4, 0x5, URZ ;  /* 0x0000000504087899 */ /* 0x000fe2000800063f */
[----:B-----5:R-:W-:Y:S01]  /*cb50*/  IMAD.MOV.U32 R138, RZ, RZ, R134 ;  /* 0x000000ffff8a7224 */ /* 0x020fe200078e0086 */
[----:B------:R-:W-:Y:S01]  /*cb60*/  MOV R132, R135 ;  /* 0x0000008700847202 */ /* 0x000fe20000000f00 */
[----:B------:R-:W-:-:S02]  /*cb70*/  UMOV UR7, 0x6 ;  /* 0x0000000600077882 */ /* 0x000fc40000000000 */
[----:B------:R-:W-:Y:S02]  /*cb80*/  ULDC.64 UR4, c[0x0][0x208] ;  /* 0x0000820000047ab9 */ /* 0x000fe40000000a00 */
[----:B------:R-:W-:Y:S02]  /*cb90*/  USHF.L.U64.HI UR7, UR4, UR7, UR5 ;  /* 0x0000000704077299 */ /* 0x000fe40008010205 */
[----:B------:R-:W-:Y:S02]  /*cba0*/  USHF.L.U32 UR11, UR4, 0x6, URZ ;  /* 0x00000006040b7899 */ /* 0x000fe4000800063f */
[----:B------:R-:W-:Y:S01]  /*cbb0*/  UIADD3.X UR9, URZ, UR9, URZ, UP0, !UPT ;  /* 0x000000093f097290 */ /* 0x000fe200087fe43f */
[----:B--2---:R-:W-:Y:S02]  /*cbc0*/  IADD3 R0, P0, R12, 0x40, RZ ;  /* 0x000000400c007810 */ /* 0x004fe40007f1e0ff */
[----:B---3--:R-:W-:-:S03]  /*cbd0*/  IADD3 R10, P1, R6, 0x40, RZ ;  /* 0x00000040060a7810 */ /* 0x008fc60007f3e0ff */
[----:B------:R1:W-:Y:S02]  /*cbe0*/  STL [R1+0x2c], R0 ;  /* 0x00002c0001007387 */ /* 0x0003e40000100800 */
[----:B----4-:R-:W-:Y:S02]  /*cbf0*/  IMAD.X R11, RZ, RZ, R5, P1 ;  /* 0x000000ffff0b7224 */ /* 0x010fe400008e0605 */
[----:B------:R-:W-:Y:S01]  /*cc00*/  IMAD.MOV.U32 R4, RZ, RZ, R6 ;  /* 0x000000ffff047224 */ /* 0x000fe200078e0006 */
[----:B-1----:R-:W-:-:S05]  /*cc10*/  IADD3.X R0, RZ, R9, RZ, P0, !PT ;  /* 0x00000009ff007210 */ /* 0x002fca00007fe4ff */
[----:B------:R1:W-:Y:S04]  /*cc20*/  STL [R1+0x28], R0 ;  /* 0x0000280001007387 */ /* 0x0003e80000100800 */
[----:B------:R1:W-:Y:S04]  /*cc30*/  STL.64 [R1+0x20], R10 ;  /* 0x0000200a01007387 */ /* 0x0003e80000100a00 */
[----:B------:R1:W-:Y:S02]  /*cc40*/  STL.64 [R1+0x40], R4 ;  /* 0x0000400401007387 */ /* 0x0003e40000100a00 */
.L_x_1604:
[----:B------:R-:W2:Y:S01]  /*cc50*/  LDL.64 R134, [R1+0x40] ;  /* 0x0000400001867983 */ /* 0x000ea20000100a00 */
[----:B------:R-:W-:Y:S04]  /*cc60*/  DEPBAR.LE SB0, 0x0 ;  /* 0x000080000000791a */ /* 0x000fe80000000000 */
[----:B------:R-:W-:Y:S01]  /*cc70*/  USHF.R.S32.HI UR5, URZ, 0x1f, UR25 ;  /* 0x0000001f3f057899 */ /* 0x000fe20008011419 */
[----:B------:R-:W3:Y:S01]  /*cc80*/  LDL.64 R246, [R1+0x20] ;  /* 0x0000200001f67983 */ /* 0x000ee20000100a00 */
[----:B------:R-:W-:Y:S01]  /*cc90*/  UIMAD UR4, UR7, UR25, URZ ;  /* 0x00000019070472a4 */ /* 0x000fe2000f8e023f */
[----:B------:R-:W-:Y:S01]  /*cca0*/  MOV R133, UR11 ;  /* 0x0000000b00857c02 */ /* 0x000fe20008000f00 */
[----:B------:R-:W-:Y:S02]  /*ccb0*/  UISETP.GT.AND UP0, UPT, UR25, URZ, UPT ;  /* 0x0000003f1900728c */ /* 0x000fe4000bf04270 */
[----:B------:R-:W-:Y:S01]  /*ccc0*/  UIMAD UR4, UR5, UR11, UR4 ;  /* 0x0000000b050472a4 */ /* 0x000fe2000f8e0204 */
[----:B------:R-:W-:Y:S08]  /*ccd0*/  BAR.SYNC.DEFER_BLOCKING 0x0 ;  /* 0x0000000000007b1d */ /* 0x000ff00000010000 */
[----:B------:R-:W-:Y:S04]  /*cce0*/  STL [R1+0x80], R128 ;  /* 0x0000808001007387 */ /* 0x000fe80000100800 */
[----:B------:R-:W-:Y:S04]  /*ccf0*/  STL [R1+0x7c], R129 ;  /* 0x00007c8101007387 */ /* 0x000fe80000100800 */
[----:B------:R-:W-:Y:S04]  /*cd00*/  STL [R1+0x78], R130 ;  /* 0x0000788201007387 */ /* 0x000fe80000100800 */
[----:B------:R-:W-:Y:S04]  /*cd10*/  STL [R1+0x74], R131 ;  /* 0x0000748301007387 */ /* 0x000fe80000100800 */
[----:B-----5:R-:W-:Y:S08]  /*cd20*/  LDSM.16.M88.4 R64, [R231+0x8100] ;  /* 0x00810000e740783b */ /* 0x020ff00000000200 */
[----:B----4-:R-:W4:Y:S08]  /*cd30*/  LDSM.16.M88.4 R16, [R224+0x4100] ;  /* 0x00410000e010783b */ /* 0x010f300000000200 */
[----:B------:R-:W1:Y:S08]  /*cd40*/  LDSM.16.M88.4 R60, [R231+0xa100] ;  /* 0x00a10000e73c783b */ /* 0x000e700000000200 */
[----:B------:R-:W1:Y:S08]  /*cd50*/  LDSM.16.M88.4 R32, [R224+0x4900] ;  /* 0x00490000e020783b */ /* 0x000e700000000200 */
[----:B------:R-:W1:Y:S08]  /*cd60*/  LDSM.16.M88.4 R48, [R224+0x5100] ;  /* 0x00510000e030783b */ /* 0x000e700000000200 */
[----:B------:R-:W1:Y:S02]  /*cd70*/  LDSM.16.M88.4 R204, [R224+0x5900] ;  /* 0x00590000e0cc783b */ /* 0x000e640000000200 */
[-C--:B-1--4-:R-:W-:Y:S06]  /*cd80*/  HMMA.16816.F32 R4, R64, R16.reuse, RZ ;  /* 0x000000104004723c */ /* 0x092fec00000018ff */
[----:B------:R-:W-:Y:S02]  /*cd90*/  LDSM.16.M88.4 R208, [R233+0x8100] ;  /* 0x00810000e9d0783b */ /* 0x000fe40000000200 */
[C---:B------:R-:W-:Y:S06]  /*cda0*/  HMMA.16816.F32 R8, R60.reuse, R16, RZ ;  /* 0x000000103c08723c */ /* 0x040fec00000018ff */
[----:B------:R-:W1:Y:S02]  /*cdb0*/  LDSM.16.M88.4 R212, [R235] ;  /* 0x00000000ebd4783b */ /* 0x000e640000000200 */
[-C--:B------:R-:W-:Y:S06]  /*cdc0*/  HMMA.16816.F32 R12, R60, R18.reuse, RZ ;  /* 0x000000123c0c723c */ /* 0x080fec00000018ff */
[----:B------:R-:W4:Y:S02]  /*cdd0*/  LDSM.16.M88.4 R216, [R233+0xa100] ;  /* 0x00a10000e9d8783b */ /* 0x000f240000000200 */
[C---:B------:R-:W-:Y:S06]  /*cde0*/  HMMA.16816.F32 R16, R64.reuse, R18, RZ ;  /* 0x000000124010723c */ /* 0x040fec00000018ff */
[----:B------:R-:W-:Y:S02]  /*cdf0*/  LDSM.16.M88.4 R220, [R242] ;  /* 0x00000000f2dc783b */ /* 0x000fe40000000200 */
[-C--:B------:R-:W-:Y:S06]  /*ce00*/  HMMA.16816.F32 R20, R64, R32.reuse, RZ ;  /* 0x000000204014723c */ /* 0x080fec00000018ff */
        /* <DEDUP_REMOVED lines=17> */
[----:B------:R-:W4:Y:S07]  /*cf20*/  LDSM.16.M88.4 R204, [R243] ;  /* 0x00000000f3cc783b */ /* 0x000f2e0000000200 */
[-C--:B-1----:R-:W-:Y:S08]  /*cf30*/  HMMA.16816.F32 R4, R208, R212.reuse, R4 ;  /* 0x000000d4d004723c */ /* 0x082ff00000001804 */
[C---:B----4-:R-:W-:Y:S08]  /*cf40*/  HMMA.16816.F32 R8, R216.reuse, R212, R8 ;  /* 0x000000d4d808723c */ /* 0x050ff00000001808 */
[-C--:B------:R-:W-:Y:S08]  /*cf50*/  HMMA.16816.F32 R12, R216, R214.reuse, R12 ;  /* 0x000000d6d80c723c */ /* 0x080ff0000000180c */
[C---:B------:R-:W-:Y:S08]  /*cf60*/  HMMA.16816.F32 R16, R208.reuse, R214, R16 ;  /* 0x000000d6d010723c */ /* 0x040ff00000001810 */
[-C--:B------:R-:W-:Y:S08]  /*cf70*/  HMMA.16816.F32 R20, R208, R204.reuse, R20 ;  /* 0x000000ccd014723c */ /* 0x080ff00000001814 */
[C---:B------:R-:W-:Y:S08]  /*cf80*/  HMMA.16816.F32 R24, R216.reuse, R204, R24 ;  /* 0x000000ccd818723c */ /* 0x040ff00000001818 */
[-C--:B------:R-:W-:Y:S08]  /*cf90*/  HMMA.16816.F32 R28, R216, R206.reuse, R28 ;  /* 0x000000ced81c723c */ /* 0x080ff0000000181c */
[C---:B------:R-:W-:Y:S01]  /*cfa0*/  HMMA.16816.F32 R32, R208.reuse, R206, R32 ;  /* 0x000000ced020723c */ /* 0x040fe20000001820 */
[----:B------:R-:W1:Y:S07]  /*cfb0*/  LDSM.16.M88.4 R204, [R241] ;  /* 0x00000000f1cc783b */ /* 0x000e6e0000000200 */
[-C--:B------:R-:W-:Y:S08]  /*cfc0*/  HMMA.16816.F32 R36, R208, R220.reuse, R36 ;  /* 0x000000dcd024723c */ /* 0x080ff00000001824 */
[C---:B------:R-:W-:Y:S08]  /*cfd0*/  HMMA.16816.F32 R40, R216.reuse, R220, R40 ;  /* 0x000000dcd828723c */ /* 0x040ff00000001828 */
[-C--:B------:R-:W-:Y:S04]  /*cfe0*/  HMMA.16816.F32 R44, R216, R222.reuse, R44 ;  /* 0x000000ded82c723c */ /* 0x080fe8000000182c */
[----:B--2---:R-:W-:Y:S04]  /*cff0*/  IMAD.WIDE.U32 R136, R133, UR25, R134 ;  /* 0x0000001985887c25 */ /* 0x004fe8000f8e0086 */
[C---:B------:R-:W-:Y:S04]  /*d000*/  HMMA.16816.F32 R48, R208.reuse, R222, R48 ;  /* 0x000000ded030723c */ /* 0x040fe80000001830 */
[----:B------:R-:W-:Y:S02]  /*d010*/  IADD3 R0, R137, UR4, RZ ;  /* 0x0000000489007c10 */ /* 0x000fe4000fffe0ff */
[C---:B------:R-:W-:Y:S02]  /*d020*/  LEA R134, P0, R136.reuse, c[0x0][0x1f8], 0x1 ;  /* 0x00007e0088867a11 */ /* 0x040fe400078008ff */
[-C--:B-1----:R-:W-:Y:S04]  /*d030*/  HMMA.16816.F32 R52, R208, R204.reuse, R52 ;  /* 0x000000ccd034723c */ /* 0x082fe80000001834 */
[----:B------:R-:W-:Y:S01]  /*d040*/  LEA.HI.X R135, R136, c[0x0][0x1fc], R0, 0x1, P0 ;  /* 0x00007f0088877a11 */ /* 0x000fe200000f0c00 */
[----:B---3--:R-:W-:Y:S01]  /*d050*/  IMAD.WIDE.U32 R136, R133, UR25, R246 ;  /* 0x0000001985887c25 */ /* 0x008fe2000f8e00f6 */
[----:B------:R-:W-:Y:S02]  /*d060*/  UIADD3 UR25, UR25, -0x1, URZ ;  /* 0xffffffff19197890 */ /* 0x000fe4000fffe03f */
[C---:B------:R-:W-:Y:S01]  /*d070*/  HMMA.16816.F32 R56, R216.reuse, R204, R56 ;  /* 0x000000ccd838723c */ /* 0x040fe20000001838 */
[----:B------:R-:W-:Y:S01]  /*d080*/  @!PT LDS RZ, [RZ] ;  /* 0x00000000fffff984 */ /* 0x000fe20000000800 */
[----:B------:R-:W-:Y:S01]  /*d090*/  @!PT LDS RZ, [RZ] ;  /* 0x00000000fffff984 */ /* 0x000fe20000000800 */
[----:B------:R-:W-:Y:S01]  /*d0a0*/  @!PT LDS RZ, [RZ] ;  /* 0x00000000fffff984 */ /* 0x000fe20000000800 */
[----:B------:R1:W-:Y:S01]  /*d0b0*/  LDGSTS.E.BYPASS.LTC128B.128 [R245+0x100], [R134.64], !P5 ;  /* 0x0010000086f57fae */ /* 0x0003e2000e901d52 */
[----:B------:R-:W-:Y:S02]  /*d0c0*/  @UP0 USHF.R.S32.HI UR13, URZ, 0x1f, UR25 ;  /* 0x0000001f3f0d0899 */ /* 0x000fe40008011419 */
[----:B------:R-:W-:Y:S01]  /*d0d0*/  IADD3 R0, R137, UR4, RZ ;  /* 0x0000000489007c10 */ /* 0x000fe2000fffe0ff */
[----:B------:R-:W-:Y:S01]  /*d0e0*/  ULDC.64 UR4, c[0x0][0x1e0] ;  /* 0x0000780000047ab9 */ /* 0x000fe20000000a00 */
[C---:B------:R-:W-:Y:S02]  /*d0f0*/  LEA R212, P0, R136.reuse, c[0x0][0x1f8], 0x1 ;  /* 0x00007e0088d47a11 */ /* 0x040fe400078008ff */
[-C--:B------:R-:W-:Y:S03]  /*d100*/  HMMA.16816.F32 R60, R216, R206.reuse, R60 ;  /* 0x000000ced83c723c */ /* 0x080fe6000000183c */
[----:B------:R-:W-:Y:S01]  /*d110*/  @UP0 UIMAD UR13, UR13, UR4, URZ ;  /* 0x000000040d0d02a4 */ /* 0x000fe2000f8e023f */
[----:B------:R-:W-:Y:S01]  /*d120*/  LEA.HI.X R213, R136, c[0x0][0x1fc], R0, 0x1, P0 ;  /* 0x00007f0088d57a11 */ /* 0x000fe200000f0c00 */
[----:B------:R-:W-:Y:S02]  /*d130*/  @UP0 UIMAD.WIDE.U32 UR20, UR25, UR4, URZ ;  /* 0x00000004191402a5 */ /* 0x000fe4000f8e003f */
[----:B------:R-:W-:Y:S01]  /*d140*/  @UP0 UIMAD UR13, UR25, UR5, UR13 ;  /* 0x00000005190d02a4 */ /* 0x000fe2000f8e020d */
[----:B------:R-:W-:Y:S01]  /*d150*/  HMMA.16816.F32 R64, R208, R206, R64 ;  /* 0x000000ced040723c */ /* 0x000fe20000001840 */
[----:B------:R2:W-:Y:S01]  /*d160*/  LDGSTS.E.BYPASS.LTC128B.128 [R245+0x2100], [R212.64], !P4 ;  /* 0x02100000d4f57fae */ /* 0x0005e2000e101d52 */
[----:B------:R-:W-:Y:S02]  /*d170*/  @UP0 USHF.L.U32 UR4, UR20, 0x6, URZ ;  /* 0x0000000614040899 */ /* 0x000fe4000800063f */
[----:B------:R-:W-:Y:S04]  /*d180*/  @UP0 UIADD3 UR13, UR21, UR13, URZ ;  /* 0x0000000d150d0290 */ /* 0x000fe8000fffe03f */
[----:B------:R-:W-:Y:S01]  /*d190*/  @UP0 USHF.L.U64.HI UR13, UR20, 0x6, UR13 ;  /* 0x00000006140d0899 */ /* 0x000fe2000801020d */
[----:B-1----:R-:W-:Y:S04]  /*d1a0*/  IADD3 R134, P0, R134, UR10, RZ ;  /* 0x0000000a86867c10 */ /* 0x002fe8000ff1e0ff */
[----:B------:R-:W-:Y:S02]  /*d1b0*/  IADD3.X R135, R135, UR14, RZ, P0, !PT ;  /* 0x0000000e87877c10 */ /* 0x000fe400087fe4ff */
[----:B------:R-:W-:Y:S03]  /*d1c0*/  IADD3 R136, P1, R134, UR10, RZ ;  /* 0x0000000a86887c10 */ /* 0x000fe6000ff3e0ff */
[----:B------:R1:W-:Y:S01]  /*d1d0*/  LDGSTS.E.BYPASS.LTC128B.128 [R245+0x900], [R134.64], !P5 ;  /* 0x0090000086f57fae */ /* 0x0003e2000e901d52 */
[----:B------:R-:W-:Y:S02]  /*d1e0*/  IADD3.X R137, R135, UR14, RZ, P1, !PT ;  /* 0x0000000e87897c10 */ /* 0x000fe40008ffe4ff */
[----:B------:R-:W-:Y:S02]  /*d1f0*/  IADD3 R204, P1, R136, UR10, RZ ;  /* 0x0000000a88cc7c10 */ /* 0x000fe4000ff3e0ff */
[----:B--2---:R-:W-:Y:S03]  /*d200*/  IADD3 R212, P0, R134, UR16, RZ ;  /* 0x0000001086d47c10 */ /* 0x004fe6000ff1e0ff */
[----:B------:R1:W-:Y:S01]  /*d210*/  LDGSTS.E.BYPASS.LTC128B.128 [R245+0x2900], [R134.64+0x80], !P4 ;  /* 0x0290008086f57fae */ /* 0x0003e2000e101d52 */
[----:B------:R-:W-:Y:S02]  /*d220*/  IADD3.X R205, R137, UR14, RZ, P1, !PT ;  /* 0x0000000e89cd7c10 */ /* 0x000fe40008ffe4ff */
[----:B------:R-:W-:Y:S05]  /*d230*/  IADD3.X R213, R135, UR15, RZ, P0, !PT ;  /* 0x0000000f87d57c10 */ /* 0x000fea00087fe4ff */
[----:B------:R2:W-:Y:S08]  /*d240*/  LDGSTS.E.BYPASS.LTC128B.128 [R245+0x1100], [R136.64], !P5 ;  /* 0x0110000088f57fae */ /* 0x0005f0000e901d52 */
        /* <DEDUP_REMOVED lines=8> */
[----:B------:R-:W1:Y:S08]  /*d2d0*/  LDSM.16.M88.4 R220, [R232+0xa100] ;  /* 0x00a10000e8dc783b */ /* 0x000e700000000200 */
[----:B----4-:R-:W4:Y:S08]  /*d2e0*/  LDSM.16.M88.4 R204, [R230+0x4900] ;  /* 0x00490000e6cc783b */ /* 0x010f300000000200 */
[----:B------:R-:W0:Y:S08]  /*d2f0*/  LDGDEPBAR ;  /* 0x00000000000079af */ /* 0x000e300000000000 */
[----:B------:R-:W2:Y:S01]  /*d300*/  LDSM.16.M88.4 R208, [R230+0x5100] ;  /* 0x00510000e6d0783b */ /* 0x000ea20000000200 */
[-C--:B---3--:R-:W-:Y:S08]  /*d310*/  HMMA.16816.F32 R4, R212, R216.reuse, R4 ;  /* 0x000000d8d404723c */ /* 0x088ff00000001804 */
        /* <DEDUP_REMOVED lines=13> */
[----:B------:R-:W2:Y:S07]  /*d3f0*/  LDSM.16.M88.4 R208, [R229] ;  /* 0x00000000e5d0783b */ /* 0x000eae0000000200 */
[-C--:B-1----:R-:W-:Y:S08]  /*d400*/  HMMA.16816.F32 R52, R212, R216.reuse, R52 ;  /* 0x000000d8d434723c */ /* 0x082ff00000001834 */
[C---:B------:R-:W-:Y:S08]  /*d410*/  HMMA.16816.F32 R56, R220.reuse, R216, R56 ;  /* 0x000000d8dc38723c */ /* 0x040ff00000001838 */
[-C--:B------:R-:W-:Y:S01]  /*d420*/  HMMA.16816.F32 R60, R220, R218.reuse, R60 ;  /* 0x000000dadc3c723c */ /* 0x080fe2000000183c */
[----:B------:R-:W1:Y:S07]  /*d430*/  LDSM.16.M88.4 R220, [R234+0xa100] ;  /* 0x00a10000eadc783b */ /* 0x000e6e0000000200 */
[----:B------:R-:W-:Y:S01]  /*d440*/  HMMA.16816.F32 R64, R212, R218, R64 ;  /* 0x000000dad440723c */ /* 0x000fe20000001840 */
[----:B------:R-:W3:Y:S07]  /*d450*/  LDSM.16.M88.4 R212, [R229+0x800] ;  /* 0x00080000e5d4783b */ /* 0x000eee0000000200 */
[-C--:B--2---:R-:W-:Y:S01]  /*d460*/  HMMA.16816.F32 R4, R204, R208.reuse, R4 ;  /* 0x000000d0cc04723c */ /* 0x084fe20000001804 */
[----:B------:R-:W-:Y:S07]  /*d470*/  LDSM.16.M88.4 R216, [R229+0x1800] ;  /* 0x00180000e5d8783b */ /* 0x000fee0000000200 */
[C---:B-1----:R-:W-:Y:S08]  /*d480*/  HMMA.16816.F32 R8, R220.reuse, R208, R8 ;  /* 0x000000d0dc08723c */ /* 0x042ff00000001808 */
[-C--:B------:R-:W-:Y:S08]  /*d490*/  HMMA.16816.F32 R12, R220, R210.reuse, R12 ;  /* 0x000000d2dc0c723c */ /* 0x080ff0000000180c */
[C---:B------:R-:W-:Y:S01]  /*d4a0*/  HMMA.16816.F32 R16, R204.reuse, R210, R16 ;  /* 0x000000d2cc10723c */ /* 0x040fe20000001810 */
[----:B------:R-:W1:Y:S07]  /*d4b0*/  LDSM.16.M88.4 R208, [R229+0x1000] ;  /* 0x00100000e5d0783b */ /* 0x000e6e0000000200 */
[-C--:B---3--:R-:W-:Y:S08]  /*d4c0*/  HMMA.16816.F32 R20, R204, R212.reuse, R20 ;  /* 0x000000d4cc14723c */ /* 0x088ff00000001814 */
[C---:B------:R-:W-:Y:S08]  /*d4d0*/  HMMA.16816.F32 R24, R220.reuse, R212, R24 ;  /* 0x000000d4dc18723c */ /* 0x040ff00000001818 */
        /* <DEDUP_REMOVED lines=29> */
[----:B------:R-:W1:Y:S07]  /*d6b0*/  LDSM.16.M88.4 R212, [R240] ;  /* 0x00000000f0d4783b */ /* 0x000e6e0000000200 */
[-C--:B------:R-:W-:Y:S08]  /*d6c0*/  HMMA.16816.F32 R52, R208, R216.reuse, R52 ;  /* 0x000000d8d034723c */ /* 0x080ff00000001834 */
[C---:B------:R-:W-:Y:S08]  /*d6d0*/  HMMA.16816.F32 R56, R220.reuse, R216, R56 ;  /* 0x000000d8dc38723c */ /* 0x040ff00000001838 */
[-C--:B------:R-:W-:Y:S01]  /*d6e0*/  HMMA.16816.F32 R60, R220, R218.reuse, R60 ;  /* 0x000000dadc3c723c */ /* 0x080fe2000000183c */
[----:B------:R-:W2:Y:S07]  /*d6f0*/  LDSM.16.M88.4 R220, [R233+0xe100] ;  /* 0x00e10000e9dc783b */ /* 0x000eae0000000200 */
[----:B------:R-:W-:Y:S01]  /*d700*/  HMMA.16816.F32 R64, R208, R218, R64 ;  /* 0x000000dad040723c */ /* 0x000fe20000001840 */
[----:B------:R-:W3:Y:S07]  /*d710*/  LDSM.16.M88.4 R208, [R239] ;  /* 0x00000000efd0783b */ /* 0x000eee0000000200 */
[-C--:B-1----:R-:W-:Y:S01]  /*d720*/  HMMA.16816.F32 R4, R204, R212.reuse, R4 ;  /* 0x000000d4cc04723c */ /* 0x082fe20000001804 */
[----:B------:R-:W-:Y:S07]  /*d730*/  LDSM.16.M88.4 R216, [R237] ;  /* 0x00000000edd8783b */ /* 0x000fee0000000200 */
        /* <DEDUP_REMOVED lines=53> */
[----:B------:R-:W2:Y:S01]  /*da90*/  MUFU.TANH R211, R6 ;  /* 0x0000000600d37308 */ /* 0x000ea20000002400 */
[----:B------:R-:W-:Y:S02]  /*daa0*/  FMUL.FTZ R8, R8, c[0x0][0x320] ;  /* 0x0000c80008087a20 */ /* 0x000fe40000410000 */
[----:B------:R-:W-:Y:S03]  /*dab0*/  FMUL.FTZ R9, R9, c[0x0][0x320] ;  /* 0x0000c80009097a20 */ /* 0x000fe60000410000 */
[----:B------:R-:W-:Y:S02]  /*dac0*/  FMUL.FTZ R10, R10, c[0x0][0x320] ;  /* 0x0000c8000a0a7a20 */ /* 0x000fe40000410000 */
[----:B------:R-:W-:Y:S02]  /*dad0*/  FMUL.FTZ R11, R11, c[0x0][0x320] ;  /* 0x0000c8000b0b7a20 */ /* 0x000fe40000410000 */
        /* <DEDUP_REMOVED lines=9> */
[----:B------:R-:W-:Y:S05]  /*db70*/  FMUL.FTZ R19, R19, c[0x0][0x320] ;  /* 0x0000c80013137a20 */ /* 0x000fea0000410000 */
[----:B------:R-:W-:Y:S01]  /*db80*/  MUFU.TANH R213, R9 ;  /* 0x0000000900d57308 */ /* 0x000fe20000002400 */
[----:B----4-:R-:W4:Y:S09]  /*db90*/  LDSM.16.M88.4 R4, [R229+0x2800] ;  /* 0x00280000e504783b */ /* 0x010f320000000200 */
[----:B------:R-:W-:Y:S10]  /*dba0*/  MUFU.TANH R216, R10 ;  /* 0x0000000a00d87308 */ /* 0x000ff40000002400 */
[----:B------:R1:W-:Y:S10]  /*dbb0*/  MUFU.TANH R217, R11 ;  /* 0x0000000b00d97308 */ /* 0x0003f40000002400 */
[----:B------:R-:W2:Y:S10]  /*dbc0*/  MUFU.TANH R16, R16 ;  /* 0x0000001000107308 */ /* 0x000eb40000002400 */
        /* <DEDUP_REMOVED lines=8> */
[----:B------:R-:W-:Y:S01]  /*dc50*/  MUFU.TANH R19, R19 ;  /* 0x0000001300137308 */ /* 0x000fe20000002400 */
[----:B------:R-:W4:Y:S01]  /*dc60*/  LDSM.16.M88.4 R4, [R229+0x3800] ;  /* 0x00380000e504783b */ /* 0x000f220000000200 */
[----:B------:R-:W-:Y:S04]  /*dc70*/  DEPBAR.LE SB0, 0x0 ;  /* 0x000080000000791a */ /* 0x000fe80000000000 */
[----:B------:R-:W-:Y:S02]  /*dc80*/  FMUL.FTZ R20, R20, c[0x0][0x320] ;  /* 0x0000c80014147a20 */ /* 0x000fe40000410000 */
[----:B------:R-:W-:Y:S02]  /*dc90*/  FMUL.FTZ R21, R21, c[0x0][0x320] ;  /* 0x0000c80015157a20 */ /* 0x000fe40000410000 */
[----:B------:R-:W-:Y:S01]  /*dca0*/  MUFU.TANH R246, R20 ;  /* 0x0000001400f67308 */ /* 0x000fe20000002400 */
        /* <DEDUP_REMOVED lines=9> */
[----:B------:R-:W-:Y:S01]  /*dd40*/  MUFU.TANH R218, R32 ;  /* 0x0000002000da7308 */ /* 0x000fe20000002400 */
[-C--:B------:R-:W-:Y:S03]  /*dd50*/  HMMA.16816.F32 R44, R220, R10.reuse, R44 ;  /* 0x0000000adc2c723c */ /* 0x080fe6000000182c */
[----:B------:R-:W-:Y:S02]  /*dd60*/  FMUL.FTZ R33, R33, c[0x0][0x320] ;  /* 0x0000c80021217a20 */ /* 0x000fe40000410000 */
[----:B------:R-:W-:Y:S02]  /*dd70*/  FMUL.FTZ R35, R35, c[0x0][0x320] ;  /* 0x0000c80023237a20 */ /* 0x000fe40000410000 */
[----:B------:R-:W-:Y:S01]  /*dd80*/  FMUL.FTZ R36, R36, c[0x0][0x320] ;  /* 0x0000c80024247a20 */ /* 0x000fe20000410000 */
[C---:B------:R-:W-:Y:S01]  /*dd90*/  HMMA.16816.F32 R48, R204.reuse, R10, R48 ;  /* 0x0000000acc30723c */ /* 0x040fe20000001830 */
[----:B------:R-:W-:Y:S01]  /*dda0*/  MUFU.TANH R219, R33 ;  /* 0x0000002100db7308 */ /* 0x000fe20000002400 */
[----:B------:R-:W3:Y:S02]  /*ddb0*/  LDL R11, [R1+0x2c] ;  /* 0x00002c00010b7983 */ /* 0x000ee40000100800 */
[----:B------:R-:W-:Y:S02]  /*ddc0*/  FMUL.FTZ R37, R37, c[0x0][0x320] ;  /* 0x0000c80025257a20 */ /* 0x000fe40000410000 */
[----:B------:R-:W3:Y:S01]  /*ddd0*/  LDL R10, [R1+0x28] ;  /* 0x00002800010a7983 */ /* 0x000ee20000100800 */
[----:B------:R-:W-:Y:S01]  /*dde0*/  FMUL.FTZ R41, R41, c[0x0][0x320] ;  /* 0x0000c80029297a20 */ /* 0x000fe20000410000 */
[-C--:B----4-:R-:W-:Y:S03]  /*ddf0*/  HMMA.16816.F32 R52, R204, R4.reuse, R52 ;  /* 0x00000004cc34723c */ /* 0x090fe60000001834 */
[----:B------:R-:W1:Y:S01]  /*de00*/  MUFU.TANH R0, R36 ;  /* 0x0000002400007308 */ /* 0x000e620000002400 */
[----:B------:R-:W-:Y:S02]  /*de10*/  FMUL.FTZ R38, R38, c[0x0][0x320] ;  /* 0x0000c80026267a20 */ /* 0x000fe40000410000 */
[----:B------:R-:W-:Y:S02]  /*de20*/  FMUL.FTZ R39, R39, c[0x0][0x320] ;  /* 0x0000c80027277a20 */ /* 0x000fe40000410000 */
[C---:B------:R-:W-:Y:S04]  /*de30*/  HMMA.16816.F32 R56, R220.reuse, R4, R56 ;  /* 0x00000004dc38723c */ /* 0x040fe80000001838 */
[----:B------:R-:W-:Y:S01]  /*de40*/  FMUL.FTZ R44, R44, c[0x0][0x320] ;  /* 0x0000c8002c2c7a20 */ /* 0x000fe20000410000 */
[----:B------:R1:W-:Y:S01]  /*de50*/  MUFU.TANH R129, R41 ;  /* 0x0000002900817308 */ /* 0x0003e20000002400 */
[----:B------:R-:W-:Y:S01]  /*de60*/  FMUL.FTZ R42, R42, c[0x0][0x320] ;  /* 0x0000c8002a2a7a20 */ /* 0x000fe20000410000 */
[----:B------:R-:W-:Y:S01]  /*de70*/  FMNMX.FTZ R5, R209, R2, !PT ;  /* 0x00000002d1057209 */ /* 0x000fe20007810000 */
[-C--:B------:R-:W-:Y:S04]  /*de80*/  HMMA.16816.F32 R60, R220, R6.reuse, R60 ;  /* 0x00000006dc3c723c */ /* 0x080fe8000000183c */
[----:B------:R-:W-:Y:S01]  /*de90*/  FMUL.FTZ R51, R51, c[0x0][0x320] ;  /* 0x0000c80033337a20 */ /* 0x000fe20000410000 */
[----:B--2---:R-:W-:Y:S01]  /*dea0*/  FMNMX.FTZ R5, R208, R5, !PT ;  /* 0x00000005d0057209 */ /* 0x004fe20007810000 */
[----:B------:R-:W-:Y:S01]  /*deb0*/  FMUL.FTZ R49, R49, c[0x0][0x320] ;  /* 0x0000c80031317a20 */ /* 0x000fe20000410000 */
[----:B------:R-:W-:Y:S01]  /*dec0*/  MUFU.TANH R9, R42 ;  /* 0x0000002a00097308 */ /* 0x000fe20000002400 */
[----:B------:R-:W-:Y:S04]  /*ded0*/  HMMA.16816.F32 R64, R204, R6, R64 ;  /* 0x00000006cc40723c */ /* 0x000fe80000001840 */
[----:B------:R-:W-:Y:S01]  /*dee0*/  FMUL.FTZ R52, R52, c[0x0][0x320] ;  /* 0x0000c80034347a20 */ /* 0x000fe20000410000 */
[----:B------:R-:W-:Y:S01]  /*def0*/  FMNMX.FTZ R4, R211, R3, !PT ;  /* 0x00000003d3047209 */ /* 0x000fe20007810000 */
[----:B------:R-:W-:Y:S01]  /*df00*/  FMUL.FTZ R53, R53, c[0x0][0x320] ;  /* 0x0000c80035357a20 */ /* 0x000fe20000410000 */
[----:B------:R-:W-:Y:S01]  /*df10*/  FMNMX.FTZ R5, R16, R5, !PT ;  /* 0x0000000510057209 */ /* 0x000fe20007810000 */
[----:B------:R-:W-:Y:S01]  /*df20*/  FMUL.FTZ R57, R57, c[0x0][0x320] ;  /* 0x0000c80039397a20 */ /* 0x000fe20000410000 */
[----:B------:R-:W2:Y:S03]  /*df30*/  MUFU.TANH R249, R22 ;  /* 0x0000001600f97308 */ /* 0x000ea60000002400 */
[----:B------:R-:W-:Y:S01]  /*df40*/  FMUL.FTZ R54, R54, c[0x0][0x320] ;  /* 0x0000c80036367a20 */ /* 0x000fe20000410000 */
[----:B------:R-:W-:Y:S01]  /*df50*/  FMNMX.FTZ R5, R17, R5, !PT ;  /* 0x0000000511057209 */ /* 0x000fe20007810000 */
[----:B------:R-:W-:Y:S01]  /*df60*/  FMUL.FTZ R55, R55, c[0x0][0x320] ;  /* 0x0000c80037377a20 */ /* 0x000fe20000410000 */
[----:B-1----:R-:W-:Y:S01]  /*df70*/  MOV R41, R0 ;  /* 0x0000000000297202 */ /* 0x002fe20000000f00 */
[----:B------:R-:W-:Y:S01]  /*df80*/  FMUL.FTZ R59, R59, c[0x0][0x320] ;  /* 0x0000c8003b3b7a20 */ /* 0x000fe20000410000 */
[----:B------:R-:W-:Y:S01]  /*df90*/  FMNMX.FTZ R5, R246, R5, !PT ;  /* 0x00000005f6057209 */ /* 0x000fe20007810000 */
[----:B------:R-:W-:Y:S01]  /*dfa0*/  FMUL.FTZ R23, R23, c[0x0][0x320] ;  /* 0x0000c80017177a20 */ /* 0x000fe20000410000 */
[----:B------:R-:W1:Y:S01]  /*dfb0*/  MUFU.TANH R133, R37 ;  /* 0x0000002500857308 */ /* 0x000e620000002400 */
[----:B------:R-:W-:Y:S01]  /*dfc0*/  FMUL.FTZ R29, R29, c[0x0][0x320] ;  /* 0x0000c8001d1d7a20 */ /* 0x000fe20000410000 */
[----:B------:R-:W-:Y:S01]  /*dfd0*/  FMNMX.FTZ R5, R244, R5, !PT ;  /* 0x00000005f4057209 */ /* 0x000fe20007810000 */
[----:B------:R-:W-:Y:S01]  /*dfe0*/  FMUL.FTZ R50, R50, c[0x0][0x320] ;  /* 0x0000c80032327a20 */ /* 0x000fe20000410000 */
[----:B------:R-:W-:Y:S01]  /*dff0*/  FMNMX.FTZ R0, R212, R132, !PT ;  /* 0x00000084d4007209 */ /* 0x000fe20007810000 */
[----:B------:R-:W-:Y:S01]  /*e000*/  FMUL.FTZ R66, R66, c[0x0][0x320] ;  /* 0x0000c80042427a20 */ /* 0x000fe20000410000 */
[----:B------:R-:W-:Y:S01]  /*e010*/  FMNMX.FTZ R5, R218, R5, !PT ;  /* 0x00000005da057209 */ /* 0x000fe20007810000 */
[----:B------:R-:W-:Y:S01]  /*e020*/  FMUL.FTZ R64, R64, c[0x0][0x320] ;  /* 0x0000c80040407a20 */ /* 0x000fe20000410000 */
[----:B------:R-:W-:Y:S01]  /*e030*/  FMNMX.FTZ R6, R210, R4, !PT ;  /* 0x00000004d2067209 */ /* 0x000fe20007810000 */
[----:B------:R-:W-:Y:S01]  /*e040*/  FMUL.FTZ R65, R65, c[0x0][0x320] ;  /* 0x0000c80041417a20 */ /* 0x000fe20000410000 */
[----:B------:R-:W-:Y:S01]  /*e050*/  MUFU.TANH R22, R51 ;  /* 0x0000003300167308 */ /* 0x000fe20000002400 */
        /* <DEDUP_REMOVED lines=9> */
[----:B------:R1:W-:Y:S01]  /*e0f0*/  MUFU.TANH R51, R66 ;  /* 0x0000004200337308 */ /* 0x0003e20000002400 */
[----:B------:R-:W-:Y:S01]  /*e100*/  FMUL.FTZ R25, R25, c[0x0][0x320] ;  /* 0x0000c80019197a20 */ /* 0x000fe20000410000 */
[----:B------:R-:W-:Y:S01]  /*e110*/  FMNMX.FTZ R0, R19, R0, !PT ;  /* 0x0000000013007209 */ /* 0x000fe20007810000 */
[----:B------:R-:W-:Y:S02]  /*e120*/  FMUL.FTZ R24, R24, c[0x0][0x320] ;  /* 0x0000c80018187a20 */ /* 0x000fe40000410000 */
[----:B------:R-:W-:Y:S01]  /*e130*/  FMUL.FTZ R28, R28, c[0x0][0x320] ;  /* 0x0000c8001c1c7a20 */ /* 0x000fe20000410000 */
[----:B--2---:R-:W-:Y:S01]  /*e140*/  FMNMX.FTZ R0, R249, R0, !PT ;  /* 0x00000000f9007209 */ /* 0x004fe20007810000 */
        /* <DEDUP_REMOVED lines=10> */
[----:B------:R-:W-:Y:S01]  /*e1f0*/  FMUL.FTZ R26, R26, c[0x0][0x320] ;  /* 0x0000c8001a1a7a20 */ /* 0x000fe20000410000 */
[----:B-1----:R-:W-:Y:S01]  /*e200*/  MOV R66, R133 ;  /* 0x0000008500427202 */ /* 0x002fe20000000f00 */
[----:B------:R-:W-:Y:S03]  /*e210*/  FMUL.FTZ R27, R27, c[0x0][0x320] ;  /* 0x0000c8001b1b7a20 */ /* 0x000fe60000410000 */
[----:B------:R-:W-:Y:S02]  /*e220*/  FMNMX.FTZ R5, R66, R5, !PT ;  /* 0x0000000542057209 */ /* 0x000fe40007810000 */
[----:B------:R2:W-:Y:S10]  /*e230*/  MUFU.TANH R30, R64 ;  /* 0x00000040001e7308 */ /* 0x0005f40000002400 */
[----:B------:R-:W-:Y:S10]  /*e240*/  MUFU.TANH R20, R44 ;  /* 0x0000002c00147308 */ /* 0x000ff40000002400 */
[----:B------:R-:W1:Y:S01]  /*e250*/  MUFU.TANH R44, R48 ;  /* 0x00000030002c7308 */ /* 0x000e620000002400 */
[----:B--2---:R-:W-:Y:S09]  /*e260*/  MOV R64, R128 ;  /* 0x0000008000407202 */ /* 0x004ff20000000f00 */
[----:B------:R-:W2:Y:S10]  /*e270*/  MUFU.TANH R33, R49 ;  /* 0x0000003100217308 */ /* 0x000eb40000002400 */
[----:B------:R-:W4:Y:S01]  /*e280*/  MUFU.TANH R32, R52 ;  /* 0x0000003400207308 */ /* 0x000f220000002400 */
[----:B-1----:R-:W-:Y:S09]  /*e290*/  FMNMX.FTZ R5, R44, R5, !PT ;  /* 0x000000052c057209 */ /* 0x002ff20007810000 */
[----:B------:R-:W-:Y:S01]  /*e2a0*/  MUFU.TANH R241, R31 ;  /* 0x0000001f00f17308 */ /* 0x000fe20000002400 */
[----:B--2---:R-:W-:Y:S09]  /*e2b0*/  FMNMX.FTZ R5, R33, R5, !PT ;  /* 0x0000000521057209 */ /* 0x004ff20007810000 */
[----:B------:R-:W1:Y:S01]  /*e2c0*/  MUFU.TANH R31, R53 ;  /* 0x00000035001f7308 */ /* 0x000e620000002400 */
[----:B----4-:R-:W-:Y:S09]  /*e2d0*/  FMNMX.FTZ R5, R32, R5, !PT ;  /* 0x0000000520057209 */ /* 0x010ff20007810000 */
[----:B------:R-:W2:Y:S10]  /*e2e0*/  MUFU.TANH R128, R65 ;  /* 0x0000004100807308 */ /* 0x000eb40000002400 */
[----:B------:R-:W-:Y:S01]  /*e2f0*/  MUFU.TANH R248, R34 ;  /* 0x0000002200f87308 */ /* 0x000fe20000002400 */
[----:B-1----:R-:W-:Y:S04]  /*e300*/  FMNMX.FTZ R5, R31, R5, !PT ;  /* 0x000000051f057209 */ /* 0x002fe80007810000 */
[----:B------:R-:W-:Y:S05]  /*e310*/  FMNMX.FTZ R5, R30, R5, !PT ;  /* 0x000000051e057209 */ /* 0x000fea0007810000 */
[----:B------:R1:W-:Y:S01]  /*e320*/  MUFU.TANH R247, R35 ;  /* 0x0000002300f77308 */ /* 0x0003e20000002400 */
[----:B--2---:R-:W-:Y:S05]  /*e330*/  FMNMX.FTZ R5, R128, R5, !PT ;  /* 0x0000000580057209 */ /* 0x004fea0007810000 */
[----:B------:R-:W2:Y:S04]  /*e340*/  SHFL.BFLY PT, R8, R5, 0x2, 0x1f ;  /* 0x0c401f0005087f89 */ /* 0x000ea800000e0000 */
[----:B------:R-:W-:Y:S10]  /*e350*/  MUFU.TANH R251, R25 ;  /* 0x0000001900fb7308 */ /* 0x000ff40000002400 */
[----:B------:R4:W-:Y:S01]  /*e360*/  MUFU.TANH R25, R59 ;  /* 0x0000003b00197308 */ /* 0x0009e20000002400 */
[----:B-1----:R-:W3:Y:S09]  /*e370*/  LDL.64 R34, [R1+0x48] ;  /* 0x0000480001227983 */ /* 0x002ef20000100a00 */
[----:B------:R-:W1:Y:S01]  /*e380*/  MUFU.TANH R13, R13 ;  /* 0x0000000d000d7308 */ /* 0x000e620000002400 */
[----:B--2---:R-:W-:Y:S09]  /*e390*/  FMNMX.FTZ R5, R5, R8, !PT ;  /* 0x0000000805057209 */ /* 0x004ff20007810000 */
[----:B------:R-:W2:Y:S01]  /*e3a0*/  MUFU.TANH R252, R23 ;  /* 0x0000001700fc7308 */ /* 0x000ea20000002400 */
[----:B----4-:R-:W-:Y:S02]  /*e3b0*/  MOV R59, R9 ;  /* 0x00000009003b7202 */ /* 0x010fe40000000f00 */
[----:B------:R-:W4:Y:S07]  /*e3c0*/  LDL.64 R8, [R1+0x38] ;  /* 0x0000380001087983 */ /* 0x000f2e0000100a00 */
[----:B------:R-:W2:Y:S01]  /*e3d0*/  MUFU.TANH R243, R24 ;  /* 0x0000001800f37308 */ /* 0x000ea20000002400 */
[----:B-1----:R-:W-:Y:S09]  /*e3e0*/  FMNMX.FTZ R6, R13, R4, !PT ;  /* 0x000000040d067209 */ /* 0x002ff20007810000 */
[----:B------:R-:W1:Y:S01]  /*e3f0*/  MUFU.TANH R250, R28 ;  /* 0x0000001c00fa7308 */ /* 0x000e620000002400 */
[----:B--2---:R-:W-:Y:S04]  /*e400*/  FMNMX.FTZ R0, R252, R0, !PT ;  /* 0x00000000fc007209 */ /* 0x004fe80007810000 */
[----:B------:R-:W-:Y:S05]  /*e410*/  FMNMX.FTZ R0, R248, R0, !PT ;  /* 0x00000000f8007209 */ /* 0x000fea0007810000 */
[----:B------:R-:W2:Y:S01]  /*e420*/  MUFU.TANH R21, R29 ;  /* 0x0000001d00157308 */ /* 0x000ea20000002400 */
[----:B------:R-:W-:Y:S02]  /*e430*/  FMNMX.FTZ R0, R247, R0, !PT ;  /* 0x00000000f7007209 */ /* 0x000fe40007810000 */
[----:B------:R-:W-:Y:S04]  /*e440*/  FMNMX.FTZ R6, R243, R6, !PT ;  /* 0x00000006f3067209 */ /* 0x000fe80007810000 */
[----:B------:R-:W-:Y:S03]  /*e450*/  FMNMX.FTZ R6, R251, R6, !PT ;  /* 0x00000006fb067209 */ /* 0x000fe60007810000 */
[----:B------:R-:W2:Y:S01]  /*e460*/  MUFU.TANH R130, R38 ;  /* 0x0000002600827308 */ /* 0x000ea20000002400 */
[----:B-1----:R-:W-:Y:S09]  /*e470*/  FMNMX.FTZ R6, R250, R6, !PT ;  /* 0x00000006fa067209 */ /* 0x002ff20007810000 */
[----:B------:R-:W1:Y:S01]  /*e480*/  MUFU.TANH R23, R39 ;  /* 0x0000002700177308 */ /* 0x000e620000002400 */
[----:B--2---:R-:W-:Y:S09]  /*e490*/  FMNMX.FTZ R6, R21, R6, !PT ;  /* 0x0000000615067209 */ /* 0x004ff20007810000 */
[----:B------:R-:W-:Y:S01]  /*e4a0*/  MUFU.TANH R24, R27 ;  /* 0x0000001b00187308 */ /* 0x000fe20000002400 */
[----:B------:R-:W-:Y:S09]  /*e4b0*/  FMNMX.FTZ R0, R130, R0, !PT ;  /* 0x0000000082007209 */ /* 0x000ff20007810000 */
[----:B------:R-:W2:Y:S01]  /*e4c0*/  MUFU.TANH R27, R40 ;  /* 0x00000028001b7308 */ /* 0x000ea20000002400 */
[----:B-1----:R-:W-:Y:S09]  /*e4d0*/  FMNMX.FTZ R0, R23, R0, !PT ;  /* 0x0000000017007209 */ /* 0x002ff20007810000 */
[----:B------:R-:W1:Y:S10]  /*e4e0*/  MUFU.TANH R235, R50 ;  /* 0x0000003200eb7308 */ /* 0x000e740000002400 */
[----:B------:R-:W1:Y:S01]  /*e4f0*/  MUFU.TANH R131, R45 ;  /* 0x0000002d00837308 */ /* 0x000e620000002400 */
[----:B--2---:R-:W-:Y:S02]  /*e500*/  FMNMX.FTZ R6, R27, R6, !PT ;  /* 0x000000061b067209 */ /* 0x004fe40007810000 */
[----:B------:R-:W-:Y:S02]  /*e510*/  MOV R40, R241 ;  /* 0x000000f100287202 */ /* 0x000fe40000000f00 */
[----:B------:R-:W-:Y:S05]  /*e520*/  FMNMX.FTZ R6, R129, R6, !PT ;  /* 0x0000000681067209 */ /* 0x000fea0007810000 */
[----:B------:R-:W2:Y:S01]  /*e530*/  MUFU.TANH R49, R54 ;  /* 0x0000003600317308 */ /* 0x000ea20000002400 */
[----:B------:R-:W-:Y:S02]  /*e540*/  FMNMX.FTZ R6, R20, R6, !PT ;  /* 0x0000000614067209 */ /* 0x000fe40007810000 */
[----:B-1----:R-:W-:Y:S04]  /*e550*/  FMNMX.FTZ R0, R235, R0, !PT ;  /* 0x00000000eb007209 */ /* 0x002fe80007810000 */
[----:B------:R-:W-:Y:S03]  /*e560*/  FMNMX.FTZ R0, R22, R0, !PT ;  /* 0x0000000016007209 */ /* 0x000fe60007810000 */
[----:B------:R-:W-:Y:S01]  /*e570*/  MUFU.TANH R29, R60 ;  /* 0x0000003c001d7308 */ /* 0x000fe20000002400 */
[----:B------:R-:W-:Y:S02]  /*e580*/  FMNMX.FTZ R6, R131, R6, !PT ;  /* 0x0000000683067209 */ /* 0x000fe40007810000 */
[----:B------:R-:W-:Y:S07]  /*e590*/  MOV R45, R242 ;  /* 0x000000f2002d7202 */ /* 0x000fee0000000f00 */
[----:B------:R-:W1:Y:S01]  /*e5a0*/  MUFU.TANH R137, R56 ;  /* 0x0000003800897308 */ /* 0x000e620000002400 */
[----:B--2---:R-:W-:Y:S09]  /*e5b0*/  FMNMX.FTZ R0, R49, R0, !PT ;  /* 0x0000000031007209 */ /* 0x004ff20007810000 */
[----:B------:R-:W2:Y:S10]  /*e5c0*/  MUFU.TANH R50, R55 ;  /* 0x0000003700327308 */ /* 0x000eb40000002400 */
[----:B------:R-:W2:Y:S01]  /*e5d0*/  MUFU.TANH R65, R61 ;  /* 0x0000003d00417308 */ /* 0x000ea20000002400 */
[----:B-1----:R-:W-:Y:S02]  /*e5e0*/  MOV R60, R137 ;  /* 0x00000089003c7202 */ /* 0x002fe40000000f00 */
[----:B------:R-:W1:Y:S07]  /*e5f0*/  SHFL.BFLY PT, R137, R5, 0x1, 0x1f ;  /* 0x0c201f0005897f89 */ /* 0x000e6e00000e0000 */
[----:B------:R-:W1:Y:S01]  /*e600*/  MUFU.TANH R14, R14 ;  /* 0x0000000e000e7308 */ /* 0x000e620000002400 */
[----:B--2---:R-:W-:Y:S02]  /*e610*/  FMNMX.FTZ R4, R50, R0, !PT ;  /* 0x0000000032047209 */ /* 0x004fe40007810000 */
[----:B------:R-:W-:Y:S02]  /*e620*/  FMNMX.FTZ R0, R60, R6, !PT ;  /* 0x000000063c007209 */ /* 0x000fe40007810000 */
[----:B------:R-:W-:Y:S05]  /*e630*/  FMNMX.FTZ R6, R216, R138, !PT ;  /* 0x0000008ad8067209 */ /* 0x000fea0007810000 */
[----:B------:R-:W2:Y:S01]  /*e640*/  MUFU.TANH R15, R15 ;  /* 0x0000000f000f7308 */ /* 0x000ea20000002400 */
[----:B------:R-:W-:Y:S02]  /*e650*/  FMNMX.FTZ R0, R64, R0, !PT ;  /* 0x0000000040007209 */ /* 0x000fe40007810000 */
[----:B------:R-:W-:Y:S02]  /*e660*/  FMNMX.FTZ R6, R217, R6, !PT ;  /* 0x00000006d9067209 */ /* 0x000fe40007810000 */
[----:B------:R-:W-:Y:S02]  /*e670*/  FMNMX.FTZ R0, R29, R0, !PT ;  /* 0x000000001d007209 */ /* 0x000fe40007810000 */
[----:B------:R-:W-:Y:S02]  /*e680*/  FMNMX.FTZ R4, R51, R4, !PT ;  /* 0x0000000433047209 */ /* 0x000fe40007810000 */
[----:B------:R-:W-:Y:S01]  /*e690*/  FMNMX.FTZ R0, R65, R0, !PT ;  /* 0x0000000041007209 */ /* 0x000fe20007810000 */
[----:B------:R-:W2:Y:S01]  /*e6a0*/  MUFU.TANH R139, R26 ;  /* 0x0000001a008b7308 */ /* 0x000ea20000002400 */
[----:B-1----:R-:W-:Y:S02]  /*e6b0*/  FMNMX.FTZ R137, R5, R137, !PT ;  /* 0x0000008905897209 */ /* 0x002fe40007810000 */
[----:B------:R-:W-:Y:S01]  /*e6c0*/  MOV R61, R33 ;  /* 0x00000021003d7202 */ /* 0x000fe20000000f00 */
[----:B------:R-:W1:Y:S01]  /*e6d0*/  SHFL.BFLY PT, R135, R0, 0x2, 0x1f ;  /* 0x0c401f0000877f89 */ /* 0x000e6200000e0000 */
[----:B------:R-:W-:Y:S01]  /*e6e0*/  FMNMX.FTZ R6, R14, R6, !PT ;  /* 0x000000060e067209 */ /* 0x000fe20007810000 */
[----:B------:R-:W-:Y:S04]  /*e6f0*/  FMUL.FTZ R207, R137, c[0x0][0x2d0] ;  /* 0x0000b40089cf7a20 */ /* 0x000fe80000410000 */
[----:B------:R-:W1:Y:S01]  /*e700*/  MUFU.TANH R56, R67 ;  /* 0x0000004300387308 */ /* 0x000e620000002400 */
[----:B--2---:R-:W-:Y:S09]  /*e710*/  FMNMX.FTZ R6, R15, R6, !PT ;  /* 0x000000060f067209 */ /* 0x004ff20007810000 */
[----:B------:R-:W2:Y:S01]  /*e720*/  MUFU.TANH R67, R43 ;  /* 0x0000002b00437308 */ /* 0x000ea20000002400 */
[----:B------:R-:W-:Y:S04]  /*e730*/  MOV R28, R139 ;  /* 0x0000008b001c7202 */ /* 0x000fe80000000f00 */
[----:B------:R-:W-:Y:S02]  /*e740*/  FMNMX.FTZ R6, R28, R6, !PT ;  /* 0x000000061c067209 */ /* 0x000fe40007810000 */
[----:B-1----:R-:W-:Y:S03]  /*e750*/  FMNMX.FTZ R135, R0, R135, !PT ;  /* 0x0000008700877209 */ /* 0x002fe60007810000 */
[----:B------:R-:W1:Y:S01]  /*e760*/  MUFU.TANH R26, R46 ;  /* 0x0000002e001a7308 */ /* 0x000e620000002400 */
[----:B------:R-:W-:Y:S02]  /*e770*/  FMNMX.FTZ R6, R24, R6, !PT ;  /* 0x0000000618067209 */ /* 0x000fe40007810000 */
[----:B------:R-:W-:Y:S02]  /*e780*/  FMNMX.FTZ R4, R56, R4, !PT ;  /* 0x0000000438047209 */ /* 0x000fe40007810000 */
[----:B------:R-:W-:Y:S03]  /*e790*/  FMNMX.FTZ R6, R45, R6, !PT ;  /* 0x000000062d067209 */ /* 0x000fe60007810000 */
[----:B------:R-:W1:Y:S01]  /*e7a0*/  SHFL.BFLY PT, R7, R4, 0x2, 0x1f ;  /* 0x0c401f0004077f89 */ /* 0x000e6200000e0000 */
[----:B------:R-:W-:Y:S01]  /*e7b0*/  FMNMX.FTZ R0, R40, R6, !PT ;  /* 0x0000000628007209 */ /* 0x000fe20007810000 */
[----:B------:R1:W1:Y:S03]  /*e7c0*/  MUFU.TANH R57, R47 ;  /* 0x0000002f00397308 */ /* 0x0002660000002400 */
[----:B------:R-:W-:Y:S01]  /*e7d0*/  FMNMX.FTZ R6, R59, R0, !PT ;  /* 0x000000003b067209 */ /* 0x000fe20007810000 */
[----:B------:R-:W-:Y:S01]  /*e7e0*/  FMUL.FTZ R0, R63, c[0x0][0x320] ;  /* 0x0000c8003f007a20 */ /* 0x000fe20000410000 */
[----:B------:R-:W-:Y:S02]  /*e7f0*/  MOV R63, R21 ;  /* 0x00000015003f7202 */ /* 0x000fe40000000f00 */
[----:B--2---:R-:W-:Y:S03]  /*e800*/  FMNMX.FTZ R6, R67, R6, !PT ;  /* 0x0000000643067209 */ /* 0x004fe60007810000 */
[----:B------:R2:W-:Y:S01]  /*e810*/  MUFU.TANH R139, R0 ;  /* 0x00000000008b7308 */ /* 0x0005e20000002400 */
[----:B-1----:R-:W-:Y:S09]  /*e820*/  FMNMX.FTZ R5, R26, R6, !PT ;  /* 0x000000061a057209 */ /* 0x002ff20007810000 */
[----:B------:R-:W1:Y:S01]  /*e830*/  MUFU.TANH R48, R58 ;  /* 0x0000003a00307308 */ /* 0x000e620000002400 */
[----:B------:R-:W-:Y:S02]  /*e840*/  FMNMX.FTZ R4, R4, R7, !PT ;  /* 0x0000000704047209 */ /* 0x000fe40007810000 */
[----:B------:R-:W1:Y:S01]  /*e850*/  SHFL.BFLY PT, R7, R135, 0x1, 0x1f ;  /* 0x0c201f0087077f89 */ /* 0x000e6200000e0000 */
[----:B------:R-:W-:Y:S06]  /*e860*/  MOV R47, R27 ;  /* 0x0000001b002f7202 */ /* 0x000fec0000000f00 */
[----:B------:R1:W-:Y:S01]  /*e870*/  MUFU.TANH R204, R62 ;  /* 0x0000003e00cc7308 */ /* 0x0003e20000002400 */
[----:B------:R-:W1:Y:S01]  /*e880*/  SHFL.BFLY PT, R136, R4, 0x1, 0x1f ;  /* 0x0c201f0004887f89 */ /* 0x000e6200000e0000 */
[----:B--2---:R-:W-:Y:S01]  /*e890*/  FADD.FTZ R0, -R137, R2 ;  /* 0x0000000289007221 */ /* 0x004fe20000010100 */
[----:B------:R-:W-:Y:S03]  /*e8a0*/  FMNMX.FTZ R2, R57, R5, !PT ;  /* 0x0000000539027209 */ /* 0x000fe60007810000 */
[----:B------:R-:W-:Y:S04]  /*e8b0*/  FMUL.FTZ R0, R0, c[0x0][0x2d0] ;  /* 0x0000b40000007a20 */ /* 0x000fe80000410000 */
[----:B------:R2:W2:Y:S01]  /*e8c0*/  MUFU.EX2 R134, R0 ;  /* 0x0000000000867308 */ /* 0x0004a20000000800 */
[----:B-1----:R-:W-:Y:S02]  /*e8d0*/  FMNMX.FTZ R2, R48, R2, !PT ;  /* 0x0000000230027209 */ /* 0x002fe40007810000 */
[----:B------:R-:W-:Y:S02]  /*e8e0*/  MOV R58, R23 ;  /* 0x00000017003a7202 */ /* 0x000fe40000000f00 */
[----:B------:R-:W-:Y:S05]  /*e8f0*/  FMNMX.FTZ R135, R135, R7, !PT ;  /* 0x0000000787877209 */ /* 0x000fea0007810000 */
[----:B------:R-:W-:Y:S01]  /*e900*/  FMUL.FTZ R205, R135, c[0x0][0x2d0] ;  /* 0x0000b40087cd7a20 */ /* 0x000fe20000410000 */
[----:B------:R-:W-:Y:S02]  /*e910*/  MOV R62, R22 ;  /* 0x00000016003e7202 */ /* 0x000fe40000000f00 */
[----:B------:R-:W-:Y:S01]  /*e920*/  FMNMX.FTZ R136, R4, R136, !PT ;  /* 0x0000008804887209 */ /* 0x000fe20007810000 */
[----:B------:R-:W-:Y:S02]  /*e930*/  FFMA.FTZ R7, R212, c[0x0][0x2d0], -R205 ;  /* 0x0000b400d4077a23 */ /* 0x000fe400000108cd */
[----:B------:R-:W-:Y:S02]  /*e940*/  FFMA.FTZ R4, R209, c[0x0][0x2d0], -R207 ;  /* 0x0000b400d1047a23 */ /* 0x000fe400000108cf */
[C---:B------:R-:W-:Y:S01]  /*e950*/  FMUL.FTZ R206, R136.reuse, c[0x0][0x2d0] ;  /* 0x0000b40088ce7a20 */ /* 0x040fe20000410000 */
[----:B------:R-:W-:Y:S01]  /*e960*/  MUFU.EX2 R212, R7 ;  /* 0x0000000700d47308 */ /* 0x000fe20000000800 */
[----:B--2---:R-:W-:Y:S01]  /*e970*/  FMNMX.FTZ R0, R25, R2, !PT ;  /* 0x0000000219007209 */ /* 0x004fe20007810000 */
[----:B------:R-:W-:Y:S02]  /*e980*/  FADD.FTZ R2, -R136, R3 ;  /* 0x0000000388027221 */ /* 0x000fe40000010100 */
[----:B------:R-:W-:Y:S01]  /*e990*/  FMUL.FTZ R33, R134, R169 ;  /* 0x000000a986217220 */ /* 0x000fe20000410000 */
[----:B------:R-:W-:Y:S01]  /*e9a0*/  FMNMX.FTZ R0, R204, R0, !PT ;  /* 0x00000000cc007209 */ /* 0x000fe20007810000 */
[----:B------:R-:W-:Y:S04]  /*e9b0*/  FMUL.FTZ R2, R2, c[0x0][0x2d0] ;  /* 0x0000b40002027a20 */ /* 0x000fe80000410000 */
[----:B------:R3:W-:Y:S01]  /*e9c0*/  MUFU.EX2 R215, R4 ;  /* 0x0000000400d77308 */ /* 0x0007e20000000800 */
[C---:B------:R-:W-:Y:S01]  /*e9d0*/  FMUL.FTZ R68, R134.reuse, R68 ;  /* 0x0000004486447220 */ /* 0x040fe20000410000 */
[----:B------:R-:W-:Y:S01]  /*e9e0*/  FMNMX.FTZ R0, R139, R0, !PT ;  /* 0x000000008b007209 */ /* 0x000fe20007810000 */
[C---:B------:R-:W-:Y:S02]  /*e9f0*/  FMUL.FTZ R69, R134.reuse, R69 ;  /* 0x0000004586457220 */ /* 0x040fe40000410000 */
[C---:B------:R-:W-:Y:S02]  /*ea00*/  FMUL.FTZ R80, R134.reuse, R80 ;  /* 0x0000005086507220 */ /* 0x040fe40000410000 */
[----:B------:R-:W1:Y:S01]  /*ea10*/  SHFL.BFLY PT, R3, R0, 0x2, 0x1f ;  /* 0x0c401f0000037f89 */ /* 0x000e6200000e0000 */
[C---:B------:R-:W-:Y:S02]  /*ea20*/  FMUL.FTZ R81, R134.reuse, R81 ;  /* 0x0000005186517220 */ /* 0x040fe40000410000 */
[----:B------:R2:W2:Y:S01]  /*ea30*/  MUFU.EX2 R133, R2 ;  /* 0x0000000200857308 */ /* 0x0004a20000000800 */
[C---:B------:R-:W-:Y:S02]  /*ea40*/  FMUL.FTZ R84, R134.reuse, R84 ;  /* 0x0000005486547220 */ /* 0x040fe40000410000 */
[C---:B------:R-:W-:Y:S02]  /*ea50*/  FMUL.FTZ R85, R134.reuse, R85 ;  /* 0x0000005586557220 */ /* 0x040fe40000410000 */
[C---:B------:R-:W-:Y:S02]  /*ea60*/  FMUL.FTZ R96, R134.reuse, R96 ;  /* 0x0000006086607220 */ /* 0x040fe40000410000 */
[C---:B------:R-:W-:Y:S02]  /*ea70*/  FMUL.FTZ R97, R134.reuse, R97 ;  /* 0x0000006186617220 */ /* 0x040fe40000410000 */
[C---:B------:R-:W-:Y:S02]  /*ea80*/  FMUL.FTZ R100, R134.reuse, R100 ;  /* 0x0000006486647220 */ /* 0x040fe40000410000 */
[C---:B------:R-:W-:Y:S02]  /*ea90*/  FMUL.FTZ R101, R134.reuse, R101 ;  /* 0x0000006586657220 */ /* 0x040fe40000410000 */
[C---:B------:R-:W-:Y:S01]  /*eaa0*/  FMUL.FTZ R112, R134.reuse, R112 ;  /* 0x0000007086707220 */ /* 0x040fe20000410000 */
[----:B---3--:R-:W-:Y:S01]  /*eab0*/  @P0 IADD3 R4, P2, R11, UR4, RZ ;  /* 0x000000040b040c10 */ /* 0x008fe2000ff5e0ff */
[C---:B------:R-:W-:Y:S02]  /*eac0*/  FMUL.FTZ R113, R134.reuse, R113 ;  /* 0x0000007186717220 */ /* 0x040fe40000410000 */
[C---:B------:R-:W-:Y:S02]  /*ead0*/  FMUL.FTZ R116, R134.reuse, R116 ;  /* 0x0000007486747220 */ /* 0x040fe40000410000 */
[----:B------:R-:W-:Y:S01]  /*eae0*/  FMUL.FTZ R117, R134, R117 ;  /* 0x0000007586757220 */ /* 0x000fe20000410000 */
[----:B-1----:R-:W-:Y:S01]  /*eaf0*/  FMNMX.FTZ R0, R0, R3, !PT ;  /* 0x0000000300007209 */ /* 0x002fe20007810000 */
[--C-:B------:R-:W-:Y:S02]  /*eb00*/  FFMA.FTZ R3, R17, c[0x0][0x2d0], -R207.reuse ;  /* 0x0000b40011037a23 */ /* 0x100fe400000108cf */
[----:B--2---:R-:W-:Y:S02]  /*eb10*/  FADD.FTZ R2, -R135, R132 ;  /* 0x0000008487027221 */ /* 0x004fe40000010100 */
[----:B------:R1:W-:Y:S01]  /*eb20*/  MUFU.EX2 R241, R3 ;  /* 0x0000000300f17308 */ /* 0x0003e20000000800 */
[----:B------:R-:W-:Y:S01]  /*eb30*/  FMUL.FTZ R17, R134, R153 ;  /* 0x0000009986117220 */ /* 0x000fe20000410000 */
[----:B------:R-:W-:Y:S01]  /*eb40*/  MOV R153, R24 ;  /* 0x0000001800997202 */ /* 0x000fe20000000f00 */
[----:B------:R-:W-:Y:S02]  /*eb50*/  FMUL.FTZ R2, R2, c[0x0][0x2d0] ;  /* 0x0000b40002027a20 */ /* 0x000fe40000410000 */
[C---:B------:R-:W-:Y:S01]  /*eb60*/  FMUL.FTZ R35, R133.reuse, R171 ;  /* 0x000000ab85237220 */ /* 0x040fe20000410000 */
[----:B------:R-:W-:Y:S01]  /*eb70*/  MOV R171, R44 ;  /* 0x0000002c00ab7202 */ /* 0x000fe20000000f00 */
[C---:B------:R-:W-:Y:S02]  /*eb80*/  FMUL.FTZ R70, R133.reuse, R70 ;  /* 0x0000004685467220 */ /* 0x040fe40000410000 */
[C---:B------:R-:W-:Y:S01]  /*eb90*/  FMUL.FTZ R71, R133.reuse, R71 ;  /* 0x0000004785477220 */ /* 0x040fe20000410000 */
[----:B------:R2:W3:Y:S01]  /*eba0*/  MUFU.EX2 R132, R2 ;  /* 0x0000000200847308 */ /* 0x0004e20000000800 */
[C---:B------:R-:W-:Y:S02]  /*ebb0*/  FMUL.FTZ R82, R133.reuse, R82 ;  /* 0x0000005285527220 */ /* 0x040fe40000410000 */
[C---:B------:R-:W-:Y:S02]  /*ebc0*/  FMUL.FTZ R83, R133.reuse, R83 ;  /* 0x0000005385537220 */ /* 0x040fe40000410000 */
[C---:B------:R-:W-:Y:S02]  /*ebd0*/  FMUL.FTZ R86, R133.reuse, R86 ;  /* 0x0000005685567220 */ /* 0x040fe40000410000 */
[C---:B------:R-:W-:Y:S02]  /*ebe0*/  FMUL.FTZ R87, R133.reuse, R87 ;  /* 0x0000005785577220 */ /* 0x040fe40000410000 */
[C---:B------:R-:W-:Y:S02]  /*ebf0*/  FMUL.FTZ R98, R133.reuse, R98 ;  /* 0x0000006285627220 */ /* 0x040fe40000410000 */
[C---:B------:R-:W-:Y:S02]  /*ec00*/  FMUL.FTZ R99, R133.reuse, R99 ;  /* 0x0000006385637220 */ /* 0x040fe40000410000 */
[----:B------:R-:W-:Y:S02]  /*ec10*/  FMUL.FTZ R102, R133, R102 ;  /* 0x0000006685667220 */ /* 0x000fe40000410000 */
[--C-:B-1----:R-:W-:Y:S02]  /*ec20*/  FFMA.FTZ R3, R211, c[0x0][0x2d0], -R206.reuse ;  /* 0x0000b400d3037a23 */ /* 0x102fe400000108ce */
[C---:B------:R-:W-:Y:S02]  /*ec30*/  FMUL.FTZ R103, R133.reuse, R103 ;  /* 0x0000006785677220 */ /* 0x040fe40000410000 */
[----:B------:R1:W-:Y:S01]  /*ec40*/  MUFU.EX2 R214, R3 ;  /* 0x0000000300d67308 */ /* 0x0003e20000000800 */
[C---:B------:R-:W-:Y:S02]  /*ec50*/  FMUL.FTZ R114, R133.reuse, R114 ;  /* 0x0000007285727220 */ /* 0x040fe40000410000 */
[C---:B------:R-:W-:Y:S02]  /*ec60*/  FMUL.FTZ R115, R133.reuse, R115 ;  /* 0x0000007385737220 */ /* 0x040fe40000410000 */
[--C-:B--2---:R-:W-:Y:S02]  /*ec70*/  FFMA.FTZ R2, R208, c[0x0][0x2d0], -R207.reuse ;  /* 0x0000b400d0027a23 */ /* 0x104fe400000108cf */
[C---:B---3--:R-:W-:Y:S01]  /*ec80*/  FMUL.FTZ R24, R132.reuse, R160 ;  /* 0x000000a084187220 */ /* 0x048fe20000410000 */
[----:B------:R-:W-:Y:S01]  /*ec90*/  MOV R160, R57 ;  /* 0x0000003900a07202 */ /* 0x000fe20000000f00 */
        /* <DEDUP_REMOVED lines=13> */
[----:B------:R-:W-:Y:S02]  /*ed70*/  FMUL.FTZ R104, R132, R104 ;  /* 0x0000006884687220 */ /* 0x000fe40000410000 */
[----:B--2---:R-:W-:Y:S02]  /*ed80*/  FFMA.FTZ R2, R16, c[0x0][0x2d0], -R207 ;  /* 0x0000b40010027a23 */ /* 0x004fe400000108cf */
[----:B------:R-:W-:Y:S01]  /*ed90*/  FMUL.FTZ R16, R134, R152 ;  /* 0x0000009886107220 */ /* 0x000fe20000410000 */
        /* <DEDUP_REMOVED lines=11> */
[C---:B------:R-:W-:Y:S01]  /*ee50*/  FMUL.FTZ R18, R133.reuse, R154 ;  /* 0x0000009a85127220 */ /* 0x040fe20000410000 */
[----:B------:R-:W-:Y:S01]  /*ee60*/  MOV R154, R65 ;  /* 0x00000041009a7202 */ /* 0x000fe20000000f00 */
[----:B------:R1:W-:Y:S01]  /*ee70*/  MUFU.EX2 R231, R3 ;  /* 0x0000000300e77308 */ /* 0x0003e20000000800 */
[----:B------:R-:W-:Y:S02]  /*ee80*/  FMUL.FTZ R65, R134, R201 ;  /* 0x000000c986417220 */ /* 0x000fe40000410000 */
[----:B------:R-:W-:Y:S01]  /*ee90*/  FMUL.FTZ R125, R132, R125 ;  /* 0x0000007d847d7220 */ /* 0x000fe20000410000 */
[----:B--2---:R-:W2:Y:S01]  /*eea0*/  SHFL.BFLY PT, R2, R0, 0x1, 0x1f ;  /* 0x0c201f0000027f89 */ /* 0x004ea200000e0000 */
[----:B-1----:R-:W-:Y:S01]  /*eeb0*/  @P0 IADD3 R3, P1, R34, UR4, RZ ;  /* 0x0000000422030c10 */ /* 0x002fe2000ff3e0ff */
[----:B------:R-:W-:Y:S01]  /*eec0*/  FMUL.FTZ R34, R133, R170 ;  /* 0x000000aa85227220 */ /* 0x000fe20000410000 */
[----:B------:R-:W-:Y:S02]  /*eed0*/  MOV R170, R59 ;  /* 0x0000003b00aa7202 */ /* 0x000fe40000000f00 */
[----:B------:R-:W-:Y:S02]  /*eee0*/  @P0 LEA R6, P3, R3, c[0x0][0x1c8], 0x1 ;  /* 0x0000720003060a11 */ /* 0x000fe400078608ff */
[----:B----4-:R-:W-:Y:S02]  /*eef0*/  @P0 IADD3.X R5, R9, UR13, RZ, P1, !PT ;  /* 0x0000000d09050c10 */ /* 0x010fe40008ffe4ff */
[----:B------:R-:W-:Y:S02]  /*ef00*/  @P0 LEA R8, P1, R4, c[0x0][0x1c8], 0x1 ;  /* 0x0000720004080a11 */ /* 0x000fe400078208ff */
[----:B------:R-:W-:Y:S01]  /*ef10*/  @P0 LEA.HI.X R7, R3, c[0x0][0x1cc], R5, 0x1, P3 ;  /* 0x0000730003070a11 */ /* 0x000fe200018f0c05 */
[----:B------:R-:W-:Y:S01]  /*ef20*/  FFMA.FTZ R3, R213, c[0x0][0x2d0], -R205 ;  /* 0x0000b400d5037a23 */ /* 0x000fe200000108cd */
[----:B------:R-:W-:Y:S02]  /*ef30*/  @P0 IADD3.X R9, R10, UR13, RZ, P2, !PT ;  /* 0x0000000d0a090c10 */ /* 0x000fe400097fe4ff */
[----:B--2---:R-:W-:Y:S01]  /*ef40*/  FMNMX.FTZ R2, R0, R2, !PT ;  /* 0x0000000200027209 */ /* 0x004fe20007810000 */
[----:B------:R1:W-:Y:S01]  /*ef50*/  @P0 LDGSTS.E.BYPASS.LTC128B.128 [R245+0x4100], [R6.64], !P5 ;  /* 0x0410000006f50fae */ /* 0x0003e2000e901d52 */
[----:B------:R-:W-:Y:S01]  /*ef60*/  @P0 LEA.HI.X R9, R4, c[0x0][0x1cc], R9, 0x1, P1 ;  /* 0x0000730004090a11 */ /* 0x000fe200008f0c09 */
[----:B------:R2:W-:Y:S01]  /*ef70*/  MUFU.EX2 R213, R3 ;  /* 0x0000000300d57308 */ /* 0x0005e20000000800 */
[----:B------:R-:W-:Y:S01]  /*ef80*/  @P0 IADD3 R4, P2, R6, UR8, RZ ;  /* 0x0000000806040c10 */ /* 0x000fe2000ff5e0ff */
[----:B------:R-:W-:Y:S02]  /*ef90*/  FFMA.FTZ R0, R19, c[0x0][0x2d0], -R206 ;  /* 0x0000b40013007a23 */ /* 0x000fe400000108ce */
[----:B------:R-:W-:Y:S01]  /*efa0*/  FMUL.FTZ R19, R133, R155 ;  /* 0x0000009b85137220 */ /* 0x000fe20000410000 */
[----:B------:R-:W-:Y:S01]  /*efb0*/  @P0 IADD3.X R5, R7, UR6, RZ, P2, !PT ;  /* 0x0000000607050c10 */ /* 0x000fe200097fe4ff */
[----:B------:R3:W-:Y:S04]  /*efc0*/  @P0 LDGSTS.E.BYPASS.LTC128B.128 [R245+0x6100], [R8.64], !P4 ;  /* 0x0610000008f50fae */ /* 0x0007e8000e101d52 */
[----:B------:R4:W4:Y:S04]  /*efd0*/  MUFU.EX2 R242, R0 ;  /* 0x0000000000f27308 */ /* 0x0009280000000800 */
[----:B------:R4:W-:Y:S08]  /*efe0*/  @P0 LDGSTS.E.BYPASS.LTC128B.128 [R245+0x4900], [R4.64], !P5 ;  /* 0x0490000004f50fae */ /* 0x0009f0000e901d52 */
[----:B------:R4:W-:Y:S01]  /*eff0*/  @P0 LDGSTS.E.BYPASS.LTC128B.128 [R245+0x6900], [R4.64+0x80], !P4 ;  /* 0x0690008004f50fae */ /* 0x0009e2000e101d52 */
[--C-:B--2---:R-:W-:Y:S01]  /*f000*/  FFMA.FTZ R3, R12, c[0x0][0x2d0], -R205.reuse ;  /* 0x0000b4000c037a23 */ /* 0x104fe200000108cd */
[----:B-1----:R-:W-:Y:S01]  /*f010*/  @P0 IADD3 R6, P1, R4, UR8, RZ ;  /* 0x0000000804060c10 */ /* 0x002fe2000ff3e0ff */
[----:B------:R-:W-:Y:S01]  /*f020*/  FMUL.FTZ R12, R132, R148 ;  /* 0x00000094840c7220 */ /* 0x000fe20000410000 */
[----:B------:R-:W-:Y:S01]  /*f030*/  MOV R148, R31 ;  /* 0x0000001f00947202 */ /* 0x000fe20000000f00 */
[----:B------:R1:W-:Y:S01]  /*f040*/  MUFU.EX2 R220, R3 ;  /* 0x0000000300dc7308 */ /* 0x0003e20000000800 */
[C---:B------:R-:W-:Y:S02]  /*f050*/  @P0 IADD3.X R7, R5.reuse, UR6, RZ, P1, !PT ;  /* 0x0000000605070c10 */ /* 0x040fe40008ffe4ff */
[----:B------:R-:W-:Y:S02]  /*f060*/  @P0 IADD3 R10, P1, R4, UR12, RZ ;  /* 0x0000000c040a0c10 */ /* 0x000fe4000ff3e0ff */
[----:B---3--:R-:W-:Y:S01]  /*f070*/  @P0 IADD3 R8, P2, R6, UR8, RZ ;  /* 0x0000000806080c10 */ /* 0x008fe2000ff5e0ff */
[----:B------:R2:W-:Y:S01]  /*f080*/  @P0 LDGSTS.E.BYPASS.LTC128B.128 [R245+0x5100], [R6.64], !P5 ;  /* 0x0510000006f50fae */ /* 0x0005e2000e901d52 */
[----:B------:R-:W-:Y:S01]  /*f090*/  @P0 IADD3.X R11, R5, UR9, RZ, P1, !PT ;  /* 0x00000009050b0c10 */ /* 0x000fe20008ffe4ff */
[----:B----4-:R-:W-:Y:S01]  /*f0a0*/  FADD.FTZ R0, -R2, R138 ;  /* 0x0000008a02007221 */ /* 0x010fe20000010100 */
[----:B------:R-:W-:Y:S02]  /*f0b0*/  @P0 IADD3.X R9, R7, UR6, RZ, P2, !PT ;  /* 0x0000000607090c10 */ /* 0x000fe400097fe4ff */
[----:B------:R-:W-:Y:S01]  /*f0c0*/  MOV R138, R20 ;  /* 0x00000014008a7202 */ /* 0x000fe20000000f00 */
[----:B------:R-:W-:Y:S02]  /*f0d0*/  FMUL.FTZ R0, R0, c[0x0][0x2d0] ;  /* 0x0000b40000007a20 */ /* 0x000fe40000410000 */
[----:B------:R3:W-:Y:S04]  /*f0e0*/  @P0 LDGSTS.E.BYPASS.LTC128B.128 [R245+0x7100], [R10.64], !P4 ;  /* 0x071000000af50fae */ /* 0x0007e8000e101d52 */
[----:B------:R-:W3:Y:S01]  /*f0f0*/  MUFU.EX2 R0, R0 ;  /* 0x0000000000007308 */ /* 0x000ee20000000800 */
[----:B------:R-:W-:Y:S03]  /*f100*/  @P0 IADD3 R4, P1, R6, UR12, RZ ;  /* 0x0000000c06040c10 */ /* 0x000fe6000ff3e0ff */
[----:B------:R4:W-:Y:S01]  /*f110*/  @P0 LDGSTS.E.BYPASS.LTC128B.128 [R245+0x5900], [R8.64], !P5 ;  /* 0x0590000008f50fae */ /* 0x0009e2000e901d52 */
[----:B-1----:R-:W-:Y:S01]  /*f120*/  FFMA.FTZ R3, R13, c[0x0][0x2d0], -R205 ;  /* 0x0000b4000d037a23 */ /* 0x002fe200000108cd */
[----:B------:R-:W-:Y:S01]  /*f130*/  @P0 IADD3.X R5, R7, UR9, RZ, P1, !PT ;  /* 0x0000000907050c10 */ /* 0x000fe20008ffe4ff */
[----:B------:R-:W-:Y:S01]  /*f140*/  FMUL.FTZ R13, R132, R149 ;  /* 0x00000095840d7220 */ /* 0x000fe20000410000 */
[----:B------:R-:W-:Y:S02]  /*f150*/  MOV R149, R30 ;  /* 0x0000001e00957202 */ /* 0x000fe40000000f00 */
[----:B------:R-:W1:Y:S02]  /*f160*/  MUFU.EX2 R221, R3 ;  /* 0x0000000300dd7308 */ /* 0x000e640000000800 */
[----:B------:R1:W-:Y:S01]  /*f170*/  @P0 LDGSTS.E.BYPASS.LTC128B.128 [R245+0x7900], [R4.64], !P4 ;  /* 0x0790000004f50fae */ /* 0x0003e2000e101d52 */
[----:B--2---:R-:W-:Y:S01]  /*f180*/  FMUL.FTZ R7, R133, R143 ;  /* 0x0000008f85077220 */ /* 0x004fe20000410000 */
[----:B------:R-:W-:Y:S06]  /*f190*/  F2FP.PACK_AB R143, R242, R231 ;  /* 0x000000e7f28f723e */ /* 0x000fec00000000ff */
[----:B------:R-:W2:Y:S01]  /*f1a0*/  LDSM.16.MT88.4 R20, [R225+0x100] ;  /* 0x00010000e114783b */ /* 0x000ea20000004200 */
[C---:B---3--:R-:W-:Y:S02]  /*f1b0*/  FMUL.FTZ R10, R0.reuse, R146 ;  /* 0x00000092000a7220 */ /* 0x048fe40000410000 */
[C---:B------:R-:W-:Y:S05]  /*f1c0*/  FMUL.FTZ R11, R0.reuse, R147 ;  /* 0x00000093000b7220 */ /* 0x040fea0000410000 */
[----:B------:R-:W3:Y:S01]  /*f1d0*/  LDSM.16.MT88.4 R36, [R226+0x100] ;  /* 0x00010000e224783b */ /* 0x000ee20000004200 */
[----:B------:R-:W-:Y:S02]  /*f1e0*/  FMUL.FTZ R42, R0, R178 ;  /* 0x000000b2002a7220 */ /* 0x000fe40000410000 */
[C---:B----4-:R-:W-:Y:S01]  /*f1f0*/  FMUL.FTZ R8, R132.reuse, R144 ;  /* 0x0000009084087220 */ /* 0x050fe20000410000 */
[----:B------:R-:W-:Y:S01]  /*f200*/  F2FP.PACK_AB R144, R213, R212 ;  /* 0x000000d4d590723e */ /* 0x000fe200000000ff */
[----:B------:R-:W-:Y:S01]  /*f210*/  FMUL.FTZ R9, R132, R145 ;  /* 0x0000009184097220 */ /* 0x000fe20000410000 */
[----:B-1----:R-:W-:Y:S01]  /*f220*/  F2FP.PACK_AB R146, R221, R220 ;  /* 0x000000dcdd92723e */ /* 0x002fe200000000ff */
[----:B------:R-:W-:Y:S01]  /*f230*/  FMUL.FTZ R3, R2, c[0x0][0x2d0] ;  /* 0x0000b40002037a20 */ /* 0x000fe20000410000 */
[----:B------:R-:W1:Y:S01]  /*f240*/  LDSM.16.MT88.4 R52, [R228+0x100] ;  /* 0x00010000e434783b */ /* 0x000e620000004200 */
[----:B------:R-:W-:Y:S01]  /*f250*/  FMUL.FTZ R26, R0, R162 ;  /* 0x000000a2001a7220 */ /* 0x000fe20000410000 */
[----:B------:R-:W-:Y:S01]  /*f260*/  MOV R162, R51 ;  /* 0x0000003300a27202 */ /* 0x000fe20000000f00 */
[--C-:B------:R-:W-:Y:S01]  /*f270*/  FFMA.FTZ R4, R217, c[0x0][0x2d0], -R3.reuse ;  /* 0x0000b400d9047a23 */ /* 0x100fe20000010803 */
[----:B------:R-:W-:Y:S01]  /*f280*/  MOV R217, R32 ;  /* 0x0000002000d97202 */ /* 0x000fe20000000f00 */
[--C-:B------:R-:W-:Y:S01]  /*f290*/  FFMA.FTZ R6, R216, c[0x0][0x2d0], -R3.reuse ;  /* 0x0000b400d8067a23 */ /* 0x100fe20000010803 */
[----:B------:R-:W-:Y:S01]  /*f2a0*/  MOV R216, R25 ;  /* 0x0000001900d87202 */ /* 0x000fe20000000f00 */
[----:B------:R4:W-:Y:S01]  /*f2b0*/  MUFU.EX2 R209, R4 ;  /* 0x0000000400d17308 */ /* 0x0009e20000000800 */
[----:B------:R-:W-:Y:S01]  /*f2c0*/  FMUL.FTZ R5, R134, R141 ;  /* 0x0000008d86057220 */ /* 0x000fe20000410000 */
[----:B------:R-:W-:Y:S01]  /*f2d0*/  F2FP.PACK_AB R141, R222, R214 ;  /* 0x000000d6de8d723e */ /* 0x000fe200000000ff */
[----:B------:R-:W-:Y:S01]  /*f2e0*/  FMUL.FTZ R25, R132, R161 ;  /* 0x000000a184197220 */ /* 0x000fe20000410000 */
[----:B------:R-:W-:Y:S01]  /*f2f0*/  MOV R169, R217 ;  /* 0x000000d900a97202 */ /* 0x000fe20000000f00 */
[C---:B------:R-:W-:Y:S01]  /*f300*/  FMUL.FTZ R27, R0.reuse, R163 ;  /* 0x000000a3001b7220 */ /* 0x040fe20000410000 */
[----:B------:R-:W-:Y:S01]  /*f310*/  MOV R163, R50 ;  /* 0x0000003200a37202 */ /* 0x000fe20000000f00 */
[----:B------:R-:W-:Y:S01]  /*f320*/  FMUL.FTZ R43, R0, R179 ;  /* 0x000000b3002b7220 */ /* 0x000fe20000410000 */
[----:B------:R-:W-:Y:S01]  /*f330*/  MOV R179, R45 ;  /* 0x0000002d00b37202 */ /* 0x000fe20000000f00 */
[----:B------:R-:W-:Y:S01]  /*f340*/  FMUL.FTZ R45, R132, R181 ;  /* 0x000000b5842d7220 */ /* 0x000fe20000410000 */
[----:B------:R1:W1:Y:S01]  /*f350*/  MUFU.EX2 R208, R6 ;  /* 0x0000000600d07308 */ /* 0x0002620000000800 */
[C---:B------:R-:W-:Y:S01]  /*f360*/  FMUL.FTZ R59, R0.reuse, R195 ;  /* 0x000000c3003b7220 */ /* 0x040fe20000410000 */
[----:B------:R-:W-:Y:S01]  /*f370*/  MOV R217, R48 ;  /* 0x0000003000d97202 */ /* 0x000fe20000000f00 */
[C---:B------:R-:W-:Y:S01]  /*f380*/  FMUL.FTZ R30, R0.reuse, R166 ;  /* 0x000000a6001e7220 */ /* 0x040fe20000410000 */
[----:B------:R-:W-:Y:S01]  /*f390*/  MOV R166, R66 ;  /* 0x0000004200a67202 */ /* 0x000fe20000000f00 */
[----:B------:R-:W-:Y:S01]  /*f3a0*/  FMUL.FTZ R31, R0, R167 ;  /* 0x000000a7001f7220 */ /* 0x000fe20000410000 */
[----:B------:R-:W-:Y:S01]  /*f3b0*/  MOV R167, R149 ;  /* 0x0000009500a77202 */ /* 0x000fe20000000f00 */
[----:B------:R-:W-:Y:S01]  /*f3c0*/  FMUL.FTZ R32, R134, R168 ;  /* 0x000000a886207220 */ /* 0x000fe20000410000 */
[----:B------:R-:W-:Y:S01]  /*f3d0*/  MOV R168, R148 ;  /* 0x0000009400a87202 */ /* 0x000fe20000000f00 */
[C---:B------:R-:W-:Y:S01]  /*f3e0*/  FMUL.FTZ R46, R0.reuse, R182 ;  /* 0x000000b6002e7220 */ /* 0x040fe20000410000 */
[----:B------:R-:W-:Y:S01]  /*f3f0*/  MOV R182, R153 ;  /* 0x0000009900b67202 */ /* 0x000fe20000000f00 */
[C---:B------:R-:W-:Y:S01]  /*f400*/  FMUL.FTZ R50, R133.reuse, R186 ;  /* 0x000000ba85327220 */ /* 0x040fe20000410000 */
[----:B------:R-:W-:Y:S01]  /*f410*/  MOV R153, R47 ;  /* 0x0000002f00997202 */ /* 0x000fe20000000f00 */
[----:B------:R-:W-:Y:S01]  /*f420*/  FMUL.FTZ R47, R0, R183 ;  /* 0x000000b7002f7220 */ /* 0x000fe20000410000 */
[----:B------:R-:W-:Y:S01]  /*f430*/  MOV R161, R56 ;  /* 0x0000003800a17202 */ /* 0x000fe20000000f00 */
[--C-:B----4-:R-:W-:Y:S01]  /*f440*/  FFMA.FTZ R4, R14, c[0x0][0x2d0], -R3.reuse ;  /* 0x0000b4000e047a23 */ /* 0x110fe20000010803 */
[----:B------:R-:W0:Y:S01]  /*f450*/  LDGDEPBAR ;  /* 0x00000000000079af */ /* 0x000e220000000000 */
[----:B------:R-:W-:Y:S01]  /*f460*/  FMUL.FTZ R14, R0, R150 ;  /* 0x00000096000e7220 */ /* 0x000fe20000410000 */
[----:B------:R-:W-:Y:S01]  /*f470*/  MOV R150, R29 ;  /* 0x0000001d00967202 */ /* 0x000fe20000000f00 */
[----:B------:R4:W-:Y:S01]  /*f480*/  MUFU.EX2 R210, R4 ;  /* 0x0000000400d27308 */ /* 0x0009e20000000800 */
[----:B------:R-:W-:Y:S01]  /*f490*/  FMUL.FTZ R29, R132, R165 ;  /* 0x000000a5841d7220 */ /* 0x000fe20000410000 */
[----:B------:R-:W-:Y:S01]  /*f4a0*/  MOV R165, R49 ;  /* 0x0000003100a57202 */ /* 0x000fe20000000f00 */
[C---:B------:R-:W-:Y:S01]  /*f4b0*/  FMUL.FTZ R49, R134.reuse, R185 ;  /* 0x000000b986317220 */ /* 0x040fe20000410000 */
[----:B------:R-:W-:Y:S01]  /*f4c0*/  MOV R185, R243 ;  /* 0x000000f300b97202 */ /* 0x000fe20000000f00 */
[----:B-1----:R-:W-:Y:S01]  /*f4d0*/  FMUL.FTZ R6, R133, R142 ;  /* 0x0000008e85067220 */ /* 0x002fe20000410000 */
[----:B------:R-:W-:Y:S01]  /*f4e0*/  F2FP.PACK_AB R142, R241, R224 ;  /* 0x000000e0f18e723e */ /* 0x000fe200000000ff */
[----:B------:R-:W-:Y:S01]  /*f4f0*/  FMUL.FTZ R48, R134, R184 ;  /* 0x000000b886307220 */ /* 0x000fe20000410000 */
[----:B------:R-:W-:Y:S01]  /*f500*/  F2FP.PACK_AB R145, R209, R208 ;  /* 0x000000d0d191723e */ /* 0x000fe200000000ff */
[C---:B------:R-:W-:Y:S01]  /*f510*/  FMUL.FTZ R51, R133.reuse, R187 ;  /* 0x000000bb85337220 */ /* 0x040fe20000410000 */
[----:B------:R-:W-:Y:S01]  /*f520*/  MOV R184, R63 ;  /* 0x0000003f00b87202 */ /* 0x000fe20000000f00 */
[----:B------:R-:W-:Y:S01]  /*f530*/  FMUL.FTZ R63, R0, R199 ;  /* 0x000000c7003f7220 */ /* 0x000fe20000410000 */
[----:B------:R-:W-:Y:S01]  /*f540*/  MOV R155, R150 ;  /* 0x00000096009b7202 */ /* 0x000fe20000000f00 */
[----:B------:R-:W-:Y:S01]  /*f550*/  FMUL.FTZ R56, R132, R192 ;  /* 0x000000c084387220 */ /* 0x000fe20000410000 */
[----:B------:R-:W-:Y:S01]  /*f560*/  MOV R187, R184 ;  /* 0x000000b800bb7202 */ /* 0x000fe20000000f00 */
[----:B------:R-:W-:Y:S01]  /*f570*/  FMUL.FTZ R66, R133, R202 ;  /* 0x000000ca85427220 */ /* 0x000fe20000410000 */
[----:B------:R-:W-:Y:S01]  /*f580*/  MOV R184, R179 ;  /* 0x000000b300b87202 */ /* 0x000fe20000000f00 */
[C---:B------:R-:W-:Y:S02]  /*f590*/  FMUL.FTZ R74, R0.reuse, R74 ;  /* 0x0000004a004a7220 */ /* 0x040fe40000410000 */
[C---:B------:R-:W-:Y:S02]  /*f5a0*/  FMUL.FTZ R75, R0.reuse, R75 ;  /* 0x0000004b004b7220 */ /* 0x040fe40000410000 */
[C---:B------:R-:W-:Y:S02]  /*f5b0*/  FMUL.FTZ R78, R0.reuse, R78 ;  /* 0x0000004e004e7220 */ /* 0x040fe40000410000 */
[C---:B------:R-:W-:Y:S02]  /*f5c0*/  FMUL.FTZ R79, R0.reuse, R79 ;  /* 0x0000004f004f7220 */ /* 0x040fe40000410000 */
[----:B----4-:R-:W-:Y:S02]  /*f5d0*/  FFMA.FTZ R4, R15, c[0x0][0x2d0], -R3 ;  /* 0x0000b4000f047a23 */ /* 0x010fe40000010803 */
[----:B------:R-:W-:Y:S01]  /*f5e0*/  FMUL.FTZ R15, R0, R151 ;  /* 0x00000097000f7220 */ /* 0x000fe20000410000 */
[----:B------:R-:W-:Y:S01]  /*f5f0*/  MOV R151, R28 ;  /* 0x0000001c00977202 */ /* 0x000fe20000000f00 */
[----:B------:R-:W1:Y:S01]  /*f600*/  MUFU.EX2 R211, R4 ;  /* 0x0000000400d37308 */ /* 0x000e620000000800 */
[----:B------:R-:W-:Y:S01]  /*f610*/  FMUL.FTZ R28, R132, R164 ;  /* 0x000000a4841c7220 */ /* 0x000fe20000410000 */
[----:B------:R-:W-:Y:S01]  /*f620*/  MOV R164, R138 ;  /* 0x0000008a00a47202 */ /* 0x000fe20000000f00 */
[----:B------:R-:W-:Y:S01]  /*f630*/  FFMA.FTZ R138, R246, c[0x0][0x2d0], -R207 ;  /* 0x0000b400f68a7a23 */ /* 0x000fe200000108cf */
[----:B------:R-:W-:Y:S01]  /*f640*/  MOV R183, R151 ;  /* 0x0000009700b77202 */ /* 0x000fe20000000f00 */
[C---:B------:R-:W-:Y:S01]  /*f650*/  FMUL.FTZ R90, R0.reuse, R90 ;  /* 0x0000005a005a7220 */ /* 0x040fe20000410000 */
[----:B------:R-:W4:Y:S01]  /*f660*/  LDSM.16.MT88.4 R148, [R227+0x100] ;  /* 0x00010000e394783b */ /* 0x000f220000004200 */
[C---:B------:R-:W-:Y:S01]  /*f670*/  FMUL.FTZ R91, R0.reuse, R91 ;  /* 0x0000005b005b7220 */ /* 0x040fe20000410000 */
        /* <DEDUP_REMOVED lines=11> */
[----:B------:R-:W-:Y:S01]  /*f730*/  FMUL.FTZ R4, R134, R140 ;  /* 0x0000008c86047220 */ /* 0x000fe20000410000 */
[----:B------:R-:W-:Y:S01]  /*f740*/  F2FP.PACK_AB R140, R223, R215 ;  /* 0x000000d7df8c723e */ /* 0x000fe200000000ff */
[----:B------:R-:W-:Y:S02]  /*f750*/  FFMA.FTZ R246, R217, c[0x0][0x2d0], -R3 ;  /* 0x0000b400d9f67a23 */ /* 0x000fe40000010803 */
[C---:B------:R-:W-:Y:S02]  /*f760*/  FMUL.FTZ R126, R0.reuse, R126 ;  /* 0x0000007e007e7220 */ /* 0x040fe40000410000 */
[----:B------:R-:W-:Y:S02]  /*f770*/  FMUL.FTZ R127, R0, R127 ;  /* 0x0000007f007f7220 */ /* 0x000fe40000410000 */
[-C--:B--2---:R-:W-:Y:S01]  /*f780*/  HMMA.16816.F32 R4, R140, R20.reuse, R4 ;  /* 0x000000148c04723c */ /* 0x084fe20000001804 */
[----:B------:R-:W-:Y:S04]  /*f790*/  MUFU.EX2 R246, R246 ;  /* 0x000000f600f67308 */ /* 0x000fe80000000800 */
[----:B---3--:R-:W-:Y:S02]  /*f7a0*/  FFMA.FTZ R138, R244, c[0x0][0x2d0], -R207 ;  /* 0x0000b400f48a7a23 */ /* 0x008fe400000108cf */
[--C-:B------:R-:W-:Y:S01]  /*f7b0*/  FFMA.FTZ R244, R216, c[0x0][0x2d0], -R3.reuse ;  /* 0x0000b400d8f47a23 */ /* 0x100fe20000010803 */
[C---:B------:R-:W-:Y:S04]  /*f7c0*/  HMMA.16816.F32 R8, R144.reuse, R20, R8 ;  /* 0x000000149008723c */ /* 0x040fe80000001808 */
[----:B------:R-:W-:Y:S01]  /*f7d0*/  FFMA.FTZ R204, R204, c[0x0][0x2d0], -R3 ;  /* 0x0000b400cccc7a23 */ /* 0x000fe20000010803 */
[----:B------:R-:W-:Y:S02]  /*f7e0*/  MUFU.EX2 R244, R244 ;  /* 0x000000f400f47308 */ /* 0x000fe40000000800 */
[C---:B------:R-:W-:Y:S01]  /*f7f0*/  FMUL.FTZ R20, R134.reuse, R156 ;  /* 0x0000009c86147220 */ /* 0x040fe20000410000 */
[-C--:B------:R-:W-:Y:S04]  /*f800*/  HMMA.16816.F32 R12, R144, R22.reuse, R12 ;  /* 0x00000016900c723c */ /* 0x080fe8000000180c */
[----:B------:R-:W-:Y:S01]  /*f810*/  MOV R156, R152 ;  /* 0x00000098009c7202 */ /* 0x000fe20000000f00 */
[----:B------:R-:W-:Y:S01]  /*f820*/  FMUL.FTZ R21, R134, R157 ;  /* 0x0000009d86157220 */ /* 0x000fe20000410000 */
[----:B------:R-:W-:Y:S01]  /*f830*/  MOV R157, R67 ;  /* 0x00000043009d7202 */ /* 0x000fe20000000f00 */
[C---:B------:R-:W-:Y:S01]  /*f840*/  FMUL.FTZ R67, R133.reuse, R203 ;  /* 0x000000cb85437220 */ /* 0x040fe20000410000 */
[C---:B------:R-:W-:Y:S04]  /*f850*/  HMMA.16816.F32 R16, R140.reuse, R22, R16 ;  /* 0x000000168c10723c */ /* 0x040fe80000001810 */
[--C-:B------:R-:W-:Y:S03]  /*f860*/  FFMA.FTZ R152, R252, c[0x0][0x2d0], -R206.reuse ;  /* 0x0000b400fc987a23 */ /* 0x100fe600000108ce */
[C---:B------:R-:W-:Y:S01]  /*f870*/  FMUL.FTZ R22, R133.reuse, R158 ;  /* 0x0000009e85167220 */ /* 0x040fe20000410000 */
[----:B------:R-:W-:Y:S01]  /*f880*/  MOV R158, R64 ;  /* 0x00000040009e7202 */ /* 0x000fe20000000f00 */
[C---:B------:R-:W-:Y:S01]  /*f890*/  FMUL.FTZ R23, R133.reuse, R159 ;  /* 0x0000009f85177220 */ /* 0x040fe20000410000 */
[----:B------:R-:W-:Y:S02]  /*f8a0*/  MUFU.EX2 R243, R152 ;  /* 0x0000009800f37308 */ /* 0x000fe40000000800 */
[----:B------:R-:W-:Y:S01]  /*f8b0*/  MOV R159, R60 ;  /* 0x0000003c009f7202 */ /* 0x000fe20000000f00 */
[----:B------:R-:W-:Y:S02]  /*f8c0*/  FMUL.FTZ R60, R132, R196 ;  /* 0x000000c4843c7220 */ /* 0x000fe40000410000 */
[C---:B------:R-:W-:Y:S01]  /*f8d0*/  FMUL.FTZ R64, R134.reuse, R200 ;  /* 0x000000c886407220 */ /* 0x040fe20000410000 */
[-C--:B------:R-:W-:Y:S08]  /*f8e0*/  HMMA.16816.F32 R20, R140, R36.reuse, R20 ;  /* 0x000000248c14723c */ /* 0x080ff00000001814 */
[C---:B------:R-:W-:Y:S07]  /*f8f0*/  HMMA.16816.F32 R24, R144.reuse, R36, R24 ;  /* 0x000000249018723c */ /* 0x040fee0000001818 */
[----:B------:R-:W-:Y:S01]  /*f900*/  FMUL.FTZ R37, R134, R173 ;  /* 0x000000ad86257220 */ /* 0x000fe20000410000 */
[-C--:B------:R-:W-:Y:S04]  /*f910*/  HMMA.16816.F32 R28, R144, R38.reuse, R28 ;  /* 0x00000026901c723c */ /* 0x080fe8000000181c */
[----:B------:R-:W-:Y:S01]  /*f920*/  MOV R173, R58 ;  /* 0x0000003a00ad7202 */ /* 0x000fe20000000f00 */
[----:B------:R-:W-:Y:S02]  /*f930*/  FMUL.FTZ R58, R0, R194 ;  /* 0x000000c2003a7220 */ /* 0x000fe40000410000 */
[----:B------:R1:W-:Y:S01]  /*f940*/  MUFU.EX2 R194, R138 ;  /* 0x0000008a00c27308 */ /* 0x0003e20000000800 */
        /* <DEDUP_REMOVED lines=9> */
[----:B------:R-:W-:Y:S01]  /*f9e0*/  FMUL.FTZ R38, R133, R174 ;  /* 0x000000ae85267220 */ /* 0x000fe20000410000 */
[----:B------:R-:W-:Y:S01]  /*f9f0*/  MOV R174, R62 ;  /* 0x0000003e00ae7202 */ /* 0x000fe20000000f00 */
[----:B------:R-:W-:Y:S01]  /*fa00*/  FMUL.FTZ R62, R0, R198 ;  /* 0x000000c6003e7220 */ /* 0x000fe20000410000 */
[----:B------:R-:W-:Y:S04]  /*fa10*/  MOV R183, R176 ;  /* 0x000000b000b77202 */ /* 0x000fe80000000f00 */
        /* <DEDUP_REMOVED lines=8> */
[----:B-1----:R-:W-:Y:S03]  /*faa0*/  FFMA.FTZ R138, R219, c[0x0][0x2d0], -R207 ;  /* 0x0000b400db8a7a23 */ /* 0x002fe600000108cf */
[C---:B------:R-:W-:Y:S01]  /*fab0*/  FMUL.FTZ R54, R133.reuse, R190 ;  /* 0x000000be85367220 */ /* 0x040fe20000410000 */
[----:B------:R-:W-:Y:S01]  /*fac0*/  LDSM.16.MT88.4 R216, [R226+0x3900] ;  /* 0x00390000e2d8783b */ /* 0x000fe20000004200 */
[----:B------:R1:W-:Y:S03]  /*fad0*/  MUFU.EX2 R195, R138 ;  /* 0x0000008a00c37308 */ /* 0x0003e60000000800 */
[----:B------:R-:W-:Y:S07]  /*fae0*/  FMUL.FTZ R55, R133, R191 ;  /* 0x000000bf85377220 */ /* 0x000fee0000410000 */
[-C--:B----4-:R-:W-:Y:S08]  /*faf0*/  HMMA.16816.F32 R52, R140, R148.reuse, R52 ;  /* 0x000000948c34723c */ /* 0x090ff00000001834 */
[C---:B------:R-:W-:Y:S08]  /*fb00*/  HMMA.16816.F32 R56, R144.reuse, R148, R56 ;  /* 0x000000949038723c */ /* 0x040ff00000001838 */
[-C--:B------:R-:W-:Y:S04]  /*fb10*/  HMMA.16816.F32 R60, R144, R150.reuse, R60 ;  /* 0x00000096903c723c */ /* 0x080fe8000000183c */
[--C-:B-1----:R-:W-:Y:S04]  /*fb20*/  FFMA.FTZ R138, R249, c[0x0][0x2d0], -R206.reuse ;  /* 0x0000b400f98a7a23 */ /* 0x102fe800000108ce */
[C---:B------:R-:W-:Y:S01]  /*fb30*/  HMMA.16816.F32 R64, R140.reuse, R150, R64 ;  /* 0x000000968c40723c */ /* 0x040fe20000001840 */
[----:B------:R1:W-:Y:S01]  /*fb40*/  MUFU.EX2 R177, R138 ;  /* 0x0000008a00b17308 */ /* 0x0003e20000000800 */
[----:B------:R-:W2:Y:S02]  /*fb50*/  LDSM.16.MT88.4 R148, [R225+0x2100] ;  /* 0x00210000e194783b */ /* 0x000ea40000004200 */
[--C-:B-1----:R-:W-:Y:S07]  /*fb60*/  FFMA.FTZ R138, R248, c[0x0][0x2d0], -R206.reuse ;  /* 0x0000b400f88a7a23 */ /* 0x102fee00000108ce */
[----:B------:R1:W-:Y:S01]  /*fb70*/  MUFU.EX2 R180, R138 ;  /* 0x0000008a00b47308 */ /* 0x0003e20000000800 */
[-C--:B--2---:R-:W-:Y:S08]  /*fb80*/  HMMA.16816.F32 R68, R140, R148.reuse, R68 ;  /* 0x000000948c44723c */ /* 0x084ff00000001844 */
[C---:B------:R-:W-:Y:S04]  /*fb90*/  HMMA.16816.F32 R72, R144.reuse, R148, R72 ;  /* 0x000000949048723c */ /* 0x040fe80000001848 */
[--C-:B-1----:R-:W-:Y:S04]  /*fba0*/  FFMA.FTZ R138, R247, c[0x0][0x2d0], -R206.reuse ;  /* 0x0000b400f78a7a23 */ /* 0x102fe800000108ce */
[-C--:B------:R-:W-:Y:S01]  /*fbb0*/  HMMA.16816.F32 R76, R144, R150.reuse, R76 ;  /* 0x00000096904c723c */ /* 0x080fe2000000184c */
[----:B------:R1:W-:Y:S07]  /*fbc0*/  MUFU.EX2 R198, R138 ;  /* 0x0000008a00c67308 */ /* 0x0003ee0000000800 */
[C---:B------:R-:W-:Y:S01]  /*fbd0*/  HMMA.16816.F32 R80, R140.reuse, R150, R80 ;  /* 0x000000968c50723c */ /* 0x040fe20000001850 */
[----:B------:R-:W2:Y:S03]  /*fbe0*/  LDSM.16.MT88.4 R148, [R226+0x2100] ;  /* 0x00210000e294783b */ /* 0x000ea60000004200 */
[--C-:B-1----:R-:W-:Y:S01]  /*fbf0*/  FFMA.FTZ R138, R185, c[0x0][0x2d0], -R205.reuse ;  /* 0x0000b400b98a7a23 */ /* 0x102fe200000108cd */
[----:B------:R-:W-:Y:S02]  /*fc00*/  MOV R185, R182 ;  /* 0x000000b600b97202 */ /* 0x000fe40000000f00 */
[----:B------:R-:W-:Y:S01]  /*fc10*/  MOV R182, R175 ;  /* 0x000000af00b67202 */ /* 0x000fe20000000f00 */
[----:B------:R1:W-:Y:S01]  /*fc20*/  MUFU.EX2 R176, R138 ;  /* 0x0000008a00b07308 */ /* 0x0003e20000000800 */
[----:B------:R-:W-:Y:S01]  /*fc30*/  MOV R175, R235 ;  /* 0x000000eb00af7202 */ /* 0x000fe20000000f00 */
[-C--:B--2---:R-:W-:Y:S03]  /*fc40*/  HMMA.16816.F32 R84, R140, R148.reuse, R84 ;  /* 0x000000948c54723c */ /* 0x084fe60000001854 */
[--C-:B-1----:R-:W-:Y:S05]  /*fc50*/  FFMA.FTZ R138, R251, c[0x0][0x2d0], -R205.reuse ;  /* 0x0000b400fb8a7a23 */ /* 0x102fea00000108cd */
[C---:B------:R-:W-:Y:S01]  /*fc60*/  HMMA.16816.F32 R88, R144.reuse, R148, R88 ;  /* 0x000000949058723c */ /* 0x040fe20000001858 */
[----:B------:R1:W2:Y:S07]  /*fc70*/  MUFU.EX2 R235, R138 ;  /* 0x0000008a00eb7308 */ /* 0x0002ae0000000800 */
[-C--:B------:R-:W-:Y:S08]  /*fc80*/  HMMA.16816.F32 R92, R144, R150.reuse, R92 ;  /* 0x00000096905c723c */ /* 0x080ff0000000185c */
[C---:B------:R-:W-:Y:S01]  /*fc90*/  HMMA.16816.F32 R96, R140.reuse, R150, R96 ;  /* 0x000000968c60723c */ /* 0x040fe20000001860 */
[----:B------:R-:W3:Y:S03]  /*fca0*/  LDSM.16.MT88.4 R148, [R228+0x2100] ;  /* 0x00210000e494783b */ /* 0x000ee60000004200 */
[--C-:B-1----:R-:W-:Y:S04]  /*fcb0*/  FFMA.FTZ R138, R250, c[0x0][0x2d0], -R205.reuse ;  /* 0x0000b400fa8a7a23 */ /* 0x102fe800000108cd */
[----:B------:R1:W-:Y:S04]  /*fcc0*/  MUFU.EX2 R179, R138 ;  /* 0x0000008a00b37308 */ /* 0x0003e80000000800 */
[--C-:B-1----:R-:W-:Y:S01]  /*fcd0*/  FFMA.FTZ R138, R187, c[0x0][0x2d0], -R205.reuse ;  /* 0x0000b400bb8a7a23 */ /* 0x102fe200000108cd */
[----:B------:R-:W-:Y:S02]  /*fce0*/  MOV R187, R186 ;  /* 0x000000ba00bb7202 */ /* 0x000fe40000000f00 */
[----:B------:R-:W-:Y:S01]  /*fcf0*/  MOV R186, R185 ;  /* 0x000000b900ba7202 */ /* 0x000fe20000000f00 */
[-C--:B---3--:R-:W-:Y:S02]  /*fd00*/  HMMA.16816.F32 R100, R140, R148.reuse, R100 ;  /* 0x000000948c64723c */ /* 0x088fe40000001864 */
[----:B------:R1:W-:Y:S01]  /*fd10*/  MUFU.EX2 R199, R138 ;  /* 0x0000008a00c77308 */ /* 0x0003e20000000800 */
[----:B------:R-:W-:Y:S02]  /*fd20*/  MOV R185, R184 ;  /* 0x000000b800b97202 */ /* 0x000fe40000000f00 */
[----:B------:R-:W-:Y:S02]  /*fd30*/  MOV R184, R183 ;  /* 0x000000b700b87202 */ /* 0x000fe40000000f00 */
[----:B------:R-:W-:Y:S01]  /*fd40*/  MOV R183, R182 ;  /* 0x000000b600b77202 */ /* 0x000fe20000000f00 */
[C---:B------:R-:W-:Y:S04]  /*fd50*/  HMMA.16816.F32 R104, R144.reuse, R148, R104 ;  /* 0x000000949068723c */ /* 0x040fe80000001868 */
[----:B------:R-:W-:Y:S02]  /*fd60*/  MOV R182, R175 ;  /* 0x000000af00b67202 */ /* 0x000fe40000000f00 */
[----:B------:R-:W-:Y:S02]  /*fd70*/  MOV R175, R174 ;  /* 0x000000ae00af7202 */ /* 0x000fe40000000f00 */
[-C--:B------:R-:W-:Y:S04]  /*fd80*/  HMMA.16816.F32 R108, R144, R150.reuse, R108 ;  /* 0x00000096906c723c */ /* 0x080fe8000000186c */
[----:B------:R-:W-:Y:S01]  /*fd90*/  MOV R174, R173 ;  /* 0x000000ad00ae7202 */ /* 0x000fe20000000f00 */
[--C-:B------:R-:W-:Y:S01]  /*fda0*/  FFMA.FTZ R152, R175, c[0x0][0x2d0], -R206.reuse ;  /* 0x0000b400af987a23 */ /* 0x100fe200000108ce */
[----:B------:R-:W-:Y:S01]  /*fdb0*/  MOV R173, R172 ;  /* 0x000000ac00ad7202 */ /* 0x000fe20000000f00 */
[----:B------:R-:W-:Y:S01]  /*fdc0*/  FFMA.FTZ R175, R155, c[0x0][0x2d0], -R205 ;  /* 0x0000b4009baf7a23 */ /* 0x000fe200000108cd */
[C---:B------:R-:W-:Y:S01]  /*fdd0*/  HMMA.16816.F32 R112, R140.reuse, R150, R112 ;  /* 0x000000968c70723c */ /* 0x040fe20000001870 */
[----:B------:R-:W3:Y:S02]  /*fde0*/  LDSM.16.MT88.4 R148, [R227+0x2100] ;  /* 0x00210000e394783b */ /* 0x000ee40000004200 */
[----:B------:R-:W-:Y:S01]  /*fdf0*/  MUFU.EX2 R252, R175 ;  /* 0x000000af00fc7308 */ /* 0x000fe20000000800 */
[----:B------:R-:W-:Y:S01]  /*fe00*/  MOV R172, R166 ;  /* 0x000000a600ac7202 */ /* 0x000fe20000000f00 */
[--C-:B-1----:R-:W-:Y:S01]  /*fe10*/  FFMA.FTZ R138, R187, c[0x0][0x2d0], -R3.reuse ;  /* 0x0000b400bb8a7a23 */ /* 0x102fe20000010803 */
[----:B------:R-:W-:Y:S02]  /*fe20*/  MOV R187, R185 ;  /* 0x000000b900bb7202 */ /* 0x000fe40000000f00 */
[----:B------:R-:W-:Y:S04]  /*fe30*/  MOV R185, R183 ;  /* 0x000000b700b97202 */ /* 0x000fe80000000f00 */
[----:B------:R-:W-:Y:S02]  /*fe40*/  MOV R183, R174 ;  /* 0x000000ae00b77202 */ /* 0x000fe40000000f00 */
[----:B------:R-:W-:Y:S02]  /*fe50*/  MOV R174, R172 ;  /* 0x000000ac00ae7202 */ /* 0x000fe40000000f00 */
[----:B------:R-:W-:Y:S02]  /*fe60*/  MOV R172, R164 ;  /* 0x000000a400ac7202 */ /* 0x000fe40000000f00 */
[----:B------:R1:W-:Y:S01]  /*fe70*/  MUFU.EX2 R164, R138 ;  /* 0x0000008a00a47308 */ /* 0x0003e20000000800 */
[----:B------:R-:W-:Y:S02]  /*fe80*/  MOV R166, R128 ;  /* 0x0000008000a67202 */ /* 0x000fe40000000f00 */
[----:B------:R-:W4:Y:S01]  /*fe90*/  LDL.LU R128, [R1+0x80] ;  /* 0x0000800001807983 */ /* 0x000f220000300800 */
[----:B------:R-:W-:Y:S02]  /*fea0*/  MOV R188, R186 ;  /* 0x000000ba00bc7202 */ /* 0x000fe40000000f00 */
[----:B------:R-:W-:Y:S02]  /*feb0*/  MOV R186, R184 ;  /* 0x000000b800ba7202 */ /* 0x000fe40000000f00 */
[----:B------:R-:W-:Y:S02]  /*fec0*/  MOV R184, R173 ;  /* 0x000000ad00b87202 */ /* 0x000fe40000000f00 */
[----:B------:R-:W-:Y:S02]  /*fed0*/  MOV R173, R129 ;  /* 0x0000008100ad7202 */ /* 0x000fe40000000f00 */
[----:B------:R-:W4:Y:S01]  /*fee0*/  LDL.LU R129, [R1+0x7c] ;  /* 0x00007c0001817983 */ /* 0x000f220000300800 */
[-C--:B---3--:R-:W-:Y:S03]  /*fef0*/  HMMA.16816.F32 R116, R140, R148.reuse, R116 ;  /* 0x000000948c74723c */ /* 0x088fe60000001874 */
[--C-:B-1----:R-:W-:Y:S01]  /*ff00*/  FFMA.FTZ R138, R188, c[0x0][0x2d0], -R3.reuse ;  /* 0x0000b400bc8a7a23 */ /* 0x102fe20000010803 */
[----:B------:R-:W-:Y:S02]  /*ff10*/  MOV R188, R187 ;  /* 0x000000bb00bc7202 */ /* 0x000fe40000000f00 */
[----:B------:R-:W-:Y:S01]  /*ff20*/  MOV R187, R186 ;  /* 0x000000ba00bb7202 */ /* 0x000fe20000000f00 */
[----:B------:R1:W3:Y:S01]  /*ff30*/  MUFU.EX2 R201, R138 ;  /* 0x0000008a00c97308 */ /* 0x0002e20000000800 */
[C---:B------:R-:W-:Y:S04]  /*ff40*/  HMMA.16816.F32 R120, R144.reuse, R148, R120 ;  /* 0x000000949078723c */ /* 0x040fe80000001878 */
[----:B------:R-:W-:Y:S02]  /*ff50*/  MOV R186, R185 ;  /* 0x000000b900ba7202 */ /* 0x000fe40000000f00 */
[----:B------:R-:W-:Y:S02]  /*ff60*/  MOV R185, R174 ;  /* 0x000000ae00b97202 */ /* 0x000fe40000000f00 */
[-C--:B------:R-:W-:Y:S01]  /*ff70*/  HMMA.16816.F32 R124, R144, R150.reuse, R124 ;  /* 0x00000096907c723c */ /* 0x080fe2000000187c */
[----:B------:R-:W4:Y:S03]  /*ff80*/  LDSM.16.MT88.4 R144, [R225+0x900] ;  /* 0x00090000e190783b */ /* 0x000f260000004200 */
[----:B------:R-:W-:Y:S02]  /*ff90*/  MOV R174, R153 ;  /* 0x0000009900ae7202 */ /* 0x000fe40000000f00 */
[----:B------:R-:W-:Y:S02]  /*ffa0*/  MOV R153, R130 ;  /* 0x0000008200997202 */ /* 0x000fe40000000f00 */
[----:B------:R-:W-:Y:S01]  /*ffb0*/  MOV R189, R186 ;  /* 0x000000ba00bd7202 */ /* 0x000fe20000000f00 */
[----:B------:R-:W4:Y:S03]  /*ffc0*/  LDL.LU R130, [R1+0x78] ;  /* 0x0000780001827983 */ /* 0x000f260000300800 */
[----:B------:R-:W-:Y:S01]  /*ffd0*/  MOV R186, R171 ;  /* 0x000000ab00ba7202 */ /* 0x000fe20000000f00 */
[--C-:B------:R-:W-:Y:S01]  /*ffe0*/  FFMA.FTZ R153, R153, c[0x0][0x2d0], -R206.reuse ;  /* 0x0000b40099997a23 */ /* 0x100fe200000108ce */
[----:B------:R-:W-:Y:S01]  /*fff0*/  MOV R171, R131 ;  /* 0x0000008300ab7202 */ /* 0x000fe20000000f00 */
[--C-:B-1----:R-:W-:Y:S01]  /*10000*/  FFMA.FTZ R138, R188, c[0x0][0x2d0], -R3.reuse ;  /* 0x0000b400bc8a7a23 */ /* 0x102fe20000010803 */
[----:B------:R-:W4:Y:S01]  /*10010*/  LDL.LU R131, [R1+0x74] ;  /* 0x0000740001837983 */ /* 0x000f220000300800 */
[----:B--2---:R-:W-:Y:S02]  /*10020*/  F2FP.PACK_AB R148, R235, R176 ;  /* 0x000000b0eb94723e */ /* 0x004fe400000000ff */
[----:B------:R1:W-:Y:S01]  /*10030*/  MUFU.EX2 R188, R138 ;  /* 0x0000008a00bc7308 */ /* 0x0003e20000000800 */
[----:B---3--:R-:W-:Y:S01]  /*10040*/  F2FP.PACK_AB R149, R201, R164 ;  /* 0x000000a4c995723e */ /* 0x008fe200000000ff */
[----:B-1----:R-:W-:Y:S08]  /*10050*/  FFMA.FTZ R138, R189, c[0x0][0x2d0], -R3 ;  /* 0x0000b400bd8a7a23 */ /* 0x002ff00000010803 */
[----:B------:R1:W2:Y:S02]  /*10060*/  MUFU.EX2 R200, R138 ;  /* 0x0000008a00c87308 */ /* 0x0002a40000000800 */
[--C-:B-1----:R-:W-:Y:S08]  /*10070*/  FFMA.FTZ R138, R187, c[0x0][0x2d0], -R207.reuse ;  /* 0x0000b400bb8a7a23 */ /* 0x102ff000000108cf */
[----:B------:R-:W-:Y:S10]  /*10080*/  MUFU.EX2 R187, R153 ;  /* 0x0000009900bb7308 */ /* 0x000ff40000000800 */
[----:B------:R1:W-:Y:S02]  /*10090*/  MUFU.EX2 R202, R138 ;  /* 0x0000008a00ca7308 */ /* 0x0003e40000000800 */
[--C-:B-1----:R-:W-:Y:S08]  /*100a0*/  FFMA.FTZ R138, R185, c[0x0][0x2d0], -R207.reuse ;  /* 0x0000b400b98a7a23 */ /* 0x102ff000000108cf */
[----:B------:R1:W3:Y:S02]  /*100b0*/  MUFU.EX2 R185, R138 ;  /* 0x0000008a00b97308 */ /* 0x0002e40000000800 */
[--C-:B-1----:R-:W-:Y:S08]  /*100c0*/  FFMA.FTZ R138, R186, c[0x0][0x2d0], -R207.reuse ;  /* 0x0000b400ba8a7a23 */ /* 0x102ff000000108cf */
[----:B------:R1:W-:Y:S02]  /*100d0*/  MUFU.EX2 R192, R138 ;  /* 0x0000008a00c07308 */ /* 0x0003e40000000800 */
[----:B-1----:R-:W-:Y:S08]  /*100e0*/  FFMA.FTZ R138, R184, c[0x0][0x2d0], -R207 ;  /* 0x0000b400b88a7a23 */ /* 0x002ff000000108cf */
[----:B------:R1:W-:Y:S02]  /*100f0*/  MUFU.EX2 R189, R138 ;  /* 0x0000008a00bd7308 */ /* 0x0003e40000000800 */
[--C-:B-1----:R-:W-:Y:S08]  /*10100*/  FFMA.FTZ R138, R183, c[0x0][0x2d0], -R206.reuse ;  /* 0x0000b400b78a7a23 */ /* 0x102ff000000108ce */
[----:B------:R-:W-:Y:S10]  /*10110*/  MUFU.EX2 R183, R152 ;  /* 0x0000009800b77308 */ /* 0x000ff40000000800 */
[----:B------:R1:W-:Y:S02]  /*10120*/  MUFU.EX2 R184, R138 ;  /* 0x0000008a00b87308 */ /* 0x0003e40000000800 */
[--C-:B-1----:R-:W-:Y:S08]  /*10130*/  FFMA.FTZ R138, R182, c[0x0][0x2d0], -R206.reuse ;  /* 0x0000b400b68a7a23 */ /* 0x102ff000000108ce */
[----:B------:R1:W-:Y:S02]  /*10140*/  MUFU.EX2 R191, R138 ;  /* 0x0000008a00bf7308 */ /* 0x0003e40000000800 */
[--C-:B-1----:R-:W-:Y:S02]  /*10150*/  FFMA.FTZ R138, R174, c[0x0][0x2d0], -R205.reuse ;  /* 0x0000b400ae8a7a23 */ /* 0x102fe400000108cd */
[--C-:B------:R-:W-:Y:S06]  /*10160*/  FFMA.FTZ R174, R158, c[0x0][0x2d0], -R205.reuse ;  /* 0x0000b4009eae7a23 */ /* 0x100fec00000108cd */
[----:B------:R1:W-:Y:S01]  /*10170*/  MUFU.EX2 R186, R138 ;  /* 0x0000008a00ba7308 */ /* 0x0003e20000000800 */
[C---:B----4-:R-:W-:Y:S09]  /*10180*/  FMUL.FTZ R128, R134.reuse, R128 ;  /* 0x0000008086807220 */ /* 0x050ff20000410000 */
[----:B------:R-:W-:Y:S01]  /*10190*/  MUFU.EX2 R174, R174 ;  /* 0x000000ae00ae7308 */ /* 0x000fe20000000800 */
[----:B------:R-:W-:Y:S02]  /*101a0*/  FMUL.FTZ R129, R134, R129 ;  /* 0x0000008186817220 */ /* 0x000fe40000410000 */
[----:B-1----:R-:W-:Y:S02]  /*101b0*/  FFMA.FTZ R138, R173, c[0x0][0x2d0], -R205 ;  /* 0x0000b400ad8a7a23 */ /* 0x002fe400000108cd */
[----:B------:R-:W-:Y:S05]  /*101c0*/  FFMA.FTZ R173, R169, c[0x0][0x2d0], -R207 ;  /* 0x0000b400a9ad7a23 */ /* 0x000fea00000108cf */
[----:B------:R1:W-:Y:S01]  /*101d0*/  MUFU.EX2 R193, R138 ;  /* 0x0000008a00c17308 */ /* 0x0003e20000000800 */
[--C-:B------:R-:W-:Y:S02]  /*101e0*/  FFMA.FTZ R169, R165, c[0x0][0x2d0], -R206.reuse ;  /* 0x0000b400a5a97a23 */ /* 0x100fe400000108ce */
[--C-:B------:R-:W-:Y:S07]  /*101f0*/  FFMA.FTZ R165, R159, c[0x0][0x2d0], -R205.reuse ;  /* 0x0000b4009fa57a23 */ /* 0x100fee00000108cd */
[----:B------:R-:W-:Y:S10]  /*10200*/  MUFU.EX2 R196, R169 ;  /* 0x000000a900c47308 */ /* 0x000ff40000000800 */
[----:B------:R-:W-:Y:S01]  /*10210*/  MUFU.EX2 R197, R165 ;  /* 0x000000a500c57308 */ /* 0x000fe20000000800 */
[----:B------:R-:W-:Y:S02]  /*10220*/  FMUL.FTZ R130, R133, R130 ;  /* 0x0000008285827220 */ /* 0x000fe40000410000 */
[----:B-1----:R-:W-:Y:S02]  /*10230*/  FFMA.FTZ R138, R172, c[0x0][0x2d0], -R205 ;  /* 0x0000b400ac8a7a23 */ /* 0x002fe400000108cd */
[----:B------:R-:W-:Y:S02]  /*10240*/  FFMA.FTZ R172, R168, c[0x0][0x2d0], -R207 ;  /* 0x0000b400a8ac7a23 */ /* 0x000fe400000108cf */
[--C-:B------:R-:W-:Y:S02]  /*10250*/  FFMA.FTZ R168, R163, c[0x0][0x2d0], -R206.reuse ;  /* 0x0000b400a3a87a23 */ /* 0x100fe400000108ce */
[----:B------:R-:W-:Y:S01]  /*10260*/  FMUL.FTZ R131, R133, R131 ;  /* 0x0000008385837220 */ /* 0x000fe20000410000 */
[----:B------:R1:W-:Y:S06]  /*10270*/  MUFU.EX2 R190, R138 ;  /* 0x0000008a00be7308 */ /* 0x0003ec0000000800 */
[----:B------:R-:W-:Y:S04]  /*10280*/  HMMA.16816.F32 R128, R140, R150, R128 ;  /* 0x000000968c80723c */ /* 0x000fe80000001880 */
[----:B------:R-:W4:Y:S03]  /*10290*/  MUFU.EX2 R168, R168 ;  /* 0x000000a800a87308 */ /* 0x000f260000000800 */
[----:B------:R-:W-:Y:S02]  /*102a0*/  F2FP.PACK_AB R141, R243, R177 ;  /* 0x000000b1f38d723e */ /* 0x000fe400000000ff */
[----:B------:R-:W-:Y:S03]  /*102b0*/  F2FP.PACK_AB R140, R194, R178 ;  /* 0x000000b2c28c723e */ /* 0x000fe600000000ff */
[----:B------:R-:W-:Y:S02]  /*102c0*/  F2FP.PACK_AB R142, R195, R181 ;  /* 0x000000b5c38e723e */ /* 0x000fe400000000ff */
[----:B------:R-:W-:Y:S01]  /*102d0*/  F2FP.PACK_AB R143, R198, R180 ;  /* 0x000000b4c68f723e */ /* 0x000fe200000000ff */
[----:B------:R-:W-:Y:S01]  /*102e0*/  MUFU.EX2 R173, R173 ;  /* 0x000000ad00ad7308 */ /* 0x000fe20000000800 */
[----:B------:R-:W-:Y:S02]  /*102f0*/  F2FP.PACK_AB R150, R199, R179 ;  /* 0x000000b3c796723e */ /* 0x000fe400000000ff */
[----:B--2---:R-:W-:Y:S01]  /*10300*/  F2FP.PACK_AB R151, R200, R188 ;  /* 0x000000bcc897723e */ /* 0x004fe200000000ff */
[--C-:B-1----:R-:W-:Y:S01]  /*10310*/  FFMA.FTZ R138, R171, c[0x0][0x2d0], -R205.reuse ;  /* 0x0000b400ab8a7a23 */ /* 0x102fe200000108cd */
[----:B---3--:R-:W-:Y:S01]  /*10320*/  MOV R165, R185 ;  /* 0x000000b900a57202 */ /* 0x008fe20000000f00 */
[-C--:B------:R-:W-:Y:S03]  /*10330*/  HMMA.16816.F32 R4, R140, R144.reuse, R4 ;  /* 0x000000908c04723c */ /* 0x080fe60000001804 */
[----:B------:R-:W-:Y:S01]  /*10340*/  FFMA.FTZ R205, R154, c[0x0][0x2d0], -R205 ;  /* 0x0000b4009acd7a23 */ /* 0x000fe200000108cd */
[----:B------:R1:W2:Y:S01]  /*10350*/  MUFU.EX2 R182, R138 ;  /* 0x0000008a00b67308 */ /* 0x0002a20000000800 */
[----:B------:R-:W-:Y:S01]  /*10360*/  LDSM.16.MT88.4 R152, [R226+0x1100] ;  /* 0x00110000e298783b */ /* 0x000fe20000004200 */
[----:B------:R-:W-:Y:S01]  /*10370*/  FFMA.FTZ R171, R167, c[0x0][0x2d0], -R207 ;  /* 0x0000b400a7ab7a23 */ /* 0x000fe200000108cf */
[----:B----4-:R-:W-:Y:S01]  /*10380*/  MOV R175, R168 ;  /* 0x000000a800af7202 */ /* 0x010fe20000000f00 */
[C---:B------:R-:W-:Y:S04]  /*10390*/  HMMA.16816.F32 R8, R148.reuse, R144, R8 ;  /* 0x000000909408723c */ /* 0x040fe80000001808 */
[--C-:B------:R-:W-:Y:S02]  /*103a0*/  FFMA.FTZ R167, R162, c[0x0][0x2d0], -R206.reuse ;  /* 0x0000b400a2a77a23 */ /* 0x100fe400000108ce */
[----:B------:R3:W-:Y:S02]  /*103b0*/  MUFU.EX2 R251, R205 ;  /* 0x000000cd00fb7308 */ /* 0x0007e40000000800 */
[-C--:B------:R-:W-:Y:S08]  /*103c0*/  HMMA.16816.F32 R12, R148, R146.reuse, R12 ;  /* 0x00000092940c723c */ /* 0x080ff0000000180c */
[C---:B------:R-:W-:Y:S01]  /*103d0*/  HMMA.16816.F32 R16, R140.reuse, R146, R16 ;  /* 0x000000928c10723c */ /* 0x040fe20000001810 */
[----:B------:R-:W4:Y:S01]  /*103e0*/  LDSM.16.MT88.4 R144, [R226+0x900] ;  /* 0x00090000e290783b */ /* 0x000f220000004200 */
[----:B------:R-:W-:Y:S02]  /*103f0*/  MUFU.EX2 R172, R172 ;  /* 0x000000ac00ac7308 */ /* 0x000fe40000000800 */
[----:B-1----:R-:W-:Y:S02]  /*10400*/  FFMA.FTZ R138, R170, c[0x0][0x2d0], -R3 ;  /* 0x0000b400aa8a7a23 */ /* 0x002fe40000010803 */
[----:B------:R-:W-:Y:S02]  /*10410*/  FFMA.FTZ R170, R166, c[0x0][0x2d0], -R207 ;  /* 0x0000b400a6aa7a23 */ /* 0x000fe400000108cf */
[----:B------:R-:W-:Y:S04]  /*10420*/  FFMA.FTZ R166, R161, c[0x0][0x2d0], -R206 ;  /* 0x0000b400a1a67a23 */ /* 0x000fe800000108ce */
[----:B------:R-:W-:Y:S01]  /*10430*/  MUFU.EX2 R206, R171 ;  /* 0x000000ab00ce7308 */ /* 0x000fe20000000800 */
[----:B---3--:R-:W-:Y:S09]  /*10440*/  F2FP.PACK_AB R205, R175, R196 ;  /* 0x000000c4afcd723e */ /* 0x008ff200000000ff */
[----:B------:R1:W-:Y:S10]  /*10450*/  MUFU.EX2 R248, R138 ;  /* 0x0000008a00f87308 */ /* 0x0003f40000000800 */
[----:B------:R-:W-:Y:S01]  /*10460*/  MUFU.EX2 R166, R166 ;  /* 0x000000a600a67308 */ /* 0x000fe20000000800 */
[-C--:B----4-:R-:W-:Y:S03]  /*10470*/  HMMA.16816.F32 R20, R140, R144.reuse, R20 ;  /* 0x000000908c14723c */ /* 0x090fe60000001814 */
[--C-:B-1----:R-:W-:Y:S02]  /*10480*/  FFMA.FTZ R138, R157, c[0x0][0x2d0], -R3.reuse ;  /* 0x0000b4009d8a7a23 */ /* 0x102fe40000010803 */
[----:B------:R-:W3:Y:S03]  /*10490*/  LDL.LU R157, [R1+0x10] ;  /* 0x00001000019d7983 */ /* 0x000ee60000300800 */
[C---:B------:R-:W-:Y:S01]  /*104a0*/  HMMA.16816.F32 R24, R148.reuse, R144, R24 ;  /* 0x000000909418723c */ /* 0x040fe20000001818 */
[----:B------:R1:W-:Y:S07]  /*104b0*/  MUFU.EX2 R249, R138 ;  /* 0x0000008a00f97308 */ /* 0x0003ee0000000800 */
[-C--:B------:R-:W-:Y:S08]  /*104c0*/  HMMA.16816.F32 R28, R148, R146.reuse, R28 ;  /* 0x00000092941c723c */ /* 0x080ff0000000181c */
[C---:B------:R-:W-:Y:S01]  /*104d0*/  HMMA.16816.F32 R32, R140.reuse, R146, R32 ;  /* 0x000000928c20723c */ /* 0x040fe20000001820 */
[----:B------:R-:W4:Y:S03]  /*104e0*/  LDSM.16.MT88.4 R144, [R228+0x900] ;  /* 0x00090000e490783b */ /* 0x000f260000004200 */
[--C-:B-1----:R-:W-:Y:S05]  /*104f0*/  FFMA.FTZ R138, R156, c[0x0][0x2d0], -R3.reuse ;  /* 0x0000b4009c8a7a23 */ /* 0x102fea0000010803 */
[----:B------:R-:W2:Y:S01]  /*10500*/  LDL.LU R156, [R1+0x18] ;  /* 0x00001800019c7983 */ /* 0x000ea20000300800 */
[----:B------:R1:W-:Y:S02]  /*10510*/  MUFU.EX2 R247, R138 ;  /* 0x0000008a00f77308 */ /* 0x0003e40000000800 */
[--C-:B-1----:R-:W-:Y:S02]  /*10520*/  FFMA.FTZ R138, R160, c[0x0][0x2d0], -R3.reuse ;  /* 0x0000b400a08a7a23 */ /* 0x102fe40000010803 */
[----:B------:R-:W-:Y:S01]  /*10530*/  LDSM.16.MT88.4 R160, [R227+0x1100] ;  /* 0x00110000e3a0783b */ /* 0x000fe20000004200 */
[----:B------:R-:W-:Y:S01]  /*10540*/  FFMA.FTZ R3, R139, c[0x0][0x2d0], -R3 ;  /* 0x0000b4008b037a23 */ /* 0x000fe20000010803 */
[-C--:B----4-:R-:W-:Y:S04]  /*10550*/  HMMA.16816.F32 R36, R140, R144.reuse, R36 ;  /* 0x000000908c24723c */ /* 0x090fe80000001824 */
[----:B------:R2:W1:Y:S04]  /*10560*/  MUFU.EX2 R250, R138 ;  /* 0x0000008a00fa7308 */ /* 0x0004680000000800 */
[C---:B------:R-:W-:Y:S08]  /*10570*/  HMMA.16816.F32 R40, R148.reuse, R144, R40 ;  /* 0x000000909428723c */ /* 0x040ff00000001828 */
[-C--:B------:R-:W-:Y:S08]  /*10580*/  HMMA.16816.F32 R44, R148, R146.reuse, R44 ;  /* 0x00000092942c723c */ /* 0x080ff0000000182c */
[C---:B------:R-:W-:Y:S01]  /*10590*/  HMMA.16816.F32 R48, R140.reuse, R146, R48 ;  /* 0x000000928c30723c */ /* 0x040fe20000001830 */
[----:B------:R-:W4:Y:S07]  /*105a0*/  LDSM.16.MT88.4 R144, [R227+0x900] ;  /* 0x00090000e390783b */ /* 0x000f2e0000004200 */
[-C--:B----4-:R-:W-:Y:S08]  /*105b0*/  HMMA.16816.F32 R52, R140, R144.reuse, R52 ;  /* 0x000000908c34723c */ /* 0x090ff00000001834 */
        /* <DEDUP_REMOVED lines=13> */
[----:B------:R-:W4:Y:S03]  /*10690*/  LDSM.16.MT88.4 R144, [R228+0x2900] ;  /* 0x00290000e490783b */ /* 0x000f260000004200 */
[----:B---3--:R-:W-:Y:S04]  /*106a0*/  FFMA.FTZ R139, R134, R157, R215 ;  /* 0x0000009d868b7223 */ /* 0x008fe800000100d7 */
[-C--:B----4-:R-:W-:Y:S08]  /*106b0*/  HMMA.16816.F32 R100, R140, R144.reuse, R100 ;  /* 0x000000908c64723c */ /* 0x090ff00000001864 */
[C---:B------:R-:W-:Y:S04]  /*106c0*/  HMMA.16816.F32 R104, R148.reuse, R144, R104 ;  /* 0x000000909468723c */ /* 0x040fe80000001868 */
[----:B--2---:R-:W-:Y:S02]  /*106d0*/  FFMA.FTZ R138, R133, R156, R214 ;  /* 0x0000009c858a7223 */ /* 0x004fe400000100d6 */
[----:B------:R-:W-:Y:S02]  /*106e0*/  LDSM.16.MT88.4 R156, [R228+0x1100] ;  /* 0x00110000e49c783b */ /* 0x000fe40000004200 */
[-C--:B------:R-:W-:Y:S08]  /*106f0*/  HMMA.16816.F32 R108, R148, R146.reuse, R108 ;  /* 0x00000092946c723c */ /* 0x080ff0000000186c */
[C---:B------:R-:W-:Y:S01]  /*10700*/  HMMA.16816.F32 R112, R140.reuse, R146, R112 ;  /* 0x000000928c70723c */ /* 0x040fe20000001870 */
[----:B------:R-:W2:Y:S07]  /*10710*/  LDSM.16.MT88.4 R144, [R227+0x2900] ;  /* 0x00290000e390783b */ /* 0x000eae0000004200 */
[-C--:B--2---:R-:W-:Y:S08]  /*10720*/  HMMA.16816.F32 R116, R140, R144.reuse, R116 ;  /* 0x000000908c74723c */ /* 0x084ff00000001874 */
[C---:B------:R-:W-:Y:S01]  /*10730*/  HMMA.16816.F32 R120, R148.reuse, R144, R120 ;  /* 0x000000909478723c */ /* 0x040fe20000001878 */
[----:B------:R-:W2:Y:S04]  /*10740*/  LDL.LU R145, [R1+0x14] ;  /* 0x0000140001917983 */ /* 0x000ea80000300800 */
[----:B------:R-:W3:Y:S03]  /*10750*/  LDL.LU R144, [R1+0x1c] ;  /* 0x00001c0001907983 */ /* 0x000ee60000300800 */
[-C--:B------:R-:W-:Y:S01]  /*10760*/  HMMA.16816.F32 R124, R148, R146.reuse, R124 ;  /* 0x00000092947c723c */ /* 0x080fe2000000187c */
[----:B------:R-:W4:Y:S07]  /*10770*/  LDSM.16.MT88.4 R148, [R225+0x1100] ;  /* 0x00110000e194783b */ /* 0x000f2e0000004200 */
[----:B------:R-:W-:Y:S07]  /*10780*/  HMMA.16816.F32 R128, R140, R146, R128 ;  /* 0x000000928c80723c */ /* 0x000fee0000001880 */
[----:B------:R-:W-:Y:S02]  /*10790*/  F2FP.PACK_AB R140, R185, R202 ;  /* 0x000000cab98c723e */ /* 0x000fe400000000ff */
[----:B------:R-:W-:Y:S03]  /*107a0*/  F2FP.PACK_AB R141, R184, R187 ;  /* 0x000000bbb88d723e */ /* 0x000fe600000000ff */
[----:B------:R-:W-:Y:S02]  /*107b0*/  F2FP.PACK_AB R142, R189, R192 ;  /* 0x000000c0bd8e723e */ /* 0x000fe400000000ff */
[----:B------:R-:W-:Y:S02]  /*107c0*/  F2FP.PACK_AB R143, R183, R191 ;  /* 0x000000bfb78f723e */ /* 0x000fe400000000ff */
[----:B------:R-:W-:Y:S02]  /*107d0*/  F2FP.PACK_AB R146, R182, R190 ;  /* 0x000000beb692723e */ /* 0x000fe400000000ff */
[----:B-1----:R-:W-:Y:S03]  /*107e0*/  F2FP.PACK_AB R147, R250, R247 ;  /* 0x000000f7fa93723e */ /* 0x002fe600000000ff */
[-C--:B----4-:R-:W-:Y:S03]  /*107f0*/  HMMA.16816.F32 R4, R140, R148.reuse, R4 ;  /* 0x000000948c04723c */ /* 0x090fe60000001804 */
[----:B--2---:R-:W-:Y:S01]  /*10800*/  FFMA.FTZ R133, R132, R145, R212 ;  /* 0x0000009184857223 */ /* 0x004fe200000100d4 */
[----:B------:R-:W-:Y:S01]  /*10810*/  F2FP.PACK_AB R145, R249, R248 ;  /* 0x000000f8f991723e */ /* 0x000fe200000000ff */
[----:B------:R1:W2:Y:S01]  /*10820*/  MUFU.EX2 R132, R170 ;  /* 0x000000aa00847308 */ /* 0x0002a20000000800 */
[----:B---3--:R-:W-:Y:S01]  /*10830*/  FFMA.FTZ R134, R0, R144, R208 ;  /* 0x0000009000867223 */ /* 0x008fe200000100d0 */
[----:B------:R-:W-:Y:S01]  /*10840*/  F2FP.PACK_AB R144, R193, R186 ;  /* 0x000000bac190723e */ /* 0x000fe200000000ff */
[----:B------:R-:W-:Y:S01]  /*10850*/  FADD.FTZ R0, R222, R138 ;  /* 0x0000008ade007221 */ /* 0x000fe20000010000 */
[----:B------:R-:W-:Y:S03]  /*10860*/  F2FP.PACK_AB R208, R174, R197 ;  /* 0x000000c5aed0723e */ /* 0x000fe600000000ff */
[----:B------:R-:W-:Y:S02]  /*10870*/  FADD.FTZ R133, R213, R133 ;  /* 0x00000085d5857221 */ /* 0x000fe40000010000 */
[----:B------:R-:W-:Y:S01]  /*10880*/  LDSM.16.MT88.4 R212, [R225+0x3900] ;  /* 0x00390000e1d4783b */ /* 0x000fe20000004200 */
[----:B------:R-:W-:Y:S01]  /*10890*/  FADD.FTZ R0, R231, R0 ;  /* 0x00000000e7007221 */ /* 0x000fe20000010000 */
[C---:B------:R-:W-:Y:S01]  /*108a0*/  HMMA.16816.F32 R8, R144.reuse, R148, R8 ;  /* 0x000000949008723c */ /* 0x040fe20000001808 */
[----:B------:R3:W-:Y:S03]  /*108b0*/  MUFU.EX2 R138, R3 ;  /* 0x00000003008a7308 */ /* 0x0007e60000000800 */
[----:B------:R-:W-:Y:S02]  /*108c0*/  FADD.FTZ R133, R220, R133 ;  /* 0x00000085dc857221 */ /* 0x000fe40000010000 */
[----:B------:R-:W-:Y:S01]  /*108d0*/  FADD.FTZ R134, R209, R134 ;  /* 0x00000086d1867221 */ /* 0x000fe20000010000 */
[----:B------:R-:W-:Y:S01]  /*108e0*/  F2FP.PACK_AB R209, R244, R246 ;  /* 0x000000f6f4d1723e */ /* 0x000fe200000000ff */
[-C--:B------:R-:W-:Y:S04]  /*108f0*/  HMMA.16816.F32 R12, R144, R150.reuse, R12 ;  /* 0x00000096900c723c */ /* 0x080fe8000000180c */
[----:B------:R-:W-:Y:S01]  /*10900*/  FADD.FTZ R134, R210, R134 ;  /* 0x00000086d2867221 */ /* 0x000fe20000010000 */
[----:B------:R-:W-:Y:S01]  /*10910*/  F2FP.PACK_AB R210, R251, R252 ;  /* 0x000000fcfbd2723e */ /* 0x000fe200000000ff */
[----:B-1----:R-:W-:Y:S02]  /*10920*/  LDSM.16.MT88.4 R168, [R226+0x1900] ;  /* 0x00190000e2a8783b */ /* 0x002fe40000004200 */
[C---:B------:R-:W-:Y:S04]  /*10930*/  HMMA.16816.F32 R16, R140.reuse, R150, R16 ;  /* 0x000000968c10723c */ /* 0x040fe80000001810 */
[----:B------:R-:W-:Y:S02]  /*10940*/  FADD.FTZ R134, R211, R134 ;  /* 0x00000086d3867221 */ /* 0x000fe40000010000 */
[----:B------:R-:W1:Y:S02]  /*10950*/  LDSM.16.MT88.4 R148, [R225+0x3100] ;  /* 0x00310000e194783b */ /* 0x000e640000004200 */
[-C--:B------:R-:W-:Y:S04]  /*10960*/  HMMA.16816.F32 R20, R140, R152.reuse, R20 ;  /* 0x000000988c14723c */ /* 0x080fe80000001814 */
[----:B---3--:R-:W-:Y:S02]  /*10970*/  FADD.FTZ R3, R242, R0 ;  /* 0x00000000f2037221 */ /* 0x008fe40000010000 */
[----:B------:R-:W-:Y:S01]  /*10980*/  FADD.FTZ R0, R221, R133 ;  /* 0x00000085dd007221 */ /* 0x000fe20000010000 */
[----:B------:R-:W-:Y:S01]  /*10990*/  MOV R133, R166 ;  /* 0x000000a600857202 */ /* 0x000fe20000000f00 */
[C---:B------:R-:W-:Y:S04]  /*109a0*/  HMMA.16816.F32 R24, R144.reuse, R152, R24 ;  /* 0x000000989018723c */ /* 0x040fe80000001818 */
[----:B------:R-:W-:Y:S01]  /*109b0*/  MOV R166, R184 ;  /* 0x000000b800a67202 */ /* 0x000fe20000000f00 */
[----:B------:R-:W-:Y:S01]  /*109c0*/  FADD.FTZ R0, R176, R0 ;  /* 0x00000000b0007221 */ /* 0x000fe20000010000 */
[----:B------:R-:W-:Y:S01]  /*109d0*/  MOV R176, R206 ;  /* 0x000000ce00b07202 */ /* 0x000fe20000000f00 */
[----:B------:R-:W-:Y:S01]  /*109e0*/  FADD.FTZ R3, R177, R3 ;  /* 0x00000003b1037221 */ /* 0x000fe20000010000 */
[-C--:B------:R-:W-:Y:S04]  /*109f0*/  HMMA.16816.F32 R28, R144, R154.reuse, R28 ;  /* 0x0000009a901c723c */ /* 0x080fe8000000181c */
[----:B------:R-:W-:Y:S01]  /*10a00*/  MOV R177, R200 ;  /* 0x000000c800b17202 */ /* 0x000fe20000000f00 */
[----:B------:R-:W-:Y:S02]  /*10a10*/  FADD.FTZ R3, R243, R3 ;  /* 0x00000003f3037221 */ /* 0x000fe40000010000 */
[----:B------:R-:W-:Y:S01]  /*10a20*/  FADD.FTZ R0, R235, R0 ;  /* 0x00000000eb007221 */ /* 0x000fe20000010000 */
[C---:B------:R-:W-:Y:S01]  /*10a30*/  HMMA.16816.F32 R32, R140.reuse, R154, R32 ;  /* 0x0000009a8c20723c */ /* 0x040fe20000001820 */
[----:B------:R-:W3:Y:S03]  /*10a40*/  LDSM.16.MT88.4 R152, [R226+0x3100] ;  /* 0x00310000e298783b */ /* 0x000ee60000004200 */
[----:B------:R-:W-:Y:S04]  /*10a50*/  FADD.FTZ R134, R164, R134 ;  /* 0x00000086a4867221 */ /* 0x000fe80000010000 */
        /* <DEDUP_REMOVED lines=9> */
[----:B------:R-:W2:Y:S07]  /*10af0*/  LDSM.16.MT88.4 R160, [R227+0x3100] ;  /* 0x00310000e3a0783b */ /* 0x000eae0000004200 */
[-C--:B-1----:R-:W-:Y:S08]  /*10b00*/  HMMA.16816.F32 R68, R140, R148.reuse, R68 ;  /* 0x000000948c44723c */ /* 0x082ff00000001844 */
[C---:B------:R-:W-:Y:S01]  /*10b10*/  HMMA.16816.F32 R72, R144.reuse, R148, R72 ;  /* 0x000000949048723c */ /* 0x040fe20000001848 */
[----:B------:R1:W1:Y:S06]  /*10b20*/  MUFU.EX2 R149, R167 ;  /* 0x000000a700957308 */ /* 0x00026c0000000800 */
[----:B------:R-:W-:Y:S01]  /*10b30*/  MOV R148, R202 ;  /* 0x000000ca00947202 */ /* 0x000fe20000000f00 */
[-C--:B------:R-:W-:Y:S08]  /*10b40*/  HMMA.16816.F32 R76, R144, R150.reuse, R76 ;  /* 0x00000096904c723c */ /* 0x080ff0000000184c */
[C---:B------:R-:W-:Y:S07]  /*10b50*/  HMMA.16816.F32 R80, R140.reuse, R150, R80 ;  /* 0x000000968c50723c */ /* 0x040fee0000001850 */
[----:B------:R-:W-:Y:S01]  /*10b60*/  MOV R151, R187 ;  /* 0x000000bb00977202 */ /* 0x000fe20000000f00 */
[-C--:B---3--:R-:W-:Y:S04]  /*10b70*/  HMMA.16816.F32 R84, R140, R152.reuse, R84 ;  /* 0x000000988c54723c */ /* 0x088fe80000001854 */
[----:B-1----:R-:W-:Y:S02]  /*10b80*/  MOV R167, R186 ;  /* 0x000000ba00a77202 */ /* 0x002fe40000000f00 */
[----:B------:R-:W-:Y:S01]  /*10b90*/  LDSM.16.MT88.4 R184, [R228+0x1900] ;  /* 0x00190000e4b8783b */ /* 0x000fe20000004200 */
[----:B--2---:R-:W-:Y:S01]  /*10ba0*/  MOV R150, R132 ;  /* 0x0000008400967202 */ /* 0x004fe20000000f00 */
[C---:B------:R-:W-:Y:S04]  /*10bb0*/  HMMA.16816.F32 R88, R144.reuse, R152, R88 ;  /* 0x000000989058723c */ /* 0x040fe80000001858 */
[----:B------:R-:W-:Y:S01]  /*10bc0*/  FADD.FTZ R132, R223, R139 ;  /* 0x0000008bdf847221 */ /* 0x000fe20000010000 */
[----:B------:R-:W-:Y:S01]  /*10bd0*/  F2FP.PACK_AB R206, R150, R176 ;  /* 0x000000b096ce723e */ /* 0x000fe200000000ff */
[----:B------:R-:W-:Y:S01]  /*10be0*/  LDSM.16.MT88.4 R220, [R228+0x3900] ;  /* 0x00390000e4dc783b */ /* 0x000fe20000004200 */
[----:B------:R-:W-:Y:S01]  /*10bf0*/  F2FP.PACK_AB R207, R133, R149 ;  /* 0x0000009585cf723e */ /* 0x000fe200000000ff */
[-C--:B------:R-:W-:Y:S01]  /*10c00*/  HMMA.16816.F32 R92, R144, R154.reuse, R92 ;  /* 0x0000009a905c723c */ /* 0x080fe2000000185c */
[----:B------:R1:W2:Y:S03]  /*10c10*/  MUFU.EX2 R139, R204 ;  /* 0x000000cc008b7308 */ /* 0x0002a60000000800 */
[----:B------:R-:W-:Y:S02]  /*10c20*/  FADD.FTZ R132, R224, R132 ;  /* 0x00000084e0847221 */ /* 0x000fe40000010000 */
[----:B------:R3:W5:Y:S02]  /*10c30*/  LDL.LU R224, [R1+0x70] ;  /* 0x0000700001e07983 */ /* 0x0007640000300800 */
[C---:B------:R-:W-:Y:S02]  /*10c40*/  HMMA.16816.F32 R96, R140.reuse, R154, R96 ;  /* 0x0000009a8c60723c */ /* 0x040fe40000001860 */
[----:B------:R-:W3:Y:S02]  /*10c50*/  LDSM.16.MT88.4 R152, [R225+0x1900] ;  /* 0x00190000e198783b */ /* 0x000ee40000004200 */
[----:B------:R-:W-:Y:S04]  /*10c60*/  FADD.FTZ R132, R241, R132 ;  /* 0x00000084f1847221 */ /* 0x000fe80000010000 */
[-C--:B----4-:R-:W-:Y:S02]  /*10c70*/  HMMA.16816.F32 R100, R140, R156.reuse, R100 ;  /* 0x0000009c8c64723c */ /* 0x090fe40000001864 */
[----:B------:R4:W5:Y:S02]  /*10c80*/  LDL.LU R231, [R1+0x6c] ;  /* 0x00006c0001e77983 */ /* 0x0009640000300800 */
[----:B------:R-:W-:Y:S01]  /*10c90*/  FADD.FTZ R132, R178, R132 ;  /* 0x00000084b2847221 */ /* 0x000fe20000010000 */
[----:B------:R-:W-:Y:S01]  /*10ca0*/  MOV R178, R201 ;  /* 0x000000c900b27202 */ /* 0x000fe20000000f00 */
[----:B------:R4:W5:Y:S02]  /*10cb0*/  LDL.LU R241, [R1+0x68] ;  /* 0x0000680001f17983 */ /* 0x0009640000300800 */
[C---:B------:R-:W-:Y:S02]  /*10cc0*/  HMMA.16816.F32 R104, R144.reuse, R156, R104 ;  /* 0x0000009c9068723c */ /* 0x040fe40000001868 */
[----:B------:R-:W3:Y:S02]  /*10cd0*/  LDSM.16.MT88.4 R200, [R227+0x1900] ;  /* 0x00190000e3c8783b */ /* 0x000ee40000004200 */
[----:B-1----:R-:W-:Y:S02]  /*10ce0*/  F2FP.PACK_AB R204, R172, R173 ;  /* 0x000000adaccc723e */ /* 0x002fe400000000ff */
[----:B--2---:R-:W-:Y:S02]  /*10cf0*/  F2FP.PACK_AB R211, R138, R139 ;  /* 0x0000008b8ad3723e */ /* 0x004fe400000000ff */
[-C--:B------:R-:W-:Y:S02]  /*10d00*/  HMMA.16816.F32 R108, R144, R158.reuse, R108 ;  /* 0x0000009e906c723c */ /* 0x080fe4000000186c */
[----:B------:R4:W5:Y:S04]  /*10d10*/  LDL.LU R242, [R1+0x64] ;  /* 0x0000640001f27983 */ /* 0x0009680000300800 */
[----:B------:R4:W5:Y:S02]  /*10d20*/  LDL.LU R243, [R1+0x60] ;  /* 0x0000600001f37983 */ /* 0x0009640000300800 */
[C---:B------:R-:W-:Y:S02]  /*10d30*/  HMMA.16816.F32 R112, R140.reuse, R158, R112 ;  /* 0x0000009e8c70723c */ /* 0x040fe40000001870 */
[----:B------:R4:W5:Y:S06]  /*10d40*/  LDL.LU R235, [R1+0x5c] ;  /* 0x00005c0001eb7983 */ /* 0x00096c0000300800 */
[-C--:B------:R-:W-:Y:S08]  /*10d50*/  HMMA.16816.F32 R116, R140, R160.reuse, R116 ;  /* 0x000000a08c74723c */ /* 0x080ff00000001874 */
[C---:B------:R-:W-:Y:S08]  /*10d60*/  HMMA.16816.F32 R120, R144.reuse, R160, R120 ;  /* 0x000000a09078723c */ /* 0x040ff00000001878 */
[-C--:B------:R-:W-:Y:S08]  /*10d70*/  HMMA.16816.F32 R124, R144, R162.reuse, R124 ;  /* 0x000000a2907c723c */ /* 0x080ff0000000187c */
[----:B------:R-:W-:Y:S08]  /*10d80*/  HMMA.16816.F32 R128, R140, R162, R128 ;  /* 0x000000a28c80723c */ /* 0x000ff00000001880 */
[-C--:B---3--:R-:W-:Y:S01]  /*10d90*/  HMMA.16816.F32 R140, R204, R152.reuse, R4 ;  /* 0x00000098cc8c723c */ /* 0x088fe20000001804 */
[----:B------:R-:W1:Y:S07]  /*10da0*/  LDSM.16.MT88.4 R4, [R227+0x3900] ;  /* 0x00390000e304783b */ /* 0x000e6e0000004200 */
[C---:B------:R-:W-:Y:S07]  /*10db0*/  HMMA.16816.F32 R144, R208.reuse, R152, R8 ;  /* 0x00000098d090723c */ /* 0x040fee0000001808 */
[----:B------:R-:W-:Y:S02]  /*10dc0*/  MOV R8, R150 ;  /* 0x0000009600087202 */ /* 0x000fe40000000f00 */
[----:B------:R-:W-:Y:S03]  /*10dd0*/  MOV R11, R149 ;  /* 0x00000095000b7202 */ /* 0x000fe60000000f00 */
[----:B------:R-:W-:Y:S02]  /*10de0*/  MOV R9, R151 ;  /* 0x0000009700097202 */ /* 0x000fe40000000f00 */
[----:B------:R-:W-:Y:S02]  /*10df0*/  MOV R10, R148 ;  /* 0x00000094000a7202 */ /* 0x000fe40000000f00 */
[-C--:B------:R-:W-:Y:S07]  /*10e00*/  HMMA.16816.F32 R148, R208, R154.reuse, R12 ;  /* 0x0000009ad094723c */ /* 0x080fee000000180c */
[----:B------:R-:W-:Y:S01]  /*10e10*/  MOV R15, R167 ;  /* 0x000000a7000f7202 */ /* 0x000fe20000000f00 */
        /* <DEDUP_REMOVED lines=22> */
[----:B------:R-:W-:Y:S01]  /*10f80*/  MOV R21, R182 ;  /* 0x000000b600157202 */ /* 0x000fe20000000f00 */
[----:B------:R-:W-:Y:S01]  /*10f90*/  FADD.FTZ R0, R39, R0 ;  /* 0x0000000027007221 */ /* 0x000fe20000010000 */
[----:B------:R-:W-:Y:S01]  /*10fa0*/  MOV R38, R180 ;  /* 0x000000b400267202 */ /* 0x000fe20000000f00 */
[----:B------:R-:W-:Y:S01]  /*10fb0*/  FADD.FTZ R12, R12, R134 ;  /* 0x000000860c0c7221 */ /* 0x000fe20000010000 */
[----:B------:R-:W-:Y:S02]  /*10fc0*/  MOV R37, R181 ;  /* 0x000000b500257202 */ /* 0x000fe40000000f00 */
[-C--:B------:R-:W-:Y:S03]  /*10fd0*/  HMMA.16816.F32 R180, R208, R186.reuse, R44 ;  /* 0x000000bad0b4723c */ /* 0x080fe6000000182c */
[----:B------:R-:W-:Y:S01]  /*10fe0*/  MOV R30, R14 ;  /* 0x0000000e001e7202 */ /* 0x000fe20000000f00 */
[----:B------:R-:W-:Y:S01]  /*10ff0*/  FADD.FTZ R3, R38, R3 ;  /* 0x0000000326037221 */ /* 0x000fe20000010000 */
[----:B------:R-:W-:Y:S02]  /*11000*/  MOV R14, R11 ;  /* 0x0000000b000e7202 */ /* 0x000fe40000000f00 */
        /* <DEDUP_REMOVED lines=10> */
[----:B------:R-:W-:Y:S02]  /*110b0*/  MOV R11, R195 ;  /* 0x000000c3000b7202 */ /* 0x000fe40000000f00 */
[----:B------:R-:W-:Y:S02]  /*110c0*/  MOV R8, R194 ;  /* 0x000000c200087202 */ /* 0x000fe40000000f00 */
[C---:B------:R-:W-:Y:S04]  /*110d0*/  HMMA.16816.F32 R192, R208.reuse, R200, R56 ;  /* 0x000000c8d0c0723c */ /* 0x040fe80000001838 */
[----:B------:R-:W-:Y:S01]  /*110e0*/  MOV R35, R9 ;  /* 0x0000000900237202 */ /* 0x000fe20000000f00 */
[----:B------:R-:W-:Y:S01]  /*110f0*/  FADD.FTZ R8, R8, R132 ;  /* 0x0000008408087221 */ /* 0x000fe20000010000 */
[----:B------:R-:W-:Y:S02]  /*11100*/  MOV R34, R10 ;  /* 0x0000000a00227202 */ /* 0x000fe40000000f00 */
[----:B------:R-:W-:Y:S01]  /*11110*/  MOV R9, R199 ;  /* 0x000000c700097202 */ /* 0x000fe20000000f00 */
[----:B------:R-:W-:Y:S03]  /*11120*/  FADD.FTZ R8, R37, R8 ;  /* 0x0000000825087221 */ /* 0x000fe60000010000 */
[----:B------:R-:W-:Y:S01]  /*11130*/  MOV R10, R198 ;  /* 0x000000c6000a7202 */ /* 0x000fe20000000f00 */
[----:B------:R-:W-:Y:S01]  /*11140*/  FADD.FTZ R11, R11, R8 ;  /* 0x000000080b0b7221 */ /* 0x000fe20000010000 */
[-C--:B------:R-:W-:Y:S03]  /*11150*/  HMMA.16816.F32 R196, R208, R202.reuse, R60 ;  /* 0x000000cad0c4723c */ /* 0x080fe6000000183c */
[----:B------:R-:W-:Y:S01]  /*11160*/  FADD.FTZ R10, R10, R3 ;  /* 0x000000030a0a7221 */ /* 0x000fe20000010000 */
[-C--:B------:R-:W-:Y:S01]  /*11170*/  MOV R134, R2.reuse ;  /* 0x0000000200867202 */ /* 0x080fe20000000f00 */
        /* <DEDUP_REMOVED lines=55> */
[----:B------:R1:W-:Y:S01]  /*114f0*/  STL [R1+0x14], R3 ;  /* 0x0000140301007387 */ /* 0x0003e20000100800 */
[----:B------:R-:W-:Y:S03]  /*11500*/  MOV R2, R137 ;  /* 0x0000008900027202 */ /* 0x000fe60000000f00 */
[----:B------:R4:W-:Y:S01]  /*11510*/  STL [R1+0x1c], R0 ;  /* 0x00001c0001007387 */ /* 0x0009e20000100800 */
[----:B-1----:R-:W-:Y:S01]  /*11520*/  MOV R3, R136 ;  /* 0x0000008800037202 */ /* 0x002fe20000000f00 */
[----:B------:R-:W-:-:S05]  /*11530*/  @P0 BRA `(.L_x_1604) ;  /* 0xffffb71000000947 */ /* 0x000fca000383ffff */
.L_x_1603:
[----:B-1--4-:R-:W2:Y:S04]  /*11540*/  LDL.LU R0, [R1+0x10] ;  /* 0x0000100001007983 */ /* 0x012ea80000300800 */
        /* <DEDUP_REMOVED lines=184> */
.L_x_1585:
        /* <DEDUP_REMOVED lines=184> */
.L_x_1606:
        /* <DEDUP_REMOVED lines=151> */
.L_x_1608:
[----:B--234-:R-:W-:Y:S05]  /*135c0*/  BSYNC B0 ;  /* 0x0000000000007941 */ /* 0x01cfea0003800000 */
.L_x_1607:
        /* <DEDUP_REMOVED lines=16> */
.L_x_1610:
[----:B------:R-:W-:Y:S05]  /*136d0*/  BSYNC B0 ;  /* 0x0000000000007941 */ /* 0x000fea0003800000 */
.L_x_1609:
        /* <DEDUP_REMOVED lines=16> */
.L_x_1612:
[----:B------:R-:W-:Y:S05]  /*137e0*/  BSYNC B0 ;  /* 0x0000000000007941 */ /* 0x000fea0003800000 */
.L_x_1611:
        /* <DEDUP_REMOVED lines=16> */
.L_x_1614:
[----:B------:R-:W-:Y:S05]  /*138f0*/  BSYNC B0 ;  /* 0x0000000000007941 */ /* 0x000fea0003800000 */
.L_x_1613:
        /* <DEDUP_REMOVED lines=16> */
.L_x_1616:
[----:B------:R-:W-:Y:S05]  /*13a00*/  BSYNC B0 ;  /* 0x0000000000007941 */ /* 0x000fea0003800000 */
.L_x_1615:
        /* <DEDUP_REMOVED lines=16> */
.L_x_1618:
[----:B------:R-:W-:Y:S05]  /*13b10*/  BSYNC B0 ;  /* 0x0000000000007941 */ /* 0x000fea0003800000 */
.L_x_1617:
        /* <DEDUP_REMOVED lines=16> */
.L_x_1620:
[----:B------:R-:W-:Y:S05]  /*13c20*/  BSYNC B0 ;  /* 0x0000000000007941 */ /* 0x000fea0003800000 */
.L_x_1619:
        /* <DEDUP_REMOVED lines=17> */
.L_x_1605:
        /* <DEDUP_REMOVED lines=19> */
.L_x_1621:
        /* <DEDUP_REMOVED lines=42> */
.L_x_1623:
[----:B------:R-:W-:Y:S05]  /*14110*/  BSYNC B0 ;  /* 0x0000000000007941 */ /* 0x000fea0003800000 */
.L_x_1622:
        /* <DEDUP_REMOVED lines=59> */
.L_x_1625:
[----:B------:R-:W-:Y:S05]  /*144d0*/  BSYNC B0 ;  /* 0x0000000000007941 */ /* 0x000fea0003800000 */
.L_x_1624:
        /* <DEDUP_REMOVED lines=15> */
.L_x_1627:
[----:B------:R-:W-:Y:S05]  /*145d0*/  BSYNC B0 ;  /* 0x0000000000007941 */ /* 0x000fea0003800000 */
.L_x_1626:
        /* <DEDUP_REMOVED lines=15> */
.L_x_1629:
[----:B------:R-:W-:Y:S05]  /*146d0*/  BSYNC B0 ;  /* 0x0000000000007941 */ /* 0x000fea0003800000 */
.L_x_1628:
        /* <DEDUP_REMOVED lines=15> */
.L_x_1631:
[----:B------:R-:W-:Y:S05]  /*147d0*/  BSYNC B0 ;  /* 0x0000000000007941 */ /* 0x000fea0003800000 */
.L_x_1630:
        /* <DEDUP_REMOVED lines=15> */
.L_x_1633:
[----:B------:R-:W-:Y:S05]  /*148d0*/  BSYNC B0 ;  /* 0x0000000000007941 */ /* 0x000fea0003800000 */
.L_x_1632:
        /* <DEDUP_REMOVED lines=15> */
.L_x_1635:
[----:B------:R-:W-:Y:S05]  /*149d0*/  BSYNC B0 ;  /* 0x0000000000007941 */ /* 0x000fea0003800000 */
.L_x_1634:
        /* <DEDUP_REMOVED lines=15> */
.L_x_1637:
[----:B------:R-:W-:Y:S05]  /*14ad0*/  BSYNC B0 ;  /* 0x0000000000007941 */ /* 0x000fea0003800000 */
.L_x_1636:
        /* <DEDUP_REMOVED lines=16> */
.L_x_1638:
        /* <DEDUP_REMOVED lines=10> */
.L_x_3559:


//--------------------- .text._ZN7cutlass13device_kernelIN5flash19enable_sm80_to_sm89INS1_16FlashAttnFwdSm80INS1_25CollectiveMainloopFwdSm80ILi4ELi1ELb0EN4cute5tupleIJNS5_1CILi128EEENS7_ILi64EEES8_EEELi128ENS_6half_tEfNS_4arch4Sm80ELb1ELb0ELb1ELb1ELb0ELb1ELb1ELb0EEENS1_21CollectiveEpilogueFwdINS6_IJS8_S8_S9_EEENS6_IJNS7_ILi1EEESH_SH_EEESB_SD_Li128ELb1ELb1ELb0ELb0EEENS1_19SingleTileSchedulerILb1ELb0ELb1ELi128EEEEEEEEEvNT_6ParamsE --------------------------
	.section	.text._ZN7cutlass13device_kernelIN5flash19enable_sm80_to_sm89INS1_16FlashAttnFwdSm80INS1_25CollectiveMainloopFwdSm80ILi4ELi1ELb0EN4cute5tupleIJNS5_1CILi128EEENS7_ILi64EEES8_EEELi128ENS_6half_tEfNS_4arch4Sm80ELb1ELb0ELb1ELb1ELb0ELb1ELb1ELb0EEENS1_21CollectiveEpilogueFwdINS6_IJS8_S8_S9_EEENS6_IJNS7_ILi1EEESH_SH_EEESB_SD_Li128ELb1ELb1ELb0ELb0EEENS1_19SingleTileSchedulerILb1ELb0ELb1ELi128EEEEEEEEEvNT_6ParamsE,"ax",@progbits
	.sectioninfo	@"SHI_REGISTERS=255"
	.align	128
.text._ZN7cutlass13device_kernelIN5flash19enable_sm80_to_sm89INS1_16FlashAttnFwdSm80INS1_25CollectiveMainloopFwdSm80ILi4ELi1ELb0EN4cute5tupleIJNS5_1CILi128EEENS7_ILi64EEES8_EEELi128ENS_6half_tEfNS_4arch4Sm80ELb1ELb0ELb1ELb1ELb0ELb1ELb1ELb0EEENS1_21CollectiveEpilogueFwdINS6_IJS8_S8_S9_EEENS6_IJNS7_ILi1EEESH_SH_EEESB_SD_Li128ELb1ELb1ELb0ELb0EEENS1_19SingleTileSchedulerILb1ELb0ELb1ELi128EEEEEEEEEvNT_6ParamsE:
        .type           _ZN7cutlass13device_kernelIN5flash19enable_sm80_to_sm89INS1_16FlashAttnFwdSm80INS1_25CollectiveMainloopFwdSm80ILi4ELi1ELb0EN4cute5tupleIJNS5_1CILi128EEENS7_ILi64EEES8_EEELi128ENS_6half_tEfNS_4arch4Sm80ELb1ELb0ELb1ELb1ELb0ELb1ELb1ELb0EEENS1_21CollectiveEpilogueFwdINS6_IJS8_S8_S9_EEENS6_IJNS7_ILi1EEESH_SH_EEESB_SD_Li128ELb1ELb1ELb0ELb0EEENS1_19SingleTileSchedulerILb1ELb0ELb1ELi128EEEEEEEEEvNT_6ParamsE,@function
        .size           _ZN7cutlass13device_kernelIN5flash19enable_sm80_to_sm89INS1_16FlashAttnFwdSm80INS1_25CollectiveMainloopFwdSm80ILi4ELi1ELb0EN4cute5tupleIJNS5_1CILi128EEENS7_ILi64EEES8_EEELi128ENS_6half_tEfNS_4arch4Sm80ELb1ELb0ELb1ELb1ELb0ELb1ELb1ELb0EEENS1_21CollectiveEpilogueFwdINS6_IJS8_S8_S9_EEENS6_IJNS7_ILi1EEESH_SH_EEESB_SD_Li128ELb1ELb1ELb0ELb0EEENS1_19SingleTileSchedulerILb1ELb0ELb1ELi128EEEEEEEEEvNT_6ParamsE,(.L_x_3560 - _ZN7cutlass13device_kernelIN5flash19enable_sm80_to_sm89INS1_16FlashAttnFwdSm80INS1_25CollectiveMainloopFwdSm80ILi4ELi1ELb0EN4cute5tupleIJNS5_1CILi128EEENS7_ILi64EEES8_EEELi128ENS_6half_tEfNS_4arch4Sm80ELb1ELb0ELb1ELb1ELb0ELb1ELb1ELb0EEENS1_21CollectiveEpilogueFwdINS6_IJS8_S8_S9_EEENS6_IJNS7_ILi1EEESH_SH_EEESB_SD_Li128ELb1ELb1ELb0ELb0EEENS1_19SingleTileSchedulerILb1ELb0ELb1ELi128EEEEEEEEEvNT_6ParamsE)
        .other          _ZN7cutlass13device_kernelIN5flash19enable_sm80_to_sm89INS1_16FlashAttnFwdSm80INS1_25CollectiveMainloopFwdSm80ILi4ELi1ELb0EN4cute5tupleIJNS5_1CILi128EEENS7_ILi64EEES8_EEELi128ENS_6half_tEfNS_4arch4Sm80ELb1ELb0ELb1ELb1ELb0ELb1ELb1ELb0EEENS1_21CollectiveEpilogueFwdINS6_IJS8_S8_S9_EEENS6_IJNS7_ILi1EEESH_SH_EEESB_SD_Li128ELb1ELb1ELb0ELb0EEENS1_19SingleTileSchedulerILb1ELb0ELb1ELi128EEEEEEEEEvNT_6ParamsE,@"STO_CUDA_ENTRY STV_DEFAULT"
_ZN7cutlass13device_kernelIN5flash19enable_sm80_to_sm89INS1_16FlashAttnFwdSm80INS1_25CollectiveMainloopFwdSm80ILi4ELi1ELb0EN4cute5tupleIJNS5_1CILi128EEENS7_ILi64EEES8_EEELi128ENS_6half_tEfNS_4arch4Sm80ELb1ELb0ELb1ELb1ELb0ELb1ELb1ELb0EEENS1_21CollectiveEpilogueFwdINS6_IJS8_S8_S9_EEENS6_IJNS7_ILi1EEESH_SH_EEESB_SD_Li128ELb1ELb1ELb0ELb0EEENS1_19SingleTileSchedulerILb1ELb0ELb1ELi128EEEEEEEEEvNT_6ParamsE:
[----:B------:R-:W-:Y:S02]  /*0000*/  MOV R1, c[0x0][0x28] ;  /* 0x00000a0000017a02 */ /* 0x000fe40000000f00 */
[----:B------:R-:W1:Y:S01]  /*0010*/  S2R R177, SR_TID.X ;  /* 0x0000000000b17919 */ /* 0x000e620000002100 */
[----:B------:R-:W-:Y:S01]  /*0020*/  IMAD.MOV.U32 R38, RZ, RZ, 0x4 ;  /* 0x00000004ff267424 */ /* 0x000fe200078e00ff */
[----:B------:R-:W2:Y:S01]  /*0030*/  S2UR UR18, SR_CTAID.X ;  /* 0x00000000001279c3 */ /* 0x000ea20000002500 */
[----:B------:R-:W-:Y:S01]  /*0040*/  ULDC.64 UR28, c[0x0][0x118] ;  /* 0x00004600001c7ab9 */ /* 0x000fe20000000a00 */
[----:B------:R-:W3:Y:S01]  /*0050*/  S2R R4, SR_CTAID.Z ;  /* 0x0000000000047919 */ /* 0x000ee20000002700 */
[----:B------:R-:W-:-:S05]  /*0060*/  IADD3 R1, R1, -0xa0, RZ ;  /* 0xffffff6001017810 */ /* 0x000fca0007ffe0ff */
[----:B------:R-:W4:Y:S01]  /*0070*/  S2UR UR26, SR_CTAID.Z ;  /* 0x00000000001a79c3 */ /* 0x000f220000002700 */
[----:B-1----:R-:W-:Y:S01]  /*0080*/  SHF.R.U32.HI R0, RZ, 0x5, R177 ;  /* 0x00000005ff007819 */ /* 0x002fe200000116b1 */
[----:B---3--:R-:W-:-:S05]  /*0090*/  IMAD.WIDE R2, R4, R38, c[0x0][0x568] ;  /* 0x00015a0004027625 */ /* 0x008fca00078e0226 */
[----:B------:R-:W1:Y:S02]  /*00a0*/  SHFL.IDX PT, R0, R0, RZ, 0x1f ;  /* 0x00001fff00007589 */ /* 0x000e6400000e0000 */
[----:B-1----:R-:W-:-:S13]  /*00b0*/  ISETP.NE.AND P0, PT, R0, RZ, PT ;  /* 0x000000ff0000720c */ /* 0x002fda0003f05270 */
[----:B--2-4-:R-:W-:Y:S05]  /*00c0*/  @!P0 BRA `(.L_x_1639) ;  /* 0x0000017000008947 */ /* 0x014fea0003800000 */
[----:B------:R-:W-:-:S04]  /*00d0*/  ISETP.NE.U32.AND P0, PT, RZ, c[0x0][0x568], PT ;  /* 0x00015a00ff007a0c */ /* 0x000fc80003f05070 */
[----:B------:R-:W-:-:S13]  /*00e0*/  ISETP.NE.AND.EX P0, PT, RZ, c[0x0][0x56c], PT, P0 ;  /* 0x00015b00ff007a0c */ /* 0x000fda0003f05300 */
[----:B------:R-:W-:Y:S05]  /*00f0*/  @!P0 BRA `(.L_x_1640) ;  /* 0x0000003000008947 */ /* 0x000fea0003800000 */
[----:B------:R-:W2:Y:S02]  /*0100*/  LDG.E R0, [R2.64] ;  /* 0x0000001c02007981 */ /* 0x000ea4000c1e1900 */
[----:B--2---:R1:W2:Y:S02]  /*0110*/  R2UR UR5, R0 ;  /* 0x00000000000573c2 */ /* 0x0042a400000e0000 */
[----:B-12---:R-:W-:Y:S05]  /*0120*/  BRA `(.L_x_1641) ;  /* 0x000000b000007947 */ /* 0x006fea0003800000 */
.L_x_1640:
[----:B------:R-:W-:-:S04]  /*0130*/  ISETP.NE.U32.AND P0, PT, RZ, c[0x0][0x560], PT ;  /* 0x00015800ff007a0c */ /* 0x000fc80003f05070 */
[----:B------:R-:W-:-:S13]  /*0140*/  ISETP.NE.AND.EX P0, PT, RZ, c[0x0][0x564], PT, P0 ;  /* 0x00015900ff007a0c */ /* 0x000fda0003f05300 */
[----:B------:R-:W-:Y:S05]  /*0150*/  @!P0 BRA `(.L_x_1642) ;  /* 0x0000007000008947 */ /* 0x000fea0003800000 */
[----:B------:R-:W-:-:S05]  /*0160*/  IMAD.WIDE R2, R4, R38, c[0x0][0x560] ;  /* 0x0001580004027625 */ /* 0x000fca00078e0226 */
[----:B------:R-:W2:Y:S04]  /*0170*/  LDG.E R4, [R2.64] ;  /* 0x0000001c02047981 */ /* 0x000ea8000c1e1900 */
[----:B------:R-:W3:Y:S01]  /*0180*/  LDG.E R0, [R2.64+0x4] ;  /* 0x0000041c02007981 */ /* 0x000ee2000c1e1900 */
[----:B--2---:R-:W1:Y:S08]  /*0190*/  R2UR UR4, R4 ;  /* 0x00000000040473c2 */ /* 0x004e7000000e0000 */
[----:B---3--:R-:W1:Y:S02]  /*01a0*/  R2UR UR5, R0 ;  /* 0x00000000000573c2 */ /* 0x008e6400000e0000 */
[----:B-1----:R-:W-:Y:S01]  /*01b0*/  UIADD3 UR5, -UR4, UR5, URZ ;  /* 0x0000000504057290 */ /* 0x002fe2000fffe13f */
[----:B------:R-:W-:Y:S05]  /*01c0*/  BRA `(.L_x_1641) ;  /* 0x0000001000007947 */ /* 0x000fea0003800000 */
.L_x_1642:
[----:B------:R-:W-:Y:S02]  /*01d0*/  ULDC UR5, c[0x0][0x54c] ;  /* 0x0001530000057ab9 */ /* 0x000fe40000000800 */
.L_x_1641:
[----:B------:R-:W-:Y:S02]  /*01e0*/  ULDC UR4, c[0x0][0x548] ;  /* 0x0001520000047ab9 */ /* 0x000fe40000000800 */
[----:B------:R-:W-:-:S02]  /*01f0*/  USHF.L.U32 UR18, UR18, 0x7, URZ ;  /* 0x0000000712127899 */ /* 0x000fc4000800063f */
[----:B------:R-:W-:-:S04]  /*0200*/  UIMAD UR4, UR5, UR4, URZ ;  /* 0x00000004050472a4 */ /* 0x000fc8000f8e023f */
[----:B------:R-:W-:-:S04]  /*0210*/  UISETP.GE.AND UP0, UPT, UR18, UR4, UPT ;  /* 0x000000041200728c */ /* 0x000fc8000bf06270 */
[----:B------:R-:W-:Y:S01]  /*0220*/  USEL UR26, UR26, 0xffffffff, !UP0 ;  /* 0xffffffff1a1a7887 */ /* 0x000fe2000c000000 */
[----:B------:R-:W-:Y:S05]  /*0230*/  BRA `(.L_x_1643) ;  /* 0x0000016000007947 */ /* 0x000fea0003800000 */
.L_x_1639:
[----:B------:R-:W-:-:S04]  /*0240*/  ISETP.NE.U32.AND P0, PT, RZ, c[0x0][0x568], PT ;  /* 0x00015a00ff007a0c */ /* 0x000fc80003f05070 */
[----:B------:R-:W-:-:S13]  /*0250*/  ISETP.NE.AND.EX P0, PT, RZ, c[0x0][0x56c], PT, P0 ;  /* 0x00015b00ff007a0c */ /* 0x000fda0003f05300 */
[----:B------:R-:W-:Y:S05]  /*0260*/  @!P0 BRA `(.L_x_1644) ;  /* 0x0000003000008947 */ /* 0x000fea0003800000 */
[----:B------:R-:W2:Y:S02]  /*0270*/  LDG.E R0, [R2.64] ;  /* 0x0000001c02007981 */ /* 0x000ea4000c1e1900 */
[----:B--2---:R1:W2:Y:S02]  /*0280*/  R2UR UR5, R0 ;  /* 0x00000000000573c2 */ /* 0x0042a400000e0000 */
[----:B-12---:R-:W-:Y:S05]  /*0290*/  BRA `(.L_x_1645) ;  /* 0x000000b000007947 */ /* 0x006fea0003800000 */
.L_x_1644:
        /* <DEDUP_REMOVED lines=10> */
.L_x_1646:
[----:B------:R-:W-:Y:S02]  /*0340*/  ULDC UR5, c[0x0][0x54c] ;  /* 0x0001530000057ab9 */ /* 0x000fe40000000800 */
.L_x_1645:
[----:B------:R-:W-:Y:S02]  /*0350*/  ULDC UR4, c[0x0][0x548] ;  /* 0x0001520000047ab9 */ /* 0x000fe40000000800 */
[----:B------:R-:W-:-:S02]  /*0360*/  USHF.L.U32 UR18, UR18, 0x7, URZ ;  /* 0x0000000712127899 */ /* 0x000fc4000800063f */
[----:B------:R-:W-:-:S04]  /*0370*/  UIMAD UR4, UR5, UR4, URZ ;  /* 0x00000004050472a4 */ /* 0x000fc8000f8e023f */
[----:B------:R-:W-:-:S04]  /*0380*/  UISETP.GE.AND UP0, UPT, UR18, UR4, UPT ;  /* 0x000000041200728c */ /* 0x000fc8000bf06270 */
[----:B------:R-:W-:-:S06]  /*0390*/  USEL UR26, UR26, 0xffffffff, !UP0 ;  /* 0xffffffff1a1a7887 */ /* 0x000fcc000c000000 */
.L_x_1643:
[----:B------:R-:W-:-:S13]  /*03a0*/  ISETP.LE.AND P0, PT, RZ, UR26, PT ;  /* 0x0000001aff007c0c */ /* 0x000fda000bf03270 */
[----:B------:R-:W-:Y:S05]  /*03b0*/  @!P0 EXIT ;  /* 0x000000000000894d */ /* 0x000fea0003800000 */
[----:B------:R-:W-:Y:S01]  /*03c0*/  ISETP.NE.U32.AND P0, PT, RZ, c[0x0][0x370], PT ;  /* 0x0000dc00ff007a0c */ /* 0x000fe20003f05070 */
[----:B------:R-:W-:Y:S01]  /*03d0*/  ULDC.64 UR4, c[0x0][0x358] ;  /* 0x0000d60000047ab9 */ /* 0x000fe20000000a00 */
[----:B------:R-:W-:Y:S01]  /*03e0*/  ISETP.NE.U32.AND P1, PT, RZ, c[0x0][0x360], PT ;  /* 0x0000d800ff007a0c */ /* 0x000fe20003f25070 */
[----:B------:R-:W-:Y:S01]  /*03f0*/  IMAD.U32 R0, RZ, RZ, UR26 ;  /* 0x0000001aff007e24 */ /* 0x000fe2000f8e00ff */
[----:B------:R-:W-:Y:S01]  /*0400*/  ISETP.NE.AND.EX P3, PT, RZ, c[0x0][0x374], PT, P0 ;  /* 0x0000dd00ff007a0c */ /* 0x000fe20003f65300 */
[----:B------:R-:W-:Y:S01]  /*0410*/  IMAD.U32 R4, RZ, RZ, UR26 ;  /* 0x0000001aff047e24 */ /* 0x000fe2000f8e00ff */
[----:B------:R-:W-:Y:S01]  /*0420*/  ISETP.NE.AND.EX P1, PT, RZ, c[0x0][0x364], PT, P1 ;  /* 0x0000d900ff007a0c */ /* 0x000fe20003f25310 */
[----:B------:R-:W-:Y:S01]  /*0430*/  UISETP.NE.U32.AND UP3, UPT, URZ, UR4, UPT ;  /* 0x000000043f00728c */ /* 0x000fe2000bf65070 */
[----:B------:R-:W-:Y:S02]  /*0440*/  ISETP.NE.U32.AND P2, PT, RZ, c[0x0][0x348], PT ;  /* 0x0000d200ff007a0c */ /* 0x000fe40003f45070 */
[----:B------:R-:W-:Y:S01]  /*0450*/  ISETP.NE.U32.AND P4, PT, RZ, c[0x0][0x350], PT ;  /* 0x0000d400ff007a0c */ /* 0x000fe20003f85070 */
[----:B------:R-:W-:Y:S01]  /*0460*/  UISETP.NE.AND.EX UP3, UPT, URZ, UR5, UPT, UP3 ;  /* 0x000000053f00728c */ /* 0x000fe2000bf65330 */
[----:B------:R-:W-:-:S02]  /*0470*/  ISETP.NE.AND.EX P2, PT, RZ, c[0x0][0x34c], PT, P2 ;  /* 0x0000d300ff007a0c */ /* 0x000fc40003f45320 */
[----:B------:R-:W-:Y:S02]  /*0480*/  ISETP.NE.AND.EX P4, PT, RZ, c[0x0][0x354], PT, P4 ;  /* 0x0000d500ff007a0c */ /* 0x000fe40003f85340 */
[----:B------:R-:W-:Y:S01]  /*0490*/  MOV R5, UR26 ;  /* 0x0000001a00057c02 */ /* 0x000fe20008000f00 */
[----:B------:R-:W-:Y:S01]  /*04a0*/  @P3 IMAD.WIDE R2, R38, R0, c[0x0][0x370] ;  /* 0x0000dc0026023625 */ /* 0x000fe200078e0200 */
[----:B------:R-:W-:-:S03]  /*04b0*/  PLOP3.LUT P0, PT, PT, PT, UP3, 0x80, 0x0 ;  /* 0x000000000000781c */ /* 0x000fc60003f0f038 */
[C---:B------:R-:W-:Y:S01]  /*04c0*/  @P1 IMAD.WIDE R6, R38.reuse, R4, c[0x0][0x360] ;  /* 0x0000d80026061625 */ /* 0x040fe200078e0204 */
[----:B------:R1:W2:Y:S03]  /*04d0*/  @P3 LDG.E R11, [R2.64] ;  /* 0x0000001c020b3981 */ /* 0x0002a6000c1e1900 */
[----:B------:R-:W-:Y:S01]  /*04e0*/  IMAD.WIDE R4, R38, R5, c[0x0][0x348] ;  /* 0x0000d20026047625 */ /* 0x000fe200078e0205 */
[----:B------:R-:W-:-:S04]  /*04f0*/  MOV R10, RZ ;  /* 0x000000ff000a7202 */ /* 0x000fc80000000f00 */
[----:B------:R-:W3:Y:S01]  /*0500*/  @P2 LDG.E R9, [R4.64] ;  /* 0x0000001c04092981 */ /* 0x000ee2000c1e1900 */
[----:B-1----:R-:W-:-:S03]  /*0510*/  IMAD.WIDE R2, R38, R0, c[0x0][0x350] ;  /* 0x0000d40026027625 */ /* 0x002fc600078e0200 */
[----:B------:R1:W4:Y:S04]  /*0520*/  @P1 LDG.E R0, [R6.64] ;  /* 0x0000001c06001981 */ /* 0x000328000c1e1900 */
[----:B------:R-:W4:Y:S01]  /*0530*/  @P4 LDG.E R8, [R2.64] ;  /* 0x0000001c02084981 */ /* 0x000f22000c1e1900 */
[----:B-1----:R-:W-:-:S04]  /*0540*/  IMAD.U32 R6, RZ, RZ, UR26 ;  /* 0x0000001aff067e24 */ /* 0x002fc8000f8e00ff */
[----:B------:R-:W-:-:S05]  /*0550*/  IMAD.WIDE R6, R38, R6, c[0x0][0x358] ;  /* 0x0000d60026067625 */ /* 0x000fca00078e0206 */
[----:B------:R1:W5:Y:S01]  /*0560*/  @P0 LDG.E R10, [R6.64] ;  /* 0x0000001c060a0981 */ /* 0x000362000c1e1900 */
[----:B------:R-:W1:Y:S01]  /*0570*/  S2UR UR16, SR_CTAID.Y ;  /* 0x00000000001079c3 */ /* 0x000e620000002600 */
[----:B------:R-:W-:Y:S02]  /*0580*/  UMOV UR21, URZ ;  /* 0x0000003f00157c82 */ /* 0x000fe40008000000 */
[----:B------:R-:W-:Y:S02]  /*0590*/  ULDC UR24, c[0x0][0x168] ;  /* 0x00005a0000187ab9 */ /* 0x000fe40000000800 */
[----:B------:R-:W-:Y:S02]  /*05a0*/  UMOV UR22, URZ ;  /* 0x0000003f00167c82 */ /* 0x000fe40008000000 */
[----:B------:R-:W-:Y:S02]  /*05b0*/  UMOV UR20, URZ ;  /* 0x0000003f00147c82 */ /* 0x000fe40008000000 */
[----:B------:R-:W-:-:S02]  /*05c0*/  ULDC UR7, c[0x0][0x1d0] ;  /* 0x0000740000077ab9 */ /* 0x000fc40000000800 */
[----:B------:R-:W-:Y:S02]  /*05d0*/  ULDC UR23, c[0x0][0x228] ;  /* 0x00008a0000177ab9 */ /* 0x000fe40000000800 */
[----:B-1----:R-:W-:Y:S01]  /*05e0*/  USHF.R.S32.HI UR15, URZ, 0x1f, UR16 ;  /* 0x0000001f3f0f7899 */ /* 0x002fe20008011410 */
[----:B--2---:R1:W2:Y:S08]  /*05f0*/  @P3 R2UR UR21, R11 ;  /* 0x000000000b1533c2 */ /* 0x0042b000000e0000 */
[----:B---3--:R1:W3:Y:S08]  /*0600*/  @P2 R2UR UR22, R9 ;  /* 0x00000000091623c2 */ /* 0x0082f000000e0000 */
[----:B----4-:R1:W4:Y:S08]  /*0610*/  @P1 R2UR UR24, R0 ;  /* 0x00000000001813c2 */ /* 0x01033000000e0000 */
[----:B------:R1:W1:Y:S01]  /*0620*/  @P4 R2UR UR20, R8 ;  /* 0x00000000081443c2 */ /* 0x00026200000e0000 */
[----:B------:R-:W-:Y:S05]  /*0630*/  @P1 BRA `(.L_x_1647) ;  /* 0x0000006000001947 */ /* 0x000fea0003800000 */
[----:B--23--:R-:W-:Y:S05]  /*0640*/  @!P2 BRA `(.L_x_1647) ;  /* 0x000000500000a947 */ /* 0x00cfea0003800000 */
[----:B-1----:R1:W2:Y:S04]  /*0650*/  LDG.E R0, [R4.64] ;  /* 0x0000001c04007981 */ /* 0x0022a8000c1e1900 */
[----:B-1----:R-:W3:Y:S01]  /*0660*/  LDG.E R4, [R4.64+0x4] ;  /* 0x0000041c04047981 */ /* 0x002ee2000c1e1900 */
[----:B--2-4-:R-:W1:Y:S08]  /*0670*/  R2UR UR24, R0 ;  /* 0x00000000001873c2 */ /* 0x014e7000000e0000 */
[----:B---3--:R-:W1:Y:S02]  /*0680*/  R2UR UR4, R4 ;  /* 0x00000000040473c2 */ /* 0x008e6400000e0000 */
[----:B-1----:R-:W-:-:S06]  /*0690*/  UIADD3 UR24, -UR24, UR4, URZ ;  /* 0x0000000418187290 */ /* 0x002fcc000fffe13f */
.L_x_1647:
[----:B--23--:R-:W-:-:S04]  /*06a0*/  ISETP.NE.U32.AND P1, PT, RZ, c[0x0][0x368], PT ;  /* 0x0000da00ff007a0c */ /* 0x00cfc80003f25070 */
[----:B------:R-:W-:-:S13]  /*06b0*/  ISETP.NE.AND.EX P1, PT, RZ, c[0x0][0x36c], PT, P1 ;  /* 0x0000db00ff007a0c */ /* 0x000fda0003f25310 */
[----:B------:R-:W-:Y:S05]  /*06c0*/  @!P1 BRA `(.L_x_1648) ;  /* 0x0000005000009947 */ /* 0x000fea0003800000 */
[----:B-1----:R-:W-:-:S05]  /*06d0*/  MOV R0, UR26 ;  /* 0x0000001a00007c02 */ /* 0x002fca0008000f00 */
[----:B------:R-:W-:-:S05]  /*06e0*/  IMAD.WIDE R2, R38, R0, c[0x0][0x368] ;  /* 0x0000da0026027625 */ /* 0x000fca00078e0200 */
[----:B------:R-:W2:Y:S02]  /*06f0*/  LDG.E R0, [R2.64] ;  /* 0x0000001c02007981 */ /* 0x000ea4000c1e1900 */
[----:B--2---:R1:W2:Y:S02]  /*0700*/  R2UR UR7, R0 ;  /* 0x00000000000773c2 */ /* 0x0042a400000e0000 */
[----:B-12---:R-:W-:Y:S05]  /*0710*/  BRA `(.L_x_1649) ;  /* 0x0000006000007947 */ /* 0x006fea0003800000 */
.L_x_1648:
[----:B------:R-:W-:Y:S05]  /*0720*/  @!P4 BRA `(.L_x_1649) ;  /* 0x000000500000c947 */ /* 0x000fea0003800000 */
[----:B-1----:R1:W2:Y:S04]  /*0730*/  LDG.E R0, [R2.64] ;  /* 0x0000001c02007981 */ /* 0x0022a8000c1e1900 */
[----:B-1----:R-:W3:Y:S01]  /*0740*/  LDG.E R2, [R2.64+0x4] ;  /* 0x0000041c02027981 */ /* 0x002ee2000c1e1900 */
[----:B--2---:R-:W1:Y:S08]  /*0750*/  R2UR UR7, R0 ;  /* 0x00000000000773c2 */ /* 0x004e7000000e0000 */
[----:B---3--:R-:W1:Y:S02]  /*0760*/  R2UR UR4, R2 ;  /* 0x00000000020473c2 */ /* 0x008e6400000e0000 */
[----:B-1----:R-:W-:-:S06]  /*0770*/  UIADD3 UR7, -UR7, UR4, URZ ;  /* 0x0000000407077290 */ /* 0x002fcc000fffe13f */
.L_x_1649:
[----:B------:R2:W3:Y:S04]  /*0780*/  @P0 LDG.E R4, [R6.64] ;  /* 0x0000001c06040981 */ /* 0x0004e8000c1e1900 */
[----:B--2---:R-:W2:Y:S01]  /*0790*/  @P0 LDG.E R6, [R6.64+0x4] ;  /* 0x0000041c06060981 */ /* 0x004ea2000c1e1900 */
[----:B------:R-:W-:Y:S01]  /*07a0*/  ISETP.NE.U32.AND P1, PT, RZ, c[0x0][0x378], PT ;  /* 0x0000de00ff007a0c */ /* 0x000fe20003f25070 */
[----:B-1----:R-:W-:-:S03]  /*07b0*/  IMAD.U32 R0, RZ, RZ, UR26 ;  /* 0x0000001aff007e24 */ /* 0x002fc6000f8e00ff */
[----:B------:R-:W-:-:S13]  /*07c0*/  ISETP.NE.AND.EX P1, PT, RZ, c[0x0][0x37c], PT, P1 ;  /* 0x0000df00ff007a0c */ /* 0x000fda0003f25310 */
[----:B------:R-:W-:-:S05]  /*07d0*/  @P1 IMAD.WIDE R2, R38, R0, c[0x0][0x378] ;  /* 0x0000de0026021625 */ /* 0x000fca00078e0200 */
[----:B----4-:R-:W4:Y:S01]  /*07e0*/  @P1 LDG.E R0, [R2.64] ;  /* 0x0000001c02001981 */ /* 0x010f22000c1e1900 */
[----:B------:R-:W-:Y:S02]  /*07f0*/  ULDC UR6, c[0x0][0x2c4] ;  /* 0x0000b10000067ab9 */ /* 0x000fe40000000800 */
[----:B------:R-:W-:Y:S02]  /*0800*/  UISETP.NE.AND UP2, UPT, UR6, 0x1, UPT ;  /* 0x000000010600788c */ /* 0x000fe4000bf45270 */
[----:B------:R-:W-:Y:S02]  /*0810*/  UIADD3 UR6, -UR21, UR7, URZ ;  /* 0x0000000715067290 */ /* 0x000fe4000fffe13f */
[----:B------:R-:W-:-:S07]  /*0820*/  UMOV UR19, UR7 ;  /* 0x0000000700137c82 */ /* 0x000fce0008000000 */
[----:B------:R-:W-:Y:S01]  /*0830*/  @UP2 UIADD3 UR8, UR18, 0x7f, URZ ;  /* 0x0000007f12082890 */ /* 0x000fe2000fffe03f */
[----:B---3--:R-:W1:Y:S08]  /*0840*/  @P0 R2UR UR4, R4 ;  /* 0x00000000040403c2 */ /* 0x008e7000000e0000 */
[----:B--2---:R-:W1:Y:S08]  /*0850*/  @P0 R2UR UR5, R6 ;  /* 0x00000000060503c2 */ /* 0x004e7000000e0000 */
[----:B----4-:R2:W3:Y:S01]  /*0860*/  @P1 R2UR UR19, R0 ;  /* 0x00000000001313c2 */ /* 0x0104e200000e0000 */
[----:B-1----:R-:W-:-:S03]  /*0870*/  @UP3 UIADD3 UR23, -UR4, UR5, URZ ;  /* 0x0000000504173290 */ /* 0x002fc6000fffe13f */
[----:B------:R-:W-:Y:S02]  /*0880*/  ULDC.64 UR4, c[0x0][0x2c8] ;  /* 0x0000b20000047ab9 */ /* 0x000fe40000000a00 */
[----:B------:R-:W-:Y:S02]  /*0890*/  UIMAD.WIDE.U32 UR8, UR8, UR4, URZ ;  /* 0x00000004080872a5 */ /* 0x000fe4000f8e003f */
[----:B------:R-:W-:Y:S02]  /*08a0*/  UIADD3 UR13, UR6, UR23, URZ ;  /* 0x00000017060d7290 */ /* 0x000fe4000fffe03f */
[----:B------:R-:W-:Y:S02]  /*08b0*/  UIADD3 UR4, UR18, 0x7f, URZ ;  /* 0x0000007f12047890 */ /* 0x000fe4000fffe03f */
[----:B------:R-:W-:Y:S02]  /*08c0*/  UIADD3 UR11, UR13, 0x40, -UR24 ;  /* 0x000000400d0b7890 */ /* 0x000fe4000fffe818 */
[----:B------:R-:W-:-:S02]  /*08d0*/  @UP2 USHF.R.U32.HI UR4, URZ, UR5, UR9 ;  /* 0x000000053f042299 */ /* 0x000fc40008011609 */
[----:B------:R-:W-:Y:S02]  /*08e0*/  UIADD3 UR9, UR13, 0x3f, URZ ;  /* 0x0000003f0d097890 */ /* 0x000fe4000fffe03f */
[----:B------:R-:W-:Y:S02]  /*08f0*/  UIADD3 UR5, UR11, UR4, URZ ;  /* 0x000000040b057290 */ /* 0x000fe4000fffe03f */
[----:B------:R-:W-:Y:S02]  /*0900*/  USHF.R.S32.HI UR8, URZ, 0x1f, UR9 ;  /* 0x0000001f3f087899 */ /* 0x000fe40008011409 */
[----:B------:R-:W-:Y:S02]  /*0910*/  USHF.R.S32.HI UR4, URZ, 0x1f, UR5 ;  /* 0x0000001f3f047899 */ /* 0x000fe40008011405 */
[----:B------:R-:W-:Y:S02]  /*0920*/  ULEA.HI UR8, UR8, UR9, URZ, 0x6 ;  /* 0x0000000908087291 */ /* 0x000fe4000f8f303f */
[----:B------:R-:W-:-:S02]  /*0930*/  ULEA.HI UR4, UR4, UR5, URZ, 0x6 ;  /* 0x0000000504047291 */ /* 0x000fc4000f8f303f */
[----:B------:R-:W-:Y:S02]  /*0940*/  USHF.R.S32.HI UR12, URZ, 0x6, UR8 ;  /* 0x000000063f0c7899 */ /* 0x000fe40008011408 */
[----:B------:R-:W-:-:S04]  /*0950*/  USHF.R.S32.HI UR4, URZ, 0x6, UR4 ;  /* 0x000000063f047899 */ /* 0x000fc80008011404 */
[----:B------:R-:W-:-:S04]  /*0960*/  UISETP.LT.AND UP0, UPT, UR12, UR4, UPT ;  /* 0x000000040c00728c */ /* 0x000fc8000bf01270 */
[----:B------:R-:W-:Y:S02]  /*0970*/  USEL UR5, UR12, UR4, UP0 ;  /* 0x000000040c057287 */ /* 0x000fe40008000000 */
[----:B------:R-:W-:Y:S02]  /*0980*/  UIADD3 UR4, -UR6, URZ, URZ ;  /* 0x0000003f06047290 */ /* 0x000fe4000fffe13f */
[----:B------:R-:W-:Y:S02]  /*0990*/  ULEA UR6, UR5, -UR6, 0x6 ;  /* 0x8000000605067291 */ /* 0x000fe4000f8e303f */
[----:B------:R-:W-:Y:S02]  /*09a0*/  UISETP.LT.AND UP1, UPT, URZ, UR4, UPT ;  /* 0x000000043f00728c */ /* 0x000fe4000bf21270 */
[----:B------:R-:W-:Y:S02]  /*09b0*/  UISETP.LT.AND UP0, UPT, UR6, UR23, UPT ;  /* 0x000000170600728c */ /* 0x000fe4000bf01270 */
[----:B------:R-:W-:-:S02]  /*09c0*/  USEL UR4, URZ, UR4, !UP1 ;  /* 0x000000043f047287 */ /* 0x000fc4000c800000 */
[----:B------:R-:W-:Y:S02]  /*09d0*/  USEL UR5, UR6, UR23, UP0 ;  /* 0x0000001706057287 */ /* 0x000fe40008000000 */
[----:B------:R-:W-:Y:S02]  /*09e0*/  USHF.R.U32.HI UR10, URZ, 0x6, UR4 ;  /* 0x000000063f0a7899 */ /* 0x000fe40008011604 */
[----:B------:R-:W-:-:S05]  /*09f0*/  UISETP.GT.AND UP0, UPT, UR5, UR4, UPT ;  /* 0x000000040500728c */ /* 0x000fca000bf04270 */
[----:B------:R-:W-:-:S06]  /*0a00*/  UMOV UR9, UR10 ;  /* 0x0000000a00097c82 */ /* 0x000fcc0008000000 */
[----:B------:R-:W-:-:S04]  /*0a10*/  @UP0 UIADD3 UR5, UR5, 0x3f, URZ ;  /* 0x0000003f05050890 */ /* 0x000fc8000fffe03f */
[----:B------:R-:W-:-:S04]  /*0a20*/  @UP0 USHF.R.S32.HI UR4, URZ, 0x1f, UR5 ;  /* 0x0000001f3f040899 */ /* 0x000fc80008011405 */
[----:B------:R-:W-:-:S04]  /*0a30*/  @UP0 ULEA.HI UR4, UR4, UR5, URZ, 0x6 ;  /* 0x0000000504040291 */ /* 0x000fc8000f8f303f */
[----:B------:R-:W-:-:S04]  /*0a40*/  @UP0 USHF.R.S32.HI UR9, URZ, 0x6, UR4 ;  /* 0x000000063f090899 */ /* 0x000fc80008011404 */
[----:B------:R-:W-:-:S06]  /*0a50*/  UISETP.GT.AND UP0, UPT, UR9, UR10, UPT ;  /* 0x0000000a0900728c */ /* 0x000fcc000bf04270 */
[----:B------:R-:W-:-:S13]  /*0a60*/  PLOP3.LUT P0, PT, PT, PT, UP0, 0x80, 0x0 ;  /* 0x000000000000781c */ /* 0x000fda0003f0f008 */
[----:B------:R-:W-:Y:S05]  /*0a70*/  @!P0 BRA `(.L_x_1650) ;  /* 0x0000793000008947 */ /* 0x000fea0003800000 */
[----:B--23--:R-:W-:Y:S01]  /*0a80*/  ISETP.NE.U32.AND P0, PT, RZ, c[0x0][0x340], PT ;  /* 0x0000d000ff007a0c */ /* 0x00cfe20003f05070 */
[----:B------:R-:W-:Y:S01]  /*0a90*/  IMAD.U32 R0, RZ, RZ, UR26 ;  /* 0x0000001aff007e24 */ /* 0x000fe2000f8e00ff */
[----:B------:R-:W-:Y:S01]  /*0aa0*/  SHF.R.S32.HI R4, RZ, 0x1f, R177 ;  /* 0x0000001fff047819 */ /* 0x000fe200000114b1 */
[----:B------:R-:W-:Y:S01]  /*0ab0*/  ULDC.64 UR4, c[0x0][0x240] ;  /* 0x0000900000047ab9 */ /* 0x000fe20000000a00 */
[----:B------:R-:W-:-:S13]  /*0ac0*/  ISETP.NE.AND.EX P3, PT, RZ, c[0x0][0x344], PT, P0 ;  /* 0x0000d100ff007a0c */ /* 0x000fda0003f65300 */
[----:B------:R-:W-:-:S05]  /*0ad0*/  @P3 IMAD.WIDE R2, R38, R0, c[0x0][0x340] ;  /* 0x0000d00026023625 */ /* 0x000fca00078e0200 */
[----:B------:R1:W2:Y:S01]  /*0ae0*/  @P3 LDG.E R18, [R2.64] ;  /* 0x0000001c02123981 */ /* 0x0002a2000c1e1900 */
[----:B------:R-:W-:Y:S01]  /*0af0*/  LEA.HI R0, R4, R177, RZ, 0x3 ;  /* 0x000000b104007211 */ /* 0x000fe200078f18ff */
[----:B------:R-:W-:Y:S01]  /*0b00*/  UIMAD UR4, UR15, UR4, URZ ;  /* 0x000000040f0472a4 */ /* 0x000fe2000f8e023f */
[----:B------:R-:W-:Y:S01]  /*0b10*/  IMAD.MOV.U32 R160, RZ, RZ, c[0x0][0x238] ;  /* 0x00008e00ffa07624 */ /* 0x000fe200078e00ff */
[----:B------:R-:W-:Y:S01]  /*0b20*/  USHF.R.S32.HI UR6, URZ, 0x1f, UR26 ;  /* 0x0000001f3f067899 */ /* 0x000fe2000801141a */
[----:B------:R-:W-:Y:S01]  /*0b30*/  SHF.R.S32.HI R93, RZ, 0x3, R0 ;  /* 0x00000003ff5d7819 */ /* 0x000fe20000011400 */
[----:B------:R-:W-:Y:S01]  /*0b40*/  UIMAD UR8, UR16, UR5, UR4 ;  /* 0x00000005100872a4 */ /* 0x000fe2000f8e0204 */
[----:B------:R-:W-:Y:S01]  /*0b50*/  LOP3.LUT R0, R0, 0xfffffff8, RZ, 0xc0, !PT ;  /* 0xfffffff800007812 */ /* 0x000fe200078ec0ff */
[----:B------:R-:W-:Y:S01]  /*0b60*/  USEL UR35, UR6, URZ, !UP3 ;  /* 0x0000003f06237287 */ /* 0x000fe2000d800000 */
[----:B------:R-:W-:Y:S01]  /*0b70*/  SHF.R.S32.HI R37, RZ, 0x1f, R93 ;  /* 0x0000001fff257819 */ /* 0x000fe2000001145d */
[----:B------:R-:W-:Y:S01]  /*0b80*/  ULDC.64 UR4, c[0x0][0x248] ;  /* 0x0000920000047ab9 */ /* 0x000fe20000000a00 */
[----:B-----5:R-:W-:Y:S01]  /*0b90*/  IADD3 R140, P0, R93, R10, RZ ;  /* 0x0000000a5d8c7210 */ /* 0x020fe20007f1e0ff */
[----:B------:R-:W-:Y:S01]  /*0ba0*/  IMAD.IADD R28, R177, 0x1, -R0 ;  /* 0x00000001b11c7824 */ /* 0x000fe200078e0a00 */
[----:B------:R-:W-:Y:S01]  /*0bb0*/  UIMAD UR4, UR35, UR4, URZ ;  /* 0x00000004230472a4 */ /* 0x000fe2000f8e023f */
[----:B------:R-:W-:Y:S01]  /*0bc0*/  IADD3 R123, -R93, UR23, RZ ;  /* 0x000000175d7b7c10 */ /* 0x000fe2000fffe1ff */
[----:B------:R-:W-:Y:S01]  /*0bd0*/  UIADD3 UR17, UR9, -0x1, URZ ;  /* 0xffffffff09117890 */ /* 0x000fe2000fffe03f */
[----:B------:R-:W-:Y:S01]  /*0be0*/  IMAD.SHL.U32 R32, R28, 0x8, RZ ;  /* 0x000000081c207824 */ /* 0x000fe200078e00ff */
[----:B------:R-:W-:Y:S01]  /*0bf0*/  LEA.HI.X.SX32 R153, R10, R37, 0x1, P0 ;  /* 0x000000250a997211 */ /* 0x000fe200000f0eff */
[----:B------:R-:W-:Y:S01]  /*0c00*/  USEL UR43, UR26, URZ, !UP3 ;  /* 0x0000003f1a2b7287 */ /* 0x000fe2000d800000 */
[----:B------:R-:W-:Y:S01]  /*0c10*/  LEA.HI R4, R4, R177, RZ, 0x6 ;  /* 0x000000b104047211 */ /* 0x000fe200078f30ff */
[----:B------:R-:W-:Y:S01]  /*0c20*/  UMOV UR37, 0x6 ;  /* 0x0000000600257882 */ /* 0x000fe20000000000 */
[----:B------:R-:W-:Y:S01]  /*0c30*/  SHF.R.S32.HI R33, RZ, 0x1f, R32 ;  /* 0x0000001fff217819 */ /* 0x000fe20000011420 */
[----:B------:R-:W-:Y:S01]  /*0c40*/  IMAD R0, R153, c[0x0][0x238], RZ ;  /* 0x00008e0099007a24 */ /* 0x000fe200078e02ff */
[----:B------:R-:W-:Y:S01]  /*0c50*/  USHF.R.S32.HI UR9, URZ, 0x1f, UR17 ;  /* 0x0000001f3f097899 */ /* 0x000fe20008011411 */
[----:B------:R-:W-:Y:S01]  /*0c60*/  IMAD.U32 R96, RZ, RZ, UR43 ;  /* 0x0000002bff607e24 */ /* 0x000fe2000f8e00ff */
[----:B------:R-:W-:Y:S01]  /*0c70*/  IADD3 R90, R32, 0x40, RZ ;  /* 0x00000040205a7810 */ /* 0x000fe20007ffe0ff */
[----:B------:R-:W-:Y:S01]  /*0c80*/  IMAD R0, R140, c[0x0][0x23c], R0 ;  /* 0x00008f008c007a24 */ /* 0x000fe200078e0200 */
[----:B------:R-:W-:Y:S01]  /*0c90*/  ISETP.GE.AND P6, PT, R32, c[0x0][0x1d4], PT ;  /* 0x0000750020007a0c */ /* 0x000fe20003fc6270 */
[----:B-1----:R-:W-:Y:S01]  /*0ca0*/  IMAD.WIDE.U32 R2, R140, c[0x0][0x238], R32 ;  /* 0x00008e008c027a25 */ /* 0x002fe200078e0020 */
[----:B------:R-:W-:Y:S01]  /*0cb0*/  ISETP.GE.AND P5, PT, R90, c[0x0][0x1d4], PT ;  /* 0x000075005a007a0c */ /* 0x000fe20003fa6270 */
[----:B------:R-:W-:Y:S01]  /*0cc0*/  USHF.R.S32.HI UR36, URZ, 0x1f, UR19 ;  /* 0x0000001f3f247899 */ /* 0x000fe20008011413 */
[----:B------:R-:W-:Y:S01]  /*0cd0*/  IADD3 R158, R93, 0x10, RZ ;  /* 0x000000105d9e7810 */ /* 0x000fe20007ffe0ff */
[----:B------:R-:W-:Y:S01]  /*0ce0*/  IMAD.IADD R3, R3, 0x1, R0 ;  /* 0x0000000103037824 */ /* 0x000fe200078e0200 */
[C---:B------:R-:W-:Y:S01]  /*0cf0*/  IADD3 R157, R93.reuse, 0x20, RZ ;  /* 0x000000205d9d7810 */ /* 0x040fe20007ffe0ff */
[----:B------:R-:W-:Y:S01]  /*0d00*/  IMAD.U32 R0, RZ, RZ, UR16 ;  /* 0x00000010ff007e24 */ /* 0x000fe2000f8e00ff */
[----:B------:R-:W-:Y:S01]  /*0d10*/  IADD3 R156, R93, 0x30, RZ ;  /* 0x000000305d9c7810 */ /* 0x000fe20007ffe0ff */
[----:B------:R-:W-:Y:S01]  /*0d20*/  IMAD.SHL.U32 R175, R160, 0x40, RZ ;  /* 0x00000040a0af7824 */ /* 0x000fe200078e00ff */
[----:B------:R-:W-:Y:S01]  /*0d30*/  ULDC UR27, c[0x0][0x1e4] ;  /* 0x00007900001b7ab9 */ /* 0x000fe20000000800 */
[----:B------:R-:W-:Y:S01]  /*0d40*/  IMAD.WIDE.U32 R2, R0, c[0x0][0x240], R2 ;  /* 0x0000900000027a25 */ /* 0x000fe200078e0002 */
[----:B------:R-:W-:Y:S01]  /*0d50*/  ULDC.U8 UR48, c[0x0][0x298] ;  /* 0x0000a60000307ab9 */ /* 0x000fe20000000000 */
[----:B------:R-:W-:Y:S01]  /*0d60*/  P2R R154, PR, RZ, 0x20 ;  /* 0x00000020ff9a7803 */ /* 0x000fe20000000000 */
[----:B------:R-:W-:Y:S01]  /*0d70*/  UMOV UR49, 0x30 ;  /* 0x0000003000317882 */ /* 0x000fe20000000000 */
[----:B------:R-:W-:Y:S01]  /*0d80*/  IMAD.U32 R0, RZ, RZ, UR17 ;  /* 0x00000011ff007e24 */ /* 0x000fe2000f8e00ff */
[----:B------:R-:W-:Y:S01]  /*0d90*/  IADD3 R3, R3, UR8, RZ ;  /* 0x0000000803037c10 */ /* 0x000fe2000fffe0ff */
[----:B------:R-:W-:Y:S01]  /*0da0*/  UIMAD UR8, UR43, UR5, UR4 ;  /* 0x000000052b0872a4 */ /* 0x000fe2000f8e0204 */
[----:B------:R-:W-:Y:S01]  /*0db0*/  IMAD.SHL.U32 R5, R93, 0x40, RZ ;  /* 0x000000405d057824 */ /* 0x000fe200078e00ff */
[----:B------:R-:W-:Y:S01]  /*0dc0*/  ULDC UR39, c[0x0][0x280] ;  /* 0x0000a00000277ab9 */ /* 0x000fe20000000800 */
[----:B------:R-:W-:Y:S01]  /*0dd0*/  IMAD R8, R0, -0x40, R123 ;  /* 0xffffffc000087824 */ /* 0x000fe200078e027b */
[----:B------:R-:W-:Y:S01]  /*0de0*/  ULDC.64 UR4, c[0x0][0x238] ;  /* 0x00008e0000047ab9 */ /* 0x000fe20000000a00 */
[----:B------:R-:W-:Y:S01]  /*0df0*/  IMAD.WIDE.U32 R128, R96, c[0x0][0x248], R2 ;  /* 0x0000920060807a25 */ /* 0x000fe200078e0002 */
[----:B------:R-:W-:Y:S01]  /*0e00*/  USHF.L.U64.HI UR14, UR4, UR37, UR5 ;  /* 0x00000025040e7299 */ /* 0x000fe20008010205 */
[----:B------:R-:W-:Y:S01]  /*0e10*/  LOP3.LUT R21, R5, 0x1c0, RZ, 0xc0, !PT ;  /* 0x000001c005157812 */ /* 0x000fe200078ec0ff */
[----:B------:R-:W-:Y:S01]  /*0e20*/  UIMAD.WIDE.U32 UR30, UR4, 0x20, URZ ;  /* 0x00000020041e78a5 */ /* 0x000fe2000f8e003f */
[C---:B------:R-:W-:Y:S01]  /*0e30*/  ISETP.GE.AND P0, PT, R8.reuse, 0x1, PT ;  /* 0x000000010800780c */ /* 0x040fe20003f06270 */
[----:B------:R-:W-:Y:S01]  /*0e40*/  UIMAD UR5, UR14, UR17, URZ ;  /* 0x000000110e0572a4 */ /* 0x000fe2000f8e023f */
[----:B------:R-:W-:Y:S01]  /*0e50*/  IADD3 R127, R129, UR8, RZ ;  /* 0x00000008817f7c10 */ /* 0x000fe2000fffe0ff */
[----:B------:R-:W-:Y:S01]  /*0e60*/  IMAD.MOV.U32 R126, RZ, RZ, R128 ;  /* 0x000000ffff7e7224 */ /* 0x000fe200078e0080 */
[----:B------:R-:W-:Y:S01]  /*0e70*/  ISETP.GE.AND P2, PT, R8, 0x11, PT ;  /* 0x000000110800780c */ /* 0x000fe20003f46270 */
[----:B------:R-:W-:Y:S01]  /*0e80*/  IMAD.SHL.U32 R4, R4, 0x8, RZ ;  /* 0x0000000804047824 */ /* 0x000fe200078e00ff */
[----:B------:R-:W-:Y:S01]  /*0e90*/  SHF.R.U32.HI R36, RZ, 0x3, R21 ;  /* 0x00000003ff247819 */ /* 0x000fe20000011615 */
[----:B------:R-:W-:Y:S01]  /*0ea0*/  IMAD.U32 R0, RZ, RZ, UR5 ;  /* 0x00000005ff007e24 */ /* 0x000fe2000f8e00ff */
[----:B------:R-:W-:Y:S01]  /*0eb0*/  ULDC.64 UR4, c[0x0][0x1e0] ;  /* 0x0000780000047ab9 */ /* 0x000fe20000000a00 */
[----:B------:R-:W-:Y:S01]  /*0ec0*/  IMAD.WIDE.U32 R2, R175, UR17, R126 ;  /* 0x00000011af027c25 */ /* 0x000fe2000f8e007e */
[----:B------:R-:W-:Y:S01]  /*0ed0*/  LOP3.LUT R31, R4, 0xfffffe00, RZ, 0xc0, !PT ;  /* 0xfffffe00041f7812 */ /* 0x000fe200078ec0ff */
[----:B------:R-:W-:Y:S01]  /*0ee0*/  ULDC UR40, c[0x0][0x290] ;  /* 0x0000a40000287ab9 */ /* 0x000fe20000000800 */
[----:B------:R-:W-:Y:S01]  /*0ef0*/  LOP3.LUT R4, R21, 0x38, R32, 0xf8, !PT ;  /* 0x0000003815047812 */ /* 0x000fe200078ef820 */
[----:B------:R-:W-:Y:S01]  /*0f00*/  IMAD R0, R175, UR9, R0 ;  /* 0x00000009af007c24 */ /* 0x000fe2000f8e0200 */
[C---:B------:R-:W-:Y:S01]  /*0f10*/  @P0 LEA R6, P1, R2.reuse, c[0x0][0x220], 0x1 ;  /* 0x0000880002060a11 */ /* 0x040fe200078208ff */
[----:B------:R-:W-:Y:S01]  /*0f20*/  IMAD.MOV.U32 R9, RZ, RZ, c[0x0][0x23c] ;  /* 0x00008f00ff097624 */ /* 0x000fe200078e00ff */
[----:B------:R-:W-:Y:S01]  /*0f30*/  LOP3.LUT R75, R31, R4, R36, 0xf6, !PT ;  /* 0x000000041f4b7212 */ /* 0x000fe200078ef624 */
[----:B------:R-:W-:Y:S01]  /*0f40*/  IMAD.IADD R3, R3, 0x1, R0 ;  /* 0x0000000103037824 */ /* 0x000fe200078e0200 */
[----:B------:R-:W-:Y:S01]  /*0f50*/  UIADD3 UR9, UR20, UR7, URZ ;  /* 0x0000000714097290 */ /* 0x000fe2000fffe03f */
[----:B------:R-:W-:Y:S01]  /*0f60*/  IMAD.SHL.U32 R121, R9, 0x20, RZ ;  /* 0x0000002009797824 */ /* 0x000fe200078e00ff */
[----:B------:R-:W-:Y:S01]  /*0f70*/  UIMAD.WIDE.U32 UR46, UR39, 0x30, URZ ;  /* 0x00000030272e78a5 */ /* 0x000fe2000f8e003f */
[----:B------:R-:W-:Y:S01]  /*0f80*/  IMAD.SHL.U32 R75, R75, 0x2, RZ ;  /* 0x000000024b4b7824 */ /* 0x000fe200078e00ff */
[----:B------:R-:W-:Y:S01]  /*0f90*/  @P0 LEA.HI.X R7, R2, c[0x0][0x224], R3, 0x1, P1 ;  /* 0x0000890002070a11 */ /* 0x000fe200008f0c03 */
[----:B------:R-:W-:Y:S01]  /*0fa0*/  IMAD.MOV.U32 R176, RZ, RZ, c[0x0][0x27c] ;  /* 0x00009f00ffb07624 */ /* 0x000fe200078e00ff */
[C---:B------:R-:W-:Y:S01]  /*0fb0*/  @P2 LEA R0, P1, R160.reuse, R2, 0x4 ;  /* 0x00000002a0002211 */ /* 0x040fe200078220ff */
[----:B------:R-:W-:Y:S01]  /*0fc0*/  USHF.R.S32.HI UR8, URZ, 0x1f, UR9 ;  /* 0x0000001f3f087899 */ /* 0x000fe20008011409 */
[----:B------:R-:W-:Y:S01]  /*0fd0*/  IADD3 R121, R121, UR31, RZ ;  /* 0x0000001f79797c10 */ /* 0x000fe2000fffe0ff */
[----:B------:R-:W-:Y:S01]  /*0fe0*/  @!PT LDS RZ, [RZ] ;  /* 0x00000000fffff984 */ /* 0x000fe20000000800 */
[----:B------:R-:W-:Y:S01]  /*0ff0*/  @!PT LDS RZ, [RZ] ;  /* 0x00000000fffff984 */ /* 0x000fe20000000800 */
[----:B------:R-:W-:Y:S01]  /*1000*/  @!PT LDS RZ, [RZ] ;  /* 0x00000000fffff984 */ /* 0x000fe20000000800 */
[----:B------:R1:W-:Y:S01]  /*1010*/  @P0 LDGSTS.E.BYPASS.LTC128B.128 [R75+0x4100], [R6.64], !P6 ;  /* 0x04100000064b0fae */ /* 0x0003e2000f101d5c */
[----:B------:R-:W-:Y:S01]  /*1020*/  @P2 LEA.HI.X R5, R160, R3, R9, 0x4, P1 ;  /* 0x00000003a0052211 */ /* 0x000fe200008f2409 */
[----:B------:R-:W-:Y:S01]  /*1030*/  UIMAD UR7, UR8, UR4, URZ ;  /* 0x00000004080772a4 */ /* 0x000fe2000f8e023f */
[----:B------:R-:W-:Y:S01]  /*1040*/  @P2 LEA R4, P1, R0, c[0x0][0x220], 0x1 ;  /* 0x0000880000042a11 */ /* 0x000fe200078208ff */
[----:B------:R1:W-:Y:S01]  /*1050*/  @P0 LDGSTS.E.BYPASS.LTC128B.128 [R75+0x6100], [R6.64+0x80], !P5 ;  /* 0x06100080064b0fae */ /* 0x0003e2000e901d5c */
[----:B------:R-:W-:Y:S01]  /*1060*/  ISETP.GT.AND P0, PT, R8, 0x30, PT ;  /* 0x000000300800780c */ /* 0x000fe20003f04270 */
[----:B------:R-:W-:Y:S01]  /*1070*/  UIMAD.WIDE.U32 UR32, UR9, UR4, URZ ;  /* 0x00000004092072a5 */ /* 0x000fe2000f8e003f */
[----:B------:R-:W-:Y:S01]  /*1080*/  @P2 LEA.HI.X R5, R0, c[0x0][0x224], R5, 0x1, P1 ;  /* 0x0000890000052a11 */ /* 0x000fe200008f0c05 */
[----:B------:R-:W-:Y:S01]  /*1090*/  UIMAD UR7, UR9, UR5, UR7 ;  /* 0x00000005090772a4 */ /* 0x000fe2000f8e0207 */
[----:B------:R-:W-:Y:S01]  /*10a0*/  ISETP.GE.AND P1, PT, R8, 0x21, PT ;  /* 0x000000210800780c */ /* 0x000fe20003f26270 */
[----:B------:R-:W-:Y:S01]  /*10b0*/  IMAD.SHL.U32 R28, R28, 0x4, RZ ;  /* 0x000000041c1c7824 */ /* 0x000fe200078e00ff */
[----:B------:R-:W-:Y:S01]  /*10c0*/  ULDC.64 UR4, c[0x0][0x1e8] ;  /* 0x00007a0000047ab9 */ /* 0x000fe20000000a00 */
[----:B------:R3:W-:Y:S01]  /*10d0*/  @P2 LDGSTS.E.BYPASS.LTC128B.128 [R75+0x4900], [R4.64], !P6 ;  /* 0x04900000044b2fae */ /* 0x0007e2000f101d5c */
[----:B------:R-:W-:Y:S01]  /*10e0*/  UIADD3 UR33, UR33, UR7, URZ ;  /* 0x0000000721217290 */ /* 0x000fe2000fffe03f */
[----:B------:R-:W-:Y:S01]  /*10f0*/  IMAD R8, R37, c[0x0][0x290], RZ ;  /* 0x0000a40025087a24 */ /* 0x000fe200078e02ff */
[----:B------:R-:W-:Y:S01]  /*1100*/  SHF.R.S32.HI R29, RZ, 0x1f, R28 ;  /* 0x0000001fff1d7819 */ /* 0x000fe2000001141c */
[----:B------:R3:W-:Y:S01]  /*1110*/  @P2 LDGSTS.E.BYPASS.LTC128B.128 [R75+0x6900], [R4.64+0x80], !P5 ;  /* 0x06900080044b2fae */ /* 0x0007e2000e901d5c */
[C---:B------:R-:W-:Y:S01]  /*1120*/  IMAD.WIDE.U32 R12, R93.reuse, c[0x0][0x280], R32 ;  /* 0x0000a0005d0c7a25 */ /* 0x040fe200078e0020 */
[----:B------:R-:W-:Y:S01]  /*1130*/  UIMAD.WIDE.U32 UR44, UR40, 0x30, URZ ;  /* 0x00000030282c78a5 */ /* 0x000fe2000f8e003f */
[----:B------:R-:W-:Y:S01]  /*1140*/  P2R R155, PR, RZ, 0x40 ;  /* 0x00000040ff9b7803 */ /* 0x000fe20000000000 */
[----:B------:R-:W-:Y:S01]  /*1150*/  USHF.L.U32 UR38, UR40, 0x6, URZ ;  /* 0x0000000628267899 */ /* 0x000fe2000800063f */
[C---:B------:R-:W-:Y:S01]  /*1160*/  IMAD R8, R93.reuse, c[0x0][0x294], R8 ;  /* 0x0000a5005d087a24 */ /* 0x040fe200078e0208 */
[----:B------:R-:W-:Y:S01]  /*1170*/  @P1 IADD3 R0, P2, R2, UR30, RZ ;  /* 0x0000001e02001c10 */ /* 0x000fe2000ff5e0ff */
[----:B------:R-:W-:-:S04]  /*1180*/  IMAD.WIDE.U32 R14, R93, c[0x0][0x290], R32 ;  /* 0x0000a4005d0e7a25 */ /* 0x000fc800078e0020 */
[----:B------:R-:W-:Y:S02]  /*1190*/  IMAD.U32 R16, RZ, RZ, UR16 ;  /* 0x00000010ff107e24 */ /* 0x000fe4000f8e00ff */
[----:B------:R-:W-:-:S04]  /*11a0*/  IMAD.WIDE.U32 R166, R93, c[0x0][0x1e0], RZ ;  /* 0x000078005da67a25 */ /* 0x000fc800078e00ff */
[----:B-1----:R-:W-:Y:S02]  /*11b0*/  @P0 IMAD R6, R9, 0x30, RZ ;  /* 0x0000003009060824 */ /* 0x002fe400078e02ff */
[----:B------:R-:W-:-:S04]  /*11c0*/  IMAD.WIDE.U32 R16, R16, c[0x0][0x210], R32 ;  /* 0x0000840010107a25 */ /* 0x000fc800078e0020 */
[----:B------:R-:W-:Y:S02]  /*11d0*/  IMAD.MOV.U32 R174, RZ, RZ, c[0x0][0x1e0] ;  /* 0x00007800ffae7624 */ /* 0x000fe400078e00ff */
[----:B------:R-:W-:Y:S02]  /*11e0*/  IMAD.MOV.U32 R161, RZ, RZ, c[0x0][0x290] ;  /* 0x0000a400ffa17624 */ /* 0x000fe400078e00ff */
[----:B---3--:R-:W-:Y:S01]  /*11f0*/  @P0 IMAD.WIDE.U32 R4, R160, 0x30, R2 ;  /* 0x00000030a0040825 */ /* 0x008fe200078e0002 */
[-C--:B------:R-:W-:Y:S02]  /*1200*/  SHF.L.U64.HI R165, R174, R38.reuse, c[0x0][0x1e4] ;  /* 0x00007900aea57619 */ /* 0x080fe40000010226 */
[----:B------:R-:W-:Y:S01]  /*1210*/  SHF.L.U64.HI R162, R161, R38, c[0x0][0x294] ;  /* 0x0000a500a1a27619 */ /* 0x000fe20000010226 */
[----:B------:R-:W-:Y:S01]  /*1220*/  @P1 IMAD.X R2, R121, 0x1, R3, P2 ;  /* 0x0000000179021824 */ /* 0x000fe200010e0603 */
[----:B------:R-:W-:Y:S01]  /*1230*/  @P0 LEA R24, P2, R4, c[0x0][0x220], 0x1 ;  /* 0x0000880004180a11 */ /* 0x000fe200078408ff */
[----:B------:R-:W-:-:S02]  /*1240*/  @P0 IMAD.IADD R3, R5, 0x1, R6 ;  /* 0x0000000105030824 */ /* 0x000fc400078e0206 */
[----:B------:R-:W-:-:S03]  /*1250*/  IMAD.WIDE.U32 R6, R93, c[0x0][0x290], R28 ;  /* 0x0000a4005d067a25 */ /* 0x000fc600078e001c */
[----:B------:R-:W-:Y:S01]  /*1260*/  @P0 LEA.HI.X R25, R4, c[0x0][0x224], R3, 0x1, P2 ;  /* 0x0000890004190a11 */ /* 0x000fe200010f0c03 */
[----:B------:R-:W-:Y:S01]  /*1270*/  IMAD.U32 R3, RZ, RZ, UR26 ;  /* 0x0000001aff037e24 */ /* 0x000fe2000f8e00ff */
[C---:B------:R-:W-:Y:S01]  /*1280*/  @P1 LEA R22, P2, R0.reuse, c[0x0][0x220], 0x1 ;  /* 0x0000880000161a11 */ /* 0x040fe200078408ff */
[----:B------:R-:W-:Y:S02]  /*1290*/  IMAD.IADD R7, R7, 0x1, R8 ;  /* 0x0000000107077824 */ /* 0x000fe400078e0208 */
[----:B------:R-:W-:Y:S01]  /*12a0*/  IMAD.MOV.U32 R159, RZ, RZ, 0x5 ;  /* 0x00000005ff9f7424 */ /* 0x000fe200078e00ff */
[----:B------:R-:W-:Y:S01]  /*12b0*/  @P1 LEA.HI.X R23, R0, c[0x0][0x224], R2, 0x1, P2 ;  /* 0x0000890000171a11 */ /* 0x000fe200010f0c02 */
[----:B------:R-:W-:Y:S01]  /*12c0*/  IMAD.U32 R2, RZ, RZ, UR6 ;  /* 0x00000006ff027e24 */ /* 0x000fe2000f8e00ff */
[----:B------:R-:W-:Y:S01]  /*12d0*/  ISETP.GE.AND P2, PT, R32, c[0x0][0x27c], PT ;  /* 0x00009f0020007a0c */ /* 0x000fe20003f46270 */
[----:B------:R-:W-:Y:S01]  /*12e0*/  IMAD.SHL.U32 R0, R176, 0x2, RZ ;  /* 0x00000002b0007824 */ /* 0x000fe200078e00ff */
[----:B------:R-:W-:Y:S01]  /*12f0*/  UIMAD UR6, UR15, UR4, URZ ;  /* 0x000000040f0672a4 */ /* 0x000fe2000f8e023f */
[----:B------:R1:W-:Y:S01]  /*1300*/  @P1 LDGSTS.E.BYPASS.LTC128B.128 [R75+0x5100], [R22.64], !P6 ;  /* 0x05100000164b1fae */ /* 0x0003e2000f101d5c */
[----:B------:R-:W-:Y:S01]  /*1310*/  SEL R4, RZ, c[0x0][0x27c], !P2 ;  /* 0x00009f00ff047a07 */ /* 0x000fe20005000000 */
[----:B------:R-:W-:Y:S01]  /*1320*/  IMAD.MOV.U32 R164, RZ, RZ, c[0x0][0x280] ;  /* 0x0000a000ffa47624 */ /* 0x000fe200078e00ff */
[----:B------:R-:W-:Y:S01]  /*1330*/  UIMAD UR5, UR16, UR5, UR6 ;  /* 0x00000005100572a4 */ /* 0x000fe2000f8e0206 */
[----:B------:R1:W-:Y:S01]  /*1340*/  @P1 LDGSTS.E.BYPASS.LTC128B.128 [R75+0x7100], [R22.64+0x80], !P5 ;  /* 0x07100080164b1fae */ /* 0x0003e2000e901d5c */
[----:B------:R-:W-:Y:S01]  /*1350*/  IADD3 R151, P1, R93, UR9, RZ ;  /* 0x000000095d977c10 */ /* 0x000fe2000ff3e0ff */
[----:B------:R-:W-:Y:S01]  /*1360*/  ULDC.64 UR6, c[0x0][0x260] ;  /* 0x0000980000067ab9 */ /* 0x000fe20000000a00 */
[----:B------:R-:W-:Y:S01]  /*1370*/  IMAD.WIDE.U32 R172, R158, c[0x0][0x1e0], RZ ;  /* 0x000078009eac7a25 */ /* 0x000fe200078e00ff */
[----:B------:R-:W-:Y:S01]  /*1380*/  UIMAD UR6, UR15, UR6, URZ ;  /* 0x000000060f0672a4 */ /* 0x000fe2000f8e023f */
[----:B------:R1:W-:Y:S01]  /*1390*/  @P0 LDGSTS.E.BYPASS.LTC128B.128 [R75+0x5900], [R24.64], !P6 ;  /* 0x05900000184b0fae */ /* 0x0003e2000f101d5c */
[----:B------:R-:W-:Y:S01]  /*13a0*/  @P2 IADD3 R0, -R0, c[0x0][0x1d4], RZ ;  /* 0x0000750000002a10 */ /* 0x000fe20007ffe1ff */
[----:B------:R-:W-:Y:S01]  /*13b0*/  IMAD.WIDE.U32 R170, R157, c[0x0][0x1e0], RZ ;  /* 0x000078009daa7a25 */ /* 0x000fe200078e00ff */
[----:B------:R-:W-:Y:S01]  /*13c0*/  ISETP.GE.AND P2, PT, R176, 0x1, PT ;  /* 0x00000001b000780c */ /* 0x000fe20003f46270 */
[----:B------:R-:W-:Y:S01]  /*13d0*/  UIMAD UR6, UR16, UR7, UR6 ;  /* 0x00000007100672a4 */ /* 0x000fe2000f8e0206 */
[----:B------:R1:W-:Y:S01]  /*13e0*/  @P0 LDGSTS.E.BYPASS.LTC128B.128 [R75+0x7900], [R24.64+0x80], !P5 ;  /* 0x07900080184b0fae */ /* 0x0003e2000e901d5c */
[----:B------:R-:W-:Y:S01]  /*13f0*/  IADD3.X R150, R37, UR8, RZ, P1, !PT ;  /* 0x0000000825967c10 */ /* 0x000fe20008ffe4ff */
[----:B------:R-:W-:Y:S01]  /*1400*/  IMAD.WIDE.U32 R168, R156, c[0x0][0x1e0], RZ ;  /* 0x000078009ca87a25 */ /* 0x000fe200078e00ff */
[-C--:B------:R-:W-:Y:S01]  /*1410*/  SHF.L.U64.HI R174, R174, R159.reuse, c[0x0][0x1e4] ;  /* 0x00007900aeae7619 */ /* 0x080fe2000001029f */
[----:B------:R-:W0:Y:S01]  /*1420*/  LDGDEPBAR ;  /* 0x00000000000079af */ /* 0x000e220000000000 */
[----:B------:R-:W-:-:S02]  /*1430*/  SHF.L.U64.HI R163, R164, R159, c[0x0][0x284] ;  /* 0x0000a100a4a37619 */ /* 0x000fc4000001029f */
[-C--:B------:R-:W-:Y:S02]  /*1440*/  SHF.L.U64.HI R161, R161, R159.reuse, c[0x0][0x294] ;  /* 0x0000a500a1a17619 */ /* 0x080fe4000001029f */
[C---:B------:R-:W-:Y:S01]  /*1450*/  SHF.L.U64.HI R159, R160.reuse, R159, c[0x0][0x23c] ;  /* 0x00008f00a09f7619 */ /* 0x040fe2000001029f */
[----:B------:R-:W-:Y:S01]  /*1460*/  IMAD.SHL.U32 R160, R160, 0x20, RZ ;  /* 0x00000020a0a07824 */ /* 0x000fe200078e00ff */
[----:B------:R-:W-:Y:S01]  /*1470*/  SHF.L.U64.HI R164, R164, R38, c[0x0][0x284] ;  /* 0x0000a100a4a47619 */ /* 0x000fe20000010226 */
[----:B------:R-:W-:Y:S01]  /*1480*/  BAR.SYNC.DEFER_BLOCKING 0x0 ;  /* 0x0000000000007b1d */ /* 0x000fe20000010000 */
[----:B------:R-:W-:Y:S02]  /*1490*/  ISETP.GE.AND P5, PT, R32, c[0x0][0x1d4], PT ;  /* 0x0000750020007a0c */ /* 0x000fe40003fa6270 */
[----:B--2---:R-:W-:Y:S01]  /*14a0*/  @P3 SHF.R.S32.HI R19, RZ, 0x1f, R18 ;  /* 0x0000001fff133819 */ /* 0x004fe20000011412 */
[----:B------:R-:W-:Y:S02]  /*14b0*/  @!P3 IMAD.MOV.U32 R19, RZ, RZ, R2 ;  /* 0x000000ffff13b224 */ /* 0x000fe400078e0002 */
[----:B------:R-:W-:-:S02]  /*14c0*/  IMAD.U32 R2, RZ, RZ, UR30 ;  /* 0x0000001eff027e24 */ /* 0x000fc4000f8e00ff */
[----:B------:R-:W-:Y:S01]  /*14d0*/  @!P3 IMAD.MOV.U32 R18, RZ, RZ, R3 ;  /* 0x000000ffff12b224 */ /* 0x000fe200078e0003 */
[----:B------:R-:W-:Y:S01]  /*14e0*/  ISETP.NE.AND P3, PT, RZ, UR48, PT ;  /* 0x00000030ff007c0c */ /* 0x000fe2000bf65270 */
[----:B------:R-:W-:Y:S01]  /*14f0*/  IMAD.U32 R3, RZ, RZ, UR31 ;  /* 0x0000001fff037e24 */ /* 0x000fe2000f8e00ff */
[----:B------:R-:W-:Y:S01]  /*1500*/  IADD3 R122, P2, R2, 0x80, RZ ;  /* 0x00000080027a7810 */ /* 0x000fe20007f5e0ff */
[----:B------:R-:W-:Y:S01]  /*1510*/  IMAD.IADD R2, R32, 0x1, R4 ;  /* 0x0000000120027824 */ /* 0x000fe200078e0204 */
[----:B------:R-:W-:Y:S01]  /*1520*/  SHF.R.S32.HI R3, RZ, 0x1f, R0 ;  /* 0x0000001fff037819 */ /* 0x000fe20000011400 */
[----:B------:R-:W-:Y:S01]  /*1530*/  UIMAD.WIDE.U32 UR30, UR16, UR4, UR32 ;  /* 0x00000004101e72a5 */ /* 0x000fe2000f8e0020 */
[----:B------:R-:W-:Y:S01]  /*1540*/  P2R R152, PR, RZ, 0x8 ;  /* 0x00000008ff987803 */ /* 0x000fe20000000000 */
[----:B------:R-:W-:Y:S01]  /*1550*/  IMAD.X R121, RZ, RZ, R121, P2 ;  /* 0x000000ffff797224 */ /* 0x000fe200010e0679 */
[----:B------:R-:W-:Y:S01]  /*1560*/  LEA.HI R34, R3, R0, RZ, 0x4 ;  /* 0x0000000003227211 */ /* 0x000fe200078f20ff */
[----:B------:R-:W-:Y:S01]  /*1570*/  UIADD3 UR25, UR31, UR5, URZ ;  /* 0x000000051f197290 */ /* 0x000fe2000fffe03f */
[----:B------:R-:W-:Y:S01]  /*1580*/  SHF.R.S32.HI R0, RZ, 0x1f, R2 ;  /* 0x0000001fff007819 */ /* 0x000fe20000011402 */
[----:B------:R-:W-:Y:S01]  /*1590*/  IMAD.U32 R4, RZ, RZ, UR30 ;  /* 0x0000001eff047e24 */ /* 0x000fe2000f8e00ff */
[----:B------:R-:W-:Y:S01]  /*15a0*/  ULDC.64 UR4, c[0x0][0x210] ;  /* 0x0000840000047ab9 */ /* 0x000fe20000000a00 */
[----:B------:R-:W-:Y:S01]  /*15b0*/  IMAD.U32 R5, RZ, RZ, UR31 ;  /* 0x0000001fff057e24 */ /* 0x000fe2000f8e00ff */
[CC--:B------:R-:W-:Y:S01]  /*15c0*/  LEA.HI R20, R0.reuse, R2.reuse, RZ, 0x3 ;  /* 0x0000000200147211 */ /* 0x0c0fe200078f18ff */
[----:B------:R-:W-:Y:S01]  /*15d0*/  IMAD.MOV.U32 R88, RZ, RZ, R4 ;  /* 0x000000ffff587224 */ /* 0x000fe200078e0004 */
[----:B------:R-:W-:Y:S01]  /*15e0*/  LEA.HI R35, R0, R2, RZ, 0x6 ;  /* 0x0000000200237211 */ /* 0x000fe200078f30ff */
[----:B------:R-:W-:Y:S01]  /*15f0*/  IMAD.U32 R2, RZ, RZ, UR16 ;  /* 0x00000010ff027e24 */ /* 0x000fe2000f8e00ff */
[----:B------:R-:W-:Y:S01]  /*1600*/  UIMAD UR4, UR15, UR4, URZ ;  /* 0x000000040f0472a4 */ /* 0x000fe2000f8e023f */
[----:B------:R-:W-:Y:S01]  /*1610*/  IMAD R0, R37, c[0x0][0x280], RZ ;  /* 0x0000a00025007a24 */ /* 0x000fe200078e02ff */
[----:B------:R-:W-:Y:S01]  /*1620*/  LOP3.LUT R110, R20, 0xfffffff8, RZ, 0xc0, !PT ;  /* 0xfffffff8146e7812 */ /* 0x000fe200078ec0ff */
[----:B------:R-:W-:Y:S01]  /*1630*/  IMAD.WIDE.U32 R2, R2, c[0x0][0x260], R32 ;  /* 0x0000980002027a25 */ /* 0x000fe200078e0020 */
[----:B------:R-:W-:-:S02]  /*1640*/  UIMAD UR4, UR16, UR5, UR4 ;  /* 0x00000005100472a4 */ /* 0x000fc4000f8e0204 */
[----:B------:R-:W-:Y:S01]  /*1650*/  SHF.R.S32.HI R120, RZ, 0x1f, R110 ;  /* 0x0000001fff787819 */ /* 0x000fe2000001146e */
[----:B------:R-:W-:Y:S01]  /*1660*/  IMAD R0, R93, c[0x0][0x284], R0 ;  /* 0x0000a1005d007a24 */ /* 0x000fe200078e0200 */
[----:B------:R-:W-:Y:S01]  /*1670*/  IADD3 R11, R3, UR6, RZ ;  /* 0x00000006030b7c10 */ /* 0x000fe2000fffe0ff */
[----:B------:R-:W-:Y:S01]  /*1680*/  IMAD.WIDE.U32 R4, R93, c[0x0][0x280], R28 ;  /* 0x0000a0005d047a25 */ /* 0x000fe200078e001c */
[----:B------:R-:W-:Y:S01]  /*1690*/  IADD3 R17, R17, UR4, RZ ;  /* 0x0000000411117c10 */ /* 0x000fe2000fffe0ff */
[----:B------:R-:W-:Y:S02]  /*16a0*/  ULDC.64 UR6, c[0x0][0x1e0] ;  /* 0x0000780000067ab9 */ /* 0x000fe40000000a00 */
[----:B------:R-:W-:Y:S01]  /*16b0*/  IMAD.IADD R9, R5, 0x1, R0 ;  /* 0x0000000105097824 */ /* 0x000fe200078e0200 */
[----:B------:R-:W-:Y:S01]  /*16c0*/  USHF.L.U32 UR30, UR6, 0x4, URZ ;  /* 0x00000004061e7899 */ /* 0x000fe2000800063f */
[----:B------:R-:W-:Y:S01]  /*16d0*/  IMAD.IADD R5, R0, 0x1, R13 ;  /* 0x0000000100057824 */ /* 0x000fe200078e020d */
[----:B------:R-:W-:Y:S01]  /*16e0*/  ULDC.64 UR4, c[0x0][0x280] ;  /* 0x0000a00000047ab9 */ /* 0x000fe20000000a00 */
[----:B------:R-:W-:Y:S01]  /*16f0*/  IMAD.IADD R3, R8, 0x1, R15 ;  /* 0x0000000108037824 */ /* 0x000fe200078e020f */
[----:B------:R-:W-:Y:S01]  /*1700*/  UIMAD UR4, UR36, UR4, URZ ;  /* 0x00000004240472a4 */ /* 0x000fe2000f8e023f */
[----:B------:R-:W-:Y:S01]  /*1710*/  IMAD.MOV.U32 R8, RZ, RZ, R4 ;  /* 0x000000ffff087224 */ /* 0x000fe200078e0004 */
[----:B------:R-:W-:Y:S01]  /*1720*/  UIMAD UR34, UR7, 0x30, URZ ;  /* 0x00000030072278a4 */ /* 0x000fe2000f8e023f */
[----:B------:R-:W-:Y:S01]  /*1730*/  IMAD.U32 R0, RZ, RZ, UR19 ;  /* 0x00000013ff007e24 */ /* 0x000fe2000f8e00ff */
[----:B------:R-:W-:Y:S01]  /*1740*/  USHF.L.U64.HI UR27, UR6, UR37, UR27 ;  /* 0x00000025061b7299 */ /* 0x000fe2000801021b */
[----:B------:R-:W-:Y:S01]  /*1750*/  IMAD.MOV.U32 R4, RZ, RZ, R12 ;  /* 0x000000ffff047224 */ /* 0x000fe200078e000c */
[----:B------:R-:W-:Y:S01]  /*1760*/  UIMAD.WIDE.U32 UR32, UR6, 0x30, URZ ;  /* 0x00000030062078a5 */ /* 0x000fe2000f8e003f */
[----:B------:R-:W-:Y:S01]  /*1770*/  IMAD.WIDE.U32 R104, R0, c[0x0][0x280], R8 ;  /* 0x0000a00000687a25 */ /* 0x000fe200078e0008 */
[----:B------:R-:W-:-:S02]  /*1780*/  USHF.L.U32 UR31, UR6, 0x6, URZ ;  /* 0x00000006061f7899 */ /* 0x000fc4000800063f */
[----:B------:R-:W-:Y:S01]  /*1790*/  UIMAD UR41, UR19, UR5, UR4 ;  /* 0x00000005132972a4 */ /* 0x000fe2000f8e0204 */
[----:B------:R-:W-:Y:S02]  /*17a0*/  IMAD.U32 R9, RZ, RZ, UR19 ;  /* 0x00000013ff097e24 */ /* 0x000fe4000f8e00ff */
[----:B------:R-:W-:Y:S01]  /*17b0*/  IMAD.U32 R8, RZ, RZ, UR19 ;  /* 0x00000013ff087e24 */ /* 0x000fe2000f8e00ff */
[----:B------:R-:W-:Y:S01]  /*17c0*/  ULDC.64 UR4, c[0x0][0x268] ;  /* 0x00009a0000047ab9 */ /* 0x000fe20000000a00 */
[----:B------:R-:W-:Y:S01]  /*17d0*/  IMAD.MOV.U32 R10, RZ, RZ, R2 ;  /* 0x000000ffff0a7224 */ /* 0x000fe200078e0002 */
[----:B------:R-:W-:Y:S01]  /*17e0*/  UIMAD UR4, UR35, UR4, URZ ;  /* 0x00000004230472a4 */ /* 0x000fe2000f8e023f */
[----:B------:R-:W-:Y:S01]  /*17f0*/  IMAD.MOV.U32 R2, RZ, RZ, R14 ;  /* 0x000000ffff027224 */ /* 0x000fe200078e000e */
[----:B------:R-:W-:Y:S01]  /*1800*/  IADD3 R118, R105, UR41, RZ ;  /* 0x0000002969767c10 */ /* 0x000fe2000fffe0ff */
[----:B------:R-:W-:Y:S01]  /*1810*/  IMAD.WIDE.U32 R102, R9, c[0x0][0x290], R6 ;  /* 0x0000a40009667a25 */ /* 0x000fe200078e0006 */
[----:B------:R-:W-:Y:S01]  /*1820*/  SHF.R.S32.HI R6, RZ, 0x1f, R158 ;  /* 0x0000001fff067819 */ /* 0x000fe2000001149e */
[----:B------:R-:W-:-:S02]  /*1830*/  UIMAD UR43, UR43, UR5, UR4 ;  /* 0x000000052b2b72a4 */ /* 0x000fc4000f8e0204 */
[----:B------:R-:W-:Y:S01]  /*1840*/  IMAD.WIDE.U32 R100, R8, c[0x0][0x280], R4 ;  /* 0x0000a00008647a25 */ /* 0x000fe200078e0004 */
[----:B------:R-:W-:Y:S01]  /*1850*/  SHF.R.S32.HI R5, RZ, 0x1f, R157 ;  /* 0x0000001fff057819 */ /* 0x000fe2000001149d */
[----:B------:R-:W-:Y:S01]  /*1860*/  ULDC UR35, c[0x0][0x284] ;  /* 0x0000a10000237ab9 */ /* 0x000fe20000000800 */
[----:B------:R-:W-:Y:S01]  /*1870*/  LEA.HI R6, R6, R158, RZ, 0x3 ;  /* 0x0000009e06067211 */ /* 0x000fe200078f18ff */
[----:B------:R-:W-:Y:S01]  /*1880*/  IMAD.WIDE.U32 R98, R0, c[0x0][0x290], R2 ;  /* 0x0000a40000627a25 */ /* 0x000fe200078e0002 */
[----:B------:R-:W-:Y:S01]  /*1890*/  SHF.R.S32.HI R0, RZ, 0x1f, R156 ;  /* 0x0000001fff007819 */ /* 0x000fe2000001149c */
[----:B------:R-:W-:Y:S01]  /*18a0*/  ULDC UR4, c[0x0][0x294] ;  /* 0x0000a50000047ab9 */ /* 0x000fe20000000800 */
[----:B------:R-:W-:Y:S01]  /*18b0*/  LEA.HI R5, R5, R157, RZ, 0x3 ;  /* 0x0000009d05057211 */ /* 0x000fe200078f18ff */
[----:B------:R-:W-:Y:S01]  /*18c0*/  IMAD.SHL.U32 R7, R6, 0x40, RZ ;  /* 0x0000004006077824 */ /* 0x000fe200078e00ff */
[----:B------:R-:W-:Y:S01]  /*18d0*/  LEA.HI R0, R0, R156, RZ, 0x3 ;  /* 0x0000009c00007211 */ /* 0x000fe200078f18ff */
[----:B------:R-:W-:Y:S01]  /*18e0*/  IMAD.SHL.U32 R4, R158, 0x40, RZ ;  /* 0x000000409e047824 */ /* 0x000fe200078e00ff */
[----:B------:R-:W-:Y:S01]  /*18f0*/  LOP3.LUT R8, R21, 0x38, R20, 0xf8, !PT ;  /* 0x0000003815087812 */ /* 0x000fe200078ef814 */
[----:B------:R-:W-:Y:S01]  /*1900*/  IMAD.SHL.U32 R6, R5, 0x40, RZ ;  /* 0x0000004005067824 */ /* 0x000fe200078e00ff */
[----:B------:R-:W-:Y:S01]  /*1910*/  SHF.R.S32.HI R5, RZ, 0x4, R34 ;  /* 0x00000004ff057819 */ /* 0x000fe20000011422 */
[----:B------:R-:W-:Y:S01]  /*1920*/  IMAD.SHL.U32 R3, R157, 0x40, RZ ;  /* 0x000000409d037824 */ /* 0x000fe200078e00ff */
[----:B------:R-:W-:Y:S01]  /*1930*/  LOP3.LUT R4, R4, 0x1c0, RZ, 0xc0, !PT ;  /* 0x000001c004047812 */ /* 0x000fe200078ec0ff */
[----:B------:R-:W-:Y:S01]  /*1940*/  IMAD.SHL.U32 R2, R156, 0x40, RZ ;  /* 0x000000409c027824 */ /* 0x000fe200078e00ff */
[----:B------:R-:W-:Y:S01]  /*1950*/  LEA.HI.SX32 R5, R20, R5, 0x1d ;  /* 0x0000000514057211 */ /* 0x000fe200078feaff */
[----:B------:R-:W-:Y:S01]  /*1960*/  IMAD.SHL.U32 R0, R0, 0x40, RZ ;  /* 0x0000004000007824 */ /* 0x000fe200078e00ff */
[----:B------:R-:W-:Y:S01]  /*1970*/  LOP3.LUT R3, R3, 0x1c0, RZ, 0xc0, !PT ;  /* 0x000001c003037812 */ /* 0x000fe200078ec0ff */
[----:B------:R-:W-:Y:S01]  /*1980*/  IMAD.WIDE.U32 R96, R96, c[0x0][0x268], R10 ;  /* 0x00009a0060607a25 */ /* 0x000fe200078e000a */
[----:B------:R-:W-:Y:S01]  /*1990*/  LOP3.LUT R2, R2, 0x1c0, RZ, 0xc0, !PT ;  /* 0x000001c002027812 */ /* 0x000fe200078ec0ff */
[----:B------:R-:W-:Y:S01]  /*19a0*/  USHF.L.U32 UR5, UR39, 0x5, URZ ;  /* 0x0000000527057899 */ /* 0x000fe2000800063f */
[----:B------:R-:W-:Y:S01]  /*19b0*/  LOP3.LUT R9, R0, 0xfffffe00, RZ, 0xc0, !PT ;  /* 0xfffffe0000097812 */ /* 0x000fe200078ec0ff */
[----:B------:R-:W-:Y:S01]  /*19c0*/  IMAD.SHL.U32 R0, R35, 0x40, RZ ;  /* 0x0000004023007824 */ /* 0x000fe200078e00ff */
[----:B------:R-:W-:Y:S01]  /*19d0*/  LOP3.LUT R11, R7, 0xfffffe00, RZ, 0xc0, !PT ;  /* 0xfffffe00070b7812 */ /* 0x000fe200078ec0ff */
[----:B------:R-:W-:Y:S01]  /*19e0*/  IMAD.SHL.U32 R92, R5, 0x8, RZ ;  /* 0x00000008055c7824 */ /* 0x000fe200078e00ff */
[----:B------:R-:W-:Y:S01]  /*19f0*/  LOP3.LUT R10, R6, 0xfffffe00, RZ, 0xc0, !PT ;  /* 0xfffffe00060a7812 */ /* 0x000fe200078ec0ff */
[----:B------:R-:W-:Y:S01]  /*1a00*/  IMAD.U32 R89, RZ, RZ, UR25 ;  /* 0x00000019ff597e24 */ /* 0x000fe2000f8e00ff */
[----:B------:R-:W-:Y:S01]  /*1a10*/  SHF.R.U32.HI R26, RZ, 0x3, R4 ;  /* 0x00000003ff1a7819 */ /* 0x000fe20000011604 */
[----:B------:R-:W-:Y:S01]  /*1a20*/  USHF.L.U32 UR25, UR6, 0x5, URZ ;  /* 0x0000000506197899 */ /* 0x000fe2000800063f */
[----:B------:R-:W-:-:S02]  /*1a30*/  LOP3.LUT R7, R4, 0x38, R20, 0xf8, !PT ;  /* 0x0000003804077812 */ /* 0x000fc400078ef814 */
[----:B------:R-:W-:Y:S01]  /*1a40*/  SHF.R.S32.HI R6, RZ, 0x1f, R5 ;  /* 0x0000001fff067819 */ /* 0x000fe20000011405 */
[----:B------:R-:W-:Y:S01]  /*1a50*/  ULDC.64 UR6, c[0x0][0x290] ;  /* 0x0000a40000067ab9 */ /* 0x000fe20000000a00 */
[----:B------:R-:W-:Y:S01]  /*1a60*/  SHF.R.U32.HI R27, RZ, 0x3, R3 ;  /* 0x00000003ff1b7819 */ /* 0x000fe20000011603 */
[----:B------:R-:W-:Y:S01]  /*1a70*/  UIMAD UR6, UR36, UR6, URZ ;  /* 0x00000006240672a4 */ /* 0x000fe2000f8e023f */
[----:B------:R-:W-:Y:S01]  /*1a80*/  SHF.R.U32.HI R30, RZ, 0x3, R2 ;  /* 0x00000003ff1e7819 */ /* 0x000fe20000011602 */
[----:B------:R-:W-:Y:S01]  /*1a90*/  USHF.L.U32 UR36, UR39, 0x6, URZ ;  /* 0x0000000627247899 */ /* 0x000fe2000800063f */
[--C-:B------:R-:W-:Y:S01]  /*1aa0*/  LOP3.LUT R12, R3, 0x38, R20.reuse, 0xf8, !PT ;  /* 0x00000038030c7812 */ /* 0x100fe200078ef814 */
[----:B------:R-:W-:Y:S01]  /*1ab0*/  UIMAD UR42, UR19, UR7, UR6 ;  /* 0x00000007132a72a4 */ /* 0x000fe2000f8e0206 */
[----:B------:R-:W-:Y:S01]  /*1ac0*/  LOP3.LUT R14, R2, 0x38, R20, 0xf8, !PT ;  /* 0x00000038020e7812 */ /* 0x000fe200078ef814 */
[----:B------:R-:W-:Y:S01]  /*1ad0*/  UIMAD UR7, UR49, UR35, URZ ;  /* 0x00000023310772a4 */ /* 0x000fe2000f8e023f */
[----:B------:R-:W-:Y:S01]  /*1ae0*/  LOP3.LUT R13, R8, R36, RZ, 0x3c, !PT ;  /* 0x00000024080d7212 */ /* 0x000fe200078e3cff */
[----:B------:R-:W-:Y:S01]  /*1af0*/  UIMAD UR49, UR49, UR4, URZ ;  /* 0x00000004313172a4 */ /* 0x000fe2000f8e023f */
[----:B------:R-:W-:Y:S01]  /*1b00*/  LOP3.LUT R0, R0, 0xfffff000, RZ, 0xc0, !PT ;  /* 0xfffff00000007812 */ /* 0x000fe200078ec0ff */
[----:B------:R-:W-:Y:S01]  /*1b10*/  USHF.L.U64.HI UR35, UR39, UR37, UR35 ;  /* 0x0000002527237299 */ /* 0x000fe20008010223 */
[----:B------:R-:W-:Y:S01]  /*1b20*/  LEA.HI R15, R6, R5, RZ, 0x3 ;  /* 0x00000005060f7211 */ /* 0x000fe200078f18ff */
[----:B------:R-:W-:Y:S01]  /*1b30*/  USHF.L.U64.HI UR37, UR40, UR37, UR4 ;  /* 0x0000002528257299 */ /* 0x000fe20008010204 */
[----:B------:R-:W-:Y:S01]  /*1b40*/  LOP3.LUT R8, R7, R26, RZ, 0x3c, !PT ;  /* 0x0000001a07087212 */ /* 0x000fe200078e3cff */
[----:B------:R-:W-:Y:S01]  /*1b50*/  USHF.L.U32 UR6, UR40, 0x5, URZ ;  /* 0x0000000528067899 */ /* 0x000fe2000800063f */
[----:B------:R-:W-:Y:S01]  /*1b60*/  LOP3.LUT R7, R12, R27, RZ, 0x3c, !PT ;  /* 0x0000001b0c077212 */ /* 0x000fe200078e3cff */
[----:B------:R-:W-:Y:S01]  /*1b70*/  UIADD3 UR4, UR33, UR34, URZ ;  /* 0x0000002221047290 */ /* 0x000fe2000fffe03f */
[----:B------:R-:W-:Y:S01]  /*1b80*/  LOP3.LUT R6, R14, R30, RZ, 0x3c, !PT ;  /* 0x0000001e0e067212 */ /* 0x000fe200078e3cff */
[----:B------:R-:W-:Y:S01]  /*1b90*/  USHF.L.U32 UR39, UR39, 0x4, URZ ;  /* 0x0000000427277899 */ /* 0x000fe2000800063f */
[-C--:B------:R-:W-:Y:S01]  /*1ba0*/  IADD3 R34, R13, R0.reuse, R31 ;  /* 0x000000000d227210 */ /* 0x080fe20007ffe01f */
[----:B------:R-:W-:Y:S01]  /*1bb0*/  USHF.L.U32 UR40, UR40, 0x4, URZ ;  /* 0x0000000428287899 */ /* 0x000fe2000800063f */
[-C--:B------:R-:W-:Y:S01]  /*1bc0*/  IADD3 R14, R8, R0.reuse, R11 ;  /* 0x00000000080e7210 */ /* 0x080fe20007ffe00b */
[----:B------:R-:W-:Y:S01]  /*1bd0*/  UIADD3 UR7, UR47, UR7, URZ ;  /* 0x000000072f077290 */ /* 0x000fe2000fffe03f */
[-C--:B------:R-:W-:Y:S01]  /*1be0*/  IADD3 R13, R7, R0.reuse, R10 ;  /* 0x00000000070d7210 */ /* 0x080fe20007ffe00a */
[----:B------:R-:W-:Y:S01]  /*1bf0*/  IMAD.SHL.U32 R144, R34, 0x2, RZ ;  /* 0x0000000222907824 */ /* 0x000fe200078e00ff */
[----:B------:R-:W-:Y:S01]  /*1c00*/  IADD3 R12, R6, R0, R9 ;  /* 0x00000000060c7210 */ /* 0x000fe20007ffe009 */
[----:B------:R-:W-:Y:S01]  /*1c10*/  IMAD.SHL.U32 R0, R15, 0x200, RZ ;  /* 0x000002000f007824 */ /* 0x000fe200078e00ff */
[--C-:B------:R-:W-:Y:S01]  /*1c20*/  LOP3.LUT R2, R2, 0x38, R92.reuse, 0xf8, !PT ;  /* 0x0000003802027812 */ /* 0x100fe200078ef85c */
[----:B------:R-:W-:Y:S01]  /*1c30*/  IMAD.SHL.U32 R143, R14, 0x2, RZ ;  /* 0x000000020e8f7824 */ /* 0x000fe200078e00ff */
[--C-:B------:R-:W-:Y:S01]  /*1c40*/  LOP3.LUT R5, R21, 0x38, R92.reuse, 0xf8, !PT ;  /* 0x0000003815057812 */ /* 0x100fe200078ef85c */
[----:B------:R-:W-:Y:S01]  /*1c50*/  IMAD.SHL.U32 R142, R13, 0x2, RZ ;  /* 0x000000020d8e7824 */ /* 0x000fe200078e00ff */
[----:B------:R-:W-:Y:S01]  /*1c60*/  LOP3.LUT R0, R0, 0xfffff000, RZ, 0xc0, !PT ;  /* 0xfffff00000007812 */ /* 0x000fe200078ec0ff */
[----:B------:R-:W-:Y:S01]  /*1c70*/  IMAD.SHL.U32 R141, R12, 0x2, RZ ;  /* 0x000000020c8d7824 */ /* 0x000fe200078e00ff */
[----:B------:R-:W-:Y:S01]  /*1c80*/  LOP3.LUT R2, R2, R30, RZ, 0x3c, !PT ;  /* 0x0000001e02027212 */ /* 0x000fe200078e3cff */
[----:B------:R-:W-:Y:S01]  /*1c90*/  UIADD3 UR34, UR45, UR49, URZ ;  /* 0x000000312d227290 */ /* 0x000fe2000fffe03f */
[----:B------:R-:W-:-:S02]  /*1ca0*/  LOP3.LUT R4, R4, 0x38, R92, 0xf8, !PT ;  /* 0x0000003804047812 */ /* 0x000fc400078ef85c */
[----:B------:R-:W-:Y:S02]  /*1cb0*/  LOP3.LUT R3, R3, 0x38, R92, 0xf8, !PT ;  /* 0x0000003803037812 */ /* 0x000fe400078ef85c */
[----:B------:R-:W-:Y:S02]  /*1cc0*/  IADD3 R9, R2, R0, R9 ;  /* 0x0000000002097210 */ /* 0x000fe40007ffe009 */
[----:B------:R-:W-:Y:S02]  /*1cd0*/  LOP3.LUT R5, R5, R36, RZ, 0x3c, !PT ;  /* 0x0000002405057212 */ /* 0x000fe400078e3cff */
[----:B------:R-:W-:Y:S01]  /*1ce0*/  LOP3.LUT R4, R4, R26, RZ, 0x3c, !PT ;  /* 0x0000001a04047212 */ /* 0x000fe200078e3cff */
[----:B------:R-:W-:Y:S01]  /*1cf0*/  IMAD.SHL.U32 R136, R9, 0x2, RZ ;  /* 0x0000000209887824 */ /* 0x000fe200078e00ff */
[----:B------:R-:W-:Y:S02]  /*1d00*/  LOP3.LUT R3, R3, R27, RZ, 0x3c, !PT ;  /* 0x0000001b03037212 */ /* 0x000fe400078e3cff */
[----:B------:R-:W-:-:S02]  /*1d10*/  SEL R2, R19, RZ, !P4 ;  /* 0x000000ff13027207 */ /* 0x000fc40006000000 */
[-C--:B------:R-:W-:Y:S02]  /*1d20*/  IADD3 R8, R5, R0.reuse, R31 ;  /* 0x0000000005087210 */ /* 0x080fe40007ffe01f */
[-C--:B------:R-:W-:Y:S02]  /*1d30*/  IADD3 R11, R4, R0.reuse, R11 ;  /* 0x00000000040b7210 */ /* 0x080fe40007ffe00b */
[----:B------:R-:W-:Y:S01]  /*1d40*/  IADD3 R10, R3, R0, R10 ;  /* 0x00000000030a7210 */ /* 0x000fe20007ffe00a */
[----:B------:R-:W-:Y:S01]  /*1d50*/  IMAD R3, R2, c[0x0][0x1f0], RZ ;  /* 0x00007c0002037a24 */ /* 0x000fe200078e02ff */
[----:B------:R-:W-:Y:S01]  /*1d60*/  SEL R0, R18, RZ, !P4 ;  /* 0x000000ff12007207 */ /* 0x000fe20006000000 */
[----:B------:R-:W-:Y:S01]  /*1d70*/  IMAD R2, R2, c[0x0][0x218], RZ ;  /* 0x0000860002027a24 */ /* 0x000fe200078e02ff */
[----:B------:R-:W-:Y:S01]  /*1d80*/  SHF.R.S32.HI R4, RZ, 0x1f, R158 ;  /* 0x0000001fff047819 */ /* 0x000fe2000001149e */
[----:B------:R-:W-:Y:S01]  /*1d90*/  IMAD.SHL.U32 R139, R8, 0x2, RZ ;  /* 0x00000002088b7824 */ /* 0x000fe200078e00ff */
[----:B------:R-:W-:Y:S01]  /*1da0*/  SHF.R.S32.HI R5, RZ, 0x1f, R157 ;  /* 0x0000001fff057819 */ /* 0x000fe2000001149d */
[C---:B------:R-:W-:Y:S01]  /*1db0*/  IMAD R91, R0.reuse, c[0x0][0x1f4], R3 ;  /* 0x00007d00005b7a24 */ /* 0x040fe200078e0203 */
[----:B------:R-:W-:Y:S01]  /*1dc0*/  SHF.R.S32.HI R7, RZ, 0x1f, R156 ;  /* 0x0000001fff077819 */ /* 0x000fe2000001149c */
[----:B------:R-:W-:Y:S01]  /*1dd0*/  IMAD R106, R0, c[0x0][0x21c], R2 ;  /* 0x00008700006a7a24 */ /* 0x000fe200078e0202 */
[----:B------:R-:W-:Y:S01]  /*1de0*/  IADD3 R31, R28, 0x20, RZ ;  /* 0x000000201c1f7810 */ /* 0x000fe20007ffe0ff */
[----:B------:R-:W-:Y:S01]  /*1df0*/  IMAD.WIDE.U32 R88, R0, c[0x0][0x1f0], R88 ;  /* 0x00007c0000587a25 */ /* 0x000fe200078e0058 */
[----:B------:R-:W-:-:S02]  /*1e00*/  IADD3 R107, R97, UR43, RZ ;  /* 0x0000002b616b7c10 */ /* 0x000fc4000fffe0ff */
[----:B------:R-:W-:Y:S01]  /*1e10*/  IADD3 R116, R101, UR41, RZ ;  /* 0x0000002965747c10 */ /* 0x000fe2000fffe0ff */
[----:B------:R-:W-:Y:S01]  /*1e20*/  IMAD.WIDE.U32 R94, R0, c[0x0][0x218], R16 ;  /* 0x00008600005e7a25 */ /* 0x000fe200078e0010 */
[----:B------:R-:W-:Y:S02]  /*1e30*/  IADD3 R0, P0, R93, 0x10, RZ ;  /* 0x000000105d007810 */ /* 0x000fe40007f1e0ff */
[----:B------:R-:W-:Y:S01]  /*1e40*/  IADD3 R117, R103, UR42, RZ ;  /* 0x0000002a67757c10 */ /* 0x000fe2000fffe0ff */
[----:B------:R-:W-:Y:S01]  /*1e50*/  IMAD R3, R37, c[0x0][0x1e0], RZ ;  /* 0x0000780025037a24 */ /* 0x000fe200078e02ff */
[----:B------:R-:W-:Y:S01]  /*1e60*/  IADD3 R115, R99, UR42, RZ ;  /* 0x0000002a63737c10 */ /* 0x000fe2000fffe0ff */
[----:B------:R-:W-:Y:S01]  /*1e70*/  IMAD.X R2, RZ, RZ, R37, P0 ;  /* 0x000000ffff027224 */ /* 0x000fe200000e0625 */
[----:B------:R-:W-:Y:S01]  /*1e80*/  IADD3 R134, P0, R32, R166, RZ ;  /* 0x000000a620867210 */ /* 0x000fe20007f1e0ff */
[----:B------:R-:W-:Y:S01]  /*1e90*/  IMAD.WIDE.U32 R124, R0, c[0x0][0x1e0], RZ ;  /* 0x00007800007c7a25 */ /* 0x000fe200078e00ff */
[----:B------:R-:W-:-:S03]  /*1ea0*/  SHF.R.S32.HI R119, RZ, 0x1f, R92 ;  /* 0x0000001fff777819 */ /* 0x000fc6000001145c */
[----:B------:R-:W-:Y:S01]  /*1eb0*/  IMAD R2, R2, c[0x0][0x1e0], RZ ;  /* 0x0000780002027a24 */ /* 0x000fe200078e02ff */
[----:B------:R-:W-:Y:S01]  /*1ec0*/  IADD3 R135, P1, R124, UR30, RZ ;  /* 0x0000001e7c877c10 */ /* 0x000fe2000ff3e0ff */
[----:B------:R-:W-:Y:S02]  /*1ed0*/  IMAD R3, R93, c[0x0][0x1e4], R3 ;  /* 0x000079005d037a24 */ /* 0x000fe400078e0203 */
[----:B------:R-:W-:Y:S02]  /*1ee0*/  IMAD R6, R0, c[0x0][0x1e4], R2 ;  /* 0x0000790000067a24 */ /* 0x000fe400078e0202 */
[----:B------:R-:W-:Y:S02]  /*1ef0*/  IMAD.IADD R133, R167, 0x1, R3 ;  /* 0x00000001a7857824 */ /* 0x000fe400078e0203 */
[----:B------:R-:W-:Y:S02]  /*1f00*/  IMAD.IADD R132, R125, 0x1, R6 ;  /* 0x000000017d847824 */ /* 0x000fe400078e0206 */
[----:B------:R-:W-:Y:S01]  /*1f10*/  IMAD.X R130, R33, 0x1, R133, P0 ;  /* 0x0000000121827824 */ /* 0x000fe200000e0685 */
[----:B------:R-:W-:Y:S01]  /*1f20*/  IADD3 R149, P0, R135, UR30, RZ ;  /* 0x0000001e87957c10 */ /* 0x000fe2000ff1e0ff */
[----:B------:R-:W-:-:S02]  /*1f30*/  IMAD.X R131, R165, 0x1, R132, P1 ;  /* 0x00000001a5837824 */ /* 0x000fc400008e0684 */
[----:B------:R-:W-:Y:S02]  /*1f40*/  IMAD.IADD R91, R89, 0x1, R91 ;  /* 0x00000001595b7824 */ /* 0x000fe400078e025b */
[----:B------:R-:W-:Y:S01]  /*1f50*/  IMAD.X R146, R165, 0x1, R131, P0 ;  /* 0x00000001a5927824 */ /* 0x000fe200000e0683 */
[----:B------:R-:W-:Y:S01]  /*1f60*/  IADD3 R109, P0, R134, R88, RZ ;  /* 0x00000058866d7210 */ /* 0x000fe20007f1e0ff */
[----:B------:R-:W-:Y:S02]  /*1f70*/  IMAD R2, R4, c[0x0][0x1e0], RZ ;  /* 0x0000780004027a24 */ /* 0x000fe400078e02ff */
[----:B------:R-:W-:Y:S02]  /*1f80*/  IMAD R0, R5, c[0x0][0x1e0], RZ ;  /* 0x0000780005007a24 */ /* 0x000fe400078e02ff */
[----:B------:R-:W-:Y:S01]  /*1f90*/  IMAD.X R108, R130, 0x1, R91, P0 ;  /* 0x00000001826c7824 */ /* 0x000fe200000e065b */
[----:B------:R-:W-:Y:S01]  /*1fa0*/  IADD3 R112, P0, R88, 0x40, RZ ;  /* 0x0000004058707810 */ /* 0x000fe20007f1e0ff */
[----:B------:R-:W-:-:S02]  /*1fb0*/  IMAD R4, R7, c[0x0][0x1e0], RZ ;  /* 0x0000780007047a24 */ /* 0x000fc400078e02ff */
[----:B------:R-:W-:Y:S02]  /*1fc0*/  IMAD R5, R158, c[0x0][0x1e4], R2 ;  /* 0x000079009e057a24 */ /* 0x000fe400078e0202 */
[----:B------:R-:W-:Y:S01]  /*1fd0*/  IMAD.X R111, RZ, RZ, R91, P0 ;  /* 0x000000ffff6f7224 */ /* 0x000fe200000e065b */
[----:B------:R-:W-:Y:S01]  /*1fe0*/  IADD3 R114, P0, R109, 0x40, RZ ;  /* 0x000000406d727810 */ /* 0x000fe20007f1e0ff */
[----:B------:R-:W-:Y:S02]  /*1ff0*/  IMAD R2, R157, c[0x0][0x1e4], R0 ;  /* 0x000079009d027a24 */ /* 0x000fe400078e0200 */
[----:B------:R-:W-:Y:S02]  /*2000*/  IMAD R0, R156, c[0x0][0x1e4], R4 ;  /* 0x000079009c007a24 */ /* 0x000fe400078e0204 */
[----:B------:R-:W-:Y:S02]  /*2010*/  IMAD.IADD R148, R173, 0x1, R5 ;  /* 0x00000001ad947824 */ /* 0x000fe400078e0205 */
[----:B------:R-:W-:-:S02]  /*2020*/  IMAD.IADD R147, R171, 0x1, R2 ;  /* 0x00000001ab937824 */ /* 0x000fc400078e0202 */
[----:B------:R-:W-:Y:S02]  /*2030*/  IMAD.IADD R145, R169, 0x1, R0 ;  /* 0x00000001a9917824 */ /* 0x000fe400078e0200 */
[----:B------:R-:W-:Y:S02]  /*2040*/  IMAD.IADD R106, R95, 0x1, R106 ;  /* 0x000000015f6a7824 */ /* 0x000fe400078e026a */
[----:B------:R-:W-:Y:S02]  /*2050*/  IMAD.X R113, RZ, RZ, R108, P0 ;  /* 0x000000ffff717224 */ /* 0x000fe400000e066c */
[----:B------:R-:W-:Y:S02]  /*2060*/  IMAD.SHL.U32 R138, R11, 0x2, RZ ;  /* 0x000000020b8a7824 */ /* 0x000fe400078e00ff */
[----:B-1----:R-:W-:Y:S02]  /*2070*/  IMAD.SHL.U32 R137, R10, 0x2, RZ ;  /* 0x000000020a897824 */ /* 0x002fe400078e00ff */
.L_x_1697:
[----:B------:R-:W-:Y:S01]  /*2080*/  USHF.R.S32.HI UR43, URZ, 0x1f, UR17 ;  /* 0x0000001f3f2b7899 */ /* 0x000fe20008011411 */
[----:B------:R-:W-:Y:S04]  /*2090*/  DEPBAR.LE SB0, 0x0 ;  /* 0x000080000000791a */ /* 0x000fe80000000000 */
[----:B------:R-:W-:Y:S01]  /*20a0*/  UIMAD UR42, UR27, UR17, URZ ;  /* 0x000000111b2a72a4 */ /* 0x000fe2000f8e023f */
[----:B------:R-:W-:Y:S01]  /*20b0*/  BAR.SYNC.DEFER_BLOCKING 0x0 ;  /* 0x0000000000007b1d */ /* 0x000fe20000010000 */
[----:B------:R-:W-:Y:S01]  /*20c0*/  UIMAD.WIDE.U32 UR52, UR31, UR17, URZ ;  /* 0x000000111f3472a5 */ /* 0x000fe2000f8e003f */
[----:B------:R-:W-:Y:S01]  /*20d0*/  ISETP.GE.AND P0, PT, R176, 0x1, PT ;  /* 0x00000001b000780c */ /* 0x000fe20003f06270 */
[----:B------:R-:W-:Y:S04]  /*20e0*/  UIMAD UR42, UR43, UR31, UR42 ;  /* 0x0000001f2b2a72a4 */ /* 0x000fe8000f8e022a */
[----:B------:R-:W-:Y:S01]  /*20f0*/  UIADD3 UR42, UR53, UR42, URZ ;  /* 0x0000002a352a7290 */ /* 0x000fe2000fffe03f */
[----:B------:R-:W-:Y:S07]  /*2100*/  BSSY B2, `(.L_x_1651) ;  /* 0x000053c000027945 */ /* 0x000fee0003800000 */
[----:B--2---:R-:W-:-:S05]  /*2110*/  @!P0 BRA `(.L_x_1652) ;  /* 0x00004e9000008947 */ /* 0x004fca0003800000 */
[----:B------:R-:W-:Y:S01]  /*2120*/  UIMAD UR41, UR35, UR17, URZ ;  /* 0x00000011232972a4 */ /* 0x000fe2000f8e023f */
[----:B------:R-:W-:Y:S01]  /*2130*/  ISETP.NE.AND P0, PT, R152, RZ, PT ;  /* 0x000000ff9800720c */ /* 0x000fe20003f05270 */
[----:B------:R-:W-:Y:S02]  /*2140*/  UIMAD UR9, UR37, UR17, URZ ;  /* 0x00000011250972a4 */ /* 0x000fe4000f8e023f */
[----:B------:R-:W-:Y:S02]  /*2150*/  UIMAD UR8, UR17, -0x40, UR23 ;  /* 0xffffffc0110878a4 */ /* 0x000fe4000f8e0217 */
[----:B------:R-:W-:Y:S02]  /*2160*/  UIMAD.WIDE.U32 UR50, UR36, UR17, URZ ;  /* 0x00000011243272a5 */ /* 0x000fe4000f8e003f */
[----:B------:R-:W-:Y:S02]  /*2170*/  UIMAD.WIDE.U32 UR48, UR38, UR17, URZ ;  /* 0x00000011263072a5 */ /* 0x000fe4000f8e003f */
[----:B------:R-:W-:Y:S02]  /*2180*/  UIMAD UR41, UR43, UR36, UR41 ;  /* 0x000000242b2972a4 */ /* 0x000fe4000f8e0229 */
[----:B------:R-:W-:Y:S02]  /*2190*/  UIMAD UR9, UR43, UR38, UR9 ;  /* 0x000000262b0972a4 */ /* 0x000fe4000f8e0209 */
[----:B------:R-:W-:Y:S02]  /*21a0*/  UISETP.LT.AND UP0, UPT, UR8, 0x40, UPT ;  /* 0x000000400800788c */ /* 0x000fe4000bf01270 */
[----:B------:R-:W-:Y:S02]  /*21b0*/  UIADD3 UR41, UR51, UR41, URZ ;  /* 0x0000002933297290 */ /* 0x000fe4000fffe03f */
[----:B------:R-:W-:Y:S02]  /*21c0*/  UIADD3 UR9, UR49, UR9, URZ ;  /* 0x0000000931097290 */ /* 0x000fe4000fffe03f */
[----:B------:R-:W-:Y:S01]  /*21d0*/  USEL UR8, UR8, 0x40, UP0 ;  /* 0x0000004008087887 */ /* 0x000fe20008000000 */
[----:B------:R-:W-:-:S05]  /*21e0*/  @!P0 BRA `(.L_x_1653) ;  /* 0x0000299000008947 */ /* 0x000fca0003800000 */
[----:B------:R-:W-:Y:S01]  /*21f0*/  ISETP.GE.AND P2, PT, R93, UR8, PT ;  /* 0x000000085d007c0c */ /* 0x000fe2000bf46270 */
[----:B------:R-:W-:Y:S01]  /*2200*/  BSSY B0, `(.L_x_1654) ;  /* 0x000001b000007945 */ /* 0x000fe20003800000 */
[----:B------:R-:W-:Y:S01]  /*2210*/  CS2R R48, SRZ ;  /* 0x0000000000307805 */ /* 0x000fe2000001ff00 */
[----:B------:R-:W-:Y:S01]  /*2220*/  CS2R R44, SRZ ;  /* 0x00000000002c7805 */ /* 0x000fe2000001ff00 */
[----:B------:R-:W-:Y:S01]  /*2230*/  CS2R R38, SRZ ;  /* 0x0000000000267805 */ /* 0x000fe2000001ff00 */
[----:B------:R-:W-:Y:S01]  /*2240*/  CS2R R12, SRZ ;  /* 0x00000000000c7805 */ /* 0x000fe2000001ff00 */
[----:B------:R-:W-:Y:S07]  /*2250*/  CS2R R2, SRZ ;  /* 0x0000000000027805 */ /* 0x000fee000001ff00 */
[----:B------:R-:W-:-:S05]  /*2260*/  @P2 BRA `(.L_x_1655) ;  /* 0x0000014000002947 */ /* 0x000fca0003800000 */
[----:B------:R-:W-:Y:S01]  /*2270*/  IADD3 R0, P0, R104, UR50, RZ ;  /* 0x0000003268007c10 */ /* 0x000fe2000ff1e0ff */
[----:B------:R-:W-:Y:S01]  /*2280*/  CS2R R38, SRZ ;  /* 0x0000000000267805 */ /* 0x000fe2000001ff00 */
[----:B------:R-:W-:Y:S01]  /*2290*/  CS2R R44, SRZ ;  /* 0x00000000002c7805 */ /* 0x000fe2000001ff00 */
[----:B------:R-:W-:Y:S01]  /*22a0*/  CS2R R12, SRZ ;  /* 0x00000000000c7805 */ /* 0x000fe2000001ff00 */
[----:B------:R-:W-:Y:S02]  /*22b0*/  IADD3.X R3, R118, UR41, RZ, P0, !PT ;  /* 0x0000002976037c10 */ /* 0x000fe400087fe4ff */
[----:B------:R-:W-:Y:S04]  /*22c0*/  IADD3 R2, P0, R102, UR48, RZ ;  /* 0x0000003066027c10 */ /* 0x000fe8000ff1e0ff */
[----:B------:R-:W-:Y:S02]  /*22d0*/  IADD3.X R5, R117, UR9, RZ, P0, !PT ;  /* 0x0000000975057c10 */ /* 0x000fe400087fe4ff */
        /* <DEDUP_REMOVED lines=13> */
.L_x_1655:
[----:B------:R-:W-:Y:S05]  /*23b0*/  BSYNC B0 ;  /* 0x0000000000007941 */ /* 0x000fea0003800000 */
.L_x_1654:
[----:B------:R-:W-:Y:S01]  /*23c0*/  ISETP.GE.AND P3, PT, R158, UR8, PT ;  /* 0x000000089e007c0c */ /* 0x000fe2000bf66270 */
        /* <DEDUP_REMOVED lines=19> */
[----:B------:R-:W-:Y:S01]  /*2500*/  IMAD.U32 R4, RZ, RZ, UR50 ;  /* 0x00000032ff047e24 */ /* 0x000fe2000f8e00ff */
[----:B------:R-:W-:Y:S01]  /*2510*/  CS2R R46, SRZ ;  /* 0x00000000002e7805 */ /* 0x000fe2000001ff00 */
[----:B------:R-:W-:Y:S01]  /*2520*/  CS2R R14, SRZ ;  /* 0x00000000000e7805 */ /* 0x000fe2000001ff00 */
[----:B------:R-:W-:Y:S01]  /*2530*/  CS2R R48, SRZ ;  /* 0x0000000000307805 */ /* 0x000fe2000001ff00 */
[----:B------:R-:W-:Y:S01]  /*2540*/  CS2R R16, SRZ ;  /* 0x0000000000107805 */ /* 0x000fe2000001ff00 */
[----:B------:R-:W-:Y:S01]  /*2550*/  IADD3 R0, P1, P0, R104, UR39, R4 ;  /* 0x0000002768007c10 */ /* 0x000fe2000f83e004 */
[----:B------:R-:W-:Y:S02]  /*2560*/  IMAD.U32 R4, RZ, RZ, UR48 ;  /* 0x00000030ff047e24 */ /* 0x000fe4000f8e00ff */
[----:B------:R-:W-:Y:S01]  /*2570*/  IMAD.U32 R5, RZ, RZ, UR51 ;  /* 0x00000033ff057e24 */ /* 0x000fe2000f8e00ff */
[----:B------:R-:W-:Y:S01]  /*2580*/  IADD3.X R6, R118, UR41, R164, P1, P0 ;  /* 0x0000002976067c10 */ /* 0x000fe20008fe04a4 */
[----:B------:R-:W-:Y:S01]  /*2590*/  IMAD.U32 R5, RZ, RZ, UR49 ;  /* 0x00000031ff057e24 */ /* 0x000fe2000f8e00ff */
        /* <DEDUP_REMOVED lines=14> */
.L_x_1657:
[----:B------:R-:W-:Y:S05]  /*2680*/  BSYNC B0 ;  /* 0x0000000000007941 */ /* 0x000fea0003800000 */
.L_x_1656:
[----:B------:R-:W-:Y:S01]  /*2690*/  ISETP.GE.AND P6, PT, R157, UR8, PT ;  /* 0x000000089d007c0c */ /* 0x000fe2000bfc6270 */
        /* <DEDUP_REMOVED lines=43> */
.L_x_1659:
[----:B------:R-:W-:Y:S05]  /*2950*/  BSYNC B0 ;  /* 0x0000000000007941 */ /* 0x000fea0003800000 */
.L_x_1658:
        /* <DEDUP_REMOVED lines=18> */
[----:B------:R-:W-:Y:S01]  /*2a80*/  IMAD.U32 R4, RZ, RZ, UR50 ;  /* 0x00000032ff047e24 */ /* 0x000fe2000f8e00ff */
[----:B------:R-:W-:Y:S01]  /*2a90*/  CS2R R54, SRZ ;  /* 0x0000000000367805 */ /* 0x000fe2000001ff00 */
[----:B------:R-:W-:Y:S01]  /*2aa0*/  IMAD.U32 R5, RZ, RZ, UR51 ;  /* 0x00000033ff057e24 */ /* 0x000fe2000f8e00ff */
[----:B------:R-:W-:Y:S01]  /*2ab0*/  CS2R R22, SRZ ;  /* 0x0000000000167805 */ /* 0x000fe2000001ff00 */
[----:B------:R-:W-:Y:S01]  /*2ac0*/  IMAD.U32 R5, RZ, RZ, UR41 ;  /* 0x00000029ff057e24 */ /* 0x000fe2000f8e00ff */
[----:B------:R-:W-:Y:S01]  /*2ad0*/  IADD3 R0, P1, P0, R104, UR46, R4 ;  /* 0x0000002e68007c10 */ /* 0x000fe2000f83e004 */
[----:B------:R-:W-:Y:S01]  /*2ae0*/  IMAD.U32 R4, RZ, RZ, UR48 ;  /* 0x00000030ff047e24 */ /* 0x000fe2000f8e00ff */
[----:B------:R-:W-:Y:S01]  /*2af0*/  CS2R R56, SRZ ;  /* 0x0000000000387805 */ /* 0x000fe2000001ff00 */
[----:B------:R-:W-:Y:S01]  /*2b00*/  CS2R R24, SRZ ;  /* 0x0000000000187805 */ /* 0x000fe2000001ff00 */
[----:B------:R-:W-:Y:S01]  /*2b10*/  IADD3.X R9, R118, UR7, R5, P1, P0 ;  /* 0x0000000776097c10 */ /* 0x000fe20008fe0405 */
[----:B------:R-:W-:Y:S01]  /*2b20*/  IMAD.U32 R5, RZ, RZ, UR49 ;  /* 0x00000031ff057e24 */ /* 0x000fe2000f8e00ff */
[----:B------:R-:W-:Y:S01]  /*2b30*/  IADD3 R5, P1, P0, R102, UR44, R4 ;  /* 0x0000002c66057c10 */ /* 0x000fe2000f83e004 */
[----:B------:R-:W-:Y:S05]  /*2b40*/  IMAD.U32 R6, RZ, RZ, UR9 ;  /* 0x00000009ff067e24 */ /* 0x000fea000f8e00ff */
        /* <DEDUP_REMOVED lines=13> */
.L_x_1661:
[----:B------:R-:W-:Y:S05]  /*2c20*/  BSYNC B0 ;  /* 0x0000000000007941 */ /* 0x000fea0003800000 */
.L_x_1660:
        /* <DEDUP_REMOVED lines=14> */
[----:B------:R-:W-:Y:S01]  /*2d10*/  IADD3 R65, P0, R134, UR52, RZ ;  /* 0x0000003486417c10 */ /* 0x000fe2000ff1e0ff */
[----:B------:R-:W-:Y:S03]  /*2d20*/  BSSY B0, `(.L_x_1664) ;  /* 0x000003b000007945 */ /* 0x000fe60003800000 */
[----:B------:R-:W-:Y:S01]  /*2d30*/  IADD3.X R68, R130, UR42, RZ, P0, !PT ;  /* 0x0000002a82447c10 */ /* 0x000fe200087fe4ff */
        /* <DEDUP_REMOVED lines=57> */
.L_x_1665:
[----:B------:R-:W-:Y:S05]  /*30d0*/  BSYNC B0 ;  /* 0x0000000000007941 */ /* 0x000fea0003800000 */
.L_x_1664:
        /* <DEDUP_REMOVED lines=59> */
.L_x_1663:
[----:B------:R-:W-:Y:S05]  /*3490*/  BSYNC B1 ;  /* 0x0000000000017941 */ /* 0x000fea0003800000 */
.L_x_1662:
[----:B------:R-:W-:Y:S01]  /*34a0*/  BSSY B1, `(.L_x_1666) ;  /* 0x000007a000017945 */ /* 0x000fe20003800000 */
[----:B------:R-:W-:-:S05]  /*34b0*/  @P3 BRA `(.L_x_1667) ;  /* 0x0000078000003947 */ /* 0x000fca0003800000 */
[----:B------:R-:W-:Y:S01]  /*34c0*/  IADD3 R40, P1, P0, R124, UR52, R32 ;  /* 0x000000347c287c10 */ /* 0x000fe2000f83e020 */
[----:B------:R-:W-:Y:S03]  /*34d0*/  BSSY B0, `(.L_x_1668) ;  /* 0x000003b000007945 */ /* 0x000fe60003800000 */
[----:B-1----:R-:W-:Y:S01]  /*34e0*/  IADD3.X R42, R132, UR42, R33, P1, P0 ;  /* 0x0000002a842a7c10 */ /* 0x002fe20008fe0421 */
        /* <DEDUP_REMOVED lines=57> */
.L_x_1669:
[----:B------:R-:W-:Y:S05]  /*3880*/  BSYNC B0 ;  /* 0x0000000000007941 */ /* 0x000fea0003800000 */
.L_x_1668:
        /* <DEDUP_REMOVED lines=59> */
.L_x_1667:
[----:B------:R-:W-:Y:S05]  /*3c40*/  BSYNC B1 ;  /* 0x0000000000017941 */ /* 0x000fea0003800000 */
.L_x_1666:
        /* <DEDUP_REMOVED lines=62> */
.L_x_1673:
[----:B------:R-:W-:Y:S05]  /*4030*/  BSYNC B0 ;  /* 0x0000000000007941 */ /* 0x000fea0003800000 */
.L_x_1672:
        /* <DEDUP_REMOVED lines=59> */
.L_x_1671:
[----:B------:R-:W-:Y:S05]  /*43f0*/  BSYNC B1 ;  /* 0x0000000000017941 */ /* 0x000fea0003800000 */
.L_x_1670:
[----:B------:R-:W-:-:S05]  /*4400*/  @P4 BRA `(.L_x_1674) ;  /* 0x000030b000004947 */ /* 0x000fca0003800000 */
[----:B-1----:R-:W-:Y:S01]  /*4410*/  IADD3 R26, P1, P0, R149, UR52, R32 ;  /* 0x00000034951a7c10 */ /* 0x002fe2000f83e020 */
[----:B------:R-:W-:Y:S03]  /*4420*/  BSSY B0, `(.L_x_1675) ;  /* 0x000003a000007945 */ /* 0x000fe60003800000 */
[----:B------:R-:W-:Y:S01]  /*4430*/  IADD3.X R27, R146, UR42, R33, P1, P0 ;  /* 0x0000002a921b7c10 */ /* 0x000fe20008fe0421 */
        /* <DEDUP_REMOVED lines=56> */
.L_x_1676:
[----:B------:R-:W-:Y:S05]  /*47c0*/  BSYNC B0 ;  /* 0x0000000000007941 */ /* 0x000fea0003800000 */
.L_x_1675:
        /* <DEDUP_REMOVED lines=59> */
.L_x_1653:
[----:B------:R-:W-:Y:S01]  /*4b80*/  ISETP.GE.AND P0, PT, R156, UR8, PT ;  /* 0x000000089c007c0c */ /* 0x000fe2000bf06270 */
[----:B------:R-:W-:Y:S01]  /*4b90*/  CS2R R18, SRZ ;  /* 0x0000000000127805 */ /* 0x000fe2000001ff00 */
[----:B------:R-:W-:Y:S01]  /*4ba0*/  CS2R R16, SRZ ;  /* 0x0000000000107805 */ /* 0x000fe2000001ff00 */
[----:B------:R-:W-:Y:S01]  /*4bb0*/  CS2R R62, SRZ ;  /* 0x00000000003e7805 */ /* 0x000fe2000001ff00 */
[----:B------:R-:W-:Y:S01]  /*4bc0*/  ISETP.GE.OR P4, PT, R32, c[0x0][0x27c], P0 ;  /* 0x00009f0020007a0c */ /* 0x000fe20000786670 */
[----:B------:R-:W-:Y:S01]  /*4bd0*/  IMAD.U32 R4, RZ, RZ, UR50 ;  /* 0x00000032ff047e24 */ /* 0x000fe2000f8e00ff */
[----:B------:R-:W-:Y:S01]  /*4be0*/  CS2R R60, SRZ ;  /* 0x00000000003c7805 */ /* 0x000fe2000001ff00 */
[----:B------:R-:W-:Y:S01]  /*4bf0*/  IMAD.U32 R0, RZ, RZ, UR41 ;  /* 0x00000029ff007e24 */ /* 0x000fe2000f8e00ff */
        /* <DEDUP_REMOVED lines=9> */
[----:B------:R-:W-:Y:S01]  /*4c90*/  @!P4 IADD3 R11, P1, P0, R100, UR46, R4 ;  /* 0x0000002e640bcc10 */ /* 0x000fe2000f83e004 */
[----:B------:R-:W-:Y:S01]  /*4ca0*/  IMAD.U32 R2, RZ, RZ, UR48 ;  /* 0x00000030ff027e24 */ /* 0x000fe2000f8e00ff */
[----:B------:R-:W-:Y:S01]  /*4cb0*/  CS2R R40, SRZ ;  /* 0x0000000000287805 */ /* 0x000fe2000001ff00 */
[----:B------:R-:W-:Y:S01]  /*4cc0*/  IMAD.U32 R5, RZ, RZ, UR51 ;  /* 0x00000033ff057e24 */ /* 0x000fe2000f8e00ff */
[----:B------:R-:W-:Y:S01]  /*4cd0*/  @!P4 IADD3.X R12, R116, UR7, R0, P1, P0 ;  /* 0x00000007740ccc10 */ /* 0x000fe20008fe0400 */
[----:B------:R-:W-:Y:S01]  /*4ce0*/  IMAD.U32 R0, RZ, RZ, UR9 ;  /* 0x00000009ff007e24 */ /* 0x000fe2000f8e00ff */
[----:B------:R-:W-:Y:S01]  /*4cf0*/  @!P4 IADD3 R13, P1, P0, R98, UR44, R2 ;  /* 0x0000002c620dcc10 */ /* 0x000fe2000f83e002 */
[----:B------:R-:W-:Y:S01]  /*4d00*/  IMAD.U32 R3, RZ, RZ, UR49 ;  /* 0x00000031ff037e24 */ /* 0x000fe2000f8e00ff */
[----:B------:R-:W-:Y:S02]  /*4d10*/  BSSY B0, `(.L_x_1677) ;  /* 0x00000cd000007945 */ /* 0x000fe40003800000 */
[C---:B------:R-:W-:Y:S02]  /*4d20*/  @!P4 IADD3.X R14, R115.reuse, UR34, R0, P1, P0 ;  /* 0x00000022730ecc10 */ /* 0x040fe40008fe0400 */
[----:B------:R-:W-:Y:S04]  /*4d30*/  ISETP.GE.AND P0, PT, R158, UR8, PT ;  /* 0x000000089e007c0c */ /* 0x000fe8000bf06270 */
[----:B------:R-:W-:Y:S11]  /*4d40*/  ISETP.GE.OR P3, PT, R32, c[0x0][0x27c], P0 ;  /* 0x00009f0020007a0c */ /* 0x000ff60000766670 */
[----:B------:R-:W-:Y:S02]  /*4d50*/  @!UPT UIADD3 URZ, URZ, URZ, URZ ;  /* 0x0000003f3f3ff290 */ /* 0x000fe4000fffe03f */
[----:B------:R-:W-:Y:S04]  /*4d60*/  @!P3 IADD3 R0, P1, P0, R100, UR39, R4 ;  /* 0x000000276400bc10 */ /* 0x000fe8000f83e004 */
[----:B------:R-:W-:Y:S02]  /*4d70*/  @!P3 IADD3.X R5, R116, UR41, R164, P1, P0 ;  /* 0x000000297405bc10 */ /* 0x000fe40008fe04a4 */
[----:B------:R-:W-:Y:S04]  /*4d80*/  @!P3 IADD3 R3, P1, P0, R98, UR40, R2 ;  /* 0x000000286203bc10 */ /* 0x000fe8000f83e002 */
[----:B------:R-:W-:Y:S02]  /*4d90*/  @!P3 IADD3.X R6, R115, UR9, R162, P1, P0 ;  /* 0x000000097306bc10 */ /* 0x000fe40008fe04a2 */
[----:B------:R-:W-:Y:S04]  /*4da0*/  ISETP.GE.AND P0, PT, R157, UR8, PT ;  /* 0x000000089d007c0c */ /* 0x000fe8000bf06270 */
        /* <DEDUP_REMOVED lines=23> */
[----:B------:R-:W-:Y:S04]  /*4f20*/  ISETP.GE.AND P0, PT, R93, UR8, PT ;  /* 0x000000085d007c0c */ /* 0x000fe8000bf06270 */
[----:B------:R-:W-:Y:S01]  /*4f30*/  ISETP.GE.OR P0, PT, R32, c[0x0][0x27c], P0 ;  /* 0x00009f0020007a0c */ /* 0x000fe20000706670 */
[----:B------:R-:W4:Y:S08]  /*4f40*/  @!P4 LDG.E.128 R68, [R10.64] ;  /* 0x0000001c0a44c981 */ /* 0x000f30000c1e1d00 */
[----:B------:R-:W4:Y:S01]  /*4f50*/  @!P4 LDG.E.128 R24, [R12.64] ;  /* 0x0000001c0c18c981 */ /* 0x000f22000c1e1d00 */
[----:B---3--:R-:W-:Y:S03]  /*4f60*/  CS2R R6, SRZ ;  /* 0x0000000000067805 */ /* 0x008fe6000001ff00 */
[----:B------:R-:W-:Y:S04]  /*4f70*/  @!P0 IADD3 R0, P1, R100, UR50, RZ ;  /* 0x0000003264008c10 */ /* 0x000fe8000ff3e0ff */
[----:B------:R-:W-:Y:S02]  /*4f80*/  @!P0 IADD3.X R2, R116, UR41, RZ, P1, !PT ;  /* 0x0000002974028c10 */ /* 0x000fe40008ffe4ff */
[C---:B------:R-:W-:Y:S04]  /*4f90*/  @!P0 LEA R14, P1, R0.reuse, c[0x0][0x270], 0x1 ;  /* 0x00009c00000e8a11 */ /* 0x040fe800078208ff */
[----:B------:R-:W-:Y:S02]  /*4fa0*/  @!P0 LEA.HI.X R15, R0, c[0x0][0x274], R2, 0x1, P1 ;  /* 0x00009d00000f8a11 */ /* 0x000fe400008f0c02 */
[----:B------:R-:W-:Y:S03]  /*4fb0*/  @!P0 IADD3 R0, P1, R98, UR48, RZ ;  /* 0x0000003062008c10 */ /* 0x000fe6000ff3e0ff */
[----:B------:R1:W5:Y:S01]  /*4fc0*/  @!P0 LDG.E.128 R40, [R14.64] ;  /* 0x0000001c0e288981 */ /* 0x000362000c1e1d00 */
[----:B------:R-:W-:Y:S02]  /*4fd0*/  @!P0 IADD3.X R3, R115, UR9, RZ, P1, !PT ;  /* 0x0000000973038c10 */ /* 0x000fe40008ffe4ff */
[C---:B------:R-:W-:Y:S04]  /*4fe0*/  @!P0 LEA R2, P1, R0.reuse, c[0x0][0x288], 0x1 ;  /* 0x0000a20000028a11 */ /* 0x040fe800078208ff */
[----:B------:R-:W-:Y:S02]  /*4ff0*/  @!P0 LEA.HI.X R3, R0, c[0x0][0x28c], R3, 0x1, P1 ;  /* 0x0000a30000038a11 */ /* 0x000fe400008f0c03 */
[----:B------:R-:W-:Y:S03]  /*5000*/  ISETP.GE.OR P1, PT, R93, UR8, P5 ;  /* 0x000000085d007c0c */ /* 0x000fe6000af26670 */
        /* <DEDUP_REMOVED lines=40> */
[----:B------:R-:W-:Y:S01]  /*5290*/  IADD3 R0, P1, R166, UR52, RZ ;  /* 0x00000034a6007c10 */ /* 0x000fe2000ff3e0ff */
[----:B------:R-:W1:Y:S01]  /*52a0*/  LDS.128 R56, [R139+0x4100] ;  /* 0x004100008b387984 */ /* 0x000e620000000c00 */
[----:B------:R-:W-:Y:S01]  /*52b0*/  @!P0 SHF.R.U32.HI R9, RZ, 0x10, R5 ;  /* 0x00000010ff098819 */ /* 0x000fe20000011605 */
[----:B------:R-:W-:Y:S01]  /*52c0*/  IMAD.MOV.U32 R50, RZ, RZ, R42 ;  /* 0x000000ffff327224 */ /* 0x000fe200078e002a */
[----:B------:R-:W-:Y:S02]  /*52d0*/  IADD3.X R2, R133, UR42, RZ, P1, !PT ;  /* 0x0000002a85027c10 */ /* 0x000fe40008ffe4ff */
[----:B------:R-:W-:Y:S02]  /*52e0*/  IADD3 R3, P2, P1, R88, R0, R110 ;  /* 0x0000000058037210 */ /* 0x000fe4000795e06e */
[--C-:B------:R-:W-:Y:S01]  /*52f0*/  @!P0 SHF.R.U64 R10, R6, 0x10, R7.reuse ;  /* 0x00000010060a8819 */ /* 0x100fe20000001207 */
[----:B------:R-:W2:Y:S01]  /*5300*/  LDS.128 R12, [R144+0x4100] ;  /* 0x00410000900c7984 */ /* 0x000ea20000000c00 */
[C---:B------:R-:W-:Y:S02]  /*5310*/  IADD3.X R8, R91.reuse, R2, R120, P2, P1 ;  /* 0x000000025b087210 */ /* 0x040fe400017e2478 */
[----:B------:R-:W-:Y:S02]  /*5320*/  ISETP.GE.AND P1, PT, R92, c[0x0][0x1d4], PT ;  /* 0x000075005c007a0c */ /* 0x000fe40003f26270 */
[----:B------:R-:W-:Y:S02]  /*5330*/  MOV R11, R7 ;  /* 0x00000007000b7202 */ /* 0x000fe40000000f00 */
[----:B------:R-:W-:Y:S02]  /*5340*/  @!P0 SHF.R.U32.HI R30, RZ, 0x10, R7 ;  /* 0x00000010ff1e8819 */ /* 0x000fe40000011607 */
[--C-:B------:R-:W-:Y:S02]  /*5350*/  @!P0 SHF.R.U64 R48, R40, 0x10, R41.reuse ;  /* 0x0000001028308819 */ /* 0x100fe40000001229 */
[----:B------:R-:W-:Y:S02]  /*5360*/  @!P0 SHF.R.U32.HI R47, RZ, 0x10, R41 ;  /* 0x00000010ff2f8819 */ /* 0x000fe40000011629 */
[--C-:B------:R-:W-:Y:S02]  /*5370*/  @!P0 SHF.R.U64 R49, R42, 0x10, R43.reuse ;  /* 0x000000102a318819 */ /* 0x100fe4000000122b */
[----:B------:R-:W-:Y:S02]  /*5380*/  MOV R51, R43 ;  /* 0x0000002b00337202 */ /* 0x000fe40000000f00 */
[----:B------:R-:W-:Y:S01]  /*5390*/  @!P1 IADD3 R0, P3, P2, R88, R0, R92 ;  /* 0x0000000058009210 */ /* 0x000fe20007a7e05c */
[----:B------:R-:W-:Y:S01]  /*53a0*/  @!P0 HADD2.F32 R49, -RZ, R49.H0_H0 ;  /* 0x20000031ff318230 */ /* 0x000fe20000004100 */
[----:B------:R-:W-:Y:S01]  /*53b0*/  @!P0 SHF.R.U32.HI R52, RZ, 0x10, R43 ;  /* 0x00000010ff348819 */ /* 0x000fe2000001162b */
[----:B------:R-:W-:Y:S01]  /*53c0*/  @!P0 HADD2.F32 R43, -RZ, R45.H0_H0 ;  /* 0x2000002dff2b8230 */ /* 0x000fe20000004100 */
[----:B------:R-:W-:Y:S02]  /*53d0*/  @!P1 IADD3.X R2, R91, R2, R119, P3, P2 ;  /* 0x000000025b029210 */ /* 0x000fe40001fe4477 */
[C---:B------:R-:W-:Y:S01]  /*53e0*/  LEA R80, P2, R3.reuse, c[0x0][0x1c8], 0x1 ;  /* 0x0000720003507a11 */ /* 0x040fe200078408ff */
[----:B------:R-:W-:Y:S03]  /*53f0*/  @!P0 HADD2.F32 R52, -RZ, R52.H0_H0 ;  /* 0x20000034ff348230 */ /* 0x000fe60000004100 */
[----:B------:R-:W-:Y:S01]  /*5400*/  LEA.HI.X R81, R3, c[0x0][0x1cc], R8, 0x1, P2 ;  /* 0x0000730003517a11 */ /* 0x000fe200010f0c08 */
[--C-:B------:R-:W-:Y:S01]  /*5410*/  IMAD.MOV.U32 R3, RZ, RZ, R5.reuse ;  /* 0x000000ffff037224 */ /* 0x100fe200078e0005 */
[----:B------:R-:W-:Y:S02]  /*5420*/  @!P1 LEA R78, P2, R0, c[0x0][0x1c8], 0x1 ;  /* 0x00007200004e9a11 */ /* 0x000fe400078408ff */
[----:B------:R-:W-:Y:S01]  /*5430*/  @!P0 SHF.R.U64 R5, R4, 0x10, R5 ;  /* 0x0000001004058819 */ /* 0x000fe20000001205 */
[----:B-1----:R-:W-:Y:S01]  /*5440*/  @!P0 IMAD.MOV.U32 R46, RZ, RZ, R56 ;  /* 0x000000ffff2e8224 */ /* 0x002fe200078e0038 */
[----:B------:R-:W-:Y:S01]  /*5450*/  @!P1 LEA.HI.X R79, R0, c[0x0][0x1cc], R2, 0x1, P2 ;  /* 0x00007300004f9a11 */ /* 0x000fe200010f0c02 */
[----:B------:R-:W-:Y:S01]  /*5460*/  @!P0 IMAD.MOV.U32 R44, RZ, RZ, R57 ;  /* 0x000000ffff2c8224 */ /* 0x000fe200078e0039 */
[----:B------:R-:W-:Y:S01]  /*5470*/  MOV R0, R4 ;  /* 0x0000000400007202 */ /* 0x000fe20000000f00 */
[----:B------:R-:W-:Y:S01]  /*5480*/  @!P0 HADD2.F32 R3, -RZ, R3.H0_H0 ;  /* 0x20000003ff038230 */ /* 0x000fe20000004100 */
[----:B------:R-:W-:Y:S01]  /*5490*/  MOV R4, R40 ;  /* 0x0000002800047202 */ /* 0x000fe20000000f00 */
[----:B------:R-:W-:Y:S01]  /*54a0*/  @!P0 HADD2.F32 R40, -RZ, R46.H0_H0 ;  /* 0x2000002eff288230 */ /* 0x000fe20000004100 */
[----:B--2---:R-:W-:Y:S01]  /*54b0*/  @!P0 MOV R8, R12 ;  /* 0x0000000c00088202 */ /* 0x004fe20000000f00 */
[----:B------:R-:W-:Y:S01]  /*54c0*/  @!P0 HADD2.F32 R0, -RZ, R0.H0_H0 ;  /* 0x20000000ff008230 */ /* 0x000fe20000004100 */
[----:B------:R-:W-:Y:S01]  /*54d0*/  @!P0 MOV R7, R13 ;  /* 0x0000000d00078202 */ /* 0x000fe20000000f00 */
[----:B------:R-:W-:Y:S02]  /*54e0*/  @!P0 HADD2.F32 R41, -RZ, R4.H0_H0 ;  /* 0x20000004ff298230 */ /* 0x000fe40000004100 */
[----:B------:R-:W-:Y:S01]  /*54f0*/  @!P0 HADD2.F32 R2, -RZ, R8.H0_H0 ;  /* 0x20000008ff028230 */ /* 0x000fe20000004100 */
[-C--:B------:R-:W-:Y:S01]  /*5500*/  @!P0 FMUL.FTZ R76, R40, R0.reuse ;  /* 0x00000000284c8220 */ /* 0x080fe20000410000 */
[--C-:B------:R-:W-:Y:S02]  /*5510*/  @!P0 HADD2.F32 R42, -RZ, R44.reuse.H0_H0 ;  /* 0x2000002cff2a8230 */ /* 0x100fe40000004100 */
        /* <DEDUP_REMOVED lines=12> */
[----:B------:R-:W-:Y:S01]  /*55e0*/  @!P0 HADD2.F32 R5, -RZ, R5.H0_H0 ;  /* 0x20000005ff058230 */ /* 0x000fe20000004100 */
[----:B------:R-:W-:Y:S01]  /*55f0*/  @!P0 IMAD.MOV.U32 R46, RZ, RZ, R58 ;  /* 0x000000ffff2e8224 */ /* 0x000fe200078e003a */
[----:B------:R-:W-:Y:S01]  /*5600*/  @!P0 HADD2.F32 R8, -RZ, R8.H1_H1 ;  /* 0x30000008ff088230 */ /* 0x000fe20000004100 */
[----:B------:R-:W-:Y:S01]  /*5610*/  @!P0 FMUL.FTZ R3, R4, R3 ;  /* 0x0000000304038220 */ /* 0x000fe20000410000 */
[----:B------:R-:W-:Y:S01]  /*5620*/  @!P0 HADD2.F32 R41, -RZ, R48.H0_H0 ;  /* 0x20000030ff298230 */ /* 0x000fe20000004100 */
        /* <DEDUP_REMOVED lines=40> */
[C---:B------:R-:W-:Y:S02]  /*58b0*/  @!P0 FFMA.FTZ R76, R10.reuse, R52, -R76 ;  /* 0x000000340a4c8223 */ /* 0x040fe4000001084c */
[C---:B------:R-:W-:Y:S02]  /*58c0*/  @!P0 FFMA.FTZ R77, R11.reuse, R50, -R8 ;  /* 0x000000320b4d8223 */ /* 0x040fe40000010808 */
        /* <DEDUP_REMOVED lines=17> */
.L_x_1678:
[----:B-1----:R-:W-:Y:S05]  /*59e0*/  BSYNC B0 ;  /* 0x0000000000007941 */ /* 0x002fea0003800000 */
.L_x_1677:
[----:B------:R-:W-:Y:S01]  /*59f0*/  ISETP.GE.OR P1, PT, R158, UR8, P5 ;  /* 0x000000089e007c0c */ /* 0x000fe2000af26670 */
[----:B------:R-:W-:Y:S01]  /*5a00*/  @!UPT UIADD3 URZ, URZ, URZ, URZ ;  /* 0x0000003f3f3ff290 */ /* 0x000fe2000fffe03f */
[----:B------:R-:W-:Y:S11]  /*5a10*/  BSSY B0, `(.L_x_1679) ;  /* 0x0000071000007945 */ /* 0x000ff60003800000 */
[----:B------:R-:W-:-:S05]  /*5a20*/  @P1 BRA `(.L_x_1680) ;  /* 0x000006f000001947 */ /* 0x000fca0003800000 */
[----:B------:R-:W-:Y:S01]  /*5a30*/  IADD3 R0, P1, R172, UR52, RZ ;  /* 0x00000034ac007c10 */ /* 0x000fe2000ff3e0ff */
[----:B------:R-:W1:Y:S01]  /*5a40*/  LDS.128 R48, [R138+0x4100] ;  /* 0x004100008a307984 */ /* 0x000e620000000c00 */
[--C-:B------:R-:W-:Y:S01]  /*5a50*/  @!P0 SHF.R.U32.HI R8, RZ, 0x10, R17.reuse ;  /* 0x00000010ff088819 */ /* 0x100fe20000011611 */
[----:B------:R-:W-:Y:S01]  /*5a60*/  @!P0 HADD2.F32 R44, -RZ, R54.H0_H0 ;  /* 0x20000036ff2c8230 */ /* 0x000fe20000004100 */
[----:B------:R-:W-:Y:S02]  /*5a70*/  IADD3.X R2, R148, UR42, RZ, P1, !PT ;  /* 0x0000002a94027c10 */ /* 0x000fe40008ffe4ff */
[----:B------:R-:W-:Y:S02]  /*5a80*/  IADD3 R3, P2, P1, R88, R0, R110 ;  /* 0x0000000058037210 */ /* 0x000fe4000795e06e */
[----:B-----5:R-:W-:Y:S01]  /*5a90*/  @!P0 SHF.R.U64 R5, R16, 0x10, R17 ;  /* 0x0000001010058819 */ /* 0x020fe20000001211 */
[----:B------:R-:W2:Y:S01]  /*5aa0*/  LDS.128 R12, [R143+0x4100] ;  /* 0x004100008f0c7984 */ /* 0x000ea20000000c00 */
[C---:B------:R-:W-:Y:S01]  /*5ab0*/  IADD3.X R4, R91.reuse, R2, R120, P2, P1 ;  /* 0x000000025b047210 */ /* 0x040fe200017e2478 */
        /* <DEDUP_REMOVED lines=16> */
[C---:B------:R-:W-:Y:S01]  /*5bc0*/  @!P1 LEA R56, P2, R0.reuse, c[0x0][0x1c8], 0x1 ;  /* 0x0000720000389a11 */ /* 0x040fe200078408ff */
[----:B-1----:R-:W-:Y:S01]  /*5bd0*/  @!P0 IMAD.MOV.U32 R17, RZ, RZ, R49 ;  /* 0x000000ffff118224 */ /* 0x002fe200078e0031 */
[----:B------:R-:W-:Y:S02]  /*5be0*/  @!P0 MOV R40, R48 ;  /* 0x0000003000288202 */ /* 0x000fe40000000f00 */
[----:B------:R-:W-:Y:S01]  /*5bf0*/  @!P1 LEA.HI.X R57, R0, c[0x0][0x1cc], R2, 0x1, P2 ;  /* 0x0000730000399a11 */ /* 0x000fe200010f0c02 */
[----:B------:R-:W-:Y:S02]  /*5c00*/  @!P0 HADD2.F32 R0, -RZ, R34.H0_H0 ;  /* 0x20000022ff008230 */ /* 0x000fe40000004100 */
[----:B------:R-:W-:Y:S01]  /*5c10*/  @!P0 HADD2.F32 R11, -RZ, R40.H0_H0 ;  /* 0x20000028ff0b8230 */ /* 0x000fe20000004100 */
[----:B--2---:R-:W-:Y:S01]  /*5c20*/  @!P0 MOV R7, R12 ;  /* 0x0000000c00078202 */ /* 0x004fe20000000f00 */
[----:B------:R-:W-:Y:S01]  /*5c30*/  @!P0 HADD2.F32 R18, -RZ, R17.H0_H0 ;  /* 0x20000011ff128230 */ /* 0x000fe20000004100 */
[----:B------:R-:W-:Y:S02]  /*5c40*/  @!P0 MOV R6, R13 ;  /* 0x0000000d00068202 */ /* 0x000fe40000000f00 */
[CC--:B------:R-:W-:Y:S01]  /*5c50*/  @!P0 FMUL.FTZ R34, R11.reuse, R0.reuse ;  /* 0x000000000b228220 */ /* 0x0c0fe20000410000 */
[--C-:B------:R-:W-:Y:S01]  /*5c60*/  @!P0 HADD2.F32 R2, -RZ, R7.reuse.H0_H0 ;  /* 0x20000007ff028230 */ /* 0x100fe20000004100 */
[----:B------:R-:W-:Y:S01]  /*5c70*/  @!P0 FMUL.FTZ R30, R18, R3 ;  /* 0x00000003121e8220 */ /* 0x000fe20000410000 */
[--C-:B------:R-:W-:Y:S02]  /*5c80*/  @!P0 HADD2.F32 R4, -RZ, R6.reuse.H0_H0 ;  /* 0x20000006ff048230 */ /* 0x100fe40000004100 */
[----:B------:R-:W-:Y:S01]  /*5c90*/  @!P0 HADD2.F32 R6, -RZ, R6.H1_H1 ;  /* 0x30000006ff068230 */ /* 0x000fe20000004100 */
[C---:B------:R-:W-:Y:S01]  /*5ca0*/  @!P0 FMUL.FTZ R0, R2.reuse, R0 ;  /* 0x0000000002008220 */ /* 0x040fe20000410000 */
[----:B------:R-:W-:Y:S01]  /*5cb0*/  @!P0 HADD2.F32 R7, -RZ, R7.H1_H1 ;  /* 0x30000007ff078230 */ /* 0x000fe20000004100 */
        /* <DEDUP_REMOVED lines=70> */
.L_x_1680:
[----:B------:R-:W-:Y:S05]  /*6120*/  BSYNC B0 ;  /* 0x0000000000007941 */ /* 0x000fea0003800000 */
.L_x_1679:
[----:B------:R-:W-:Y:S01]  /*6130*/  ISETP.GE.OR P1, PT, R157, UR8, P5 ;  /* 0x000000089d007c0c */ /* 0x000fe2000af26670 */
[----:B------:R-:W-:Y:S01]  /*6140*/  @!UPT UIADD3 URZ, URZ, URZ, URZ ;  /* 0x0000003f3f3ff290 */ /* 0x000fe2000fffe03f */
[----:B------:R-:W-:Y:S11]  /*6150*/  BSSY B0, `(.L_x_1681) ;  /* 0x0000071000007945 */ /* 0x000ff60003800000 */
[----:B------:R-:W-:-:S05]  /*6160*/  @P1 BRA `(.L_x_1682) ;  /* 0x000006f000001947 */ /* 0x000fca0003800000 */
[----:B------:R-:W-:Y:S01]  /*6170*/  IADD3 R0, P1, R170, UR52, RZ ;  /* 0x00000034aa007c10 */ /* 0x000fe2000ff3e0ff */
[----:B------:R-:W2:Y:S01]  /*6180*/  LDS.128 R44, [R137+0x4100] ;  /* 0x00410000892c7984 */ /* 0x000ea20000000c00 */
[----:B------:R-:W-:Y:S01]  /*6190*/  @!P0 SHF.R.U64 R10, R22, 0x10, R23 ;  /* 0x00000010160a8819 */ /* 0x000fe20000001217 */
[--C-:B------:R-:W-:Y:S01]  /*61a0*/  @!P0 HADD2.F32 R16, -RZ, R55.reuse.H0_H0 ;  /* 0x20000037ff108230 */ /* 0x100fe20000004100 */
[----:B------:R-:W-:Y:S01]  /*61b0*/  IADD3.X R2, R147, UR42, RZ, P1, !PT ;  /* 0x0000002a93027c10 */ /* 0x000fe20008ffe4ff */
[----:B------:R-:W-:Y:S01]  /*61c0*/  @!P0 HADD2.F32 R19, -RZ, R55.H1_H1 ;  /* 0x30000037ff138230 */ /* 0x000fe20000004100 */
[----:B------:R-:W-:Y:S02]  /*61d0*/  IADD3 R3, P2, P1, R88, R0, R110 ;  /* 0x0000000058037210 */ /* 0x000fe4000795e06e */
[--C-:B-----5:R-:W-:Y:S01]  /*61e0*/  @!P0 SHF.R.U32.HI R5, RZ, 0x10, R21.reuse ;  /* 0x00000010ff058819 */ /* 0x120fe20000011615 */
[----:B-1----:R-:W1:Y:S01]  /*61f0*/  LDS.128 R12, [R142+0x4100] ;  /* 0x004100008e0c7984 */ /* 0x002e620000000c00 */
[C---:B------:R-:W-:Y:S02]  /*6200*/  IADD3.X R4, R91.reuse, R2, R120, P2, P1 ;  /* 0x000000025b047210 */ /* 0x040fe400017e2478 */
        /* <DEDUP_REMOVED lines=16> */
[C---:B------:R-:W-:Y:S01]  /*6310*/  @!P1 LEA R50, P2, R0.reuse, c[0x0][0x1c8], 0x1 ;  /* 0x0000720000329a11 */ /* 0x040fe200078408ff */
[----:B--2---:R-:W-:Y:S01]  /*6320*/  @!P0 IMAD.MOV.U32 R17, RZ, RZ, R45 ;  /* 0x000000ffff118224 */ /* 0x004fe200078e002d */
[----:B------:R-:W-:Y:S02]  /*6330*/  @!P0 MOV R22, R44 ;  /* 0x0000002c00168202 */ /* 0x000fe40000000f00 */
[----:B------:R-:W-:Y:S01]  /*6340*/  @!P1 LEA.HI.X R51, R0, c[0x0][0x1cc], R2, 0x1, P2 ;  /* 0x0000730000339a11 */ /* 0x000fe200010f0c02 */
[----:B------:R-:W-:Y:S02]  /*6350*/  @!P0 HADD2.F32 R0, -RZ, R36.H0_H0 ;  /* 0x20000024ff008230 */ /* 0x000fe40000004100 */
[----:B------:R-:W-:Y:S01]  /*6360*/  @!P0 HADD2.F32 R11, -RZ, R22.H0_H0 ;  /* 0x20000016ff0b8230 */ /* 0x000fe20000004100 */
[----:B-1----:R-:W-:Y:S01]  /*6370*/  @!P0 MOV R7, R12 ;  /* 0x0000000c00078202 */ /* 0x002fe20000000f00 */
[----:B------:R-:W-:Y:S01]  /*6380*/  @!P0 HADD2.F32 R18, -RZ, R17.H0_H0 ;  /* 0x20000011ff128230 */ /* 0x000fe20000004100 */
[----:B------:R-:W-:Y:S02]  /*6390*/  @!P0 MOV R6, R13 ;  /* 0x0000000d00068202 */ /* 0x000fe40000000f00 */
[CC--:B------:R-:W-:Y:S01]  /*63a0*/  @!P0 FMUL.FTZ R35, R11.reuse, R0.reuse ;  /* 0x000000000b238220 */ /* 0x0c0fe20000410000 */
[----:B------:R-:W-:Y:S01]  /*63b0*/  @!P0 HADD2.F32 R36, -RZ, R72.H0_H0 ;  /* 0x20000048ff248230 */ /* 0x000fe20000004100 */
[----:B------:R-:W-:Y:S01]  /*63c0*/  @!P0 FMUL.FTZ R20, R18, R3 ;  /* 0x0000000312148220 */ /* 0x000fe20000410000 */
[--C-:B------:R-:W-:Y:S02]  /*63d0*/  @!P0 HADD2.F32 R2, -RZ, R7.reuse.H0_H0 ;  /* 0x20000007ff028230 */ /* 0x100fe40000004100 */
[--C-:B------:R-:W-:Y:S02]  /*63e0*/  @!P0 HADD2.F32 R4, -RZ, R6.reuse.H0_H0 ;  /* 0x20000006ff048230 */ /* 0x100fe40000004100 */
[----:B------:R-:W-:Y:S01]  /*63f0*/  @!P0 HADD2.F32 R6, -RZ, R6.H1_H1 ;  /* 0x30000006ff068230 */ /* 0x000fe20000004100 */
[C---:B------:R-:W-:Y:S01]  /*6400*/  @!P0 FMUL.FTZ R0, R2.reuse, R0 ;  /* 0x0000000002008220 */ /* 0x040fe20000410000 */
[----:B------:R-:W-:Y:S01]  /*6410*/  @!P0 HADD2.F32 R7, -RZ, R7.H1_H1 ;  /* 0x30000007ff078230 */ /* 0x000fe20000004100 */
        /* <DEDUP_REMOVED lines=68> */
.L_x_1682:
[----:B------:R-:W-:Y:S05]  /*6860*/  BSYNC B0 ;  /* 0x0000000000007941 */ /* 0x000fea0003800000 */
.L_x_1681:
[----:B-1----:R-:W-:Y:S04]  /*6870*/  IADD3 R53, P1, R168, UR52, RZ ;  /* 0x00000034a8357c10 */ /* 0x002fe8000ff3e0ff */
[----:B------:R-:W-:Y:S02]  /*6880*/  IADD3.X R54, R145, UR42, RZ, P1, !PT ;  /* 0x0000002a91367c10 */ /* 0x000fe40008ffe4ff */
[----:B------:R-:W-:Y:S11]  /*6890*/  ISETP.GE.OR P1, PT, R156, UR8, P5 ;  /* 0x000000089c007c0c */ /* 0x000ff6000af26670 */
[----:B------:R-:W-:Y:S02]  /*68a0*/  @!UPT UIADD3 URZ, URZ, URZ, URZ ;  /* 0x0000003f3f3ff290 */ /* 0x000fe4000fffe03f */
[----:B------:R-:W-:-:S05]  /*68b0*/  @P1 BRA `(.L_x_1674) ;  /* 0x00000c0000001947 */ /* 0x000fca0003800000 */
[----:B------:R-:W-:Y:S01]  /*68c0*/  IADD3 R0, P2, P1, R88, R53, R110 ;  /* 0x0000003558007210 */ /* 0x000fe2000795e06e */
[----:B-----5:R-:W1:Y:S01]  /*68d0*/  LDS.128 R40, [R136+0x4100] ;  /* 0x0041000088287984 */ /* 0x020e620000000c00 */
[----:B------:R-:W-:Y:S01]  /*68e0*/  @!P0 SHF.R.U32.HI R2, RZ, 0x10, R25 ;  /* 0x00000010ff028819 */ /* 0x000fe20000011619 */
[--C-:B------:R-:W-:Y:S01]  /*68f0*/  @!P0 HADD2.F32 R22, -RZ, R73.reuse.H0_H0 ;  /* 0x20000049ff168230 */ /* 0x100fe20000004100 */
[----:B------:R-:W-:Y:S01]  /*6900*/  IADD3.X R3, R91, R54, R120, P2, P1 ;  /* 0x000000365b037210 */ /* 0x000fe200017e2478 */
[----:B------:R-:W-:Y:S01]  /*6910*/  @!P0 HADD2.F32 R18, -RZ, R73.H1_H1 ;  /* 0x30000049ff128230 */ /* 0x000fe20000004100 */
[C---:B------:R-:W-:Y:S01]  /*6920*/  LEA R48, P1, R0.reuse, c[0x0][0x1c8], 0x1 ;  /* 0x0000720000307a11 */ /* 0x040fe200078208ff */
[----:B------:R-:W-:Y:S01]  /*6930*/  @!P0 HADD2.F32 R2, -RZ, R2.H0_H0 ;  /* 0x20000002ff028230 */ /* 0x000fe20000004100 */
[----:B------:R-:W-:Y:S01]  /*6940*/  @!P0 SHF.R.U32.HI R7, RZ, 0x10, R69 ;  /* 0x00000010ff078819 */ /* 0x000fe20000011645 */
[----:B------:R-:W2:Y:S01]  /*6950*/  LDS.128 R12, [R141+0x4100] ;  /* 0x004100008d0c7984 */ /* 0x000ea20000000c00 */
[----:B------:R-:W-:Y:S01]  /*6960*/  LEA.HI.X R49, R0, c[0x0][0x1cc], R3, 0x1, P1 ;  /* 0x0000730000317a11 */ /* 0x000fe200008f0c03 */
[----:B------:R-:W-:Y:S01]  /*6970*/  @!P0 HADD2.F32 R3, -RZ, R38.H0_H0 ;  /* 0x20000026ff038230 */ /* 0x000fe20000004100 */
[----:B------:R-:W-:Y:S01]  /*6980*/  @!P0 SHF.R.U64 R5, R24, 0x10, R25 ;  /* 0x0000001018058819 */ /* 0x000fe20000001219 */
[----:B------:R-:W-:Y:S01]  /*6990*/  @!P0 HADD2.F32 R24, -RZ, R7.H0_H0 ;  /* 0x20000007ff188230 */ /* 0x000fe20000004100 */
[----:B------:R-:W-:Y:S01]  /*69a0*/  @!P0 SHF.R.U64 R20, R68, 0x10, R69 ;  /* 0x0000001044148819 */ /* 0x000fe20000001245 */
[----:B------:R-:W-:Y:S01]  /*69b0*/  @!P0 HADD2.F32 R35, -RZ, R74.H0_H0 ;  /* 0x2000004aff238230 */ /* 0x000fe20000004100 */
[--C-:B------:R-:W-:Y:S01]  /*69c0*/  @!P0 SHF.R.U32.HI R8, RZ, 0x10, R27.reuse ;  /* 0x00000010ff088819 */ /* 0x100fe2000001161b */
[----:B------:R-:W-:Y:S01]  /*69d0*/  @!P0 HADD2.F32 R5, -RZ, R5.H0_H0 ;  /* 0x20000005ff058230 */ /* 0x000fe20000004100 */
[----:B------:R-:W-:Y:S01]  /*69e0*/  @!P0 SHF.R.U64 R10, R26, 0x10, R27 ;  /* 0x000000101a0a8819 */ /* 0x000fe2000000121b */
[----:B------:R-:W-:Y:S01]  /*69f0*/  @!P0 HADD2.F32 R20, -RZ, R20.H0_H0 ;  /* 0x20000014ff148230 */ /* 0x000fe20000004100 */
[--C-:B------:R-:W-:Y:S01]  /*6a00*/  @!P0 SHF.R.U32.HI R37, RZ, 0x10, R71.reuse ;  /* 0x00000010ff258819 */ /* 0x100fe20000011647 */
[----:B------:R-:W-:Y:S01]  /*6a10*/  @!P0 HADD2.F32 R26, -RZ, R74.H1_H1 ;  /* 0x3000004aff1a8230 */ /* 0x000fe20000004100 */
[----:B------:R-:W-:Y:S01]  /*6a20*/  @!P0 SHF.R.U64 R30, R70, 0x10, R71 ;  /* 0x00000010461e8819 */ /* 0x000fe20000001247 */
[----:B------:R-:W-:Y:S01]  /*6a30*/  @!P0 HADD2.F32 R16, -RZ, R8.H0_H0 ;  /* 0x20000008ff108230 */ /* 0x000fe20000004100 */
[----:B------:R-:W-:Y:S01]  /*6a40*/  ISETP.GE.AND P1, PT, R92, c[0x0][0x1d4], PT ;  /* 0x000075005c007a0c */ /* 0x000fe20003f26270 */
[----:B------:R-:W-:Y:S02]  /*6a50*/  @!P0 HADD2.F32 R8, -RZ, R10.H0_H0 ;  /* 0x2000000aff088230 */ /* 0x000fe40000004100 */
[----:B------:R-:W-:Y:S02]  /*6a60*/  @!P0 HADD2.F32 R37, -RZ, R37.H0_H0 ;  /* 0x20000025ff258230 */ /* 0x000fe40000004100 */
[----:B------:R-:W-:Y:S01]  /*6a70*/  @!P0 HADD2.F32 R30, -RZ, R30.H0_H0 ;  /* 0x2000001eff1e8230 */ /* 0x000fe20000004100 */
[----:B-1----:R-:W-:Y:S01]  /*6a80*/  @!P0 IMAD.MOV.U32 R27, RZ, RZ, R42 ;  /* 0x000000ffff1b8224 */ /* 0x002fe200078e002a */
[----:B------:R-:W-:Y:S02]  /*6a90*/  @!P0 MOV R6, R41 ;  /* 0x0000002900068202 */ /* 0x000fe40000000f00 */
[----:B------:R-:W-:Y:S03]  /*6aa0*/  @!P0 MOV R25, R43 ;  /* 0x0000002b00198202 */ /* 0x000fe60000000f00 */
[--C-:B------:R-:W-:Y:S01]  /*6ab0*/  @!P0 HADD2.F32 R21, -RZ, R6.reuse.H0_H0 ;  /* 0x20000006ff158230 */ /* 0x100fe20000004100 */
[----:B--2---:R-:W-:Y:S01]  /*6ac0*/  @!P0 MOV R0, R13 ;  /* 0x0000000d00008202 */ /* 0x004fe20000000f00 */
[----:B------:R-:W-:Y:S03]  /*6ad0*/  @!P0 HADD2.F32 R23, -RZ, R6.H1_H1 ;  /* 0x30000006ff178230 */ /* 0x000fe60000004100 */
[-C--:B------:R-:W-:Y:S01]  /*6ae0*/  @!P0 FMUL.FTZ R6, R21, R3.reuse ;  /* 0x0000000315068220 */ /* 0x080fe20000410000 */
[--C-:B------:R-:W-:Y:S01]  /*6af0*/  @!P0 HADD2.F32 R34, -RZ, R25.reuse.H0_H0 ;  /* 0x20000019ff228230 */ /* 0x100fe20000004100 */
[----:B------:R-:W-:Y:S01]  /*6b00*/  @!P0 FMUL.FTZ R7, R23, R2 ;  /* 0x0000000217078220 */ /* 0x000fe20000410000 */
[--C-:B------:R-:W-:Y:S02]  /*6b10*/  @!P0 HADD2.F32 R4, -RZ, R0.reuse.H0_H0 ;  /* 0x20000000ff048230 */ /* 0x100fe40000004100 */
[----:B------:R-:W-:Y:S02]  /*6b20*/  @!P0 HADD2.F32 R0, -RZ, R0.H1_H1 ;  /* 0x30000000ff008230 */ /* 0x000fe40000004100 */
[----:B------:R-:W-:Y:S01]  /*6b30*/  @!P0 HADD2.F32 R36, -RZ, R25.H1_H1 ;  /* 0x30000019ff248230 */ /* 0x000fe20000004100 */
[C---:B------:R-:W-:Y:S01]  /*6b40*/  @!P0 FFMA.FTZ R55, R4.reuse, R22, -R6 ;  /* 0x0000001604378223 */ /* 0x040fe20000010806 */
[----:B------:R-:W-:Y:S01]  /*6b50*/  @!P0 MOV R6, R40 ;  /* 0x0000002800068202 */ /* 0x000fe20000000f00 */
[----:B------:R-:W-:Y:S01]  /*6b60*/  @!P0 FMUL.FTZ R3, R4, R3 ;  /* 0x0000000304038220 */ /* 0x000fe20000410000 */
[--C-:B------:R-:W-:Y:S01]  /*6b70*/  @!P0 HADD2.F32 R25, -RZ, R27.reuse.H0_H0 ;  /* 0x2000001bff198230 */ /* 0x100fe20000004100 */
[C---:B------:R-:W-:Y:S01]  /*6b80*/  @!P0 FMUL.FTZ R4, R0.reuse, R2 ;  /* 0x0000000200048220 */ /* 0x040fe20000410000 */
[----:B------:R-:W-:Y:S01]  /*6b90*/  @!P0 MOV R2, R12 ;  /* 0x0000000c00028202 */ /* 0x000fe20000000f00 */
[----:B------:R-:W-:Y:S01]  /*6ba0*/  @!P0 FFMA.FTZ R52, R0, R24, -R7 ;  /* 0x0000001800348223 */ /* 0x000fe20000010807 */
[----:B------:R-:W-:Y:S02]  /*6bb0*/  @!P0 HADD2.F32 R17, -RZ, R6.H0_H0 ;  /* 0x20000006ff118230 */ /* 0x000fe40000004100 */
[----:B------:R-:W-:Y:S01]  /*6bc0*/  @!P0 HADD2.F32 R0, -RZ, R38.H1_H1 ;  /* 0x30000026ff008230 */ /* 0x000fe20000004100 */
[----:B------:R-:W-:Y:S01]  /*6bd0*/  @!P0 FMUL.FTZ R38, R36, R16 ;  /* 0x0000001024268220 */ /* 0x000fe20000410000 */
[----:B------:R-:W-:Y:S02]  /*6be0*/  @!P0 HADD2.F32 R19, -RZ, R6.H1_H1 ;  /* 0x30000006ff138230 */ /* 0x000fe40000004100 */
[--C-:B------:R-:W-:Y:S02]  /*6bf0*/  @!P0 HADD2.F32 R6, -RZ, R2.reuse.H1_H1 ;  /* 0x30000002ff068230 */ /* 0x100fe40000004100 */
[----:B------:R-:W-:Y:S01]  /*6c00*/  @!P0 HADD2.F32 R7, -RZ, R2.H0_H0 ;  /* 0x20000002ff078230 */ /* 0x000fe20000004100 */
[----:B------:R-:W-:Y:S01]  /*6c10*/  @!P0 FMUL.FTZ R2, R17, R0 ;  /* 0x0000000011028220 */ /* 0x000fe20000410000 */
[----:B------:R-:W-:Y:S01]  /*6c20*/  @!P0 HADD2.F32 R27, -RZ, R27.H1_H1 ;  /* 0x3000001bff1b8230 */ /* 0x000fe20000004100 */
[-C--:B------:R-:W-:Y:S02]  /*6c30*/  @!P0 FMUL.FTZ R9, R19, R5.reuse ;  /* 0x0000000513098220 */ /* 0x080fe40000410000 */
[C---:B------:R-:W-:Y:S02]  /*6c40*/  @!P0 FFMA.FTZ R51, R7.reuse, R18, -R2 ;  /* 0x0000001207338223 */ /* 0x040fe40000010802 */
[C---:B------:R-:W-:Y:S01]  /*6c50*/  @!P0 FMUL.FTZ R2, R6.reuse, R5 ;  /* 0x0000000506028220 */ /* 0x040fe20000410000 */
[----:B------:R-:W-:Y:S01]  /*6c60*/  @!P0 MOV R5, R15 ;  /* 0x0000000f00058202 */ /* 0x000fe20000000f00 */
[----:B------:R-:W-:Y:S01]  /*6c70*/  @!P0 FFMA.FTZ R50, R6, R20, -R9 ;  /* 0x0000001406328223 */ /* 0x000fe20000010809 */
[----:B------:R-:W-:Y:S01]  /*6c80*/  @!P0 MOV R6, R14 ;  /* 0x0000000e00068202 */ /* 0x000fe20000000f00 */
[----:B------:R-:W-:Y:S01]  /*6c90*/  @!P0 FMUL.FTZ R0, R7, R0 ;  /* 0x0000000007008220 */ /* 0x000fe20000410000 */
[--C-:B------:R-:W-:Y:S01]  /*6ca0*/  @!P0 HADD2.F32 R9, -RZ, R39.reuse.H0_H0 ;  /* 0x20000027ff098230 */ /* 0x100fe20000004100 */
[----:B------:R-:W-:Y:S01]  /*6cb0*/  @!P0 FMUL.FTZ R44, R27, R8 ;  /* 0x000000081b2c8220 */ /* 0x000fe20000410000 */
[----:B------:R-:W-:Y:S01]  /*6cc0*/  @!P0 HADD2.F32 R7, -RZ, R39.H1_H1 ;  /* 0x30000027ff078230 */ /* 0x000fe20000004100 */
[----:B------:R-:W-:Y:S01]  /*6cd0*/  @!P0 FFMA.FTZ R0, R17, R18, R0 ;  /* 0x0000001211008223 */ /* 0x000fe20000010000 */
        /* <DEDUP_REMOVED lines=20> */
[----:B------:R-:W-:Y:S01]  /*6e20*/  @!P0 FMUL.FTZ R6, R6, R8 ;  /* 0x0000000806068220 */ /* 0x000fe20000410000 */
[----:B------:R-:W-:Y:S01]  /*6e30*/  @!P0 MOV R14, R38 ;  /* 0x00000026000e8202 */ /* 0x000fe20000000f00 */
[----:B------:R-:W-:Y:S01]  /*6e40*/  @!P0 FFMA.FTZ R4, R23, R24, R4 ;  /* 0x0000001817048223 */ /* 0x000fe20000010004 */
[----:B------:R-:W-:Y:S01]  /*6e50*/  @!P0 F2FP.PACK_AB R0, R2, R0 ;  /* 0x000000000200823e */ /* 0x000fe200000000ff */
[----:B------:R-:W-:Y:S02]  /*6e60*/  @!P0 FMUL.FTZ R7, R11, R9 ;  /* 0x000000090b078220 */ /* 0x000fe40000410000 */
[----:B------:R1:W-:Y:S01]  /*6e70*/  STG.E.128 [R48.64], R12 ;  /* 0x0000000c30007986 */ /* 0x0003e2000c101d1c */
[----:B------:R-:W-:Y:S01]  /*6e80*/  @!P0 F2FP.PACK_AB R3, R4, R3 ;  /* 0x000000030403823e */ /* 0x000fe200000000ff */
[----:B------:R-:W-:Y:S01]  /*6e90*/  @!P0 FFMA.FTZ R5, R25, R26, R5 ;  /* 0x0000001a19058223 */ /* 0x000fe20000010005 */
[----:B------:R-:W-:Y:S01]  /*6ea0*/  @!P0 MOV R40, R0 ;  /* 0x0000000000288202 */ /* 0x000fe20000000f00 */
[----:B------:R-:W-:Y:S01]  /*6eb0*/  @!P0 FMUL.FTZ R8, R10, R16 ;  /* 0x000000100a088220 */ /* 0x000fe20000410000 */
[----:B------:R-:W-:Y:S01]  /*6ec0*/  @!P0 MOV R41, R3 ;  /* 0x0000000300298202 */ /* 0x000fe20000000f00 */
[----:B------:R-:W-:Y:S02]  /*6ed0*/  @!P0 FFMA.FTZ R6, R27, R30, R6 ;  /* 0x0000001e1b068223 */ /* 0x000fe40000010006 */
[----:B------:R-:W-:Y:S02]  /*6ee0*/  @!P0 FFMA.FTZ R7, R34, R35, R7 ;  /* 0x0000002322078223 */ /* 0x000fe40000010007 */
[----:B------:R-:W-:Y:S01]  /*6ef0*/  @!P0 FFMA.FTZ R8, R36, R37, R8 ;  /* 0x0000002524088223 */ /* 0x000fe20000010008 */
[----:B------:R-:W-:Y:S04]  /*6f00*/  @!P0 F2FP.PACK_AB R5, R6, R5 ;  /* 0x000000050605823e */ /* 0x000fe800000000ff */
        /* <DEDUP_REMOVED lines=10> */
.L_x_1652:
[----:B------:R-:W-:Y:S01]  /*6fb0*/  UIMAD UR8, UR17, -0x40, UR23 ;  /* 0xffffffc0110878a4 */ /* 0x000fe2000f8e0217 */
[----:B------:R-:W-:Y:S03]  /*6fc0*/  BSSY B0, `(.L_x_1683) ;  /* 0x0000013000007945 */ /* 0x000fe60003800000 */
[----:B------:R-:W-:Y:S04]  /*6fd0*/  UISETP.LT.AND UP0, UPT, UR8, 0x40, UPT ;  /* 0x000000400800788c */ /* 0x000fe8000bf01270 */
[----:B------:R-:W-:Y:S06]  /*6fe0*/  USEL UR8, UR8, 0x40, UP0 ;  /* 0x0000004008087887 */ /* 0x000fec0008000000 */
[----:B------:R-:W-:Y:S11]  /*6ff0*/  ISETP.GE.AND P0, PT, R93, UR8, PT ;  /* 0x000000085d007c0c */ /* 0x000ff6000bf06270 */
[----:B------:R-:W-:Y:S02]  /*7000*/  @!UPT UIADD3 URZ, URZ, URZ, URZ ;  /* 0x0000003f3f3ff290 */ /* 0x000fe4000fffe03f */
[----:B------:R-:W-:-:S05]  /*7010*/  @P0 BRA `(.L_x_1684) ;  /* 0x000000d000000947 */ /* 0x000fca0003800000 */
[----:B------:R-:W-:Y:S01]  /*7020*/  ISETP.GE.AND P1, PT, R90, c[0x0][0x1d4], PT ;  /* 0x000075005a007a0c */ /* 0x000fe20003f26270 */
[----:B------:R-:W1:Y:S01]  /*7030*/  @!P5 LDS.128 R12, [R75+0x4100] ;  /* 0x004100004b0cd984 */ /* 0x000e620000000c00 */
[----:B------:R-:W-:Y:S04]  /*7040*/  @!P5 IADD3 R0, P0, R109, UR52, RZ ;  /* 0x000000346d00dc10 */ /* 0x000fe8000ff1e0ff */
[----:B------:R-:W-:Y:S02]  /*7050*/  @!P5 IADD3.X R2, R108, UR42, RZ, P0, !PT ;  /* 0x0000002a6c02dc10 */ /* 0x000fe400087fe4ff */
[C---:B------:R-:W-:Y:S04]  /*7060*/  @!P5 LEA R4, P0, R0.reuse, c[0x0][0x1c8], 0x1 ;  /* 0x000072000004da11 */ /* 0x040fe800078008ff */
[----:B------:R-:W-:Y:S01]  /*7070*/  @!P5 LEA.HI.X R5, R0, c[0x0][0x1cc], R2, 0x1, P0 ;  /* 0x000073000005da11 */ /* 0x000fe200000f0c02 */
[----:B------:R-:W2:Y:S01]  /*7080*/  @!P1 LDS.128 R8, [R75+0x6100] ;  /* 0x006100004b089984 */ /* 0x000ea20000000c00 */
[----:B------:R-:W-:Y:S04]  /*7090*/  @!P1 IADD3 R0, P0, R114, UR52, RZ ;  /* 0x0000003472009c10 */ /* 0x000fe8000ff1e0ff */
[----:B------:R-:W-:Y:S02]  /*70a0*/  @!P1 IADD3.X R3, R113, UR42, RZ, P0, !PT ;  /* 0x0000002a71039c10 */ /* 0x000fe400087fe4ff */
[C---:B------:R-:W-:Y:S04]  /*70b0*/  @!P1 LEA R2, P0, R0.reuse, c[0x0][0x1c8], 0x1 ;  /* 0x0000720000029a11 */ /* 0x040fe800078008ff */
[----:B------:R-:W-:Y:S01]  /*70c0*/  @!P1 LEA.HI.X R3, R0, c[0x0][0x1cc], R3, 0x1, P0 ;  /* 0x0000730000039a11 */ /* 0x000fe200000f0c03 */
[----:B-1----:R1:W-:Y:S04]  /*70d0*/  @!P5 STG.E.128 [R4.64], R12 ;  /* 0x0000000c0400d986 */ /* 0x0023e8000c101d1c */
[----:B--2---:R1:W-:Y:S04]  /*70e0*/  @!P1 STG.E.128 [R2.64], R8 ;  /* 0x0000000802009986 */ /* 0x0043e8000c101d1c */
.L_x_1684:
[----:B------:R-:W-:Y:S05]  /*70f0*/  BSYNC B0 ;  /* 0x0000000000007941 */ /* 0x000fea0003800000 */
.L_x_1683:
[----:B------:R-:W-:Y:S01]  /*7100*/  ISETP.GE.AND P0, PT, R158, UR8, PT ;  /* 0x000000089e007c0c */ /* 0x000fe2000bf06270 */
[----:B------:R-:W-:Y:S01]  /*7110*/  @!UPT UIADD3 URZ, URZ, URZ, URZ ;  /* 0x0000003f3f3ff290 */ /* 0x000fe2000fffe03f */
[----:B------:R-:W-:Y:S11]  /*7120*/  BSSY B0, `(.L_x_1685) ;  /* 0x0000012000007945 */ /* 0x000ff60003800000 */
[----:B------:R-:W-:-:S05]  /*7130*/  @P0 BRA `(.L_x_1686) ;  /* 0x0000010000000947 */ /* 0x000fca0003800000 */
[----:B------:R-:W-:Y:S01]  /*7140*/  ISETP.GE.AND P1, PT, R90, c[0x0][0x1d4], PT ;  /* 0x000075005a007a0c */ /* 0x000fe20003f26270 */
[----:B-1----:R-:W1:Y:S01]  /*7150*/  @!P5 LDS.128 R12, [R75+0x4900] ;  /* 0x004900004b0cd984 */ /* 0x002e620000000c00 */
[----:B------:R-:W-:Y:S06]  /*7160*/  UIADD3 UR9, UP0, UR30, UR52, URZ ;  /* 0x000000341e097290 */ /* 0x000fec000ff1e03f */
[----:B------:R-:W-:Y:S04]  /*7170*/  PLOP3.LUT P0, PT, PT, PT, UP0, 0x80, 0x0 ;  /* 0x000000000000781c */ /* 0x000fe80003f0f008 */
[----:B------:R-:W-:Y:S01]  /*7180*/  IADD3.X R0, R165, UR42, RZ, P0, !PT ;  /* 0x0000002aa5007c10 */ /* 0x000fe200087fe4ff */
[----:B------:R-:W2:Y:S01]  /*7190*/  @!P1 LDS.128 R8, [R75+0x6900] ;  /* 0x006900004b089984 */ /* 0x000ea20000000c00 */
[----:B------:R-:W-:Y:S05]  /*71a0*/  @!P5 IADD3 R2, P0, R109, UR9, RZ ;  /* 0x000000096d02dc10 */ /* 0x000fea000ff1e0ff */
[----:B------:R-:W-:Y:S01]  /*71b0*/  @!P5 IMAD.X R3, R108, 0x1, R0, P0 ;  /* 0x000000016c03d824 */ /* 0x000fe200000e0600 */
[C---:B------:R-:W-:Y:S04]  /*71c0*/  @!P5 LEA R4, P0, R2.reuse, c[0x0][0x1c8], 0x1 ;  /* 0x000072000204da11 */ /* 0x040fe800078008ff */
[----:B------:R-:W-:Y:S02]  /*71d0*/  @!P5 LEA.HI.X R5, R2, c[0x0][0x1cc], R3, 0x1, P0 ;  /* 0x000073000205da11 */ /* 0x000fe400000f0c03 */
[----:B------:R-:W-:Y:S05]  /*71e0*/  @!P1 IADD3 R3, P0, R114, UR9, RZ ;  /* 0x0000000972039c10 */ /* 0x000fea000ff1e0ff */
[----:B------:R-:W-:Y:S01]  /*71f0*/  @!P1 IMAD.X R0, R0, 0x1, R113, P0 ;  /* 0x0000000100009824 */ /* 0x000fe200000e0671 */
[C---:B------:R-:W-:Y:S04]  /*7200*/  @!P1 LEA R2, P0, R3.reuse, c[0x0][0x1c8], 0x1 ;  /* 0x0000720003029a11 */ /* 0x040fe800078008ff */
[----:B------:R-:W-:Y:S01]  /*7210*/  @!P1 LEA.HI.X R3, R3, c[0x0][0x1cc], R0, 0x1, P0 ;  /* 0x0000730003039a11 */ /* 0x000fe200000f0c00 */
[----:B-1----:R1:W-:Y:S04]  /*7220*/  @!P5 STG.E.128 [R4.64], R12 ;  /* 0x0000000c0400d986 */ /* 0x0023e8000c101d1c */
[----:B--2---:R1:W-:Y:S04]  /*7230*/  @!P1 STG.E.128 [R2.64], R8 ;  /* 0x0000000802009986 */ /* 0x0043e8000c101d1c */
.L_x_1686:
[----:B------:R-:W-:Y:S05]  /*7240*/  BSYNC B0 ;  /* 0x0000000000007941 */ /* 0x000fea0003800000 */
.L_x_1685:
        /* <DEDUP_REMOVED lines=20> */
.L_x_1688:
[----:B------:R-:W-:Y:S05]  /*7390*/  BSYNC B0 ;  /* 0x0000000000007941 */ /* 0x000fea0003800000 */
.L_x_1687:
[----:B------:R-:W-:Y:S11]  /*73a0*/  ISETP.GE.AND P0, PT, R156, UR8, PT ;  /* 0x000000089c007c0c */ /* 0x000ff6000bf06270 */
[----:B------:R-:W-:Y:S02]  /*73b0*/  @!UPT UIADD3 URZ, URZ, URZ, URZ ;  /* 0x0000003f3f3ff290 */ /* 0x000fe4000fffe03f */
[----:B------:R-:W-:-:S05]  /*73c0*/  @P0 BRA `(.L_x_1674) ;  /* 0x000000f000000947 */ /* 0x000fca0003800000 */
[----:B------:R-:W-:Y:S01]  /*73d0*/  ISETP.GE.AND P1, PT, R90, c[0x0][0x1d4], PT ;  /* 0x000075005a007a0c */ /* 0x000fe20003f26270 */
[----:B-1----:R-:W1:Y:S01]  /*73e0*/  @!P5 LDS.128 R12, [R75+0x5900] ;  /* 0x005900004b0cd984 */ /* 0x002e620000000c00 */
[----:B------:R-:W-:Y:S04]  /*73f0*/  UIADD3 UR9, UP0, UR32, UR52, URZ ;  /* 0x0000003420097290 */ /* 0x000fe8000ff1e03f */
[----:B------:R-:W-:Y:S02]  /*7400*/  UIADD3.X UR8, UR42, UR4, URZ, UP0, !UPT ;  /* 0x000000042a087290 */ /* 0x000fe400087fe43f */
[----:B------:R-:W-:Y:S04]  /*7410*/  @!P5 IADD3 R0, P0, R109, UR9, RZ ;  /* 0x000000096d00dc10 */ /* 0x000fe8000ff1e0ff */
[----:B------:R-:W-:Y:S01]  /*7420*/  @!P5 IADD3.X R2, R108, UR8, RZ, P0, !PT ;  /* 0x000000086c02dc10 */ /* 0x000fe200087fe4ff */
[----:B------:R-:W2:Y:S01]  /*7430*/  @!P1 LDS.128 R8, [R75+0x7900] ;  /* 0x007900004b089984 */ /* 0x000ea20000000c00 */
[C---:B------:R-:W-:Y:S04]  /*7440*/  @!P5 LEA R4, P0, R0.reuse, c[0x0][0x1c8], 0x1 ;  /* 0x000072000004da11 */ /* 0x040fe800078008ff */
[----:B------:R-:W-:Y:S02]  /*7450*/  @!P5 LEA.HI.X R5, R0, c[0x0][0x1cc], R2, 0x1, P0 ;  /* 0x000073000005da11 */ /* 0x000fe400000f0c02 */
[----:B------:R-:W-:Y:S04]  /*7460*/  @!P1 IADD3 R0, P0, R114, UR9, RZ ;  /* 0x0000000972009c10 */ /* 0x000fe8000ff1e0ff */
[----:B------:R-:W-:Y:S02]  /*7470*/  @!P1 IADD3.X R3, R113, UR8, RZ, P0, !PT ;  /* 0x0000000871039c10 */ /* 0x000fe400087fe4ff */
[C---:B------:R-:W-:Y:S04]  /*7480*/  @!P1 LEA R2, P0, R0.reuse, c[0x0][0x1c8], 0x1 ;  /* 0x0000720000029a11 */ /* 0x040fe800078008ff */
[----:B------:R-:W-:Y:S01]  /*7490*/  @!P1 LEA.HI.X R3, R0, c[0x0][0x1cc], R3, 0x1, P0 ;  /* 0x0000730000039a11 */ /* 0x000fe200000f0c03 */
[----:B-1----:R1:W-:Y:S04]  /*74a0*/  @!P5 STG.E.128 [R4.64], R12 ;  /* 0x0000000c0400d986 */ /* 0x0023e8000c101d1c */
[----:B--2---:R1:W-:Y:S04]  /*74b0*/  @!P1 STG.E.128 [R2.64], R8 ;  /* 0x0000000802009986 */ /* 0x0043e8000c101d1c */
.L_x_1674:
[----:B------:R-:W-:Y:S05]  /*74c0*/  BSYNC B2 ;  /* 0x0000000000027941 */ /* 0x000fea0003800000 */
.L_x_1651:
[----:B------:R-:W-:Y:S01]  /*74d0*/  USHF.L.U32 UR8, UR17, 0x6, URZ ;  /* 0x0000000611087899 */ /* 0x000fe2000800063f */
[----:B------:R-:W-:Y:S01]  /*74e0*/  ISETP.NE.AND P6, PT, R154, RZ, PT ;  /* 0x000000ff9a00720c */ /* 0x000fe20003fc5270 */
[----:B------:R-:W-:Y:S01]  /*74f0*/  USHF.L.U64.HI UR43, UR17, 0x6, UR43 ;  /* 0x00000006112b7899 */ /* 0x000fe2000801022b */
[----:B------:R-:W-:Y:S01]  /*7500*/  BSSY B0, `(.L_x_1689) ;  /* 0x0000052000007945 */ /* 0x000fe20003800000 */
[----:B------:R-:W-:Y:S02]  /*7510*/  UIADD3 UR9, -UR8, UR23, URZ ;  /* 0x0000001708097290 */ /* 0x000fe4000fffe13f */
[----:B-1---5:R-:W-:Y:S02]  /*7520*/  IADD3 R5, R123, -UR8, RZ ;  /* 0x800000087b057c10 */ /* 0x022fe4000fffe0ff */
[----:B------:R-:W-:Y:S01]  /*7530*/  IADD3 R0, P0, R140, UR8, RZ ;  /* 0x000000088c007c10 */ /* 0x000fe2000ff1e0ff */
[----:B------:R-:W-:Y:S01]  /*7540*/  UISETP.LT.AND UP0, UPT, UR9, 0x40, UPT ;  /* 0x000000400900788c */ /* 0x000fe2000bf01270 */
[C---:B------:R-:W-:Y:S02]  /*7550*/  ISETP.GE.AND P2, PT, R5.reuse, 0x11, PT ;  /* 0x000000110500780c */ /* 0x040fe40003f46270 */
[C---:B------:R-:W-:Y:S01]  /*7560*/  ISETP.GE.AND P3, PT, R5.reuse, 0x1, PT ;  /* 0x000000010500780c */ /* 0x040fe20003f66270 */
[----:B------:R-:W-:Y:S01]  /*7570*/  USEL UR9, UR9, 0x40, UP0 ;  /* 0x0000004009097887 */ /* 0x000fe20008000000 */
[----:B------:R-:W-:Y:S02]  /*7580*/  ISETP.GE.AND P1, PT, R5, 0x21, PT ;  /* 0x000000210500780c */ /* 0x000fe40003f26270 */
[----:B------:R-:W-:Y:S07]  /*7590*/  IADD3.X R4, R153, UR43, RZ, P0, !PT ;  /* 0x0000002b99047c10 */ /* 0x000fee00087fe4ff */
[----:B------:R-:W-:Y:S02]  /*75a0*/  @P2 IADD3 R7, P0, R0, 0x10, RZ ;  /* 0x0000001000072810 */ /* 0x000fe40007f1e0ff */
[----:B------:R-:W-:Y:S02]  /*75b0*/  @P3 IMAD R6, R4, c[0x0][0x258], RZ ;  /* 0x0000960004063a24 */ /* 0x000fe400078e02ff */
[----:B--2---:R-:W-:Y:S02]  /*75c0*/  @P3 IMAD.MOV.U32 R2, RZ, RZ, R96 ;  /* 0x000000ffff023224 */ /* 0x004fe400078e0060 */
[----:B------:R-:W-:Y:S02]  /*75d0*/  @P3 IMAD.MOV.U32 R3, RZ, RZ, R107 ;  /* 0x000000ffff033224 */ /* 0x000fe400078e006b */
[----:B------:R-:W-:Y:S01]  /*75e0*/  @P2 IMAD.X R8, RZ, RZ, R4, P0 ;  /* 0x000000ffff082224 */ /* 0x000fe200000e0604 */
[C---:B------:R-:W-:Y:S01]  /*75f0*/  @P1 IADD3 R12, P0, R0.reuse, 0x20, RZ ;  /* 0x00000020000c1810 */ /* 0x040fe20007f1e0ff */
[C---:B------:R-:W-:Y:S04]  /*7600*/  @P3 IMAD.WIDE.U32 R2, R0.reuse, c[0x0][0x258], R2 ;  /* 0x0000960000023a25 */ /* 0x040fe800078e0002 */
[----:B------:R-:W-:Y:S02]  /*7610*/  @P3 IMAD R6, R0, c[0x0][0x25c], R6 ;  /* 0x0000970000063a24 */ /* 0x000fe400078e0206 */
[----:B------:R-:W-:Y:S01]  /*7620*/  @P1 IMAD.X R13, RZ, RZ, R4, P0 ;  /* 0x000000ffff0d1224 */ /* 0x000fe200000e0604 */
[C---:B------:R-:W-:Y:S01]  /*7630*/  @P3 LEA R10, P0, R2.reuse, c[0x0][0x250], 0x1 ;  /* 0x00009400020a3a11 */ /* 0x040fe200078008ff */
[----:B------:R-:W-:Y:S02]  /*7640*/  @P3 IMAD.IADD R6, R3, 0x1, R6 ;  /* 0x0000000103063824 */ /* 0x000fe400078e0206 */
[----:B------:R-:W-:Y:S03]  /*7650*/  @P2 IMAD.MOV.U32 R3, RZ, RZ, R107 ;  /* 0x000000ffff032224 */ /* 0x000fe600078e006b */
[----:B------:R-:W-:Y:S01]  /*7660*/  @P3 LEA.HI.X R11, R2, c[0x0][0x254], R6, 0x1, P0 ;  /* 0x00009500020b3a11 */ /* 0x000fe200000f0c06 */
[----:B------:R-:W-:Y:S01]  /*7670*/  @P2 IMAD R6, R8, c[0x0][0x258], RZ ;  /* 0x0000960008062a24 */ /* 0x000fe200078e02ff */
[-C--:B------:R-:W-:Y:S03]  /*7680*/  @P2 MOV R2, R96.reuse ;  /* 0x0000006000022202 */ /* 0x080fe60000000f00 */
[C---:B------:R-:W-:Y:S02]  /*7690*/  @P2 IMAD R6, R7.reuse, c[0x0][0x25c], R6 ;  /* 0x0000970007062a24 */ /* 0x040fe400078e0206 */
[----:B------:R-:W-:Y:S04]  /*76a0*/  @P2 IMAD.WIDE.U32 R2, R7, c[0x0][0x258], R2 ;  /* 0x0000960007022a25 */ /* 0x000fe800078e0002 */
[----:B------:R-:W-:Y:S01]  /*76b0*/  @P2 IMAD.IADD R6, R3, 0x1, R6 ;  /* 0x0000000103062824 */ /* 0x000fe200078e0206 */
[C---:B------:R-:W-:Y:S01]  /*76c0*/  @P2 LEA R8, P0, R2.reuse, c[0x0][0x250], 0x1 ;  /* 0x0000940002082a11 */ /* 0x040fe200078008ff */
[----:B------:R-:W-:Y:S03]  /*76d0*/  @P1 IMAD.MOV.U32 R3, RZ, RZ, R107 ;  /* 0x000000ffff031224 */ /* 0x000fe600078e006b */
[----:B------:R-:W-:Y:S02]  /*76e0*/  @P2 LEA.HI.X R9, R2, c[0x0][0x254], R6, 0x1, P0 ;  /* 0x0000950002092a11 */ /* 0x000fe400000f0c06 */
[----:B------:R-:W-:Y:S02]  /*76f0*/  ISETP.GE.AND P0, PT, R5, 0x31, PT ;  /* 0x000000310500780c */ /* 0x000fe40003f06270 */
[----:B------:R-:W-:Y:S05]  /*7700*/  @P1 MOV R2, R96 ;  /* 0x0000006000021202 */ /* 0x000fea0000000f00 */
[----:B------:R-:W-:Y:S06]  /*7710*/  @P1 IMAD.WIDE.U32 R2, R12, c[0x0][0x258], R2 ;  /* 0x000096000c021a25 */ /* 0x000fec00078e0002 */
[----:B------:R-:W-:Y:S01]  /*7720*/  @P0 IADD3 R5, P4, R0, 0x30, RZ ;  /* 0x0000003000050810 */ /* 0x000fe20007f9e0ff */
[----:B------:R-:W-:Y:S04]  /*7730*/  @P1 IMAD R0, R13, c[0x0][0x258], RZ ;  /* 0x000096000d001a24 */ /* 0x000fe800078e02ff */
[----:B------:R-:W-:Y:S02]  /*7740*/  @P1 IMAD R0, R12, c[0x0][0x25c], R0 ;  /* 0x000097000c001a24 */ /* 0x000fe400078e0200 */
[----:B------:R-:W-:Y:S01]  /*7750*/  @P0 IMAD.X R4, RZ, RZ, R4, P4 ;  /* 0x000000ffff040224 */ /* 0x000fe200020e0604 */
[C---:B------:R-:W-:Y:S01]  /*7760*/  @P1 LEA R6, P4, R2.reuse, c[0x0][0x250], 0x1 ;  /* 0x0000940002061a11 */ /* 0x040fe200078808ff */
[----:B------:R-:W-:Y:S01]  /*7770*/  @P1 IMAD.IADD R0, R3, 0x1, R0 ;  /* 0x0000000103001824 */ /* 0x000fe200078e0200 */
[----:B------:R-:W-:Y:S04]  /*7780*/  @P0 MOV R3, R107 ;  /* 0x0000006b00030202 */ /* 0x000fe80000000f00 */
[----:B------:R-:W-:Y:S01]  /*7790*/  @P1 LEA.HI.X R7, R2, c[0x0][0x254], R0, 0x1, P4 ;  /* 0x0000950002071a11 */ /* 0x000fe200020f0c00 */
[----:B------:R-:W-:Y:S02]  /*77a0*/  @P0 IMAD R0, R4, c[0x0][0x258], RZ ;  /* 0x0000960004000a24 */ /* 0x000fe400078e02ff */
[----:B------:R-:W-:Y:S02]  /*77b0*/  @P0 IMAD.MOV.U32 R2, RZ, RZ, R96 ;  /* 0x000000ffff020224 */ /* 0x000fe400078e0060 */
[C---:B------:R-:W-:Y:S02]  /*77c0*/  @P0 IMAD R0, R5.reuse, c[0x0][0x25c], R0 ;  /* 0x0000970005000a24 */ /* 0x040fe400078e0200 */
[----:B------:R-:W-:Y:S04]  /*77d0*/  @P0 IMAD.WIDE.U32 R2, R5, c[0x0][0x258], R2 ;  /* 0x0000960005020a25 */ /* 0x000fe800078e0002 */
[----:B------:R-:W-:Y:S01]  /*77e0*/  @P0 IMAD.IADD R0, R3, 0x1, R0 ;  /* 0x0000000103000824 */ /* 0x000fe200078e0200 */
[C---:B------:R-:W-:Y:S04]  /*77f0*/  @P0 LEA R4, P4, R2.reuse, c[0x0][0x250], 0x1 ;  /* 0x0000940002040a11 */ /* 0x040fe800078808ff */
[----:B------:R-:W-:Y:S02]  /*7800*/  @P0 LEA.HI.X R5, R2, c[0x0][0x254], R0, 0x1, P4 ;  /* 0x0000950002050a11 */ /* 0x000fe400020f0c00 */
[----:B------:R-:W-:Y:S11]  /*7810*/  ISETP.NE.AND P4, PT, R155, RZ, PT ;  /* 0x000000ff9b00720c */ /* 0x000ff60003f85270 */
[----:B------:R-:W-:Y:S02]  /*7820*/  @!UPT UIADD3 URZ, URZ, URZ, URZ ;  /* 0x0000003f3f3ff290 */ /* 0x000fe4000fffe03f */
        /* <DEDUP_REMOVED lines=8> */
[----:B------:R2:W-:Y:S01]  /*78b0*/  @P1 LDGSTS.E.BYPASS.LTC128B.128 [R75+0x3100], [R6.64+0x80], !P6 ;  /* 0x03100080064b1fae */ /* 0x0005e2000f101d5c */
[----:B------:R-:W-:Y:S04]  /*78c0*/  ISETP.GE.AND P1, PT, R93, UR9, PT ;  /* 0x000000095d007c0c */ /* 0x000fe8000bf26270 */
[----:B------:R1:W-:Y:S05]  /*78d0*/  @P0 LDGSTS.E.BYPASS.LTC128B.128 [R75+0x1900], [R4.64], !P4 ;  /* 0x01900000044b0fae */ /* 0x0003ea000e101d5c */
[----:B------:R1:W-:Y:S05]  /*78e0*/  @P0 LDGSTS.E.BYPASS.LTC128B.128 [R75+0x3900], [R4.64+0x80], !P6 ;  /* 0x03900080044b0fae */ /* 0x0003ea000f101d5c */
[----:B------:R-:W0:Y:S01]  /*78f0*/  LDGDEPBAR ;  /* 0x00000000000079af */ /* 0x000e220000000000 */
[----:B--2---:R-:W-:Y:S04]  /*7900*/  IADD3 R6, P0, R151, UR8, RZ ;  /* 0x0000000897067c10 */ /* 0x004fe8000ff1e0ff */
[----:B------:R-:W-:Y:S01]  /*7910*/  IADD3.X R7, R150, UR43, RZ, P0, !PT ;  /* 0x0000002b96077c10 */ /* 0x000fe200087fe4ff */
        /* <DEDUP_REMOVED lines=16> */
.L_x_1690:
[----:B-1----:R-:W-:Y:S05]  /*7a20*/  BSYNC B0 ;  /* 0x0000000000007941 */ /* 0x002fea0003800000 */
.L_x_1689:
[----:B------:R-:W-:Y:S01]  /*7a30*/  ISETP.GE.AND P0, PT, R158, UR9, PT ;  /* 0x000000099e007c0c */ /* 0x000fe2000bf06270 */
        /* <DEDUP_REMOVED lines=18> */
.L_x_1692:
[----:B------:R-:W-:Y:S05]  /*7b60*/  BSYNC B0 ;  /* 0x0000000000007941 */ /* 0x000fea0003800000 */
.L_x_1691:
[----:B------:R-:W-:Y:S01]  /*7b70*/  ISETP.GE.AND P0, PT, R157, UR9, PT ;  /* 0x000000099d007c0c */ /* 0x000fe2000bf06270 */
        /* <DEDUP_REMOVED lines=18> */
.L_x_1694:
[----:B------:R-:W-:Y:S05]  /*7ca0*/  BSYNC B0 ;  /* 0x0000000000007941 */ /* 0x000fea0003800000 */
.L_x_1693:
        /* <DEDUP_REMOVED lines=19> */
.L_x_1696:
[----:B------:R-:W-:Y:S05]  /*7de0*/  BSYNC B0 ;  /* 0x0000000000007941 */ /* 0x000fea0003800000 */
.L_x_1695:
[----:B------:R-:W-:Y:S02]  /*7df0*/  UISETP.GT.AND UP0, UPT, UR17, UR10, UPT ;  /* 0x0000000a1100728c */ /* 0x000fe4000bf04270 */
[----:B------:R-:W-:Y:S04]  /*7e00*/  UIADD3 UR17, UR17, -0x1, URZ ;  /* 0xffffffff11117890 */ /* 0x000fe8000fffe03f */
[----:B------:R-:W-:Y:S02]  /*7e10*/  PLOP3.LUT P0, PT, PT, PT, UP0, 0x80, 0x0 ;  /* 0x000000000000781c */ /* 0x000fe40003f0f008 */
[----:B------:R-:W-:Y:S02]  /*7e20*/  PLOP3.LUT P1, PT, PT, PT, UP0, 0x80, 0x0 ;  /* 0x000000000000781c */ /* 0x000fe40003f2f008 */
[----:B------:R-:W-:Y:S01]  /*7e30*/  PLOP3.LUT P2, PT, PT, PT, UP0, 0x80, 0x0 ;  /* 0x000000000000781c */ /* 0x000fe20003f4f008 */
[----:B------:R-:W-:Y:S02]  /*7e40*/  @UP0 UIMAD UR8, UR14, UR17, URZ ;  /* 0x000000110e0802a4 */ /* 0x000fe4000f8e023f */
[----:B------:R-:W-:Y:S04]  /*7e50*/  @UP0 USHF.R.S32.HI UR9, URZ, 0x1f, UR17 ;  /* 0x0000001f3f090899 */ /* 0x000fe80008011411 */
[----:B------:R-:W-:Y:S02]  /*7e60*/  IMAD.U32 R0, RZ, RZ, UR8 ;  /* 0x00000008ff007e24 */ /* 0x000fe4000f8e00ff */
[----:B-1----:R-:W-:Y:S02]  /*7e70*/  @P0 IMAD.MOV.U32 R2, RZ, RZ, R128 ;  /* 0x000000ffff020224 */ /* 0x002fe400078e0080 */
[----:B------:R-:W-:Y:S01]  /*7e80*/  @P0 IMAD.MOV.U32 R3, RZ, RZ, R127 ;  /* 0x000000ffff030224 */ /* 0x000fe200078e007f */
[----:B------:R-:W-:Y:S03]  /*7e90*/  PLOP3.LUT P0, PT, PT, PT, UP0, 0x80, 0x0 ;  /* 0x000000000000781c */ /* 0x000fe60003f0f008 */
[C---:B------:R-:W-:Y:S01]  /*7ea0*/  @P1 IMAD.WIDE.U32 R2, R175.reuse, UR17, R2 ;  /* 0x00000011af021c25 */ /* 0x040fe2000f8e0002 */
[----:B------:R-:W-:Y:S09]  /*7eb0*/  PLOP3.LUT P1, PT, PT, PT, UP0, 0x80, 0x0 ;  /* 0x000000000000781c */ /* 0x000ff20003f2f008 */
[----:B------:R-:W-:Y:S01]  /*7ec0*/  @P0 IMAD R0, R175, UR9, R0 ;  /* 0x00000009af000c24 */ /* 0x000fe2000f8e0200 */
[----:B------:R-:W-:Y:S03]  /*7ed0*/  PLOP3.LUT P0, PT, PT, PT, UP0, 0x80, 0x0 ;  /* 0x000000000000781c */ /* 0x000fe60003f0f008 */
[----:B------:R-:W-:Y:S01]  /*7ee0*/  @P1 IMAD.IADD R3, R3, 0x1, R0 ;  /* 0x0000000103031824 */ /* 0x000fe200078e0200 */
[----:B------:R-:W-:Y:S09]  /*7ef0*/  PLOP3.LUT P1, PT, PT, PT, UP0, 0x80, 0x0 ;  /* 0x000000000000781c */ /* 0x000ff20003f2f008 */
[C---:B------:R-:W-:Y:S11]  /*7f00*/  @P0 LEA R0, P0, R2.reuse, c[0x0][0x220], 0x1 ;  /* 0x0000880002000a11 */ /* 0x040ff600078008ff */
[----:B------:R-:W-:Y:S02]  /*7f10*/  @!UPT UIADD3 URZ, URZ, URZ, URZ ;  /* 0x0000003f3f3ff290 */ /* 0x000fe4000fffe03f */
[----:B------:R-:W-:Y:S02]  /*7f20*/  @P1 LEA.HI.X R3, R2, c[0x0][0x224], R3, 0x1, P0 ;  /* 0x0000890002031a11 */ /* 0x000fe400000f0c03 */
[----:B------:R-:W-:Y:S11]  /*7f30*/  PLOP3.LUT P0, PT, PT, PT, UP0, 0x80, 0x0 ;  /* 0x000000000000781c */ /* 0x000ff60003f0f008 */
[----:B------:R-:W-:Y:S02]  /*7f40*/  @!UPT UIADD3 URZ, URZ, URZ, URZ ;  /* 0x0000003f3f3ff290 */ /* 0x000fe4000fffe03f */
[--C-:B------:R-:W-:Y:S11]  /*7f50*/  @P0 IADD3 R11, P1, P0, R160, 0x80, R0.reuse ;  /* 0x00000080a00b0810 */ /* 0x100ff6000783e000 */
[----:B------:R-:W-:Y:S02]  /*7f60*/  @!UPT UIADD3 URZ, URZ, URZ, URZ ;  /* 0x0000003f3f3ff290 */ /* 0x000fe4000fffe03f */
[----:B------:R-:W-:Y:S02]  /*7f70*/  @P2 IADD3.X R10, R159, RZ, R3, P1, P0 ;  /* 0x000000ff9f0a2210 */ /* 0x000fe40000fe0403 */
[----:B------:R-:W-:Y:S02]  /*7f80*/  PLOP3.LUT P0, PT, PT, PT, UP0, 0x80, 0x0 ;  /* 0x000000000000781c */ /* 0x000fe40003f0f008 */
[----:B------:R-:W-:Y:S11]  /*7f90*/  PLOP3.LUT P1, PT, PT, PT, UP0, 0x80, 0x0 ;  /* 0x000000000000781c */ /* 0x000ff60003f2f008 */
[-C--:B------:R-:W-:Y:S11]  /*7fa0*/  @P0 IADD3 R7, P0, R0, R160.reuse, RZ ;  /* 0x000000a000070210 */ /* 0x080ff60007f1e0ff */
[----:B------:R-:W-:Y:S02]  /*7fb0*/  @!UPT UIADD3 URZ, URZ, URZ, URZ ;  /* 0x0000003f3f3ff290 */ /* 0x000fe4000fffe03f */
[--C-:B------:R-:W-:Y:S01]  /*7fc0*/  @P1 IMAD.X R6, R3, 0x1, R159.reuse, P0 ;  /* 0x0000000103061824 */ /* 0x100fe200000e069f */
[----:B------:R-:W-:Y:S02]  /*7fd0*/  PLOP3.LUT P0, PT, PT, PT, UP0, 0x80, 0x0 ;  /* 0x000000000000781c */ /* 0x000fe40003f0f008 */
[----:B------:R-:W-:Y:S11]  /*7fe0*/  PLOP3.LUT P1, PT, PT, PT, UP0, 0x80, 0x0 ;  /* 0x000000000000781c */ /* 0x000ff60003f2f008 */
[C---:B------:R-:W-:Y:S11]  /*7ff0*/  @P0 IADD3 R9, P0, R7.reuse, R160, RZ ;  /* 0x000000a007090210 */ /* 0x040ff60007f1e0ff */
[----:B------:R-:W-:Y:S02]  /*8000*/  @!UPT UIADD3 URZ, URZ, URZ, URZ ;  /* 0x0000003f3f3ff290 */ /* 0x000fe4000fffe03f */
[C---:B------:R-:W-:Y:S01]  /*8010*/  @P1 IMAD.X R8, R6.reuse, 0x1, R159, P0 ;  /* 0x0000000106081824 */ /* 0x040fe200000e069f */
[----:B------:R-:W-:Y:S02]  /*8020*/  PLOP3.LUT P0, PT, PT, PT, UP0, 0x80, 0x0 ;  /* 0x000000000000781c */ /* 0x000fe40003f0f008 */
[----:B------:R-:W-:Y:S11]  /*8030*/  PLOP3.LUT P1, PT, PT, PT, UP0, 0x80, 0x0 ;  /* 0x000000000000781c */ /* 0x000ff60003f2f008 */
[----:B------:R-:W-:Y:S11]  /*8040*/  @P0 IADD3 R13, P0, R7, R122, RZ ;  /* 0x0000007a070d0210 */ /* 0x000ff60007f1e0ff */
[----:B------:R-:W-:Y:S02]  /*8050*/  @!UPT UIADD3 URZ, URZ, URZ, URZ ;  /* 0x0000003f3f3ff290 */ /* 0x000fe4000fffe03f */
[----:B------:R-:W-:Y:S01]  /*8060*/  @P1 IMAD.X R12, R6, 0x1, R121, P0 ;  /* 0x00000001060c1824 */ /* 0x000fe200000e0679 */
        /* <DEDUP_REMOVED lines=12> */
[----:B------:R-:W-:Y:S01]  /*8130*/  @P0 IMAD.MOV.U32 R2, RZ, RZ, R0 ;  /* 0x000000ffff020224 */ /* 0x000fe200078e0000 */
[----:B------:R-:W-:Y:S04]  /*8140*/  PLOP3.LUT P0, PT, PT, PT, UP0, 0x80, 0x0 ;  /* 0x000000000000781c */ /* 0x000fe80003f0f008 */
[----:B------:R-:W-:Y:S01]  /*8150*/  @!PT LDS RZ, [RZ] ;  /* 0x00000000fffff984 */ /* 0x000fe20000000800 */
[----:B------:R-:W-:Y:S01]  /*8160*/  @!PT LDS RZ, [RZ] ;  /* 0x00000000fffff984 */ /* 0x000fe20000000800 */
[----:B------:R-:W-:Y:S01]  /*8170*/  @!PT LDS RZ, [RZ] ;  /* 0x00000000fffff984 */ /* 0x000fe20000000800 */
[----:B------:R1:W-:Y:S01]  /*8180*/  @P1 LDGSTS.E.BYPASS.LTC128B.128 [R75+0x4100], [R2.64], !P4 ;  /* 0x04100000024b1fae */ /* 0x0003e2000e101d5c */
[----:B------:R-:W-:Y:S08]  /*8190*/  PLOP3.LUT P1, PT, PT, PT, UP0, 0x80, 0x0 ;  /* 0x000000000000781c */ /* 0x000ff00003f2f008 */
[----:B------:R1:W-:Y:S01]  /*81a0*/  @P0 LDGSTS.E.BYPASS.LTC128B.128 [R75+0x6100], [R2.64+0x80], !P6 ;  /* 0x06100080024b0fae */ /* 0x0003e2000f101d5c */
[----:B------:R-:W-:Y:S04]  /*81b0*/  PLOP3.LUT P0, PT, PT, PT, UP0, 0x80, 0x0 ;  /* 0x000000000000781c */ /* 0x000fe80003f0f008 */
[----:B-1----:R-:W-:Y:S02]  /*81c0*/  @P1 IMAD.MOV.U32 R2, RZ, RZ, R7 ;  /* 0x000000ffff021224 */ /* 0x002fe400078e0007 */
[----:B------:R-:W-:Y:S01]  /*81d0*/  @P1 IMAD.MOV.U32 R3, RZ, RZ, R6 ;  /* 0x000000ffff031224 */ /* 0x000fe200078e0006 */
[----:B------:R-:W-:Y:S06]  /*81e0*/  PLOP3.LUT P1, PT, PT, PT, UP0, 0x80, 0x0 ;  /* 0x000000000000781c */ /* 0x000fec0003f2f008 */
[----:B------:R1:W-:Y:S01]  /*81f0*/  @P0 LDGSTS.E.BYPASS.LTC128B.128 [R75+0x4900], [R2.64], !P4 ;  /* 0x04900000024b0fae */ /* 0x0003e2000e101d5c */
[----:B------:R-:W-:Y:S06]  /*8200*/  PLOP3.LUT P0, PT, PT, PT, UP0, 0x80, 0x0 ;  /* 0x000000000000781c */ /* 0x000fec0003f0f008 */
[----:B-1----:R-:W-:Y:S02]  /*8210*/  @P1 IMAD.MOV.U32 R2, RZ, RZ, R11 ;  /* 0x000000ffff021224 */ /* 0x002fe400078e000b */
[----:B------:R-:W-:Y:S01]  /*8220*/  @P1 IMAD.MOV.U32 R3, RZ, RZ, R10 ;  /* 0x000000ffff031224 */ /* 0x000fe200078e000a */
[----:B------:R-:W-:Y:S04]  /*8230*/  PLOP3.LUT P1, PT, PT, PT, UP0, 0x80, 0x0 ;  /* 0x000000000000781c */ /* 0x000fe80003f2f008 */
[----:B------:R1:W-:Y:S01]  /*8240*/  @P0 LDGSTS.E.BYPASS.LTC128B.128 [R75+0x6900], [R2.64], !P6 ;  /* 0x06900000024b0fae */ /* 0x0003e2000f101d5c */
[----:B------:R-:W-:Y:S08]  /*8250*/  PLOP3.LUT P0, PT, PT, PT, UP0, 0x80, 0x0 ;  /* 0x000000000000781c */ /* 0x000ff00003f0f008 */
[----:B-1----:R-:W-:Y:S02]  /*8260*/  @P1 IMAD.MOV.U32 R2, RZ, RZ, R9 ;  /* 0x000000ffff021224 */ /* 0x002fe400078e0009 */
[----:B------:R-:W-:Y:S01]  /*8270*/  @P1 IMAD.MOV.U32 R3, RZ, RZ, R8 ;  /* 0x000000ffff031224 */ /* 0x000fe200078e0008 */
[----:B------:R-:W-:Y:S04]  /*8280*/  PLOP3.LUT P1, PT, PT, PT, UP0, 0x80, 0x0 ;  /* 0x000000000000781c */ /* 0x000fe80003f2f008 */
[----:B------:R1:W-:Y:S01]  /*8290*/  @P0 LDGSTS.E.BYPASS.LTC128B.128 [R75+0x5100], [R2.64], !P4 ;  /* 0x05100000024b0fae */ /* 0x0003e2000e101d5c */
[----:B------:R-:W-:Y:S08]  /*82a0*/  PLOP3.LUT P0, PT, PT, PT, UP0, 0x80, 0x0 ;  /* 0x000000000000781c */ /* 0x000ff00003f0f008 */
[----:B-1----:R-:W-:Y:S02]  /*82b0*/  @P1 IMAD.MOV.U32 R2, RZ, RZ, R13 ;  /* 0x000000ffff021224 */ /* 0x002fe400078e000d */
[----:B------:R-:W-:Y:S01]  /*82c0*/  @P1 IMAD.MOV.U32 R3, RZ, RZ, R12 ;  /* 0x000000ffff031224 */ /* 0x000fe200078e000c */
[----:B------:R-:W-:Y:S02]  /*82d0*/  PLOP3.LUT P1, PT, PT, PT, UP0, 0x80, 0x0 ;  /* 0x000000000000781c */ /* 0x000fe40003f2f008 */
[----:B------:R-:W-:Y:S02]  /*82e0*/  PLOP3.LUT P1, PT, PT, PT, UP0, 0x80, 0x0 ;  /* 0x000000000000781c */ /* 0x000fe40003f2f008 */
[----:B------:R1:W-:Y:S01]  /*82f0*/  @P0 LDGSTS.E.BYPASS.LTC128B.128 [R75+0x7100], [R2.64], !P6 ;  /* 0x07100000024b0fae */ /* 0x0003e2000f101d5c */
[----:B------:R-:W-:Y:S10]  /*8300*/  PLOP3.LUT P0, PT, PT, PT, UP0, 0x80, 0x0 ;  /* 0x000000000000781c */ /* 0x000ff40003f0f008 */
[----:B------:R2:W-:Y:S03]  /*8310*/  @P1 LDGSTS.E.BYPASS.LTC128B.128 [R75+0x5900], [R4.64], !P4 ;  /* 0x05900000044b1fae */ /* 0x0005e6000e101d5c */
[----:B-1----:R-:W-:Y:S02]  /*8320*/  @P0 IMAD.MOV.U32 R2, RZ, RZ, R15 ;  /* 0x000000ffff020224 */ /* 0x002fe400078e000f */
[----:B------:R-:W-:Y:S01]  /*8330*/  @P0 IMAD.MOV.U32 R3, RZ, RZ, R14 ;  /* 0x000000ffff030224 */ /* 0x000fe200078e000e */
[----:B------:R-:W-:Y:S11]  /*8340*/  PLOP3.LUT P0, PT, PT, PT, UP0, 0x80, 0x0 ;  /* 0x000000000000781c */ /* 0x000ff60003f0f008 */
[----:B------:R-:W-:Y:S02]  /*8350*/  @!UPT UIADD3 URZ, URZ, URZ, URZ ;  /* 0x0000003f3f3ff290 */ /* 0x000fe4000fffe03f */
[----:B------:R2:W-:Y:S01]  /*8360*/  @P0 LDGSTS.E.BYPASS.LTC128B.128 [R75+0x7900], [R2.64], !P6 ;  /* 0x07900000024b0fae */ /* 0x0005e2000f101d5c */
[----:B------:R-:W-:Y:S05]  /*8370*/  PLOP3.LUT P0, PT, PT, PT, UP0, 0x80, 0x0 ;  /* 0x000000000000781c */ /* 0x000fea0003f0f008 */
[----:B------:R-:W0:Y:S08]  /*8380*/  LDGDEPBAR ;  /* 0x00000000000079af */ /* 0x000e300000000000 */
[----:B------:R-:W-:-:S05]  /*8390*/  @P0 BRA `(.L_x_1697) ;  /* 0xffff9ce000000947 */ /* 0x000fca000383ffff */
[----:B------:R-:W-:Y:S06]  /*83a0*/  BAR.SYNC.DEFER_BLOCKING 0x0 ;  /* 0x0000000000007b1d */ /* 0x000fec0000010000 */
.L_x_1650:
[----:B--23--:R-:W-:Y:S01]  /*83b0*/  UIADD3 UR6, UR18, 0x7f, URZ ;  /* 0x0000007f12067890 */ /* 0x00cfe2000fffe03f */
[----:B------:R-:W-:Y:S01]  /*83c0*/  PLOP3.LUT P4, PT, PT, PT, PT, 0x80, 0x0 ;  /* 0x000000000000781c */ /* 0x000fe20003f8f070 */
[----:B------:R-:W-:Y:S01]  /*83d0*/  ULDC.64 UR4, c[0x0][0x2c8] ;  /* 0x0000b20000047ab9 */ /* 0x000fe20000000a00 */
[----:B------:R-:W-:Y:S01]  /*83e0*/  CS2R R126, SRZ ;  /* 0x00000000007e7805 */ /* 0x000fe2000001ff00 */
[----:B------:R-:W-:Y:S01]  /*83f0*/  UIMAD.WIDE.U32 UR8, UR6, UR4, URZ ;  /* 0x00000004060872a5 */ /* 0x000fe2000f8e003f */
[----:B------:R-:W-:Y:S01]  /*8400*/  CS2R R124, SRZ ;  /* 0x00000000007c7805 */ /* 0x000fe2000001ff00 */
[----:B------:R-:W-:Y:S01]  /*8410*/  UIADD3 UR20, UR20, UR21, URZ ;  /* 0x0000001514147290 */ /* 0x000fe2000fffe03f */
[----:B------:R-:W-:Y:S01]  /*8420*/  IMAD.MOV.U32 R11, RZ, RZ, RZ ;  /* 0x000000ffff0b7224 */ /* 0x000fe200078e00ff */
[----:B------:R-:W-:Y:S01]  /*8430*/  @UP2 USHF.R.U32.HI UR6, URZ, UR5, UR9 ;  /* 0x000000053f062299 */ /* 0x000fe20008011609 */
[----:B------:R-:W-:Y:S01]  /*8440*/  IMAD.MOV.U32 R130, RZ, RZ, RZ ;  /* 0x000000ffff827224 */ /* 0x000fe200078e00ff */
[----:B------:R-:W-:Y:S01]  /*8450*/  CS2R R12, SRZ ;  /* 0x00000000000c7805 */ /* 0x000fe2000001ff00 */
[----:B------:R-:W-:Y:S01]  /*8460*/  MOV R128, RZ ;  /* 0x000000ff00807202 */ /* 0x000fe20000000f00 */
[----:B------:R-:W-:Y:S01]  /*8470*/  UIADD3 UR6, UR11, UR6, URZ ;  /* 0x000000060b067290 */ /* 0x000fe2000fffe03f */
[----:B------:R-:W-:Y:S01]  /*8480*/  IMAD.MOV.U32 R122, RZ, RZ, RZ ;  /* 0x000000ffff7a7224 */ /* 0x000fe200078e00ff */
[----:B------:R-:W-:Y:S01]  /*8490*/  CS2R R14, SRZ ;  /* 0x00000000000e7805 */ /* 0x000fe2000001ff00 */
[----:B------:R-:W-:Y:S01]  /*84a0*/  MOV R120, RZ ;  /* 0x000000ff00787202 */ /* 0x000fe20000000f00 */
[----:B------:R-:W-:Y:S01]  /*84b0*/  USHF.R.S32.HI UR4, URZ, 0x1f, UR6 ;  /* 0x0000001f3f047899 */ /* 0x000fe20008011406 */
[----:B------:R-:W-:Y:S01]  /*84c0*/  IMAD.MOV.U32 R118, RZ, RZ, RZ ;  /* 0x000000ffff767224 */ /* 0x000fe200078e00ff */
[----:B------:R-:W-:Y:S01]  /*84d0*/  CS2R R16, SRZ ;  /* 0x0000000000107805 */ /* 0x000fe2000001ff00 */
[----:B------:R-:W-:Y:S01]  /*84e0*/  MOV R116, RZ ;  /* 0x000000ff00747202 */ /* 0x000fe20000000f00 */
[----:B------:R-:W-:Y:S01]  /*84f0*/  ULEA.HI UR4, UR4, UR6, URZ, 0x6 ;  /* 0x0000000604047291 */ /* 0x000fe2000f8f303f */
[----:B------:R-:W-:Y:S01]  /*8500*/  IMAD.MOV.U32 R110, RZ, RZ, RZ ;  /* 0x000000ffff6e7224 */ /* 0x000fe200078e00ff */
[----:B------:R-:W-:Y:S01]  /*8510*/  CS2R R18, SRZ ;  /* 0x0000000000127805 */ /* 0x000fe2000001ff00 */
[----:B------:R-:W-:Y:S01]  /*8520*/  MOV R108, RZ ;  /* 0x000000ff006c7202 */ /* 0x000fe20000000f00 */
[----:B------:R-:W-:Y:S01]  /*8530*/  USHF.R.S32.HI UR4, URZ, 0x6, UR4 ;  /* 0x000000063f047899 */ /* 0x000fe20008011404 */
[----:B------:R-:W-:Y:S01]  /*8540*/  IMAD.MOV.U32 R114, RZ, RZ, RZ ;  /* 0x000000ffff727224 */ /* 0x000fe200078e00ff */
[----:B------:R-:W-:Y:S01]  /*8550*/  CS2R R20, SRZ ;  /* 0x0000000000147805 */ /* 0x000fe2000001ff00 */
[----:B------:R-:W-:Y:S01]  /*8560*/  MOV R112, RZ ;  /* 0x000000ff00707202 */ /* 0x000fe20000000f00 */
[----:B------:R-:W-:Y:S01]  /*8570*/  UISETP.LT.AND UP0, UPT, UR12, UR4, UPT ;  /* 0x000000040c00728c */ /* 0x000fe2000bf01270 */
[----:B------:R-:W-:Y:S01]  /*8580*/  IMAD.MOV.U32 R106, RZ, RZ, RZ ;  /* 0x000000ffff6a7224 */ /* 0x000fe200078e00ff */
[----:B------:R-:W-:Y:S01]  /*8590*/  CS2R R22, SRZ ;  /* 0x0000000000167805 */ /* 0x000fe2000001ff00 */
[----:B------:R-:W-:Y:S01]  /*85a0*/  MOV R104, RZ ;  /* 0x000000ff00687202 */ /* 0x000fe20000000f00 */
[----:B------:R-:W-:Y:S01]  /*85b0*/  USEL UR12, UR12, UR4, UP0 ;  /* 0x000000040c0c7287 */ /* 0x000fe20008000000 */
[----:B------:R-:W-:Y:S01]  /*85c0*/  IMAD.MOV.U32 R102, RZ, RZ, RZ ;  /* 0x000000ffff667224 */ /* 0x000fe200078e00ff */
[----:B------:R-:W-:Y:S01]  /*85d0*/  CS2R R24, SRZ ;  /* 0x0000000000187805 */ /* 0x000fe2000001ff00 */
[----:B------:R-:W-:Y:S01]  /*85e0*/  MOV R100, RZ ;  /* 0x000000ff00647202 */ /* 0x000fe20000000f00 */
[----:B------:R-:W-:Y:S01]  /*85f0*/  UISETP.GE.AND UP0, UPT, UR12, 0x1, UPT ;  /* 0x000000010c00788c */ /* 0x000fe2000bf06270 */
[----:B------:R-:W-:Y:S01]  /*8600*/  IMAD.MOV.U32 R94, RZ, RZ, RZ ;  /* 0x000000ffff5e7224 */ /* 0x000fe200078e00ff */
[----:B------:R-:W-:Y:S01]  /*8610*/  CS2R R26, SRZ ;  /* 0x00000000001a7805 */ /* 0x000fe2000001ff00 */
[----:B------:R-:W-:Y:S01]  /*8620*/  MOV R92, RZ ;  /* 0x000000ff005c7202 */ /* 0x000fe20000000f00 */
[----:B------:R-:W-:Y:S01]  /*8630*/  IMAD.MOV.U32 R98, RZ, RZ, RZ ;  /* 0x000000ffff627224 */ /* 0x000fe200078e00ff */
[----:B------:R-:W-:Y:S01]  /*8640*/  CS2R R28, SRZ ;  /* 0x00000000001c7805 */ /* 0x000fe2000001ff00 */
[----:B------:R-:W-:Y:S01]  /*8650*/  PLOP3.LUT P0, PT, PT, PT, UP0, 0x80, 0x0 ;  /* 0x000000000000781c */ /* 0x000fe20003f0f008 */
        /* <DEDUP_REMOVED lines=64> */
[----:B------:R-:W2:Y:S01]  /*8a60*/  LDL.LU R161, [R1+0x18] ;  /* 0x0000180001a17983 */ /* 0x000ea20000300800 */
[----:B------:R-:W-:-:S02]  /*8a70*/  ULDC.64 UR4, c[0x0][0x340] ;  /* 0x0000d00000047ab9 */ /* 0x000fc40000000a00 */
[----:B------:R-:W-:Y:S02]  /*8a80*/  UISETP.NE.U32.AND UP1, UPT, URZ, UR4, UPT ;  /* 0x000000043f00728c */ /* 0x000fe4000bf25070 */
[----:B------:R-:W-:Y:S02]  /*8a90*/  ULDC.64 UR6, c[0x0][0x340] ;  /* 0x0000d00000067ab9 */ /* 0x000fe40000000a00 */
[----:B------:R-:W-:-:S06]  /*8aa0*/  UISETP.NE.AND.EX UP1, UPT, URZ, UR5, UPT, UP1 ;  /* 0x000000053f00728c */ /* 0x000fcc000bf25310 */
[----:B------:R-:W-:-:S05]  /*8ab0*/  PLOP3.LUT P0, PT, PT, PT, UP1, 0x80, 0x0 ;  /* 0x000000000000781c */ /* 0x000fca0003f0f018 */
[----:B------:R-:W-:Y:S02]  /*8ac0*/  @UP1 UMOV UR4, 0x4 ;  /* 0x0000000400041882 */ /* 0x000fe40000000000 */
[----:B------:R-:W-:-:S06]  /*8ad0*/  @UP1 UIMAD.WIDE UR4, UR26, UR4, UR6 ;  /* 0x000000041a0412a5 */ /* 0x000fcc000f8e0206 */
[----:B------:R-:W-:Y:S02]  /*8ae0*/  IMAD.U32 R2, RZ, RZ, UR4 ;  /* 0x00000004ff027e24 */ /* 0x000fe4000f8e00ff */
[----:B------:R-:W-:Y:S01]  /*8af0*/  IMAD.U32 R3, RZ, RZ, UR5 ;  /* 0x00000005ff037e24 */ /* 0x000fe2000f8e00ff */
[----:B------:R-:W-:Y:S01]  /*8b00*/  SHF.R.S32.HI R157, RZ, 0x1f, R177 ;  /* 0x0000001fff9d7819 */ /* 0x000fe200000114b1 */
[----:B------:R-:W-:Y:S02]  /*8b10*/  USHF.R.S32.HI UR6, URZ, 0x1f, UR22 ;  /* 0x0000001f3f067899 */ /* 0x000fe40008011416 */
[----:B------:R-:W-:Y:S01]  /*8b20*/  ULDC.64 UR4, c[0x0][0x178] ;  /* 0x00005e0000047ab9 */ /* 0x000fe20000000a00 */
[----:B------:R1:W3:Y:S01]  /*8b30*/  @P0 LDG.E R13, [R2.64] ;  /* 0x0000001c020d0981 */ /* 0x0002e2000c1e1900 */
[----:B------:R-:W-:Y:S01]  /*8b40*/  UIMAD UR6, UR6, UR4, URZ ;  /* 0x00000004060672a4 */ /* 0x000fe2000f8e023f */
[----:B------:R-:W-:Y:S01]  /*8b50*/  PLOP3.LUT P2, PT, PT, PT, UP2, 0x80, 0x0 ;  /* 0x000000000000781c */ /* 0x000fe20003f4f028 */
[----:B------:R-:W-:Y:S01]  /*8b60*/  UIMAD.WIDE.U32 UR8, UR22, UR4, URZ ;  /* 0x00000004160872a5 */ /* 0x000fe2000f8e003f */
[----:B------:R-:W-:Y:S01]  /*8b70*/  LEA.HI R134, R157, R177, RZ, 0x4 ;  /* 0x000000b19d867211 */ /* 0x000fe200078f20ff */
[----:B------:R-:W-:Y:S01]  /*8b80*/  UIMAD UR22, UR22, UR5, UR6 ;  /* 0x00000005161672a4 */ /* 0x000fe2000f8e0206 */
[----:B------:R-:W-:Y:S01]  /*8b90*/  IMAD.MOV.U32 R18, RZ, RZ, 0x10 ;  /* 0x00000010ff127424 */ /* 0x000fe200078e00ff */
[----:B------:R-:W-:Y:S01]  /*8ba0*/  USHF.R.S32.HI UR10, URZ, 0x1f, UR20 ;  /* 0x0000001f3f0a7899 */ /* 0x000fe20008011414 */
[----:B------:R-:W-:Y:S01]  /*8bb0*/  IMAD.MOV.U32 R17, RZ, RZ, 0x20 ;  /* 0x00000020ff117424 */ /* 0x000fe200078e00ff */
[----:B------:R-:W-:Y:S01]  /*8bc0*/  ULDC.64 UR6, c[0x0][0x348] ;  /* 0x0000d20000067ab9 */ /* 0x000fe20000000a00 */
[----:B------:R-:W-:Y:S01]  /*8bd0*/  BSSY B0, `(.L_x_1699) ;  /* 0x000008b000007945 */ /* 0x000fe20003800000 */
[----:B------:R-:W-:-:S02]  /*8be0*/  UISETP.NE.U32.AND UP0, UPT, URZ, UR6, UPT ;  /* 0x000000063f00728c */ /* 0x000fc4000bf05070 */
[----:B------:R-:W-:Y:S02]  /*8bf0*/  ULDC.64 UR4, c[0x0][0x1b8] ;  /* 0x00006e0000047ab9 */ /* 0x000fe40000000a00 */
[----:B------:R-:W-:Y:S02]  /*8c00*/  UIADD3 UR23, UR9, UR22, URZ ;  /* 0x0000001609177290 */ /* 0x000fe4000fffe03f */
[----:B------:R-:W-:Y:S02]  /*8c10*/  UIMAD UR6, UR15, UR4, URZ ;  /* 0x000000040f0672a4 */ /* 0x000fe4000f8e023f */
[----:B------:R-:W-:Y:S02]  /*8c20*/  UISETP.NE.AND.EX UP0, UPT, URZ, UR7, UPT, UP0 ;  /* 0x000000073f00728c */ /* 0x000fe4000bf05300 */
[----:B------:R-:W-:Y:S02]  /*8c30*/  USHF.R.S32.HI UR9, URZ, 0x1f, UR26 ;  /* 0x0000001f3f097899 */ /* 0x000fe4000801141a */
[----:B------:R-:W-:Y:S01]  /*8c40*/  UMOV UR22, UR8 ;  /* 0x0000000800167c82 */ /* 0x000fe20008000000 */
[----:B-1----:R-:W-:Y:S01]  /*8c50*/  LEA.HI R2, R157, R177, RZ, 0x3 ;  /* 0x000000b19d027211 */ /* 0x002fe200078f18ff */
[----:B------:R-:W-:-:S02]  /*8c60*/  UIMAD UR6, UR16, UR5, UR6 ;  /* 0x00000005100672a4 */ /* 0x000fc4000f8e0206 */
[----:B------:R-:W-:Y:S01]  /*8c70*/  UIMAD.WIDE.U32 UR22, UR16, UR4, UR22 ;  /* 0x00000004101672a5 */ /* 0x000fe2000f8e0016 */
[----:B------:R-:W-:Y:S01]  /*8c80*/  LOP3.LUT R0, R2, 0xfffffff8, RZ, 0xc0, !PT ;  /* 0xfffffff802007812 */ /* 0x000fe200078ec0ff */
[----:B------:R-:W-:Y:S01]  /*8c90*/  USEL UR7, UR9, URZ, !UP0 ;  /* 0x0000003f09077287 */ /* 0x000fe2000c000000 */
[----:B------:R-:W-:Y:S01]  /*8ca0*/  SHF.R.S32.HI R76, RZ, 0x3, R2 ;  /* 0x00000003ff4c7819 */ /* 0x000fe20000011402 */
[----:B------:R-:W-:Y:S02]  /*8cb0*/  ULDC.64 UR4, c[0x0][0x1c0] ;  /* 0x0000700000047ab9 */ /* 0x000fe40000000a00 */
[----:B------:R-:W-:Y:S01]  /*8cc0*/  IMAD.IADD R53, R177, 0x1, -R0 ;  /* 0x00000001b1357824 */ /* 0x000fe200078e0a00 */
[C---:B------:R-:W-:Y:S01]  /*8cd0*/  IADD3 R2, P3, R76.reuse, UR20, RZ ;  /* 0x000000144c027c10 */ /* 0x040fe2000ff7e0ff */
[----:B------:R-:W-:Y:S01]  /*8ce0*/  USEL UR8, UR26, URZ, !UP0 ;  /* 0x0000003f1a087287 */ /* 0x000fe2000c000000 */
[----:B------:R-:W-:Y:S01]  /*8cf0*/  IADD3 R14, R76, UR18, RZ ;  /* 0x000000124c0e7c10 */ /* 0x000fe2000fffe0ff */
[C---:B------:R-:W-:Y:S01]  /*8d00*/  IMAD.SHL.U32 R38, R53.reuse, 0x8, RZ ;  /* 0x0000000835267824 */ /* 0x040fe200078e00ff */
[----:B------:R-:W-:Y:S01]  /*8d10*/  UIMAD UR7, UR7, UR4, URZ ;  /* 0x00000004070772a4 */ /* 0x000fe2000f8e023f */
[----:B------:R-:W-:Y:S01]  /*8d20*/  IMAD.SHL.U32 R16, R53, 0x8, RZ ;  /* 0x0000000835107824 */ /* 0x000fe200078e00ff */
[----:B------:R-:W-:-:S02]  /*8d30*/  UIADD3 UR23, UR23, UR6, URZ ;  /* 0x0000000617177290 */ /* 0x000fc4000fffe03f */
[----:B------:R-:W-:Y:S01]  /*8d40*/  IADD3 R0, R38, 0x40, RZ ;  /* 0x0000004026007810 */ /* 0x000fe20007ffe0ff */
[----:B------:R-:W-:Y:S01]  /*8d50*/  UIMAD UR5, UR8, UR5, UR7 ;  /* 0x00000005080572a4 */ /* 0x000fe2000f8e0207 */
[----:B------:R-:W-:Y:S01]  /*8d60*/  SHF.R.S32.HI R39, RZ, 0x1f, R38 ;  /* 0x0000001fff277819 */ /* 0x000fe20000011426 */
[----:B------:R-:W-:Y:S01]  /*8d70*/  UIMAD.WIDE.U32 UR22, UR8, UR4, UR22 ;  /* 0x00000004081672a5 */ /* 0x000fe2000f8e0016 */
[----:B------:R-:W-:Y:S01]  /*8d80*/  ISETP.GE.AND P1, PT, R0, c[0x0][0x1d4], PT ;  /* 0x0000750000007a0c */ /* 0x000fe20003f26270 */
[----:B------:R-:W-:Y:S01]  /*8d90*/  IMAD R0, R53, 0x10, R76 ;  /* 0x0000001035007824 */ /* 0x000fe200078e024c */
[----:B------:R-:W-:Y:S01]  /*8da0*/  ULDC.64 UR6, c[0x0][0x1e8] ;  /* 0x00007a0000067ab9 */ /* 0x000fe20000000a00 */
[----:B------:R-:W-:Y:S01]  /*8db0*/  IADD3 R15, R16, 0x40, RZ ;  /* 0x00000040100f7810 */ /* 0x000fe20007ffe0ff */
[----:B------:R-:W-:Y:S02]  /*8dc0*/  UIADD3 UR5, UR23, UR5, URZ ;  /* 0x0000000517057290 */ /* 0x000fe4000fffe03f */
[----:B------:R-:W-:Y:S01]  /*8dd0*/  IADD3 R7, R0, UR18, RZ ;  /* 0x0000001200077c10 */ /* 0x000fe2000fffe0ff */
[----:B------:R-:W-:Y:S01]  /*8de0*/  @!UP1 UMOV UR8, UR26 ;  /* 0x0000001a00089c82 */ /* 0x000fe20008000000 */
[----:B------:R-:W-:Y:S01]  /*8df0*/  LOP3.LUT R0, R134, 0xfffffff0, RZ, 0xc0, !PT ;  /* 0xfffffff086007812 */ /* 0x000fe200078ec0ff */
[----:B------:R-:W-:Y:S01]  /*8e00*/  UIMAD UR6, UR15, UR6, URZ ;  /* 0x000000060f0672a4 */ /* 0x000fe2000f8e023f */
[----:B------:R-:W-:Y:S01]  /*8e10*/  ISETP.GE.AND P4, PT, R15, c[0x0][0x198], PT ;  /* 0x000066000f007a0c */ /* 0x000fe20003f86270 */
[----:B------:R-:W-:Y:S01]  /*8e20*/  @P2 IMAD.HI.U32 R3, R7, c[0x0][0x2c8], RZ ;  /* 0x0000b20007032a27 */ /* 0x000fe200078e00ff */
[----:B------:R-:W-:Y:S01]  /*8e30*/  ISETP.NE.U32.AND P2, PT, RZ, c[0x0][0x350], PT ;  /* 0x0000d400ff007a0c */ /* 0x000fe20003f45070 */
[----:B------:R-:W-:-:S02]  /*8e40*/  UIMAD UR6, UR16, UR7, UR6 ;  /* 0x00000007100672a4 */ /* 0x000fc4000f8e0206 */
[----:B------:R-:W-:Y:S01]  /*8e50*/  IMAD.IADD R6, R177, 0x1, -R0 ;  /* 0x00000001b1067824 */ /* 0x000fe200078e0a00 */
[----:B------:R-:W-:Y:S01]  /*8e60*/  LEA.HI.X.SX32 R0, R76, UR10, 0x1, P3 ;  /* 0x0000000a4c007c11 */ /* 0x000fe200098f0eff */
[----:B-----5:R-:W-:Y:S01]  /*8e70*/  IMAD.MOV.U32 R10, RZ, RZ, R7 ;  /* 0x000000ffff0a7224 */ /* 0x020fe200078e0007 */
[----:B------:R-:W-:Y:S01]  /*8e80*/  ISETP.NE.AND.EX P2, PT, RZ, c[0x0][0x354], PT, P2 ;  /* 0x0000d500ff007a0c */ /* 0x000fe20003f45320 */
[----:B------:R-:W-:Y:S01]  /*8e90*/  ULDC UR20, c[0x0][0x2c4] ;  /* 0x0000b10000147ab9 */ /* 0x000fe20000000800 */
[----:B------:R-:W-:Y:S01]  /*8ea0*/  SHF.R.S32.HI R4, RZ, 0x1f, R6 ;  /* 0x0000001fff047819 */ /* 0x000fe20000011406 */
[----:B------:R-:W-:Y:S01]  /*8eb0*/  UIMAD UR20, UR24, UR20, URZ ;  /* 0x00000014181472a4 */ /* 0x000fe2000f8e023f */
[----:B------:R-:W-:Y:S02]  /*8ec0*/  ISETP.GE.AND P3, PT, R16, c[0x0][0x198], PT ;  /* 0x0000660010007a0c */ /* 0x000fe40003f66270 */
[----:B------:R-:W-:Y:S01]  /*8ed0*/  LEA.HI R133, R4, R6, RZ, 0x3 ;  /* 0x0000000604857211 */ /* 0x000fe200078f18ff */
[----:B------:R-:W-:-:S02]  /*8ee0*/  IMAD.WIDE.U32 R4, R2, c[0x0][0x1e0], R38 ;  /* 0x0000780002047a25 */ /* 0x000fc400078e0026 */
[----:B------:R-:W-:Y:S02]  /*8ef0*/  ISETP.GE.AND P6, PT, R14, UR20, PT ;  /* 0x000000140e007c0c */ /* 0x000fe4000bfc6270 */
[----:B------:R-:W-:-:S05]  /*8f00*/  LOP3.LUT R8, R133, 0xfffffff8, RZ, 0xc0, !PT ;  /* 0xfffffff885087812 */ /* 0x000fca00078ec0ff */
[----:B------:R-:W-:Y:S02]  /*8f10*/  IMAD.IADD R132, R6, 0x1, -R8 ;  /* 0x0000000106847824 */ /* 0x000fe400078e0a08 */
[----:B------:R-:W-:Y:S02]  /*8f20*/  IMAD.U32 R8, RZ, RZ, UR22 ;  /* 0x00000016ff087e24 */ /* 0x000fe4000f8e00ff */
[----:B------:R-:W-:Y:S01]  /*8f30*/  IMAD.MOV.U32 R6, RZ, RZ, R4 ;  /* 0x000000ffff067224 */ /* 0x000fe200078e0004 */
[----:B--2---:R-:W-:-:S04]  /*8f40*/  LOP3.LUT R161, R161, 0xfffffffd, RZ, 0xc0, !PT ;  /* 0xfffffffda1a17812 */ /* 0x004fc800078ec0ff */
[----:B------:R-:W-:Y:S02]  /*8f50*/  @P1 LOP3.LUT R161, R161, 0x2, RZ, 0xfc, !PT ;  /* 0x00000002a1a11812 */ /* 0x000fe400078efcff */
[----:B------:R-:W-:Y:S02]  /*8f60*/  PLOP3.LUT P1, PT, PT, PT, UP2, 0x80, 0x0 ;  /* 0x000000000000781c */ /* 0x000fe40003f2f028 */
[----:B------:R-:W-:-:S11]  /*8f70*/  LOP3.LUT R161, R161, 0xfffffffe, RZ, 0xc0, !PT ;  /* 0xfffffffea1a17812 */ /* 0x000fd600078ec0ff */
[----:B------:R-:W-:Y:S01]  /*8f80*/  @P1 SHF.R.U32.HI R10, RZ, c[0x0][0x2cc], R3 ;  /* 0x0000b300ff0a1a19 */ /* 0x000fe20000011603 */
[C---:B------:R-:W-:Y:S02]  /*8f90*/  IMAD R3, R0.reuse, c[0x0][0x1e0], RZ ;  /* 0x0000780000037a24 */ /* 0x040fe400078e02ff */
[----:B------:R-:W-:Y:S02]  /*8fa0*/  IMAD R0, R0, c[0x0][0x208], RZ ;  /* 0x0000820000007a24 */ /* 0x000fe400078e02ff */
[C---:B------:R-:W-:Y:S02]  /*8fb0*/  IMAD R9, R2.reuse, c[0x0][0x1e4], R3 ;  /* 0x0000790002097a24 */ /* 0x040fe400078e0203 */
[C---:B------:R-:W-:Y:S02]  /*8fc0*/  IMAD R11, R2.reuse, c[0x0][0x20c], R0 ;  /* 0x00008300020b7a24 */ /* 0x040fe400078e0200 */
[----:B------:R-:W-:Y:S02]  /*8fd0*/  IMAD.MOV R0, RZ, RZ, -R10 ;  /* 0x000000ffff007224 */ /* 0x000fe400078e0a0a */
[----:B------:R-:W-:-:S04]  /*8fe0*/  IMAD.WIDE.U32 R2, R2, c[0x0][0x208], R38 ;  /* 0x0000820002027a25 */ /* 0x000fc800078e0026 */
[----:B------:R-:W-:Y:S01]  /*8ff0*/  IMAD R12, R0, c[0x0][0x2c4], R7 ;  /* 0x0000b100000c7a24 */ /* 0x000fe200078e0207 */
[----:B------:R-:W-:Y:S01]  /*9000*/  SHF.R.S32.HI R0, RZ, 0x1f, R10 ;  /* 0x0000001fff007819 */ /* 0x000fe2000001140a */
[----:B------:R-:W-:Y:S01]  /*9010*/  IMAD.IADD R7, R5, 0x1, R9 ;  /* 0x0000000105077824 */ /* 0x000fe200078e0209 */
[----:B------:R-:W-:Y:S01]  /*9020*/  IADD3 R5, R3, R11, RZ ;  /* 0x0000000b03057210 */ /* 0x000fe20007ffe0ff */
[----:B------:R-:W-:Y:S02]  /*9030*/  IMAD.MOV.U32 R4, RZ, RZ, R2 ;  /* 0x000000ffff047224 */ /* 0x000fe400078e0002 */
[----:B------:R-:W-:Y:S01]  /*9040*/  IMAD.U32 R3, RZ, RZ, UR5 ;  /* 0x00000005ff037e24 */ /* 0x000fe2000f8e00ff */
[----:B------:R-:W-:Y:S01]  /*9050*/  ULDC.64 UR4, c[0x0][0x210] ;  /* 0x0000840000047ab9 */ /* 0x000fe20000000a00 */
[----:B------:R-:W-:Y:S01]  /*9060*/  IMAD R0, R0, c[0x0][0x1b0], RZ ;  /* 0x00006c0000007a24 */ /* 0x000fe200078e02ff */
[----:B------:R-:W-:Y:S01]  /*9070*/  UIMAD UR4, UR15, UR4, URZ ;  /* 0x000000040f0472a4 */ /* 0x000fe2000f8e023f */
[----:B------:R-:W-:-:S02]  /*9080*/  IMAD.MOV.U32 R2, RZ, RZ, R8 ;  /* 0x000000ffff027224 */ /* 0x000fc400078e0008 */
[C---:B------:R-:W-:Y:S01]  /*9090*/  IMAD R0, R10.reuse, c[0x0][0x1b4], R0 ;  /* 0x00006d000a007a24 */ /* 0x040fe200078e0200 */
[----:B------:R-:W-:Y:S01]  /*90a0*/  UIMAD UR4, UR16, UR5, UR4 ;  /* 0x00000005100472a4 */ /* 0x000fe2000f8e0204 */
[----:B------:R-:W-:-:S04]  /*90b0*/  IMAD.WIDE.U32 R2, R10, c[0x0][0x1b0], R2 ;  /* 0x00006c000a027a25 */ /* 0x000fc800078e0002 */
[----:B------:R-:W-:Y:S01]  /*90c0*/  IMAD.IADD R3, R3, 0x1, R0 ;  /* 0x0000000103037824 */ /* 0x000fe200078e0200 */
[----:B------:R-:W-:Y:S01]  /*90d0*/  SHF.R.S32.HI R0, RZ, 0x1f, R12 ;  /* 0x0000001fff007819 */ /* 0x000fe2000001140c */
[----:B------:R-:W-:Y:S02]  /*90e0*/  IMAD.U32 R9, RZ, RZ, UR23 ;  /* 0x00000017ff097e24 */ /* 0x000fe4000f8e00ff */
[----:B------:R-:W-:Y:S02]  /*90f0*/  IMAD.U32 R9, RZ, RZ, UR16 ;  /* 0x00000010ff097e24 */ /* 0x000fe4000f8e00ff */
[----:B------:R-:W-:Y:S02]  /*9100*/  IMAD R0, R0, c[0x0][0x1a8], RZ ;  /* 0x00006a0000007a24 */ /* 0x000fe400078e02ff */
[----:B------:R-:W-:Y:S01]  /*9110*/  IMAD.WIDE.U32 R8, R9, c[0x0][0x1e8], R6 ;  /* 0x00007a0009087a25 */ /* 0x000fe200078e0006 */
[----:B------:R-:W-:-:S03]  /*9120*/  MOV R6, UR16 ;  /* 0x0000001000067c02 */ /* 0x000fc60008000f00 */
[C---:B------:R-:W-:Y:S01]  /*9130*/  IMAD R0, R12.reuse, c[0x0][0x1ac], R0 ;  /* 0x00006b000c007a24 */ /* 0x040fe200078e0200 */
[----:B------:R-:W-:Y:S01]  /*9140*/  IADD3 R9, R9, UR6, RZ ;  /* 0x0000000609097c10 */ /* 0x000fe2000fffe0ff */
[----:B------:R-:W-:-:S04]  /*9150*/  IMAD.WIDE.U32 R2, R12, c[0x0][0x1a8], R2 ;  /* 0x00006a000c027a25 */ /* 0x000fc800078e0002 */
[----:B------:R-:W-:Y:S01]  /*9160*/  IMAD.WIDE.U32 R6, R6, c[0x0][0x210], R4 ;  /* 0x0000840006067a25 */ /* 0x000fe200078e0004 */
[----:B---3--:R-:W-:-:S03]  /*9170*/  @P0 SHF.R.S32.HI R5, RZ, 0x1f, R13 ;  /* 0x0000001fff050819 */ /* 0x008fc6000001140d */
[----:B------:R-:W-:Y:S01]  /*9180*/  @P0 IMAD.MOV.U32 R4, RZ, RZ, R13 ;  /* 0x000000ffff040224 */ /* 0x000fe200078e000d */
[C---:B------:R-:W-:Y:S01]  /*9190*/  LEA R13, P1, R2.reuse, c[0x0][0x160], 0x1 ;  /* 0x00005800020d7a11 */ /* 0x040fe200078208ff */
[----:B------:R-:W-:Y:S01]  /*91a0*/  IMAD.IADD R0, R3, 0x1, R0 ;  /* 0x0000000103007824 */ /* 0x000fe200078e0200 */
[----:B------:R-:W-:Y:S01]  /*91b0*/  IADD3 R7, R7, UR4, RZ ;  /* 0x0000000407077c10 */ /* 0x000fe2000fffe0ff */
[----:B------:R-:W-:Y:S02]  /*91c0*/  @!P0 IMAD.U32 R5, RZ, RZ, UR9 ;  /* 0x00000009ff058e24 */ /* 0x000fe4000f8e00ff */
[----:B------:R-:W-:Y:S01]  /*91d0*/  @!P0 IMAD.U32 R4, RZ, RZ, UR8 ;  /* 0x00000008ff048e24 */ /* 0x000fe2000f8e00ff */
[----:B------:R-:W-:Y:S01]  /*91e0*/  LEA.HI.X R12, R2, c[0x0][0x164], R0, 0x1, P1 ;  /* 0x00005900020c7a11 */ /* 0x000fe200008f0c00 */
[----:B------:R-:W-:Y:S01]  /*91f0*/  IMAD.SHL.U32 R3, R76, 0x40, RZ ;  /* 0x000000404c037824 */ /* 0x000fe200078e00ff */
[----:B------:R-:W-:Y:S02]  /*9200*/  LEA.HI R2, R157, R177, RZ, 0x6 ;  /* 0x000000b19d027211 */ /* 0x000fe400078f30ff */
[----:B------:R-:W-:-:S02]  /*9210*/  ISETP.GE.AND P0, PT, R38, c[0x0][0x1d4], PT ;  /* 0x0000750026007a0c */ /* 0x000fc40003f06270 */
[----:B------:R-:W-:Y:S02]  /*9220*/  SEL R0, R5, RZ, !P2 ;  /* 0x000000ff05007207 */ /* 0x000fe40005000000 */
[----:B------:R-:W-:Y:S01]  /*9230*/  SHF.L.U32 R2, R2, 0x3, RZ ;  /* 0x0000000302027819 */ /* 0x000fe200000006ff */
[----:B------:R1:W2:Y:S01]  /*9240*/  SHFL.IDX PT, R5, R12, RZ, 0x181f ;  /* 0x00181fff0c057589 */ /* 0x0002a200000e0000 */
[----:B------:R-:W-:Y:S02]  /*9250*/  SEL R10, R4, RZ, !P2 ;  /* 0x000000ff040a7207 */ /* 0x000fe40005000000 */
[----:B------:R-:W-:Y:S01]  /*9260*/  LOP3.LUT R29, R2, 0xfffffe00, RZ, 0xc0, !PT ;  /* 0xfffffe00021d7812 */ /* 0x000fe200078ec0ff */
[C---:B------:R-:W-:Y:S01]  /*9270*/  IMAD R2, R0.reuse, c[0x0][0x1f0], RZ ;  /* 0x00007c0000027a24 */ /* 0x040fe200078e02ff */
[----:B------:R-:W-:Y:S01]  /*9280*/  LOP3.LUT R19, R3, 0x1c0, RZ, 0xc0, !PT ;  /* 0x000001c003137812 */ /* 0x000fe200078ec0ff */
[----:B------:R-:W-:Y:S01]  /*9290*/  IMAD R0, R0, c[0x0][0x218], RZ ;  /* 0x0000860000007a24 */ /* 0x000fe200078e02ff */
[----:B------:R-:W-:Y:S01]  /*92a0*/  R2P PR, R132, 0x6 ;  /* 0x0000000684007804 */ /* 0x000fe20000000000 */
[C---:B------:R-:W-:Y:S01]  /*92b0*/  IMAD R11, R10.reuse, c[0x0][0x1f4], R2 ;  /* 0x00007d000a0b7a24 */ /* 0x040fe200078e0202 */
[----:B------:R-:W-:Y:S01]  /*92c0*/  @P0 LOP3.LUT R161, R161, 0x1, RZ, 0xfc, !PT ;  /* 0x00000001a1a10812 */ /* 0x000fe200078efcff */
[C---:B------:R-:W-:Y:S01]  /*92d0*/  IMAD R2, R10.reuse, c[0x0][0x21c], R0 ;  /* 0x000087000a027a24 */ /* 0x040fe200078e0200 */
[----:B------:R-:W-:Y:S01]  /*92e0*/  LOP3.LUT R3, R19, 0x38, R38, 0xf8, !PT ;  /* 0x0000003813037812 */ /* 0x000fe200078ef826 */
[C---:B------:R-:W-:Y:S01]  /*92f0*/  IMAD.WIDE.U32 R138, R10.reuse, c[0x0][0x218], R6 ;  /* 0x000086000a8a7a25 */ /* 0x040fe200078e0006 */
[----:B------:R-:W-:Y:S01]  /*9300*/  SHF.R.U32.HI R30, RZ, 0x3, R19 ;  /* 0x00000003ff1e7819 */ /* 0x000fe20000011613 */
[----:B------:R1:W-:Y:S01]  /*9310*/  STL [R1+0x18], R161 ;  /* 0x000018a101007387 */ /* 0x0003e20000100800 */
[----:B------:R-:W-:Y:S01]  /*9320*/  SEL R0, R17, 0xffffffe0, !P2 ;  /* 0xffffffe011007807 */ /* 0x000fe20005000000 */
[----:B------:R-:W-:Y:S01]  /*9330*/  IMAD.WIDE.U32 R20, R10, c[0x0][0x1f0], R8 ;  /* 0x00007c000a147a25 */ /* 0x000fe200078e0008 */
[----:B------:R-:W-:Y:S01]  /*9340*/  LOP3.LUT R244, R29, R3, R30, 0xf6, !PT ;  /* 0x000000031df47212 */ /* 0x000fe200078ef61e */
[----:B------:R1:W3:Y:S01]  /*9350*/  SHFL.IDX PT, R4, R13, RZ, 0x181f ;  /* 0x00181fff0d047589 */ /* 0x0002e200000e0000 */
[----:B------:R-:W-:Y:S01]  /*9360*/  SEL R3, R18, 0xfffffff0, !P1 ;  /* 0xfffffff012037807 */ /* 0x000fe20004800000 */
[----:B------:R-:W-:-:S02]  /*9370*/  IMAD.IADD R137, R139, 0x1, R2 ;  /* 0x000000018b897824 */ /* 0x000fc400078e0202 */
[----:B------:R-:W-:Y:S01]  /*9380*/  IMAD.IADD R23, R21, 0x1, R11 ;  /* 0x0000000115177824 */ /* 0x000fe200078e020b */
[----:B------:R1:W-:Y:S04]  /*9390*/  STL.64 [R1+0x48], R20 ;  /* 0x0000481401007387 */ /* 0x0003e80000100a00 */
[----:B------:R1:W-:Y:S04]  /*93a0*/  STL.64 [R1+0x58], R138 ;  /* 0x0000588a01007387 */ /* 0x0003e80000100a00 */
[----:B------:R1:W-:Y:S04]  /*93b0*/  STL [R1+0x54], R137 ;  /* 0x0000548901007387 */ /* 0x0003e80000100800 */
[----:B------:R1:W-:Y:S01]  /*93c0*/  STL [R1+0x44], R23 ;  /* 0x0000441701007387 */ /* 0x0003e20000100800 */
[----:B------:R-:W-:Y:S05]  /*93d0*/  @P6 BRA `(.L_x_1700) ;  /* 0x000000a000006947 */ /* 0x000fea0003800000 */
[----:B--2---:R-:W-:Y:S02]  /*93e0*/  SHF.R.S32.HI R2, RZ, 0x1f, R15 ;  /* 0x0000001fff027819 */ /* 0x004fe4000001140f */
[----:B---3--:R-:W-:-:S02]  /*93f0*/  LEA R6, P0, R16, R4, 0x1 ;  /* 0x0000000410067211 */ /* 0x008fc400078008ff */
        /* <DEDUP_REMOVED lines=8> */
.L_x_1700:
[----:B--2---:R-:W-:Y:S05]  /*9480*/  BSYNC B0 ;  /* 0x0000000000007941 */ /* 0x004fea0003800000 */
.L_x_1699:
[----:B------:R-:W-:Y:S01]  /*9490*/  IADD3 R2, R14, 0x10, RZ ;  /* 0x000000100e027810 */ /* 0x000fe20007ffe0ff */
[----:B------:R2:W4:Y:S01]  /*94a0*/  SHFL.IDX PT, R5, R12, 0x1, 0x181f ;  /* 0x00381f000c057f89 */ /* 0x00052200000e0000 */
[----:B------:R-:W-:Y:S02]  /*94b0*/  BSSY B0, `(.L_x_1701) ;  /* 0x000000f000007945 */ /* 0x000fe40003800000 */
[----:B------:R-:W-:Y:S01]  /*94c0*/  ISETP.GE.AND P0, PT, R2, UR20, PT ;  /* 0x0000001402007c0c */ /* 0x000fe2000bf06270 */
[----:B---3--:R2:W3:Y:S03]  /*94d0*/  SHFL.IDX PT, R4, R13, 0x1, 0x181f ;  /* 0x00381f000d047f89 */ /* 0x0084e600000e0000 */
[----:B------:R-:W-:-:S09]  /*94e0*/  P2R R18, PR, RZ, 0x1 ;  /* 0x00000001ff127803 */ /* 0x000fd20000000000 */
[----:B------:R-:W-:Y:S05]  /*94f0*/  @P0 BRA `(.L_x_1702) ;  /* 0x000000a000000947 */ /* 0x000fea0003800000 */
[----:B------:R-:W-:Y:S02]  /*9500*/  SHF.R.S32.HI R2, RZ, 0x1f, R15 ;  /* 0x0000001fff027819 */ /* 0x000fe4000001140f */
[----:B---3--:R-:W-:Y:S02]  /*9510*/  LEA R6, P0, R16, R4, 0x1 ;  /* 0x0000000410067211 */ /* 0x008fe400078008ff */
[----:B------:R-:W-:Y:S02]  /*9520*/  LEA.HI R2, R2, R15, RZ, 0x3 ;  /* 0x0000000f02027211 */ /* 0x000fe400078f18ff */
[----:B----4-:R-:W-:Y:S02]  /*9530*/  LEA.HI.X R7, R16, R5, R39, 0x1, P0 ;  /* 0x0000000510077211 */ /* 0x010fe400000f0c27 */
[----:B------:R-:W-:Y:S01]  /*9540*/  LOP3.LUT R8, R2, 0xfffffff8, RZ, 0xc0, !PT ;  /* 0xfffffff802087812 */ /* 0x000fe200078ec0ff */
[----:B------:R-:W-:-:S04]  /*9550*/  IMAD.SHL.U32 R2, R244, 0x2, RZ ;  /* 0x00000002f4027824 */ /* 0x000fc800078e00ff */
[----:B------:R-:W-:Y:S01]  /*9560*/  IMAD.WIDE R4, R8, 0x2, R4 ;  /* 0x0000000208047825 */ /* 0x000fe200078e0204 */
[----:B------:R-:W-:Y:S01]  /*9570*/  @!PT LDS RZ, [RZ] ;  /* 0x00000000fffff984 */ /* 0x000fe20000000800 */
[----:B------:R3:W-:Y:S04]  /*9580*/  LDGSTS.E.BYPASS.LTC128B.128 [R2+0x8900], [R6.64], !P3 ;  /* 0x0890000006027fae */ /* 0x0007e8000d901d5c */
[----:B------:R3:W-:Y:S02]  /*9590*/  LDGSTS.E.BYPASS.LTC128B.128 [R2+0xc900], [R4.64], !P4 ;  /* 0x0c90000004027fae */ /* 0x0007e4000e101d5c */
.L_x_1702:
[----:B------:R-:W-:Y:S05]  /*95a0*/  BSYNC B0 ;  /* 0x0000000000007941 */ /* 0x000fea0003800000 */
.L_x_1701:
[----:B---3--:R-:W-:Y:S01]  /*95b0*/  IADD3 R2, R14, 0x20, RZ ;  /* 0x000000200e027810 */ /* 0x008fe20007ffe0ff */
[----:B----4-:R3:W4:Y:S01]  /*95c0*/  SHFL.IDX PT, R5, R12, 0x2, 0x181f ;  /* 0x00581f000c057f89 */ /* 0x01072200000e0000 */
[----:B------:R-:W-:Y:S02]  /*95d0*/  BSSY B0, `(.L_x_1703) ;  /* 0x000000f000007945 */ /* 0x000fe40003800000 */
[----:B------:R-:W-:Y:S01]  /*95e0*/  ISETP.GE.AND P0, PT, R2, UR20, PT ;  /* 0x0000001402007c0c */ /* 0x000fe2000bf06270 */
[----:B------:R3:W1:Y:S03]  /*95f0*/  SHFL.IDX PT, R4, R13, 0x2, 0x181f ;  /* 0x00581f000d047f89 */ /* 0x00066600000e0000 */
[----:B------:R-:W-:-:S09]  /*9600*/  P2R R48, PR, RZ, 0x1 ;  /* 0x00000001ff307803 */ /* 0x000fd20000000000 */
[----:B------:R-:W-:Y:S05]  /*9610*/  @P0 BRA `(.L_x_1704) ;  /* 0x000000a000000947 */ /* 0x000fea0003800000 */
[----:B------:R-:W-:Y:S02]  /*9620*/  SHF.R.S32.HI R2, RZ, 0x1f, R15 ;  /* 0x0000001fff027819 */ /* 0x000fe4000001140f */
[----:B-1----:R-:W-:Y:S02]  /*9630*/  LEA R6, P0, R16, R4, 0x1 ;  /* 0x0000000410067211 */ /* 0x002fe400078008ff */
        /* <DEDUP_REMOVED lines=8> */
.L_x_1704:
[----:B------:R-:W-:Y:S05]  /*96c0*/  BSYNC B0 ;  /* 0x0000000000007941 */ /* 0x000fea0003800000 */
.L_x_1703:
[----:B-1----:R-:W-:Y:S01]  /*96d0*/  IADD3 R2, R14, 0x30, RZ ;  /* 0x000000300e027810 */ /* 0x002fe20007ffe0ff */
[----:B----4-:R1:W4:Y:S01]  /*96e0*/  SHFL.IDX PT, R5, R12, 0x3, 0x181f ;  /* 0x00781f000c057f89 */ /* 0x01032200000e0000 */
[----:B------:R-:W-:Y:S02]  /*96f0*/  BSSY B0, `(.L_x_1705) ;  /* 0x000000f000007945 */ /* 0x000fe40003800000 */
[----:B------:R-:W-:Y:S01]  /*9700*/  ISETP.GE.AND P0, PT, R2, UR20, PT ;  /* 0x0000001402007c0c */ /* 0x000fe2000bf06270 */
[----:B------:R1:W2:Y:S03]  /*9710*/  SHFL.IDX PT, R4, R13, 0x3, 0x181f ;  /* 0x00781f000d047f89 */ /* 0x0002a600000e0000 */
[----:B------:R-:W-:-:S09]  /*9720*/  P2R R49, PR, RZ, 0x1 ;  /* 0x00000001ff317803 */ /* 0x000fd20000000000 */
[----:B------:R-:W-:Y:S05]  /*9730*/  @P0 BRA `(.L_x_1706) ;  /* 0x000000a000000947 */ /* 0x000fea0003800000 */
[----:B------:R-:W-:Y:S02]  /*9740*/  SHF.R.S32.HI R2, RZ, 0x1f, R15 ;  /* 0x0000001fff027819 */ /* 0x000fe4000001140f */
[----:B--2---:R-:W-:Y:S02]  /*9750*/  LEA R6, P0, R16, R4, 0x1 ;  /* 0x0000000410067211 */ /* 0x004fe400078008ff */
        /* <DEDUP_REMOVED lines=8> */
.L_x_1706:
[----:B------:R-:W-:Y:S05]  /*97e0*/  BSYNC B0 ;  /* 0x0000000000007941 */ /* 0x000fea0003800000 */
.L_x_1705:
[----:B--2---:R-:W-:Y:S01]  /*97f0*/  IADD3 R2, R14, 0x40, RZ ;  /* 0x000000400e027810 */ /* 0x004fe20007ffe0ff */
        /* <DEDUP_REMOVED lines=16> */
.L_x_1708:
[----:B------:R-:W-:Y:S05]  /*9900*/  BSYNC B0 ;  /* 0x0000000000007941 */ /* 0x000fea0003800000 */
.L_x_1707:
        /* <DEDUP_REMOVED lines=17> */
.L_x_1710:
[----:B------:R-:W-:Y:S05]  /*9a20*/  BSYNC B0 ;  /* 0x0000000000007941 */ /* 0x000fea0003800000 */
.L_x_1709:
        /* <DEDUP_REMOVED lines=17> */
.L_x_1712:
[----:B------:R-:W-:Y:S05]  /*9b40*/  BSYNC B0 ;  /* 0x0000000000007941 */ /* 0x000fea0003800000 */
.L_x_1711:
[----:B-1----:R-:W1:Y:S01]  /*9b50*/  SHFL.IDX PT, R6, R13, 0x7, 0x181f ;  /* 0x00f81f000d067f89 */ /* 0x002e6200000e0000 */
[----:B------:R-:W-:Y:S01]  /*9b60*/  IADD3 R2, R14, 0x70, RZ ;  /* 0x000000700e027810 */ /* 0x000fe20007ffe0ff */
[----:B------:R-:W-:Y:S01]  /*9b70*/  UIADD3 UR15, UR12, -0x1, URZ ;  /* 0xffffffff0c0f7890 */ /* 0x000fe2000fffe03f */
[----:B------:R-:W-:Y:S01]  /*9b80*/  IADD3 R8, -R76, UR13, RZ ;  /* 0x0000000d4c087c10 */ /* 0x000fe2000fffe1ff */
[----:B------:R5:W2:Y:S01]  /*9b90*/  SHFL.IDX PT, R7, R12, 0x7, 0x181f ;  /* 0x00f81f000c077f89 */ /* 0x000aa200000e0000 */
[----:B------:R-:W-:Y:S01]  /*9ba0*/  ISETP.GE.AND P5, PT, R2, UR20, PT ;  /* 0x0000001402007c0c */ /* 0x000fe2000bfa6270 */
[----:B------:R-:W-:Y:S01]  /*9bb0*/  ULDC.64 UR8, c[0x0][0x1e0] ;  /* 0x0000780000087ab9 */ /* 0x000fe20000000a00 */
[----:B------:R-:W-:Y:S01]  /*9bc0*/  IMAD.MOV.U32 R158, RZ, RZ, R22 ;  /* 0x000000ffff9e7224 */ /* 0x000fe200078e0016 */
[----:B------:R-:W-:Y:S01]  /*9bd0*/  UMOV UR11, 0x6 ;  /* 0x00000006000b7882 */ /* 0x000fe20000000000 */
[----:B------:R-:W-:Y:S01]  /*9be0*/  IMAD.U32 R2, RZ, RZ, UR15 ;  /* 0x0000000fff027e24 */ /* 0x000fe2000f8e00ff */
[----:B------:R-:W-:Y:S01]  /*9bf0*/  USHF.L.U32 UR10, UR8, 0x6, URZ ;  /* 0x00000006080a7899 */ /* 0x000fe2000800063f */
[----:B------:R-:W-:Y:S01]  /*9c00*/  IMAD.MOV.U32 R159, RZ, RZ, R23 ;  /* 0x000000ffff9f7224 */ /* 0x000fe200078e0017 */
[----:B------:R-:W-:Y:S01]  /*9c10*/  USHF.L.U64.HI UR11, UR8, UR11, UR9 ;  /* 0x0000000b080b7299 */ /* 0x000fe20008010209 */
[----:B------:R-:W-:Y:S01]  /*9c20*/  IMAD R2, R2, -0x40, R8 ;  /* 0xffffffc002027824 */ /* 0x000fe200078e0208 */
[----:B------:R-:W-:Y:S01]  /*9c30*/  USHF.R.S32.HI UR14, URZ, 0x1f, UR15 ;  /* 0x0000001f3f0e7899 */ /* 0x000fe2000801140f */
[----:B------:R-:W-:Y:S01]  /*9c40*/  IMAD.MOV.U32 R158, RZ, RZ, R20 ;  /* 0x000000ffff9e7224 */ /* 0x000fe200078e0014 */
[----:B------:R-:W-:Y:S01]  /*9c50*/  UIMAD UR4, UR11, UR15, URZ ;  /* 0x0000000f0b0472a4 */ /* 0x000fe2000f8e023f */
[----:B------:R-:W-:Y:S01]  /*9c60*/  IMAD.U32 R154, RZ, RZ, UR10 ;  /* 0x0000000aff9a7e24 */ /* 0x000fe2000f8e00ff */
[----:B------:R-:W-:Y:S01]  /*9c70*/  ISETP.GE.AND P2, PT, R2, 0x11, PT ;  /* 0x000000110200780c */ /* 0x000fe20003f46270 */
[----:B------:R-:W-:Y:S01]  /*9c80*/  @!P5 IMAD.SHL.U32 R10, R244, 0x2, RZ ;  /* 0x00000002f40ad824 */ /* 0x000fe200078e00ff */
[----:B------:R-:W-:Y:S01]  /*9c90*/  ISETP.GE.AND P1, PT, R2, 0x21, PT ;  /* 0x000000210200780c */ /* 0x000fe20003f26270 */
[----:B------:R-:W-:Y:S01]  /*9ca0*/  UIMAD UR4, UR14, UR10, UR4 ;  /* 0x0000000a0e0472a4 */ /* 0x000fe2000f8e0204 */
[----:B------:R-:W-:Y:S01]  /*9cb0*/  IMAD.MOV.U32 R20, RZ, RZ, c[0x0][0x1e0] ;  /* 0x00007800ff147624 */ /* 0x000fe200078e00ff */
[----:B------:R-:W-:Y:S01]  /*9cc0*/  @!P5 SHF.R.S32.HI R8, RZ, 0x1f, R15 ;  /* 0x0000001fff08d819 */ /* 0x000fe2000001140f */
[----:B------:R-:W-:Y:S01]  /*9cd0*/  UIMAD.WIDE.U32 UR22, UR8, 0x20, URZ ;  /* 0x00000020081678a5 */ /* 0x000fe2000f8e003f */
[----:B-1----:R-:W-:Y:S01]  /*9ce0*/  @!P5 LEA R4, P0, R16, R6, 0x1 ;  /* 0x000000061004d211 */ /* 0x002fe200078008ff */
[----:B------:R-:W-:Y:S01]  /*9cf0*/  USHF.L.U32 UR17, UR9, 0x5, URZ ;  /* 0x0000000509117899 */ /* 0x000fe2000800063f */
[----:B--23-5:R-:W-:Y:S01]  /*9d00*/  IMAD.U32 R12, RZ, RZ, UR9 ;  /* 0x00000009ff0c7e24 */ /* 0x02cfe2000f8e00ff */
[----:B------:R-:W-:Y:S01]  /*9d10*/  @!P5 LEA.HI R8, R8, R15, RZ, 0x3 ;  /* 0x0000000f0808d211 */ /* 0x000fe200078f18ff */
[----:B------:R1:W-:Y:S01]  /*9d20*/  STL.64 [R1+0x40], R158 ;  /* 0x0000409e01007387 */ /* 0x0003e20000100a00 */
[----:B----4-:R-:W-:Y:S01]  /*9d30*/  @!P5 LEA.HI.X R5, R16, R7, R39, 0x1, P0 ;  /* 0x000000071005d211 */ /* 0x010fe200000f0c27 */
[----:B------:R-:W-:Y:S01]  /*9d40*/  UIADD3 UR17, UR23, UR17, URZ ;  /* 0x0000001117117290 */ /* 0x000fe2000fffe03f */
[----:B------:R-:W-:-:S02]  /*9d50*/  @!P5 LOP3.LUT R8, R8, 0xfffffff8, RZ, 0xc0, !PT ;  /* 0xfffffff80808d812 */ /* 0x000fc400078ec0ff */
[----:B------:R-:W-:Y:S01]  /*9d60*/  P2R R17, PR, RZ, 0x40 ;  /* 0x00000040ff117803 */ /* 0x000fe20000000000 */
[----:B------:R-:W-:Y:S01]  /*9d70*/  @!PT LDS RZ, [RZ] ;  /* 0x00000000fffff984 */ /* 0x000fe20000000800 */
[----:B------:R2:W-:Y:S01]  /*9d80*/  @!P5 LDGSTS.E.BYPASS.LTC128B.128 [R10+0xb900], [R4.64], !P3 ;  /* 0x0b900000040adfae */ /* 0x0005e2000d901d5c */
[----:B------:R-:W-:Y:S01]  /*9d90*/  ISETP.GE.AND P3, PT, R2, 0x1, PT ;  /* 0x000000010200780c */ /* 0x000fe20003f66270 */
[----:B------:R-:W-:Y:S01]  /*9da0*/  @!P5 IMAD.WIDE R6, R8, 0x2, R6 ;  /* 0x000000020806d825 */ /* 0x000fe200078e0206 */
[----:B------:R-:W-:Y:S02]  /*9db0*/  LOP3.LUT P6, RZ, R161, 0x1, RZ, 0xc0, !PT ;  /* 0x00000001a1ff7812 */ /* 0x000fe400078cc0ff */
[----:B------:R-:W-:Y:S02]  /*9dc0*/  LEA.HI R155, R157, R177, RZ, 0x5 ;  /* 0x000000b19d9b7211 */ /* 0x000fe400078f28ff */
[----:B------:R3:W-:Y:S02]  /*9dd0*/  @!P5 LDGSTS.E.BYPASS.LTC128B.128 [R10+0xf900], [R6.64], !P4 ;  /* 0x0f900000060adfae */ /* 0x0007e4000e101d5c */
[----:B------:R-:W-:-:S02]  /*9de0*/  SHF.R.S32.HI R156, RZ, 0x5, R155 ;  /* 0x00000005ff9c7819 */ /* 0x000fc4000001149b */
[----:B------:R-:W0:Y:S01]  /*9df0*/  LDGDEPBAR ;  /* 0x00000000000079af */ /* 0x000e220000000000 */
[----:B--2---:R-:W-:-:S05]  /*9e00*/  IMAD.WIDE.U32 R4, R154, UR15, R158 ;  /* 0x0000000f9a047c25 */ /* 0x004fca000f8e009e */
[----:B------:R-:W-:Y:S01]  /*9e10*/  IADD3 R5, R5, UR4, RZ ;  /* 0x0000000405057c10 */ /* 0x000fe2000fffe0ff */
[----:B------:R-:W-:Y:S01]  /*9e20*/  BAR.SYNC.DEFER_BLOCKING 0x0 ;  /* 0x0000000000007b1d */ /* 0x000fe20000010000 */
[----:B------:R-:W-:-:S04]  /*9e30*/  @P2 LEA R9, P0, R20, R4, 0x4 ;  /* 0x0000000414092211 */ /* 0x000fc800078020ff */
[----:B------:R-:W-:Y:S02]  /*9e40*/  @P2 LEA.HI.X R12, R20, R5, R12, 0x4, P0 ;  /* 0x00000005140c2211 */ /* 0x000fe400000f240c */
[----:B------:R-:W-:-:S04]  /*9e50*/  @P1 IADD3 R11, P0, R4, UR22, RZ ;  /* 0x00000016040b1c10 */ /* 0x000fc8000ff1e0ff */
[----:B------:R-:W-:Y:S02]  /*9e60*/  @P1 IADD3.X R13, R5, UR17, RZ, P0, !PT ;  /* 0x00000011050d1c10 */ /* 0x000fe400087fe4ff */
[----:B------:R-:W-:-:S04]  /*9e70*/  @P2 LEA R8, P0, R9, c[0x0][0x1c8], 0x1 ;  /* 0x0000720009082a11 */ /* 0x000fc800078008ff */
[----:B------:R-:W-:Y:S02]  /*9e80*/  @P2 LEA.HI.X R9, R9, c[0x0][0x1cc], R12, 0x1, P0 ;  /* 0x0000730009092a11 */ /* 0x000fe400000f0c0c */
[----:B------:R-:W-:-:S04]  /*9e90*/  @P1 LEA R12, P0, R11, c[0x0][0x1c8], 0x1 ;  /* 0x000072000b0c1a11 */ /* 0x000fc800078008ff */
[----:B------:R-:W-:Y:S02]  /*9ea0*/  @P1 LEA.HI.X R13, R11, c[0x0][0x1cc], R13, 0x1, P0 ;  /* 0x000073000b0d1a11 */ /* 0x000fe400000f0c0d */
[----:B---3--:R-:W-:-:S04]  /*9eb0*/  @P3 LEA R10, P0, R4, c[0x0][0x1c8], 0x1 ;  /* 0x00007200040a3a11 */ /* 0x008fc800078008ff */
[----:B------:R-:W-:Y:S02]  /*9ec0*/  @P3 LEA.HI.X R11, R4, c[0x0][0x1cc], R5, 0x1, P0 ;  /* 0x00007300040b3a11 */ /* 0x000fe400000f0c05 */
[----:B------:R-:W-:-:S13]  /*9ed0*/  ISETP.GE.AND P0, PT, R2, 0x31, PT ;  /* 0x000000310200780c */ /* 0x000fda0003f06270 */
[----:B------:R-:W-:Y:S01]  /*9ee0*/  VOTEU.ANY UP0, P0 ;  /* 0x00000000003f7886 */ /* 0x000fe20000000100 */
[----:B------:R-:W-:-:S04]  /*9ef0*/  @P0 IMAD.WIDE.U32 R4, R20, 0x30, R4 ;  /* 0x0000003014040825 */ /* 0x000fc800078e0004 */
[----:B------:R-:W-:Y:S01]  /*9f00*/  @UP0 UIMAD UR9, UR9, 0x30, URZ ;  /* 0x00000030090908a4 */ /* 0x000fe2000f8e023f */
[----:B------:R-:W-:-:S05]  /*9f10*/  @P0 LEA R6, P4, R4, c[0x0][0x1c8], 0x1 ;  /* 0x0000720004060a11 */ /* 0x000fca00078808ff */
[----:B------:R-:W-:-:S04]  /*9f20*/  @P0 IADD3 R2, R5, UR9, RZ ;  /* 0x0000000905020c10 */ /* 0x000fc8000fffe0ff */
[----:B------:R-:W-:Y:S01]  /*9f30*/  @P0 LEA.HI.X R7, R4, c[0x0][0x1cc], R2, 0x1, P4 ;  /* 0x0000730004070a11 */ /* 0x000fe200020f0c02 */
[----:B------:R-:W-:Y:S01]  /*9f40*/  @P3 IMAD.SHL.U32 R2, R244, 0x2, RZ ;  /* 0x00000002f4023824 */ /* 0x000fe200078e00ff */
[----:B------:R-:W-:-:S04]  /*9f50*/  LOP3.LUT P4, RZ, R161, 0x2, RZ, 0xc0, !PT ;  /* 0x00000002a1ff7812 */ /* 0x000fc8000788c0ff */
[----:B------:R-:W-:Y:S01]  /*9f60*/  @!PT LDS RZ, [RZ] ;  /* 0x00000000fffff984 */ /* 0x000fe20000000800 */
[----:B------:R-:W-:Y:S01]  /*9f70*/  @!PT LDS RZ, [RZ] ;  /* 0x00000000fffff984 */ /* 0x000fe20000000800 */
[----:B------:R-:W-:Y:S01]  /*9f80*/  @!PT LDS RZ, [RZ] ;  /* 0x00000000fffff984 */ /* 0x000fe20000000800 */
[----:B------:R2:W-:Y:S01]  /*9f90*/  @P3 LDGSTS.E.BYPASS.LTC128B.128 [R2+0x4100], [R10.64], !P6 ;  /* 0x041000000a023fae */ /* 0x0005e2000f101d5c */
[----:B------:R-:W-:-:S08]  /*9fa0*/  ISETP.NE.AND P6, PT, R17, RZ, PT ;  /* 0x000000ff1100720c */ /* 0x000fd00003fc5270 */
[----:B------:R2:W-:Y:S01]  /*9fb0*/  @P3 LDGSTS.E.BYPASS.LTC128B.128 [R2+0x6100], [R10.64+0x80], !P4 ;  /* 0x061000800a023fae */ /* 0x0005e2000e101d5c */
[----:B------:R-:W-:Y:S01]  /*9fc0*/  LOP3.LUT P3, RZ, R161, 0x1, RZ, 0xc0, !PT ;  /* 0x00000001a1ff7812 */ /* 0x000fe2000786c0ff */
[----:B--2---:R-:W-:-:S12]  /*9fd0*/  @P2 IMAD.SHL.U32 R2, R244, 0x2, RZ ;  /* 0x00000002f4022824 */ /* 0x004fd800078e00ff */
[----:B------:R2:W-:Y:S04]  /*9fe0*/  @P2 LDGSTS.E.BYPASS.LTC128B.128 [R2+0x4900], [R8.64], !P3 ;  /* 0x0490000008022fae */ /* 0x0005e8000d901d5c */
[----:B------:R2:W-:Y:S02]  /*9ff0*/  @P2 LDGSTS.E.BYPASS.LTC128B.128 [R2+0x6900], [R8.64+0x80], !P4 ;  /* 0x0690008008022fae */ /* 0x0005e4000e101d5c */
[----:B--2---:R-:W-:-:S05]  /*a000*/  @P1 IMAD.SHL.U32 R2, R244, 0x2, RZ ;  /* 0x00000002f4021824 */ /* 0x004fca00078e00ff */
[----:B------:R2:W-:Y:S04]  /*a010*/  @P1 LDGSTS.E.BYPASS.LTC128B.128 [R2+0x5100], [R12.64], !P3 ;  /* 0x051000000c021fae */ /* 0x0005e8000d901d5c */
[----:B------:R2:W-:Y:S02]  /*a020*/  @P1 LDGSTS.E.BYPASS.LTC128B.128 [R2+0x7100], [R12.64+0x80], !P4 ;  /* 0x071000800c021fae */ /* 0x0005e4000e101d5c */
[----:B--2---:R-:W-:-:S05]  /*a030*/  @P0 IMAD.SHL.U32 R2, R244, 0x2, RZ ;  /* 0x00000002f4020824 */ /* 0x004fca00078e00ff */
[----:B------:R1:W-:Y:S04]  /*a040*/  @P0 LDGSTS.E.BYPASS.LTC128B.128 [R2+0x5900], [R6.64], !P3 ;  /* 0x0590000006020fae */ /* 0x0003e8000d901d5c */
[----:B------:R1:W-:Y:S01]  /*a050*/  @P0 LDGSTS.E.BYPASS.LTC128B.128 [R2+0x7900], [R6.64+0x80], !P4 ;  /* 0x0790008006020fae */ /* 0x0003e2000e101d5c */
[----:B------:R-:W-:-:S03]  /*a060*/  ISETP.LT.AND P0, PT, RZ, c[0x0][0x27c], PT ;  /* 0x00009f00ff007a0c */ /* 0x000fc60003f01270 */
[----:B------:R-:W0:Y:S10]  /*a070*/  LDGDEPBAR ;  /* 0x00000000000079af */ /* 0x000e340000000000 */
[----:B------:R-:W-:Y:S05]  /*a080*/  @P0 BRA `(.L_x_1713) ;  /* 0x0000002000000947 */ /* 0x000fea0003800000 */
[----:B------:R-:W-:-:S04]  /*a090*/  DEPBAR.LE SB0, 0x1 ;  /* 0x000080400000791a */ /* 0x000fc80000000000 */
[----:B------:R-:W-:Y:S05]  /*a0a0*/  BRA `(.L_x_1714) ;  /* 0x0000942000007947 */ /* 0x000fea0003800000 */
.L_x_1713:
[----:B------:R-:W-:Y:S01]  /*a0b0*/  USHF.R.S32.HI UR9, URZ, 0x1f, UR19 ;  /* 0x0000001f3f097899 */ /* 0x000fe20008011413 */
[----:B------:R-:W-:Y:S01]  /*a0c0*/  BSSY B2, `(.L_x_1714) ;  /* 0x0000940000027945 */ /* 0x000fe20003800000 */
[----:B------:R-:W-:Y:S01]  /*a0d0*/  ULDC.64 UR6, c[0x0][0x280] ;  /* 0x0000a00000067ab9 */ /* 0x000fe20000000a00 */
[----:B-1----:R-:W-:Y:S01]  /*a0e0*/  IMAD R2, R53, 0x10, R14 ;  /* 0x0000001035027824 */ /* 0x002fe200078e020e */
[----:B------:R-:W-:Y:S01]  /*a0f0*/  ULDC.64 UR4, c[0x0][0x290] ;  /* 0x0000a40000047ab9 */ /* 0x000fe20000000a00 */
[----:B------:R-:W-:Y:S01]  /*a100*/  SHF.L.U32 R36, R244, 0x1, RZ ;  /* 0x00000001f4247819 */ /* 0x000fe200000006ff */
[----:B------:R-:W-:Y:S02]  /*a110*/  UIMAD.WIDE.U32 UR30, UR19, UR6, URZ ;  /* 0x00000006131e72a5 */ /* 0x000fe4000f8e003f */
[----:B------:R-:W-:Y:S02]  /*a120*/  UIMAD UR6, UR9, UR6, URZ ;  /* 0x00000006090672a4 */ /* 0x000fe4000f8e023f */
[----:B------:R-:W-:-:S02]  /*a130*/  UIMAD UR9, UR9, UR4, URZ ;  /* 0x00000004090972a4 */ /* 0x000fc4000f8e023f */
[----:B------:R-:W-:Y:S02]  /*a140*/  UIMAD.WIDE.U32 UR32, UR19, UR4, URZ ;  /* 0x00000004132072a5 */ /* 0x000fe4000f8e003f */
[----:B------:R-:W-:Y:S02]  /*a150*/  UIMAD UR6, UR19, UR7, UR6 ;  /* 0x00000007130672a4 */ /* 0x000fe4000f8e0206 */
[----:B------:R-:W-:Y:S02]  /*a160*/  ULDC.U8 UR4, c[0x0][0x298] ;  /* 0x0000a60000047ab9 */ /* 0x000fe40000000000 */
[----:B------:R-:W-:Y:S01]  /*a170*/  ISETP.NE.AND P0, PT, RZ, UR4, PT ;  /* 0x00000004ff007c0c */ /* 0x000fe2000bf05270 */
[----:B------:R-:W-:Y:S02]  /*a180*/  UIMAD UR5, UR19, UR5, UR9 ;  /* 0x00000005130572a4 */ /* 0x000fe4000f8e0209 */
[----:B------:R-:W-:Y:S02]  /*a190*/  UIADD3 UR6, UR6, UR31, URZ ;  /* 0x0000001f06067290 */ /* 0x000fe4000fffe03f */
[----:B------:R-:W-:-:S08]  /*a1a0*/  UIADD3 UR5, UR5, UR33, URZ ;  /* 0x0000002105057290 */ /* 0x000fd0000fffe03f */
[----:B------:R-:W-:Y:S05]  /*a1b0*/  @!P0 BRA `(.L_x_1715) ;  /* 0x000048a000008947 */ /* 0x000fea0003800000 */
[----:B------:R-:W-:Y:S01]  /*a1c0*/  PLOP3.LUT P0, PT, PT, PT, UP2, 0x80, 0x0 ;  /* 0x000000000000781c */ /* 0x000fe20003f0f028 */
[----:B------:R-:W-:Y:S01]  /*a1d0*/  IMAD.U32 R6, RZ, RZ, UR30 ;  /* 0x0000001eff067e24 */ /* 0x000fe2000f8e00ff */
[----:B------:R-:W-:Y:S01]  /*a1e0*/  MOV R7, UR31 ;  /* 0x0000001f00077c02 */ /* 0x000fe20008000f00 */
[----:B------:R-:W-:Y:S01]  /*a1f0*/  IMAD.SHL.U32 R37, R53, 0x4, RZ ;  /* 0x0000000435257824 */ /* 0x000fe200078e00ff */
[----:B------:R-:W-:Y:S01]  /*a200*/  BSSY B0, `(.L_x_1716) ;  /* 0x000003a000007945 */ /* 0x000fe20003800000 */
[----:B------:R-:W-:Y:S01]  /*a210*/  IMAD.U32 R5, RZ, RZ, UR6 ;  /* 0x00000006ff057e24 */ /* 0x000fe2000f8e00ff */
[----:B------:R-:W-:Y:S01]  /*a220*/  CS2R R34, SRZ ;  /* 0x0000000000227805 */ /* 0x000fe2000001ff00 */
[----:B------:R-:W-:Y:S01]  /*a230*/  CS2R R24, SRZ ;  /* 0x0000000000187805 */ /* 0x000fe2000001ff00 */
[----:B------:R-:W-:Y:S01]  /*a240*/  IADD3 R90, R37, 0x20, RZ ;  /* 0x00000020255a7810 */ /* 0x000fe20007ffe0ff */
[----:B------:R-:W-:Y:S01]  /*a250*/  CS2R R20, SRZ ;  /* 0x0000000000147805 */ /* 0x000fe2000001ff00 */
[----:B------:R-:W-:Y:S01]  /*a260*/  CS2R R26, SRZ ;  /* 0x00000000001a7805 */ /* 0x000fe2000001ff00 */
[----:B------:R-:W-:-:S02]  /*a270*/  CS2R R22, SRZ ;  /* 0x0000000000167805 */ /* 0x000fc4000001ff00 */
[----:B------:R-:W-:Y:S01]  /*a280*/  @P0 IMAD.HI.U32 R4, R2, c[0x0][0x2c8], RZ ;  /* 0x0000b20002040a27 */ /* 0x000fe200078e00ff */
[----:B------:R-:W-:-:S13]  /*a290*/  PLOP3.LUT P0, PT, PT, PT, UP2, 0x80, 0x0 ;  /* 0x000000000000781c */ /* 0x000fda0003f0f028 */
[----:B------:R-:W-:Y:S01]  /*a2a0*/  @P0 SHF.R.U32.HI R2, RZ, c[0x0][0x2cc], R4 ;  /* 0x0000b300ff020a19 */ /* 0x000fe20000011604 */
[----:B------:R-:W-:Y:S01]  /*a2b0*/  IMAD.MOV.U32 R4, RZ, RZ, R6 ;  /* 0x000000ffff047224 */ /* 0x000fe200078e0006 */
[----:B------:R-:W-:Y:S02]  /*a2c0*/  ISETP.GE.AND P0, PT, R37, c[0x0][0x27c], PT ;  /* 0x00009f0025007a0c */ /* 0x000fe40003f06270 */
[----:B------:R-:W-:Y:S01]  /*a2d0*/  SHF.R.S32.HI R8, RZ, 0x1f, R2 ;  /* 0x0000001fff087819 */ /* 0x000fe20000011402 */
[----:B------:R-:W-:Y:S01]  /*a2e0*/  IMAD.WIDE.U32 R4, R2, c[0x0][0x280], R4 ;  /* 0x0000a00002047a25 */ /* 0x000fe200078e0004 */
[----:B------:R-:W-:-:S03]  /*a2f0*/  SEL R12, RZ, 0x1, P0 ;  /* 0x00000001ff0c7807 */ /* 0x000fc60000000000 */
[----:B------:R-:W-:Y:S01]  /*a300*/  IMAD R7, R8, c[0x0][0x280], RZ ;  /* 0x0000a00008077a24 */ /* 0x000fe200078e02ff */
[----:B------:R-:W-:-:S03]  /*a310*/  LEA R16, P0, R4, c[0x0][0x270], 0x1 ;  /* 0x00009c0004107a11 */ /* 0x000fc600078008ff */
[----:B------:R-:W-:Y:S02]  /*a320*/  IMAD R6, R2, c[0x0][0x284], R7 ;  /* 0x0000a10002067a24 */ /* 0x000fe400078e0207 */
[----:B------:R-:W-:Y:S02]  /*a330*/  IMAD.U32 R7, RZ, RZ, UR33 ;  /* 0x00000021ff077e24 */ /* 0x000fe4000f8e00ff */
[----:B------:R-:W-:Y:S01]  /*a340*/  IMAD.IADD R6, R5, 0x1, R6 ;  /* 0x0000000105067824 */ /* 0x000fe200078e0206 */
[----:B------:R-:W-:Y:S01]  /*a350*/  MOV R5, UR5 ;  /* 0x0000000500057c02 */ /* 0x000fe20008000f00 */
[----:B------:R-:W-:-:S03]  /*a360*/  IMAD R7, R8, c[0x0][0x290], RZ ;  /* 0x0000a40008077a24 */ /* 0x000fc600078e02ff */
[----:B------:R-:W-:Y:S01]  /*a370*/  LEA.HI.X R15, R4, c[0x0][0x274], R6, 0x1, P0 ;  /* 0x00009d00040f7a11 */ /* 0x000fe200000f0c06 */
[----:B------:R-:W-:-:S05]  /*a380*/  IMAD.U32 R6, RZ, RZ, UR32 ;  /* 0x00000020ff067e24 */ /* 0x000fca000f8e00ff */
[----:B------:R-:W-:Y:S02]  /*a390*/  MOV R4, R6 ;  /* 0x0000000600047202 */ /* 0x000fe40000000f00 */
[----:B------:R1:W2:Y:S03]  /*a3a0*/  SHFL.IDX PT, R6, R16, RZ, 0x181f ;  /* 0x00181fff10067589 */ /* 0x0002a600000e0000 */
[----:B------:R-:W-:-:S04]  /*a3b0*/  IMAD.WIDE.U32 R4, R2, c[0x0][0x290], R4 ;  /* 0x0000a40002047a25 */ /* 0x000fc800078e0004 */
[----:B------:R-:W-:Y:S01]  /*a3c0*/  IMAD R2, R2, c[0x0][0x294], R7 ;  /* 0x0000a50002027a24 */ /* 0x000fe200078e0207 */
[----:B------:R-:W-:Y:S01]  /*a3d0*/  LEA R14, P0, R4, c[0x0][0x288], 0x1 ;  /* 0x0000a200040e7a11 */ /* 0x000fe200078008ff */
[----:B------:R1:W3:Y:S02]  /*a3e0*/  SHFL.IDX PT, R7, R15, RZ, 0x181f ;  /* 0x00181fff0f077589 */ /* 0x0002e400000e0000 */
[----:B------:R-:W-:-:S05]  /*a3f0*/  IMAD.IADD R2, R5, 0x1, R2 ;  /* 0x0000000105027824 */ /* 0x000fca00078e0202 */
[----:B------:R-:W-:Y:S02]  /*a400*/  LEA.HI.X R13, R4, c[0x0][0x28c], R2, 0x1, P0 ;  /* 0x0000a300040d7a11 */ /* 0x000fe400000f0c02 */
[----:B------:R-:W-:Y:S01]  /*a410*/  ISETP.GE.AND P0, PT, R90, c[0x0][0x27c], PT ;  /* 0x00009f005a007a0c */ /* 0x000fe20003f06270 */
[----:B------:R1:W4:Y:S03]  /*a420*/  SHFL.IDX PT, R4, R14, RZ, 0x181f ;  /* 0x00181fff0e047589 */ /* 0x00032600000e0000 */
[----:B------:R-:W-:Y:S01]  /*a430*/  SEL R2, RZ, 0xffffffff, P0 ;  /* 0xffffffffff027807 */ /* 0x000fe20000000000 */
[----:B------:R1:W1:Y:S03]  /*a440*/  SHFL.IDX PT, R5, R13, RZ, 0x181f ;  /* 0x00181fff0d057589 */ /* 0x00026600000e0000 */
[----:B------:R-:W-:-:S04]  /*a450*/  SHF.L.U32 R2, R2, 0x1, RZ ;  /* 0x0000000102027819 */ /* 0x000fc800000006ff */
[----:B------:R-:W-:Y:S01]  /*a460*/  LOP3.LUT R12, R2, 0x2, R12, 0xe2, !PT ;  /* 0x00000002020c7812 */ /* 0x000fe200078ee20c */
[----:B------:R-:W-:Y:S05]  /*a470*/  @P6 BRA `(.L_x_1717) ;  /* 0x0000012000006947 */ /* 0x000fea0003800000 */
[----:B--2---:R-:W-:Y:S01]  /*a480*/  LOP3.LUT R2, R12, 0x1, RZ, 0xc0, !PT ;  /* 0x000000010c027812 */ /* 0x004fe200078ec0ff */
[----:B------:R-:W-:Y:S01]  /*a490*/  CS2R R20, SRZ ;  /* 0x0000000000147805 */ /* 0x000fe2000001ff00 */
[----:B------:R-:W-:Y:S02]  /*a4a0*/  CS2R R22, SRZ ;  /* 0x0000000000167805 */ /* 0x000fe4000001ff00 */
[----:B------:R-:W-:-:S13]  /*a4b0*/  ISETP.NE.U32.AND P0, PT, R2, 0x1, PT ;  /* 0x000000010200780c */ /* 0x000fda0003f05070 */
[----:B---3--:R-:W-:-:S04]  /*a4c0*/  @!P0 IMAD.WIDE R10, R37, 0x2, R6 ;  /* 0x00000002250a8825 */ /* 0x008fc800078e0206 */
[----:B-1--4-:R-:W-:Y:S01]  /*a4d0*/  @!P0 IMAD.WIDE R8, R37, 0x2, R4 ;  /* 0x0000000225088825 */ /* 0x012fe200078e0204 */
[----:B------:R1:W5:Y:S04]  /*a4e0*/  @!P0 LD.E.64 R20, [R10.64] ;  /* 0x0000001c0a148980 */ /* 0x000368000c101b00 */
[----:B------:R1:W5:Y:S01]  /*a4f0*/  @!P0 LD.E.64 R22, [R8.64] ;  /* 0x0000001c08168980 */ /* 0x000362000c101b00 */
[----:B------:R-:W-:Y:S01]  /*a500*/  LOP3.LUT P0, RZ, R12, 0x2, RZ, 0xc0, !PT ;  /* 0x000000020cff7812 */ /* 0x000fe2000780c0ff */
[----:B------:R-:W-:Y:S01]  /*a510*/  CS2R R24, SRZ ;  /* 0x0000000000187805 */ /* 0x000fe2000001ff00 */
[----:B------:R-:W-:-:S11]  /*a520*/  CS2R R26, SRZ ;  /* 0x00000000001a7805 */ /* 0x000fd6000001ff00 */
[----:B------:R-:W-:-:S04]  /*a530*/  @P0 SHF.R.S32.HI R2, RZ, 0x1f, R90 ;  /* 0x0000001fff020819 */ /* 0x000fc8000001145a */
[----:B------:R-:W-:-:S04]  /*a540*/  @P0 LEA.HI R2, R2, R90, RZ, 0x2 ;  /* 0x0000005a02020211 */ /* 0x000fc800078f10ff */
[----:B------:R-:W-:-:S05]  /*a550*/  @P0 LOP3.LUT R2, R2, 0xfffffffc, RZ, 0xc0, !PT ;  /* 0xfffffffc02020812 */ /* 0x000fca00078ec0ff */
[----:B------:R-:W-:-:S04]  /*a560*/  @P0 IMAD.WIDE R6, R2, 0x2, R6 ;  /* 0x0000000202060825 */ /* 0x000fc800078e0206 */
[----:B------:R-:W-:Y:S01]  /*a570*/  @P0 IMAD.WIDE R4, R2, 0x2, R4 ;  /* 0x0000000202040825 */ /* 0x000fe200078e0204 */
[----:B------:R1:W5:Y:S04]  /*a580*/  @P0 LD.E.64 R24, [R6.64] ;  /* 0x0000001c06180980 */ /* 0x000368000c101b00 */
[----:B------:R1:W5:Y:S02]  /*a590*/  @P0 LD.E.64 R26, [R4.64] ;  /* 0x0000001c041a0980 */ /* 0x000364000c101b00 */
.L_x_1717:
[----:B--2---:R-:W-:Y:S05]  /*a5a0*/  BSYNC B0 ;  /* 0x0000000000007941 */ /* 0x004fea0003800000 */
.L_x_1716:
[----:B------:R-:W-:Y:S01]  /*a5b0*/  ISETP.NE.AND P0, PT, R18, RZ, PT ;  /* 0x000000ff1200720c */ /* 0x000fe20003f05270 */
[----:B-1---5:R-:W-:Y:S01]  /*a5c0*/  IMAD.MOV.U32 R10, RZ, RZ, R24 ;  /* 0x000000ffff0a7224 */ /* 0x022fe200078e0018 */
[----:B---3--:R1:W2:Y:S01]  /*a5d0*/  SHFL.IDX PT, R7, R15, 0x1, 0x181f ;  /* 0x00381f000f077f89 */ /* 0x0082a200000e0000 */
        /* <DEDUP_REMOVED lines=15> */
[----:B------:R1:W4:Y:S01]  /*a6d0*/  SHFL.IDX PT, R5, R13, 0x1, 0x181f ;  /* 0x00381f000d057f89 */ /* 0x00032200000e0000 */
[----:B------:R-:W-:Y:S01]  /*a6e0*/  PRMT R92, R9, 0x7610, R92 ;  /* 0x00007610095c7816 */ /* 0x000fe2000000005c */
[----:B------:R-:W-:Y:S01]  /*a6f0*/  CS2R R32, SRZ ;  /* 0x0000000000207805 */ /* 0x000fe2000001ff00 */
[----:B------:R-:W-:Y:S01]  /*a700*/  PRMT R18, R8, 0x7610, R18 ;  /* 0x0000761008127816 */ /* 0x000fe20000000012 */
[----:B----4-:R1:W4:Y:S01]  /*a710*/  SHFL.IDX PT, R4, R14, 0x1, 0x181f ;  /* 0x00381f000e047f89 */ /* 0x01032200000e0000 */
[----:B------:R-:W-:Y:S01]  /*a720*/  PRMT R77, R2, 0x7610, R77 ;  /* 0x00007610024d7816 */ /* 0x000fe2000000004d */
[----:B------:R-:W-:Y:S01]  /*a730*/  CS2R R30, SRZ ;  /* 0x00000000001e7805 */ /* 0x000fe2000001ff00 */
[----:B------:R-:W-:Y:S05]  /*a740*/  @P0 BRA `(.L_x_1719) ;  /* 0x0000012000000947 */ /* 0x000fea0003800000 */
[----:B------:R-:W-:Y:S01]  /*a750*/  LOP3.LUT R2, R12, 0x1, RZ, 0xc0, !PT ;  /* 0x000000010c027812 */ /* 0x000fe200078ec0ff */
[----:B------:R-:W-:Y:S01]  /*a760*/  CS2R R28, SRZ ;  /* 0x00000000001c7805 */ /* 0x000fe2000001ff00 */
[----:B------:R-:W-:-:S02]  /*a770*/  CS2R R30, SRZ ;  /* 0x00000000001e7805 */ /* 0x000fc4000001ff00 */
[----:B------:R-:W-:-:S13]  /*a780*/  ISETP.NE.U32.AND P0, PT, R2, 0x1, PT ;  /* 0x000000010200780c */ /* 0x000fda0003f05070 */
[----:B--23--:R-:W-:-:S04]  /*a790*/  @!P0 IMAD.WIDE R10, R37, 0x2, R6 ;  /* 0x00000002250a8825 */ /* 0x00cfc800078e0206 */
[----:B----4-:R-:W-:Y:S01]  /*a7a0*/  @!P0 IMAD.WIDE R8, R37, 0x2, R4 ;  /* 0x0000000225088825 */ /* 0x010fe200078e0204 */
        /* <DEDUP_REMOVED lines=12> */
.L_x_1719:
[----:B------:R-:W-:Y:S05]  /*a870*/  BSYNC B0 ;  /* 0x0000000000007941 */ /* 0x000fea0003800000 */
.L_x_1718:
[----:B------:R-:W-:Y:S01]  /*a880*/  ISETP.NE.AND P0, PT, R48, RZ, PT ;  /* 0x000000ff3000720c */ /* 0x000fe20003f05270 */
[----:B--2--5:R-:W-:Y:S01]  /*a890*/  IMAD.MOV.U32 R10, RZ, RZ, R34 ;  /* 0x000000ffff0a7224 */ /* 0x024fe200078e0022 */
[----:B------:R2:W1:Y:S01]  /*a8a0*/  SHFL.IDX PT, R7, R15, 0x2, 0x181f ;  /* 0x00581f000f077f89 */ /* 0x00046200000e0000 */
        /* <DEDUP_REMOVED lines=22> */
[----:B------:R-:W-:Y:S01]  /*aa10*/  CS2R R44, SRZ ;  /* 0x00000000002c7805 */ /* 0x000fe2000001ff00 */
[----:B------:R-:W-:Y:S01]  /*aa20*/  CS2R R40, SRZ ;  /* 0x0000000000287805 */ /* 0x000fe2000001ff00 */
[----:B------:R-:W-:Y:S05]  /*aa30*/  @P0 BRA `(.L_x_1721) ;  /* 0x0000012000000947 */ /* 0x000fea0003800000 */
[----:B-1----:R-:W-:Y:S01]  /*aa40*/  LOP3.LUT R2, R12, 0x1, RZ, 0xc0, !PT ;  /* 0x000000010c027812 */ /* 0x002fe200078ec0ff */
[----:B------:R-:W-:Y:S01]  /*aa50*/  CS2R R38, SRZ ;  /* 0x0000000000267805 */ /* 0x000fe2000001ff00 */
[----:B------:R-:W-:-:S02]  /*aa60*/  CS2R R40, SRZ ;  /* 0x0000000000287805 */ /* 0x000fc4000001ff00 */
[----:B------:R-:W-:-:S13]  /*aa70*/  ISETP.NE.U32.AND P0, PT, R2, 0x1, PT ;  /* 0x000000010200780c */ /* 0x000fda0003f05070 */
[----:B---3--:R-:W-:-:S04]  /*aa80*/  @!P0 IMAD.WIDE R10, R37, 0x2, R6 ;  /* 0x00000002250a8825 */ /* 0x008fc800078e0206 */
        /* <DEDUP_REMOVED lines=13> */
.L_x_1721:
[----:B-1----:R-:W-:Y:S05]  /*ab60*/  BSYNC B0 ;  /* 0x0000000000007941 */ /* 0x002fea0003800000 */
.L_x_1720:
[----:B------:R-:W-:Y:S01]  /*ab70*/  ISETP.NE.AND P0, PT, R49, RZ, PT ;  /* 0x000000ff3100720c */ /* 0x000fe20003f05270 */
[----:B-----5:R-:W-:Y:S01]  /*ab80*/  IMAD.MOV.U32 R10, RZ, RZ, R42 ;  /* 0x000000ffff0a7224 */ /* 0x020fe200078e002a */
[----:B------:R1:W2:Y:S01]  /*ab90*/  SHFL.IDX PT, R7, R15, 0x3, 0x181f ;  /* 0x00781f000f077f89 */ /* 0x0002a200000e0000 */
        /* <DEDUP_REMOVED lines=41> */
.L_x_1723:
[----:B------:R-:W-:Y:S05]  /*ae30*/  BSYNC B0 ;  /* 0x0000000000007941 */ /* 0x000fea0003800000 */
.L_x_1722:
        /* <DEDUP_REMOVED lines=28> */
[C---:B-1----:R-:W-:Y:S01]  /*b000*/  LOP3.LUT P0, RZ, R12.reuse, 0x2, RZ, 0xc0, !PT ;  /* 0x000000020cff7812 */ /* 0x042fe2000780c0ff */
        /* <DEDUP_REMOVED lines=8> */
[----:B---3--:R-:W-:Y:S02]  /*b090*/  @!P1 IMAD.WIDE R10, R37, 0x2, R6 ;  /* 0x00000002250a9825 */ /* 0x008fe400078e0206 */
[----:B------:R-:W-:-:S03]  /*b0a0*/  @P0 LOP3.LUT R2, R2, 0xfffffffc, RZ, 0xc0, !PT ;  /* 0xfffffffc02020812 */ /* 0x000fc600078ec0ff */
[----:B------:R1:W5:Y:S02]  /*b0b0*/  @!P1 LD.E.64 R56, [R10.64] ;  /* 0x0000001c0a389980 */ /* 0x000364000c101b00 */
[----:B------:R-:W-:-:S04]  /*b0c0*/  @P0 IMAD.WIDE R8, R2, 0x2, R6 ;  /* 0x0000000202080825 */ /* 0x000fc800078e0206 */
[--C-:B----4-:R-:W-:Y:S01]  /*b0d0*/  @P0 IMAD.WIDE R6, R2, 0x2, R4.reuse ;  /* 0x0000000202060825 */ /* 0x110fe200078e0204 */
[----:B------:R1:W5:Y:S03]  /*b0e0*/  @P0 LD.E.64 R60, [R8.64] ;  /* 0x0000001c083c0980 */ /* 0x000366000c101b00 */
[----:B------:R-:W-:Y:S01]  /*b0f0*/  @!P1 IMAD.WIDE R4, R37, 0x2, R4 ;  /* 0x0000000225049825 */ /* 0x000fe200078e0204 */
[----:B------:R1:W5:Y:S04]  /*b100*/  @P0 LD.E.64 R62, [R6.64] ;  /* 0x0000001c063e0980 */ /* 0x000368000c101b00 */
[----:B------:R1:W5:Y:S02]  /*b110*/  @!P1 LD.E.64 R58, [R4.64] ;  /* 0x0000001c043a9980 */ /* 0x000364000c101b00 */
.L_x_1725:
[----:B-1----:R-:W-:Y:S05]  /*b120*/  BSYNC B0 ;  /* 0x0000000000007941 */ /* 0x002fea0003800000 */
.L_x_1724:
        /* <DEDUP_REMOVED lines=35> */
[----:B--23--:R-:W-:Y:S02]  /*b360*/  @!P1 IMAD.WIDE R10, R37, 0x2, R6 ;  /* 0x00000002250a9825 */ /* 0x00cfe400078e0206 */
        /* <DEDUP_REMOVED lines=8> */
.L_x_1727:
[----:B------:R-:W-:Y:S05]  /*b3f0*/  BSYNC B0 ;  /* 0x0000000000007941 */ /* 0x000fea0003800000 */
.L_x_1726:
        /* <DEDUP_REMOVED lines=46> */
.L_x_1729:
[----:B-1----:R-:W-:Y:S05]  /*b6e0*/  BSYNC B0 ;  /* 0x0000000000007941 */ /* 0x002fea0003800000 */
.L_x_1728:
        /* <DEDUP_REMOVED lines=43> */
.L_x_1731:
[----:B------:R-:W-:Y:S05]  /*b9a0*/  BSYNC B0 ;  /* 0x0000000000007941 */ /* 0x000fea0003800000 */
.L_x_1730:
[----:B------:R-:W-:Y:S01]  /*b9b0*/  UIADD3 UR4, -UR18, UR20, URZ ;  /* 0x0000001412047290 */ /* 0x000fe2000fffe13f */
[----:B-----5:R-:W-:Y:S01]  /*b9c0*/  IMAD.MOV.U32 R2, RZ, RZ, R88 ;  /* 0x000000ffff027224 */ /* 0x020fe200078e0058 */
[----:B------:R-:W-:-:S04]  /*b9d0*/  DEPBAR.LE SB0, 0x1 ;  /* 0x000080400000791a */ /* 0x000fc80000000000 */
[----:B------:R-:W-:Y:S01]  /*b9e0*/  UISETP.LT.AND UP0, UPT, UR4, 0x80, UPT ;  /* 0x000000800400788c */ /* 0x000fe2000bf01270 */
[----:B------:R-:W-:Y:S01]  /*b9f0*/  PRMT R118, R118, 0x5410, R2 ;  /* 0x0000541076767816 */ /* 0x000fe20000000002 */
[----:B--2---:R-:W-:Y:S01]  /*ba00*/  IMAD.MOV.U32 R5, RZ, RZ, R89 ;  /* 0x000000ffff057224 */ /* 0x004fe200078e0059 */
[----:B------:R-:W-:Y:S01]  /*ba10*/  BSSY B1, `(.L_x_1732) ;  /* 0x000006c000017945 */ /* 0x000fe20003800000 */
[----:B------:R-:W-:Y:S01]  /*ba20*/  USEL UR4, UR4, 0x80, UP0 ;  /* 0x0000008004047887 */ /* 0x000fe20008000000 */
[----:B----4-:R-:W-:Y:S02]  /*ba30*/  IMAD.MOV.U32 R4, RZ, RZ, R82 ;  /* 0x000000ffff047224 */ /* 0x010fe400078e0052 */
[----:B------:R-:W-:Y:S01]  /*ba40*/  IMAD.MOV.U32 R2, RZ, RZ, R83 ;  /* 0x000000ffff027224 */ /* 0x000fe200078e0053 */
[----:B------:R-:W-:Y:S01]  /*ba50*/  PRMT R119, R119, 0x5410, R5 ;  /* 0x0000541077777816 */ /* 0x000fe20000000005 */
[----:B---3--:R-:W-:Y:S01]  /*ba60*/  IMAD.MOV.U32 R6, RZ, RZ, R86 ;  /* 0x000000ffff067224 */ /* 0x008fe200078e0056 */
[----:B------:R-:W-:Y:S01]  /*ba70*/  BAR.SYNC.DEFER_BLOCKING 0x0 ;  /* 0x0000000000007b1d */ /* 0x000fe20000010000 */
[----:B------:R-:W-:Y:S01]  /*ba80*/  ISETP.GE.AND P0, PT, R76, UR4, PT ;  /* 0x000000044c007c0c */ /* 0x000fe2000bf06270 */
        /* <DEDUP_REMOVED lines=9> */
[----:B------:R-:W-:Y:S05]  /*bb20*/  @P0 BRA `(.L_x_1733) ;  /* 0x000005a000000947 */ /* 0x000fea0003800000 */
[----:B------:R-:W-:Y:S01]  /*bb30*/  ISETP.GE.AND P0, PT, R37, c[0x0][0x27c], PT ;  /* 0x00009f0025007a0c */ /* 0x000fe20003f06270 */
[----:B------:R-:W-:-:S12]  /*bb40*/  BSSY B0, `(.L_x_1734) ;  /* 0x000002c000007945 */ /* 0x000fd80003800000 */
[----:B------:R-:W-:Y:S05]  /*bb50*/  @P0 BRA `(.L_x_1735) ;  /* 0x000002a000000947 */ /* 0x000fea0003800000 */
[----:B------:R-:W2:Y:S01]  /*bb60*/  LDS.128 R4, [R36+0x8100] ;  /* 0x0081000024047984 */ /* 0x000ea20000000c00 */
[----:B------:R-:W-:Y:S02]  /*bb70*/  SHF.R.U32.HI R2, RZ, 0x10, R23 ;  /* 0x00000010ff027819 */ /* 0x000fe40000011617 */
[----:B------:R-:W-:Y:S02]  /*bb80*/  SHF.R.U32.HI R11, RZ, 0x10, R21 ;  /* 0x00000010ff0b7819 */ /* 0x000fe40000011615 */
[----:B------:R-:W-:Y:S02]  /*bb90*/  SHF.R.U64 R17, R22, 0x10, R23 ;  /* 0x0000001016117819 */ /* 0x000fe40000001217 */
[----:B------:R-:W-:Y:S01]  /*bba0*/  SHF.R.U64 R19, R20, 0x10, R21 ;  /* 0x0000001014137819 */ /* 0x000fe20000001215 */
[----:B-1----:R-:W-:-:S04]  /*bbb0*/  HADD2.F32 R16, -RZ, R11.H0_H0 ;  /* 0x2000000bff107230 */ /* 0x002fc80000004100 */
[----:B------:R-:W-:Y:S02]  /*bbc0*/  HADD2.F32 R19, -RZ, R19.H0_H0 ;  /* 0x20000013ff137230 */ /* 0x000fe40000004100 */
[--C-:B--2---:R-:W-:Y:S02]  /*bbd0*/  HADD2.F32 R8, -RZ, R7.reuse.H0_H0 ;  /* 0x20000007ff087230 */ /* 0x104fe40000004100 */
[--C-:B------:R-:W-:Y:S02]  /*bbe0*/  HADD2.F32 R13, -RZ, R6.reuse.H0_H0 ;  /* 0x20000006ff0d7230 */ /* 0x100fe40000004100 */
[----:B------:R-:W-:Y:S02]  /*bbf0*/  HADD2.F32 R12, -RZ, R6.H1_H1 ;  /* 0x30000006ff0c7230 */ /* 0x000fe40000004100 */
[----:B------:R-:W-:Y:S02]  /*bc00*/  HADD2.F32 R7, -RZ, R7.H1_H1 ;  /* 0x30000007ff077230 */ /* 0x000fe40000004100 */
[----:B------:R-:W-:-:S02]  /*bc10*/  HADD2.F32 R6, -RZ, R2.H0_H0 ;  /* 0x20000002ff067230 */ /* 0x000fc40000004100 */
[--C-:B------:R-:W-:Y:S02]  /*bc20*/  HADD2.F32 R15, -RZ, R5.reuse.H0_H0 ;  /* 0x20000005ff0f7230 */ /* 0x100fe40000004100 */
[----:B------:R-:W-:Y:S01]  /*bc30*/  HADD2.F32 R14, -RZ, R5.H1_H1 ;  /* 0x30000005ff0e7230 */ /* 0x000fe20000004100 */
[-C--:B------:R-:W-:Y:S01]  /*bc40*/  FMUL.FTZ R5, R7, R6.reuse ;  /* 0x0000000607057220 */ /* 0x080fe20000410000 */
[--C-:B------:R-:W-:Y:S01]  /*bc50*/  HADD2.F32 R10, -RZ, R4.reuse.H0_H0 ;  /* 0x20000004ff0a7230 */ /* 0x100fe20000004100 */
[C---:B------:R-:W-:Y:S01]  /*bc60*/  FMUL.FTZ R6, R8.reuse, R6 ;  /* 0x0000000608067220 */ /* 0x040fe20000410000 */
[----:B------:R-:W-:Y:S02]  /*bc70*/  HADD2.F32 R9, -RZ, R4.H1_H1 ;  /* 0x30000004ff097230 */ /* 0x000fe40000004100 */
[--C-:B------:R-:W-:Y:S02]  /*bc80*/  HADD2.F32 R2, -RZ, R18.reuse.H0_H0 ;  /* 0x20000012ff027230 */ /* 0x100fe40000004100 */
[----:B------:R-:W-:Y:S01]  /*bc90*/  HADD2.F32 R4, -RZ, R18.H1_H1 ;  /* 0x30000012ff047230 */ /* 0x000fe20000004100 */
[----:B------:R-:W-:-:S02]  /*bca0*/  FFMA.FTZ R18, R8, R16, -R5 ;  /* 0x0000001008127223 */ /* 0x000fc40000010805 */
[-C--:B------:R-:W-:Y:S02]  /*bcb0*/  FMUL.FTZ R11, R9, R2.reuse ;  /* 0x00000002090b7220 */ /* 0x080fe40000410000 */
[C---:B------:R-:W-:Y:S01]  /*bcc0*/  FMUL.FTZ R5, R10.reuse, R2 ;  /* 0x000000020a057220 */ /* 0x040fe20000410000 */
[----:B------:R-:W-:Y:S01]  /*bcd0*/  HADD2.F32 R2, -RZ, R77.H0_H0 ;  /* 0x2000004dff027230 */ /* 0x000fe20000004100 */
[----:B------:R-:W-:Y:S01]  /*bce0*/  FFMA.FTZ R16, R7, R16, R6 ;  /* 0x0000001007107223 */ /* 0x000fe20000010006 */
[----:B------:R-:W-:Y:S01]  /*bcf0*/  HADD2.F32 R6, -RZ, R17.H0_H0 ;  /* 0x20000011ff067230 */ /* 0x000fe20000004100 */
[-C--:B------:R-:W-:Y:S02]  /*bd00*/  FFMA.FTZ R11, R10, R4.reuse, -R11 ;  /* 0x000000040a0b7223 */ /* 0x080fe4000001080b */
[----:B------:R-:W-:Y:S01]  /*bd10*/  FFMA.FTZ R9, R9, R4, R5 ;  /* 0x0000000409097223 */ /* 0x000fe20000010005 */
[----:B------:R-:W-:Y:S01]  /*bd20*/  HADD2.F32 R4, -RZ, R77.H1_H1 ;  /* 0x3000004dff047230 */ /* 0x000fe20000004100 */
[----:B------:R-:W-:-:S02]  /*bd30*/  FMUL.FTZ R5, R12, R2 ;  /* 0x000000020c057220 */ /* 0x000fc40000410000 */
[----:B------:R-:W-:Y:S02]  /*bd40*/  FMUL.FTZ R2, R13, R2 ;  /* 0x000000020d027220 */ /* 0x000fe40000410000 */
[-C--:B------:R-:W-:Y:S02]  /*bd50*/  FMUL.FTZ R7, R14, R6.reuse ;  /* 0x000000060e077220 */ /* 0x080fe40000410000 */
[----:B------:R-:W-:Y:S02]  /*bd60*/  FMUL.FTZ R6, R15, R6 ;  /* 0x000000060f067220 */ /* 0x000fe40000410000 */
[-C--:B------:R-:W-:Y:S02]  /*bd70*/  FFMA.FTZ R8, R13, R4.reuse, -R5 ;  /* 0x000000040d087223 */ /* 0x080fe40000010805 */
[----:B------:R-:W-:Y:S02]  /*bd80*/  FFMA.FTZ R4, R12, R4, R2 ;  /* 0x000000040c047223 */ /* 0x000fe40000010002 */
[-C--:B------:R-:W-:Y:S01]  /*bd90*/  FFMA.FTZ R2, R15, R19.reuse, -R7 ;  /* 0x000000130f027223 */ /* 0x080fe20000010807 */
[----:B------:R-:W-:Y:S01]  /*bda0*/  F2FP.PACK_AB R7, R16, R18 ;  /* 0x000000121007723e */ /* 0x000fe200000000ff */
[----:B------:R-:W-:Y:S01]  /*bdb0*/  FFMA.FTZ R5, R14, R19, R6 ;  /* 0x000000130e057223 */ /* 0x000fe20000010006 */
[----:B------:R-:W-:-:S02]  /*bdc0*/  F2FP.PACK_AB R6, R4, R8 ;  /* 0x000000080406723e */ /* 0x000fc400000000ff */
[----:B------:R-:W-:Y:S02]  /*bdd0*/  F2FP.PACK_AB R4, R9, R11 ;  /* 0x0000000b0904723e */ /* 0x000fe400000000ff */
[----:B------:R-:W-:-:S05]  /*bde0*/  F2FP.PACK_AB R5, R5, R2 ;  /* 0x000000020505723e */ /* 0x000fca00000000ff */
[----:B------:R1:W-:Y:S02]  /*bdf0*/  STS.128 [R36+0x8100], R4 ;  /* 0x0081000424007388 */ /* 0x0003e40000000c00 */
.L_x_1735:
[----:B------:R-:W-:Y:S05]  /*be00*/  BSYNC B0 ;  /* 0x0000000000007941 */ /* 0x000fea0003800000 */
.L_x_1734:
[----:B------:R-:W-:-:S13]  /*be10*/  ISETP.GE.AND P0, PT, R90, c[0x0][0x27c], PT ;  /* 0x00009f005a007a0c */ /* 0x000fda0003f06270 */
[----:B------:R-:W-:Y:S05]  /*be20*/  @P0 BRA `(.L_x_1733) ;  /* 0x000002a000000947 */ /* 0x000fea0003800000 */
[----:B-1----:R-:W1:Y:S01]  /*be30*/  LDS.128 R4, [R36+0xc100] ;  /* 0x00c1000024047984 */ /* 0x002e620000000c00 */
[----:B------:R-:W-:Y:S02]  /*be40*/  SHF.R.U32.HI R2, RZ, 0x10, R27 ;  /* 0x00000010ff027819 */ /* 0x000fe4000001161b */
[----:B------:R-:W-:Y:S02]  /*be50*/  SHF.R.U32.HI R11, RZ, 0x10, R25 ;  /* 0x00000010ff0b7819 */ /* 0x000fe40000011619 */
[----:B------:R-:W-:Y:S02]  /*be60*/  SHF.R.U64 R17, R26, 0x10, R27 ;  /* 0x000000101a117819 */ /* 0x000fe4000000121b */
[----:B------:R-:W-:Y:S01]  /*be70*/  SHF.R.U64 R19, R24, 0x10, R25 ;  /* 0x0000001018137819 */ /* 0x000fe20000001219 */
[----:B------:R-:W-:-:S04]  /*be80*/  HADD2.F32 R16, -RZ, R11.H0_H0 ;  /* 0x2000000bff107230 */ /* 0x000fc80000004100 */
[----:B------:R-:W-:Y:S02]  /*be90*/  HADD2.F32 R19, -RZ, R19.H0_H0 ;  /* 0x20000013ff137230 */ /* 0x000fe40000004100 */
[--C-:B-1----:R-:W-:Y:S02]  /*bea0*/  HADD2.F32 R8, -RZ, R7.reuse.H0_H0 ;  /* 0x20000007ff087230 */ /* 0x102fe40000004100 */
[--C-:B------:R-:W-:Y:S02]  /*beb0*/  HADD2.F32 R13, -RZ, R6.reuse.H0_H0 ;  /* 0x20000006ff0d7230 */ /* 0x100fe40000004100 */
[----:B------:R-:W-:Y:S02]  /*bec0*/  HADD2.F32 R12, -RZ, R6.H1_H1 ;  /* 0x30000006ff0c7230 */ /* 0x000fe40000004100 */
[----:B------:R-:W-:Y:S02]  /*bed0*/  HADD2.F32 R7, -RZ, R7.H1_H1 ;  /* 0x30000007ff077230 */ /* 0x000fe40000004100 */
[----:B------:R-:W-:-:S02]  /*bee0*/  HADD2.F32 R6, -RZ, R2.H0_H0 ;  /* 0x20000002ff067230 */ /* 0x000fc40000004100 */
[--C-:B------:R-:W-:Y:S02]  /*bef0*/  HADD2.F32 R15, -RZ, R5.reuse.H0_H0 ;  /* 0x20000005ff0f7230 */ /* 0x100fe40000004100 */
[----:B------:R-:W-:Y:S01]  /*bf00*/  HADD2.F32 R14, -RZ, R5.H1_H1 ;  /* 0x30000005ff0e7230 */ /* 0x000fe20000004100 */
[CC--:B------:R-:W-:Y:S01]  /*bf10*/  FMUL.FTZ R5, R7.reuse, R6.reuse ;  /* 0x0000000607057220 */ /* 0x0c0fe20000410000 */
[--C-:B------:R-:W-:Y:S01]  /*bf20*/  HADD2.F32 R10, -RZ, R4.reuse.H0_H0 ;  /* 0x20000004ff0a7230 */ /* 0x100fe20000004100 */
[C---:B------:R-:W-:Y:S01]  /*bf30*/  FMUL.FTZ R6, R8.reuse, R6 ;  /* 0x0000000608067220 */ /* 0x040fe20000410000 */
[----:B------:R-:W-:Y:S01]  /*bf40*/  HADD2.F32 R9, -RZ, R4.H1_H1 ;  /* 0x30000004ff097230 */ /* 0x000fe20000004100 */
[-C--:B------:R-:W-:Y:S01]  /*bf50*/  FFMA.FTZ R18, R8, R16.reuse, -R5 ;  /* 0x0000001008127223 */ /* 0x080fe20000010805 */
[--C-:B------:R-:W-:Y:S01]  /*bf60*/  HADD2.F32 R2, -RZ, R91.reuse.H0_H0 ;  /* 0x2000005bff027230 */ /* 0x100fe20000004100 */
[----:B------:R-:W-:Y:S01]  /*bf70*/  FFMA.FTZ R16, R7, R16, R6 ;  /* 0x0000001007107223 */ /* 0x000fe20000010006 */
[----:B------:R-:W-:-:S02]  /*bf80*/  HADD2.F32 R4, -RZ, R91.H1_H1 ;  /* 0x3000005bff047230 */ /* 0x000fc40000004100 */
[----:B------:R-:W-:Y:S01]  /*bf90*/  HADD2.F32 R6, -RZ, R17.H0_H0 ;  /* 0x20000011ff067230 */ /* 0x000fe20000004100 */
[CC--:B------:R-:W-:Y:S02]  /*bfa0*/  FMUL.FTZ R11, R9.reuse, R2.reuse ;  /* 0x00000002090b7220 */ /* 0x0c0fe40000410000 */
[C---:B------:R-:W-:Y:S01]  /*bfb0*/  FMUL.FTZ R5, R10.reuse, R2 ;  /* 0x000000020a057220 */ /* 0x040fe20000410000 */
[--C-:B------:R-:W-:Y:S01]  /*bfc0*/  HADD2.F32 R2, -RZ, R92.reuse.H0_H0 ;  /* 0x2000005cff027230 */ /* 0x100fe20000004100 */
[-C--:B------:R-:W-:Y:S02]  /*bfd0*/  FFMA.FTZ R11, R10, R4.reuse, -R11 ;  /* 0x000000040a0b7223 */ /* 0x080fe4000001080b */
[----:B------:R-:W-:Y:S01]  /*bfe0*/  FFMA.FTZ R9, R9, R4, R5 ;  /* 0x0000000409097223 */ /* 0x000fe20000010005 */
[----:B------:R-:W-:Y:S01]  /*bff0*/  HADD2.F32 R4, -RZ, R92.H1_H1 ;  /* 0x3000005cff047230 */ /* 0x000fe20000004100 */
[-C--:B------:R-:W-:Y:S02]  /*c000*/  FMUL.FTZ R5, R12, R2.reuse ;  /* 0x000000020c057220 */ /* 0x080fe40000410000 */
[----:B------:R-:W-:-:S02]  /*c010*/  FMUL.FTZ R2, R13, R2 ;  /* 0x000000020d027220 */ /* 0x000fc40000410000 */
        /* <DEDUP_REMOVED lines=11> */
.L_x_1733:
[----:B------:R-:W-:Y:S05]  /*c0d0*/  BSYNC B1 ;  /* 0x0000000000017941 */ /* 0x000fea0003800000 */
.L_x_1732:
[----:B------:R-:W-:Y:S01]  /*c0e0*/  IADD3 R2, R76, 0x10, RZ ;  /* 0x000000104c027810 */ /* 0x000fe20007ffe0ff */
[----:B------:R-:W-:Y:S03]  /*c0f0*/  BSSY B1, `(.L_x_1736) ;  /* 0x000005d000017945 */ /* 0x000fe60003800000 */
[----:B------:R-:W-:-:S13]  /*c100*/  ISETP.GE.AND P0, PT, R2, UR4, PT ;  /* 0x0000000402007c0c */ /* 0x000fda000bf06270 */
[----:B------:R-:W-:Y:S05]  /*c110*/  @P0 BRA `(.L_x_1737) ;  /* 0x000005a000000947 */ /* 0x000fea0003800000 */
[----:B------:R-:W-:Y:S01]  /*c120*/  ISETP.GE.AND P0, PT, R37, c[0x0][0x27c], PT ;  /* 0x00009f0025007a0c */ /* 0x000fe20003f06270 */
[----:B------:R-:W-:-:S12]  /*c130*/  BSSY B0, `(.L_x_1738) ;  /* 0x000002c000007945 */ /* 0x000fd80003800000 */
        /* <DEDUP_REMOVED lines=43> */
.L_x_1739:
[----:B------:R-:W-:Y:S05]  /*c3f0*/  BSYNC B0 ;  /* 0x0000000000007941 */ /* 0x000fea0003800000 */
.L_x_1738:
        /* <DEDUP_REMOVED lines=44> */
.L_x_1737:
[----:B------:R-:W-:Y:S05]  /*c6c0*/  BSYNC B1 ;  /* 0x0000000000017941 */ /* 0x000fea0003800000 */
.L_x_1736:
        /* <DEDUP_REMOVED lines=49> */
.L_x_1743:
[----:B------:R-:W-:Y:S05]  /*c9e0*/  BSYNC B0 ;  /* 0x0000000000007941 */ /* 0x000fea0003800000 */
.L_x_1742:
        /* <DEDUP_REMOVED lines=44> */
.L_x_1741:
[----:B------:R-:W-:Y:S05]  /*ccb0*/  BSYNC B1 ;  /* 0x0000000000017941 */ /* 0x000fea0003800000 */
.L_x_1740:
        /* <DEDUP_REMOVED lines=49> */
.L_x_1747:
[----:B------:R-:W-:Y:S05]  /*cfd0*/  BSYNC B0 ;  /* 0x0000000000007941 */ /* 0x000fea0003800000 */
.L_x_1746:
        /* <DEDUP_REMOVED lines=44> */
.L_x_1745:
[----:B------:R-:W-:Y:S05]  /*d2a0*/  BSYNC B1 ;  /* 0x0000000000017941 */ /* 0x000fea0003800000 */
.L_x_1744:
        /* <DEDUP_REMOVED lines=49> */
.L_x_1751:
[----:B------:R-:W-:Y:S05]  /*d5c0*/  BSYNC B0 ;  /* 0x0000000000007941 */ /* 0x000fea0003800000 */
.L_x_1750:
        /* <DEDUP_REMOVED lines=44> */
.L_x_1749:
[----:B------:R-:W-:Y:S05]  /*d890*/  BSYNC B1 ;  /* 0x0000000000017941 */ /* 0x000fea0003800000 */
.L_x_1748:
        /* <DEDUP_REMOVED lines=49> */
.L_x_1755:
[----:B------:R-:W-:Y:S05]  /*dbb0*/  BSYNC B0 ;  /* 0x0000000000007941 */ /* 0x000fea0003800000 */
.L_x_1754:
        /* <DEDUP_REMOVED lines=27> */
[----:B------:R-:W-:Y:S01]  /*dd70*/  HADD2.F32 R2, -RZ, R111.H0_H0 ;  /* 0x2000006fff027230 */ /* 0x000fe20000004100 */
[-C--:B------:R-:W-:Y:S02]  /*dd80*/  FFMA.FTZ R11, R10, R4.reuse, -R11 ;  /* 0x000000040a0b7223 */ /* 0x080fe4000001080b */
[----:B------:R-:W-:Y:S01]  /*dd90*/  FFMA.FTZ R9, R9, R4, R5 ;  /* 0x0000000409097223 */ /* 0x000fe20000010005 */
[----:B------:R-:W-:Y:S01]  /*dda0*/  HADD2.F32 R4, -RZ, R112.H0_H0 ;  /* 0x20000070ff047230 */ /* 0x000fe20000004100 */
        /* <DEDUP_REMOVED lines=13> */
.L_x_1753:
[----:B------:R-:W-:Y:S05]  /*de80*/  BSYNC B1 ;  /* 0x0000000000017941 */ /* 0x000fea0003800000 */
.L_x_1752:
        /* <DEDUP_REMOVED lines=26> */
[----:B------:R-:W-:Y:S01]  /*e030*/  HADD2.F32 R2, -RZ, R111.H1_H1 ;  /* 0x3000006fff027230 */ /* 0x000fe20000004100 */
        /* <DEDUP_REMOVED lines=22> */
.L_x_1759:
[----:B------:R-:W-:Y:S05]  /*e1a0*/  BSYNC B0 ;  /* 0x0000000000007941 */ /* 0x000fea0003800000 */
.L_x_1758:
        /* <DEDUP_REMOVED lines=44> */
.L_x_1757:
[----:B------:R-:W-:Y:S05]  /*e470*/  BSYNC B1 ;  /* 0x0000000000017941 */ /* 0x000fea0003800000 */
.L_x_1756:
[----:B------:R-:W-:-:S04]  /*e480*/  IADD3 R2, R76, 0x70, RZ ;  /* 0x000000704c027810 */ /* 0x000fc80007ffe0ff */
        /* <DEDUP_REMOVED lines=47> */
.L_x_1762:
[----:B------:R-:W-:Y:S05]  /*e780*/  BSYNC B0 ;  /* 0x0000000000007941 */ /* 0x000fea0003800000 */
.L_x_1761:
        /* <DEDUP_REMOVED lines=43> */
[----:B------:R1:W-:Y:S01]  /*ea40*/  STS.128 [R36+0xf900], R4 ;  /* 0x00f9000424007388 */ /* 0x0003e20000000c00 */
[----:B------:R-:W-:Y:S05]  /*ea50*/  BRA `(.L_x_1760) ;  /* 0x00004a6000007947 */ /* 0x000fea0003800000 */
.L_x_1715:
[----:B------:R-:W-:Y:S01]  /*ea60*/  PLOP3.LUT P0, PT, PT, PT, UP2, 0x80, 0x0 ;  /* 0x000000000000781c */ /* 0x000fe20003f0f028 */
[----:B------:R-:W-:Y:S01]  /*ea70*/  IMAD.U32 R6, RZ, RZ, UR30 ;  /* 0x0000001eff067e24 */ /* 0x000fe2000f8e00ff */
[----:B------:R-:W-:Y:S01]  /*ea80*/  CS2R R26, SRZ ;  /* 0x00000000001a7805 */ /* 0x000fe2000001ff00 */
[----:B------:R-:W-:Y:S01]  /*ea90*/  IMAD.U32 R7, RZ, RZ, UR31 ;  /* 0x0000001fff077e24 */ /* 0x000fe2000f8e00ff */
[----:B------:R-:W-:Y:S01]  /*eaa0*/  CS2R R24, SRZ ;  /* 0x0000000000187805 */ /* 0x000fe2000001ff00 */
[----:B------:R-:W-:Y:S01]  /*eab0*/  IMAD.U32 R5, RZ, RZ, UR6 ;  /* 0x00000006ff057e24 */ /* 0x000fe2000f8e00ff */
[----:B------:R-:W-:-:S07]  /*eac0*/  ISETP.NE.AND P3, PT, R18, RZ, PT ;  /* 0x000000ff1200720c */ /* 0x000fce0003f65270 */
[----:B------:R-:W-:Y:S01]  /*ead0*/  @P0 IMAD.HI.U32 R4, R2, c[0x0][0x2c8], RZ ;  /* 0x0000b20002040a27 */ /* 0x000fe200078e00ff */
[----:B------:R-:W-:-:S13]  /*eae0*/  PLOP3.LUT P0, PT, PT, PT, UP2, 0x80, 0x0 ;  /* 0x000000000000781c */ /* 0x000fda0003f0f028 */
[----:B------:R-:W-:Y:S01]  /*eaf0*/  @P0 SHF.R.U32.HI R2, RZ, c[0x0][0x2cc], R4 ;  /* 0x0000b300ff020a19 */ /* 0x000fe20000011604 */
[----:B------:R-:W-:-:S03]  /*eb00*/  IMAD.MOV.U32 R4, RZ, RZ, R6 ;  /* 0x000000ffff047224 */ /* 0x000fc600078e0006 */
[----:B------:R-:W-:Y:S01]  /*eb10*/  SHF.R.S32.HI R8, RZ, 0x1f, R2 ;  /* 0x0000001fff087819 */ /* 0x000fe20000011402 */
[----:B------:R-:W-:-:S04]  /*eb20*/  IMAD.WIDE.U32 R4, R2, c[0x0][0x280], R4 ;  /* 0x0000a00002047a25 */ /* 0x000fc800078e0004 */
[----:B------:R-:W-:Y:S01]  /*eb30*/  IMAD R7, R8, c[0x0][0x280], RZ ;  /* 0x0000a00008077a24 */ /* 0x000fe200078e02ff */
[----:B------:R-:W-:-:S03]  /*eb40*/  LEA R14, P0, R4, c[0x0][0x270], 0x1 ;  /* 0x00009c00040e7a11 */ /* 0x000fc600078008ff */
[----:B------:R-:W-:Y:S02]  /*eb50*/  IMAD R6, R2, c[0x0][0x284], R7 ;  /* 0x0000a10002067a24 */ /* 0x000fe400078e0207 */
[----:B------:R-:W-:Y:S02]  /*eb60*/  IMAD.U32 R7, RZ, RZ, UR33 ;  /* 0x00000021ff077e24 */ /* 0x000fe4000f8e00ff */
[----:B------:R-:W-:Y:S02]  /*eb70*/  IMAD.IADD R5, R5, 0x1, R6 ;  /* 0x0000000105057824 */ /* 0x000fe400078e0206 */
[----:B------:R-:W-:Y:S02]  /*eb80*/  IMAD.U32 R6, RZ, RZ, UR32 ;  /* 0x00000020ff067e24 */ /* 0x000fe4000f8e00ff */
[----:B------:R-:W-:Y:S01]  /*eb90*/  IMAD R7, R8, c[0x0][0x290], RZ ;  /* 0x0000a40008077a24 */ /* 0x000fe200078e02ff */
[----:B------:R-:W-:Y:S01]  /*eba0*/  LEA.HI.X R13, R4, c[0x0][0x274], R5, 0x1, P0 ;  /* 0x00009d00040d7a11 */ /* 0x000fe200000f0c05 */
[----:B------:R-:W-:Y:S01]  /*ebb0*/  IMAD.MOV.U32 R4, RZ, RZ, R6 ;  /* 0x000000ffff047224 */ /* 0x000fe200078e0006 */
[----:B------:R-:W-:Y:S01]  /*ebc0*/  MOV R5, UR5 ;  /* 0x0000000500057c02 */ /* 0x000fe20008000f00 */
[----:B------:R-:W1:Y:S04]  /*ebd0*/  SHFL.IDX PT, R6, R14, RZ, 0x181f ;  /* 0x00181fff0e067589 */ /* 0x000e6800000e0000 */
[----:B------:R-:W-:-:S04]  /*ebe0*/  IMAD.WIDE.U32 R4, R2, c[0x0][0x290], R4 ;  /* 0x0000a40002047a25 */ /* 0x000fc800078e0004 */
[----:B------:R-:W-:Y:S01]  /*ebf0*/  IMAD R2, R2, c[0x0][0x294], R7 ;  /* 0x0000a50002027a24 */ /* 0x000fe200078e0207 */
[----:B------:R-:W-:-:S03]  /*ec00*/  LEA R12, P0, R4, c[0x0][0x288], 0x1 ;  /* 0x0000a200040c7a11 */ /* 0x000fc600078008ff */
[----:B------:R-:W-:Y:S02]  /*ec10*/  IMAD.IADD R2, R5, 0x1, R2 ;  /* 0x0000000105027824 */ /* 0x000fe400078e0202 */
[----:B------:R-:W2:Y:S03]  /*ec20*/  SHFL.IDX PT, R5, R13, RZ, 0x181f ;  /* 0x00181fff0d057589 */ /* 0x000ea600000e0000 */
[----:B------:R-:W-:Y:S02]  /*ec30*/  LEA.HI.X R11, R4, c[0x0][0x28c], R2, 0x1, P0 ;  /* 0x0000a300040b7a11 */ /* 0x000fe400000f0c02 */
[----:B------:R-:W-:-:S03]  /*ec40*/  ISETP.GE.OR P0, PT, R16, c[0x0][0x27c], P6 ;  /* 0x00009f0010007a0c */ /* 0x000fc60003706670 */
[----:B------:R-:W-:Y:S10]  /*ec50*/  SHFL.IDX PT, R8, R11, RZ, 0x181f ;  /* 0x00181fff0b087589 */ /* 0x000ff400000e0000 */
[----:B------:R-:W-:-:S02]  /*ec60*/  @!P0 SHF.L.U32 R4, R16, 0x1, RZ ;  /* 0x0000000110048819 */ /* 0x000fc400000006ff */
[----:B------:R-:W-:Y:S02]  /*ec70*/  @!P0 SHF.L.U64.HI R2, R16, 0x1, R39 ;  /* 0x0000000110028819 */ /* 0x000fe40000010227 */
[----:B-1----:R-:W-:-:S05]  /*ec80*/  @!P0 IADD3 R6, P1, R6, R4, RZ ;  /* 0x0000000406068210 */ /* 0x002fca0007f3e0ff */
[----:B--2---:R-:W-:Y:S02]  /*ec90*/  @!P0 IMAD.X R7, R5, 0x1, R2, P1 ;  /* 0x0000000105078824 */ /* 0x004fe400008e0602 */
[----:B------:R-:W1:Y:S01]  /*eca0*/  SHFL.IDX PT, R5, R12, RZ, 0x181f ;  /* 0x00181fff0c057589 */ /* 0x000e6200000e0000 */
[----:B------:R-:W-:Y:S01]  /*ecb0*/  CS2R R22, SRZ ;  /* 0x0000000000167805 */ /* 0x000fe2000001ff00 */
[----:B------:R-:W-:Y:S02]  /*ecc0*/  CS2R R20, SRZ ;  /* 0x0000000000147805 */ /* 0x000fe4000001ff00 */
[----:B------:R2:W3:Y:S01]  /*ecd0*/  @!P0 LD.E.128 R24, [R6.64] ;  /* 0x0000001c06188980 */ /* 0x0004e2000c101d00 */
[----:B-1----:R-:W-:-:S05]  /*ece0*/  @!P0 IADD3 R4, P1, R5, R4, RZ ;  /* 0x0000000405048210 */ /* 0x002fca0007f3e0ff */
[----:B------:R-:W-:-:S05]  /*ecf0*/  @!P0 IMAD.X R5, R8, 0x1, R2, P1 ;  /* 0x0000000108058824 */ /* 0x000fca00008e0602 */
[----:B------:R1:W4:Y:S01]  /*ed00*/  @!P0 LD.E.128 R20, [R4.64] ;  /* 0x0000001c04148980 */ /* 0x000322000c101d00 */
[----:B------:R-:W-:Y:S03]  /*ed10*/  BSSY B0, `(.L_x_1763) ;  /* 0x0000027000007945 */ /* 0x000fe60003800000 */
[----:B--2---:R2:W1:Y:S01]  /*ed20*/  SHFL.IDX PT, R7, R14, 0x1, 0x181f ;  /* 0x00381f000e077f89 */ /* 0x00446200000e0000 */
[----:B------:R-:W-:-:S03]  /*ed30*/  CS2R R46, SRZ ;  /* 0x00000000002e7805 */ /* 0x000fc6000001ff00 */
[----:B------:R2:W1:Y:S01]  /*ed40*/  SHFL.IDX PT, R8, R12, 0x1, 0x181f ;  /* 0x00381f000c087f89 */ /* 0x00046200000e0000 */
[----:B------:R-:W-:-:S03]  /*ed50*/  CS2R R44, SRZ ;  /* 0x00000000002c7805 */ /* 0x000fc6000001ff00 */
[----:B------:R2:W1:Y:S01]  /*ed60*/  SHFL.IDX PT, R9, R13, 0x1, 0x181f ;  /* 0x00381f000d097f89 */ /* 0x00046200000e0000 */
[----:B------:R-:W-:-:S03]  /*ed70*/  CS2R R42, SRZ ;  /* 0x00000000002a7805 */ /* 0x000fc6000001ff00 */
[----:B------:R2:W1:Y:S01]  /*ed80*/  SHFL.IDX PT, R10, R11, 0x1, 0x181f ;  /* 0x00381f000b0a7f89 */ /* 0x00046200000e0000 */
[----:B------:R-:W-:Y:S01]  /*ed90*/  CS2R R40, SRZ ;  /* 0x0000000000287805 */ /* 0x000fe2000001ff00 */
[----:B------:R-:W-:Y:S01]  /*eda0*/  ISETP.GE.AND P2, PT, R16, c[0x0][0x27c], PT ;  /* 0x00009f0010007a0c */ /* 0x000fe20003f46270 */
[----:B---3--:R-:W-:Y:S02]  /*edb0*/  IMAD.MOV.U32 R6, RZ, RZ, R26 ;  /* 0x000000ffff067224 */ /* 0x008fe400078e001a */
[----:B-1----:R-:W-:Y:S02]  /*edc0*/  IMAD.MOV.U32 R4, RZ, RZ, R24 ;  /* 0x000000ffff047224 */ /* 0x002fe400078e0018 */
[----:B------:R-:W-:Y:S01]  /*edd0*/  IMAD.MOV.U32 R2, RZ, RZ, R25 ;  /* 0x000000ffff027224 */ /* 0x000fe200078e0019 */
[----:B------:R-:W-:Y:S02]  /*ede0*/  MOV R5, R27 ;  /* 0x0000001b00057202 */ /* 0x000fe40000000f00 */
[----:B------:R-:W-:-:S02]  /*edf0*/  PRMT R51, R6, 0x7610, R51 ;  /* 0x0000761006337816 */ /* 0x000fc40000000033 */
[----:B------:R-:W-:Y:S02]  /*ee00*/  PRMT R31, R4, 0x7610, R31 ;  /* 0x00007610041f7816 */ /* 0x000fe4000000001f */
[----:B------:R-:W-:Y:S02]  /*ee10*/  PRMT R28, R28, 0x5410, R2 ;  /* 0x000054101c1c7816 */ /* 0x000fe40000000002 */
[----:B------:R-:W-:Y:S01]  /*ee20*/  PRMT R32, R32, 0x5410, R5 ;  /* 0x0000541020207816 */ /* 0x000fe20000000005 */
[----:B----4-:R-:W-:Y:S01]  /*ee30*/  IMAD.MOV.U32 R6, RZ, RZ, R22 ;  /* 0x000000ffff067224 */ /* 0x010fe200078e0016 */
[----:B------:R-:W-:Y:S01]  /*ee40*/  MOV R5, R23 ;  /* 0x0000001700057202 */ /* 0x000fe20000000f00 */
[----:B------:R-:W-:Y:S02]  /*ee50*/  IMAD.MOV.U32 R4, RZ, RZ, R20 ;  /* 0x000000ffff047224 */ /* 0x000fe400078e0014 */
[----:B------:R-:W-:Y:S01]  /*ee60*/  IMAD.MOV.U32 R2, RZ, RZ, R21 ;  /* 0x000000ffff027224 */ /* 0x000fe200078e0015 */
[----:B------:R-:W-:-:S02]  /*ee70*/  PRMT R31, R31, 0x5410, R6 ;  /* 0x000054101f1f7816 */ /* 0x000fc40000000006 */
[----:B------:R-:W-:Y:S02]  /*ee80*/  PRMT R32, R5, 0x7610, R32 ;  /* 0x0000761005207816 */ /* 0x000fe40000000020 */
[----:B------:R-:W-:Y:S02]  /*ee90*/  PRMT R28, R4, 0x7610, R28 ;  /* 0x00007610041c7816 */ /* 0x000fe4000000001c */
[----:B------:R-:W-:Y:S01]  /*eea0*/  PRMT R15, R2, 0x7610, R15 ;  /* 0x00007610020f7816 */ /* 0x000fe2000000000f */
[----:B------:R-:W-:Y:S05]  /*eeb0*/  @P3 BRA `(.L_x_1764) ;  /* 0x000000c000003947 */ /* 0x000fea0003800000 */
[----:B--2---:R-:W-:Y:S01]  /*eec0*/  CS2R R44, SRZ ;  /* 0x00000000002c7805 */ /* 0x004fe2000001ff00 */
        /* <DEDUP_REMOVED lines=11> */
.L_x_1764:
[----:B--2---:R-:W-:Y:S05]  /*ef80*/  BSYNC B0 ;  /* 0x0000000000007941 */ /* 0x004fea0003800000 */
.L_x_1763:
[----:B-1----:R-:W1:Y:S01]  /*ef90*/  SHFL.IDX PT, R6, R14, 0x2, 0x181f ;  /* 0x00581f000e067f89 */ /* 0x002e6200000e0000 */
[----:B------:R-:W-:Y:S01]  /*efa0*/  ISETP.NE.AND P0, PT, R48, RZ, PT ;  /* 0x000000ff3000720c */ /* 0x000fe20003f05270 */
[----:B------:R-:W-:Y:S01]  /*efb0*/  CS2R R58, SRZ ;  /* 0x00000000003a7805 */ /* 0x000fe2000001ff00 */
[----:B------:R-:W-:Y:S01]  /*efc0*/  CS2R R56, SRZ ;  /* 0x0000000000387805 */ /* 0x000fe2000001ff00 */
[----:B------:R-:W2:Y:S01]  /*efd0*/  SHFL.IDX PT, R4, R13, 0x2, 0x181f ;  /* 0x00581f000d047f89 */ /* 0x000ea200000e0000 */
[C---:B------:R-:W-:Y:S02]  /*efe0*/  ISETP.GE.OR P0, PT, R16.reuse, c[0x0][0x27c], P0 ;  /* 0x00009f0010007a0c */ /* 0x040fe40000706670 */
[----:B------:R-:W-:Y:S01]  /*eff0*/  ISETP.NE.AND P3, PT, R49, RZ, PT ;  /* 0x000000ff3100720c */ /* 0x000fe20003f65270 */
[----:B------:R-:W-:Y:S10]  /*f000*/  SHFL.IDX PT, R8, R11, 0x2, 0x181f ;  /* 0x00581f000b087f89 */ /* 0x000ff400000e0000 */
[C---:B------:R-:W-:Y:S01]  /*f010*/  @!P0 IMAD.SHL.U32 R2, R16.reuse, 0x2, RZ ;  /* 0x0000000210028824 */ /* 0x040fe200078e00ff */
[----:B------:R-:W-:-:S04]  /*f020*/  @!P0 SHF.L.U64.HI R5, R16, 0x1, R39 ;  /* 0x0000000110058819 */ /* 0x000fc80000010227 */
[----:B-1----:R-:W-:-:S05]  /*f030*/  @!P0 IADD3 R6, P1, R6, R2, RZ ;  /* 0x0000000206068210 */ /* 0x002fca0007f3e0ff */
[----:B--2---:R-:W-:Y:S02]  /*f040*/  @!P0 IMAD.X R7, R4, 0x1, R5, P1 ;  /* 0x0000000104078824 */ /* 0x004fe400008e0605 */
[----:B------:R-:W1:Y:S01]  /*f050*/  SHFL.IDX PT, R4, R12, 0x2, 0x181f ;  /* 0x00581f000c047f89 */ /* 0x000e6200000e0000 */
[----:B------:R-:W-:Y:S01]  /*f060*/  CS2R R62, SRZ ;  /* 0x00000000003e7805 */ /* 0x000fe2000001ff00 */
[----:B------:R-:W-:Y:S02]  /*f070*/  CS2R R60, SRZ ;  /* 0x00000000003c7805 */ /* 0x000fe4000001ff00 */
[----:B------:R2:W3:Y:S01]  /*f080*/  @!P0 LD.E.128 R56, [R6.64] ;  /* 0x0000001c06388980 */ /* 0x0004e2000c101d00 */
[----:B-1----:R-:W-:-:S05]  /*f090*/  @!P0 IADD3 R4, P1, R4, R2, RZ ;  /* 0x0000000204048210 */ /* 0x002fca0007f3e0ff */
[----:B------:R-:W-:-:S05]  /*f0a0*/  @!P0 IMAD.X R5, R8, 0x1, R5, P1 ;  /* 0x0000000108058824 */ /* 0x000fca00008e0605 */
[----:B------:R1:W4:Y:S01]  /*f0b0*/  @!P0 LD.E.128 R60, [R4.64] ;  /* 0x0000001c043c8980 */ /* 0x000322000c101d00 */
[----:B--2--5:R-:W-:Y:S02]  /*f0c0*/  IMAD.MOV.U32 R6, RZ, RZ, R46 ;  /* 0x000000ffff067224 */ /* 0x024fe400078e002e */
[----:B------:R-:W-:-:S03]  /*f0d0*/  IMAD.MOV.U32 R2, RZ, RZ, R45 ;  /* 0x000000ffff027224 */ /* 0x000fc600078e002d */
[----:B------:R-:W-:Y:S01]  /*f0e0*/  PRMT R108, R108, 0x5410, R6 ;  /* 0x000054106c6c7816 */ /* 0x000fe20000000006 */
[----:B------:R-:W-:Y:S01]  /*f0f0*/  IMAD.MOV.U32 R6, RZ, RZ, R42 ;  /* 0x000000ffff067224 */ /* 0x000fe200078e002a */
[----:B------:R-:W-:Y:S01]  /*f100*/  PRMT R55, R55, 0x5410, R2 ;  /* 0x0000541037377816 */ /* 0x000fe20000000002 */
[----:B------:R-:W-:-:S03]  /*f110*/  IMAD.MOV.U32 R2, RZ, RZ, R41 ;  /* 0x000000ffff027224 */ /* 0x000fc600078e0029 */
[----:B------:R-:W-:Y:S02]  /*f120*/  PRMT R108, R6, 0x7610, R108 ;  /* 0x00007610066c7816 */ /* 0x000fe4000000006c */
        /* <DEDUP_REMOVED lines=9> */
[----:B------:R1:W2:Y:S01]  /*f1c0*/  SHFL.IDX PT, R9, R13, 0x3, 0x181f ;  /* 0x00781f000d097f89 */ /* 0x0002a200000e0000 */
[----:B------:R-:W-:Y:S03]  /*f1d0*/  BSSY B0, `(.L_x_1765) ;  /* 0x0000025000007945 */ /* 0x000fe60003800000 */
[----:B------:R1:W1:Y:S01]  /*f1e0*/  SHFL.IDX PT, R7, R14, 0x3, 0x181f ;  /* 0x00781f000e077f89 */ /* 0x00026200000e0000 */
[----:B------:R-:W-:-:S03]  /*f1f0*/  CS2R R70, SRZ ;  /* 0x0000000000467805 */ /* 0x000fc6000001ff00 */
[----:B------:R1:W1:Y:S01]  /*f200*/  SHFL.IDX PT, R10, R11, 0x3, 0x181f ;  /* 0x00781f000b0a7f89 */ /* 0x00026200000e0000 */
[----:B------:R-:W-:-:S03]  /*f210*/  CS2R R68, SRZ ;  /* 0x0000000000447805 */ /* 0x000fc6000001ff00 */
[----:B------:R1:W1:Y:S01]  /*f220*/  SHFL.IDX PT, R8, R12, 0x3, 0x181f ;  /* 0x00781f000c087f89 */ /* 0x00026200000e0000 */
[----:B------:R-:W-:Y:S01]  /*f230*/  CS2R R66, SRZ ;  /* 0x0000000000427805 */ /* 0x000fe2000001ff00 */
[----:B------:R-:W-:Y:S01]  /*f240*/  CS2R R64, SRZ ;  /* 0x0000000000407805 */ /* 0x000fe2000001ff00 */
[----:B---3--:R-:W-:Y:S02]  /*f250*/  IMAD.MOV.U32 R6, RZ, RZ, R58 ;  /* 0x000000ffff067224 */ /* 0x008fe400078e003a */
[----:B------:R-:W-:Y:S02]  /*f260*/  IMAD.MOV.U32 R5, RZ, RZ, R59 ;  /* 0x000000ffff057224 */ /* 0x000fe400078e003b */
[----:B------:R-:W-:Y:S02]  /*f270*/  IMAD.MOV.U32 R4, RZ, RZ, R56 ;  /* 0x000000ffff047224 */ /* 0x000fe400078e0038 */
[----:B------:R-:W-:Y:S01]  /*f280*/  IMAD.MOV.U32 R2, RZ, RZ, R57 ;  /* 0x000000ffff027224 */ /* 0x000fe200078e0039 */
[----:B------:R-:W-:-:S02]  /*f290*/  PRMT R112, R112, 0x5410, R6 ;  /* 0x0000541070707816 */ /* 0x000fc40000000006 */
[----:B------:R-:W-:Y:S02]  /*f2a0*/  PRMT R110, R110, 0x5410, R5 ;  /* 0x000054106e6e7816 */ /* 0x000fe40000000005 */
[----:B------:R-:W-:Y:S02]  /*f2b0*/  PRMT R111, R111, 0x5410, R4 ;  /* 0x000054106f6f7816 */ /* 0x000fe40000000004 */
[----:B------:R-:W-:Y:S01]  /*f2c0*/  PRMT R109, R109, 0x5410, R2 ;  /* 0x000054106d6d7816 */ /* 0x000fe20000000002 */
[----:B----4-:R-:W-:Y:S02]  /*f2d0*/  IMAD.MOV.U32 R6, RZ, RZ, R62 ;  /* 0x000000ffff067224 */ /* 0x010fe400078e003e */
[----:B------:R-:W-:Y:S02]  /*f2e0*/  IMAD.MOV.U32 R5, RZ, RZ, R63 ;  /* 0x000000ffff057224 */ /* 0x000fe400078e003f */
[----:B------:R-:W-:Y:S02]  /*f2f0*/  IMAD.MOV.U32 R4, RZ, RZ, R60 ;  /* 0x000000ffff047224 */ /* 0x000fe400078e003c */
[----:B------:R-:W-:Y:S01]  /*f300*/  IMAD.MOV.U32 R2, RZ, RZ, R61 ;  /* 0x000000ffff027224 */ /* 0x000fe200078e003d */
[----:B------:R-:W-:-:S02]  /*f310*/  PRMT R112, R6, 0x7610, R112 ;  /* 0x0000761006707816 */ /* 0x000fc40000000070 */
[----:B------:R-:W-:Y:S02]  /*f320*/  PRMT R110, R5, 0x7610, R110 ;  /* 0x00007610056e7816 */ /* 0x000fe4000000006e */
[----:B------:R-:W-:Y:S02]  /*f330*/  PRMT R111, R4, 0x7610, R111 ;  /* 0x00007610046f7816 */ /* 0x000fe4000000006f */
[----:B------:R-:W-:Y:S01]  /*f340*/  PRMT R109, R2, 0x7610, R109 ;  /* 0x00007610026d7816 */ /* 0x000fe2000000006d */
[----:B------:R-:W-:Y:S05]  /*f350*/  @P3 BRA `(.L_x_1766) ;  /* 0x000000c000003947 */ /* 0x000fea0003800000 */
[----:B-12---:R-:W-:Y:S01]  /*f360*/  CS2R R68, SRZ ;  /* 0x0000000000447805 */ /* 0x006fe2000001ff00 */
        /* <DEDUP_REMOVED lines=11> */
.L_x_1766:
[----:B-12---:R-:W-:Y:S05]  /*f420*/  BSYNC B0 ;  /* 0x0000000000007941 */ /* 0x006fea0003800000 */
.L_x_1765:
[----:B------:R-:W1:Y:S01]  /*f430*/  SHFL.IDX PT, R6, R14, 0x4, 0x181f ;  /* 0x00981f000e067f89 */ /* 0x000e6200000e0000 */
[----:B------:R-:W-:Y:S01]  /*f440*/  ISETP.NE.AND P0, PT, R52, RZ, PT ;  /* 0x000000ff3400720c */ /* 0x000fe20003f05270 */
[----:B------:R-:W-:Y:S01]  /*f450*/  CS2R R82, SRZ ;  /* 0x0000000000527805 */ /* 0x000fe2000001ff00 */
[----:B------:R-:W-:Y:S01]  /*f460*/  CS2R R80, SRZ ;  /* 0x0000000000507805 */ /* 0x000fe2000001ff00 */
[----:B------:R-:W2:Y:S01]  /*f470*/  SHFL.IDX PT, R4, R13, 0x4, 0x181f ;  /* 0x00981f000d047f89 */ /* 0x000ea200000e0000 */
[----:B------:R-:W-:Y:S02]  /*f480*/  ISETP.GE.OR P0, PT, R16, c[0x0][0x27c], P0 ;  /* 0x00009f0010007a0c */ /* 0x000fe40000706670 */
        /* <DEDUP_REMOVED lines=67> */
.L_x_1768:
[----:B-12---:R-:W-:Y:S05]  /*f8c0*/  BSYNC B0 ;  /* 0x0000000000007941 */ /* 0x006fea0003800000 */
.L_x_1767:
[----:B------:R-:W1:Y:S01]  /*f8d0*/  SHFL.IDX PT, R6, R14, 0x6, 0x181f ;  /* 0x00d81f000e067f89 */ /* 0x000e6200000e0000 */
[----:B------:R-:W-:Y:S01]  /*f8e0*/  ISETP.NE.AND P0, PT, R78, RZ, PT ;  /* 0x000000ff4e00720c */ /* 0x000fe20003f05270 */
[----:B------:R-:W-:Y:S01]  /*f8f0*/  CS2R R102, SRZ ;  /* 0x0000000000667805 */ /* 0x000fe2000001ff00 */
[----:B------:R-:W-:Y:S01]  /*f900*/  CS2R R100, SRZ ;  /* 0x0000000000647805 */ /* 0x000fe2000001ff00 */
[----:B------:R-:W2:Y:S01]  /*f910*/  SHFL.IDX PT, R7, R13, 0x6, 0x181f ;  /* 0x00d81f000d077f89 */ /* 0x000ea200000e0000 */
[----:B------:R-:W-:-:S03]  /*f920*/  ISETP.GE.OR P0, PT, R16, c[0x0][0x27c], P0 ;  /* 0x00009f0010007a0c */ /* 0x000fc60000706670 */
[----:B------:R-:W3:Y:S04]  /*f930*/  SHFL.IDX PT, R4, R12, 0x6, 0x181f ;  /* 0x00d81f000c047f89 */ /* 0x000ee800000e0000 */
[----:B------:R-:W4:Y:S06]  /*f940*/  SHFL.IDX PT, R8, R11, 0x6, 0x181f ;  /* 0x00d81f000b087f89 */ /* 0x000f2c00000e0000 */
        /* <DEDUP_REMOVED lines=12> */
[----:B------:R-:W-:Y:S01]  /*fa10*/  CS2R R106, SRZ ;  /* 0x00000000006a7805 */ /* 0x000fe2000001ff00 */
[----:B------:R2:W2:Y:S01]  /*fa20*/  SHFL.IDX PT, R10, R13, 0x7, 0x181f ;  /* 0x00f81f000d0a7f89 */ /* 0x0004a200000e0000 */
[----:B------:R-:W-:Y:S01]  /*fa30*/  CS2R R104, SRZ ;  /* 0x0000000000687805 */ /* 0x000fe2000001ff00 */
[----:B------:R-:W-:Y:S01]  /*fa40*/  PRMT R78, R78, 0x5410, R2 ;  /* 0x000054104e4e7816 */ /* 0x000fe20000000002 */
[----:B------:R-:W-:Y:S01]  /*fa50*/  IMAD.MOV.U32 R2, RZ, RZ, R73 ;  /* 0x000000ffff027224 */ /* 0x000fe200078e0049 */
[----:B------:R2:W2:Y:S01]  /*fa60*/  SHFL.IDX PT, R8, R12, 0x7, 0x181f ;  /* 0x00f81f000c087f89 */ /* 0x0004a200000e0000 */
[----:B------:R-:W-:Y:S01]  /*fa70*/  CS2R R94, SRZ ;  /* 0x00000000005e7805 */ /* 0x000fe2000001ff00 */
[----:B------:R-:W-:-:S02]  /*fa80*/  CS2R R92, SRZ ;  /* 0x00000000005c7805 */ /* 0x000fc4000001ff00 */
[----:B------:R-:W-:Y:S01]  /*fa90*/  PRMT R78, R2, 0x7610, R78 ;  /* 0x00007610024e7816 */ /* 0x000fe2000000004e */
[----:B------:R2:W2:Y:S01]  /*faa0*/  SHFL.IDX PT, R9, R11, 0x7, 0x181f ;  /* 0x00f81f000b097f89 */ /* 0x0004a200000e0000 */
[----:B-1----:R-:W-:-:S03]  /*fab0*/  IMAD.MOV.U32 R6, RZ, RZ, R90 ;  /* 0x000000ffff067224 */ /* 0x002fc600078e005a */
[----:B------:R1:W1:Y:S02]  /*fac0*/  SHFL.IDX PT, R7, R14, 0x7, 0x181f ;  /* 0x00f81f000e077f89 */ /* 0x00026400000e0000 */
[----:B------:R-:W-:Y:S01]  /*fad0*/  PRMT R123, R123, 0x5410, R6 ;  /* 0x000054107b7b7816 */ /* 0x000fe20000000006 */
[----:B------:R-:W-:Y:S02]  /*fae0*/  IMAD.MOV.U32 R6, RZ, RZ, R74 ;  /* 0x000000ffff067224 */ /* 0x000fe400078e004a */
[----:B---3--:R-:W-:Y:S02]  /*faf0*/  IMAD.MOV.U32 R5, RZ, RZ, R91 ;  /* 0x000000ffff057224 */ /* 0x008fe400078e005b */
[----:B------:R-:W-:Y:S01]  /*fb00*/  IMAD.MOV.U32 R4, RZ, RZ, R88 ;  /* 0x000000ffff047224 */ /* 0x000fe200078e0058 */
[----:B------:R-:W-:Y:S02]  /*fb10*/  PRMT R123, R6, 0x7610, R123 ;  /* 0x00007610067b7816 */ /* 0x000fe4000000007b */
        /* <DEDUP_REMOVED lines=35> */
.L_x_1770:
[----:B-1----:R-:W-:Y:S05]  /*fd50*/  BSYNC B0 ;  /* 0x0000000000007941 */ /* 0x002fea0003800000 */
.L_x_1769:
[----:B------:R-:W-:Y:S01]  /*fd60*/  UIADD3 UR4, -UR18, UR20, URZ ;  /* 0x0000001412047290 */ /* 0x000fe2000fffe13f */
[----:B-----5:R-:W-:Y:S01]  /*fd70*/  IMAD.MOV.U32 R2, RZ, RZ, R106 ;  /* 0x000000ffff027224 */ /* 0x020fe200078e006a */
[----:B------:R-:W-:-:S04]  /*fd80*/  DEPBAR.LE SB0, 0x1 ;  /* 0x000080400000791a */ /* 0x000fc80000000000 */
[----:B------:R-:W-:Y:S01]  /*fd90*/  UISETP.LT.AND UP0, UPT, UR4, 0x80, UPT ;  /* 0x000000800400788c */ /* 0x000fe2000bf01270 */
[----:B------:R-:W-:Y:S01]  /*fda0*/  PRMT R131, R131, 0x5410, R2 ;  /* 0x0000541083837816 */ /* 0x000fe20000000002 */
[----:B------:R-:W-:Y:S01]  /*fdb0*/  IMAD.MOV.U32 R5, RZ, RZ, R107 ;  /* 0x000000ffff057224 */ /* 0x000fe200078e006b */
[----:B------:R-:W-:Y:S01]  /*fdc0*/  MOV R6, R94 ;  /* 0x0000005e00067202 */ /* 0x000fe20000000f00 */
[----:B------:R-:W-:Y:S01]  /*fdd0*/  USEL UR4, UR4, 0x80, UP0 ;  /* 0x0000008004047887 */ /* 0x000fe20008000000 */
[----:B------:R-:W-:Y:S01]  /*fde0*/  IMAD.MOV.U32 R4, RZ, RZ, R104 ;  /* 0x000000ffff047224 */ /* 0x000fe200078e0068 */
[----:B------:R-:W-:Y:S01]  /*fdf0*/  BSSY B0, `(.L_x_1771) ;  /* 0x000006c000007945 */ /* 0x000fe20003800000 */
[----:B------:R-:W-:Y:S01]  /*fe00*/  IMAD.MOV.U32 R2, RZ, RZ, R105 ;  /* 0x000000ffff027224 */ /* 0x000fe200078e0069 */
[----:B------:R-:W-:Y:S01]  /*fe10*/  PRMT R131, R6, 0x7610, R131 ;  /* 0x0000761006837816 */ /* 0x000fe20000000083 */
[----:B------:R-:W-:Y:S01]  /*fe20*/  BAR.SYNC.DEFER_BLOCKING 0x0 ;  /* 0x0000000000007b1d */ /* 0x000fe20000010000 */
[----:B------:R-:W-:-:S02]  /*fe30*/  ISETP.GE.OR P0, PT, R76, UR4, P2 ;  /* 0x000000044c007c0c */ /* 0x000fc40009706670 */
[----:B------:R-:W-:Y:S01]  /*fe40*/  PRMT R129, R5, 0x5410, R2 ;  /* 0x0000541005817816 */ /* 0x000fe20000000002 */
[----:B------:R-:W-:Y:S01]  /*fe50*/  IMAD.MOV.U32 R5, RZ, RZ, R95 ;  /* 0x000000ffff057224 */ /* 0x000fe200078e005f */
[----:B------:R-:W-:Y:S01]  /*fe60*/  PRMT R130, R130, 0x5410, R4 ;  /* 0x0000541082827816 */ /* 0x000fe20000000004 */
[----:B------:R-:W-:Y:S01]  /*fe70*/  IMAD.MOV.U32 R4, RZ, RZ, R92 ;  /* 0x000000ffff047224 */ /* 0x000fe200078e005c */
[----:B------:R-:W-:-:S04]  /*fe80*/  MOV R2, R93 ;  /* 0x0000005d00027202 */ /* 0x000fc80000000f00 */
[----:B------:R-:W-:Y:S02]  /*fe90*/  PRMT R128, R5, 0x5410, R2 ;  /* 0x0000541005807816 */ /* 0x000fe40000000002 */
[----:B------:R-:W-:Y:S01]  /*fea0*/  PRMT R130, R4, 0x7610, R130 ;  /* 0x0000761004827816 */ /* 0x000fe20000000082 */
[----:B------:R-:W-:Y:S05]  /*feb0*/  @P0 BRA `(.L_x_1772) ;  /* 0x000005f000000947 */ /* 0x000fea0003800000 */
[----:B------:R-:W-:Y:S01]  /*fec0*/  MOV R2, c[0x0][0x27c] ;  /* 0x00009f0000027a02 */ /* 0x000fe20000000f00 */
[----:B------:R-:W-:Y:S01]  /*fed0*/  HADD2.F32 R14, -RZ, R28.H1_H1 ;  /* 0x3000001cff0e7230 */ /* 0x000fe20000004100 */
[--C-:B------:R-:W-:Y:S02]  /*fee0*/  SHF.R.U64 R50, R24, 0x10, R25.reuse ;  /* 0x0000001018327819 */ /* 0x100fe40000001219 */
[----:B------:R-:W-:Y:S02]  /*fef0*/  LEA.HI R2, R2, R53, RZ, 0x1d ;  /* 0x0000003502027211 */ /* 0x000fe400078fe8ff */
[----:B------:R-:W-:Y:S02]  /*ff00*/  SHF.R.U32.HI R17, RZ, 0x10, R25 ;  /* 0x00000010ff117819 */ /* 0x000fe40000011619 */
[----:B------:R-:W-:-:S02]  /*ff10*/  SHF.R.S32.HI R5, RZ, 0x1f, R2 ;  /* 0x0000001fff057819 */ /* 0x000fc40000011402 */
[----:B------:R-:W-:Y:S01]  /*ff20*/  SHF.L.U32 R4, R2, 0x3, RZ ;  /* 0x0000000302047819 */ /* 0x000fe200000006ff */
[----:B------:R-:W-:Y:S01]  /*ff30*/  HADD2.F32 R54, -RZ, R17.H0_H0 ;  /* 0x20000011ff367230 */ /* 0x000fe20000004100 */
[----:B------:R-:W-:Y:S02]  /*ff40*/  LEA.HI R2, R5, R2, RZ, 0x3 ;  /* 0x0000000205027211 */ /* 0x000fe400078f18ff */
[----:B------:R-:W-:Y:S02]  /*ff50*/  LOP3.LUT R4, R19, 0x38, R4, 0xf8, !PT ;  /* 0x0000003813047812 */ /* 0x000fe400078ef804 */
[----:B------:R-:W-:Y:S02]  /*ff60*/  SHF.L.U32 R2, R2, 0xa, RZ ;  /* 0x0000000a02027819 */ /* 0x000fe400000006ff */
[----:B------:R-:W-:Y:S02]  /*ff70*/  LOP3.LUT R8, R4, R30, RZ, 0x3c, !PT ;  /* 0x0000001e04087212 */ /* 0x000fe400078e3cff */
[----:B------:R-:W-:Y:S01]  /*ff80*/  LOP3.LUT R2, R2, 0x7fffe000, RZ, 0xc0, !PT ;  /* 0x7fffe00002027812 */ /* 0x000fe200078ec0ff */
[----:B------:R-:W1:Y:S01]  /*ff90*/  LDS.128 R4, [R36+0x8100] ;  /* 0x0081000024047984 */ /* 0x000e620000000c00 */
[----:B------:R-:W-:-:S02]  /*ffa0*/  SHF.R.U32.HI R13, RZ, 0x10, R21 ;  /* 0x00000010ff0d7819 */ /* 0x000fc40000011615 */
[----:B------:R-:W-:Y:S02]  /*ffb0*/  IADD3 R2, R8, R2, R29 ;  /* 0x0000000208027210 */ /* 0x000fe40007ffe01d */
[----:B------:R-:W-:Y:S02]  /*ffc0*/  SHF.R.U64 R37, R20, 0x10, R21 ;  /* 0x0000001014257819 */ /* 0x000fe40000001215 */
[----:B------:R-:W-:Y:S01]  /*ffd0*/  SHF.L.U32 R35, R2, 0x1, RZ ;  /* 0x0000000102237819 */ /* 0x000fe200000006ff */
[----:B------:R-:W-:Y:S01]  /*ffe0*/  HADD2.F32 R2, -RZ, R15.H0_H0 ;  /* 0x2000000fff027230 */ /* 0x000fe20000004100 */
[--C-:B------:R-:W-:Y:S02]  /*fff0*/  SHF.R.U64 R49, R26, 0x10, R27.reuse ;  /* 0x000000101a317819 */ /* 0x100fe4000000121b */
[----:B------:R-:W-:Y:S01]  /*10000*/  SHF.R.U32.HI R25, RZ, 0x10, R27 ;  /* 0x00000010ff197819 */ /* 0x000fe2000001161b */
[----:B------:R-:W2:Y:S01]  /*10010*/  LDS.128 R8, [R35+0x8100] ;  /* 0x0081000023087984 */ /* 0x000ea20000000c00 */
[----:B------:R-:W-:-:S02]  /*10020*/  SHF.R.U64 R33, R22, 0x10, R23 ;  /* 0x0000001016217819 */ /* 0x000fc40000001217 */
[----:B------:R-:W-:Y:S01]  /*10030*/  SHF.R.U32.HI R18, RZ, 0x10, R23 ;  /* 0x00000010ff127819 */ /* 0x000fe20000011617 */
[----:B------:R-:W-:Y:S02]  /*10040*/  HADD2.F32 R52, -RZ, R25.H0_H0 ;  /* 0x20000019ff347230 */ /* 0x000fe40000004100 */
[--C-:B-1----:R-:W-:Y:S02]  /*10050*/  HADD2.F32 R20, -RZ, R5.reuse.H0_H0 ;  /* 0x20000005ff147230 */ /* 0x102fe40000004100 */
[----:B------:R-:W-:Y:S02]  /*10060*/  HADD2.F32 R19, -RZ, R5.H1_H1 ;  /* 0x30000005ff137230 */ /* 0x000fe40000004100 */
[--C-:B------:R-:W-:Y:S02]  /*10070*/  HADD2.F32 R24, -RZ, R4.reuse.H0_H0 ;  /* 0x20000004ff187230 */ /* 0x100fe40000004100 */
[----:B------:R-:W-:Y:S02]  /*10080*/  HADD2.F32 R27, -RZ, R4.H1_H1 ;  /* 0x30000004ff1b7230 */ /* 0x000fe40000004100 */
[----:B------:R-:W-:-:S02]  /*10090*/  HADD2.F32 R22, -RZ, R7.H0_H0 ;  /* 0x20000007ff167230 */ /* 0x000fc40000004100 */
[----:B------:R-:W-:Y:S01]  /*100a0*/  HADD2.F32 R21, -RZ, R7.H1_H1 ;  /* 0x30000007ff157230 */ /* 0x000fe20000004100 */
[-C--:B------:R-:W-:Y:S01]  /*100b0*/  FMUL.FTZ R7, R20, R2.reuse ;  /* 0x0000000214077220 */ /* 0x080fe20000410000 */
[--C-:B--2---:R-:W-:Y:S02]  /*100c0*/  HADD2.F32 R4, -RZ, R9.reuse.H0_H0 ;  /* 0x20000009ff047230 */ /* 0x104fe40000004100 */
[----:B------:R-:W-:Y:S02]  /*100d0*/  HADD2.F32 R5, -RZ, R9.H1_H1 ;  /* 0x30000009ff057230 */ /* 0x000fe40000004100 */
[--C-:B------:R-:W-:Y:S01]  /*100e0*/  HADD2.F32 R9, -RZ, R8.reuse.H0_H0 ;  /* 0x20000008ff097230 */ /* 0x100fe20000004100 */
[C---:B------:R-:W-:Y:S01]  /*100f0*/  FMUL.FTZ R30, R4.reuse, R2 ;  /* 0x00000002041e7220 */ /* 0x040fe20000410000 */
[----:B------:R-:W-:Y:S01]  /*10100*/  HADD2.F32 R16, -RZ, R8.H1_H1 ;  /* 0x30000008ff107230 */ /* 0x000fe20000004100 */
[----:B------:R-:W-:Y:S01]  /*10110*/  FFMA.FTZ R48, R4, R14, R7 ;  /* 0x0000000e04307223 */ /* 0x000fe20000010007 */
[----:B------:R-:W-:-:S02]  /*10120*/  HADD2.F32 R8, -RZ, R13.H0_H0 ;  /* 0x2000000dff087230 */ /* 0x000fc40000004100 */
[--C-:B------:R-:W-:Y:S02]  /*10130*/  HADD2.F32 R23, -RZ, R6.reuse.H0_H0 ;  /* 0x20000006ff177230 */ /* 0x100fe40000004100 */
[----:B------:R-:W-:Y:S01]  /*10140*/  HADD2.F32 R26, -RZ, R6.H1_H1 ;  /* 0x30000006ff1a7230 */ /* 0x000fe20000004100 */
[-C--:B------:R-:W-:Y:S01]  /*10150*/  FMUL.FTZ R2, R19, R8.reuse ;  /* 0x0000000813027220 */ /* 0x080fe20000410000 */
[----:B------:R-:W-:Y:S01]  /*10160*/  HADD2.F32 R6, -RZ, R28.H0_H0 ;  /* 0x2000001cff067230 */ /* 0x000fe20000004100 */
[C---:B------:R-:W-:Y:S01]  /*10170*/  FMUL.FTZ R29, R5.reuse, R8 ;  /* 0x00000008051d7220 */ /* 0x040fe20000410000 */
[--C-:B------:R-:W-:Y:S01]  /*10180*/  HADD2.F32 R4, -RZ, R31.reuse.H1_H1 ;  /* 0x3000001fff047230 */ /* 0x100fe20000004100 */
[----:B------:R-:W-:Y:S01]  /*10190*/  FFMA.FTZ R34, R5, R54, R2 ;  /* 0x0000003605227223 */ /* 0x000fe20000010002 */
[----:B------:R-:W-:Y:S01]  /*101a0*/  HADD2.F32 R13, -RZ, R31.H0_H0 ;  /* 0x2000001fff0d7230 */ /* 0x000fe20000004100 */
[-C--:B------:R-:W-:Y:S01]  /*101b0*/  FMUL.FTZ R7, R24, R6.reuse ;  /* 0x0000000618077220 */ /* 0x080fe20000410000 */
[----:B------:R-:W-:Y:S01]  /*101c0*/  HADD2.F32 R2, -RZ, R32.H0_H0 ;  /* 0x20000020ff027230 */ /* 0x000fe20000004100 */
[----:B------:R-:W-:Y:S01]  /*101d0*/  FMUL.FTZ R28, R9, R6 ;  /* 0x00000006091c7220 */ /* 0x000fe20000410000 */
[--C-:B------:R-:W-:Y:S01]  /*101e0*/  HADD2.F32 R12, -RZ, R10.reuse.H0_H0 ;  /* 0x2000000aff0c7230 */ /* 0x100fe20000004100 */
[----:B------:R-:W-:Y:S01]  /*101f0*/  FMUL.FTZ R6, R23, R4 ;  /* 0x0000000417067220 */ /* 0x000fe20000410000 */
[----:B------:R-:W-:Y:S01]  /*10200*/  HADD2.F32 R8, -RZ, R51.H0_H0 ;  /* 0x20000033ff087230 */ /* 0x000fe20000004100 */
[-C--:B------:R-:W-:Y:S01]  /*10210*/  FFMA.FTZ R31, R9, R13.reuse, R7 ;  /* 0x0000000d091f7223 */ /* 0x080fe20000010007 */
[----:B------:R-:W-:Y:S01]  /*10220*/  HADD2.F32 R15, -RZ, R10.H1_H1 ;  /* 0x3000000aff0f7230 */ /* 0x000fe20000004100 */
[----:B------:R-:W-:Y:S01]  /*10230*/  FMUL.FTZ R5, R22, R2 ;  /* 0x0000000216057220 */ /* 0x000fe20000410000 */
[----:B------:R-:W-:Y:S01]  /*10240*/  HADD2.F32 R10, -RZ, R11.H0_H0 ;  /* 0x2000000bff0a7230 */ /* 0x000fe20000004100 */
[----:B------:R-:W-:Y:S01]  /*10250*/  FFMA.FTZ R13, R24, R13, -R28 ;  /* 0x0000000d180d7223 */ /* 0x000fe2000001081c */
[----:B------:R-:W-:Y:S01]  /*10260*/  HADD2.F32 R7, -RZ, R32.H1_H1 ;  /* 0x30000020ff077230 */ /* 0x000fe20000004100 */
[----:B------:R-:W-:Y:S01]  /*10270*/  FFMA.FTZ R32, R12, R8, R6 ;  /* 0x000000080c207223 */ /* 0x000fe20000010006 */
[----:B------:R-:W-:Y:S01]  /*10280*/  HADD2.F32 R51, -RZ, R18.H0_H0 ;  /* 0x20000012ff337230 */ /* 0x000fe20000004100 */
[C---:B------:R-:W-:Y:S01]  /*10290*/  FMUL.FTZ R9, R10.reuse, R2 ;  /* 0x000000020a097220 */ /* 0x040fe20000410000 */
[----:B------:R-:W-:Y:S01]  /*102a0*/  HADD2.F32 R6, -RZ, R37.H0_H0 ;  /* 0x20000025ff067230 */ /* 0x000fe20000004100 */
[----:B------:R-:W-:Y:S01]  /*102b0*/  FFMA.FTZ R17, R10, R7, R5 ;  /* 0x000000070a117223 */ /* 0x000fe20000010005 */
[----:B------:R-:W-:Y:S01]  /*102c0*/  HADD2.F32 R11, -RZ, R11.H1_H1 ;  /* 0x3000000bff0b7230 */ /* 0x000fe20000004100 */
[-C--:B------:R-:W-:Y:S01]  /*102d0*/  FMUL.FTZ R2, R21, R51.reuse ;  /* 0x0000003315027220 */ /* 0x080fe20000410000 */
[----:B------:R-:W-:Y:S01]  /*102e0*/  HADD2.F32 R10, -RZ, R33.H0_H0 ;  /* 0x20000021ff0a7230 */ /* 0x000fe20000004100 */
[----:B------:R-:W-:Y:S01]  /*102f0*/  FMUL.FTZ R18, R12, R4 ;  /* 0x000000040c127220 */ /* 0x000fe20000410000 */
[----:B------:R-:W-:Y:S01]  /*10300*/  HADD2.F32 R37, -RZ, R50.H0_H0 ;  /* 0x20000032ff257230 */ /* 0x000fe20000004100 */
[----:B------:R-:W-:Y:S01]  /*10310*/  FMUL.FTZ R4, R27, R6 ;  /* 0x000000061b047220 */ /* 0x000fe20000410000 */
[----:B------:R-:W-:Y:S01]  /*10320*/  HADD2.F32 R33, -RZ, R49.H0_H0 ;  /* 0x20000031ff217230 */ /* 0x000fe20000004100 */
[----:B------:R-:W-:-:S02]  /*10330*/  FMUL.FTZ R5, R11, R51 ;  /* 0x000000330b057220 */ /* 0x000fc40000410000 */
[----:B------:R-:W-:Y:S02]  /*10340*/  FFMA.FTZ R11, R11, R52, R2 ;  /* 0x000000340b0b7223 */ /* 0x000fe40000010002 */
[----:B------:R-:W-:Y:S02]  /*10350*/  FMUL.FTZ R2, R26, R10 ;  /* 0x0000000a1a027220 */ /* 0x000fe40000410000 */
[C---:B------:R-:W-:Y:S01]  /*10360*/  FMUL.FTZ R6, R16.reuse, R6 ;  /* 0x0000000610067220 */ /* 0x040fe20000410000 */
[----:B------:R-:W-:Y:S01]  /*10370*/  F2FP.PACK_AB R11, R11, R17 ;  /* 0x000000110b0b723e */ /* 0x000fe200000000ff */
[----:B------:R-:W-:Y:S02]  /*10380*/  FFMA.FTZ R16, R16, R37, R4 ;  /* 0x0000002510107223 */ /* 0x000fe40000010004 */
[C---:B------:R-:W-:Y:S02]  /*10390*/  FMUL.FTZ R4, R15.reuse, R10 ;  /* 0x0000000a0f047220 */ /* 0x040fe40000410000 */
[----:B------:R-:W-:-:S02]  /*103a0*/  FFMA.FTZ R25, R15, R33, R2 ;  /* 0x000000210f197223 */ /* 0x000fc40000010002 */
        /* <DEDUP_REMOVED lines=12> */
[----:B------:R-:W-:Y:S02]  /*10470*/  F2FP.PACK_AB R6, R6, R12 ;  /* 0x0000000c0606723e */ /* 0x000fe400000000ff */
[----:B------:R-:W-:-:S03]  /*10480*/  F2FP.PACK_AB R10, R25, R32 ;  /* 0x00000020190a723e */ /* 0x000fc600000000ff */
[----:B------:R1:W-:Y:S04]  /*10490*/  STS.128 [R36+0x8100], R4 ;  /* 0x0081000424007388 */ /* 0x0003e80000000c00 */
[----:B------:R1:W-:Y:S02]  /*104a0*/  STS.128 [R35+0x8100], R8 ;  /* 0x0081000823007388 */ /* 0x0003e40000000c00 */
.L_x_1772:
[----:B------:R-:W-:Y:S05]  /*104b0*/  BSYNC B0 ;  /* 0x0000000000007941 */ /* 0x000fea0003800000 */
.L_x_1771:
[----:B------:R-:W-:Y:S01]  /*104c0*/  IADD3 R2, R76, 0x10, RZ ;  /* 0x000000104c027810 */ /* 0x000fe20007ffe0ff */
[----:B------:R-:W-:Y:S03]  /*104d0*/  BSSY B0, `(.L_x_1773) ;  /* 0x000006c000007945 */ /* 0x000fe60003800000 */
[----:B------:R-:W-:-:S13]  /*104e0*/  ISETP.GE.OR P0, PT, R2, UR4, P2 ;  /* 0x0000000402007c0c */ /* 0x000fda0009706670 */
[----:B------:R-:W-:Y:S05]  /*104f0*/  @P0 BRA `(.L_x_1774) ;  /* 0x0000069000000947 */ /* 0x000fea0003800000 */
[----:B-1----:R-:W-:Y:S02]  /*10500*/  MOV R6, c[0x0][0x27c] ;  /* 0x00009f0000067a02 */ /* 0x002fe40000000f00 */
[----:B------:R-:W-:Y:S02]  /*10510*/  SHF.R.S32.HI R4, RZ, 0x1f, R2 ;  /* 0x0000001fff047819 */ /* 0x000fe40000011402 */
[----:B------:R-:W-:Y:S02]  /*10520*/  LEA.HI R6, R6, R53, RZ, 0x1d ;  /* 0x0000003506067211 */ /* 0x000fe400078fe8ff */
[----:B------:R-:W-:Y:S02]  /*10530*/  SHF.L.U32 R5, R2, 0x6, RZ ;  /* 0x0000000602057819 */ /* 0x000fe400000006ff */
[----:B------:R-:W-:Y:S02]  /*10540*/  LEA.HI R4, R4, R2, RZ, 0x3 ;  /* 0x0000000204047211 */ /* 0x000fe400078f18ff */
[----:B------:R-:W-:-:S02]  /*10550*/  SHF.R.S32.HI R9, RZ, 0x1f, R6 ;  /* 0x0000001fff097819 */ /* 0x000fc40000011406 */
        /* <DEDUP_REMOVED lines=9> */
[----:B------:R-:W-:Y:S02]  /*105f0*/  SHF.R.U64 R30, R40, 0x10, R41 ;  /* 0x00000010281e7819 */ /* 0x000fe40000001229 */
[----:B------:R-:W-:Y:S02]  /*10600*/  LOP3.LUT R8, R5, R8, R4, 0xf6, !PT ;  /* 0x0000000805087212 */ /* 0x000fe400078ef604 */
[----:B------:R-:W-:Y:S02]  /*10610*/  LOP3.LUT R4, R7, R4, RZ, 0x3c, !PT ;  /* 0x0000000407047212 */ /* 0x000fe400078e3cff */
[----:B------:R-:W-:Y:S02]  /*10620*/  LOP3.LUT R2, R2, 0x7fffe000, RZ, 0xc0, !PT ;  /* 0x7fffe00002027812 */ /* 0x000fe400078ec0ff */
[----:B------:R-:W-:Y:S02]  /*10630*/  SHF.L.U32 R36, R8, 0x1, RZ ;  /* 0x0000000108247819 */ /* 0x000fe400000006ff */
[----:B------:R-:W-:-:S02]  /*10640*/  IADD3 R2, R4, R2, R5 ;  /* 0x0000000204027210 */ /* 0x000fc40007ffe005 */
[----:B------:R-:W-:Y:S01]  /*10650*/  SHF.R.U32.HI R15, RZ, 0x10, R45 ;  /* 0x00000010ff0f7819 */ /* 0x000fe2000001162d */
[----:B------:R-:W1:Y:S01]  /*10660*/  LDS.128 R4, [R36+0x8100] ;  /* 0x0081000024047984 */ /* 0x000e620000000c00 */
[----:B------:R-:W-:Y:S02]  /*10670*/  SHF.L.U32 R33, R2, 0x1, RZ ;  /* 0x0000000102217819 */ /* 0x000fe400000006ff */
[----:B------:R-:W-:Y:S02]  /*10680*/  SHF.R.U32.HI R2, RZ, 0x10, R41 ;  /* 0x00000010ff027819 */ /* 0x000fe40000011629 */
[----:B------:R-:W-:Y:S01]  /*10690*/  SHF.R.U64 R44, R44, 0x10, R45 ;  /* 0x000000102c2c7819 */ /* 0x000fe2000000122d */
[----:B------:R-:W2:Y:S01]  /*106a0*/  LDS.128 R8, [R33+0x8100] ;  /* 0x0081000021087984 */ /* 0x000ea20000000c00 */
[----:B------:R-:W-:Y:S01]  /*106b0*/  HADD2.F32 R45, -RZ, R15.H0_H0 ;  /* 0x2000000fff2d7230 */ /* 0x000fe20000004100 */
[----:B------:R-:W-:Y:S01]  /*106c0*/  SHF.R.U32.HI R16, RZ, 0x10, R43 ;  /* 0x00000010ff107819 */ /* 0x000fe2000001162b */
[----:B------:R-:W-:Y:S01]  /*106d0*/  HADD2.F32 R18, -RZ, R2.H0_H0 ;  /* 0x20000002ff127230 */ /* 0x000fe20000004100 */
[----:B------:R-:W-:Y:S01]  /*106e0*/  SHF.R.U32.HI R17, RZ, 0x10, R47 ;  /* 0x00000010ff117819 */ /* 0x000fe2000001162f */
[----:B------:R-:W-:Y:S01]  /*106f0*/  HADD2.F32 R2, -RZ, R77.H0_H0 ;  /* 0x2000004dff027230 */ /* 0x000fe20000004100 */
[----:B------:R-:W-:Y:S01]  /*10700*/  SHF.R.U64 R35, R42, 0x10, R43 ;  /* 0x000000102a237819 */ /* 0x000fe2000000122b */
[----:B------:R-:W-:Y:S01]  /*10710*/  HADD2.F32 R15, -RZ, R16.H0_H0 ;  /* 0x20000010ff0f7230 */ /* 0x000fe20000004100 */
[----:B------:R-:W-:Y:S01]  /*10720*/  SHF.R.U64 R40, R46, 0x10, R47 ;  /* 0x000000102e287819 */ /* 0x000fe2000000122f */
[----:B------:R-:W-:-:S02]  /*10730*/  HADD2.F32 R43, -RZ, R17.H0_H0 ;  /* 0x20000011ff2b7230 */ /* 0x000fc40000004100 */
[----:B------:R-:W-:Y:S02]  /*10740*/  HADD2.F32 R42, -RZ, R44.H0_H0 ;  /* 0x2000002cff2a7230 */ /* 0x000fe40000004100 */
[--C-:B-1----:R-:W-:Y:S02]  /*10750*/  HADD2.F32 R24, -RZ, R4.reuse.H0_H0 ;  /* 0x20000004ff187230 */ /* 0x102fe40000004100 */
[----:B------:R-:W-:Y:S02]  /*10760*/  HADD2.F32 R26, -RZ, R4.H1_H1 ;  /* 0x30000004ff1a7230 */ /* 0x000fe40000004100 */
[----:B------:R-:W-:Y:S02]  /*10770*/  HADD2.F32 R20, -RZ, R5.H0_H0 ;  /* 0x20000005ff147230 */ /* 0x000fe40000004100 */
[----:B------:R-:W-:Y:S02]  /*10780*/  HADD2.F32 R4, -RZ, R55.H0_H0 ;  /* 0x20000037ff047230 */ /* 0x000fe40000004100 */
[----:B------:R-:W-:-:S02]  /*10790*/  HADD2.F32 R22, -RZ, R7.H0_H0 ;  /* 0x20000007ff167230 */ /* 0x000fc40000004100 */
[----:B------:R-:W-:Y:S02]  /*107a0*/  HADD2.F32 R21, -RZ, R7.H1_H1 ;  /* 0x30000007ff157230 */ /* 0x000fe40000004100 */
[--C-:B------:R-:W-:Y:S02]  /*107b0*/  HADD2.F32 R23, -RZ, R6.reuse.H0_H0 ;  /* 0x20000006ff177230 */ /* 0x100fe40000004100 */
[----:B------:R-:W-:Y:S02]  /*107c0*/  HADD2.F32 R25, -RZ, R6.H1_H1 ;  /* 0x30000006ff197230 */ /* 0x000fe40000004100 */
[--C-:B--2---:R-:W-:Y:S02]  /*107d0*/  HADD2.F32 R7, -RZ, R9.reuse.H0_H0 ;  /* 0x20000009ff077230 */ /* 0x104fe40000004100 */
[----:B------:R-:W-:Y:S02]  /*107e0*/  HADD2.F32 R6, -RZ, R9.H1_H1 ;  /* 0x30000009ff067230 */ /* 0x000fe40000004100 */
[--C-:B------:R-:W-:Y:S01]  /*107f0*/  HADD2.F32 R12, -RZ, R10.reuse.H0_H0 ;  /* 0x2000000aff0c7230 */ /* 0x100fe20000004100 */
[----:B------:R-:W-:Y:S01]  /*10800*/  FMUL.FTZ R34, R7, R4 ;  /* 0x0000000407227220 */ /* 0x000fe20000410000 */
[----:B------:R-:W-:Y:S01]  /*10810*/  HADD2.F32 R13, -RZ, R10.H1_H1 ;  /* 0x3000000aff0d7230 */ /* 0x000fe20000004100 */
[----:B------:R-:W-:Y:S01]  /*10820*/  FMUL.FTZ R31, R6, R18 ;  /* 0x00000012061f7220 */ /* 0x000fe20000410000 */
[----:B------:R-:W-:-:S02]  /*10830*/  HADD2.F32 R9, -RZ, R8.H0_H0 ;  /* 0x20000008ff097230 */ /* 0x000fc40000004100 */
[----:B------:R-:W-:Y:S01]  /*10840*/  HADD2.F32 R14, -RZ, R8.H1_H1 ;  /* 0x30000008ff0e7230 */ /* 0x000fe20000004100 */
[----:B------:R-:W-:Y:S01]  /*10850*/  FMUL.FTZ R8, R20, R4 ;  /* 0x0000000414087220 */ /* 0x000fe20000410000 */
[----:B------:R-:W-:Y:S01]  /*10860*/  HADD2.F32 R10, -RZ, R55.H1_H1 ;  /* 0x30000037ff0a7230 */ /* 0x000fe20000004100 */
[----:B------:R-:W-:Y:S01]  /*10870*/  FMUL.FTZ R4, R22, R2 ;  /* 0x0000000216047220 */ /* 0x000fe20000410000 */
[----:B------:R-:W-:Y:S02]  /*10880*/  HADD2.F32 R19, -RZ, R5.H1_H1 ;  /* 0x30000005ff137230 */ /* 0x000fe40000004100 */
[----:B------:R-:W-:Y:S01]  /*10890*/  HADD2.F32 R5, -RZ, R11.H0_H0 ;  /* 0x2000000bff057230 */ /* 0x000fe20000004100 */
[----:B------:R-:W-:Y:S01]  /*108a0*/  FFMA.FTZ R41, R7, R10, R8 ;  /* 0x0000000a07297223 */ /* 0x000fe20000010008 */
[----:B------:R-:W-:Y:S01]  /*108b0*/  HADD2.F32 R8, -RZ, R77.H1_H1 ;  /* 0x3000004dff087230 */ /* 0x000fe20000004100 */
[----:B------:R-:W-:Y:S01]  /*108c0*/  FMUL.FTZ R7, R19, R18 ;  /* 0x0000001213077220 */ /* 0x000fe20000410000 */
[----:B------:R-:W-:Y:S01]  /*108d0*/  HADD2.F32 R11, -RZ, R11.H1_H1 ;  /* 0x3000000bff0b7230 */ /* 0x000fe20000004100 */
[C---:B------:R-:W-:Y:S01]  /*108e0*/  FMUL.FTZ R27, R5.reuse, R2 ;  /* 0x00000002051b7220 */ /* 0x040fe20000410000 */
[----:B------:R-:W-:Y:S01]  /*108f0*/  HADD2.F32 R2, -RZ, R108.H0_H0 ;  /* 0x2000006cff027230 */ /* 0x000fe20000004100 */
[----:B------:R-:W-:Y:S01]  /*10900*/  FFMA.FTZ R32, R5, R8, R4 ;  /* 0x0000000805207223 */ /* 0x000fe20000010004 */
[--C-:B------:R-:W-:Y:S01]  /*10910*/  HADD2.F32 R4, -RZ, R79.reuse.H0_H0 ;  /* 0x2000004fff047230 */ /* 0x100fe20000004100 */
[----:B------:R-:W-:Y:S01]  /*10920*/  FFMA.FTZ R37, R6, R45, R7 ;  /* 0x0000002d06257223 */ /* 0x000fe20000010007 */
[----:B------:R-:W-:Y:S01]  /*10930*/  HADD2.F32 R7, -RZ, R79.H1_H1 ;  /* 0x3000004fff077230 */ /* 0x000fe20000004100 */
[----:B------:R-:W-:-:S02]  /*10940*/  FMUL.FTZ R5, R21, R15 ;  /* 0x0000000f15057220 */ /* 0x000fc40000410000 */
[-C--:B------:R-:W-:Y:S02]  /*10950*/  FMUL.FTZ R6, R24, R4.reuse ;  /* 0x0000000418067220 */ /* 0x080fe40000410000 */
[C---:B------:R-:W-:Y:S01]  /*10960*/  FMUL.FTZ R16, R9.reuse, R4 ;  /* 0x0000000409107220 */ /* 0x040fe20000410000 */
[----:B------:R-:W-:Y:S01]  /*10970*/  HADD2.F32 R4, -RZ, R108.H1_H1 ;  /* 0x3000006cff047230 */ /* 0x000fe20000004100 */
[----:B------:R-:W-:Y:S01]  /*10980*/  FFMA.FTZ R28, R9, R7, R6 ;  /* 0x00000007091c7223 */ /* 0x000fe20000010006 */
[----:B------:R-:W-:Y:S01]  /*10990*/  HADD2.F32 R6, -RZ, R30.H0_H0 ;  /* 0x2000001eff067230 */ /* 0x000fe20000004100 */
[C---:B------:R-:W-:Y:S01]  /*109a0*/  FMUL.FTZ R17, R11.reuse, R15 ;  /* 0x0000000f0b117220 */ /* 0x040fe20000410000 */
[----:B------:R-:W-:Y:S01]  /*109b0*/  HADD2.F32 R9, -RZ, R35.H0_H0 ;  /* 0x20000023ff097230 */ /* 0x000fe20000004100 */
[----:B------:R-:W-:Y:S01]  /*109c0*/  FFMA.FTZ R29, R11, R43, R5 ;  /* 0x0000002b0b1d7223 */ /* 0x000fe20000010005 */
[----:B------:R-:W-:Y:S01]  /*109d0*/  HADD2.F32 R35, -RZ, R40.H0_H0 ;  /* 0x20000028ff237230 */ /* 0x000fe20000004100 */
[----:B------:R-:W-:-:S02]  /*109e0*/  FMUL.FTZ R5, R23, R2 ;  /* 0x0000000217057220 */ /* 0x000fc40000410000 */
[----:B------:R-:W-:Y:S02]  /*109f0*/  FMUL.FTZ R15, R12, R2 ;  /* 0x000000020c0f7220 */ /* 0x000fe40000410000 */
[----:B------:R-:W-:Y:S02]  /*10a00*/  FMUL.FTZ R2, R26, R6 ;  /* 0x000000061a027220 */ /* 0x000fe40000410000 */
[----:B------:R-:W-:Y:S02]  /*10a10*/  FFMA.FTZ R30, R12, R4, R5 ;  /* 0x000000040c1e7223 */ /* 0x000fe40000010005 */
[C---:B------:R-:W-:Y:S02]  /*10a20*/  FMUL.FTZ R6, R14.reuse, R6 ;  /* 0x000000060e067220 */ /* 0x040fe40000410000 */
[----:B------:R-:W-:Y:S02]  /*10a30*/  FMUL.FTZ R5, R25, R9 ;  /* 0x0000000919057220 */ /* 0x000fe40000410000 */
[----:B------:R-:W-:-:S02]  /*10a40*/  FFMA.FTZ R14, R14, R42, R2 ;  /* 0x0000002a0e0e7223 */ /* 0x000fc40000010002 */
[C---:B------:R-:W-:Y:S02]  /*10a50*/  FMUL.FTZ R2, R13.reuse, R9 ;  /* 0x000000090d027220 */ /* 0x040fe40000410000 */
[----:B------:R-:W-:Y:S01]  /*10a60*/  FFMA.FTZ R18, R13, R35, R5 ;  /* 0x000000230d127223 */ /* 0x000fe20000010005 */
[----:B------:R-:W-:Y:S01]  /*10a70*/  F2FP.PACK_AB R5, R37, R41 ;  /* 0x000000292505723e */ /* 0x000fe200000000ff */
[----:B------:R-:W-:Y:S02]  /*10a80*/  FFMA.FTZ R12, R20, R10, -R34 ;  /* 0x0000000a140c7223 */ /* 0x000fe40000010822 */
[----:B------:R-:W-:Y:S02]  /*10a90*/  FFMA.FTZ R8, R22, R8, -R27 ;  /* 0x0000000816087223 */ /* 0x000fe4000001081b */
[----:B------:R-:W-:Y:S02]  /*10aa0*/  FFMA.FTZ R11, R21, R43, -R17 ;  /* 0x0000002b150b7223 */ /* 0x000fe40000010811 */
[----:B------:R-:W-:-:S02]  /*10ab0*/  FFMA.FTZ R9, R19, R45, -R31 ;  /* 0x0000002d13097223 */ /* 0x000fc4000001081f */
[----:B------:R-:W-:Y:S01]  /*10ac0*/  FFMA.FTZ R13, R24, R7, -R16 ;  /* 0x00000007180d7223 */ /* 0x000fe20000010810 */
[----:B------:R-:W-:Y:S01]  /*10ad0*/  F2FP.PACK_AB R11, R11, R8 ;  /* 0x000000080b0b723e */ /* 0x000fe200000000ff */
[----:B------:R-:W-:Y:S01]  /*10ae0*/  FFMA.FTZ R10, R23, R4, -R15 ;  /* 0x00000004170a7223 */ /* 0x000fe2000001080f */
[----:B------:R-:W-:Y:S01]  /*10af0*/  F2FP.PACK_AB R9, R9, R12 ;  /* 0x0000000c0909723e */ /* 0x000fe200000000ff */
[----:B------:R-:W-:Y:S01]  /*10b00*/  FFMA.FTZ R6, R26, R42, -R6 ;  /* 0x0000002a1a067223 */ /* 0x000fe20000010806 */
[----:B------:R-:W-:Y:S01]  /*10b10*/  F2FP.PACK_AB R7, R29, R32 ;  /* 0x000000201d07723e */ /* 0x000fe200000000ff */
[----:B------:R-:W-:Y:S01]  /*10b20*/  FFMA.FTZ R2, R25, R35, -R2 ;  /* 0x0000002319027223 */ /* 0x000fe20000010802 */
[----:B------:R-:W-:Y:S02]  /*10b30*/  F2FP.PACK_AB R4, R14, R28 ;  /* 0x0000001c0e04723e */ /* 0x000fe400000000ff */
[----:B------:R-:W-:Y:S02]  /*10b40*/  F2FP.PACK_AB R8, R6, R13 ;  /* 0x0000000d0608723e */ /* 0x000fe400000000ff */
[----:B------:R-:W-:-:S02]  /*10b50*/  F2FP.PACK_AB R10, R2, R10 ;  /* 0x0000000a020a723e */ /* 0x000fc400000000ff */
[----:B------:R-:W-:-:S03]  /*10b60*/  F2FP.PACK_AB R6, R18, R30 ;  /* 0x0000001e1206723e */ /* 0x000fc600000000ff */
[----:B------:R1:W-:Y:S04]  /*10b70*/  STS.128 [R36+0x8100], R8 ;  /* 0x0081000824007388 */ /* 0x0003e80000000c00 */
[----:B------:R1:W-:Y:S02]  /*10b80*/  STS.128 [R33+0x8100], R4 ;  /* 0x0081000421007388 */ /* 0x0003e40000000c00 */
.L_x_1774:
[----:B------:R-:W-:Y:S05]  /*10b90*/  BSYNC B0 ;  /* 0x0000000000007941 */ /* 0x000fea0003800000 */
.L_x_1773:
        /* <DEDUP_REMOVED lines=28> */
[----:B------:R-:W-:Y:S02]  /*10d60*/  SHF.L.U32 R33, R2, 0x1, RZ ;  /* 0x0000000102217819 */ /* 0x000fe400000006ff */
        /* <DEDUP_REMOVED lines=10> */
[----:B------:R-:W-:Y:S01]  /*10e10*/  SHF.R.U64 R41, R58, 0x10, R59 ;  /* 0x000000103a297819 */ /* 0x000fe2000000123b */
[----:B------:R-:W-:-:S02]  /*10e20*/  HADD2.F32 R40, -RZ, R40.H0_H0 ;  /* 0x20000028ff287230 */ /* 0x000fc40000004100 */
[--C-:B-1----:R-:W-:Y:S02]  /*10e30*/  HADD2.F32 R24, -RZ, R4.reuse.H0_H0 ;  /* 0x20000004ff187230 */ /* 0x102fe40000004100 */
[----:B------:R-:W-:Y:S02]  /*10e40*/  HADD2.F32 R26, -RZ, R4.H1_H1 ;  /* 0x30000004ff1a7230 */ /* 0x000fe40000004100 */
[----:B------:R-:W-:Y:S02]  /*10e50*/  HADD2.F32 R20, -RZ, R5.H0_H0 ;  /* 0x20000005ff147230 */ /* 0x000fe40000004100 */
[----:B------:R-:W-:Y:S02]  /*10e60*/  HADD2.F32 R4, -RZ, R109.H0_H0 ;  /* 0x2000006dff047230 */ /* 0x000fe40000004100 */
[--C-:B------:R-:W-:Y:S02]  /*10e70*/  HADD2.F32 R22, -RZ, R7.reuse.H0_H0 ;  /* 0x20000007ff167230 */ /* 0x100fe40000004100 */
[----:B------:R-:W-:-:S02]  /*10e80*/  HADD2.F32 R21, -RZ, R7.H1_H1 ;  /* 0x30000007ff157230 */ /* 0x000fc40000004100 */
        /* <DEDUP_REMOVED lines=14> */
[--C-:B------:R-:W-:Y:S01]  /*10f70*/  HADD2.F32 R5, -RZ, R11.reuse.H0_H0 ;  /* 0x2000000bff057230 */ /* 0x100fe20000004100 */
        /* <DEDUP_REMOVED lines=47> */
.L_x_1776:
[----:B------:R-:W-:Y:S05]  /*11270*/  BSYNC B0 ;  /* 0x0000000000007941 */ /* 0x000fea0003800000 */
.L_x_1775:
        /* <DEDUP_REMOVED lines=109> */
.L_x_1778:
[----:B------:R-:W-:Y:S05]  /*11950*/  BSYNC B0 ;  /* 0x0000000000007941 */ /* 0x000fea0003800000 */
.L_x_1777:
[----:B------:R-:W-:Y:S01]  /*11960*/  IADD3 R2, R76, 0x40, RZ ;  /* 0x000000404c027810 */ /* 0x000fe20007ffe0ff */
[----:B------:R-:W-:Y:S03]  /*11970*/  BSSY B0, `(.L_x_1779) ;  /* 0x000006c000007945 */ /* 0x000fe60003800000 */
[----:B------:R-:W-:-:S13]  /*11980*/  ISETP.GE.OR P0, PT, R2, UR4, P2 ;  /* 0x0000000402007c0c */ /* 0x000fda0009706670 */
[----:B------:R-:W-:Y:S05]  /*11990*/  @P0 BRA `(.L_x_1780) ;  /* 0x0000069000000947 */ /* 0x000fea0003800000 */
[----:B-1----:R-:W-:Y:S02]  /*119a0*/  SHF.R.S32.HI R4, RZ, 0x1f, R2 ;  /* 0x0000001fff047819 */ /* 0x002fe40000011402 */
[----:B------:R-:W-:Y:S02]  /*119b0*/  MOV R9, c[0x0][0x27c] ;  /* 0x00009f0000097a02 */ /* 0x000fe40000000f00 */
[----:B------:R-:W-:Y:S02]  /*119c0*/  SHF.L.U32 R5, R2, 0x6, RZ ;  /* 0x0000000602057819 */ /* 0x000fe400000006ff */
[----:B------:R-:W-:Y:S02]  /*119d0*/  LEA.HI R4, R4, R2, RZ, 0x3 ;  /* 0x0000000204047211 */ /* 0x000fe400078f18ff */
[----:B------:R-:W-:Y:S02]  /*119e0*/  LEA.HI R9, R9, R53, RZ, 0x1d ;  /* 0x0000003509097211 */ /* 0x000fe400078fe8ff */
[----:B------:R-:W-:Y:S01]  /*119f0*/  LOP3.LUT R2, R5, 0x1c0, RZ, 0xc0, !PT ;  /* 0x000001c005027812 */ /* 0x000fe200078ec0ff */
[----:B------:R-:W-:Y:S01]  /*11a00*/  IMAD.SHL.U32 R5, R4, 0x40, RZ ;  /* 0x0000004004057824 */ /* 0x000fe200078e00ff */
[----:B------:R-:W-:-:S02]  /*11a10*/  SHF.R.S32.HI R10, RZ, 0x1f, R9 ;  /* 0x0000001fff0a7819 */ /* 0x000fc40000011409 */
[----:B------:R-:W-:Y:S02]  /*11a20*/  SHF.L.U32 R7, R9, 0x3, RZ ;  /* 0x0000000309077819 */ /* 0x000fe400000006ff */
[----:B------:R-:W-:Y:S02]  /*11a30*/  LOP3.LUT R6, R5, 0xfffffe00, RZ, 0xc0, !PT ;  /* 0xfffffe0005067812 */ /* 0x000fe400078ec0ff */
[----:B------:R-:W-:Y:S02]  /*11a40*/  LEA.HI R5, R10, R9, RZ, 0x3 ;  /* 0x000000090a057211 */ /* 0x000fe400078f18ff */
[C---:B------:R-:W-:Y:S02]  /*11a50*/  LOP3.LUT R8, R2.reuse, 0x38, R38, 0xf8, !PT ;  /* 0x0000003802087812 */ /* 0x040fe400078ef826 */
[----:B------:R-:W-:Y:S02]  /*11a60*/  SHF.R.U32.HI R4, RZ, 0x3, R2 ;  /* 0x00000003ff047819 */ /* 0x000fe40000011602 */
[----:B------:R-:W-:Y:S01]  /*11a70*/  LOP3.LUT R7, R2, 0x38, R7, 0xf8, !PT ;  /* 0x0000003802077812 */ /* 0x000fe200078ef807 */
[----:B------:R-:W-:Y:S01]  /*11a80*/  IMAD.SHL.U32 R2, R5, 0x400, RZ ;  /* 0x0000040005027824 */ /* 0x000fe200078e00ff */
[----:B------:R-:W-:-:S02]  /*11a90*/  LOP3.LUT R8, R6, R8, R4, 0xf6, !PT ;  /* 0x0000000806087212 */ /* 0x000fc400078ef604 */
[----:B------:R-:W-:Y:S02]  /*11aa0*/  LOP3.LUT R4, R7, R4, RZ, 0x3c, !PT ;  /* 0x0000000407047212 */ /* 0x000fe400078e3cff */
[----:B------:R-:W-:Y:S02]  /*11ab0*/  LOP3.LUT R2, R2, 0x7fffe000, RZ, 0xc0, !PT ;  /* 0x7fffe00002027812 */ /* 0x000fe400078ec0ff */
[----:B------:R-:W-:Y:S02]  /*11ac0*/  SHF.L.U32 R36, R8, 0x1, RZ ;  /* 0x0000000108247819 */ /* 0x000fe400000006ff */
[----:B------:R-:W-:Y:S02]  /*11ad0*/  IADD3 R2, R4, R2, R6 ;  /* 0x0000000204027210 */ /* 0x000fe40007ffe006 */
[----:B------:R-:W-:Y:S01]  /*11ae0*/  SHF.R.U32.HI R15, RZ, 0x10, R81 ;  /* 0x00000010ff0f7819 */ /* 0x000fe20000011651 */
[----:B------:R-:W1:Y:S01]  /*11af0*/  LDS.128 R4, [R36+0x8100] ;  /* 0x0081000024047984 */ /* 0x000e620000000c00 */
[----:B------:R-:W-:-:S02]  /*11b00*/  SHF.L.U32 R33, R2, 0x1, RZ ;  /* 0x0000000102217819 */ /* 0x000fc400000006ff */
[----:B------:R-:W-:Y:S01]  /*11b10*/  SHF.R.U32.HI R2, RZ, 0x10, R85 ;  /* 0x00000010ff027819 */ /* 0x000fe20000011655 */
[----:B------:R-:W-:Y:S01]  /*11b20*/  HADD2.F32 R44, -RZ, R15.H0_H0 ;  /* 0x2000000fff2c7230 */ /* 0x000fe20000004100 */
[----:B------:R-:W-:Y:S01]  /*11b30*/  SHF.R.U32.HI R16, RZ, 0x10, R87 ;  /* 0x00000010ff107819 */ /* 0x000fe20000011657 */
[----:B------:R-:W2:Y:S01]  /*11b40*/  LDS.128 R8, [R33+0x8100] ;  /* 0x0081000021087984 */ /* 0x000ea20000000c00 */
[----:B------:R-:W-:Y:S01]  /*11b50*/  SHF.R.U32.HI R17, RZ, 0x10, R83 ;  /* 0x00000010ff117819 */ /* 0x000fe20000011653 */
[----:B------:R-:W-:Y:S01]  /*11b60*/  HADD2.F32 R18, -RZ, R2.H0_H0 ;  /* 0x20000002ff127230 */ /* 0x000fe20000004100 */
        /* <DEDUP_REMOVED lines=76> */
.L_x_1780:
[----:B------:R-:W-:Y:S05]  /*12030*/  BSYNC B0 ;  /* 0x0000000000007941 */ /* 0x000fea0003800000 */
.L_x_1779:
        /* <DEDUP_REMOVED lines=109> */
.L_x_1782:
[----:B------:R-:W-:Y:S05]  /*12710*/  BSYNC B0 ;  /* 0x0000000000007941 */ /* 0x000fea0003800000 */
.L_x_1781:
        /* <DEDUP_REMOVED lines=109> */
.L_x_1784:
[----:B------:R-:W-:Y:S05]  /*12df0*/  BSYNC B0 ;  /* 0x0000000000007941 */ /* 0x000fea0003800000 */
.L_x_1783:
[----:B-1----:R-:W-:-:S04]  /*12e00*/  IADD3 R4, R76, 0x70, RZ ;  /* 0x000000704c047810 */ /* 0x002fc80007ffe0ff */
[----:B------:R-:W-:-:S13]  /*12e10*/  ISETP.GE.OR P0, PT, R4, UR4, P2 ;  /* 0x0000000404007c0c */ /* 0x000fda0009706670 */
[----:B------:R-:W-:Y:S05]  /*12e20*/  @P0 BRA `(.L_x_1760) ;  /* 0x0000069000000947 */ /* 0x000fea0003800000 */
[----:B------:R-:W-:Y:S01]  /*12e30*/  SHF.R.S32.HI R5, RZ, 0x1f, R4 ;  /* 0x0000001fff057819 */ /* 0x000fe20000011404 */
[----:B------:R-:W-:Y:S01]  /*12e40*/  HADD2.F32 R13, -RZ, R129.H0_H0 ;  /* 0x20000081ff0d7230 */ /* 0x000fe20000004100 */
[----:B------:R-:W-:Y:S02]  /*12e50*/  SHF.L.U32 R2, R4, 0x6, RZ ;  /* 0x0000000604027819 */ /* 0x000fe400000006ff */
[----:B------:R-:W-:Y:S02]  /*12e60*/  MOV R9, c[0x0][0x27c] ;  /* 0x00009f0000097a02 */ /* 0x000fe40000000f00 */
        /* <DEDUP_REMOVED lines=31> */
[----:B------:R-:W-:-:S02]  /*13060*/  SHF.R.U64 R35, R94, 0x10, R95 ;  /* 0x000000105e237819 */ /* 0x000fc4000000125f */
[----:B------:R-:W-:Y:S01]  /*13070*/  SHF.R.U64 R39, R106, 0x10, R107 ;  /* 0x000000106a277819 */ /* 0x000fe2000000126b */
[----:B------:R-:W-:-:S04]  /*13080*/  HADD2.F32 R38, -RZ, R38.H0_H0 ;  /* 0x20000026ff267230 */ /* 0x000fc80000004100 */
[----:B------:R-:W-:Y:S02]  /*13090*/  HADD2.F32 R39, -RZ, R39.H0_H0 ;  /* 0x20000027ff277230 */ /* 0x000fe40000004100 */
[----:B-1----:R-:W-:Y:S02]  /*130a0*/  HADD2.F32 R20, -RZ, R7.H0_H0 ;  /* 0x20000007ff147230 */ /* 0x002fe40000004100 */
[--C-:B------:R-:W-:Y:S02]  /*130b0*/  HADD2.F32 R22, -RZ, R5.reuse.H0_H0 ;  /* 0x20000005ff167230 */ /* 0x100fe40000004100 */
[----:B------:R-:W-:Y:S02]  /*130c0*/  HADD2.F32 R21, -RZ, R5.H1_H1 ;  /* 0x30000005ff157230 */ /* 0x000fe40000004100 */
[--C-:B------:R-:W-:Y:S02]  /*130d0*/  HADD2.F32 R23, -RZ, R6.reuse.H0_H0 ;  /* 0x20000006ff177230 */ /* 0x100fe40000004100 */
[----:B------:R-:W-:-:S02]  /*130e0*/  HADD2.F32 R25, -RZ, R6.H1_H1 ;  /* 0x30000006ff197230 */ /* 0x000fc40000004100 */
[--C-:B--2---:R-:W-:Y:S02]  /*130f0*/  HADD2.F32 R6, -RZ, R11.reuse.H0_H0 ;  /* 0x2000000bff067230 */ /* 0x104fe40000004100 */
[----:B------:R-:W-:Y:S02]  /*13100*/  HADD2.F32 R5, -RZ, R11.H1_H1 ;  /* 0x3000000bff057230 */ /* 0x000fe40000004100 */
[----:B------:R-:W-:Y:S01]  /*13110*/  HADD2.F32 R19, -RZ, R7.H1_H1 ;  /* 0x30000007ff137230 */ /* 0x000fe20000004100 */
[----:B------:R-:W-:Y:S01]  /*13120*/  FMUL.FTZ R34, R6, R2 ;  /* 0x0000000206227220 */ /* 0x000fe20000410000 */
[--C-:B------:R-:W-:Y:S01]  /*13130*/  HADD2.F32 R24, -RZ, R4.reuse.H0_H0 ;  /* 0x20000004ff187230 */ /* 0x100fe20000004100 */
[----:B------:R-:W-:Y:S01]  /*13140*/  FMUL.FTZ R31, R5, R16 ;  /* 0x00000010051f7220 */ /* 0x000fe20000410000 */
[----:B------:R-:W-:Y:S02]  /*13150*/  HADD2.F32 R26, -RZ, R4.H1_H1 ;  /* 0x30000004ff1a7230 */ /* 0x000fe40000004100 */
[----:B------:R-:W-:-:S02]  /*13160*/  HADD2.F32 R11, -RZ, R8.H0_H0 ;  /* 0x20000008ff0b7230 */ /* 0x000fc40000004100 */
[----:B------:R-:W-:Y:S01]  /*13170*/  HADD2.F32 R15, -RZ, R8.H1_H1 ;  /* 0x30000008ff0f7230 */ /* 0x000fe20000004100 */
[----:B------:R-:W-:Y:S01]  /*13180*/  FMUL.FTZ R8, R20, R2 ;  /* 0x0000000214087220 */ /* 0x000fe20000410000 */
[----:B------:R-:W-:Y:S01]  /*13190*/  HADD2.F32 R7, -RZ, R9.H0_H0 ;  /* 0x20000009ff077230 */ /* 0x000fe20000004100 */
[----:B------:R-:W-:Y:S01]  /*131a0*/  FMUL.FTZ R2, R19, R16 ;  /* 0x0000001013027220 */ /* 0x000fe20000410000 */
[----:B------:R-:W-:Y:S01]  /*131b0*/  HADD2.F32 R4, -RZ, R128.H1_H1 ;  /* 0x30000080ff047230 */ /* 0x000fe20000004100 */
[----:B------:R-:W-:Y:S01]  /*131c0*/  FFMA.FTZ R40, R6, R13, R8 ;  /* 0x0000000d06287223 */ /* 0x000fe20000010008 */
[--C-:B------:R-:W-:Y:S01]  /*131d0*/  HADD2.F32 R12, -RZ, R10.reuse.H0_H0 ;  /* 0x2000000aff0c7230 */ /* 0x100fe20000004100 */
[----:B------:R-:W-:Y:S01]  /*131e0*/  FFMA.FTZ R37, R5, R42, R2 ;  /* 0x0000002a05257223 */ /* 0x000fe20000010002 */
[----:B------:R-:W-:Y:S01]  /*131f0*/  HADD2.F32 R14, -RZ, R10.H1_H1 ;  /* 0x3000000aff0e7230 */ /* 0x000fe20000004100 */
[-C--:B------:R-:W-:Y:S01]  /*13200*/  FMUL.FTZ R6, R22, R4.reuse ;  /* 0x0000000416067220 */ /* 0x080fe20000410000 */
[----:B------:R-:W-:Y:S01]  /*13210*/  HADD2.F32 R10, -RZ, R129.H1_H1 ;  /* 0x30000081ff0a7230 */ /* 0x000fe20000004100 */
[----:B------:R-:W-:Y:S01]  /*13220*/  FMUL.FTZ R27, R7, R4 ;  /* 0x00000004071b7220 */ /* 0x000fe20000410000 */
[--C-:B------:R-:W-:Y:S01]  /*13230*/  HADD2.F32 R4, -RZ, R130.reuse.H0_H0 ;  /* 0x20000082ff047230 */ /* 0x100fe20000004100 */
[----:B------:R-:W-:Y:S01]  /*13240*/  FMUL.FTZ R5, R21, R18 ;  /* 0x0000001215057220 */ /* 0x000fe20000410000 */
[----:B------:R-:W-:Y:S01]  /*13250*/  HADD2.F32 R9, -RZ, R9.H1_H1 ;  /* 0x30000009ff097230 */ /* 0x000fe20000004100 */
[----:B------:R-:W-:Y:S01]  /*13260*/  FFMA.FTZ R32, R7, R10, R6 ;  /* 0x0000000a07207223 */ /* 0x000fe20000010006 */
[----:B------:R-:W-:Y:S01]  /*13270*/  HADD2.F32 R7, -RZ, R130.H1_H1 ;  /* 0x30000082ff077230 */ /* 0x000fe20000004100 */
[-C--:B------:R-:W-:Y:S01]  /*13280*/  FMUL.FTZ R6, R24, R4.reuse ;  /* 0x0000000418067220 */ /* 0x080fe20000410000 */
[----:B------:R-:W-:Y:S01]  /*13290*/  HADD2.F32 R2, -RZ, R131.H0_H0 ;  /* 0x20000083ff027230 */ /* 0x000fe20000004100 */
[----:B------:R-:W-:Y:S01]  /*132a0*/  FFMA.FTZ R30, R9, R41, R5 ;  /* 0x00000029091e7223 */ /* 0x000fe20000010005 */
[----:B------:R-:W-:Y:S01]  /*132b0*/  HADD2.F32 R8, -RZ, R35.H0_H0 ;  /* 0x20000023ff087230 */ /* 0x000fe20000004100 */
[C---:B------:R-:W-:Y:S01]  /*132c0*/  FFMA.FTZ R28, R11.reuse, R7, R6 ;  /* 0x000000070b1c7223 */ /* 0x040fe20000010006 */
[----:B------:R-:W-:Y:S01]  /*132d0*/  HADD2.F32 R6, -RZ, R29.H0_H0 ;  /* 0x2000001dff067230 */ /* 0x000fe20000004100 */
[----:B------:R-:W-:Y:S01]  /*132e0*/  FMUL.FTZ R17, R11, R4 ;  /* 0x000000040b117220 */ /* 0x000fe20000410000 */
[----:B------:R-:W-:Y:S01]  /*132f0*/  HADD2.F32 R4, -RZ, R131.H1_H1 ;  /* 0x30000083ff047230 */ /* 0x000fe20000004100 */
[----:B------:R-:W-:-:S02]  /*13300*/  FMUL.FTZ R5, R23, R2 ;  /* 0x0000000217057220 */ /* 0x000fc40000410000 */
[----:B------:R-:W-:Y:S02]  /*13310*/  FMUL.FTZ R16, R12, R2 ;  /* 0x000000020c107220 */ /* 0x000fe40000410000 */
[-C--:B------:R-:W-:Y:S02]  /*13320*/  FMUL.FTZ R2, R26, R6.reuse ;  /* 0x000000061a027220 */ /* 0x080fe40000410000 */
[C---:B------:R-:W-:Y:S02]  /*13330*/  FMUL.FTZ R6, R15.reuse, R6 ;  /* 0x000000060f067220 */ /* 0x040fe40000410000 */
[----:B------:R-:W-:Y:S02]  /*13340*/  FFMA.FTZ R15, R15, R38, R2 ;  /* 0x000000260f0f7223 */ /* 0x000fe40000010002 */
[----:B------:R-:W-:Y:S02]  /*13350*/  FMUL.FTZ R18, R9, R18 ;  /* 0x0000001209127220 */ /* 0x000fe40000410000 */
[----:B------:R-:W-:-:S02]  /*13360*/  FFMA.FTZ R29, R12, R4, R5 ;  /* 0x000000040c1d7223 */ /* 0x000fc40000010005 */
[-C--:B------:R-:W-:Y:S02]  /*13370*/  FMUL.FTZ R2, R14, R8.reuse ;  /* 0x000000080e027220 */ /* 0x080fe40000410000 */
[----:B------:R-:W-:Y:S02]  /*13380*/  FMUL.FTZ R5, R25, R8 ;  /* 0x0000000819057220 */ /* 0x000fe40000410000 */
        /* <DEDUP_REMOVED lines=11> */
[----:B------:R-:W-:-:S02]  /*13440*/  FFMA.FTZ R2, R25, R39, -R2 ;  /* 0x0000002719027223 */ /* 0x000fc40000010802 */
[----:B------:R-:W-:Y:S01]  /*13450*/  FFMA.FTZ R14, R14, R39, R5 ;  /* 0x000000270e0e7223 */ /* 0x000fe20000010005 */
[----:B------:R-:W-:Y:S02]  /*13460*/  F2FP.PACK_AB R8, R6, R13 ;  /* 0x0000000d0608723e */ /* 0x000fe400000000ff */
[----:B------:R-:W-:Y:S02]  /*13470*/  F2FP.PACK_AB R10, R2, R10 ;  /* 0x0000000a020a723e */ /* 0x000fe400000000ff */
[----:B------:R-:W-:Y:S02]  /*13480*/  F2FP.PACK_AB R5, R30, R32 ;  /* 0x000000201e05723e */ /* 0x000fe400000000ff */
[----:B------:R-:W-:Y:S01]  /*13490*/  F2FP.PACK_AB R6, R14, R29 ;  /* 0x0000001d0e06723e */ /* 0x000fe200000000ff */
[----:B------:R1:W-:Y:S04]  /*134a0*/  STS.128 [R36+0x8100], R8 ;  /* 0x0081000824007388 */ /* 0x0003e80000000c00 */
[----:B------:R1:W-:Y:S02]  /*134b0*/  STS.128 [R33+0x8100], R4 ;  /* 0x0081000421007388 */ /* 0x0003e40000000c00 */
.L_x_1760:
[----:B------:R-:W-:Y:S05]  /*134c0*/  BSYNC B2 ;  /* 0x0000000000027941 */ /* 0x000fea0003800000 */
.L_x_1714:
[----:B-1----:R-:W-:Y:S01]  /*134d0*/  SHF.R.S32.HI R7, RZ, 0x4, R134 ;  /* 0x00000004ff077819 */ /* 0x002fe20000011486 */
[----:B------:R-:W-:Y:S01]  /*134e0*/  IMAD.SHL.U32 R6, R53, 0x40, RZ ;  /* 0x0000004035067824 */ /* 0x000fe200078e00ff */
[----:B------:R-:W-:-:S04]  /*134f0*/  DEPBAR.LE SB0, 0x0 ;  /* 0x000080000000791a */ /* 0x000fc80000000000 */
[----:B------:R-:W-:Y:S01]  /*13500*/  LEA.HI R2, R134, R7, RZ, 0x1 ;  /* 0x0000000786027211 */ /* 0x000fe200078f08ff */
[----:B------:R-:W-:Y:S01]  /*13510*/  IMAD.SHL.U32 R4, R132, 0x40, RZ ;  /* 0x0000004084047824 */ /* 0x000fe200078e00ff */
[----:B------:R-:W-:Y:S01]  /*13520*/  ULDC.64 UR4, c[0x0][0x208] ;  /* 0x0000820000047ab9 */ /* 0x000fe20000000a00 */
[----:B------:R-:W-:Y:S01]  /*13530*/  IMAD.SHL.U32 R5, R133, 0x40, RZ ;  /* 0x0000004085057824 */ /* 0x000fe200078e00ff */
[----:B------:R-:W-:Y:S01]  /*13540*/  LOP3.LUT R2, R2, 0xfffffffe, RZ, 0xc0, !PT ;  /* 0xfffffffe02027812 */ /* 0x000fe200078ec0ff */
[----:B------:R-:W-:Y:S01]  /*13550*/  IMAD.SHL.U32 R8, R76, 0x8, RZ ;  /* 0x000000084c087824 */ /* 0x000fe200078e00ff */
[----:B------:R-:W-:Y:S01]  /*13560*/  LOP3.LUT R4, R4, 0x1c0, RZ, 0xc0, !PT ;  /* 0x000001c004047812 */ /* 0x000fe200078ec0ff */
[----:B------:R-:W-:Y:S01]  /*13570*/  UIMAD UR6, UR14, UR4, URZ ;  /* 0x000000040e0672a4 */ /* 0x000fe2000f8e023f */
[----:B------:R-:W-:Y:S01]  /*13580*/  LOP3.LUT R153, R5, 0xfffffe00, RZ, 0xc0, !PT ;  /* 0xfffffe0005997812 */ /* 0x000fe200078ec0ff */
[----:B------:R-:W-:Y:S01]  /*13590*/  IMAD.IADD R7, R7, 0x1, -R2 ;  /* 0x0000000107077824 */ /* 0x000fe200078e0a02 */
[----:B------:R-:W-:Y:S01]  /*135a0*/  LOP3.LUT R2, R6, 0x1c0, RZ, 0xc0, !PT ;  /* 0x000001c006027812 */ /* 0x000fe200078ec0ff */
[----:B------:R-:W-:Y:S01]  /*135b0*/  UIMAD.WIDE.U32 UR20, UR15, UR4, URZ ;  /* 0x000000040f1472a5 */ /* 0x000fe2000f8e003f */
[----:B------:R-:W-:Y:S01]  /*135c0*/  LOP3.LUT P1, RZ, R53, 0x2, RZ, 0xc0, !PT ;  /* 0x0000000235ff7812 */ /* 0x000fe2000782c0ff */
[----:B------:R-:W-:Y:S01]  /*135d0*/  IMAD.SHL.U32 R6, R7, 0x8, RZ ;  /* 0x0000000807067824 */ /* 0x000fe200078e00ff */
[----:B------:R-:W-:Y:S01]  /*135e0*/  LOP3.LUT R5, R2, 0x8, R8, 0xf8, !PT ;  /* 0x0000000802057812 */ /* 0x000fe200078ef808 */
[----:B------:R-:W-:Y:S01]  /*135f0*/  UIMAD UR6, UR15, UR5, UR6 ;  /* 0x000000050f0672a4 */ /* 0x000fe2000f8e0206 */
[----:B------:R-:W-:Y:S01]  /*13600*/  SHF.R.U32.HI R2, RZ, 0x3, R2 ;  /* 0x00000003ff027819 */ /* 0x000fe20000011602 */
[----:B------:R-:W-:Y:S01]  /*13610*/  UIMAD UR19, UR15, -0x40, UR13 ;  /* 0xffffffc00f1378a4 */ /* 0x000fe2000f8e020d */
[----:B------:R-:W-:Y:S01]  /*13620*/  LOP3.LUT R8, R4, 0x8, R6, 0xf8, !PT ;  /* 0x0000000804087812 */ /* 0x000fe200078ef806 */
[----:B------:R-:W-:Y:S01]  /*13630*/  UMOV UR9, 0x5 ;  /* 0x0000000500097882 */ /* 0x000fe20000000000 */
[----:B------:R-:W-:Y:S01]  /*13640*/  SHF.R.U32.HI R6, RZ, 0x3, R4 ;  /* 0x00000003ff067819 */ /* 0x000fe20000011604 */
[----:B------:R-:W-:Y:S01]  /*13650*/  IMAD R4, R156, 0x400, R153 ;  /* 0x000004009c047824 */ /* 0x000fe200078e0299 */
[----:B------:R-:W-:Y:S01]  /*13660*/  LOP3.LUT R2, R5, R2, RZ, 0x3c, !PT ;  /* 0x0000000205027212 */ /* 0x000fe200078e3cff */
[----:B------:R-:W-:Y:S01]  /*13670*/  USHF.L.U64.HI UR7, UR4, UR9, UR5 ;  /* 0x0000000904077299 */ /* 0x000fe20008010205 */
[----:B------:R-:W-:Y:S01]  /*13680*/  LOP3.LUT R152, R8, R6, RZ, 0x3c, !PT ;  /* 0x0000000608987212 */ /* 0x000fe200078e3cff */
[----:B------:R-:W-:Y:S01]  /*13690*/  IMAD.SHL.U32 R244, R244, 0x2, RZ ;  /* 0x00000002f4f47824 */ /* 0x000fe200078e00ff */
[----:B------:R-:W-:Y:S01]  /*136a0*/  BAR.SYNC.DEFER_BLOCKING 0x0 ;  /* 0x0000000000007b1d */ /* 0x000fe20000010000 */
[----:B------:R-:W-:Y:S01]  /*136b0*/  IMAD R2, R7, 0x200, R2 ;  /* 0x0000020007027824 */ /* 0x000fe200078e0202 */
[C---:B------:R-:W-:Y:S01]  /*136c0*/  LOP3.LUT P4, RZ, R161.reuse, 0x1, RZ, 0xc0, !PT ;  /* 0x00000001a1ff7812 */ /* 0x040fe2000788c0ff */
[----:B------:R-:W-:Y:S01]  /*136d0*/  IMAD.IADD R4, R152, 0x1, R4 ;  /* 0x0000000198047824 */ /* 0x000fe200078e0204 */
[----:B------:R-:W-:Y:S01]  /*136e0*/  LOP3.LUT P6, RZ, R161, 0x2, RZ, 0xc0, !PT ;  /* 0x00000002a1ff7812 */ /* 0x000fe200078cc0ff */
[----:B------:R-:W-:-:S02]  /*136f0*/  IMAD.SHL.U32 R224, R2, 0x2, RZ ;  /* 0x0000000202e07824 */ /* 0x000fc400078e00ff */
[----:B------:R-:W-:-:S03]  /*13700*/  IMAD.SHL.U32 R231, R4, 0x2, RZ ;  /* 0x0000000204e77824 */ /* 0x000fc600078e00ff */
[----:B------:R-:W-:Y:S01]  /*13710*/  IADD3 R235, R224, 0x4120, RZ ;  /* 0x00004120e0eb7810 */ /* 0x000fe20007ffe0ff */
[C-C-:B------:R-:W-:Y:S02]  /*13720*/  IMAD R233, R3.reuse, 0x2, R231.reuse ;  /* 0x0000000203e97824 */ /* 0x140fe400078e02e7 */
[C---:B------:R-:W-:Y:S02]  /*13730*/  IMAD R232, R0.reuse, 0x2, R231 ;  /* 0x0000000200e87824 */ /* 0x040fe400078e02e7 */
[----:B------:R-:W-:Y:S02]  /*13740*/  IMAD R234, R0, 0x2, R233 ;  /* 0x0000000200ea7824 */ /* 0x000fe400078e02e9 */
[----:B------:R-:W-:Y:S01]  /*13750*/  IMAD R236, R3, 0x2, R232 ;  /* 0x0000000203ec7824 */ /* 0x000fe200078e02e8 */
[----:B------:R-:W-:Y:S04]  /*13760*/  LDSM.16.M88.4 R16, [R224+0x4100] ;  /* 0x00410000e010783b */ /* 0x000fe80000000200 */
[----:B------:R-:W1:Y:S04]  /*13770*/  LDSM.16.M88.4 R4, [R231+0xa100] ;  /* 0x00a10000e704783b */ /* 0x000e680000000200 */
[----:B------:R-:W2:Y:S04]  /*13780*/  LDSM.16.M88.4 R12, [R224+0x4900] ;  /* 0x00490000e00c783b */ /* 0x000ea80000000200 */
[----:B------:R-:W3:Y:S04]  /*13790*/  LDSM.16.M88.4 R20, [R224+0x5100] ;  /* 0x00510000e014783b */ /* 0x000ee80000000200 */
[----:B------:R-:W4:Y:S04]  /*137a0*/  LDSM.16.M88.4 R24, [R224+0x5900] ;  /* 0x00590000e018783b */ /* 0x000f280000000200 */
[----:B------:R-:W5:Y:S01]  /*137b0*/  LDSM.16.M88.4 R8, [R231+0x8100] ;  /* 0x00810000e708783b */ /* 0x000f620000000200 */
[C---:B-1----:R-:W-:Y:S08]  /*137c0*/  HMMA.16816.F32 R36, R4.reuse, R16, RZ ;  /* 0x000000100424723c */ /* 0x042ff000000018ff */
[C---:B--2---:R-:W-:Y:S08]  /*137d0*/  HMMA.16816.F32 R56, R4.reuse, R12, RZ ;  /* 0x0000000c0438723c */ /* 0x044ff000000018ff */
[C---:B---3--:R-:W-:Y:S08]  /*137e0*/  HMMA.16816.F32 R60, R4.reuse, R20, RZ ;  /* 0x00000014043c723c */ /* 0x048ff000000018ff */
[C---:B----4-:R-:W-:Y:S08]  /*137f0*/  HMMA.16816.F32 R64, R4.reuse, R24, RZ ;  /* 0x000000180440723c */ /* 0x050ff000000018ff */
[C---:B------:R-:W-:Y:S08]  /*13800*/  HMMA.16816.F32 R40, R4.reuse, R18, RZ ;  /* 0x000000120428723c */ /* 0x040ff000000018ff */
[C---:B------:R-:W-:Y:S08]  /*13810*/  HMMA.16816.F32 R80, R4.reuse, R14, RZ ;  /* 0x0000000e0450723c */ /* 0x040ff000000018ff */
[C---:B------:R-:W-:Y:S08]  /*13820*/  HMMA.16816.F32 R84, R4.reuse, R22, RZ ;  /* 0x000000160454723c */ /* 0x040ff000000018ff */
[----:B------:R-:W-:Y:S07]  /*13830*/  HMMA.16816.F32 R96, R4, R26, RZ ;  /* 0x0000001a0460723c */ /* 0x000fee00000018ff */
[----:B------:R-:W-:Y:S01]  /*13840*/  IMAD.U32 R5, RZ, RZ, UR21 ;  /* 0x00000015ff057e24 */ /* 0x000fe2000f8e00ff */
[----:B------:R-:W-:Y:S01]  /*13850*/  IADD3 R6, R224, 0x4100, RZ ;  /* 0x00004100e0067810 */ /* 0x000fe20007ffe0ff */
[----:B------:R-:W-:Y:S01]  /*13860*/  IMAD.U32 R4, RZ, RZ, UR20 ;  /* 0x00000014ff047e24 */ /* 0x000fe2000f8e00ff */
[----:B-----5:R-:W-:Y:S01]  /*13870*/  HMMA.16816.F32 R108, R8, R16, RZ ;  /* 0x00000010086c723c */ /* 0x020fe200000018ff */
[----:B------:R-:W-:Y:S01]  /*13880*/  IMAD.U32 R5, RZ, RZ, UR6 ;  /* 0x00000006ff057e24 */ /* 0x000fe2000f8e00ff */
[----:B------:R-:W-:Y:S01]  /*13890*/  USHF.L.U32 UR6, UR4, 0x5, URZ ;  /* 0x0000000504067899 */ /* 0x000fe2000800063f */
[----:B------:R-:W-:-:S02]  /*138a0*/  @P1 IADD3 R235, R6, -0x20, RZ ;  /* 0xffffffe006eb1810 */ /* 0x000fc40007ffe0ff */
[C---:B------:R-:W-:Y:S01]  /*138b0*/  LEA R2, P0, R4.reuse, R138, 0x6 ;  /* 0x0000008a04027211 */ /* 0x040fe200078030ff */
[----:B------:R-:W-:Y:S01]  /*138c0*/  UIADD3 UR4, UP0, UR6, 0x80, URZ ;  /* 0x0000008006047890 */ /* 0x000fe2000ff1e03f */
[----:B------:R-:W-:Y:S01]  /*138d0*/  IADD3 R5, R5, UR21, RZ ;  /* 0x0000001505057c10 */ /* 0x000fe2000fffe0ff */
[C---:B------:R-:W-:Y:S01]  /*138e0*/  HMMA.16816.F32 R112, R8.reuse, R18, RZ ;  /* 0x000000120870723c */ /* 0x040fe200000018ff */
[----:B------:R-:W-:Y:S01]  /*138f0*/  LDSM.16.M88.4 R32, [R235] ;  /* 0x00000000eb20783b */ /* 0x000fe20000000200 */
[----:B------:R-:W-:Y:S01]  /*13900*/  UIADD3.X UR14, URZ, UR7, URZ, UP0, !UPT ;  /* 0x000000073f0e7290 */ /* 0x000fe200087fe43f */
[----:B------:R-:W-:Y:S01]  /*13910*/  LEA.HI.X R5, R4, R137, R5, 0x6, P0 ;  /* 0x0000008904057211 */ /* 0x000fe200000f3405 */
[----:B------:R-:W-:Y:S01]  /*13920*/  UISETP.GE.AND UP0, UPT, UR12, 0x2, UPT ;  /* 0x000000020c00788c */ /* 0x000fe2000bf06270 */
[C---:B------:R-:W-:Y:S01]  /*13930*/  LEA R4, P0, R2.reuse, c[0x0][0x1f8], 0x1 ;  /* 0x00007e0002047a11 */ /* 0x040fe200078008ff */
[----:B------:R-:W-:Y:S01]  /*13940*/  LDSM.16.M88.4 R28, [R235+0x800] ;  /* 0x00080000eb1c783b */ /* 0x000fe20000000200 */
[----:B------:R-:W-:Y:S01]  /*13950*/  IADD3 R243, R235, 0x800, RZ ;  /* 0x00000800ebf37810 */ /* 0x000fe20007ffe0ff */
[----:B------:R-:W-:Y:S01]  /*13960*/  HMMA.16816.F32 R92, R8, R12, RZ ;  /* 0x0000000c085c723c */ /* 0x000fe200000018ff */
[----:B------:R-:W-:-:S02]  /*13970*/  LEA.HI.X R5, R2, c[0x0][0x1fc], R5, 0x1, P0 ;  /* 0x00007f0002057a11 */ /* 0x000fc400000f0c05 */
[----:B------:R-:W-:Y:S02]  /*13980*/  IADD3 R2, -R76, UR19, RZ ;  /* 0x000000134c027c10 */ /* 0x000fe4000fffe1ff */
[----:B------:R-:W-:Y:S02]  /*13990*/  IADD3 R6, P0, R4, UR6, RZ ;  /* 0x0000000604067c10 */ /* 0x000fe4000ff1e0ff */
[C---:B------:R-:W-:Y:S01]  /*139a0*/  ISETP.LT.OR P3, PT, R2.reuse, 0x1, P4 ;  /* 0x000000010200780c */ /* 0x040fe20002761670 */
[----:B------:R-:W-:Y:S01]  /*139b0*/  HMMA.16816.F32 R100, R8, R14, RZ ;  /* 0x0000000e0864723c */ /* 0x000fe200000018ff */
[C---:B------:R-:W-:Y:S01]  /*139c0*/  ISETP.LT.OR P2, PT, R2.reuse, 0x1, P6 ;  /* 0x000000010200780c */ /* 0x040fe20003741670 */
[----:B------:R-:W1:Y:S01]  /*139d0*/  LDSM.16.M88.4 R12, [R233+0xa100] ;  /* 0x00a10000e90c783b */ /* 0x000e620000000200 */
[----:B------:R-:W-:Y:S02]  /*139e0*/  ISETP.LT.OR P1, PT, R2, 0x11, P4 ;  /* 0x000000110200780c */ /* 0x000fe40002721670 */
[----:B------:R-:W-:-:S02]  /*139f0*/  IADD3.X R7, R5, UR7, RZ, P0, !PT ;  /* 0x0000000705077c10 */ /* 0x000fc400087fe4ff */
[C---:B------:R-:W-:Y:S01]  /*13a00*/  IADD3 R242, R235.reuse, 0x1000, RZ ;  /* 0x00001000ebf27810 */ /* 0x040fe20007ffe0ff */
[C---:B------:R-:W-:Y:S01]  /*13a10*/  HMMA.16816.F32 R88, R8.reuse, R20, RZ ;  /* 0x000000140858723c */ /* 0x040fe200000018ff */
[C---:B------:R-:W-:Y:S02]  /*13a20*/  IADD3 R241, R235.reuse, 0x1800, RZ ;  /* 0x00001800ebf17810 */ /* 0x040fe40007ffe0ff */
[C---:B------:R-:W-:Y:S02]  /*13a30*/  IADD3 R240, R235.reuse, 0x2000, RZ ;  /* 0x00002000ebf07810 */ /* 0x040fe40007ffe0ff */
[C---:B------:R-:W-:Y:S02]  /*13a40*/  IADD3 R239, R235.reuse, 0x2800, RZ ;  /* 0x00002800ebef7810 */ /* 0x040fe40007ffe0ff */
[C---:B------:R-:W-:Y:S01]  /*13a50*/  IADD3 R238, R235.reuse, 0x3000, RZ ;  /* 0x00003000ebee7810 */ /* 0x040fe20007ffe0ff */
[----:B------:R-:W-:Y:S01]  /*13a60*/  HMMA.16816.F32 R104, R8, R22, RZ ;  /* 0x000000160868723c */ /* 0x000fe200000018ff */
[----:B------:R-:W-:Y:S01]  /*13a70*/  LDSM.16.M88.4 R20, [R235+0x1800] ;  /* 0x00180000eb14783b */ /* 0x000fe20000000200 */
[----:B------:R-:W-:-:S06]  /*13a80*/  IADD3 R237, R235, 0x3800, RZ ;  /* 0x00003800ebed7810 */ /* 0x000fcc0007ffe0ff */
[C---:B------:R-:W-:Y:S08]  /*13a90*/  HMMA.16816.F32 R72, R8.reuse, R24, RZ ;  /* 0x000000180848723c */ /* 0x040ff000000018ff */
[----:B------:R-:W-:Y:S01]  /*13aa0*/  HMMA.16816.F32 R68, R8, R26, RZ ;  /* 0x0000001a0844723c */ /* 0x000fe200000018ff */
[----:B------:R-:W2:Y:S06]  /*13ab0*/  LDSM.16.M88.4 R24, [R235+0x1000] ;  /* 0x00100000eb18783b */ /* 0x000eac0000000200 */
[----:B------:R-:W-:Y:S01]  /*13ac0*/  IMAD.U32 R8, RZ, RZ, UR6 ;  /* 0x00000006ff087e24 */ /* 0x000fe2000f8e00ff */
[----:B-1----:R-:W-:Y:S04]  /*13ad0*/  HMMA.16816.F32 R76, R12, R30, R80 ;  /* 0x0000001e0c4c723c */ /* 0x002fe80000001850 */
[----:B------:R-:W-:-:S02]  /*13ae0*/  IADD3 R18, P5, P4, R8, 0x80, R4 ;  /* 0x0000008008127810 */ /* 0x000fc40007cbe004 */
[----:B------:R-:W1:Y:S02]  /*13af0*/  LDSM.16.M88.4 R8, [R233+0x8100] ;  /* 0x00810000e908783b */ /* 0x000e640000000200 */
[----:B------:R-:W-:Y:S02]  /*13b00*/  IADD3.X R19, RZ, UR7, R5, P5, P4 ;  /* 0x00000007ff137c10 */ /* 0x000fe4000afe8405 */
[----:B------:R-:W-:Y:S01]  /*13b10*/  @!PT LDS RZ, [RZ] ;  /* 0x00000000fffff984 */ /* 0x000fe20000000800 */
[----:B------:R-:W-:Y:S01]  /*13b20*/  @!PT LDS RZ, [RZ] ;  /* 0x00000000fffff984 */ /* 0x000fe20000000800 */
[----:B------:R-:W-:Y:S01]  /*13b30*/  @!PT LDS RZ, [RZ] ;  /* 0x00000000fffff984 */ /* 0x000fe20000000800 */
[----:B------:R3:W-:Y:S01]  /*13b40*/  LDGSTS.E.BYPASS.LTC128B.128 [R244+0x100], [R4.64], !P3 ;  /* 0x0010000004f47fae */ /* 0x0007e2000d901d5c */
[----:B------:R-:W-:Y:S01]  /*13b50*/  LOP3.LUT P3, RZ, R161, 0x1, RZ, 0xc0, !PT ;  /* 0x00000001a1ff7812 */ /* 0x000fe2000786c0ff */
[C---:B------:R-:W-:Y:S01]  /*13b60*/  HMMA.16816.F32 R36, R12.reuse, R32, R36 ;  /* 0x000000200c24723c */ /* 0x040fe20000001824 */
[C---:B------:R-:W-:Y:S01]  /*13b70*/  ISETP.LT.OR P4, PT, R2.reuse, 0x21, P6 ;  /* 0x000000210200780c */ /* 0x040fe20003781670 */
[----:B------:R3:W-:Y:S01]  /*13b80*/  LDGSTS.E.BYPASS.LTC128B.128 [R244+0x2100], [R4.64+0x80], !P2 ;  /* 0x0210008004f47fae */ /* 0x0007e2000d101d5c */
[C---:B------:R-:W-:Y:S02]  /*13b90*/  ISETP.LT.OR P2, PT, R2.reuse, 0x11, P6 ;  /* 0x000000110200780c */ /* 0x040fe40003741670 */
[----:B------:R-:W-:Y:S01]  /*13ba0*/  ISETP.LT.OR P5, PT, R2, 0x21, P3 ;  /* 0x000000210200780c */ /* 0x000fe20001fa1670 */
[----:B------:R4:W-:Y:S01]  /*13bb0*/  LDGSTS.E.BYPASS.LTC128B.128 [R244+0x900], [R6.64], !P1 ;  /* 0x0090000006f47fae */ /* 0x0009e2000c901d5c */
[----:B------:R-:W-:Y:S01]  /*13bc0*/  LOP3.LUT P3, RZ, R53, 0x4, RZ, 0xc0, !PT ;  /* 0x0000000435ff7812 */ /* 0x000fe2000786c0ff */
[C---:B------:R-:W-:Y:S08]  /*13bd0*/  HMMA.16816.F32 R124, R12.reuse, R34, R40 ;  /* 0x000000220c7c723c */ /* 0x040ff00000001828 */
[----:B------:R5:W-:Y:S01]  /*13be0*/  LDGSTS.E.BYPASS.LTC128B.128 [R244+0x2900], [R18.64], !P2 ;  /* 0x0290000012f47fae */ /* 0x000be2000d101d5c */
[C---:B------:R-:W-:Y:S08]  /*13bf0*/  HMMA.16816.F32 R56, R12.reuse, R28, R56 ;  /* 0x0000001c0c38723c */ /* 0x040ff00000001838 */
[----:B--2---:R-:W-:Y:S01]  /*13c00*/  HMMA.16816.F32 R84, R12, R26, R84 ;  /* 0x0000001a0c54723c */ /* 0x004fe20000001854 */
[----:B---3--:R-:W-:-:S04]  /*13c10*/  IADD3 R4, P1, R6, UR6, RZ ;  /* 0x0000000606047c10 */ /* 0x008fc8000ff3e0ff */
[----:B------:R-:W-:-:S03]  /*13c20*/  IADD3.X R5, R7, UR7, RZ, P1, !PT ;  /* 0x0000000707057c10 */ /* 0x000fc60008ffe4ff */
[C---:B-1----:R-:W-:Y:S01]  /*13c30*/  HMMA.16816.F32 R108, R8.reuse, R32, R108 ;  /* 0x00000020086c723c */ /* 0x042fe2000000186c */
[----:B------:R-:W-:Y:S02]  /*13c40*/  LOP3.LUT P1, RZ, R161, 0x1, RZ, 0xc0, !PT ;  /* 0x00000001a1ff7812 */ /* 0x000fe4000782c0ff */
[----:B----4-:R-:W-:Y:S01]  /*13c50*/  IADD3 R6, P0, R6, UR4, RZ ;  /* 0x0000000406067c10 */ /* 0x010fe2000ff1e0ff */
[----:B------:R1:W-:Y:S01]  /*13c60*/  LDGSTS.E.BYPASS.LTC128B.128 [R244+0x1100], [R4.64], !P5 ;  /* 0x0110000004f47fae */ /* 0x0003e2000e901d5c */
[C---:B------:R-:W-:Y:S02]  /*13c70*/  ISETP.LT.OR P2, PT, R2.reuse, 0x31, P1 ;  /* 0x000000310200780c */ /* 0x040fe40000f41670 */
[----:B------:R-:W-:Y:S01]  /*13c80*/  IADD3.X R7, R7, UR14, RZ, P0, !PT ;  /* 0x0000000e07077c10 */ /* 0x000fe200087fe4ff */
[C---:B------:R-:W-:Y:S01]  /*13c90*/  HMMA.16816.F32 R80, R8.reuse, R34, R112 ;  /* 0x000000220850723c */ /* 0x040fe20000001870 */
[----:B------:R-:W-:Y:S01]  /*13ca0*/  ISETP.LT.OR P1, PT, R2, 0x31, P6 ;  /* 0x000000310200780c */ /* 0x000fe20003721670 */
[----:B------:R-:W-:Y:S01]  /*13cb0*/  IMAD.MOV.U32 R2, RZ, RZ, 0x40 ;  /* 0x00000040ff027424 */ /* 0x000fe200078e00ff */
[----:B------:R-:W-:Y:S01]  /*13cc0*/  IADD3 R16, P0, R4, UR6, RZ ;  /* 0x0000000604107c10 */ /* 0x000fe2000ff1e0ff */
[----:B------:R2:W-:Y:S03]  /*13cd0*/  LDGSTS.E.BYPASS.LTC128B.128 [R244+0x3100], [R6.64], !P4 ;  /* 0x0310000006f47fae */ /* 0x0005e6000e101d5c */
[----:B------:R-:W-:Y:S01]  /*13ce0*/  IADD3.X R17, R5, UR7, RZ, P0, !PT ;  /* 0x0000000705117c10 */ /* 0x000fe200087fe4ff */
[----:B------:R-:W-:Y:S01]  /*13cf0*/  HMMA.16816.F32 R32, R8, R30, R100 ;  /* 0x0000001e0820723c */ /* 0x000fe20000001864 */
[----:B------:R-:W-:-:S03]  /*13d00*/  SEL R2, R2, 0xffffffc0, !P3 ;  /* 0xffffffc002027807 */ /* 0x000fc60005800000 */
[----:B------:R5:W-:Y:S02]  /*13d10*/  LDGSTS.E.BYPASS.LTC128B.128 [R244+0x1900], [R16.64], !P2 ;  /* 0x0190000010f47fae */ /* 0x000be4000d101d5c */
[----:B------:R-:W-:Y:S02]  /*13d20*/  IMAD.IADD R230, R224, 0x1, R2 ;  /* 0x00000001e0e67824 */ /* 0x000fe400078e0202 */
[----:B------:R-:W-:Y:S01]  /*13d30*/  HMMA.16816.F32 R120, R8, R28, R92 ;  /* 0x0000001c0878723c */ /* 0x000fe2000000185c */
[----:B------:R-:W-:Y:S01]  /*13d40*/  IMAD.IADD R229, R2, 0x1, R235 ;  /* 0x0000000102e57824 */ /* 0x000fe200078e02eb */
[----:B------:R-:W-:Y:S02]  /*13d50*/  LOP3.LUT R2, R152, R153, RZ, 0xfc, !PT ;  /* 0x0000009998027212 */ /* 0x000fe400078efcff */
[----:B-1----:R-:W-:-:S04]  /*13d60*/  IADD3 R4, P0, R4, UR4, RZ ;  /* 0x0000000404047c10 */ /* 0x002fc8000ff1e0ff */
[----:B------:R-:W-:Y:S01]  /*13d70*/  HMMA.16816.F32 R128, R8, R24, R88 ;  /* 0x000000180880723c */ /* 0x000fe20000001858 */
[----:B------:R-:W-:Y:S02]  /*13d80*/  IADD3.X R5, R5, UR14, RZ, P0, !PT ;  /* 0x0000000e05057c10 */ /* 0x000fe400087fe4ff */
[----:B------:R-:W-:-:S03]  /*13d90*/  PLOP3.LUT P0, PT, PT, PT, UP0, 0x80, 0x0 ;  /* 0x000000000000781c */ /* 0x000fc60003f0f008 */
[----:B------:R2:W-:Y:S02]  /*13da0*/  LDGSTS.E.BYPASS.LTC128B.128 [R244+0x3900], [R4.64], !P1 ;  /* 0x0390000004f47fae */ /* 0x0005e4000c901d5c */
[C---:B------:R-:W-:Y:S02]  /*13db0*/  HMMA.16816.F32 R132, R8.reuse, R20, R72 ;  /* 0x000000140884723c */ /* 0x040fe40000001848 */
[----:B------:R-:W-:Y:S04]  /*13dc0*/  LDSM.16.M88.4 R52, [R230+0x4100] ;  /* 0x00410000e634783b */ /* 0x000fe80000000200 */
[----:B-----5:R-:W1:Y:S02]  /*13dd0*/  LDSM.16.M88.4 R16, [R232+0xa100] ;  /* 0x00a10000e810783b */ /* 0x020e640000000200 */
[C---:B------:R-:W-:Y:S02]  /*13de0*/  HMMA.16816.F32 R104, R8.reuse, R26, R104 ;  /* 0x0000001a0868723c */ /* 0x040fe40000001868 */
[----:B------:R-:W3:Y:S04]  /*13df0*/  LDSM.16.M88.4 R44, [R230+0x5100] ;  /* 0x00510000e62c783b */ /* 0x000ee80000000200 */
[----:B------:R-:W4:Y:S02]  /*13e00*/  LDSM.16.M88.4 R48, [R230+0x4900] ;  /* 0x00490000e630783b */ /* 0x000f240000000200 */
[----:B------:R-:W-:Y:S02]  /*13e10*/  HMMA.16816.F32 R100, R8, R22, R68 ;  /* 0x000000160864723c */ /* 0x000fe40000001844 */
[----:B------:R-:W5:Y:S04]  /*13e20*/  LDSM.16.M88.4 R8, [R232+0x8100] ;  /* 0x00810000e808783b */ /* 0x000f680000000200 */
[----:B------:R-:W4:Y:S02]  /*13e30*/  LDSM.16.M88.4 R40, [R230+0x5900] ;  /* 0x00590000e628783b */ /* 0x000f240000000200 */
[C---:B------:R-:W-:Y:S02]  /*13e40*/  HMMA.16816.F32 R60, R12.reuse, R24, R60 ;  /* 0x000000180c3c723c */ /* 0x040fe4000000183c */
[----:B--2---:R-:W-:Y:S04]  /*13e50*/  LDSM.16.M88.4 R4, [R234+0xa100] ;  /* 0x00a10000ea04783b */ /* 0x004fe80000000200 */
[----:B------:R-:W2:Y:S02]  /*13e60*/  LDSM.16.M88.4 R28, [R229] ;  /* 0x00000000e51c783b */ /* 0x000ea40000000200 */
[C---:B------:R-:W-:Y:S02]  /*13e70*/  HMMA.16816.F32 R64, R12.reuse, R20, R64 ;  /* 0x000000140c40723c */ /* 0x040fe40000001840 */
[----:B------:R-:W2:Y:S04]  /*13e80*/  LDSM.16.M88.4 R24, [R229+0x800] ;  /* 0x00080000e518783b */ /* 0x000ea80000000200 */
[----:B------:R-:W0:Y:S02]  /*13e90*/  LDGDEPBAR ;  /* 0x00000000000079af */ /* 0x000e240000000000 */
[----:B------:R-:W-:Y:S02]  /*13ea0*/  HMMA.16816.F32 R96, R12, R22, R96 ;  /* 0x000000160c60723c */ /* 0x000fe40000001860 */
[----:B------:R-:W2:Y:S04]  /*13eb0*/  LDSM.16.M88.4 R20, [R229+0x1000] ;  /* 0x00100000e514783b */ /* 0x000ea80000000200 */
[----:B------:R-:W2:Y:S02]  /*13ec0*/  LDSM.16.M88.4 R12, [R234+0x8100] ;  /* 0x00810000ea0c783b */ /* 0x000ea40000000200 */
[C---:B-1----:R-:W-:Y:S02]  /*13ed0*/  HMMA.16816.F32 R72, R16.reuse, R52, R36 ;  /* 0x000000341048723c */ /* 0x042fe40000001824 */
[----:B------:R-:W1:Y:S06]  /*13ee0*/  LDSM.16.M88.4 R36, [R229+0x1800] ;  /* 0x00180000e524783b */ /* 0x000e6c0000000200 */
[C---:B---3--:R-:W-:Y:S08]  /*13ef0*/  HMMA.16816.F32 R68, R16.reuse, R46, R84 ;  /* 0x0000002e1044723c */ /* 0x048ff00000001854 */
[C---:B----4-:R-:W-:Y:S08]  /*13f00*/  HMMA.16816.F32 R112, R16.reuse, R48, R56 ;  /* 0x000000301070723c */ /* 0x050ff00000001838 */
[C---:B------:R-:W-:Y:S08]  /*13f10*/  HMMA.16816.F32 R116, R16.reuse, R44, R60 ;  /* 0x0000002c1074723c */ /* 0x040ff0000000183c */
[----:B------:R-:W-:Y:S08]  /*13f20*/  HMMA.16816.F32 R92, R16, R54, R124 ;  /* 0x00000036105c723c */ /* 0x000ff0000000187c */
[C---:B-----5:R-:W-:Y:S08]  /*13f30*/  HMMA.16816.F32 R84, R8.reuse, R52, R108 ;  /* 0x000000340854723c */ /* 0x060ff0000000186c */
[----:B------:R-:W-:Y:S08]  /*13f40*/  HMMA.16816.F32 R80, R8, R54, R80 ;  /* 0x000000360850723c */ /* 0x000ff00000001850 */
[C---:B------:R-:W-:Y:S08]  /*13f50*/  HMMA.16816.F32 R88, R16.reuse, R40, R64 ;  /* 0x000000281058723c */ /* 0x040ff00000001840 */
[C---:B------:R-:W-:Y:S08]  /*13f60*/  HMMA.16816.F32 R76, R16.reuse, R50, R76 ;  /* 0x00000032104c723c */ /* 0x040ff0000000184c */
[----:B------:R-:W-:Y:S08]  /*13f70*/  HMMA.16816.F32 R56, R16, R42, R96 ;  /* 0x0000002a1038723c */ /* 0x000ff00000001860 */
[C---:B------:R-:W-:Y:S08]  /*13f80*/  HMMA.16816.F32 R60, R8.reuse, R50, R32 ;  /* 0x00000032083c723c */ /* 0x040ff00000001820 */
[C---:B------:R-:W-:Y:S08]  /*13f90*/  HMMA.16816.F32 R52, R8.reuse, R44, R128 ;  /* 0x0000002c0834723c */ /* 0x040ff00000001880 */
[C---:B------:R-:W-:Y:S01]  /*13fa0*/  HMMA.16816.F32 R64, R8.reuse, R48, R120 ;  /* 0x000000300840723c */ /* 0x040fe20000001878 */
[----:B------:R-:W-:Y:S07]  /*13fb0*/  LDSM.16.M88.4 R48, [R224+0x6100] ;  /* 0x00610000e030783b */ /* 0x000fee0000000200 */
[C---:B------:R-:W-:Y:S08]  /*13fc0*/  HMMA.16816.F32 R44, R8.reuse, R46, R104 ;  /* 0x0000002e082c723c */ /* 0x040ff00000001868 */
[C---:B------:R-:W-:Y:S08]  /*13fd0*/  HMMA.16816.F32 R32, R8.reuse, R40, R132 ;  /* 0x000000280820723c */ /* 0x040ff00000001884 */
[----:B------:R-:W-:Y:S01]  /*13fe0*/  HMMA.16816.F32 R16, R8, R42, R100 ;  /* 0x0000002a0810723c */ /* 0x000fe20000001864 */
[----:B------:R-:W-:Y:S04]  /*13ff0*/  LDSM.16.M88.4 R8, [R231+0xe100] ;  /* 0x00e10000e708783b */ /* 0x000fe80000000200 */
[----:B------:R-:W3:Y:S03]  /*14000*/  LDSM.16.M88.4 R40, [R224+0x6900] ;  /* 0x00690000e028783b */ /* 0x000ee60000000200 */
[C---:B--2---:R-:W-:Y:S08]  /*14010*/  HMMA.16816.F32 R96, R4.reuse, R30, R92 ;  /* 0x0000001e0460723c */ /* 0x044ff0000000185c */
[C---:B------:R-:W-:Y:S08]  /*14020*/  HMMA.16816.F32 R100, R4.reuse, R24, R112 ;  /* 0x000000180464723c */ /* 0x040ff00000001870 */
[----:B------:R-:W-:Y:S08]  /*14030*/  HMMA.16816.F32 R140, R4, R20, R116 ;  /* 0x00000014048c723c */ /* 0x000ff00000001874 */
        /* <DEDUP_REMOVED lines=8> */
[C---:B-1----:R-:W-:Y:S01]  /*140c0*/  HMMA.16816.F32 R108, R12.reuse, R36, R32 ;  /* 0x000000240c6c723c */ /* 0x042fe20000001820 */
[----:B------:R-:W-:Y:S07]  /*140d0*/  LDSM.16.M88.4 R32, [R224+0x7100] ;  /* 0x00710000e020783b */ /* 0x000fee0000000200 */
[----:B------:R-:W-:Y:S01]  /*140e0*/  HMMA.16816.F32 R92, R12, R38, R16 ;  /* 0x000000260c5c723c */ /* 0x000fe20000001810 */
[----:B------:R-:W1:Y:S04]  /*140f0*/  LDSM.16.M88.4 R12, [R231+0xc100] ;  /* 0x00c10000e70c783b */ /* 0x000e680000000200 */
[----:B------:R-:W2:Y:S03]  /*14100*/  LDSM.16.M88.4 R16, [R224+0x7900] ;  /* 0x00790000e010783b */ /* 0x000ea60000000200 */
[C---:B------:R-:W-:Y:S01]  /*14110*/  HMMA.16816.F32 R76, R4.reuse, R26, R76 ;  /* 0x0000001a044c723c */ /* 0x040fe2000000184c */
[----:B------:R-:W-:Y:S07]  /*14120*/  LDSM.16.M88.4 R24, [R235+0x2800] ;  /* 0x00280000eb18783b */ /* 0x000fee0000000200 */
[C---:B------:R-:W-:Y:S01]  /*14130*/  HMMA.16816.F32 R104, R4.reuse, R22, R68 ;  /* 0x000000160468723c */ /* 0x040fe20000001844 */
[----:B------:R-:W4:Y:S07]  /*14140*/  LDSM.16.M88.4 R20, [R233+0xc100] ;  /* 0x00c10000e914783b */ /* 0x000f2e0000000200 */
[C---:B------:R-:W-:Y:S01]  /*14150*/  HMMA.16816.F32 R72, R4.reuse, R28, R72 ;  /* 0x0000001c0448723c */ /* 0x040fe20000001848 */
[----:B------:R-:W-:Y:S07]  /*14160*/  LDSM.16.M88.4 R28, [R235+0x2000] ;  /* 0x00200000eb1c783b */ /* 0x000fee0000000200 */
[C---:B------:R-:W-:Y:S08]  /*14170*/  HMMA.16816.F32 R136, R4.reuse, R36, R88 ;  /* 0x000000240488723c */ /* 0x040ff00000001858 */
[----:B------:R-:W-:Y:S01]  /*14180*/  HMMA.16816.F32 R132, R4, R38, R56 ;  /* 0x000000260484723c */ /* 0x000fe20000001838 */
[----:B------:R-:W5:Y:S07]  /*14190*/  LDSM.16.M88.4 R4, [R233+0xe100] ;  /* 0x00e10000e904783b */ /* 0x000f6e0000000200 */
[C---:B---3--:R-:W-:Y:S08]  /*141a0*/  HMMA.16816.F32 R60, R8.reuse, R40, R100 ;  /* 0x00000028083c723c */ /* 0x048ff00000001864 */
[----:B------:R-:W-:Y:S08]  /*141b0*/  HMMA.16816.F32 R56, R8, R42, R76 ;  /* 0x0000002a0838723c */ /* 0x000ff0000000184c */
[C---:B-1----:R-:W-:Y:S08]  /*141c0*/  HMMA.16816.F32 R36, R12.reuse, R40, R120 ;  /* 0x000000280c24723c */ /* 0x042ff00000001878 */
[----:B------:R-:W-:Y:S08]  /*141d0*/  HMMA.16816.F32 R40, R12, R42, R116 ;  /* 0x0000002a0c28723c */ /* 0x000ff00000001874 */
[C---:B------:R-:W-:Y:S08]  /*141e0*/  HMMA.16816.F32 R72, R8.reuse, R48, R72 ;  /* 0x000000300848723c */ /* 0x040ff00000001848 */
[----:B------:R-:W-:Y:S08]  /*141f0*/  HMMA.16816.F32 R68, R8, R50, R96 ;  /* 0x000000320844723c */ /* 0x000ff00000001860 */
[C---:B------:R-:W-:Y:S08]  /*14200*/  HMMA.16816.F32 R76, R12.reuse, R48, R128 ;  /* 0x000000300c4c723c */ /* 0x040ff00000001880 */
[----:B------:R-:W-:Y:S01]  /*14210*/  HMMA.16816.F32 R64, R12, R50, R124 ;  /* 0x000000320c40723c */ /* 0x000fe2000000187c */
[----:B------:R-:W-:Y:S07]  /*14220*/  LDSM.16.M88.4 R48, [R230+0x6100] ;  /* 0x00610000e630783b */ /* 0x000fee0000000200 */
[C---:B------:R-:W-:Y:S08]  /*14230*/  HMMA.16816.F32 R88, R8.reuse, R32, R140 ;  /* 0x000000200858723c */ /* 0x040ff0000000188c */
[C---:B------:R-:W-:Y:S08]  /*14240*/  HMMA.16816.F32 R104, R8.reuse, R34, R104 ;  /* 0x000000220868723c */ /* 0x040ff00000001868 */
[C---:B--2---:R-:W-:Y:S08]  /*14250*/  HMMA.16816.F32 R100, R8.reuse, R16, R136 ;  /* 0x000000100864723c */ /* 0x044ff00000001888 */
        /* <DEDUP_REMOVED lines=21> */
[C---:B------:R-:W-:Y:S08]  /*143b0*/  HMMA.16816.F32 R132, R4.reuse, R46, R104 ;  /* 0x0000002e0484723c */ /* 0x040ff00000001868 */
[C---:B------:R-:W-:Y:S08]  /*143c0*/  HMMA.16816.F32 R128, R4.reuse, R52, R100 ;  /* 0x000000340480723c */ /* 0x040ff00000001864 */
[----:B------:R-:W-:Y:S01]  /*143d0*/  HMMA.16816.F32 R124, R4, R54, R80 ;  /* 0x00000036047c723c */ /* 0x000fe20000001850 */
[----:B------:R-:W5:Y:S07]  /*143e0*/  LDSM.16.M88.4 R4, [R236+0xe100] ;  /* 0x00e10000ec04783b */ /* 0x000f6e0000000200 */
[C---:B------:R-:W-:Y:S01]  /*143f0*/  HMMA.16816.F32 R108, R20.reuse, R44, R8 ;  /* 0x0000002c146c723c */ /* 0x040fe20000001808 */
[----:B------:R-:W2:Y:S07]  /*14400*/  LDSM.16.M88.4 R8, [R234+0xc100] ;  /* 0x00c10000ea08783b */ /* 0x000eae0000000200 */
[C---:B------:R-:W-:Y:S01]  /*14410*/  HMMA.16816.F32 R104, R20.reuse, R46, R84 ;  /* 0x0000002e1468723c */ /* 0x040fe20000001854 */
[----:B------:R-:W-:Y:S07]  /*14420*/  LDSM.16.M88.4 R44, [R229+0x2000] ;  /* 0x00200000e52c783b */ /* 0x000fee0000000200 */
        /* <DEDUP_REMOVED lines=13> */
[C---:B------:R-:W-:Y:S08]  /*14500*/  HMMA.16816.F32 R80, R16.reuse, R38, R132 ;  /* 0x000000261050723c */ /* 0x040ff00000001884 */
[C---:B------:R-:W-:Y:S08]  /*14510*/  HMMA.16816.F32 R76, R16.reuse, R32, R128 ;  /* 0x00000020104c723c */ /* 0x040ff00000001880 */
[----:B------:R-:W-:Y:S08]  /*14520*/  HMMA.16816.F32 R64, R16, R34, R124 ;  /* 0x000000221040723c */ /* 0x000ff0000000187c */
[C---:B------:R-:W-:Y:S08]  /*14530*/  HMMA.16816.F32 R40, R12.reuse, R36, R108 ;  /* 0x000000240c28723c */ /* 0x040ff0000000186c */
        /* <DEDUP_REMOVED lines=9> */
[----:B------:R-:W-:Y:S08]  /*145d0*/  HMMA.16816.F32 R28, R8, R20, R16 ;  /* 0x00000014081c723c */ /* 0x000ff00000001810 */
        /* <DEDUP_REMOVED lines=8> */
[----:B------:R-:W-:Y:S01]  /*14660*/  HMMA.16816.F32 R20, R8, R22, R12 ;  /* 0x000000160814723c */ /* 0x000fe2000000180c */
[----:B------:R-:W-:Y:S06]  /*14670*/  BAR.SYNC.DEFER_BLOCKING 0x0 ;  /* 0x0000000000007b1d */ /* 0x000fec0000010000 */
[----:B------:R-:W-:Y:S05]  /*14680*/  @!P0 BRA `(.L_x_1785) ;  /* 0x0000026000008947 */ /* 0x000fea0003800000 */
[----:B------:R-:W-:Y:S01]  /*14690*/  UIADD3 UR5, UR12, -0x2, URZ ;  /* 0xfffffffe0c057890 */ /* 0x000fe2000fffe03f */
[----:B------:R-:W-:Y:S01]  /*146a0*/  LOP3.LUT P5, RZ, R161, 0x1, RZ, 0xc0, !PT ;  /* 0x00000001a1ff7812 */ /* 0x000fe200078ac0ff */
[----:B------:R-:W-:-:S02]  /*146b0*/  UIADD3 UR22, UP0, UR22, 0x80, URZ ;  /* 0x0000008016167890 */ /* 0x000fc4000ff1e03f */
[----:B------:R-:W-:Y:S02]  /*146c0*/  USHF.R.S32.HI UR4, URZ, 0x1f, UR5 ;  /* 0x0000001f3f047899 */ /* 0x000fe40008011405 */
[----:B------:R-:W-:Y:S01]  /*146d0*/  UIMAD UR11, UR11, UR5, URZ ;  /* 0x000000050b0b72a4 */ /* 0x000fe2000f8e023f */
[----:B------:R-:W-:Y:S01]  /*146e0*/  IMAD.WIDE.U32 R6, R154, UR5, R158 ;  /* 0x000000059a067c25 */ /* 0x000fe2000f8e009e */
[----:B------:R-:W-:Y:S02]  /*146f0*/  USHF.L.U32 UR5, UR8, 0x5, URZ ;  /* 0x0000000508057899 */ /* 0x000fe4000800063f */
[----:B------:R-:W-:Y:S02]  /*14700*/  UIMAD UR11, UR4, UR10, UR11 ;  /* 0x0000000a040b72a4 */ /* 0x000fe4000f8e020b */
[----:B------:R-:W-:Y:S01]  /*14710*/  LEA R4, P0, R6, c[0x0][0x1c8], 0x1 ;  /* 0x0000720006047a11 */ /* 0x000fe200078008ff */
[----:B------:R-:W-:Y:S02]  /*14720*/  ULDC UR4, c[0x0][0x1e4] ;  /* 0x0000790000047ab9 */ /* 0x000fe40000000800 */
[----:B------:R-:W-:Y:S01]  /*14730*/  USHF.L.U64.HI UR4, UR8, UR9, UR4 ;  /* 0x0000000908047299 */ /* 0x000fe20008010204 */
[----:B------:R-:W-:Y:S01]  /*14740*/  IADD3 R5, R7, UR11, RZ ;  /* 0x0000000b07057c10 */ /* 0x000fe2000fffe0ff */
[----:B------:R-:W-:Y:S01]  /*14750*/  IMAD.U32 R7, RZ, RZ, UR5 ;  /* 0x00000005ff077e24 */ /* 0x000fe2000f8e00ff */
[----:B------:R-:W-:-:S02]  /*14760*/  UIADD3.X UR8, URZ, UR17, URZ, UP0, !UPT ;  /* 0x000000113f087290 */ /* 0x000fc400087fe43f */
        /* <DEDUP_REMOVED lines=24> */
.L_x_1785:
[----:B---3--:R-:W-:Y:S01]  /*148f0*/  FMUL.FTZ R4, R41, c[0x0][0x320] ;  /* 0x0000c80029047a20 */ /* 0x008fe20000410000 */
[----:B------:R-:W-:Y:S01]  /*14900*/  SHF.R.S32.HI R7, RZ, 0x1f, R156 ;  /* 0x0000001fff077819 */ /* 0x000fe2000001149c */
[----:B------:R-:W-:Y:S01]  /*14910*/  FMUL.FTZ R5, R83, c[0x0][0x320] ;  /* 0x0000c80053057a20 */ /* 0x000fe20000410000 */
[----:B------:R-:W-:Y:S01]  /*14920*/  LEA.HI R6, R157, R177, RZ, 0x2 ;  /* 0x000000b19d067211 */ /* 0x000fe200078f10ff */
[----:B------:R1:W-:Y:S01]  /*14930*/  MUFU.TANH R166, R4 ;  /* 0x0000000400a67308 */ /* 0x0003e20000002400 */
[----:B------:R-:W-:Y:S01]  /*14940*/  FMUL.FTZ R8, R96, c[0x0][0x320] ;  /* 0x0000c80060087a20 */ /* 0x000fe20000410000 */
[----:B------:R-:W-:Y:S01]  /*14950*/  PLOP3.LUT P1, PT, PT, PT, UP2, 0x80, 0x0 ;  /* 0x000000000000781c */ /* 0x000fe20003f2f028 */
[----:B------:R-:W-:Y:S01]  /*14960*/  UMOV UR4, 0xffffffc0 ;  /* 0xffffffc000047882 */ /* 0x000fe20000000000 */
[----:B------:R-:W-:Y:S01]  /*14970*/  LOP3.LUT R6, R6, 0xfffffffc, RZ, 0xc0, !PT ;  /* 0xfffffffc06067812 */ /* 0x000fe200078ec0ff */
[----:B------:R-:W-:Y:S01]  /*14980*/  UIMAD UR4, UR15, UR4, 0x1 ;  /* 0x000000010f0474a4 */ /* 0x000fe2000f8e0204 */
[----:B------:R-:W-:Y:S01]  /*14990*/  PLOP3.LUT P0, PT, PT, PT, UP2, 0x80, 0x0 ;  /* 0x000000000000781c */ /* 0x000fe20003f0f028 */
[----:B------:R-:W-:Y:S01]  /*149a0*/  STL [R1+0x98], R242 ;  /* 0x000098f201007387 */ /* 0x000fe20000100800 */
[----:B------:R2:W-:Y:S01]  /*149b0*/  MUFU.TANH R41, R5 ;  /* 0x0000000500297308 */ /* 0x0005e20000002400 */
[----:B------:R-:W-:-:S02]  /*149c0*/  IMAD.IADD R6, R177, 0x1, -R6 ;  /* 0x00000001b1067824 */ /* 0x000fc400078e0a06 */
[----:B------:R-:W-:Y:S01]  /*149d0*/  STL [R1+0x94], R241 ;  /* 0x000094f101007387 */ /* 0x000fe20000100800 */
[----:B------:R-:W-:Y:S02]  /*149e0*/  FMUL.FTZ R10, R76, c[0x0][0x320] ;  /* 0x0000c8004c0a7a20 */ /* 0x000fe40000410000 */
[----:B------:R-:W-:Y:S01]  /*149f0*/  IMAD.SHL.U32 R225, R2, 0x2, RZ ;  /* 0x0000000202e17824 */ /* 0x000fe200078e00ff */
[----:B------:R-:W-:Y:S01]  /*14a00*/  STL [R1+0x90], R240 ;  /* 0x000090f001007387 */ /* 0x000fe20000100800 */
[----:B-1----:R-:W-:Y:S01]  /*14a10*/  FMUL.FTZ R4, R60, c[0x0][0x320] ;  /* 0x0000c8003c047a20 */ /* 0x002fe20000410000 */
[----:B------:R-:W-:Y:S01]  /*14a20*/  MUFU.TANH R15, R8 ;  /* 0x00000008000f7308 */ /* 0x000fe20000002400 */
[----:B------:R-:W-:Y:S01]  /*14a30*/  IMAD R228, R0, 0x2, R225 ;  /* 0x0000000200e47824 */ /* 0x000fe200078e02e1 */
[----:B------:R-:W-:Y:S01]  /*14a40*/  STL [R1+0x8c], R239 ;  /* 0x00008cef01007387 */ /* 0x000fe20000100800 */
[----:B------:R-:W-:-:S03]  /*14a50*/  LEA R226, R3, R225, 0x1 ;  /* 0x000000e103e27211 */ /* 0x000fc600078e08ff */
[----:B------:R-:W-:Y:S01]  /*14a60*/  STL [R1+0x88], R238 ;  /* 0x000088ee01007387 */ /* 0x000fe20000100800 */
[----:B--2---:R-:W-:Y:S01]  /*14a70*/  LEA.HI R5, R7, R156, RZ, 0x2 ;  /* 0x0000009c07057211 */ /* 0x004fe200078f10ff */
[----:B------:R1:W-:Y:S01]  /*14a80*/  MUFU.TANH R70, R4 ;  /* 0x0000000400467308 */ /* 0x0003e20000002400 */
[----:B------:R-:W-:Y:S01]  /*14a90*/  IMAD R227, R0, 0x2, R226 ;  /* 0x0000000200e37824 */ /* 0x000fe200078e02e2 */
[----:B------:R-:W-:Y:S01]  /*14aa0*/  STL [R1+0x84], R237 ;  /* 0x000084ed01007387 */ /* 0x000fe20000100800 */
[----:B------:R-:W-:-:S03]  /*14ab0*/  LOP3.LUT R5, R5, 0xffffffc, RZ, 0xc0, !PT ;  /* 0x0ffffffc05057812 */ /* 0x000fc600078ec0ff */
[----:B------:R-:W-:Y:S01]  /*14ac0*/  STL [R1+0x80], R236 ;  /* 0x000080ec01007387 */ /* 0x000fe20000100800 */
[----:B------:R-:W-:Y:S01]  /*14ad0*/  IADD3 R9, -R5, R156, RZ ;  /* 0x0000009c05097210 */ /* 0x000fe20007ffe1ff */
[----:B------:R2:W-:Y:S01]  /*14ae0*/  MUFU.TANH R18, R10 ;  /* 0x0000000a00127308 */ /* 0x0005e20000002400 */
[----:B------:R-:W-:Y:S01]  /*14af0*/  LEA.HI R5, R6, R6, RZ, 0x1 ;  /* 0x0000000606057211 */ /* 0x000fe200078f08ff */
[----:B------:R-:W-:Y:S04]  /*14b00*/  STL [R1+0x7c], R235 ;  /* 0x00007ceb01007387 */ /* 0x000fe80000100800 */
[----:B------:R-:W-:Y:S01]  /*14b10*/  STL [R1+0x78], R234 ;  /* 0x000078ea01007387 */ /* 0x000fe20000100800 */
[----:B-1----:R-:W-:-:S03]  /*14b20*/  FMUL.FTZ R4, R61, c[0x0][0x320] ;  /* 0x0000c8003d047a20 */ /* 0x002fc60000410000 */
[----:B------:R-:W-:Y:S01]  /*14b30*/  STL [R1+0x74], R233 ;  /* 0x000074e901007387 */ /* 0x000fe20000100800 */
[----:B------:R1:W-:Y:S03]  /*14b40*/  MUFU.TANH R69, R4 ;  /* 0x0000000400457308 */ /* 0x0003e60000002400 */
[----:B------:R-:W-:Y:S01]  /*14b50*/  STL [R1+0x70], R232 ;  /* 0x000070e801007387 */ /* 0x000fe20000100800 */
[----:B--2---:R-:W-:-:S03]  /*14b60*/  FMUL.FTZ R10, R77, c[0x0][0x320] ;  /* 0x0000c8004d0a7a20 */ /* 0x004fc60000410000 */
[----:B------:R-:W-:Y:S01]  /*14b70*/  STL [R1+0x6c], R231 ;  /* 0x00006ce701007387 */ /* 0x000fe20000100800 */
[----:B------:R-:W-:Y:S03]  /*14b80*/  MUFU.TANH R17, R10 ;  /* 0x0000000a00117308 */ /* 0x000fe60000002400 */
[----:B------:R-:W-:Y:S04]  /*14b90*/  STL [R1+0x68], R230 ;  /* 0x000068e601007387 */ /* 0x000fe80000100800 */
[----:B------:R-:W-:Y:S01]  /*14ba0*/  STL [R1+0x64], R229 ;  /* 0x000064e501007387 */ /* 0x000fe20000100800 */
[----:B-1----:R-:W-:-:S03]  /*14bb0*/  FMUL.FTZ R4, R56, c[0x0][0x320] ;  /* 0x0000c80038047a20 */ /* 0x002fc60000410000 */
[----:B------:R-:W-:Y:S01]  /*14bc0*/  STL [R1+0x60], R224 ;  /* 0x000060e001007387 */ /* 0x000fe20000100800 */
[----:B------:R1:W-:Y:S03]  /*14bd0*/  MUFU.TANH R68, R4 ;  /* 0x0000000400447308 */ /* 0x0003e60000002400 */
[----:B------:R-:W-:Y:S04]  /*14be0*/  LDSM.16.MT88.4 R116, [R226+0x2100] ;  /* 0x00210000e274783b */ /* 0x000fe80000004200 */
[----:B------:R-:W-:Y:S04]  /*14bf0*/  LDSM.16.MT88.4 R108, [R227+0x2100] ;  /* 0x00210000e36c783b */ /* 0x000fe80000004200 */
[----:B------:R-:W-:Y:S04]  /*14c00*/  LDSM.16.MT88.4 R112, [R225+0x2100] ;  /* 0x00210000e170783b */ /* 0x000fe80000004200 */
[----:B------:R-:W-:Y:S01]  /*14c10*/  LDSM.16.MT88.4 R104, [R228+0x2100] ;  /* 0x00210000e468783b */ /* 0x000fe20000004200 */
[----:B-1----:R-:W-:-:S03]  /*14c20*/  FMUL.FTZ R4, R57, c[0x0][0x320] ;  /* 0x0000c80039047a20 */ /* 0x002fc60000410000 */
[----:B------:R-:W0:Y:S01]  /*14c30*/  LDGDEPBAR ;  /* 0x00000000000079af */ /* 0x000e220000000000 */
        /* <DEDUP_REMOVED lines=78> */
[----:B-1----:R-:W-:-:S05]  /*15120*/  LOP3.LUT R4, R155, 0xffffffe0, RZ, 0xc0, !PT ;  /* 0xffffffe09b047812 */ /* 0x002fca00078ec0ff */
[----:B------:R-:W-:-:S05]  /*15130*/  IMAD.IADD R4, R177, 0x1, -R4 ;  /* 0x00000001b1047824 */ /* 0x000fca00078e0a04 */
[----:B------:R-:W-:-:S04]  /*15140*/  SHF.R.S32.HI R7, RZ, 0x1f, R4 ;  /* 0x0000001fff077819 */ /* 0x000fc80000011404 */
[----:B------:R-:W-:-:S04]  /*15150*/  LEA.HI R7, R7, R4, RZ, 0x2 ;  /* 0x0000000407077211 */ /* 0x000fc800078f10ff */
[----:B------:R-:W-:-:S05]  /*15160*/  LEA.HI.SX32 R8, R7, UR18, 0x1e ;  /* 0x0000001207087c11 */ /* 0x000fca000f8ff2ff */
[----:B------:R-:W-:Y:S01]  /*15170*/  IMAD R11, R9, 0x10, R8 ;  /* 0x00000010090b7824 */ /* 0x000fe200078e0208 */
[C---:B------:R-:W-:Y:S01]  /*15180*/  LOP3.LUT R9, R5.reuse, 0x1ffffffe, RZ, 0xc0, !PT ;  /* 0x1ffffffe05097812 */ /* 0x040fe200078ec0ff */
[----:B------:R-:W-:-:S03]  /*15190*/  IMAD.SHL.U32 R8, R5, 0x20, RZ ;  /* 0x0000002005087824 */ /* 0x000fc600078e00ff */
[----:B------:R-:W-:Y:S02]  /*151a0*/  IADD3 R6, R6, -R9, RZ ;  /* 0x8000000906067210 */ /* 0x000fe40007ffe0ff */
[----:B------:R-:W-:-:S05]  /*151b0*/  LOP3.LUT R5, R8, 0xffffffc0, RZ, 0xc0, !PT ;  /* 0xffffffc008057812 */ /* 0x000fca00078ec0ff */
[----:B------:R-:W-:-:S04]  /*151c0*/  IMAD.IADD R5, R5, 0x1, R11 ;  /* 0x0000000105057824 */ /* 0x000fc800078e020b */
[----:B------:R-:W-:Y:S02]  /*151d0*/  IMAD R13, R6, 0x8, R5 ;  /* 0x00000008060d7824 */ /* 0x000fe400078e0205 */
[----:B------:R-:W-:Y:S02]  /*151e0*/  FMUL.FTZ R5, R78, c[0x0][0x320] ;  /* 0x0000c8004e057a20 */ /* 0x000fe40000410000 */
[----:B------:R-:W-:Y:S01]  /*151f0*/  @P1 IMAD.HI.U32 R6, R13, c[0x0][0x2c8], RZ ;  /* 0x0000b2000d061a27 */ /* 0x000fe200078e00ff */
[----:B------:R-:W-:Y:S01]  /*15200*/  MOV R8, R13 ;  /* 0x0000000d00087202 */ /* 0x000fe20000000f00 */
[----:B------:R1:W-:Y:S01]  /*15210*/  MUFU.TANH R40, R5 ;  /* 0x0000000500287308 */ /* 0x0003e20000002400 */
[----:B------:R4:W-:Y:S02]  /*15220*/  STL [R1+0x20], R13 ;  /* 0x0000200d01007387 */ /* 0x0009e40000100800 */
[----:B------:R-:W-:Y:S01]  /*15230*/  @P0 SHF.R.U32.HI R8, RZ, c[0x0][0x2cc], R6 ;  /* 0x0000b300ff080a19 */ /* 0x000fe20000011606 */
[----:B------:R-:W-:-:S04]  /*15240*/  FMUL.FTZ R6, R97, c[0x0][0x320] ;  /* 0x0000c80061067a20 */ /* 0x000fc80000410000 */
[----:B------:R-:W-:Y:S01]  /*15250*/  SHFL.IDX PT, R9, R8, 0x2, 0x1c1f ;  /* 0x005c1f0008097f89 */ /* 0x000fe200000e0000 */
[----:B------:R2:W2:Y:S01]  /*15260*/  MUFU.TANH R16, R6 ;  /* 0x0000000600107308 */ /* 0x0004a20000002400 */
[----:B-1----:R-:W-:Y:S02]  /*15270*/  FMUL.FTZ R5, R79, c[0x0][0x320] ;  /* 0x0000c8004f057a20 */ /* 0x002fe40000410000 */
[----:B------:R-:W-:Y:S05]  /*15280*/  LDSM.16.MT88.4 R76, [R228+0x900] ;  /* 0x00090000e44c783b */ /* 0x000fea0000004200 */
[----:B------:R1:W-:Y:S01]  /*15290*/  MUFU.TANH R28, R5 ;  /* 0x00000005001c7308 */ /* 0x0003e20000002400 */
[----:B--2---:R-:W-:Y:S01]  /*152a0*/  IMAD.U32 R6, RZ, RZ, UR4 ;  /* 0x00000004ff067e24 */ /* 0x004fe2000f8e00ff */
[----:B------:R-:W-:Y:S01]  /*152b0*/  ULDC.64 UR4, c[0x0][0x2c8] ;  /* 0x0000b20000047ab9 */ /* 0x000fe20000000a00 */
[----:B----4-:R-:W-:-:S06]  /*152c0*/  FMUL.FTZ R13, R67, c[0x0][0x320] ;  /* 0x0000c800430d7a20 */ /* 0x010fcc0000410000 */
[----:B------:R-:W-:Y:S01]  /*152d0*/  MUFU.TANH R13, R13 ;  /* 0x0000000d000d7308 */ /* 0x000fe20000002400 */
[----:B-1----:R-:W-:Y:S02]  /*152e0*/  LOP3.LUT R5, R7, 0x7ffffffc, RZ, 0xc0, !PT ;  /* 0x7ffffffc07057812 */ /* 0x002fe400078ec0ff */
[----:B------:R-:W1:Y:S03]  /*152f0*/  SHFL.IDX PT, R7, R8, 0x3, 0x1c1f ;  /* 0x007c1f0008077f89 */ /* 0x000e6600000e0000 */
[----:B------:R-:W-:Y:S02]  /*15300*/  IMAD.IADD R5, R4, 0x1, -R5 ;  /* 0x0000000104057824 */ /* 0x000fe400078e0a05 */
[----:B------:R-:W-:Y:S02]  /*15310*/  FMUL.FTZ R4, R98, c[0x0][0x320] ;  /* 0x0000c80062047a20 */ /* 0x000fe40000410000 */
[----:B------:R-:W-:Y:S01]  /*15320*/  LDSM.16.MT88.4 R96, [R228+0x100] ;  /* 0x00010000e460783b */ /* 0x000fe20000004200 */
[----:B------:R-:W-:Y:S01]  /*15330*/  SHF.L.U32 R11, R5, 0x1, RZ ;  /* 0x00000001050b7819 */ /* 0x000fe200000006ff */
[----:B------:R2:W-:Y:S03]  /*15340*/  MUFU.TANH R19, R4 ;  /* 0x0000000400137308 */ /* 0x0005e60000002400 */
[----:B------:R-:W-:Y:S01]  /*15350*/  IADD3 R5, -R11, UR13, R6 ;  /* 0x0000000d0b057c10 */ /* 0x000fe2000fffe106 */
[----:B------:R4:W-:Y:S01]  /*15360*/  STL [R1+0x38], R11 ;  /* 0x0000380b01007387 */ /* 0x0009e20000100800 */
[----:B------:R-:W-:-:S02]  /*15370*/  FMUL.FTZ R6, R66, c[0x0][0x320] ;  /* 0x0000c80042067a20 */ /* 0x000fc40000410000 */
[----:B------:R-:W-:Y:S01]  /*15380*/  IADD3 R10, R5, -UR24, RZ ;  /* 0x80000018050a7c10 */ /* 0x000fe2000fffe0ff */
[----:B------:R-:W-:-:S04]  /*15390*/  FMUL.FTZ R5, R65, c[0x0][0x320] ;  /* 0x0000c80041057a20 */ /* 0x000fc80000410000 */
[----:B------:R1:W-:Y:S01]  /*153a0*/  MUFU.TANH R20, R5 ;  /* 0x0000000500147308 */ /* 0x0003e20000002400 */
[----:B--2---:R-:W-:Y:S02]  /*153b0*/  FMUL.FTZ R4, R64, c[0x0][0x320] ;  /* 0x0000c80040047a20 */ /* 0x004fe40000410000 */
[----:B------:R-:W-:Y:S05]  /*153c0*/  LDSM.16.MT88.4 R64, [R226+0x2900] ;  /* 0x00290000e240783b */ /* 0x000fea0000004200 */
[----:B------:R2:W2:Y:S01]  /*153d0*/  MUFU.TANH R14, R4 ;  /* 0x00000004000e7308 */ /* 0x0004a20000002400 */
[C---:B-1----:R-:W-:Y:S01]  /*153e0*/  IMAD.IADD R5, R10.reuse, 0x1, R7 ;  /* 0x000000010a057824 */ /* 0x042fe200078e0207 */
[----:B----4-:R-:W-:Y:S01]  /*153f0*/  IADD3 R11, -R11, UR19, RZ ;  /* 0x000000130b0b7c10 */ /* 0x010fe2000fffe1ff */
[----:B--2---:R-:W-:-:S05]  /*15400*/  IMAD.IADD R4, R10, 0x1, R9 ;  /* 0x000000010a047824 */ /* 0x004fca00078e0209 */
[----:B------:R-:W-:-:S04]  /*15410*/  IMNMX R4, R11, R4, PT ;  /* 0x000000040b047217 */ /* 0x000fc80003800200 */
[C---:B------:R-:W-:Y:S02]  /*15420*/  ISETP.GT.AND P1, PT, R4.reuse, RZ, PT ;  /* 0x000000ff0400720c */ /* 0x040fe40003f24270 */
[C---:B------:R-:W-:Y:S02]  /*15430*/  ISETP.GT.AND P0, PT, R4.reuse, 0x1, PT ;  /* 0x000000010400780c */ /* 0x040fe40003f04270 */
[C---:B------:R-:W-:Y:S02]  /*15440*/  ISETP.GT.AND P3, PT, R4.reuse, 0x9, PT ;  /* 0x000000090400780c */ /* 0x040fe40003f64270 */
[C---:B------:R-:W-:Y:S02]  /*15450*/  ISETP.GT.AND P5, PT, R4.reuse, 0x10, PT ;  /* 0x000000100400780c */ /* 0x040fe40003fa4270 */
[----:B------:R-:W-:Y:S02]  /*15460*/  ISETP.GT.AND P2, PT, R4, 0x8, PT ;  /* 0x000000080400780c */ /* 0x000fe40003f44270 */
[----:B------:R-:W-:-:S02]  /*15470*/  FSEL R9, R36, -INF , P1 ;  /* 0xff80000024097808 */ /* 0x000fc40000800000 */
[----:B---3--:R-:W-:Y:S02]  /*15480*/  FSEL R12, R12, -INF , P0 ;  /* 0xff8000000c0c7808 */ /* 0x008fe40000000000 */
[----:B------:R-:W-:Y:S02]  /*15490*/  FSEL R16, R16, -INF , P3 ;  /* 0xff80000010107808 */ /* 0x000fe40001800000 */
[----:B------:R-:W-:Y:S02]  /*154a0*/  FSEL R26, R26, -INF , P5 ;  /* 0xff8000001a1a7808 */ /* 0x000fe40002800000 */
[C---:B------:R-:W-:Y:S02]  /*154b0*/  ISETP.GT.AND P4, PT, R4.reuse, 0x11, PT ;  /* 0x000000110400780c */ /* 0x040fe40003f84270 */
[C---:B------:R-:W-:Y:S02]  /*154c0*/  ISETP.GT.AND P1, PT, R4.reuse, 0x18, PT ;  /* 0x000000180400780c */ /* 0x040fe40003f24270 */
[----:B------:R-:W-:-:S02]  /*154d0*/  ISETP.GT.AND P0, PT, R4, 0x19, PT ;  /* 0x000000190400780c */ /* 0x000fc40003f04270 */
[C---:B------:R-:W-:Y:S02]  /*154e0*/  ISETP.GT.AND P3, PT, R4.reuse, 0x20, PT ;  /* 0x000000200400780c */ /* 0x040fe40003f64270 */
[----:B------:R-:W-:Y:S02]  /*154f0*/  ISETP.GT.AND P5, PT, R4, 0x21, PT ;  /* 0x000000210400780c */ /* 0x000fe40003fa4270 */
[----:B------:R-:W-:Y:S02]  /*15500*/  FSEL R15, R15, -INF , P2 ;  /* 0xff8000000f0f7808 */ /* 0x000fe40001000000 */
[----:B------:R-:W-:Y:S02]  /*15510*/  FMNMX.FTZ R136, R9, R12, !PT ;  /* 0x0000000c09887209 */ /* 0x000fe40007810000 */
[----:B------:R-:W-:Y:S02]  /*15520*/  FSEL R29, R29, -INF , P4 ;  /* 0xff8000001d1d7808 */ /* 0x000fe40002000000 */
[----:B------:R-:W-:-:S02]  /*15530*/  FSEL R36, R33, -INF , P1 ;  /* 0xff80000021247808 */ /* 0x000fc40000800000 */
[----:B------:R-:W-:Y:S02]  /*15540*/  FSEL R37, R32, -INF , P0 ;  /* 0xff80000020257808 */ /* 0x000fe40000000000 */
[----:B------:R-:W-:Y:S02]  /*15550*/  FSEL R172, R27, -INF , P3 ;  /* 0xff8000001bac7808 */ /* 0x000fe40001800000 */
[----:B------:R-:W-:Y:S02]  /*15560*/  FSEL R174, R25, -INF , P5 ;  /* 0xff80000019ae7808 */ /* 0x000fe40002800000 */
[C---:B------:R-:W-:Y:S02]  /*15570*/  ISETP.GT.AND P4, PT, R4.reuse, 0x28, PT ;  /* 0x000000280400780c */ /* 0x040fe40003f84270 */
[C---:B------:R-:W-:Y:S02]  /*15580*/  ISETP.GT.AND P2, PT, R4.reuse, 0x29, PT ;  /* 0x000000290400780c */ /* 0x040fe40003f44270 */
[----:B------:R-:W-:-:S02]  /*15590*/  ISETP.GT.AND P0, PT, R4, 0x30, PT ;  /* 0x000000300400780c */ /* 0x000fc40003f04270 */
[C---:B------:R-:W-:Y:S02]  /*155a0*/  ISETP.GT.AND P1, PT, R4.reuse, 0x31, PT ;  /* 0x000000310400780c */ /* 0x040fe40003f24270 */
[C---:B------:R-:W-:Y:S02]  /*155b0*/  ISETP.GT.AND P3, PT, R4.reuse, 0x38, PT ;  /* 0x000000380400780c */ /* 0x040fe40003f64270 */
[----:B------:R-:W-:Y:S02]  /*155c0*/  ISETP.GT.AND P5, PT, R4, 0x39, PT ;  /* 0x000000390400780c */ /* 0x000fe40003fa4270 */
[----:B------:R-:W-:Y:S02]  /*155d0*/  FMNMX.FTZ R136, R15, R136, !PT ;  /* 0x000000880f887209 */ /* 0x000fe40007810000 */
[----:B------:R-:W-:Y:S02]  /*155e0*/  IMNMX R4, R11, R5, PT ;  /* 0x000000050b047217 */ /* 0x000fe40003800200 */
[----:B------:R-:W-:-:S02]  /*155f0*/  FSEL R173, R21, -INF , P4 ;  /* 0xff80000015ad7808 */ /* 0x000fc40002000000 */
[----:B------:R-:W-:Y:S01]  /*15600*/  FSEL R210, R18, -INF , P0 ;  /* 0xff80000012d27808 */ /* 0x000fe20000000000 */
[----:B------:R1:W2:Y:S01]  /*15610*/  MUFU.TANH R21, R6 ;  /* 0x0000000600157308 */ /* 0x0002a20000002400 */
[----:B------:R-:W-:Y:S02]  /*15620*/  FMNMX.FTZ R136, R16, R136, !PT ;  /* 0x0000008810887209 */ /* 0x000fe40007810000 */
[C---:B------:R-:W-:Y:S02]  /*15630*/  ISETP.GT.AND P4, PT, R4.reuse, RZ, PT ;  /* 0x000000ff0400720c */ /* 0x040fe40003f84270 */
[----:B------:R-:W-:Y:S02]  /*15640*/  ISETP.GT.AND P0, PT, R4, 0x1, PT ;  /* 0x000000010400780c */ /* 0x000fe40003f04270 */
[----:B------:R-:W-:Y:S02]  /*15650*/  FSEL R175, R24, -INF , P2 ;  /* 0xff80000018af7808 */ /* 0x000fe40001000000 */
[----:B------:R-:W-:-:S02]  /*15660*/  FSEL R238, R17, -INF , P1 ;  /* 0xff80000011ee7808 */ /* 0x000fc40000800000 */
[----:B------:R-:W-:Y:S02]  /*15670*/  FSEL R237, R14, -INF , P3 ;  /* 0xff8000000eed7808 */ /* 0x000fe40001800000 */
[----:B------:R-:W-:Y:S02]  /*15680*/  FMNMX.FTZ R136, R26, R136, !PT ;  /* 0x000000881a887209 */ /* 0x000fe40007810000 */
[----:B------:R-:W-:Y:S01]  /*15690*/  ISETP.GT.AND P2, PT, R4, 0x8, PT ;  /* 0x000000080400780c */ /* 0x000fe20003f44270 */
[----:B-1----:R-:W-:Y:S01]  /*156a0*/  FMUL.FTZ R6, R63, c[0x0][0x320] ;  /* 0x0000c8003f067a20 */ /* 0x002fe20000410000 */
[----:B------:R-:W-:Y:S02]  /*156b0*/  FSEL R14, R35, -INF , P4 ;  /* 0xff800000230e7808 */ /* 0x000fe40002000000 */
        /* <DEDUP_REMOVED lines=39> */
[C---:B------:R-:W-:Y:S02]  /*15930*/  ISETP.GT.AND P0, PT, R4.reuse, 0x30, PT ;  /* 0x000000300400780c */ /* 0x040fe40003f04270 */
[----:B------:R-:W-:Y:S02]  /*15940*/  FSEL R168, R41, -INF , P1 ;  /* 0xff80000029a87808 */ /* 0x000fe40000800000 */
[----:B------:R-:W-:Y:S02]  /*15950*/  FMNMX.FTZ R5, R169, R5, !PT ;  /* 0x00000005a9057209 */ /* 0x000fe40007810000 */
[----:B------:R-:W-:Y:S02]  /*15960*/  FMNMX.FTZ R136, R179, R136, !PT ;  /* 0x00000088b3887209 */ /* 0x000fe40007810000 */
[----:B------:R-:W-:-:S02]  /*15970*/  ISETP.GT.AND P2, PT, R4, 0x31, PT ;  /* 0x000000310400780c */ /* 0x000fc40003f44270 */
[----:B------:R-:W-:Y:S01]  /*15980*/  FSEL R209, R40, -INF , P0 ;  /* 0xff80000028d17808 */ /* 0x000fe20000000000 */
[----:B------:R-:W1:Y:S01]  /*15990*/  SHFL.BFLY PT, R7, R136, 0x2, 0x1f ;  /* 0x0c401f0088077f89 */ /* 0x000e6200000e0000 */
[----:B------:R-:W-:Y:S01]  /*159a0*/  FMNMX.FTZ R5, R168, R5, !PT ;  /* 0x00000005a8057209 */ /* 0x000fe20007810000 */
[----:B------:R-:W3:Y:S01]  /*159b0*/  MUFU.TANH R40, R6 ;  /* 0x0000000600287308 */ /* 0x000ee20000002400 */
[----:B------:R-:W-:Y:S02]  /*159c0*/  ISETP.GT.AND P1, PT, R4, 0x38, PT ;  /* 0x000000380400780c */ /* 0x000fe40003f24270 */
[----:B------:R-:W-:Y:S02]  /*159d0*/  FSEL R208, R28, -INF , P2 ;  /* 0xff8000001cd07808 */ /* 0x000fe40001000000 */
[----:B------:R-:W-:Y:S02]  /*159e0*/  FMNMX.FTZ R5, R209, R5, !PT ;  /* 0x00000005d1057209 */ /* 0x000fe40007810000 */
[----:B------:R-:W-:Y:S01]  /*159f0*/  ISETP.GT.AND P0, PT, R4, 0x39, PT ;  /* 0x000000390400780c */ /* 0x000fe20003f04270 */
[----:B------:R-:W-:Y:S01]  /*15a00*/  FMUL.FTZ R4, R58, c[0x0][0x320] ;  /* 0x0000c8003a047a20 */ /* 0x000fe20000410000 */
[----:B--2---:R-:W-:-:S02]  /*15a10*/  FSEL R240, R21, -INF , P1 ;  /* 0xff80000015f07808 */ /* 0x004fc40000800000 */
[----:B------:R-:W-:Y:S01]  /*15a20*/  FMNMX.FTZ R5, R208, R5, !PT ;  /* 0x00000005d0057209 */ /* 0x000fe20007810000 */
[----:B------:R2:W4:Y:S01]  /*15a30*/  MUFU.TANH R21, R4 ;  /* 0x0000000400157308 */ /* 0x0005220000002400 */
[----:B------:R-:W-:Y:S02]  /*15a40*/  FSEL R242, R13, -INF , P0 ;  /* 0xff8000000df27808 */ /* 0x000fe40000000000 */
[----:B-1----:R-:W-:-:S05]  /*15a50*/  FMNMX.FTZ R136, R136, R7, !PT ;  /* 0x0000000788887209 */ /* 0x002fca0007810000 */
[----:B------:R-:W1:Y:S01]  /*15a60*/  SHFL.BFLY PT, R7, R136, 0x1, 0x1f ;  /* 0x0c201f0088077f89 */ /* 0x000e6200000e0000 */
[----:B--2---:R-:W-:Y:S01]  /*15a70*/  FMNMX.FTZ R4, R240, R5, !PT ;  /* 0x00000005f0047209 */ /* 0x004fe20007810000 */
[----:B------:R-:W-:-:S03]  /*15a80*/  FMUL.FTZ R5, R38, c[0x0][0x320] ;  /* 0x0000c80026057a20 */ /* 0x000fc60000410000 */
[----:B------:R-:W-:Y:S01]  /*15a90*/  FMNMX.FTZ R4, R242, R4, !PT ;  /* 0x00000004f2047209 */ /* 0x000fe20007810000 */
[----:B------:R2:W-:Y:S04]  /*15aa0*/  MUFU.TANH R133, R5 ;  /* 0x0000000500857308 */ /* 0x0005e80000002400 */
[----:B------:R-:W3:Y:S01]  /*15ab0*/  SHFL.BFLY PT, R6, R4, 0x2, 0x1f ;  /* 0x0c401f0004067f89 */ /* 0x000ee200000e0000 */
[----:B--2---:R-:W-:Y:S01]  /*15ac0*/  FMUL.FTZ R5, R39, c[0x0][0x320] ;  /* 0x0000c80027057a20 */ /* 0x004fe20000410000 */
[----:B-1----:R-:W-:-:S03]  /*15ad0*/  FMNMX.FTZ R136, R136, R7, !PT ;  /* 0x0000000788887209 */ /* 0x002fc60007810000 */
[----:B------:R1:W-:Y:S01]  /*15ae0*/  MUFU.TANH R132, R5 ;  /* 0x0000000500847308 */ /* 0x0003e20000002400 */
[----:B------:R-:W2:Y:S01]  /*15af0*/  SHFL.IDX PT, R7, R8, RZ, 0x1c1f ;  /* 0x001c1fff08077589 */ /* 0x000ea200000e0000 */
[C---:B------:R-:W-:Y:S01]  /*15b00*/  FSETP.NEU.FTZ.AND P0, PT, R136.reuse, -INF , PT ;  /* 0xff8000008800780b */ /* 0x040fe20003f1d000 */
[----:B------:R-:W-:Y:S01]  /*15b10*/  FMUL.FTZ R13, R136, c[0x0][0x2d0] ;  /* 0x0000b400880d7a20 */ /* 0x000fe20000410000 */
[----:B---3--:R-:W-:-:S04]  /*15b20*/  FMNMX.FTZ R4, R4, R6, !PT ;  /* 0x0000000604047209 */ /* 0x008fc80007810000 */
[----:B------:R-:W-:Y:S01]  /*15b30*/  FSEL R13, R13, RZ, P0 ;  /* 0x000000ff0d0d7208 */ /* 0x000fe20000000000 */
[----:B------:R2:W-:Y:S04]  /*15b40*/  SHFL.IDX PT, R6, R8, 0x1, 0x1c1f ;  /* 0x003c1f0008067f89 */ /* 0x0005e800000e0000 */
[----:B------:R-:W3:Y:S01]  /*15b50*/  SHFL.BFLY PT, R134, R4, 0x1, 0x1f ;  /* 0x0c201f0004867f89 */ /* 0x000ee200000e0000 */
[----:B-1----:R-:W-:-:S04]  /*15b60*/  FMUL.FTZ R5, R59, c[0x0][0x320] ;  /* 0x0000c8003b057a20 */ /* 0x002fc80000410000 */
[----:B------:R1:W1:Y:S01]  /*15b70*/  MUFU.TANH R20, R5 ;  /* 0x0000000500147308 */ /* 0x0002620000002400 */
[----:B--2---:R-:W-:Y:S01]  /*15b80*/  IADD3 R8, R10, R7, RZ ;  /* 0x000000070a087210 */ /* 0x004fe20007ffe0ff */
[----:B-1----:R-:W-:-:S03]  /*15b90*/  FMUL.FTZ R5, R30, c[0x0][0x320] ;  /* 0x0000c8001e057a20 */ /* 0x002fc60000410000 */
[----:B------:R-:W-:-:S03]  /*15ba0*/  IMNMX R8, R11, R8, PT ;  /* 0x000000080b087217 */ /* 0x000fc60003800200 */
[----:B------:R1:W-:Y:S01]  /*15bb0*/  MUFU.TANH R191, R5 ;  /* 0x0000000500bf7308 */ /* 0x0003e20000002400 */
[----:B---3--:R-:W-:Y:S01]  /*15bc0*/  FMNMX.FTZ R134, R4, R134, !PT ;  /* 0x0000008604867209 */ /* 0x008fe20007810000 */
[----:B------:R-:W-:Y:S01]  /*15bd0*/  FFMA.FTZ R4, R15, c[0x0][0x2d0], -R13 ;  /* 0x0000b4000f047a23 */ /* 0x000fe2000001080d */
[----:B------:R-:W-:Y:S02]  /*15be0*/  ISETP.GT.AND P1, PT, R8, 0x1, PT ;  /* 0x000000010800780c */ /* 0x000fe40003f24270 */
[----:B------:R-:W-:Y:S02]  /*15bf0*/  FSETP.NEU.FTZ.AND P0, PT, R134, -INF , PT ;  /* 0xff8000008600780b */ /* 0x000fe40003f1d000 */
[C---:B------:R-:W-:Y:S01]  /*15c00*/  ISETP.GT.AND P3, PT, R8.reuse, 0x8, PT ;  /* 0x000000080800780c */ /* 0x040fe20003f64270 */
[----:B------:R2:W-:Y:S01]  /*15c10*/  MUFU.EX2 R177, R4 ;  /* 0x0000000400b17308 */ /* 0x0005e20000000800 */
[----:B------:R-:W-:Y:S02]  /*15c20*/  FSEL R24, R69, -INF , P1 ;  /* 0xff80000045187808 */ /* 0x000fe40000800000 */
[----:B------:R-:W-:-:S02]  /*15c30*/  ISETP.GT.AND P4, PT, R8, 0x9, PT ;  /* 0x000000090800780c */ /* 0x000fc40003f84270 */
[----:B------:R-:W-:Y:S02]  /*15c40*/  ISETP.GT.AND P5, PT, R8, 0x10, PT ;  /* 0x000000100800780c */ /* 0x000fe40003fa4270 */
[----:B------:R-:W-:Y:S01]  /*15c50*/  FSEL R25, R60, -INF , P4 ;  /* 0xff8000003c197808 */ /* 0x000fe20002000000 */
[----:B-1----:R-:W-:Y:S01]  /*15c60*/  FMUL.FTZ R5, R31, c[0x0][0x320] ;  /* 0x0000c8001f057a20 */ /* 0x002fe20000410000 */
[----:B------:R-:W-:Y:S02]  /*15c70*/  FSEL R27, R57, -INF , P5 ;  /* 0xff800000391b7808 */ /* 0x000fe40002800000 */
[C---:B------:R-:W-:Y:S01]  /*15c80*/  ISETP.GT.AND P2, PT, R8.reuse, 0x18, PT ;  /* 0x000000180800780c */ /* 0x040fe20003f44270 */
[----:B------:R1:W-:Y:S01]  /*15c90*/  MUFU.TANH R190, R5 ;  /* 0x0000000500be7308 */ /* 0x0003e20000002400 */
[----:B------:R-:W-:Y:S02]  /*15ca0*/  ISETP.GT.AND P4, PT, R8, 0x20, PT ;  /* 0x000000200800780c */ /* 0x000fe40003f84270 */
[----:B------:R-:W-:Y:S01]  /*15cb0*/  FSEL R30, R53, -INF , P2 ;  /* 0xff800000351e7808 */ /* 0x000fe20001000000 */
[----:B--2---:R-:W-:Y:S01]  /*15cc0*/  FFMA.FTZ R4, R16, c[0x0][0x2d0], -R13 ;  /* 0x0000b40010047a23 */ /* 0x004fe2000001080d */
[----:B------:R-:W-:-:S02]  /*15cd0*/  ISETP.GT.AND P1, PT, R8, 0x28, PT ;  /* 0x000000280800780c */ /* 0x000fc40003f24270 */
[C---:B------:R-:W-:Y:S01]  /*15ce0*/  ISETP.GT.AND P5, PT, R8.reuse, 0x21, PT ;  /* 0x000000210800780c */ /* 0x040fe20003fa4270 */
[----:B------:R-:W-:Y:S01]  /*15cf0*/  MUFU.EX2 R176, R4 ;  /* 0x0000000400b07308 */ /* 0x000fe20000000800 */
[----:B------:R-:W-:Y:S02]  /*15d00*/  FSEL R167, R167, -INF , P4 ;  /* 0xff800000a7a77808 */ /* 0x000fe40002000000 */
[----:B------:R-:W-:Y:S02]  /*15d10*/  ISETP.GT.AND P4, PT, R8, 0x31, PT ;  /* 0x000000310800780c */ /* 0x000fe40003f84270 */
[----:B------:R-:W-:Y:S02]  /*15d20*/  FSEL R165, R165, -INF , P1 ;  /* 0xff800000a5a57808 */ /* 0x000fe40000800000 */
[----:B------:R-:W-:Y:S01]  /*15d30*/  FSEL R166, R166, -INF , P5 ;  /* 0xff800000a6a67808 */ /* 0x000fe20002800000 */
[----:B-1----:R-:W-:Y:S01]  /*15d40*/  FMUL.FTZ R5, R22, c[0x0][0x320] ;  /* 0x0000c80016057a20 */ /* 0x002fe20000410000 */
[----:B------:R-:W-:-:S02]  /*15d50*/  ISETP.GT.AND P5, PT, R8, 0x38, PT ;  /* 0x000000380800780c */ /* 0x000fc40003fa4270 */
[----:B------:R-:W-:Y:S01]  /*15d60*/  FSEL R207, R207, -INF , P4 ;  /* 0xff800000cfcf7808 */ /* 0x000fe20002000000 */
[----:B------:R1:W-:Y:S01]  /*15d70*/  MUFU.TANH R189, R5 ;  /* 0x0000000500bd7308 */ /* 0x0003e20000002400 */
[----:B------:R-:W-:Y:S02]  /*15d80*/  FSEL R245, R245, -INF , P5 ;  /* 0xff800000f5f57808 */ /* 0x000fe40002800000 */
[----:B------:R-:W-:-:S04]  /*15d90*/  ISETP.GT.AND P2, PT, R8, 0x39, PT ;  /* 0x000000390800780c */ /* 0x000fc80003f44270 */
[----:B------:R-:W-:Y:S01]  /*15da0*/  FSEL R246, R246, -INF , P2 ;  /* 0xff800000f6f67808 */ /* 0x000fe20001000000 */
[----:B-1----:R-:W-:Y:S01]  /*15db0*/  FMUL.FTZ R5, R23, c[0x0][0x320] ;  /* 0x0000c80017057a20 */ /* 0x002fe20000410000 */
[----:B------:R-:W-:Y:S02]  /*15dc0*/  FSEL R23, R68, -INF , P3 ;  /* 0xff80000044177808 */ /* 0x000fe40001800000 */
[C---:B------:R-:W-:Y:S01]  /*15dd0*/  ISETP.GT.AND P3, PT, R8.reuse, 0x19, PT ;  /* 0x000000190800780c */ /* 0x040fe20003f64270 */
[----:B------:R1:W-:Y:S03]  /*15de0*/  MUFU.TANH R188, R5 ;  /* 0x0000000500bc7308 */ /* 0x0003e60000002400 */
[----:B------:R-:W-:Y:S02]  /*15df0*/  FSEL R31, R61, -INF , P3 ;  /* 0xff8000003d1f7808 */ /* 0x000fe40001800000 */
[----:B------:R-:W-:Y:S01]  /*15e00*/  ISETP.GT.AND P3, PT, R8, 0x30, PT ;  /* 0x000000300800780c */ /* 0x000fe20003f64270 */
[----:B------:R-:W-:Y:S03]  /*15e10*/  LDSM.16.MT88.4 R60, [R225+0x900] ;  /* 0x00090000e13c783b */ /* 0x000fe60000004200 */
[----:B------:R-:W-:Y:S01]  /*15e20*/  FSEL R206, R206, -INF , P3 ;  /* 0xff800000cece7808 */ /* 0x000fe20001800000 */
[----:B-1----:R-:W-:-:S02]  /*15e30*/  FFMA.FTZ R5, R9, c[0x0][0x2d0], -R13 ;  /* 0x0000b40009057a23 */ /* 0x002fc4000001080d */
[----:B------:R-:W-:Y:S02]  /*15e40*/  FMUL.FTZ R9, R42, c[0x0][0x320] ;  /* 0x0000c8002a097a20 */ /* 0x000fe40000410000 */
[----:B------:R1:W-:Y:S08]  /*15e50*/  MUFU.EX2 R241, R5 ;  /* 0x0000000500f17308 */ /* 0x0003f00000000800 */
[----:B------:R-:W2:Y:S01]  /*15e60*/  MUFU.TANH R139, R9 ;  /* 0x00000009008b7308 */ /* 0x000ea20000002400 */
[----:B-1----:R-:W-:-:S02]  /*15e70*/  FFMA.FTZ R5, R12, c[0x0][0x2d0], -R13 ;  /* 0x0000b4000c057a23 */ /* 0x002fc4000001080d */
[----:B------:R-:W-:-:S05]  /*15e80*/  FMUL.FTZ R12, R134, c[0x0][0x2d0] ;  /* 0x0000b400860c7a20 */ /* 0x000fca0000410000 */
[----:B------:R1:W3:Y:S01]  /*15e90*/  MUFU.EX2 R193, R5 ;  /* 0x0000000500c17308 */ /* 0x0002e20000000800 */
[----:B------:R-:W-:Y:S02]  /*15ea0*/  FSEL R12, R12, RZ, P0 ;  /* 0x000000ff0c0c7208 */ /* 0x000fe40000000000 */
[----:B------:R-:W-:-:S03]  /*15eb0*/  ISETP.GT.AND P0, PT, R8, RZ, PT ;  /* 0x000000ff0800720c */ /* 0x000fc60003f04270 */
[--C-:B------:R-:W-:Y:S02]  /*15ec0*/  FFMA.FTZ R0, R19, c[0x0][0x2d0], -R12.reuse ;  /* 0x0000b40013007a23 */ /* 0x100fe4000001080c */
[--C-:B------:R-:W-:Y:S01]  /*15ed0*/  FFMA.FTZ R3, R17, c[0x0][0x2d0], -R12.reuse ;  /* 0x0000b40011037a23 */ /* 0x100fe2000001080c */
[----:B------:R-:W-:Y:S01]  /*15ee0*/  FSEL R17, R70, -INF , P0 ;  /* 0xff80000046117808 */ /* 0x000fe20000000000 */
[----:B------:R2:W-:Y:S01]  /*15ef0*/  MUFU.EX2 R178, R0 ;  /* 0x0000000000b27308 */ /* 0x0005e20000000800 */
[----:B------:R-:W-:Y:S01]  /*15f00*/  ISETP.GT.AND P0, PT, R8, 0x11, PT ;  /* 0x000000110800780c */ /* 0x000fe20003f04270 */
[----:B------:R-:W-:Y:S02]  /*15f10*/  FFMA.FTZ R4, R14, c[0x0][0x2d0], -R12 ;  /* 0x0000b4000e047a23 */ /* 0x000fe4000001080c */
[----:B-1----:R-:W-:Y:S01]  /*15f20*/  IMAD.IADD R5, R10, 0x1, R6 ;  /* 0x000000010a057824 */ /* 0x002fe200078e0206 */
[----:B------:R-:W-:Y:S02]  /*15f30*/  FSEL R28, R56, -INF , P0 ;  /* 0xff800000381c7808 */ /* 0x000fe40000000000 */
[----:B------:R-:W-:Y:S01]  /*15f40*/  ISETP.GT.AND P0, PT, R8, 0x29, PT ;  /* 0x000000290800780c */ /* 0x000fe20003f04270 */
[----:B------:R1:W-:Y:S01]  /*15f50*/  MUFU.EX2 R192, R3 ;  /* 0x0000000300c07308 */ /* 0x0003e20000000800 */
[----:B------:R-:W-:Y:S01]  /*15f60*/  IMNMX R2, R11, R5, PT ;  /* 0x000000050b027217 */ /* 0x000fe20003800200 */
[----:B------:R-:W-:Y:S01]  /*15f70*/  FFMA.FTZ R8, R29, c[0x0][0x2d0], -R13 ;  /* 0x0000b4001d087a23 */ /* 0x000fe2000001080d */
[----:B------:R-:W-:Y:S01]  /*15f80*/  FSEL R164, R164, -INF , P0 ;  /* 0xff800000a4a47808 */ /* 0x000fe20000000000 */
[----:B------:R-:W-:Y:S01]  /*15f90*/  LDSM.16.MT88.4 R56, [R226+0x900] ;  /* 0x00090000e238783b */ /* 0x000fe20000004200 */
[----:B------:R-:W-:-:S02]  /*15fa0*/  ISETP.GT.AND P1, PT, R2, RZ, PT ;  /* 0x000000ff0200720c */ /* 0x000fc40003f24270 */
[----:B------:R-:W-:Y:S01]  /*15fb0*/  ISETP.GT.AND P0, PT, R2, 0x1, PT ;  /* 0x000000010200780c */ /* 0x000fe20003f04270 */
[----:B--2---:R-:W-:Y:S01]  /*15fc0*/  FFMA.FTZ R0, R18, c[0x0][0x2d0], -R12 ;  /* 0x0000b40012007a23 */ /* 0x004fe2000001080c */
[----:B------:R-:W-:Y:S01]  /*15fd0*/  ISETP.GT.AND P4, PT, R2, 0x8, PT ;  /* 0x000000080200780c */ /* 0x000fe20003f84270 */
[----:B------:R-:W2:Y:S01]  /*15fe0*/  MUFU.EX2 R194, R4 ;  /* 0x0000000400c27308 */ /* 0x000ea20000000800 */
[----:B------:R-:W-:Y:S02]  /*15ff0*/  FSEL R16, R50, -INF , P1 ;  /* 0xff80000032107808 */ /* 0x000fe40000800000 */
[----:B------:R-:W-:Y:S02]  /*16000*/  FSEL R22, R40, -INF , P0 ;  /* 0xff80000028167808 */ /* 0x000fe40000000000 */
[----:B------:R-:W-:Y:S01]  /*16010*/  ISETP.GT.AND P5, PT, R2, 0x9, PT ;  /* 0x000000090200780c */ /* 0x000fe20003fa4270 */
[----:B-1----:R-:W-:Y:S01]  /*16020*/  FFMA.FTZ R3, R26, c[0x0][0x2d0], -R13 ;  /* 0x0000b4001a037a23 */ /* 0x002fe2000001080d */
[----:B----4-:R-:W-:Y:S01]  /*16030*/  FSEL R21, R21, -INF , P4 ;  /* 0xff80000015157808 */ /* 0x010fe20002000000 */
[----:B------:R1:W4:Y:S01]  /*16040*/  MUFU.EX2 R195, R0 ;  /* 0x0000000000c37308 */ /* 0x0003220000000800 */
[----:B------:R-:W-:-:S02]  /*16050*/  ISETP.GT.AND P3, PT, R2, 0x10, PT ;  /* 0x000000100200780c */ /* 0x000fc40003f64270 */
[----:B------:R-:W-:Y:S02]  /*16060*/  FSEL R20, R20, -INF , P5 ;  /* 0xff80000014147808 */ /* 0x000fe40002800000 */
[C---:B------:R-:W-:Y:S02]  /*16070*/  ISETP.GT.AND P2, PT, R2.reuse, 0x11, PT ;  /* 0x000000110200780c */ /* 0x040fe40003f44270 */
[----:B------:R-:W-:Y:S01]  /*16080*/  FSEL R19, R71, -INF , P3 ;  /* 0xff80000047137808 */ /* 0x000fe20001800000 */
[----:B------:R2:W-:Y:S01]  /*16090*/  MUFU.EX2 R230, R3 ;  /* 0x0000000300e67308 */ /* 0x0005e20000000800 */
[C---:B------:R-:W-:Y:S01]  /*160a0*/  ISETP.GT.AND P1, PT, R2.reuse, 0x18, PT ;  /* 0x000000180200780c */ /* 0x040fe20003f24270 */
[----:B------:R-:W-:Y:S01]  /*160b0*/  LDSM.16.MT88.4 R68, [R225+0x2900] ;  /* 0x00290000e144783b */ /* 0x000fe20000004200 */
[----:B------:R-:W-:Y:S02]  /*160c0*/  FSEL R18, R55, -INF , P2 ;  /* 0xff80000037127808 */ /* 0x000fe40001000000 */
[----:B------:R-:W-:-:S02]  /*160d0*/  ISETP.GT.AND P0, PT, R2, 0x19, PT ;  /* 0x000000190200780c */ /* 0x000fc40003f04270 */
[----:B------:R-:W-:Y:S01]  /*160e0*/  ISETP.GT.AND P2, PT, R2, 0x20, PT ;  /* 0x000000200200780c */ /* 0x000fe20003f44270 */
[----:B------:R3:W3:Y:S01]  /*160f0*/  MUFU.EX2 R234, R8 ;  /* 0x0000000800ea7308 */ /* 0x0006e20000000800 */
[----:B-1----:R-:W-:Y:S02]  /*16100*/  FMNMX.FTZ R0, R17, R24, !PT ;  /* 0x0000001811007209 */ /* 0x002fe40007810000 */
[----:B------:R-:W-:Y:S02]  /*16110*/  FSEL R26, R54, -INF , P1 ;  /* 0xff800000361a7808 */ /* 0x000fe40000800000 */
[----:B------:R-:W-:Y:S01]  /*16120*/  FMNMX.FTZ R0, R23, R0, !PT ;  /* 0x0000000017007209 */ /* 0x000fe20007810000 */
[----:B------:R-:W-:Y:S01]  /*16130*/  LDSM.16.MT88.4 R52, [R227+0x900] ;  /* 0x00090000e334783b */ /* 0x000fe20000004200 */
[----:B------:R-:W-:Y:S02]  /*16140*/  FSEL R29, R51, -INF , P0 ;  /* 0xff800000331d7808 */ /* 0x000fe40000000000 */
[----:B------:R-:W-:Y:S01]  /*16150*/  FMNMX.FTZ R0, R25, R0, !PT ;  /* 0x0000000019007209 */ /* 0x000fe20007810000 */
[----:B------:R-:W-:Y:S01]  /*16160*/  LDSM.16.MT88.4 R48, [R228+0x2900] ;  /* 0x00290000e430783b */ /* 0x000fe20000004200 */
[----:B--2---:R-:W-:-:S02]  /*16170*/  FMNMX.FTZ R3, R16, R22, !PT ;  /* 0x0000001610037209 */ /* 0x004fc40007810000 */
[----:B------:R-:W-:Y:S02]  /*16180*/  FMNMX.FTZ R0, R27, R0, !PT ;  /* 0x000000001b007209 */ /* 0x000fe40007810000 */
[----:B------:R-:W-:Y:S01]  /*16190*/  FMNMX.FTZ R3, R21, R3, !PT ;  /* 0x0000000315037209 */ /* 0x000fe20007810000 */
[----:B---3--:R-:W-:Y:S01]  /*161a0*/  FFMA.FTZ R8, R36, c[0x0][0x2d0], -R13 ;  /* 0x0000b40024087a23 */ /* 0x008fe2000001080d */
[----:B------:R-:W-:Y:S02]  /*161b0*/  FMNMX.FTZ R0, R28, R0, !PT ;  /* 0x000000001c007209 */ /* 0x000fe40007810000 */
[----:B------:R-:W-:Y:S01]  /*161c0*/  FMNMX.FTZ R3, R20, R3, !PT ;  /* 0x0000000314037209 */ /* 0x000fe20007810000 */
[----:B------:R1:W-:Y:S01]  /*161d0*/  MUFU.EX2 R239, R8 ;  /* 0x0000000800ef7308 */ /* 0x0003e20000000800 */
[----:B------:R-:W-:Y:S02]  /*161e0*/  FMNMX.FTZ R0, R30, R0, !PT ;  /* 0x000000001e007209 */ /* 0x000fe40007810000 */
[----:B------:R-:W-:-:S02]  /*161f0*/  FMNMX.FTZ R3, R19, R3, !PT ;  /* 0x0000000313037209 */ /* 0x000fc40007810000 */
[----:B------:R-:W-:Y:S02]  /*16200*/  FMNMX.FTZ R0, R31, R0, !PT ;  /* 0x000000001f007209 */ /* 0x000fe40007810000 */
[----:B------:R-:W-:Y:S02]  /*16210*/  FMNMX.FTZ R3, R18, R3, !PT ;  /* 0x0000000312037209 */ /* 0x000fe40007810000 */
[----:B------:R-:W-:Y:S02]  /*16220*/  FMNMX.FTZ R0, R167, R0, !PT ;  /* 0x00000000a7007209 */ /* 0x000fe40007810000 */
[----:B------:R-:W-:Y:S02]  /*16230*/  FSEL R139, R139, -INF , P2 ;  /* 0xff8000008b8b7808 */ /* 0x000fe40001000000 */
[----:B------:R-:W-:Y:S02]  /*16240*/  FMNMX.FTZ R0, R166, R0, !PT ;  /* 0x00000000a6007209 */ /* 0x000fe40007810000 */
[----:B------:R-:W-:Y:S01]  /*16250*/  ISETP.GT.AND P6, PT, R2, 0x21, PT ;  /* 0x000000210200780c */ /* 0x000fe20003fc4270 */
[----:B-1----:R-:W-:Y:S01]  /*16260*/  FFMA.FTZ R8, R37, c[0x0][0x2d0], -R13 ;  /* 0x0000b40025087a23 */ /* 0x002fe2000001080d */
[----:B------:R-:W-:-:S02]  /*16270*/  FMNMX.FTZ R0, R165, R0, !PT ;  /* 0x00000000a5007209 */ /* 0x000fc40007810000 */
[----:B------:R-:W-:Y:S01]  /*16280*/  ISETP.GT.AND P5, PT, R2, 0x28, PT ;  /* 0x000000280200780c */ /* 0x000fe20003fa4270 */
[----:B------:R-:W-:Y:S01]  /*16290*/  MUFU.EX2 R232, R8 ;  /* 0x0000000800e87308 */ /* 0x000fe20000000800 */
[----:B------:R-:W-:Y:S02]  /*162a0*/  FMNMX.FTZ R0, R164, R0, !PT ;  /* 0x00000000a4007209 */ /* 0x000fe40007810000 */
[----:B------:R-:W-:Y:S02]  /*162b0*/  ISETP.GT.AND P4, PT, R2, 0x29, PT ;  /* 0x000000290200780c */ /* 0x000fe40003f84270 */
[----:B------:R-:W-:Y:S02]  /*162c0*/  FMNMX.FTZ R0, R206, R0, !PT ;  /* 0x00000000ce007209 */ /* 0x000fe40007810000 */
[----:B------:R-:W-:Y:S02]  /*162d0*/  ISETP.GT.AND P3, PT, R2, 0x30, PT ;  /* 0x000000300200780c */ /* 0x000fe40003f64270 */
[----:B------:R-:W-:-:S02]  /*162e0*/  FMNMX.FTZ R0, R207, R0, !PT ;  /* 0x00000000cf007209 */ /* 0x000fc40007810000 */
[C---:B------:R-:W-:Y:S02]  /*162f0*/  ISETP.GT.AND P2, PT, R2.reuse, 0x31, PT ;  /* 0x000000310200780c */ /* 0x040fe40003f44270 */
[----:B------:R-:W-:Y:S02]  /*16300*/  FMNMX.FTZ R0, R245, R0, !PT ;  /* 0x00000000f5007209 */ /* 0x000fe40007810000 */
[----:B------:R-:W-:Y:S02]  /*16310*/  ISETP.GT.AND P1, PT, R2, 0x38, PT ;  /* 0x000000380200780c */ /* 0x000fe40003f24270 */
[----:B------:R-:W-:Y:S02]  /*16320*/  FMNMX.FTZ R3, R26, R3, !PT ;  /* 0x000000031a037209 */ /* 0x000fe40007810000 */
[----:B------:R-:W-:Y:S01]  /*16330*/  ISETP.GT.AND P0, PT, R2, 0x39, PT ;  /* 0x000000390200780c */ /* 0x000fe20003f04270 */
[----:B------:R-:W-:Y:S01]  /*16340*/  FFMA.FTZ R2, R32, c[0x0][0x2d0], -R12 ;  /* 0x0000b40020027a23 */ /* 0x000fe2000001080c */
[----:B------:R-:W-:-:S02]  /*16350*/  FMNMX.FTZ R0, R246, R0, !PT ;  /* 0x00000000f6007209 */ /* 0x000fc40007810000 */
[----:B------:R-:W-:Y:S01]  /*16360*/  FMNMX.FTZ R3, R29, R3, !PT ;  /* 0x000000031d037209 */ /* 0x000fe20007810000 */
[----:B------:R1:W-:Y:S01]  /*16370*/  MUFU.EX2 R229, R2 ;  /* 0x0000000200e57308 */ /* 0x0003e20000000800 */
[----:B------:R-:W-:Y:S01]  /*16380*/  FSEL R135, R135, -INF , P6 ;  /* 0xff80000087877808 */ /* 0x000fe20003000000 */
[----:B------:R-:W2:Y:S01]  /*16390*/  SHFL.BFLY PT, R9, R0, 0x2, 0x1f ;  /* 0x0c401f0000097f89 */ /* 0x000ea200000e0000 */
[----:B------:R-:W-:Y:S02]  /*163a0*/  FMNMX.FTZ R3, R139, R3, !PT ;  /* 0x000000038b037209 */ /* 0x000fe40007810000 */
[----:B------:R-:W-:Y:S02]  /*163b0*/  F2FP.PACK_AB R4, R193, R241 ;  /* 0x000000f1c104723e */ /* 0x000fe400000000ff */
[----:B------:R-:W-:Y:S02]  /*163c0*/  F2FP.PACK_AB R6, R176, R177 ;  /* 0x000000b1b006723e */ /* 0x000fe400000000ff */
[----:B------:R-:W-:-:S02]  /*163d0*/  F2FP.PACK_AB R5, R192, R194 ;  /* 0x000000c2c005723e */ /* 0x000fc400000000ff */
[----:B----4-:R-:W-:Y:S02]  /*163e0*/  F2FP.PACK_AB R7, R195, R178 ;  /* 0x000000b2c307723e */ /* 0x010fe400000000ff */
[----:B------:R-:W-:Y:S02]  /*163f0*/  FSEL R133, R133, -INF , P5 ;  /* 0xff80000085857808 */ /* 0x000fe40002800000 */
[----:B------:R-:W-:Y:S01]  /*16400*/  FMNMX.FTZ R3, R135, R3, !PT ;  /* 0x0000000387037209 */ /* 0x000fe20007810000 */
[----:B-1----:R-:W-:Y:S01]  /*16410*/  FFMA.FTZ R2, R33, c[0x0][0x2d0], -R12 ;  /* 0x0000b40021027a23 */ /* 0x002fe2000001080c */
[----:B------:R-:W-:Y:S01]  /*16420*/  FSEL R132, R132, -INF , P4 ;  /* 0xff80000084847808 */ /* 0x000fe20002000000 */
[----:B------:R-:W-:Y:S01]  /*16430*/  HMMA.16816.F32 R44, R4, R84, RZ ;  /* 0x00000054042c723c */ /* 0x000fe200000018ff */
[----:B------:R-:W-:Y:S01]  /*16440*/  FMNMX.FTZ R3, R133, R3, !PT ;  /* 0x0000000385037209 */ /* 0x000fe20007810000 */
[----:B------:R1:W3:Y:S01]  /*16450*/  MUFU.EX2 R235, R2 ;  /* 0x0000000200eb7308 */ /* 0x0002e20000000800 */
[----:B------:R-:W-:-:S02]  /*16460*/  FSEL R191, R191, -INF , P3 ;  /* 0xff800000bfbf7808 */ /* 0x000fc40001800000 */
[----:B------:R-:W-:Y:S02]  /*16470*/  FMNMX.FTZ R3, R132, R3, !PT ;  /* 0x0000000384037209 */ /* 0x000fe40007810000 */
[----:B------:R-:W-:Y:S01]  /*16480*/  FSEL R190, R190, -INF , P2 ;  /* 0xff800000bebe7808 */ /* 0x000fe20001000000 */
[C---:B------:R-:W-:Y:S01]  /*16490*/  HMMA.16816.F32 R144, R4.reuse, R116, RZ ;  /* 0x000000740490723c */ /* 0x040fe200000018ff */
[----:B------:R-:W-:Y:S02]  /*164a0*/  FMNMX.FTZ R3, R191, R3, !PT ;  /* 0x00000003bf037209 */ /* 0x000fe40007810000 */
[----:B------:R-:W-:Y:S02]  /*164b0*/  FSEL R189, R189, -INF , P1 ;  /* 0xff800000bdbd7808 */ /* 0x000fe40000800000 */
[----:B------:R-:W-:Y:S02]  /*164c0*/  FMNMX.FTZ R3, R190, R3, !PT ;  /* 0x00000003be037209 */ /* 0x000fe40007810000 */
[----:B--2---:R-:W-:Y:S01]  /*164d0*/  FMNMX.FTZ R0, R0, R9, !PT ;  /* 0x0000000900007209 */ /* 0x004fe20007810000 */
[C---:B------:R-:W-:Y:S01]  /*164e0*/  HMMA.16816.F32 R128, R4.reuse, R108, RZ ;  /* 0x0000006c0480723c */ /* 0x040fe200000018ff */
[----:B------:R-:W-:Y:S01]  /*164f0*/  FSEL R188, R188, -INF , P0 ;  /* 0xff800000bcbc7808 */ /* 0x000fe20000000000 */
[----:B-1----:R-:W-:Y:S01]  /*16500*/  FFMA.FTZ R2, R34, c[0x0][0x2d0], -R12 ;  /* 0x0000b40022027a23 */ /* 0x002fe2000001080c */
[----:B------:R-:W-:Y:S01]  /*16510*/  FMNMX.FTZ R3, R189, R3, !PT ;  /* 0x00000003bd037209 */ /* 0x000fe20007810000 */
[----:B------:R-:W1:Y:S01]  /*16520*/  SHFL.BFLY PT, R15, R0, 0x1, 0x1f ;  /* 0x0c201f00000f7f89 */ /* 0x000e6200000e0000 */
[----:B------:R-:W-:Y:S01]  /*16530*/  F2FP.PACK_AB R8, R234, R230 ;  /* 0x000000e6ea08723e */ /* 0x000fe200000000ff */
[----:B------:R2:W-:Y:S01]  /*16540*/  MUFU.EX2 R231, R2 ;  /* 0x0000000200e77308 */ /* 0x0005e20000000800 */
[----:B------:R-:W-:Y:S01]  /*16550*/  FMNMX.FTZ R3, R188, R3, !PT ;  /* 0x00000003bc037209 */ /* 0x000fe20007810000 */
[----:B------:R-:W-:Y:S01]  /*16560*/  HMMA.16816.F32 R148, R4, R112, RZ ;  /* 0x000000700494723c */ /* 0x000fe200000018ff */
[----:B---3--:R-:W-:-:S02]  /*16570*/  F2FP.PACK_AB R9, R235, R229 ;  /* 0x000000e5eb09723e */ /* 0x008fc400000000ff */
[----:B------:R-:W-:Y:S01]  /*16580*/  F2FP.PACK_AB R10, R232, R239 ;  /* 0x000000efe80a723e */ /* 0x000fe200000000ff */
[----:B------:R-:W3:Y:S04]  /*16590*/  SHFL.BFLY PT, R14, R3, 0x2, 0x1f ;  /* 0x0c401f00030e7f89 */ /* 0x000ee800000e0000 */
[----:B------:R-:W-:Y:S01]  /*165a0*/  HMMA.16816.F32 R160, R4, R88, RZ ;  /* 0x0000005804a0723c */ /* 0x000fe200000018ff */
[----:B--2---:R-:W-:-:S07]  /*165b0*/  FFMA.FTZ R2, R35, c[0x0][0x2d0], -R12 ;  /* 0x0000b40023027a23 */ /* 0x004fce000001080c */
[----:B------:R-:W-:Y:S01]  /*165c0*/  HMMA.16816.F32 R156, R4, R96, RZ ;  /* 0x00000060049c723c */ /* 0x000fe200000018ff */
[----:B------:R-:W2:Y:S01]  /*165d0*/  MUFU.EX2 R233, R2 ;  /* 0x0000000200e97308 */ /* 0x000ea20000000800 */
[----:B-1----:R-:W-:-:S04]  /*165e0*/  FMNMX.FTZ R138, R0, R15, !PT ;  /* 0x0000000f008a7209 */ /* 0x002fc80007810000 */
[----:B------:R-:W-:Y:S02]  /*165f0*/  FSETP.NEU.FTZ.AND P0, PT, R138, -INF , PT ;  /* 0xff8000008a00780b */ /* 0x000fe40003f1d000 */
[----:B------:R-:W-:Y:S01]  /*16600*/  HMMA.16816.F32 R152, R4, R100, RZ ;  /* 0x000000640498723c */ /* 0x000fe200000018ff */
[----:B---3--:R-:W-:-:S07]  /*16610*/  FMNMX.FTZ R0, R3, R14, !PT ;  /* 0x0000000e03007209 */ /* 0x008fce0007810000 */
[----:B------:R-:W-:Y:S01]  /*16620*/  HMMA.16816.F32 R140, R4, R104, RZ ;  /* 0x00000068048c723c */ /* 0x000fe200000018ff */
[----:B--2---:R-:W-:Y:S01]  /*16630*/  F2FP.PACK_AB R11, R233, R231 ;  /* 0x000000e7e90b723e */ /* 0x004fe200000000ff */
[----:B------:R-:W-:-:S05]  /*16640*/  FMUL.FTZ R2, R138, c[0x0][0x2d0] ;  /* 0x0000b4008a027a20 */ /* 0x000fca0000410000 */
[----:B------:R-:W-:Y:S01]  /*16650*/  FSEL R2, R2, RZ, P0 ;  /* 0x000000ff02027208 */ /* 0x000fe20000000000 */
[----:B------:R-:W-:Y:S01]  /*16660*/  HMMA.16816.F32 R180, R8, R60, R44 ;  /* 0x0000003c08b4723c */ /* 0x000fe2000000182c */
[----:B------:R-:W1:Y:S03]  /*16670*/  LDSM.16.MT88.4 R44, [R227+0x2900] ;  /* 0x00290000e32c783b */ /* 0x000e660000004200 */
[----:B------:R-:W-:-:S04]  /*16680*/  FFMA.FTZ R3, R17, c[0x0][0x2d0], -R2 ;  /* 0x0000b40011037a23 */ /* 0x000fc80000010802 */
[C---:B------:R-:W-:Y:S01]  /*16690*/  HMMA.16816.F32 R124, R4.reuse, R86, RZ ;  /* 0x00000056047c723c */ /* 0x040fe200000018ff */
[----:B------:R2:W-:Y:S07]  /*166a0*/  MUFU.EX2 R205, R3 ;  /* 0x0000000300cd7308 */ /* 0x0005ee0000000800 */
[C---:B------:R-:W-:Y:S08]  /*166b0*/  HMMA.16816.F32 R120, R4.reuse, R90, RZ ;  /* 0x0000005a0478723c */ /* 0x040ff000000018ff */
[----:B------:R-:W-:Y:S01]  /*166c0*/  HMMA.16816.F32 R92, R4, R98, RZ ;  /* 0x00000062045c723c */ /* 0x000fe200000018ff */
[----:B--2---:R-:W-:-:S04]  /*166d0*/  FFMA.FTZ R3, R24, c[0x0][0x2d0], -R2 ;  /* 0x0000b40018037a23 */ /* 0x004fc80000010802 */
[----:B------:R2:W-:Y:S03]  /*166e0*/  MUFU.EX2 R204, R3 ;  /* 0x0000000300cc7308 */ /* 0x0005e60000000800 */
[C---:B------:R-:W-:Y:S08]  /*166f0*/  HMMA.16816.F32 R80, R4.reuse, R102, RZ ;  /* 0x000000660450723c */ /* 0x040ff000000018ff */
[----:B------:R-:W-:Y:S01]  /*16700*/  HMMA.16816.F32 R72, R4, R114, RZ ;  /* 0x000000720448723c */ /* 0x000fe200000018ff */
[----:B--2---:R-:W-:-:S07]  /*16710*/  FFMA.FTZ R3, R23, c[0x0][0x2d0], -R2 ;  /* 0x0000b40017037a23 */ /* 0x004fce0000010802 */
[C---:B------:R-:W-:Y:S01]  /*16720*/  HMMA.16816.F32 R40, R4.reuse, R118, RZ ;  /* 0x000000760428723c */ /* 0x040fe200000018ff */
[----:B------:R2:W-:Y:S07]  /*16730*/  MUFU.EX2 R15, R3 ;  /* 0x00000003000f7308 */ /* 0x0005ee0000000800 */
[C---:B------:R-:W-:Y:S08]  /*16740*/  HMMA.16816.F32 R36, R4.reuse, R106, RZ ;  /* 0x0000006a0424723c */ /* 0x040ff000000018ff */
[----:B------:R-:W-:Y:S01]  /*16750*/  HMMA.16816.F32 R32, R4, R110, RZ ;  /* 0x0000006e0420723c */ /* 0x000fe200000018ff */
[----:B------:R-:W3:Y:S01]  /*16760*/  SHFL.BFLY PT, R4, R0, 0x1, 0x1f ;  /* 0x0c201f0000047f89 */ /* 0x000ee200000e0000 */
[----:B--2---:R-:W-:-:S06]  /*16770*/  FFMA.FTZ R3, R25, c[0x0][0x2d0], -R2 ;  /* 0x0000b40019037a23 */ /* 0x004fcc0000010802 */
[C---:B------:R-:W-:Y:S08]  /*16780*/  HMMA.16816.F32 R144, R8.reuse, R64, R144 ;  /* 0x000000400890723c */ /* 0x040ff00000001890 */
[C---:B-1----:R-:W-:Y:S08]  /*16790*/  HMMA.16816.F32 R128, R8.reuse, R44, R128 ;  /* 0x0000002c0880723c */ /* 0x042ff00000001880 */
[----:B------:R-:W-:Y:S01]  /*167a0*/  HMMA.16816.F32 R184, R8, R68, R148 ;  /* 0x0000004408b8723c */ /* 0x000fe20000001894 */
[----:B---3--:R-:W-:Y:S01]  /*167b0*/  FMNMX.FTZ R137, R0, R4, !PT ;  /* 0x0000000400897209 */ /* 0x008fe20007810000 */
[----:B------:R-:W-:-:S03]  /*167c0*/  FFMA.FTZ R0, R28, c[0x0][0x2d0], -R2 ;  /* 0x0000b4001c007a23 */ /* 0x000fc60000010802 */
[----:B------:R-:W-:Y:S01]  /*167d0*/  FSETP.NEU.FTZ.AND P0, PT, R137, -INF , PT ;  /* 0xff8000008900780b */ /* 0x000fe20003f1d000 */
[----:B------:R1:W-:Y:S02]  /*167e0*/  MUFU.EX2 R4, R0 ;  /* 0x0000000000047308 */ /* 0x0003e40000000800 */
[----:B------:R-:W-:Y:S01]  /*167f0*/  HMMA.16816.F32 R196, R8, R56, R160 ;  /* 0x0000003808c4723c */ /* 0x000fe200000018a0 */
[----:B------:R-:W-:-:S06]  /*16800*/  IMAD.MOV.U32 R5, RZ, RZ, R144 ;  /* 0x000000ffff057224 */ /* 0x000fcc00078e0090 */
[----:B------:R-:W-:Y:S01]  /*16810*/  IMAD.MOV.U32 R160, RZ, RZ, R145 ;  /* 0x000000ffffa07224 */ /* 0x000fe200078e0091 */
[----:B------:R-:W-:Y:S01]  /*16820*/  MOV R24, R128 ;  /* 0x0000008000187202 */ /* 0x000fe20000000f00 */
[----:B------:R2:W3:Y:S01]  /*16830*/  MUFU.EX2 R145, R3 ;  /* 0x0000000300917308 */ /* 0x0004e20000000800 */
[C---:B------:R-:W-:Y:S01]  /*16840*/  HMMA.16816.F32 R148, R8.reuse, R48, R140 ;  /* 0x000000300894723c */ /* 0x040fe2000000188c */
[----:B------:R-:W-:Y:S01]  /*16850*/  IMAD.MOV.U32 R25, RZ, RZ, R131 ;  /* 0x000000ffff197224 */ /* 0x000fe200078e0083 */
[----:B------:R-:W-:Y:S01]  /*16860*/  MOV R28, R129 ;  /* 0x00000081001c7202 */ /* 0x000fe20000000f00 */
[----:B------:R-:W-:Y:S01]  /*16870*/  IMAD.MOV.U32 R131, RZ, RZ, R192 ;  /* 0x000000ffff837224 */ /* 0x000fe200078e00c0 */
[----:B------:R-:W-:Y:S01]  /*16880*/  MOV R161, R147 ;  /* 0x0000009300a17202 */ /* 0x000fe20000000f00 */
[----:B-1----:R-:W-:Y:S01]  /*16890*/  FMUL.FTZ R0, R137, c[0x0][0x2d0] ;  /* 0x0000b40089007a20 */ /* 0x002fe20000410000 */
[----:B------:R-:W-:Y:S01]  /*168a0*/  MOV R23, R184 ;  /* 0x000000b800177202 */ /* 0x000fe20000000f00 */
[----:B------:R-:W-:Y:S01]  /*168b0*/  IMAD.MOV.U32 R17, RZ, RZ, R185 ;  /* 0x000000ffff117224 */ /* 0x000fe200078e00b9 */
[----:B------:R-:W-:Y:S01]  /*168c0*/  MOV R6, R187 ;  /* 0x000000bb00067202 */ /* 0x000fe20000000f00 */
[----:B------:R-:W-:Y:S01]  /*168d0*/  IMAD.MOV.U32 R7, RZ, RZ, R186 ;  /* 0x000000ffff077224 */ /* 0x000fe200078e00ba */
[----:B------:R-:W-:Y:S01]  /*168e0*/  FSEL R0, R0, RZ, P0 ;  /* 0x000000ff00007208 */ /* 0x000fe20000000000 */
[----:B------:R-:W-:Y:S01]  /*168f0*/  HMMA.16816.F32 R184, R8, R78, R92 ;  /* 0x0000004e08b8723c */ /* 0x000fe2000000185c */
[----:B------:R-:W-:-:S02]  /*16900*/  IMAD.MOV.U32 R142, RZ, RZ, R193 ;  /* 0x000000ffff8e7224 */ /* 0x000fc400078e00c1 */
[----:B------:R-:W-:Y:S02]  /*16910*/  IMAD.MOV.U32 R162, RZ, RZ, R146 ;  /* 0x000000ffffa27224 */ /* 0x000fe400078e0092 */
[----:B--2---:R-:W-:Y:S02]  /*16920*/  FFMA.FTZ R3, R27, c[0x0][0x2d0], -R2 ;  /* 0x0000b4001b037a23 */ /* 0x004fe40000010802 */
[----:B------:R-:W-:Y:S01]  /*16930*/  IMAD.MOV.U32 R27, RZ, RZ, R130 ;  /* 0x000000ffff1b7224 */ /* 0x000fe200078e0082 */
[C---:B------:R-:W-:Y:S01]  /*16940*/  HMMA.16816.F32 R200, R8.reuse, R54, R80 ;  /* 0x0000003608c8723c */ /* 0x040fe20000001850 */
[----:B------:R1:W2:Y:S01]  /*16950*/  MUFU.EX2 R14, R3 ;  /* 0x00000003000e7308 */ /* 0x0002a20000000800 */
[----:B---3--:R-:W-:Y:S01]  /*16960*/  IMAD.MOV.U32 R130, RZ, RZ, R145 ;  /* 0x000000ffff827224 */ /* 0x008fe200078e0091 */
        /* <DEDUP_REMOVED lines=10> */
[----:B------:R-:W-:Y:S02]  /*16a10*/  IMAD.MOV.U32 R149, RZ, RZ, R208 ;  /* 0x000000ffff957224 */ /* 0x000fe400078e00d0 */
[----:B------:R-:W-:Y:S01]  /*16a20*/  IMAD.MOV.U32 R83, RZ, RZ, R4 ;  /* 0x000000ffff537224 */ /* 0x000fe200078e0004 */
[C---:B------:R-:W-:Y:S01]  /*16a30*/  HMMA.16816.F32 R248, R8.reuse, R52, R152 ;  /* 0x0000003408f8723c */ /* 0x040fe20000001898 */
[----:B-1----:R-:W-:Y:S01]  /*16a40*/  FFMA.FTZ R3, R30, c[0x0][0x2d0], -R2 ;  /* 0x0000b4001e037a23 */ /* 0x002fe20000010802 */
[----:B------:R-:W-:Y:S01]  /*16a50*/  MOV R30, R144 ;  /* 0x00000090001e7202 */ /* 0x000fe20000000f00 */
[----:B------:R-:W-:Y:S01]  /*16a60*/  IMAD.MOV.U32 R129, RZ, RZ, R141 ;  /* 0x000000ffff817224 */ /* 0x000fe200078e008d */
[----:B------:R-:W-:Y:S01]  /*16a70*/  MOV R141, R7 ;  /* 0x00000007008d7202 */ /* 0x000fe20000000f00 */
[----:B------:R1:W-:Y:S01]  /*16a80*/  MUFU.EX2 R236, R3 ;  /* 0x0000000300ec7308 */ /* 0x0003e20000000800 */
[----:B--2---:R-:W-:Y:S02]  /*16a90*/  F2FP.PACK_AB R4, R83, R14 ;  /* 0x0000000e5304723e */ /* 0x004fe400000000ff */
[C---:B------:R-:W-:Y:S07]  /*16aa0*/  HMMA.16816.F32 R152, R8.reuse, R62, R124 ;  /* 0x0000003e0898723c */ /* 0x040fee000000187c */
[----:B------:R-:W-:Y:S01]  /*16ab0*/  MOV R127, R140 ;  /* 0x0000008c007f7202 */ /* 0x000fe20000000f00 */
[----:B------:R-:W-:Y:S01]  /*16ac0*/  HMMA.16816.F32 R156, R8, R58, R120 ;  /* 0x0000003a089c723c */ /* 0x000fe20000001878 */
[----:B------:R-:W-:-:S02]  /*16ad0*/  IMAD.MOV.U32 R140, RZ, RZ, R17 ;  /* 0x000000ffff8c7224 */ /* 0x000fc400078e0011 */
[----:B-1----:R-:W-:-:S05]  /*16ae0*/  FFMA.FTZ R3, R31, c[0x0][0x2d0], -R2 ;  /* 0x0000b4001f037a23 */ /* 0x002fca0000010802 */
[C---:B------:R-:W-:Y:S01]  /*16af0*/  HMMA.16816.F32 R216, R8.reuse, R70, R72 ;  /* 0x0000004608d8723c */ /* 0x040fe20000001848 */
[----:B------:R1:W2:Y:S07]  /*16b00*/  MUFU.EX2 R128, R3 ;  /* 0x0000000300807308 */ /* 0x0002ae0000000800 */
[C---:B------:R-:W-:Y:S07]  /*16b10*/  HMMA.16816.F32 R212, R8.reuse, R66, R40 ;  /* 0x0000004208d4723c */ /* 0x040fee0000001828 */
[----:B------:R-:W-:Y:S01]  /*16b20*/  IMAD.MOV.U32 R40, RZ, RZ, R28 ;  /* 0x000000ffff287224 */ /* 0x000fe200078e001c */
[----:B------:R-:W-:Y:S01]  /*16b30*/  HMMA.16816.F32 R192, R8, R50, R36 ;  /* 0x0000003208c0723c */ /* 0x000fe20000001824 */
[----:B-1----:R-:W-:Y:S01]  /*16b40*/  FFMA.FTZ R3, R16, c[0x0][0x2d0], -R0 ;  /* 0x0000b40010037a23 */ /* 0x002fe20000010800 */
[----:B------:R-:W-:Y:S01]  /*16b50*/  MOV R42, R25 ;  /* 0x00000019002a7202 */ /* 0x000fe20000000f00 */
[----:B--2---:R-:W-:-:S02]  /*16b60*/  IMAD.MOV.U32 R94, RZ, RZ, R128 ;  /* 0x000000ffff5e7224 */ /* 0x004fc400078e0080 */
[----:B------:R1:W-:Y:S01]  /*16b70*/  MUFU.EX2 R92, R3 ;  /* 0x00000003005c7308 */ /* 0x0003e20000000800 */
[----:B------:R-:W-:Y:S02]  /*16b80*/  IMAD.MOV.U32 R128, RZ, RZ, R143 ;  /* 0x000000ffff807224 */ /* 0x000fe400078e008f */
[----:B------:R-:W-:Y:S01]  /*16b90*/  HMMA.16816.F32 R208, R8, R46, R32 ;  /* 0x0000002e08d0723c */ /* 0x000fe20000001820 */
[----:B------:R-:W-:Y:S02]  /*16ba0*/  IMAD.MOV.U32 R143, RZ, RZ, R23 ;  /* 0x000000ffff8f7224 */ /* 0x000fe400078e0017 */
[----:B------:R-:W-:Y:S02]  /*16bb0*/  IMAD.MOV.U32 R41, RZ, RZ, R27 ;  /* 0x000000ffff297224 */ /* 0x000fe400078e001b */
[----:B------:R-:W-:Y:S02]  /*16bc0*/  IMAD.MOV.U32 R43, RZ, RZ, R24 ;  /* 0x000000ffff2b7224 */ /* 0x000fe400078e0018 */
[----:B------:R-:W-:-:S02]  /*16bd0*/  F2FP.PACK_AB R8, R204, R205 ;  /* 0x000000cdcc08723e */ /* 0x000fc400000000ff */
[----:B------:R-:W-:Y:S01]  /*16be0*/  F2FP.PACK_AB R10, R130, R95 ;  /* 0x0000005f820a723e */ /* 0x000fe200000000ff */
        /* <DEDUP_REMOVED lines=10> */
[C---:B------:R-:W-:Y:S07]  /*16c90*/  HMMA.16816.F32 R20, R8.reuse, R84, RZ ;  /* 0x000000540814723c */ /* 0x040fee00000018ff */
[----:B------:R-:W-:Y:S01]  /*16ca0*/  MOV R85, R142 ;  /* 0x0000008e00557202 */ /* 0x000fe20000000f00 */
[----:B------:R-:W-:Y:S01]  /*16cb0*/  HMMA.16816.F32 R36, R8, R96, RZ ;  /* 0x000000600824723c */ /* 0x000fe200000018ff */
[----:B------:R-:W-:-:S02]  /*16cc0*/  IMAD.MOV.U32 R142, RZ, RZ, R143 ;  /* 0x000000ffff8e7224 */ /* 0x000fc400078e008f */
[----:B------:R-:W-:Y:S01]  /*16cd0*/  IMAD.MOV.U32 R143, RZ, RZ, R148 ;  /* 0x000000ffff8f7224 */ /* 0x000fe200078e0094 */
[----:B------:R-:W-:Y:S01]  /*16ce0*/  MOV R148, R149 ;  /* 0x0000009500947202 */ /* 0x000fe20000000f00 */
[----:B-1----:R-:W-:Y:S02]  /*16cf0*/  FFMA.FTZ R3, R18, c[0x0][0x2d0], -R0 ;  /* 0x0000b40012037a23 */ /* 0x002fe40000010800 */
[----:B------:R-:W-:Y:S01]  /*16d00*/  IMAD.MOV.U32 R149, RZ, RZ, R150 ;  /* 0x000000ffff957224 */ /* 0x000fe200078e0096 */
[----:B------:R-:W-:Y:S01]  /*16d10*/  HMMA.16816.F32 R16, R8, R88, RZ ;  /* 0x000000580810723c */ /* 0x000fe200000018ff */
[----:B------:R-:W1:Y:S01]  /*16d20*/  MUFU.EX2 R247, R3 ;  /* 0x0000000300f77308 */ /* 0x000e620000000800 */
[----:B------:R-:W-:Y:S01]  /*16d30*/  IMAD.MOV.U32 R84, RZ, RZ, R131 ;  /* 0x000000ffff547224 */ /* 0x000fe200078e0083 */
[----:B------:R-:W-:Y:S01]  /*16d40*/  MOV R96, R129 ;  /* 0x0000008100607202 */ /* 0x000fe20000000f00 */
[----:B------:R-:W-:Y:S01]  /*16d50*/  IMAD.MOV.U32 R150, RZ, RZ, R151 ;  /* 0x000000ffff967224 */ /* 0x000fe200078e0097 */
[----:B------:R-:W-:Y:S01]  /*16d60*/  MOV R151, R179 ;  /* 0x000000b300977202 */ /* 0x000fe20000000f00 */
[----:B------:R-:W-:-:S02]  /*16d70*/  IMAD.MOV.U32 R97, RZ, RZ, R128 ;  /* 0x000000ffff617224 */ /* 0x000fc400078e0080 */
[----:B------:R-:W-:Y:S01]  /*16d80*/  IMAD.MOV.U32 R88, RZ, RZ, R5 ;  /* 0x000000ffff587224 */ /* 0x000fe200078e0005 */
[----:B------:R-:W-:Y:S01]  /*16d90*/  HMMA.16816.F32 R32, R8, R100, RZ ;  /* 0x000000640820723c */ /* 0x000fe200000018ff */
[----:B------:R-:W-:-:S06]  /*16da0*/  IMAD.MOV.U32 R89, RZ, RZ, R160 ;  /* 0x000000ffff597224 */ /* 0x000fcc00078e00a0 */
[----:B------:R-:W-:Y:S01]  /*16db0*/  IMAD.MOV.U32 R100, RZ, RZ, R178 ;  /* 0x000000ffff647224 */ /* 0x000fe200078e00b2 */
[----:B-1----:R-:W-:Y:S01]  /*16dc0*/  F2FP.PACK_AB R5, R247, R82 ;  /* 0x00000052f705723e */ /* 0x002fe200000000ff */
[----:B------:R-:W-:Y:S02]  /*16dd0*/  FFMA.FTZ R3, R26, c[0x0][0x2d0], -R0 ;  /* 0x0000b4001a037a23 */ /* 0x000fe40000010800 */
[----:B------:R-:W-:Y:S01]  /*16de0*/  HMMA.16816.F32 R24, R8, R116, RZ ;  /* 0x000000740818723c */ /* 0x000fe200000018ff */
[----:B------:R-:W-:Y:S01]  /*16df0*/  IMAD.MOV.U32 R101, RZ, RZ, R130 ;  /* 0x000000ffff657224 */ /* 0x000fe200078e0082 */
[----:B------:R1:W-:Y:S02]  /*16e00*/  MUFU.EX2 R81, R3 ;  /* 0x0000000300517308 */ /* 0x0003e40000000800 */
[----:B-1----:R-:W-:-:S06]  /*16e10*/  FFMA.FTZ R3, R29, c[0x0][0x2d0], -R0 ;  /* 0x0000b4001d037a23 */ /* 0x002fcc0000010800 */
[----:B------:R1:W2:Y:S02]  /*16e20*/  MUFU.EX2 R252, R3 ;  /* 0x0000000300fc7308 */ /* 0x0002a40000000800 */
[----:B-1----:R-:W-:Y:S01]  /*16e30*/  IMAD.MOV.U32 R3, RZ, RZ, R6 ;  /* 0x000000ffff037224 */ /* 0x002fe200078e0006 */
[----:B------:R-:W-:Y:S02]  /*16e40*/  F2FP.PACK_AB R6, R94, R236 ;  /* 0x000000ec5e06723e */ /* 0x000fe400000000ff */
[----:B--2---:R-:W-:-:S07]  /*16e50*/  F2FP.PACK_AB R7, R252, R81 ;  /* 0x00000051fc07723e */ /* 0x004fce00000000ff */
[----:B------:R-:W-:Y:S07]  /*16e60*/  HMMA.16816.F32 R144, R4, R60, R20 ;  /* 0x0000003c0490723c */ /* 0x000fee0000001814 */
[----:B------:R-:W-:Y:S01]  /*16e70*/  MOV R60, R162 ;  /* 0x000000a2003c7202 */ /* 0x000fe20000000f00 */
[----:B------:R-:W-:Y:S01]  /*16e80*/  IMAD.MOV.U32 R61, RZ, RZ, R161 ;  /* 0x000000ffff3d7224 */ /* 0x000fe200078e00a1 */
[----:B------:R-:W-:Y:S07]  /*16e90*/  HMMA.16816.F32 R20, R8, R104, RZ ;  /* 0x000000680814723c */ /* 0x000fee00000018ff */
[----:B------:R-:W-:Y:S01]  /*16ea0*/  MOV R104, R40 ;  /* 0x0000002800687202 */ /* 0x000fe20000000f00 */
[----:B------:R-:W-:Y:S01]  /*16eb0*/  HMMA.16816.F32 R160, R4, R56, R16 ;  /* 0x0000003804a0723c */ /* 0x000fe20000001810 */
[----:B------:R-:W-:-:S06]  /*16ec0*/  MOV R105, R43 ;  /* 0x0000002b00697202 */ /* 0x000fcc0000000f00 */
[----:B------:R-:W-:Y:S01]  /*16ed0*/  IMAD.MOV.U32 R57, RZ, RZ, R30 ;  /* 0x000000ffff397224 */ /* 0x000fe200078e001e */
[----:B------:R-:W-:Y:S01]  /*16ee0*/  HMMA.16816.F32 R16, R8, R108, RZ ;  /* 0x0000006c0810723c */ /* 0x000fe200000018ff */
[----:B------:R-:W-:-:S06]  /*16ef0*/  MOV R56, R127 ;  /* 0x0000007f00387202 */ /* 0x000fcc0000000f00 */
[----:B------:R-:W-:Y:S01]  /*16f00*/  IMAD.MOV.U32 R108, RZ, RZ, R176 ;  /* 0x000000ffff6c7224 */ /* 0x000fe200078e00b0 */
[----:B------:R-:W-:Y:S01]  /*16f10*/  HMMA.16816.F32 R28, R8, R112, RZ ;  /* 0x00000070081c723c */ /* 0x000fe200000018ff */
[----:B------:R-:W-:Y:S02]  /*16f20*/  IMAD.MOV.U32 R109, RZ, RZ, R85 ;  /* 0x000000ffff6d7224 */ /* 0x000fe400078e0055 */
[----:B------:R-:W-:-:S04]  /*16f30*/  IMAD.MOV.U32 R85, RZ, RZ, R42 ;  /* 0x000000ffff557224 */ /* 0x000fc800078e002a */
[----:B------:R-:W-:Y:S01]  /*16f40*/  MOV R113, R177 ;  /* 0x000000b100717202 */ /* 0x000fe20000000f00 */
[----:B------:R-:W-:Y:S01]  /*16f50*/  IMAD.MOV.U32 R112, RZ, RZ, R84 ;  /* 0x000000ffff707224 */ /* 0x000fe200078e0054 */
[----:B------:R-:W-:Y:S01]  /*16f60*/  HMMA.16816.F32 R176, R4, R76, R36 ;  /* 0x0000004c04b0723c */ /* 0x000fe20000001824 */
[----:B------:R-:W-:-:S06]  /*16f70*/  IMAD.MOV.U32 R84, RZ, RZ, R41 ;  /* 0x000000ffff547224 */ /* 0x000fcc00078e0029 */
[----:B------:R-:W-:Y:S01]  /*16f80*/  IMAD.MOV.U32 R39, RZ, RZ, R242 ;  /* 0x000000ffff277224 */ /* 0x000fe200078e00f2 */
[----:B------:R-:W-:Y:S01]  /*16f90*/  HMMA.16816.F32 R16, R4, R44, R16 ;  /* 0x0000002c0410723c */ /* 0x000fe20000001810 */
[----:B------:R-:W-:-:S07]  /*16fa0*/  MOV R77, R143 ;  /* 0x0000008f004d7202 */ /* 0x000fce0000000f00 */
[----:B------:R-:W-:Y:S08]  /*16fb0*/  HMMA.16816.F32 R120, R4, R48, R20 ;  /* 0x000000300478723c */ /* 0x000ff00000001814 */
[C---:B------:R-:W-:Y:S07]  /*16fc0*/  HMMA.16816.F32 R40, R8.reuse, R86, RZ ;  /* 0x000000560828723c */ /* 0x040fee00000018ff */
[----:B------:R-:W-:Y:S01]  /*16fd0*/  IMAD.MOV.U32 R87, RZ, RZ, R39 ;  /* 0x000000ffff577224 */ /* 0x000fe200078e0027 */
[----:B------:R-:W-:Y:S01]  /*16fe0*/  HMMA.16816.F32 R20, R8, R118, RZ ;  /* 0x000000760814723c */ /* 0x000fe200000018ff */
[----:B------:R-:W-:Y:S01]  /*16ff0*/  MOV R242, R18 ;  /* 0x0000001200f27202 */ /* 0x000fe20000000f00 */
[----:B------:R-:W-:Y:S01]  /*17000*/  IMAD.MOV.U32 R76, RZ, RZ, R19 ;  /* 0x000000ffff4c7224 */ /* 0x000fe200078e0013 */
[----:B------:R-:W-:Y:S01]  /*17010*/  MOV R117, R17 ;  /* 0x0000001100757202 */ /* 0x000fe20000000f00 */
[----:B------:R-:W-:-:S02]  /*17020*/  IMAD.MOV.U32 R116, RZ, RZ, R16 ;  /* 0x000000ffff747224 */ /* 0x000fc400078e0010 */
[----:B------:R-:W-:Y:S02]  /*17030*/  IMAD.MOV.U32 R86, RZ, RZ, R108 ;  /* 0x000000ffff567224 */ /* 0x000fe400078e006c */
[C---:B------:R-:W-:Y:S01]  /*17040*/  HMMA.16816.F32 R36, R8.reuse, R90, RZ ;  /* 0x0000005a0824723c */ /* 0x040fe200000018ff */
[----:B------:R-:W-:Y:S02]  /*17050*/  IMAD.MOV.U32 R118, RZ, RZ, R3 ;  /* 0x000000ffff767224 */ /* 0x000fe400078e0003 */
[----:B------:R-:W-:Y:S02]  /*17060*/  FFMA.FTZ R3, R167, c[0x0][0x2d0], -R2 ;  /* 0x0000b400a7037a23 */ /* 0x000fe40000010802 */
[----:B------:R-:W-:Y:S02]  /*17070*/  IMAD.MOV.U32 R119, RZ, RZ, R56 ;  /* 0x000000ffff777224 */ /* 0x000fe400078e0038 */
        /* <DEDUP_REMOVED lines=8> */
[C---:B------:R-:W-:Y:S01]  /*17100*/  HMMA.16816.F32 R72, R4.reuse, R52, R32 ;  /* 0x000000340448723c */ /* 0x040fe20000001820 */
[----:B------:R1:W-:Y:S07]  /*17110*/  MUFU.EX2 R140, R3 ;  /* 0x00000003008c7308 */ /* 0x0003ee0000000800 */
[C---:B------:R-:W-:Y:S08]  /*17120*/  HMMA.16816.F32 R128, R4.reuse, R68, R28 ;  /* 0x000000440480723c */ /* 0x040ff0000000181c */
[----:B------:R-:W-:Y:S01]  /*17130*/  HMMA.16816.F32 R124, R4, R64, R24 ;  /* 0x00000040047c723c */ /* 0x000fe20000001818 */
[----:B-1----:R-:W-:-:S04]  /*17140*/  FFMA.FTZ R3, R166, c[0x0][0x2d0], -R2 ;  /* 0x0000b400a6037a23 */ /* 0x002fc80000010802 */
[----:B------:R1:W2:Y:S03]  /*17150*/  MUFU.EX2 R141, R3 ;  /* 0x00000003008d7308 */ /* 0x0002a60000000800 */
[C---:B------:R-:W-:Y:S07]  /*17160*/  HMMA.16816.F32 R32, R8.reuse, R98, RZ ;  /* 0x000000620820723c */ /* 0x040fee00000018ff */
[----:B------:R-:W-:Y:S01]  /*17170*/  MOV R99, R109 ;  /* 0x0000006d00637202 */ /* 0x000fe20000000f00 */
[----:B------:R-:W-:Y:S01]  /*17180*/  HMMA.16816.F32 R28, R8, R102, RZ ;  /* 0x00000066081c723c */ /* 0x000fe200000018ff */
[----:B------:R-:W-:Y:S01]  /*17190*/  IMAD.MOV.U32 R109, RZ, RZ, R104 ;  /* 0x000000ffff6d7224 */ /* 0x000fe200078e0068 */
[----:B------:R-:W-:Y:S01]  /*171a0*/  MOV R98, R112 ;  /* 0x0000007000627202 */ /* 0x000fe20000000f00 */
[----:B------:R-:W-:-:S02]  /*171b0*/  IMAD.MOV.U32 R104, RZ, RZ, R57 ;  /* 0x000000ffff687224 */ /* 0x000fc400078e0039 */
[----:B-1----:R-:W-:Y:S02]  /*171c0*/  FFMA.FTZ R3, R165, c[0x0][0x2d0], -R2 ;  /* 0x0000b400a5037a23 */ /* 0x002fe40000010802 */
[----:B------:R-:W-:Y:S01]  /*171d0*/  IMAD.MOV.U32 R103, RZ, RZ, R113 ;  /* 0x000000ffff677224 */ /* 0x000fe200078e0071 */
[C---:B------:R-:W-:Y:S01]  /*171e0*/  HMMA.16816.F32 R24, R8.reuse, R114, RZ ;  /* 0x000000720818723c */ /* 0x040fe200000018ff */
[----:B------:R-:W-:Y:S01]  /*171f0*/  MOV R102, R97 ;  /* 0x0000006100667202 */ /* 0x000fe20000000f00 */
[----:B------:R-:W-:Y:S02]  /*17200*/  IMAD.MOV.U32 R112, RZ, RZ, R82 ;  /* 0x000000ffff707224 */ /* 0x000fe400078e0052 */
[----:B------:R-:W-:Y:S02]  /*17210*/  IMAD.MOV.U32 R113, RZ, RZ, R148 ;  /* 0x000000ffff717224 */ /* 0x000fe400078e0094 */
[----:B------:R-:W-:Y:S02]  /*17220*/  IMAD.MOV.U32 R97, RZ, RZ, R150 ;  /* 0x000000ffff617224 */ /* 0x000fe400078e0096 */
[----:B------:R-:W-:Y:S01]  /*17230*/  HMMA.16816.F32 R8, R8, R110, RZ ;  /* 0x0000006e0808723c */ /* 0x000fe200000018ff */
[----:B------:R-:W-:-:S06]  /*17240*/  IMAD.MOV.U32 R82, RZ, RZ, R151 ;  /* 0x000000ffff527224 */ /* 0x000fcc00078e0097 */
[----:B------:R-:W-:Y:S01]  /*17250*/  IMAD.MOV.U32 R111, RZ, RZ, R142 ;  /* 0x000000ffff6f7224 */ /* 0x000fe200078e008e */
[C---:B------:R-:W-:Y:S01]  /*17260*/  HMMA.16816.F32 R36, R4.reuse, R58, R36 ;  /* 0x0000003a0424723c */ /* 0x040fe20000001824 */
[----:B------:R1:W-:Y:S07]  /*17270*/  MUFU.EX2 R142, R3 ;  /* 0x00000003008e7308 */ /* 0x0003ee0000000800 */
[C---:B------:R-:W-:Y:S08]  /*17280*/  HMMA.16816.F32 R40, R4.reuse, R62, R40 ;  /* 0x0000003e0428723c */ /* 0x040ff00000001828 */
[----:B------:R-:W-:Y:S01]  /*17290*/  HMMA.16816.F32 R28, R4, R54, R28 ;  /* 0x00000036041c723c */ /* 0x000fe2000000181c */
[----:B-1----:R-:W-:-:S04]  /*172a0*/  FFMA.FTZ R3, R164, c[0x0][0x2d0], -R2 ;  /* 0x0000b400a4037a23 */ /* 0x002fc80000010802 */
[----:B------:R1:W3:Y:S03]  /*172b0*/  MUFU.EX2 R143, R3 ;  /* 0x00000003008f7308 */ /* 0x0002e60000000800 */
[C---:B------:R-:W-:Y:S01]  /*172c0*/  HMMA.16816.F32 R48, R4.reuse, R50, R16 ;  /* 0x000000320430723c */ /* 0x040fe20000001810 */
[----:B------:R-:W4:Y:S07]  /*172d0*/  LDSM.16.MT88.4 R16, [R225+0x1100] ;  /* 0x00110000e110783b */ /* 0x000f2e0000004200 */
[----:B------:R-:W-:Y:S01]  /*172e0*/  HMMA.16816.F32 R32, R4, R78, R32 ;  /* 0x0000004e0420723c */ /* 0x000fe20000001820 */
[----:B-1----:R-:W-:-:S07]  /*172f0*/  FFMA.FTZ R3, R139, c[0x0][0x2d0], -R0 ;  /* 0x0000b4008b037a23 */ /* 0x002fce0000010800 */
[C---:B------:R-:W-:Y:S01]  /*17300*/  HMMA.16816.F32 R68, R4.reuse, R70, R24 ;  /* 0x000000460444723c */ /* 0x040fe20000001818 */
[----:B------:R1:W-:Y:S01]  /*17310*/  MUFU.EX2 R59, R3 ;  /* 0x00000003003b7308 */ /* 0x0003e20000000800 */
[----:B------:R-:W4:Y:S06]  /*17320*/  LDSM.16.MT88.4 R24, [R226+0x1100] ;  /* 0x00110000e218783b */ /* 0x000f2c0000004200 */
[C---:B------:R-:W-:Y:S01]  /*17330*/  HMMA.16816.F32 R64, R4.reuse, R66, R20 ;  /* 0x000000420440723c */ /* 0x040fe20000001814 */
[----:B------:R-:W4:Y:S07]  /*17340*/  LDSM.16.MT88.4 R20, [R228+0x1100] ;  /* 0x00110000e414783b */ /* 0x000f2e0000004200 */
[----:B------:R-:W-:Y:S01]  /*17350*/  HMMA.16816.F32 R44, R4, R46, R8 ;  /* 0x0000002e042c723c */ /* 0x000fe20000001808 */
[----:B-1----:R-:W-:-:S04]  /*17360*/  FFMA.FTZ R3, R135, c[0x0][0x2d0], -R0 ;  /* 0x0000b40087037a23 */ /* 0x002fc80000010800 */
[----:B------:R1:W1:Y:S02]  /*17370*/  MUFU.EX2 R60, R3 ;  /* 0x00000003003c7308 */ /* 0x0002640000000800 */
[----:B------:R-:W-:Y:S01]  /*17380*/  FFMA.FTZ R4, R173, c[0x0][0x2d0], -R13 ;  /* 0x0000b400ad047a23 */ /* 0x000fe2000001080d */
[----:B--2---:R-:W-:Y:S01]  /*17390*/  F2FP.PACK_AB R8, R141, R140 ;  /* 0x0000008c8d08723e */ /* 0x004fe200000000ff */
[----:B------:R-:W-:Y:S01]  /*173a0*/  IMAD.MOV.U32 R173, RZ, RZ, R106 ;  /* 0x000000ffffad7224 */ /* 0x000fe200078e006a */
[----:B---3--:R-:W-:Y:S01]  /*173b0*/  F2FP.PACK_AB R10, R143, R142 ;  /* 0x0000008e8f0a723e */ /* 0x008fe200000000ff */
[----:B------:R-:W-:Y:S01]  /*173c0*/  IMAD.MOV.U32 R106, RZ, RZ, R119 ;  /* 0x000000ffff6a7224 */ /* 0x000fe200078e0077 */
[----:B------:R-:W-:Y:S01]  /*173d0*/  MOV R119, R86 ;  /* 0x0000005600777202 */ /* 0x000fe20000000f00 */
[----:B------:R-:W-:Y:S01]  /*173e0*/  MUFU.EX2 R58, R4 ;  /* 0x00000004003a7308 */ /* 0x000fe20000000800 */
[----:B-1----:R-:W-:Y:S01]  /*173f0*/  FFMA.FTZ R3, R133, c[0x0][0x2d0], -R0 ;  /* 0x0000b40085037a23 */ /* 0x002fe20000010800 */
[----:B------:R-:W-:-:S06]  /*17400*/  F2FP.PACK_AB R9, R60, R59 ;  /* 0x0000003b3c09723e */ /* 0x000fcc00000000ff */
[----:B------:R1:W-:Y:S02]  /*17410*/  MUFU.EX2 R62, R3 ;  /* 0x00000003003e7308 */ /* 0x0003e40000000800 */
[----:B-1----:R-:W-:-:S06]  /*17420*/  FFMA.FTZ R3, R132, c[0x0][0x2d0], -R0 ;  /* 0x0000b40084037a23 */ /* 0x002fcc0000010800 */
[----:B------:R1:W2:Y:S02]  /*17430*/  MUFU.EX2 R63, R3 ;  /* 0x00000003003f7308 */ /* 0x0002a40000000800 */
[----:B-1----:R-:W-:Y:S01]  /*17440*/  FFMA.FTZ R3, R172, c[0x0][0x2d0], -R13 ;  /* 0x0000b400ac037a23 */ /* 0x002fe2000001080d */
[----:B--2---:R-:W-:Y:S01]  /*17450*/  F2FP.PACK_AB R11, R63, R62 ;  /* 0x0000003e3f0b723e */ /* 0x004fe200000000ff */
[----:B------:R-:W-:-:S04]  /*17460*/  IMAD.MOV.U32 R172, RZ, RZ, R111 ;  /* 0x000000ffffac7224 */ /* 0x000fc800078e006f */
[----:B------:R1:W-:Y:S02]  /*17470*/  MUFU.EX2 R54, R3 ;  /* 0x0000000300367308 */ /* 0x0003e40000000800 */
[C---:B----4-:R-:W-:Y:S08]  /*17480*/  HMMA.16816.F32 R144, R8.reuse, R16, R144 ;  /* 0x000000100890723c */ /* 0x050ff00000001890 */
[----:B------:R-:W-:Y:S01]  /*17490*/  HMMA.16816.F32 R40, R8, R18, R40 ;  /* 0x000000120828723c */ /* 0x000fe20000001828 */
[----:B-1----:R-:W-:Y:S01]  /*174a0*/  FFMA.FTZ R3, R174, c[0x0][0x2d0], -R13 ;  /* 0x0000b400ae037a23 */ /* 0x002fe2000001080d */
[----:B------:R-:W-:-:S02]  /*174b0*/  MOV R174, R107 ;  /* 0x0000006b00ae7202 */ /* 0x000fc40000000f00 */
[----:B------:R-:W-:Y:S01]  /*174c0*/  MOV R107, R102 ;  /* 0x00000066006b7202 */ /* 0x000fe20000000f00 */
[----:B------:R1:W2:Y:S03]  /*174d0*/  MUFU.EX2 R56, R3 ;  /* 0x0000000300387308 */ /* 0x0002a60000000800 */
[----:B------:R-:W-:Y:S01]  /*174e0*/  HMMA.16816.F32 R160, R8, R24, R160 ;  /* 0x0000001808a0723c */ /* 0x000fe200000018a0 */
[----:B------:R-:W-:Y:S01]  /*174f0*/  MOV R86, R76 ;  /* 0x0000004c00567202 */ /* 0x000fe20000000f00 */
[----:B------:R-:W-:-:S06]  /*17500*/  IMAD.MOV.U32 R102, RZ, RZ, R98 ;  /* 0x000000ffff667224 */ /* 0x000fcc00078e0062 */
[----:B------:R-:W-:Y:S01]  /*17510*/  HMMA.16816.F32 R36, R8, R26, R36 ;  /* 0x0000001a0824723c */ /* 0x000fe20000001824 */
[----:B-1----:R-:W-:Y:S01]  /*17520*/  FFMA.FTZ R3, R175, c[0x0][0x2d0], -R13 ;  /* 0x0000b400af037a23 */ /* 0x002fe2000001080d */
[----:B--2---:R-:W-:-:S06]  /*17530*/  F2FP.PACK_AB R4, R56, R54 ;  /* 0x000000363804723e */ /* 0x004fcc00000000ff */
[----:B------:R-:W-:Y:S01]  /*17540*/  HMMA.16816.F32 R176, R8, R20, R176 ;  /* 0x0000001408b0723c */ /* 0x000fe200000018b0 */
[----:B------:R-:W-:Y:S01]  /*17550*/  IMAD.MOV.U32 R175, RZ, RZ, R118 ;  /* 0x000000ffffaf7224 */ /* 0x000fe200078e0076 */
[----:B------:R1:W2:Y:S01]  /*17560*/  MUFU.EX2 R61, R3 ;  /* 0x00000003003d7308 */ /* 0x0002a20000000800 */
[----:B------:R-:W-:-:S05]  /*17570*/  IMAD.MOV.U32 R118, RZ, RZ, R99 ;  /* 0x000000ffff767224 */ /* 0x000fca00078e0063 */
[----:B------:R-:W-:Y:S01]  /*17580*/  HMMA.16816.F32 R32, R8, R22, R32 ;  /* 0x000000160820723c */ /* 0x000fe20000001820 */
[----:B------:R-:W-:Y:S02]  /*17590*/  IMAD.MOV.U32 R76, RZ, RZ, R240 ;  /* 0x000000ffff4c7224 */ /* 0x000fe400078e00f0 */
[----:B------:R-:W-:Y:S02]  /*175a0*/  IMAD.MOV.U32 R98, RZ, RZ, R87 ;  /* 0x000000ffff627224 */ /* 0x000fe400078e0057 */
[----:B-1----:R-:W-:Y:S01]  /*175b0*/  FFMA.FTZ R3, R171, c[0x0][0x2d0], -R12 ;  /* 0x0000b400ab037a23 */ /* 0x002fe2000001080c */
[----:B--2---:R-:W-:Y:S01]  /*175c0*/  F2FP.PACK_AB R6, R61, R58 ;  /* 0x0000003a3d06723e */ /* 0x004fe200000000ff */
[----:B------:R-:W-:Y:S02]  /*175d0*/  IMAD.MOV.U32 R110, RZ, RZ, R77 ;  /* 0x000000ffff6e7224 */ /* 0x000fe400078e004d */
[----:B------:R1:W-:Y:S01]  /*175e0*/  MUFU.EX2 R52, R3 ;  /* 0x0000000300347308 */ /* 0x0003e20000000800 */
[----:B------:R-:W-:-:S02]  /*175f0*/  IMAD.MOV.U32 R99, RZ, RZ, R242 ;  /* 0x000000ffff637224 */ /* 0x000fc400078e00f2 */
[----:B------:R-:W-:Y:S01]  /*17600*/  IMAD.MOV.U32 R87, RZ, RZ, R241 ;  /* 0x000000ffff577224 */ /* 0x000fe200078e00f1 */
[----:B------:R-:W-:Y:S01]  /*17610*/  MOV R79, R76 ;  /* 0x0000004c004f7202 */ /* 0x000fe20000000f00 */
[----:B-1----:R-:W-:Y:S01]  /*17620*/  FFMA.FTZ R3, R170, c[0x0][0x2d0], -R12 ;  /* 0x0000b400aa037a23 */ /* 0x002fe2000001080c */
[----:B------:R-:W-:Y:S01]  /*17630*/  MOV R77, R237 ;  /* 0x000000ed004d7202 */ /* 0x000fe20000000f00 */
[----:B------:R-:W-:Y:S01]  /*17640*/  IMAD.MOV.U32 R135, RZ, RZ, R119 ;  /* 0x000000ffff877224 */ /* 0x000fe200078e0077 */
[----:B------:R-:W-:Y:S01]  /*17650*/  UIMAD.WIDE.U32 UR8, UR18, UR4, URZ ;  /* 0x00000004120872a5 */ /* 0x000fe2000f8e003f */
[----:B------:R1:W2:Y:S01]  /*17660*/  MUFU.EX2 R53, R3 ;  /* 0x0000000300357308 */ /* 0x0002a20000000800 */
[----:B------:R-:W-:Y:S01]  /*17670*/  IMAD.MOV.U32 R139, RZ, RZ, R98 ;  /* 0x000000ffff8b7224 */ /* 0x000fe200078e0062 */
[----:B------:R3:W5:Y:S01]  /*17680*/  LDL.LU R242, [R1+0x98] ;  /* 0x0000980001f27983 */ /* 0x0007620000300800 */
[----:B-1----:R-:W-:Y:S01]  /*17690*/  FFMA.FTZ R3, R169, c[0x0][0x2d0], -R12 ;  /* 0x0000b400a9037a23 */ /* 0x002fe2000001080c */
[----:B--2---:R-:W-:Y:S01]  /*176a0*/  F2FP.PACK_AB R5, R53, R52 ;  /* 0x000000343505723e */ /* 0x004fe200000000ff */
[----:B------:R-:W-:-:S02]  /*176b0*/  IMAD.MOV.U32 R78, RZ, RZ, R87 ;  /* 0x000000ffff4e7224 */ /* 0x000fc400078e0057 */
[----:B------:R-:W-:Y:S01]  /*176c0*/  IMAD.MOV.U32 R76, RZ, RZ, R238 ;  /* 0x000000ffff4c7224 */ /* 0x000fe200078e00ee */
[----:B------:R1:W-:Y:S01]  /*176d0*/  MUFU.EX2 R55, R3 ;  /* 0x0000000300377308 */ /* 0x0003e20000000800 */
[----:B------:R-:W-:Y:S01]  /*176e0*/  IMAD.MOV.U32 R119, RZ, RZ, R86 ;  /* 0x000000ffff777224 */ /* 0x000fe200078e0056 */
[----:B------:R-:W-:Y:S01]  /*176f0*/  MOV R98, R113 ;  /* 0x0000007100627202 */ /* 0x000fe20000000f00 */
[----:B------:R-:W-:Y:S01]  /*17700*/  IMAD.MOV.U32 R111, RZ, RZ, R112 ;  /* 0x000000ffff6f7224 */ /* 0x000fe200078e0070 */
[----:B------:R-:W-:Y:S01]  /*17710*/  @UP2 USHF.R.U32.HI UR18, URZ, UR5, UR9 ;  /* 0x000000053f122299 */ /* 0x000fe20008011609 */
[----:B------:R3:W5:Y:S01]  /*17720*/  LDL.LU R241, [R1+0x94] ;  /* 0x0000940001f17983 */ /* 0x0007620000300800 */
[----:B-1----:R-:W-:Y:S01]  /*17730*/  FFMA.FTZ R3, R168, c[0x0][0x2d0], -R12 ;  /* 0x0000b400a8037a23 */ /* 0x002fe2000001080c */
[----:B------:R-:W-:Y:S01]  /*17740*/  MOV R87, R82 ;  /* 0x0000005200577202 */ /* 0x000fe20000000f00 */
[----:B------:R-:W-:Y:S01]  /*17750*/  IMAD.MOV.U32 R86, RZ, RZ, R97 ;  /* 0x000000ffff567224 */ /* 0x000fe200078e0061 */
[----:B------:R-:W-:Y:S01]  /*17760*/  MOV R113, R234 ;  /* 0x000000ea00717202 */ /* 0x000fe20000000f00 */
[----:B------:R-:W1:Y:S01]  /*17770*/  MUFU.EX2 R57, R3 ;  /* 0x0000000300397308 */ /* 0x000e620000000800 */
[----:B------:R-:W-:Y:S01]  /*17780*/  IMAD.MOV.U32 R112, RZ, RZ, R233 ;  /* 0x000000ffff707224 */ /* 0x000fe200078e00e9 */
[----:B------:R-:W-:Y:S01]  /*17790*/  UIADD3 UR18, UR18, UR13, -UR24 ;  /* 0x0000000d12127290 */ /* 0x000fe2000fffe818 */
[----:B------:R3:W5:Y:S01]  /*177a0*/  LDL.LU R240, [R1+0x90] ;  /* 0x0000900001f07983 */ /* 0x0007620000300800 */
[----:B-1----:R-:W-:-:S07]  /*177b0*/  F2FP.PACK_AB R7, R57, R55 ;  /* 0x000000373907723e */ /* 0x002fce00000000ff */
[C---:B------:R-:W-:Y:S08]  /*177c0*/  HMMA.16816.F32 R148, R4.reuse, R16, R180 ;  /* 0x000000100494723c */ /* 0x040ff000000018b4 */
        /* <DEDUP_REMOVED lines=8> */
[-C--:B-1----:R-:W-:Y:S08]  /*17850*/  HMMA.16816.F32 R196, R4, R16.reuse, R248 ;  /* 0x0000001004c4723c */ /* 0x082ff000000018f8 */
[----:B------:R-:W-:Y:S08]  /*17860*/  HMMA.16816.F32 R72, R8, R16, R72 ;  /* 0x000000100848723c */ /* 0x000ff00000001848 */
[-C--:B------:R-:W-:Y:S08]  /*17870*/  HMMA.16816.F32 R200, R4, R18.reuse, R200 ;  /* 0x0000001204c8723c */ /* 0x080ff000000018c8 */
[----:B------:R-:W-:Y:S01]  /*17880*/  HMMA.16816.F32 R248, R8, R18, R28 ;  /* 0x0000001208f8723c */ /* 0x000fe2000000181c */
[----:B------:R-:W1:Y:S04]  /*17890*/  LDSM.16.MT88.4 R16, [R228+0x3100] ;  /* 0x00310000e410783b */ /* 0x000e680000004200 */
[----:B------:R-:W4:Y:S03]  /*178a0*/  LDSM.16.MT88.4 R28, [R227+0x3100] ;  /* 0x00310000e31c783b */ /* 0x000f260000004200 */
[----:B------:R-:W-:Y:S01]  /*178b0*/  MOV R133, R72 ;  /* 0x0000004800857202 */ /* 0x000fe20000000f00 */
[----:B------:R-:W-:Y:S01]  /*178c0*/  IMAD.MOV.U32 R132, RZ, RZ, R73 ;  /* 0x000000ffff847224 */ /* 0x000fe200078e0049 */
[----:B------:R-:W-:Y:S01]  /*178d0*/  MOV R114, R75 ;  /* 0x0000004b00727202 */ /* 0x000fe20000000f00 */
[----:B------:R-:W-:-:S02]  /*178e0*/  IMAD.MOV.U32 R115, RZ, RZ, R74 ;  /* 0x000000ffff737224 */ /* 0x000fc400078e004a */
[----:B--2---:R-:W-:Y:S01]  /*178f0*/  HMMA.16816.F32 R72, R4, R24, R172 ;  /* 0x000000180448723c */ /* 0x004fe200000018ac */
[----:B------:R-:W-:-:S06]  /*17900*/  IMAD.MOV.U32 R221, RZ, RZ, R78 ;  /* 0x000000ffffdd7224 */ /* 0x000fcc00078e004e */
[----:B------:R-:W-:Y:S01]  /*17910*/  MOV R172, R118 ;  /* 0x0000007600ac7202 */ /* 0x000fe20000000f00 */
[----:B------:R-:W-:Y:S01]  /*17920*/  IMAD.MOV.U32 R174, RZ, RZ, R76 ;  /* 0x000000ffffae7224 */ /* 0x000fe200078e004c */
[----:B------:R-:W-:-:S03]  /*17930*/  MOV R222, R79 ;  /* 0x0000004f00de7202 */ /* 0x000fc60000000f00 */
[----:B------:R-:W-:Y:S01]  /*17940*/  IMAD.MOV.U32 R220, RZ, RZ, R172 ;  /* 0x000000ffffdc7224 */ /* 0x000fe200078e00ac */
[----:B------:R-:W-:Y:S01]  /*17950*/  MOV R118, R99 ;  /* 0x0000006300767202 */ /* 0x000fe20000000f00 */
[----:B------:R-:W-:Y:S02]  /*17960*/  IMAD.MOV.U32 R172, RZ, RZ, R77 ;  /* 0x000000ffffac7224 */ /* 0x000fe400078e004d */
[----:B------:R-:W-:Y:S01]  /*17970*/  HMMA.16816.F32 R76, R4, R26, R216 ;  /* 0x0000001a044c723c */ /* 0x000fe200000018d8 */
[----:B------:R-:W-:Y:S01]  /*17980*/  IMAD.MOV.U32 R99, RZ, RZ, R96 ;  /* 0x000000ffff637224 */ /* 0x000fe200078e0060 */
[----:B------:R-:W-:-:S05]  /*17990*/  MOV R159, R135 ;  /* 0x00000087009f7202 */ /* 0x000fca0000000f00 */
        /* <DEDUP_REMOVED lines=8> */
[----:B------:R-:W-:Y:S01]  /*17a20*/  IMAD.MOV.U32 R223, RZ, RZ, R110 ;  /* 0x000000ffffdf7224 */ /* 0x000fe200078e006e */
[----:B------:R-:W-:Y:S01]  /*17a30*/  MOV R135, R230 ;  /* 0x000000e600877202 */ /* 0x000fe20000000f00 */
[----:B------:R-:W-:-:S02]  /*17a40*/  IMAD.MOV.U32 R157, RZ, RZ, R111 ;  /* 0x000000ffff9d7224 */ /* 0x000fc400078e006f */
[----:B------:R-:W-:Y:S01]  /*17a50*/  IMAD.MOV.U32 R175, RZ, RZ, R86 ;  /* 0x000000ffffaf7224 */ /* 0x000fe200078e0056 */
[----:B-1----:R-:W-:Y:S01]  /*17a60*/  HMMA.16816.F32 R108, R4, R18, R192 ;  /* 0x00000012046c723c */ /* 0x002fe200000018c0 */
[----:B------:R-:W-:-:S07]  /*17a70*/  IMAD.MOV.U32 R139, RZ, RZ, R229 ;  /* 0x000000ffff8b7224 */ /* 0x000fce00078e00e5 */
[C---:B----4-:R-:W-:Y:S07]  /*17a80*/  HMMA.16816.F32 R192, R4.reuse, R28, R216 ;  /* 0x0000001c04c0723c */ /* 0x050fee00000018d8 */
        /* <DEDUP_REMOVED lines=13> */
[----:B------:R-:W-:-:S07]  /*17b60*/  IMAD.MOV.U32 R175, RZ, RZ, R101 ;  /* 0x000000ffffaf7224 */ /* 0x000fce00078e0065 */
[C---:B------:R-:W-:Y:S08]  /*17b70*/  HMMA.16816.F32 R104, R4.reuse, R16, R104 ;  /* 0x000000100468723c */ /* 0x040ff00000001868 */
[----:B------:R-:W-:Y:S07]  /*17b80*/  HMMA.16816.F32 R100, R4, R30, R208 ;  /* 0x0000001e0464723c */ /* 0x000fee00000018d0 */
[----:B------:R-:W-:Y:S01]  /*17b90*/  IMAD.MOV.U32 R7, RZ, RZ, R220 ;  /* 0x000000ffff077224 */ /* 0x000fe200078e00dc */
[----:B------:R-:W-:Y:S01]  /*17ba0*/  MOV R4, R222 ;  /* 0x000000de00047202 */ /* 0x000fe20000000f00 */
[----:B------:R-:W-:-:S02]  /*17bb0*/  IMAD.MOV.U32 R6, RZ, RZ, R221 ;  /* 0x000000ffff067224 */ /* 0x000fc400078e00dd */
[----:B------:R-:W-:Y:S02]  /*17bc0*/  IMAD.MOV.U32 R5, RZ, RZ, R223 ;  /* 0x000000ffff057224 */ /* 0x000fe400078e00df */
[----:B------:R-:W-:Y:S07]  /*17bd0*/  HMMA.16816.F32 R220, R8, R24, R128 ;  /* 0x0000001808dc723c */ /* 0x000fee0000001880 */
[----:B------:R-:W-:Y:S01]  /*17be0*/  IMAD.MOV.U32 R129, RZ, RZ, R216 ;  /* 0x000000ffff817224 */ /* 0x000fe200078e00d8 */
[----:B------:R-:W-:Y:S01]  /*17bf0*/  MOV R128, R217 ;  /* 0x000000d900807202 */ /* 0x000fe20000000f00 */
[----:B------:R-:W-:-:S02]  /*17c00*/  IMAD.MOV.U32 R130, RZ, RZ, R218 ;  /* 0x000000ffff827224 */ /* 0x000fc400078e00da */
[----:B------:R-:W-:Y:S02]  /*17c10*/  IMAD.MOV.U32 R131, RZ, RZ, R219 ;  /* 0x000000ffff837224 */ /* 0x000fe400078e00db */
[C---:B------:R-:W-:Y:S07]  /*17c20*/  HMMA.16816.F32 R216, R8.reuse, R26, R68 ;  /* 0x0000001a08d8723c */ /* 0x040fee0000001844 */
[----:B------:R-:W-:Y:S02]  /*17c30*/  IMAD.MOV.U32 R71, RZ, RZ, R3 ;  /* 0x000000ffff477224 */ /* 0x000fe400078e0003 */
[--C-:B------:R-:W-:Y:S01]  /*17c40*/  FFMA.FTZ R3, R206, c[0x0][0x2d0], -R2.reuse ;  /* 0x0000b400ce037a23 */ /* 0x100fe20000010802 */
[----:B------:R-:W-:Y:S03]  /*17c50*/  HMMA.16816.F32 R208, R8, R22, R64 ;  /* 0x0000001608d0723c */ /* 0x000fe60000001840 */
[----:B------:R1:W-:Y:S02]  /*17c60*/  MUFU.EX2 R22, R3 ;  /* 0x0000000300167308 */ /* 0x0003e40000000800 */
[----:B-1----:R-:W-:-:S06]  /*17c70*/  FFMA.FTZ R3, R207, c[0x0][0x2d0], -R2 ;  /* 0x0000b400cf037a23 */ /* 0x002fcc0000010802 */
[----:B------:R1:W2:Y:S01]  /*17c80*/  MUFU.EX2 R24, R3 ;  /* 0x0000000300187308 */ /* 0x0002a20000000800 */
[----:B------:R-:W-:Y:S01]  /*17c90*/  HMMA.16816.F32 R48, R8, R18, R48 ;  /* 0x000000120830723c */ /* 0x000fe20000001830 */
[--C-:B-1----:R-:W-:Y:S02]  /*17ca0*/  FFMA.FTZ R3, R245, c[0x0][0x2d0], -R2.reuse ;  /* 0x0000b400f5037a23 */ /* 0x102fe40000010802 */
[----:B------:R-:W-:-:S04]  /*17cb0*/  FFMA.FTZ R2, R246, c[0x0][0x2d0], -R2 ;  /* 0x0000b400f6027a23 */ /* 0x000fc80000010802 */
[----:B------:R1:W-:Y:S01]  /*17cc0*/  MUFU.EX2 R23, R2 ;  /* 0x0000000200177308 */ /* 0x0003e20000000800 */
[----:B------:R-:W-:Y:S01]  /*17cd0*/  MOV R70, R215 ;  /* 0x000000d700467202 */ /* 0x000fe20000000f00 */
[----:B-1----:R-:W-:-:S06]  /*17ce0*/  FFMA.FTZ R2, R191, c[0x0][0x2d0], -R0 ;  /* 0x0000b400bf027a23 */ /* 0x002fcc0000010800 */
[----:B------:R1:W-:Y:S01]  /*17cf0*/  MUFU.EX2 R18, R2 ;  /* 0x0000000200127308 */ /* 0x0003e20000000800 */
[----:B------:R-:W-:Y:S01]  /*17d00*/  HMMA.16816.F32 R212, R8, R20, R124 ;  /* 0x0000001408d4723c */ /* 0x000fe2000000187c */
[----:B------:R-:W-:Y:S01]  /*17d10*/  MOV R156, R224 ;  /* 0x000000e0009c7202 */ /* 0x000fe20000000f00 */
[----:B-1----:R-:W-:-:S05]  /*17d20*/  FFMA.FTZ R2, R190, c[0x0][0x2d0], -R0 ;  /* 0x0000b400be027a23 */ /* 0x002fca0000010800 */
[----:B------:R1:W4:Y:S02]  /*17d30*/  MUFU.EX2 R19, R2 ;  /* 0x0000000200137308 */ /* 0x0003240000000800 */
[--C-:B-1----:R-:W-:Y:S02]  /*17d40*/  FFMA.FTZ R2, R189, c[0x0][0x2d0], -R0.reuse ;  /* 0x0000b400bd027a23 */ /* 0x102fe40000010800 */
[----:B------:R-:W-:Y:S01]  /*17d50*/  FFMA.FTZ R0, R188, c[0x0][0x2d0], -R0 ;  /* 0x0000b400bc007a23 */ /* 0x000fe20000010800 */
[----:B------:R-:W-:Y:S01]  /*17d60*/  HMMA.16816.F32 R64, R8, R16, R120 ;  /* 0x000000100840723c */ /* 0x000fe20000001878 */
[----:B------:R-:W-:Y:S01]  /*17d70*/  IMAD.MOV.U32 R68, RZ, RZ, R128 ;  /* 0x000000ffff447224 */ /* 0x000fe200078e0080 */
[----:B------:R-:W-:Y:S01]  /*17d80*/  MOV R69, R129 ;  /* 0x0000008100457202 */ /* 0x000fe20000000f00 */
[----:B------:R1:W-:Y:S01]  /*17d90*/  MUFU.EX2 R20, R0 ;  /* 0x0000000000147308 */ /* 0x0003e20000000800 */
[----:B------:R-:W-:Y:S01]  /*17da0*/  MOV R26, R173 ;  /* 0x000000ad001a7202 */ /* 0x000fe20000000f00 */
[----:B------:R-:W-:Y:S01]  /*17db0*/  LDSM.16.MT88.4 R188, [R228+0x1900] ;  /* 0x00190000e4bc783b */ /* 0x000fe20000004200 */
[----:B-1----:R-:W-:-:S02]  /*17dc0*/  FFMA.FTZ R0, R130, c[0x0][0x2d0], -R13 ;  /* 0x0000b40082007a23 */ /* 0x002fc4000001080d */
        /* <DEDUP_REMOVED lines=9> */
[----:B------:R-:W-:Y:S02]  /*17e60*/  MOV R159, R15 ;  /* 0x0000000f009f7202 */ /* 0x000fe40000000f00 */
[----:B------:R1:W-:Y:S02]  /*17e70*/  MUFU.EX2 R15, R0 ;  /* 0x00000000000f7308 */ /* 0x0003e40000000800 */
[----:B-1----:R-:W-:-:S06]  /*17e80*/  FFMA.FTZ R0, R70, c[0x0][0x2d0], -R13 ;  /* 0x0000b40046007a23 */ /* 0x002fcc000001080d */
[----:B------:R1:W-:Y:S01]  /*17e90*/  MUFU.EX2 R16, R0 ;  /* 0x0000000000107308 */ /* 0x0003e20000000800 */
[----:B------:R-:W-:Y:S01]  /*17ea0*/  HMMA.16816.F32 R116, R8, R28, R116 ;  /* 0x0000001c0874723c */ /* 0x000fe20000001874 */
[----:B------:R-:W-:Y:S02]  /*17eb0*/  IMAD.MOV.U32 R126, RZ, RZ, R6 ;  /* 0x000000ffff7e7224 */ /* 0x000fe400078e0006 */
[----:B-1----:R-:W-:-:S04]  /*17ec0*/  FFMA.FTZ R0, R71, c[0x0][0x2d0], -R13 ;  /* 0x0000b40047007a23 */ /* 0x002fc8000001080d */
[----:B------:R1:W-:Y:S01]  /*17ed0*/  MUFU.EX2 R17, R0 ;  /* 0x0000000000117308 */ /* 0x0003e20000000800 */
[----:B------:R-:W-:Y:S01]  /*17ee0*/  HMMA.16816.F32 R44, R8, R30, R44 ;  /* 0x0000001e082c723c */ /* 0x000fe2000000182c */
[----:B------:R-:W-:Y:S01]  /*17ef0*/  MOV R6, R7 ;  /* 0x0000000700067202 */ /* 0x000fe20000000f00 */
[----:B------:R-:W-:Y:S02]  /*17f00*/  IMAD.MOV.U32 R7, RZ, RZ, R175 ;  /* 0x000000ffff077224 */ /* 0x000fe400078e00af */
[----:B-1----:R-:W-:Y:S01]  /*17f10*/  FFMA.FTZ R0, R130, c[0x0][0x2d0], -R13 ;  /* 0x0000b40082007a23 */ /* 0x002fe2000001080d */
[----:B------:R-:W-:-:S03]  /*17f20*/  MOV R130, R14 ;  /* 0x0000000e00827202 */ /* 0x000fc60000000f00 */
[----:B------:R1:W-:Y:S01]  /*17f30*/  MUFU.EX2 R14, R0 ;  /* 0x00000000000e7308 */ /* 0x0003e20000000800 */
[----:B------:R-:W-:Y:S01]  /*17f40*/  IMAD.MOV.U32 R70, RZ, RZ, R131 ;  /* 0x000000ffff467224 */ /* 0x000fe200078e0083 */
[----:B------:R-:W-:Y:S01]  /*17f50*/  MOV R71, R4 ;  /* 0x0000000400477202 */ /* 0x000fe20000000f00 */
[----:B------:R-:W-:Y:S01]  /*17f60*/  IMAD.MOV.U32 R128, RZ, RZ, R5 ;  /* 0x000000ffff807224 */ /* 0x000fe200078e0005 */
[----:B------:R-:W-:Y:S01]  /*17f70*/  MOV R131, R156 ;  /* 0x0000009c00837202 */ /* 0x000fe20000000f00 */
[----:B------:R-:W-:Y:S01]  /*17f80*/  IMAD.MOV.U32 R129, RZ, RZ, R157 ;  /* 0x000000ffff817224 */ /* 0x000fe200078e009d */
[----:B------:R-:W-:Y:S01]  /*17f90*/  MOV R5, R158 ;  /* 0x0000009e00057202 */ /* 0x000fe20000000f00 */
[----:B------:R-:W-:Y:S02]  /*17fa0*/  IMAD.MOV.U32 R4, RZ, RZ, R159 ;  /* 0x000000ffff047224 */ /* 0x000fe400078e009f */
[----:B------:R-:W-:Y:S01]  /*17fb0*/  LDSM.16.MT88.4 R156, [R225+0x1900] ;  /* 0x00190000e19c783b */ /* 0x000fe20000004200 */
[----:B-1----:R-:W-:-:S02]  /*17fc0*/  FFMA.FTZ R0, R68, c[0x0][0x2d0], -R12 ;  /* 0x0000b40044007a23 */ /* 0x002fc4000001080c */
[----:B------:R-:W-:Y:S02]  /*17fd0*/  IMAD.MOV.U32 R68, RZ, RZ, R174 ;  /* 0x000000ffff447224 */ /* 0x000fe400078e00ae */
[----:B------:R1:W-:Y:S02]  /*17fe0*/  MUFU.EX2 R10, R0 ;  /* 0x00000000000a7308 */ /* 0x0003e40000000800 */
[--C-:B-1----:R-:W-:Y:S01]  /*17ff0*/  FFMA.FTZ R0, R69, c[0x0][0x2d0], -R12.reuse ;  /* 0x0000b40045007a23 */ /* 0x102fe2000001080c */
[----:B------:R-:W-:Y:S02]  /*18000*/  MOV R69, R172 ;  /* 0x000000ac00457202 */ /* 0x000fe40000000f00 */
[----:B------:R-:W1:Y:S03]  /*18010*/  LDSM.16.MT88.4 R172, [R226+0x1900] ;  /* 0x00190000e2ac783b */ /* 0x000e660000004200 */
[----:B------:R2:W-:Y:S08]  /*18020*/  MUFU.EX2 R21, R2 ;  /* 0x0000000200157308 */ /* 0x0005f00000000800 */
[----:B------:R3:W-:Y:S01]  /*18030*/  MUFU.EX2 R11, R0 ;  /* 0x00000000000b7308 */ /* 0x0007e20000000800 */
[----:B--2---:R-:W-:-:S07]  /*18040*/  FFMA.FTZ R2, R70, c[0x0][0x2d0], -R12 ;  /* 0x0000b40046027a23 */ /* 0x004fce000001080c */
[----:B------:R-:W2:Y:S01]  /*18050*/  MUFU.EX2 R25, R3 ;  /* 0x0000000300197308 */ /* 0x000ea20000000800 */
[----:B---3--:R-:W-:-:S07]  /*18060*/  FFMA.FTZ R0, R129, c[0x0][0x2d0], -R12 ;  /* 0x0000b40081007a23 */ /* 0x008fce000001080c */
[----:B------:R-:W-:Y:S08]  /*18070*/  MUFU.EX2 R12, R2 ;  /* 0x00000002000c7308 */ /* 0x000ff00000000800 */
[----:B------:R-:W3:Y:S01]  /*18080*/  MUFU.EX2 R13, R0 ;  /* 0x00000000000d7308 */ /* 0x000ee20000000800 */
[----:B------:R-:W-:Y:S01]  /*18090*/  MOV R127, R128 ;  /* 0x00000080007f7202 */ /* 0x000fe20000000f00 */
[----:B------:R-:W-:Y:S01]  /*180a0*/  IMAD.MOV.U32 R27, RZ, RZ, R71 ;  /* 0x000000ffff1b7224 */ /* 0x000fe200078e0047 */
[----:B------:R-:W-:Y:S01]  /*180b0*/  MOV R70, R131 ;  /* 0x0000008300467202 */ /* 0x000fe20000000f00 */
[----:B------:R-:W-:Y:S01]  /*180c0*/  IMAD.MOV.U32 R71, RZ, RZ, R130 ;  /* 0x000000ffff477224 */ /* 0x000fe200078e0082 */
[----:B------:R-:W-:Y:S01]  /*180d0*/  F2FP.PACK_AB R128, R24, R22 ;  /* 0x000000161880723e */ /* 0x000fe200000000ff */
[----:B------:R-:W-:Y:S01]  /*180e0*/  FADD.FTZ R8, R127, R126 ;  /* 0x0000007e7f087221 */ /* 0x000fe20000010000 */
[----:B----4-:R-:W-:-:S02]  /*180f0*/  F2FP.PACK_AB R129, R19, R18 ;  /* 0x000000121381723e */ /* 0x010fc400000000ff */
[----:B--2---:R-:W-:Y:S02]  /*18100*/  F2FP.PACK_AB R130, R23, R25 ;  /* 0x000000191782723e */ /* 0x004fe400000000ff */
[----:B------:R-:W-:Y:S02]  /*18110*/  F2FP.PACK_AB R131, R20, R21 ;  /* 0x000000151483723e */ /* 0x000fe400000000ff */
[----:B------:R-:W-:Y:S02]  /*18120*/  F2FP.PACK_AB R124, R16, R15 ;  /* 0x0000000f107c723e */ /* 0x000fe400000000ff */
[----:B------:R-:W-:Y:S02]  /*18130*/  F2FP.PACK_AB R125, R11, R10 ;  /* 0x0000000a0b7d723e */ /* 0x000fe400000000ff */
[----:B------:R-:W-:Y:S02]  /*18140*/  F2FP.PACK_AB R126, R14, R17 ;  /* 0x000000110e7e723e */ /* 0x000fe400000000ff */
[----:B---3--:R-:W-:Y:S01]  /*18150*/  F2FP.PACK_AB R127, R13, R12 ;  /* 0x0000000c0d7f723e */ /* 0x008fe200000000ff */
[----:B------:R-:W-:Y:S01]  /*18160*/  IMAD.MOV.U32 R97, RZ, RZ, R236 ;  /* 0x000000ffff617224 */ /* 0x000fe200078e00ec */
[----:B------:R-:W-:Y:S01]  /*18170*/  MOV R99, R83 ;  /* 0x0000005300637202 */ /* 0x000fe20000000f00 */
[----:B------:R-:W-:-:S02]  /*18180*/  IMAD.MOV.U32 R96, RZ, RZ, R235 ;  /* 0x000000ffff607224 */ /* 0x000fc400078e00eb */
[----:B------:R-:W-:Y:S01]  /*18190*/  IMAD.MOV.U32 R98, RZ, RZ, R232 ;  /* 0x000000ffff627224 */ /* 0x000fe200078e00e8 */
[----:B-1----:R-:W-:Y:S01]  /*181a0*/  HMMA.16816.F32 R160, R128, R172, R160 ;  /* 0x000000ac80a0723c */ /* 0x002fe200000018a0 */
[----:B------:R-:W-:Y:S01]  /*181b0*/  FADD.FTZ R9, R27, R26 ;  /* 0x0000001a1b097221 */ /* 0x000fe20000010000 */
[----:B------:R-:W-:Y:S01]  /*181c0*/  MOV R30, R69 ;  /* 0x00000045001e7202 */ /* 0x000fe20000000f00 */
[----:B------:R-:W-:Y:S01]  /*181d0*/  IMAD.MOV.U32 R31, RZ, RZ, R68 ;  /* 0x000000ffff1f7224 */ /* 0x000fe200078e0044 */
[----:B------:R-:W-:Y:S01]  /*181e0*/  MOV R26, R99 ;  /* 0x00000063001a7202 */ /* 0x000fe20000000f00 */
[----:B------:R-:W-:-:S03]  /*181f0*/  IMAD.MOV.U32 R68, RZ, RZ, R96 ;  /* 0x000000ffff447224 */ /* 0x000fc600078e0060 */
[----:B------:R-:W-:Y:S01]  /*18200*/  HMMA.16816.F32 R164, R124, R172, R164 ;  /* 0x000000ac7ca4723c */ /* 0x000fe200000018a4 */
[----:B------:R-:W-:-:S07]  /*18210*/  MOV R69, R97 ;  /* 0x0000006100457202 */ /* 0x000fce0000000f00 */
[-C--:B------:R-:W-:Y:S08]  /*18220*/  HMMA.16816.F32 R168, R124, R174.reuse, R168 ;  /* 0x000000ae7ca8723c */ /* 0x080ff000000018a8 */
[C---:B------:R-:W-:Y:S07]  /*18230*/  HMMA.16816.F32 R172, R128.reuse, R174, R36 ;  /* 0x000000ae80ac723c */ /* 0x040fee0000001824 */
[----:B------:R-:W-:Y:S01]  /*18240*/  IMAD.MOV.U32 R37, RZ, RZ, R135 ;  /* 0x000000ffff257224 */ /* 0x000fe200078e0087 */
[----:B------:R-:W-:Y:S01]  /*18250*/  HMMA.16816.F32 R144, R128, R156, R144 ;  /* 0x0000009c8090723c */ /* 0x000fe20000001890 */
[----:B------:R-:W-:Y:S01]  /*18260*/  IMAD.MOV.U32 R135, RZ, RZ, R98 ;  /* 0x000000ffff877224 */ /* 0x000fe200078e0062 */
[----:B------:R-:W-:Y:S01]  /*18270*/  MOV R38, R7 ;  /* 0x0000000700267202 */ /* 0x000fe20000000f00 */
[----:B------:R-:W1:Y:S01]  /*18280*/  LDSM.16.MT88.4 R96, [R226+0x3900] ;  /* 0x00390000e260783b */ /* 0x000e620000004200 */
[----:B------:R-:W-:-:S04]  /*18290*/  IMAD.MOV.U32 R39, RZ, RZ, R6 ;  /* 0x000000ffff277224 */ /* 0x000fc800078e0006 */
[C---:B------:R-:W-:Y:S08]  /*182a0*/  HMMA.16816.F32 R148, R124.reuse, R156, R148 ;  /* 0x0000009c7c94723c */ /* 0x040ff00000001894 */
[-C--:B------:R-:W-:Y:S08]  /*182b0*/  HMMA.16816.F32 R152, R124, R158.reuse, R152 ;  /* 0x0000009e7c98723c */ /* 0x080ff00000001898 */
[----:B------:R-:W-:Y:S07]  /*182c0*/  HMMA.16816.F32 R156, R128, R158, R40 ;  /* 0x0000009e809c723c */ /* 0x000fee0000001828 */
[----:B------:R-:W-:Y:S01]  /*182d0*/  IMAD.MOV.U32 R41, RZ, RZ, R4 ;  /* 0x000000ffff297224 */ /* 0x000fe200078e0004 */
[----:B------:R-:W-:-:S02]  /*182e0*/  MOV R40, R5 ;  /* 0x0000000500287202 */ /* 0x000fc40000000f00 */
[----:B------:R-:W2:Y:S01]  /*182f0*/  LDSM.16.MT88.4 R4, [R227+0x3900] ;  /* 0x00390000e304783b */ /* 0x000ea20000004200 */
[----:B------:R-:W-:Y:S01]  /*18300*/  MOV R0, R95 ;  /* 0x0000005f00007202 */ /* 0x000fe20000000f00 */
[----:B------:R-:W-:Y:S01]  /*18310*/  FADD.FTZ R2, R205, R204 ;  /* 0x000000cccd027221 */ /* 0x000fe20000010000 */
[----:B------:R-:W-:Y:S01]  /*18320*/  MOV R36, R139 ;  /* 0x0000008b00247202 */ /* 0x000fe20000000f00 */
[----:B------:R-:W-:Y:S01]  /*18330*/  HMMA.16816.F32 R176, R128, R188, R176 ;  /* 0x000000bc80b0723c */ /* 0x000fe200000018b0 */
[----:B------:R-:W-:Y:S01]  /*18340*/  FADD.FTZ R3, R92, R80 ;  /* 0x000000505c037221 */ /* 0x000fe20000010000 */
[----:B------:R-:W-:Y:S01]  /*18350*/  MOV R42, R71 ;  /* 0x00000047002a7202 */ /* 0x000fe20000000f00 */
[----:B------:R-:W-:-:S05]  /*18360*/  FADD.FTZ R0, R0, R2 ;  /* 0x0000000200007221 */ /* 0x000fca0000010000 */
[----:B------:R-:W-:Y:S01]  /*18370*/  HMMA.16816.F32 R180, R124, R188, R180 ;  /* 0x000000bc7cb4723c */ /* 0x000fe200000018b4 */
[----:B------:R-:W-:Y:S01]  /*18380*/  FADD.FTZ R2, R36, R8 ;  /* 0x0000000824027221 */ /* 0x000fe20000010000 */
[----:B------:R-:W-:Y:S01]  /*18390*/  MOV R121, R132 ;  /* 0x0000008400797202 */ /* 0x000fe20000000f00 */
[----:B------:R-:W-:-:S05]  /*183a0*/  FADD.FTZ R9, R37, R9 ;  /* 0x0000000925097221 */ /* 0x000fca0000010000 */
[-C--:B------:R-:W-:Y:S01]  /*183b0*/  HMMA.16816.F32 R184, R124, R190.reuse, R184 ;  /* 0x000000be7cb8723c */ /* 0x080fe200000018b8 */
[----:B------:R-:W-:Y:S01]  /*183c0*/  FADD.FTZ R8, R38, R0 ;  /* 0x0000000026087221 */ /* 0x000fe20000010000 */
[----:B------:R-:W-:Y:S01]  /*183d0*/  MOV R123, R114 ;  /* 0x00000072007b7202 */ /* 0x000fe20000000f00 */
[----:B------:R-:W-:Y:S02]  /*183e0*/  IMAD.MOV.U32 R120, RZ, RZ, R133 ;  /* 0x000000ffff787224 */ /* 0x000fe400078e0085 */
[----:B------:R-:W-:Y:S02]  /*183f0*/  IMAD.MOV.U32 R122, RZ, RZ, R115 ;  /* 0x000000ffff7a7224 */ /* 0x000fe400078e0073 */
[----:B------:R-:W-:Y:S01]  /*18400*/  IMAD.MOV.U32 R28, RZ, RZ, R26 ;  /* 0x000000ffff1c7224 */ /* 0x000fe200078e001a */
[----:B------:R-:W-:Y:S01]  /*18410*/  HMMA.16816.F32 R188, R128, R190, R32 ;  /* 0x000000be80bc723c */ /* 0x000fe20000001820 */
[----:B------:R-:W-:Y:S01]  /*18420*/  MOV R133, R94 ;  /* 0x0000005e00857202 */ /* 0x000fe20000000f00 */
[----:B------:R-:W-:Y:S01]  /*18430*/  IMAD.MOV.U32 R82, RZ, RZ, R239 ;  /* 0x000000ffff527224 */ /* 0x000fe200078e00ef */
[----:B------:R-:W-:Y:S01]  /*18440*/  MOV R27, R113 ;  /* 0x00000071001b7202 */ /* 0x000fe20000000f00 */
[----:B------:R-:W-:Y:S01]  /*18450*/  FADD.FTZ R0, R41, R9 ;  /* 0x0000000929007221 */ /* 0x000fe20000010000 */
[----:B------:R-:W-:Y:S01]  /*18460*/  MOV R245, R69 ;  /* 0x0000004500f57202 */ /* 0x000fe20000000f00 */
[----:B------:R-:W-:Y:S01]  /*18470*/  FADD.FTZ R8, R42, R8 ;  /* 0x000000082a087221 */ /* 0x000fe20000010000 */
[----:B------:R-:W3:Y:S01]  /*18480*/  LDSM.16.MT88.4 R204, [R227+0x1900] ;  /* 0x00190000e3cc783b */ /* 0x000ee20000004200 */
[----:B------:R-:W-:-:S02]  /*18490*/  IMAD.MOV.U32 R35, RZ, RZ, R93 ;  /* 0x000000ffff237224 */ /* 0x000fc400078e005d */
[----:B------:R-:W-:Y:S01]  /*184a0*/  IMAD.MOV.U32 R43, RZ, RZ, R70 ;  /* 0x000000ffff2b7224 */ /* 0x000fe200078e0046 */
[----:B------:R-:W-:Y:S01]  /*184b0*/  USHF.R.S32.HI UR4, URZ, 0x1f, UR18 ;  /* 0x0000001f3f047899 */ /* 0x000fe20008011412 */
[----:B------:R-:W-:Y:S01]  /*184c0*/  FADD.FTZ R3, R35, R3 ;  /* 0x0000000323037221 */ /* 0x000fe20000010000 */
[----:B-1----:R-:W-:Y:S01]  /*184d0*/  HMMA.16816.F32 R92, R124, R98, R84 ;  /* 0x000000627c5c723c */ /* 0x002fe20000001854 */
[----:B------:R-:W-:Y:S01]  /*184e0*/  FADD.FTZ R2, R40, R2 ;  /* 0x0000000228027221 */ /* 0x000fe20000010000 */
[----:B------:R1:W5:Y:S01]  /*184f0*/  LDL.LU R239, [R1+0x8c] ;  /* 0x00008c0001ef7983 */ /* 0x0003620000300800 */
[----:B------:R-:W-:Y:S01]  /*18500*/  FADD.FTZ R3, R39, R3 ;  /* 0x0000000327037221 */ /* 0x000fe20000010000 */
[----:B------:R-:W-:Y:S01]  /*18510*/  MOV R71, R82 ;  /* 0x0000005200477202 */ /* 0x000fe20000000f00 */
[----:B------:R-:W-:-:S03]  /*18520*/  IMAD.MOV.U32 R70, RZ, RZ, R81 ;  /* 0x000000ffff467224 */ /* 0x000fc600078e0051 */
[-C--:B--2---:R-:W-:Y:S01]  /*18530*/  HMMA.16816.F32 R116, R128, R4.reuse, R116 ;  /* 0x000000048074723c */ /* 0x084fe20000001874 */
        /* <DEDUP_REMOVED lines=9> */
[----:B------:R-:W-:Y:S01]  /*185d0*/  IMAD.MOV.U32 R139, RZ, RZ, R112 ;  /* 0x000000ffff8b7224 */ /* 0x000fe200078e0070 */
[----:B------:R-:W-:Y:S01]  /*185e0*/  MOV R27, R71 ;  /* 0x00000047001b7202 */ /* 0x000fe20000000f00 */
[----:B------:R-:W-:Y:S01]  /*185f0*/  IMAD.MOV.U32 R132, RZ, RZ, R83 ;  /* 0x000000ffff847224 */ /* 0x000fe200078e0053 */
[----:B------:R-:W-:Y:S01]  /*18600*/  LDSM.16.MT88.4 R112, [R228+0x3900] ;  /* 0x00390000e470783b */ /* 0x000fe20000004200 */
[----:B------:R-:W-:-:S02]  /*18610*/  FADD.FTZ R4, R31, R0 ;  /* 0x000000001f047221 */ /* 0x000fc40000010000 */
[----:B------:R-:W-:Y:S01]  /*18620*/  FADD.FTZ R0, R28, R8 ;  /* 0x000000081c007221 */ /* 0x000fe20000010000 */
[----:B------:R-:W2:Y:S01]  /*18630*/  LDSM.16.MT88.4 R80, [R225+0x3900] ;  /* 0x00390000e150783b */ /* 0x000ea20000004200 */
[----:B------:R-:W-:Y:S02]  /*18640*/  FADD.FTZ R5, R43, R3 ;  /* 0x000000032b057221 */ /* 0x000fe40000010000 */
[----:B------:R-:W-:Y:S01]  /*18650*/  FADD.FTZ R3, R30, R2 ;  /* 0x000000021e037221 */ /* 0x000fe20000010000 */
[----:B------:R-:W-:Y:S01]  /*18660*/  ULEA.HI UR4, UR4, UR18, URZ, 0x6 ;  /* 0x0000001204047291 */ /* 0x000fe2000f8f303f */
[----:B------:R-:W-:Y:S01]  /*18670*/  FADD.FTZ R0, R245, R0 ;  /* 0x00000000f5007221 */ /* 0x000fe20000010000 */
[----:B------:R1:W5:Y:S01]  /*18680*/  LDL.LU R238, [R1+0x88] ;  /* 0x0000880001ee7983 */ /* 0x0003620000300800 */
[----:B------:R-:W-:Y:S02]  /*18690*/  FADD.FTZ R2, R247, R5 ;  /* 0x00000005f7027221 */ /* 0x000fe40000010000 */
[----:B------:R-:W-:-:S02]  /*186a0*/  FADD.FTZ R4, R246, R4 ;  /* 0x00000004f6047221 */ /* 0x000fc40000010000 */
[----:B------:R-:W-:Y:S01]  /*186b0*/  FADD.FTZ R3, R29, R3 ;  /* 0x000000031d037221 */ /* 0x000fe20000010000 */
[----:B------:R-:W-:Y:S01]  /*186c0*/  USHF.R.S32.HI UR4, URZ, 0x6, UR4 ;  /* 0x000000063f047899 */ /* 0x000fe20008011404 */
[----:B------:R-:W-:Y:S01]  /*186d0*/  FADD.FTZ R0, R133, R0 ;  /* 0x0000000085007221 */ /* 0x000fe20000010000 */
[----:B------:R1:W5:Y:S01]  /*186e0*/  LDL.LU R237, [R1+0x84] ;  /* 0x0000840001ed7983 */ /* 0x0003620000300800 */
[----:B------:R-:W-:Y:S02]  /*186f0*/  FADD.FTZ R2, R26, R2 ;  /* 0x000000021a027221 */ /* 0x000fe40000010000 */
[----:B------:R-:W-:Y:S01]  /*18700*/  FADD.FTZ R4, R132, R4 ;  /* 0x0000000484047221 */ /* 0x000fe20000010000 */
[----:B------:R1:W5:Y:S01]  /*18710*/  LDL.LU R236, [R1+0x80] ;  /* 0x0000800001ec7983 */ /* 0x0003620000300800 */
[----:B------:R-:W-:Y:S02]  /*18720*/  FADD.FTZ R3, R27, R3 ;  /* 0x000000031b037221 */ /* 0x000fe40000010000 */
[----:B------:R-:W-:Y:S01]  /*18730*/  FADD.FTZ R0, R140, R0 ;  /* 0x000000008c007221 */ /* 0x000fe20000010000 */
[----:B------:R1:W5:Y:S01]  /*18740*/  LDL.LU R235, [R1+0x7c] ;  /* 0x00007c0001eb7983 */ /* 0x0003620000300800 */
[----:B------:R-:W-:-:S02]  /*18750*/  FADD.FTZ R2, R252, R2 ;  /* 0x00000002fc027221 */ /* 0x000fc40000010000 */
[----:B------:R-:W-:Y:S01]  /*18760*/  FADD.FTZ R4, R139, R4 ;  /* 0x000000048b047221 */ /* 0x000fe20000010000 */
[----:B------:R1:W5:Y:S01]  /*18770*/  LDL.LU R234, [R1+0x78] ;  /* 0x0000780001ea7983 */ /* 0x0003620000300800 */
[----:B------:R-:W-:Y:S02]  /*18780*/  FADD.FTZ R3, R135, R3 ;  /* 0x0000000387037221 */ /* 0x000fe40000010000 */
[----:B------:R-:W-:Y:S01]  /*18790*/  FADD.FTZ R0, R141, R0 ;  /* 0x000000008d007221 */ /* 0x000fe20000010000 */
[----:B------:R1:W5:Y:S01]  /*187a0*/  LDL.LU R233, [R1+0x74] ;  /* 0x0000740001e97983 */ /* 0x0003620000300800 */
[----:B------:R-:W-:Y:S02]  /*187b0*/  FADD.FTZ R2, R59, R2 ;  /* 0x000000023b027221 */ /* 0x000fe40000010000 */
[----:B------:R-:W-:Y:S01]  /*187c0*/  FADD.FTZ R4, R52, R4 ;  /* 0x0000000434047221 */ /* 0x000fe20000010000 */
[----:B------:R-:W-:Y:S01]  /*187d0*/  UIADD3 UR21, UR12, -0x2, URZ ;  /* 0xfffffffe0c157890 */ /* 0x000fe2000fffe03f */
[----:B------:R-:W-:Y:S01]  /*187e0*/  FADD.FTZ R3, R54, R3 ;  /* 0x0000000336037221 */ /* 0x000fe20000010000 */
[----:B------:R1:W5:Y:S01]  /*187f0*/  LDL.LU R232, [R1+0x70] ;  /* 0x0000700001e87983 */ /* 0x0003620000300800 */
[----:B------:R-:W-:-:S02]  /*18800*/  FADD.FTZ R0, R142, R0 ;  /* 0x000000008e007221 */ /* 0x000fc40000010000 */
[----:B------:R-:W-:Y:S01]  /*18810*/  FADD.FTZ R2, R60, R2 ;  /* 0x000000023c027221 */ /* 0x000fe20000010000 */
[----:B------:R-:W-:Y:S01]  /*18820*/  IMNMX R5, RZ, UR4, !PT ;  /* 0x00000004ff057c17 */ /* 0x000fe2000f800200 */
        /* <DEDUP_REMOVED lines=24> */
[----:B------:R-:W-:Y:S01]  /*189b0*/  FADD.FTZ R4, R12, R4 ;  /* 0x000000040c047221 */ /* 0x000fe20000010000 */
[----:B------:R4:W-:Y:S01]  /*189c0*/  STL [R1+0x24], R5 ;  /* 0x0000240501007387 */ /* 0x0009e20000100800 */
[----:B------:R-:W-:Y:S01]  /*189d0*/  FADD.FTZ R3, R17, R3 ;  /* 0x0000000311037221 */ /* 0x000fe20000010000 */
[----:B------:R-:W-:Y:S02]  /*189e0*/  ISETP.LE.AND P0, PT, R5, UR21, PT ;  /* 0x0000001505007c0c */ /* 0x000fe4000bf03270 */
[----:B------:R1:W-:Y:S01]  /*189f0*/  STL [R1+0x8], R0 ;  /* 0x0000080001007387 */ /* 0x0003e20000100800 */
[----:B---3--:R-:W-:Y:S01]  /*18a00*/  HMMA.16816.F32 R196, R124, R204, R196 ;  /* 0x000000cc7cc4723c */ /* 0x008fe200000018c4 */
[----:B----4-:R-:W-:-:S02]  /*18a10*/  FADD.FTZ R5, R20, R2 ;  /* 0x0000000214057221 */ /* 0x010fc40000010000 */
[----:B------:R-:W-:Y:S02]  /*18a20*/  FADD.FTZ R2, R14, R3 ;  /* 0x000000030e027221 */ /* 0x000fe40000010000 */
[----:B-1----:R-:W-:Y:S01]  /*18a30*/  FADD.FTZ R0, R13, R4 ;  /* 0x000000040d007221 */ /* 0x002fe20000010000 */
[----:B------:R1:W-:Y:S04]  /*18a40*/  STL [R1+0xc], R5 ;  /* 0x00000c0501007387 */ /* 0x0003e80000100800 */
[----:B------:R1:W-:Y:S04]  /*18a50*/  STL [R1+0x10], R0 ;  /* 0x0000100001007387 */ /* 0x0003e80000100800 */
[----:B------:R1:W-:Y:S01]  /*18a60*/  STL [R1+0x14], R2 ;  /* 0x0000140201007387 */ /* 0x0003e20000100800 */
[C---:B------:R-:W-:Y:S08]  /*18a70*/  HMMA.16816.F32 R200, R124.reuse, R206, R200 ;  /* 0x000000ce7cc8723c */ /* 0x040ff000000018c8 */
        /* <DEDUP_REMOVED lines=15> */
[----:B------:R-:W-:Y:S07]  /*18b70*/  @!P0 BRA `(.L_x_1786) ;  /* 0x0000554000008947 */ /* 0x000fee0003800000 */
[----:B-1----:R-:W2:Y:S04]  /*18b80*/  LDL.64 R26, [R1+0x58] ;  /* 0x00005800011a7983 */ /* 0x002ea80000100a00 */
[----:B------:R-:W3:Y:S04]  /*18b90*/  LDL.64 R42, [R1+0x48] ;  /* 0x00004800012a7983 */ /* 0x000ee80000100a00 */
[----:B------:R-:W4:Y:S04]  /*18ba0*/  LDL.64 R132, [R1+0x40] ;  /* 0x0000400001847983 */ /* 0x000f280000100a00 */
[----:B------:R-:W4:Y:S01]  /*18bb0*/  LDL.64 R28, [R1+0x50] ;  /* 0x00005000011c7983 */ /* 0x000f220000100a00 */
[----:B------:R-:W-:Y:S01]  /*18bc0*/  MOV R140, R134 ;  /* 0x00000086008c7202 */ /* 0x000fe20000000f00 */
[----:B------:R-:W-:Y:S01]  /*18bd0*/  IMAD.MOV.U32 R139, RZ, RZ, R136 ;  /* 0x000000ffff8b7224 */ /* 0x000fe200078e0088 */
[----:B------:R-:W-:-:S02]  /*18be0*/  ULDC.64 UR8, c[0x0][0x1e0] ;  /* 0x0000780000087ab9 */ /* 0x000fc40000000a00 */
[----:B------:R-:W-:Y:S02]  /*18bf0*/  UIADD3 UR11, UR6, 0x80, URZ ;  /* 0x00000080060b7890 */ /* 0x000fe4000fffe03f */
[----:B------:R-:W-:Y:S02]  /*18c00*/  USHF.L.U32 UR10, UR8, 0x5, URZ ;  /* 0x00000005080a7899 */ /* 0x000fe4000800063f */
[----:B------:R-:W-:Y:S02]  /*18c10*/  UMOV UR22, UR21 ;  /* 0x0000001500167c82 */ /* 0x000fe40008000000 */
[----:B------:R-:W-:Y:S02]  /*18c20*/  UMOV UR12, 0xffffffc0 ;  /* 0xffffffc0000c7882 */ /* 0x000fe40000000000 */
[----:B------:R-:W-:Y:S01]  /*18c30*/  ULDC.64 UR4, c[0x0][0x208] ;  /* 0x0000820000047ab9 */ /* 0x000fe20000000a00 */
[----:B--2---:R-:W-:Y:S02]  /*18c40*/  IMAD.MOV.U32 R30, RZ, RZ, R26 ;  /* 0x000000ffff1e7224 */ /* 0x004fe400078e001a */
[----:B------:R-:W-:Y:S01]  /*18c50*/  IMAD.MOV.U32 R31, RZ, RZ, R27 ;  /* 0x000000ffff1f7224 */ /* 0x000fe200078e001b */
[----:B---3--:R-:W-:-:S02]  /*18c60*/  IADD3 R0, R42, 0x40, RZ ;  /* 0x000000402a007810 */ /* 0x008fc40007ffe0ff */
[----:B------:R-:W-:Y:S01]  /*18c70*/  IADD3 RZ, P0, R42, 0x40, RZ ;  /* 0x000000402aff7810 */ /* 0x000fe20007f1e0ff */
[----:B----4-:R-:W-:Y:S01]  /*18c80*/  IMAD.MOV.U32 R27, RZ, RZ, R133 ;  /* 0x000000ffff1b7224 */ /* 0x010fe200078e0085 */
[----:B------:R-:W-:Y:S01]  /*18c90*/  IADD3 R3, P1, R30, 0x40, RZ ;  /* 0x000000401e037810 */ /* 0x000fe20007f3e0ff */
[----:B------:R1:W-:Y:S03]  /*18ca0*/  STL [R1+0x34], R0 ;  /* 0x0000340001007387 */ /* 0x0003e60000100800 */
[----:B------:R-:W-:Y:S01]  /*18cb0*/  IADD3.X R2, RZ, R29, RZ, P1, !PT ;  /* 0x0000001dff027210 */ /* 0x000fe20000ffe4ff */
[----:B------:R2:W-:Y:S01]  /*18cc0*/  STL [R1+0x30], R3 ;  /* 0x0000300301007387 */ /* 0x0005e20000100800 */
[----:B-1----:R-:W-:-:S05]  /*18cd0*/  IMAD.X R0, RZ, RZ, R27, P0 ;  /* 0x000000ffff007224 */ /* 0x002fca00000e061b */
[----:B------:R2:W-:Y:S04]  /*18ce0*/  STL [R1+0x28], R0 ;  /* 0x0000280001007387 */ /* 0x0005e80000100800 */
[----:B------:R2:W-:Y:S01]  /*18cf0*/  STL [R1+0x2c], R2 ;  /* 0x00002c0201007387 */ /* 0x0005e20000100800 */
[----:B------:R-:W-:Y:S01]  /*18d00*/  MOV R26, R132 ;  /* 0x00000084001a7202 */ /* 0x000fe20000000f00 */
[----:B------:R-:W-:Y:S01]  /*18d10*/  IMAD.MOV.U32 R132, RZ, RZ, R138 ;  /* 0x000000ffff847224 */ /* 0x000fe200078e008a */
[----:B------:R-:W-:Y:S02]  /*18d20*/  MOV R133, R137 ;  /* 0x0000008900857202 */ /* 0x000fe40000000f00 */
.L_x_1787:
[----:B--2---:R-:W2:Y:S01]  /*18d30*/  LDL.64 R2, [R1+0x58] ;  /* 0x0000580001027983 */ /* 0x004ea20000100a00 */
[----:B------:R-:W-:Y:S04]  /*18d40*/  DEPBAR.LE SB0, 0x0 ;  /* 0x000080000000791a */ /* 0x000fe80000000000 */
[----:B------:R-:W-:Y:S01]  /*18d50*/  UISETP.GE.AND UP0, UPT, UR22, URZ, UPT ;  /* 0x0000003f1600728c */ /* 0x000fe2000bf06270 */
[----:B------:R-:W3:Y:S01]  /*18d60*/  LDL.64 R142, [R1+0x50] ;  /* 0x00005000018e7983 */ /* 0x000ee20000100a00 */
[----:B------:R-:W-:Y:S05]  /*18d70*/  UISETP.GE.AND UP1, UPT, UR22, 0x1, UPT ;  /* 0x000000011600788c */ /* 0x000fea000bf26270 */
[----:B------:R-:W-:Y:S01]  /*18d80*/  BAR.SYNC.DEFER_BLOCKING 0x0 ;  /* 0x0000000000007b1d */ /* 0x000fe20000010000 */
[----:B------:R-:W-:Y:S03]  /*18d90*/  PLOP3.LUT P0, PT, PT, PT, UP0, 0x80, 0x0 ;  /* 0x000000000000781c */ /* 0x000fe60003f0f008 */
[----:B------:R-:W-:Y:S02]  /*18da0*/  @UP0 USHF.R.S32.HI UR15, URZ, 0x1f, UR22 ;  /* 0x0000001f3f0f0899 */ /* 0x000fe40008011416 */
[----:B------:R-:W-:Y:S02]  /*18db0*/  @UP0 UIMAD.WIDE.U32 UR20, UR22, UR4, URZ ;  /* 0x00000004161402a5 */ /* 0x000fe4000f8e003f */
[----:B------:R-:W-:Y:S02]  /*18dc0*/  @UP0 UIMAD UR15, UR15, UR4, URZ ;  /* 0x000000040f0f02a4 */ /* 0x000fe4000f8e023f */
[----:B------:R-:W-:Y:S02]  /*18dd0*/  @UP0 USHF.L.U32 UR18, UR20, 0x6, URZ ;  /* 0x0000000614120899 */ /* 0x000fe4000800063f */
[----:B------:R-:W-:Y:S02]  /*18de0*/  @UP0 UIMAD UR15, UR22, UR5, UR15 ;  /* 0x00000005160f02a4 */ /* 0x000fe4000f8e020f */
[----:B------:R-:W-:Y:S02]  /*18df0*/  @UP1 USHF.L.U32 UR19, UR8, 0x5, URZ ;  /* 0x0000000508131899 */ /* 0x000fe4000800063f */
[----:B------:R-:W-:Y:S02]  /*18e00*/  @UP0 UIADD3 UR15, UR21, UR15, URZ ;  /* 0x0000000f150f0290 */ /* 0x000fe4000fffe03f */
[----:B------:R-:W-:Y:S02]  /*18e10*/  UIADD3 UR21, UR22, -0x1, URZ ;  /* 0xffffffff16157890 */ /* 0x000fe4000fffe03f */
[----:B------:R-:W-:Y:S02]  /*18e20*/  @UP0 USHF.L.U64.HI UR15, UR20, 0x6, UR15 ;  /* 0x00000006140f0899 */ /* 0x000fe4000801020f */
[----:B------:R-:W-:Y:S01]  /*18e30*/  @UP1 UIMAD.WIDE.U32 UR30, UR21, UR8, URZ ;  /* 0x00000008151e12a5 */ /* 0x000fe2000f8e003f */
[----:B-----5:R-:W-:Y:S01]  /*18e40*/  LDSM.16.M88.4 R64, [R231+0x8100] ;  /* 0x00810000e740783b */ /* 0x020fe20000000200 */
[----:B------:R-:W-:Y:S02]  /*18e50*/  @UP1 UMOV UR20, 0x5 ;  /* 0x0000000500141882 */ /* 0x000fe40000000000 */
[----:B------:R-:W-:Y:S05]  /*18e60*/  @UP1 USHF.L.U64.HI UR20, UR8, UR20, UR9 ;  /* 0x0000001408141299 */ /* 0x000fea0008010209 */
[----:B------:R-:W4:Y:S04]  /*18e70*/  LDL R134, [R1+0x30] ;  /* 0x0000300001867983 */ /* 0x000f280000100800 */
[----:B------:R-:W4:Y:S04]  /*18e80*/  LDL R136, [R1+0x2c] ;  /* 0x00002c0001887983 */ /* 0x000f280000100800 */
[----:B------:R1:W-:Y:S04]  /*18e90*/  STL [R1+0x8c], R131 ;  /* 0x00008c8301007387 */ /* 0x0003e80000100800 */
[----:B------:R-:W1:Y:S08]  /*18ea0*/  LDSM.16.M88.4 R16, [R224+0x4100] ;  /* 0x00410000e010783b */ /* 0x000e700000000200 */
[----:B------:R-:W1:Y:S08]  /*18eb0*/  LDSM.16.M88.4 R60, [R231+0xa100] ;  /* 0x00a10000e73c783b */ /* 0x000e700000000200 */
[----:B------:R-:W1:Y:S08]  /*18ec0*/  LDSM.16.M88.4 R32, [R224+0x4900] ;  /* 0x00490000e020783b */ /* 0x000e700000000200 */
[----:B-1----:R-:W4:Y:S04]  /*18ed0*/  LDL R131, [R1+0x18] ;  /* 0x0000180001837983 */ /* 0x002f280000100800 */
[----:B------:R-:W1:Y:S08]  /*18ee0*/  LDSM.16.M88.4 R48, [R224+0x5100] ;  /* 0x00510000e030783b */ /* 0x000e700000000200 */
[----:B------:R-:W1:Y:S01]  /*18ef0*/  LDSM.16.M88.4 R208, [R224+0x5900] ;  /* 0x00590000e0d0783b */ /* 0x000e620000000200 */
[-C--:B------:R-:W-:Y:S07]  /*18f00*/  HMMA.16816.F32 R4, R64, R16.reuse, RZ ;  /* 0x000000104004723c */ /* 0x080fee00000018ff */
[----:B------:R-:W-:Y:S01]  /*18f10*/  LDSM.16.M88.4 R212, [R233+0x8100] ;  /* 0x00810000e9d4783b */ /* 0x000fe20000000200 */
[C---:B------:R-:W-:Y:S07]  /*18f20*/  HMMA.16816.F32 R8, R60.reuse, R16, RZ ;  /* 0x000000103c08723c */ /* 0x040fee00000018ff */
[----:B------:R-:W1:Y:S01]  /*18f30*/  LDSM.16.M88.4 R216, [R235] ;  /* 0x00000000ebd8783b */ /* 0x000e620000000200 */
[-C--:B------:R-:W-:Y:S07]  /*18f40*/  HMMA.16816.F32 R12, R60, R18.reuse, RZ ;  /* 0x000000123c0c723c */ /* 0x080fee00000018ff */
[----:B------:R-:W1:Y:S01]  /*18f50*/  LDSM.16.M88.4 R220, [R233+0xa100] ;  /* 0x00a10000e9dc783b */ /* 0x000e620000000200 */
[C---:B------:R-:W-:Y:S07]  /*18f60*/  HMMA.16816.F32 R16, R64.reuse, R18, RZ ;  /* 0x000000124010723c */ /* 0x040fee00000018ff */
[----:B------:R1:W-:Y:S01]  /*18f70*/  STL [R1+0x60], R235 ;  /* 0x000060eb01007387 */ /* 0x0003e20000100800 */
[-C--:B------:R-:W-:Y:S03]  /*18f80*/  HMMA.16816.F32 R20, R64, R32.reuse, RZ ;  /* 0x000000204014723c */ /* 0x080fe600000018ff */
[----:B------:R-:W-:Y:S04]  /*18f90*/  STL [R1+0x64], R243 ;  /* 0x000064f301007387 */ /* 0x000fe80000100800 */
[----:B------:R-:W-:Y:S01]  /*18fa0*/  STL [R1+0x68], R242 ;  /* 0x000068f201007387 */ /* 0x000fe20000100800 */
[C---:B------:R-:W-:Y:S03]  /*18fb0*/  HMMA.16816.F32 R24, R60.reuse, R32, RZ ;  /* 0x000000203c18723c */ /* 0x040fe600000018ff */
[----:B------:R-:W-:Y:S05]  /*18fc0*/  STL [R1+0x6c], R241 ;  /* 0x00006cf101007387 */ /* 0x000fea0000100800 */
[-C--:B------:R-:W-:Y:S01]  /*18fd0*/  HMMA.16816.F32 R28, R60, R34.reuse, RZ ;  /* 0x000000223c1c723c */ /* 0x080fe200000018ff */
[----:B-1----:R-:W4:Y:S07]  /*18fe0*/  LDL R235, [R1+0x38] ;  /* 0x0000380001eb7983 */ /* 0x002f2e0000100800 */
        /* <DEDUP_REMOVED lines=19> */
[----:B------:R1:W3:Y:S07]  /*19120*/  LDSM.16.M88.4 R208, [R241] ;  /* 0x00000000f1d0783b */ /* 0x0002ee0000000200 */
[-C--:B--2---:R-:W-:Y:S08]  /*19130*/  HMMA.16816.F32 R36, R212, R216.reuse, R36 ;  /* 0x000000d8d424723c */ /* 0x084ff00000001824 */
[C---:B------:R-:W-:Y:S04]  /*19140*/  HMMA.16816.F32 R40, R220.reuse, R216, R40 ;  /* 0x000000d8dc28723c */ /* 0x040fe80000001828 */
[----:B------:R-:W-:Y:S04]  /*19150*/  @P0 IADD3 R0, P2, R2, UR18, RZ ;  /* 0x0000001202000c10 */ /* 0x000fe8000ff5e0ff */
[-C--:B------:R-:W-:Y:S01]  /*19160*/  HMMA.16816.F32 R44, R220, R218.reuse, R44 ;  /* 0x000000dadc2c723c */ /* 0x080fe2000000182c */
[----:B-1----:R-:W2:Y:S03]  /*19170*/  LDL R241, [R1+0x20] ;  /* 0x0000200001f17983 */ /* 0x002ea60000100800 */
[C---:B------:R-:W-:Y:S01]  /*19180*/  @P0 LEA R2, P1, R0.reuse, c[0x0][0x1f8], 0x1 ;  /* 0x00007e0000020a11 */ /* 0x040fe200078208ff */
[----:B------:R-:W-:Y:S01]  /*19190*/  STL [R1+0x70], R231 ;  /* 0x000070e701007387 */ /* 0x000fe20000100800 */
[----:B---3--:R-:W-:Y:S02]  /*191a0*/  @P0 IADD3.X R3, R143, UR15, RZ, P2, !PT ;  /* 0x0000000f8f030c10 */ /* 0x008fe400097fe4ff */
[C---:B------:R-:W-:Y:S01]  /*191b0*/  HMMA.16816.F32 R48, R212.reuse, R218, R48 ;  /* 0x000000dad430723c */ /* 0x040fe20000001830 */
[----:B------:R-:W-:Y:S03]  /*191c0*/  STL [R1+0x74], R224 ;  /* 0x000074e001007387 */ /* 0x000fe60000100800 */
[----:B------:R-:W-:Y:S01]  /*191d0*/  @P0 LEA.HI.X R3, R0, c[0x0][0x1fc], R3, 0x1, P1 ;  /* 0x00007f0000030a11 */ /* 0x000fe200008f0c03 */
[----:B------:R-:W-:Y:S03]  /*191e0*/  STL [R1+0x78], R240 ;  /* 0x000078f001007387 */ /* 0x000fe60000100800 */
[-C--:B------:R-:W-:Y:S01]  /*191f0*/  HMMA.16816.F32 R52, R212, R208.reuse, R52 ;  /* 0x000000d0d434723c */ /* 0x080fe20000001834 */
[----:B------:R-:W-:Y:S04]  /*19200*/  STL [R1+0x7c], R233 ;  /* 0x00007ce901007387 */ /* 0x000fe80000100800 */
[----:B------:R-:W-:Y:S03]  /*19210*/  STL [R1+0x80], R239 ;  /* 0x000080ef01007387 */ /* 0x000fe60000100800 */
[C---:B------:R-:W-:Y:S01]  /*19220*/  HMMA.16816.F32 R56, R220.reuse, R208, R56 ;  /* 0x000000d0dc38723c */ /* 0x040fe20000001838 */
[----:B------:R-:W-:Y:S04]  /*19230*/  STL [R1+0x84], R238 ;  /* 0x000084ee01007387 */ /* 0x000fe80000100800 */
[----:B------:R-:W-:Y:S03]  /*19240*/  STL [R1+0x88], R237 ;  /* 0x000088ed01007387 */ /* 0x000fe60000100800 */
[-C--:B------:R-:W-:Y:S04]  /*19250*/  HMMA.16816.F32 R60, R220, R210.reuse, R60 ;  /* 0x000000d2dc3c723c */ /* 0x080fe8000000183c */
[----:B----4-:R-:W-:Y:S01]  /*19260*/  @P0 IADD3 R0, P1, R134, UR18, RZ ;  /* 0x0000001286000c10 */ /* 0x010fe2000ff3e0ff */
[----:B------:R-:W-:Y:S03]  /*19270*/  @UP1 USHF.L.U32 UR18, UR30, 0x6, URZ ;  /* 0x000000061e121899 */ /* 0x000fe6000800063f */
[----:B------:R-:W-:Y:S04]  /*19280*/  HMMA.16816.F32 R64, R212, R210, R64 ;  /* 0x000000d2d440723c */ /* 0x000fe80000001840 */
[----:B------:R-:W-:Y:S02]  /*19290*/  @P0 LEA R134, P2, R0, c[0x0][0x1f8], 0x1 ;  /* 0x00007e0000860a11 */ /* 0x000fe400078408ff */
[----:B------:R-:W-:Y:S01]  /*192a0*/  @P0 IADD3.X R135, R136, UR15, RZ, P1, !PT ;  /* 0x0000000f88870c10 */ /* 0x000fe20008ffe4ff */
[----:B------:R-:W-:Y:S05]  /*192b0*/  UIMAD UR15, UR22, UR12, 0x1 ;  /* 0x00000001160f74a4 */ /* 0x000fea000f8e020c */
[----:B------:R-:W-:Y:S02]  /*192c0*/  @P0 LEA.HI.X R135, R0, c[0x0][0x1fc], R135, 0x1, P2 ;  /* 0x00007f0000870a11 */ /* 0x000fe400010f0c87 */
[C---:B------:R-:W-:Y:S02]  /*192d0*/  LOP3.LUT P5, RZ, R131.reuse, 0x1, RZ, 0xc0, !PT ;  /* 0x0000000183ff7812 */ /* 0x040fe400078ac0ff */
[----:B------:R-:W-:Y:S11]  /*192e0*/  LOP3.LUT P4, RZ, R131, 0x2, RZ, 0xc0, !PT ;  /* 0x0000000283ff7812 */ /* 0x000ff6000788c0ff */
[----:B------:R-:W-:Y:S01]  /*192f0*/  @!PT LDS RZ, [RZ] ;  /* 0x00000000fffff984 */ /* 0x000fe20000000800 */
[----:B------:R-:W-:Y:S01]  /*19300*/  @!PT LDS RZ, [RZ] ;  /* 0x00000000fffff984 */ /* 0x000fe20000000800 */
[----:B------:R-:W-:Y:S01]  /*19310*/  @!PT LDS RZ, [RZ] ;  /* 0x00000000fffff984 */ /* 0x000fe20000000800 */
[----:B------:R1:W-:Y:S08]  /*19320*/  @P0 LDGSTS.E.BYPASS.LTC128B.128 [R244+0x100], [R2.64], !P5 ;  /* 0x0010000002f40fae */ /* 0x0003f0000e901d5c */
[----:B------:R3:W-:Y:S01]  /*19330*/  @P0 LDGSTS.E.BYPASS.LTC128B.128 [R244+0x2100], [R134.64], !P4 ;  /* 0x0210000086f40fae */ /* 0x0007e2000e101d5c */
[----:B-1----:R-:W-:Y:S04]  /*19340*/  @P0 IADD3 R2, P1, R2, UR6, RZ ;  /* 0x0000000602020c10 */ /* 0x002fe8000ff3e0ff */
[----:B------:R-:W-:Y:S02]  /*19350*/  @P0 IADD3.X R3, R3, UR7, RZ, P1, !PT ;  /* 0x0000000703030c10 */ /* 0x000fe40008ffe4ff */
[C---:B------:R-:W-:Y:S02]  /*19360*/  @P0 IADD3 R142, P3, R2.reuse, UR11, RZ ;  /* 0x0000000b028e0c10 */ /* 0x040fe4000ff7e0ff */
[----:B---3--:R-:W-:Y:S01]  /*19370*/  @P0 IADD3 R134, P1, R2, UR6, RZ ;  /* 0x0000000602860c10 */ /* 0x008fe2000ff3e0ff */
[----:B------:R1:W-:Y:S01]  /*19380*/  @P0 LDGSTS.E.BYPASS.LTC128B.128 [R244+0x900], [R2.64], !P5 ;  /* 0x0090000002f40fae */ /* 0x0003e2000e901d5c */
[C---:B------:R-:W-:Y:S02]  /*19390*/  @P0 IADD3.X R143, R3.reuse, UR14, RZ, P3, !PT ;  /* 0x0000000e038f0c10 */ /* 0x040fe40009ffe4ff */
[----:B------:R-:W-:Y:S02]  /*193a0*/  @P0 IADD3.X R135, R3, UR7, RZ, P1, !PT ;  /* 0x0000000703870c10 */ /* 0x000fe40008ffe4ff */
[C---:B------:R-:W-:Y:S03]  /*193b0*/  @P0 IADD3 R136, P2, R134.reuse, UR6, RZ ;  /* 0x0000000686880c10 */ /* 0x040fe6000ff5e0ff */
[----:B------:R1:W-:Y:S01]  /*193c0*/  @P0 LDGSTS.E.BYPASS.LTC128B.128 [R244+0x2900], [R2.64+0x80], !P4 ;  /* 0x0290008002f40fae */ /* 0x0003e2000e101d5c */
[C---:B------:R-:W-:Y:S07]  /*193d0*/  @P0 IADD3.X R137, R135.reuse, UR7, RZ, P2, !PT ;  /* 0x0000000787890c10 */ /* 0x040fee00097fe4ff */
[----:B------:R3:W-:Y:S08]  /*193e0*/  @P0 LDGSTS.E.BYPASS.LTC128B.128 [R244+0x1100], [R134.64], !P5 ;  /* 0x0110000086f40fae */ /* 0x0007f0000e901d5c */
[----:B------:R4:W-:Y:S08]  /*193f0*/  @P0 LDGSTS.E.BYPASS.LTC128B.128 [R244+0x3100], [R142.64], !P4 ;  /* 0x031000008ef40fae */ /* 0x0009f0000e101d5c */
[----:B------:R2:W-:Y:S01]  /*19400*/  @P0 LDGSTS.E.BYPASS.LTC128B.128 [R244+0x1900], [R136.64], !P5 ;  /* 0x0190000088f40fae */ /* 0x0005e2000e901d5c */
[----:B-1----:R-:W-:Y:S04]  /*19410*/  @P0 IADD3 R2, P1, R134, UR11, RZ ;  /* 0x0000000b86020c10 */ /* 0x002fe8000ff3e0ff */
[----:B------:R-:W-:Y:S02]  /*19420*/  @P0 IADD3.X R3, R135, UR14, RZ, P1, !PT ;  /* 0x0000000e87030c10 */ /* 0x000fe40008ffe4ff */
[----:B------:R-:W-:Y:S03]  /*19430*/  PLOP3.LUT P1, PT, PT, PT, UP2, 0x80, 0x0 ;  /* 0x000000000000781c */ /* 0x000fe60003f2f028 */
[----:B------:R2:W-:Y:S01]  /*19440*/  @P0 LDGSTS.E.BYPASS.LTC128B.128 [R244+0x3900], [R2.64], !P4 ;  /* 0x0390000002f40fae */ /* 0x0005e2000e101d5c */
[----:B------:R-:W-:Y:S07]  /*19450*/  PLOP3.LUT P0, PT, PT, PT, UP2, 0x80, 0x0 ;  /* 0x000000000000781c */ /* 0x000fee0003f0f028 */
[----:B------:R-:W-:Y:S08]  /*19460*/  LDSM.16.M88.4 R216, [R232+0x8100] ;  /* 0x00810000e8d8783b */ /* 0x000ff00000000200 */
[----:B------:R-:W1:Y:S08]  /*19470*/  LDSM.16.M88.4 R220, [R230+0x4100] ;  /* 0x00410000e6dc783b */ /* 0x000e700000000200 */
[----:B------:R-:W3:Y:S08]  /*19480*/  LDSM.16.M88.4 R208, [R232+0xa100] ;  /* 0x00a10000e8d0783b */ /* 0x000ef00000000200 */
[----:B------:R-:W4:Y:S08]  /*19490*/  LDSM.16.M88.4 R212, [R230+0x4900] ;  /* 0x00490000e6d4783b */ /* 0x000f300000000200 */
[----:B------:R-:W0:Y:S01]  /*194a0*/  LDGDEPBAR ;  /* 0x00000000000079af */ /* 0x000e220000000000 */
        /* <DEDUP_REMOVED lines=11> */
[C---:B------:R-:W-:Y:S04]  /*19560*/  HMMA.16816.F32 R40, R208.reuse, R220, R40 ;  /* 0x000000dcd028723c */ /* 0x040fe80000001828 */
[----:B--2---:R-:W-:Y:S01]  /*19570*/  @P1 IMAD.HI.U32 R2, R241, c[0x0][0x2c8], RZ ;  /* 0x0000b200f1021a27 */ /* 0x004fe200078e00ff */
[----:B------:R-:W-:Y:S03]  /*19580*/  MOV R0, R241 ;  /* 0x000000f100007202 */ /* 0x000fe60000000f00 */
[-C--:B------:R-:W-:Y:S04]  /*19590*/  HMMA.16816.F32 R44, R208, R222.reuse, R44 ;  /* 0x000000ded02c723c */ /* 0x080fe8000000182c */
[----:B------:R-:W-:Y:S04]  /*195a0*/  @P0 SHF.R.U32.HI R0, RZ, c[0x0][0x2cc], R2 ;  /* 0x0000b300ff000a19 */ /* 0x000fe80000011602 */
[C---:B------:R-:W-:Y:S01]  /*195b0*/  HMMA.16816.F32 R48, R216.reuse, R222, R48 ;  /* 0x000000ded830723c */ /* 0x040fe20000001830 */
[----:B------:R-:W-:Y:S07]  /*195c0*/  LDSM.16.M88.4 R220, [R229] ;  /* 0x00000000e5dc783b */ /* 0x000fee0000000200 */
[-C--:B---3--:R-:W-:Y:S01]  /*195d0*/  HMMA.16816.F32 R52, R216, R212.reuse, R52 ;  /* 0x000000d4d834723c */ /* 0x088fe20000001834 */
[----:B------:R-:W-:Y:S07]  /*195e0*/  SHFL.IDX PT, R3, R0, RZ, 0x1c1f ;  /* 0x001c1fff00037589 */ /* 0x000fee00000e0000 */
[C---:B------:R-:W-:Y:S01]  /*195f0*/  HMMA.16816.F32 R56, R208.reuse, R212, R56 ;  /* 0x000000d4d038723c */ /* 0x040fe20000001838 */
[----:B------:R-:W-:Y:S07]  /*19600*/  SHFL.IDX PT, R2, R0, 0x2, 0x1c1f ;  /* 0x005c1f0000027f89 */ /* 0x000fee00000e0000 */
        /* <DEDUP_REMOVED lines=117> */
[----:B------:R-:W-:Y:S10]  /*19d60*/  MUFU.TANH R210, R15 ;  /* 0x0000000f00d27308 */ /* 0x000ff40000002400 */
[----:B------:R-:W-:Y:S01]  /*19d70*/  MUFU.TANH R134, R8 ;  /* 0x0000000800867308 */ /* 0x000fe20000002400 */
[----:B---3--:R-:W3:Y:S09]  /*19d80*/  LDSM.16.M88.4 R4, [R229+0x2800] ;  /* 0x00280000e504783b */ /* 0x008ef20000000200 */
[----:B------:R-:W-:Y:S10]  /*19d90*/  MUFU.TANH R13, R17 ;  /* 0x00000011000d7308 */ /* 0x000ff40000002400 */
[----:B------:R-:W-:Y:S10]  /*19da0*/  MUFU.TANH R141, R9 ;  /* 0x00000009008d7308 */ /* 0x000ff40000002400 */
[----:B------:R-:W-:Y:S10]  /*19db0*/  MUFU.TANH R135, R14 ;  /* 0x0000000e00877308 */ /* 0x000ff40000002400 */
[----:B------:R-:W-:Y:S01]  /*19dc0*/  MUFU.TANH R208, R10 ;  /* 0x0000000a00d07308 */ /* 0x000fe20000002400 */
[-C--:B---3--:R-:W-:Y:S09]  /*19dd0*/  HMMA.16816.F32 R20, R220, R4.reuse, R20 ;  /* 0x00000004dc14723c */ /* 0x088ff20000001814 */
[----:B------:R-:W-:Y:S01]  /*19de0*/  MUFU.TANH R17, R19 ;  /* 0x0000001300117308 */ /* 0x000fe20000002400 */
[C---:B------:R-:W-:Y:S01]  /*19df0*/  HMMA.16816.F32 R24, R212.reuse, R4, R24 ;  /* 0x00000004d418723c */ /* 0x040fe20000001818 */
[----:B------:R-:W-:Y:S08]  /*19e00*/  SHFL.IDX PT, R5, R0, 0x1, 0x1c1f ;  /* 0x003c1f0000057f89 */ /* 0x000ff000000e0000 */
[----:B------:R3:W-:Y:S01]  /*19e10*/  MUFU.TANH R209, R11 ;  /* 0x0000000b00d17308 */ /* 0x0007e20000002400 */
[-C--:B------:R-:W-:Y:S01]  /*19e20*/  HMMA.16816.F32 R28, R212, R6.reuse, R28 ;  /* 0x00000006d41c723c */ /* 0x080fe2000000181c */
[----:B------:R-:W-:Y:S03]  /*19e30*/  SHFL.IDX PT, R4, R0, 0x3, 0x1c1f ;  /* 0x007c1f0000047f89 */ /* 0x000fe600000e0000 */
[----:B------:R-:W-:Y:S04]  /*19e40*/  FMUL.FTZ R23, R23, c[0x0][0x320] ;  /* 0x0000c80017177a20 */ /* 0x000fe80000410000 */
[C---:B------:R-:W-:Y:S01]  /*19e50*/  HMMA.16816.F32 R32, R220.reuse, R6, R32 ;  /* 0x00000006dc20723c */ /* 0x040fe20000001820 */
[----:B------:R-:W-:Y:S03]  /*19e60*/  MUFU.TANH R142, R12 ;  /* 0x0000000c008e7308 */ /* 0x000fe60000002400 */
[----:B------:R-:W-:Y:S02]  /*19e70*/  FMUL.FTZ R20, R20, c[0x0][0x320] ;  /* 0x0000c80014147a20 */ /* 0x000fe40000410000 */
[----:B------:R-:W-:Y:S02]  /*19e80*/  FMUL.FTZ R21, R21, c[0x0][0x320] ;  /* 0x0000c80015157a20 */ /* 0x000fe40000410000 */
[----:B------:R-:W-:Y:S03]  /*19e90*/  FMUL.FTZ R26, R26, c[0x0][0x320] ;  /* 0x0000c8001a1a7a20 */ /* 0x000fe60000410000 */
[----:B------:R-:W4:Y:S01]  /*19ea0*/  MUFU.TANH R12, R16 ;  /* 0x00000010000c7308 */ /* 0x000f220000002400 */
[----:B------:R-:W-:Y:S02]  /*19eb0*/  FMUL.FTZ R27, R27, c[0x0][0x320] ;  /* 0x0000c8001b1b7a20 */ /* 0x000fe40000410000 */
[----:B------:R-:W-:Y:S01]  /*19ec0*/  FMUL.FTZ R22, R22, c[0x0][0x320] ;  /* 0x0000c80016167a20 */ /* 0x000fe20000410000 */
[----:B---3--:R-:W3:Y:S01]  /*19ed0*/  LDSM.16.M88.4 R8, [R229+0x3000] ;  /* 0x00300000e508783b */ /* 0x008ee20000000200 */
        /* <DEDUP_REMOVED lines=12> */
[----:B------:R-:W1:Y:S10]  /*19fa0*/  MUFU.TANH R21, R21 ;  /* 0x0000001500157308 */ /* 0x000e740000002400 */
[----:B------:R-:W-:Y:S01]  /*19fb0*/  MUFU.TANH R248, R23 ;  /* 0x0000001700f87308 */ /* 0x000fe20000002400 */
[-C--:B---3--:R-:W-:Y:S09]  /*19fc0*/  HMMA.16816.F32 R36, R220, R8.reuse, R36 ;  /* 0x00000008dc24723c */ /* 0x088ff20000001824 */
[----:B------:R-:W3:Y:S01]  /*19fd0*/  MUFU.TANH R32, R32 ;  /* 0x0000002000207308 */ /* 0x000ee20000002400 */
[C---:B------:R-:W-:Y:S07]  /*19fe0*/  HMMA.16816.F32 R40, R212.reuse, R8, R40 ;  /* 0x00000008d428723c */ /* 0x040fee0000001828 */
[----:B------:R-:W-:Y:S02]  /*19ff0*/  IMAD.U32 R8, RZ, RZ, UR13 ;  /* 0x0000000dff087e24 */ /* 0x000fe4000f8e00ff */
[----:B------:R-:W-:Y:S01]  /*1a000*/  MUFU.TANH R249, R28 ;  /* 0x0000001c00f97308 */ /* 0x000fe20000002400 */
[-C--:B------:R-:W-:Y:S03]  /*1a010*/  HMMA.16816.F32 R44, R212, R10.reuse, R44 ;  /* 0x0000000ad42c723c */ /* 0x080fe6000000182c */
[----:B------:R-:W-:Y:S01]  /*1a020*/  IADD3 R8, R8, UR15, -R235 ;  /* 0x0000000f08087c10 */ /* 0x000fe2000fffe8eb */
[----:B------:R-:W-:Y:S03]  /*1a030*/  @UP1 USHF.R.S32.HI UR15, URZ, 0x1f, UR21 ;  /* 0x0000001f3f0f1899 */ /* 0x000fe60008011415 */
[----:B------:R-:W-:Y:S01]  /*1a040*/  IADD3 R8, R8, -UR24, RZ ;  /* 0x8000001808087c10 */ /* 0x000fe2000fffe0ff */
[C---:B------:R-:W-:Y:S01]  /*1a050*/  HMMA.16816.F32 R48, R220.reuse, R10, R48 ;  /* 0x0000000adc30723c */ /* 0x040fe20000001830 */
[----:B------:R-:W3:Y:S01]  /*1a060*/  MUFU.TANH R22, R22 ;  /* 0x0000001600167308 */ /* 0x000ee20000002400 */
[----:B------:R-:W-:Y:S02]  /*1a070*/  @UP1 UIMAD UR15, UR15, UR8, URZ ;  /* 0x000000080f0f12a4 */ /* 0x000fe4000f8e023f */
[C---:B------:R-:W-:Y:S01]  /*1a080*/  IADD3 R0, R8.reuse, R3, RZ ;  /* 0x0000000308007210 */ /* 0x040fe20007ffe0ff */
[C---:B------:R-:W-:Y:S01]  /*1a090*/  IMAD.IADD R3, R8.reuse, 0x1, R5 ;  /* 0x0000000108037824 */ /* 0x040fe200078e0205 */
[C---:B------:R-:W-:Y:S01]  /*1a0a0*/  IADD3 R2, R8.reuse, R2, RZ ;  /* 0x0000000208027210 */ /* 0x040fe20007ffe0ff */
[----:B------:R-:W-:Y:S01]  /*1a0b0*/  IMAD.IADD R8, R8, 0x1, R4 ;  /* 0x0000000108087824 */ /* 0x000fe200078e0204 */
[C---:B------:R-:W-:Y:S01]  /*1a0c0*/  ISETP.GT.AND P1, PT, R0.reuse, RZ, PT ;  /* 0x000000ff0000720c */ /* 0x040fe20003f24270 */
[----:B------:R-:W3:Y:S01]  /*1a0d0*/  LDSM.16.M88.4 R4, [R229+0x3800] ;  /* 0x00380000e504783b */ /* 0x000ee20000000200 */
[----:B------:R-:W-:Y:S01]  /*1a0e0*/  ISETP.GT.AND P0, PT, R0, 0x1, PT ;  /* 0x000000010000780c */ /* 0x000fe20003f04270 */
[----:B------:R-:W3:Y:S01]  /*1a0f0*/  MUFU.TANH R33, R33 ;  /* 0x0000002100217308 */ /* 0x000ee20000002400 */
[----:B-1----:R-:W-:Y:S01]  /*1a100*/  FSEL R10, R216, -INF , P1 ;  /* 0xff800000d80a7808 */ /* 0x002fe20000800000 */
[----:B------:R-:W-:Y:S01]  /*1a110*/  FMUL.FTZ R36, R36, c[0x0][0x320] ;  /* 0x0000c80024247a20 */ /* 0x000fe20000410000 */
[----:B--2---:R-:W-:Y:S01]  /*1a120*/  FSEL R11, R138, -INF , P0 ;  /* 0xff8000008a0b7808 */ /* 0x004fe20000000000 */
[----:B------:R-:W-:Y:S01]  /*1a130*/  FMUL.FTZ R37, R37, c[0x0][0x320] ;  /* 0x0000c80025257a20 */ /* 0x000fe20000410000 */
[----:B------:R-:W-:Y:S01]  /*1a140*/  FMNMX.FTZ R138, R10, R132, !PT ;  /* 0x000000840a8a7209 */ /* 0x000fe20007810000 */
[----:B------:R-:W-:Y:S04]  /*1a150*/  DEPBAR.LE SB0, 0x0 ;  /* 0x000080000000791a */ /* 0x000fe80000000000 */
[----:B------:R-:W1:Y:S01]  /*1a160*/  MUFU.TANH R36, R36 ;  /* 0x0000002400247308 */ /* 0x000e620000002400 */
[----:B------:R-:W-:Y:S01]  /*1a170*/  ISETP.GT.AND P4, PT, R2, 0x1, PT ;  /* 0x000000010200780c */ /* 0x000fe20003f84270 */
[----:B------:R-:W-:Y:S01]  /*1a180*/  BAR.SYNC.DEFER_BLOCKING 0x0 ;  /* 0x0000000000007b1d */ /* 0x000fe20000010000 */
[----:B------:R-:W-:Y:S01]  /*1a190*/  ISETP.GT.AND P6, PT, R0, 0x8, PT ;  /* 0x000000080000780c */ /* 0x000fe20003fc4270 */
[----:B------:R-:W-:Y:S01]  /*1a1a0*/  FMUL.FTZ R216, R48, c[0x0][0x320] ;  /* 0x0000c80030d87a20 */ /* 0x000fe20000410000 */
[----:B------:R-:W-:Y:S01]  /*1a1b0*/  ISETP.GT.AND P0, PT, R8, 0x1, PT ;  /* 0x000000010800780c */ /* 0x000fe20003f04270 */
[----:B------:R-:W-:Y:S01]  /*1a1c0*/  FMUL.FTZ R51, R51, c[0x0][0x320] ;  /* 0x0000c80033337a20 */ /* 0x000fe20000410000 */
[----:B----4-:R-:W-:Y:S01]  /*1a1d0*/  FSEL R12, R12, -INF , P6 ;  /* 0xff8000000c0c7808 */ /* 0x010fe20003000000 */
[----:B------:R-:W-:Y:S01]  /*1a1e0*/  FMUL.FTZ R50, R50, c[0x0][0x320] ;  /* 0x0000c80032327a20 */ /* 0x000fe20000410000 */
[----:B------:R-:W-:Y:S01]  /*1a1f0*/  FSEL R141, R141, -INF , P4 ;  /* 0xff8000008d8d7808 */ /* 0x000fe20002000000 */
[----:B------:R-:W2:Y:S01]  /*1a200*/  MUFU.TANH R37, R37 ;  /* 0x0000002500257308 */ /* 0x000ea20000002400 */
[----:B------:R-:W-:Y:S01]  /*1a210*/  FMNMX.FTZ R138, R11, R138, !PT ;  /* 0x0000008a0b8a7209 */ /* 0x000fe20007810000 */
[----:B------:R-:W-:Y:S01]  /*1a220*/  FMUL.FTZ R44, R44, c[0x0][0x320] ;  /* 0x0000c8002c2c7a20 */ /* 0x000fe20000410000 */
[----:B------:R-:W-:Y:S01]  /*1a230*/  FSEL R209, R209, -INF , P0 ;  /* 0xff800000d1d17808 */ /* 0x000fe20000000000 */
[----:B------:R-:W-:Y:S01]  /*1a240*/  FMUL.FTZ R46, R46, c[0x0][0x320] ;  /* 0x0000c8002e2e7a20 */ /* 0x000fe20000410000 */
[----:B------:R-:W-:Y:S01]  /*1a250*/  ISETP.GT.AND P0, PT, R0, 0x9, PT ;  /* 0x000000090000780c */ /* 0x000fe20003f04270 */
[----:B------:R-:W-:Y:S01]  /*1a260*/  FMUL.FTZ R39, R39, c[0x0][0x320] ;  /* 0x0000c80027277a20 */ /* 0x000fe20000410000 */
[----:B------:R-:W-:Y:S01]  /*1a270*/  ISETP.GT.AND P5, PT, R2, RZ, PT ;  /* 0x000000ff0200720c */ /* 0x000fe20003fa4270 */
[----:B------:R-:W-:Y:S01]  /*1a280*/  FMUL.FTZ R47, R47, c[0x0][0x320] ;  /* 0x0000c8002f2f7a20 */ /* 0x000fe20000410000 */
[----:B------:R-:W-:Y:S01]  /*1a290*/  ISETP.GT.AND P4, PT, R8, 0x9, PT ;  /* 0x000000090800780c */ /* 0x000fe20003f84270 */
[----:B------:R-:W-:Y:S01]  /*1a2a0*/  MUFU.TANH R46, R46 ;  /* 0x0000002e002e7308 */ /* 0x000fe20000002400 */
[----:B------:R-:W-:Y:S01]  /*1a2b0*/  FSEL R13, R13, -INF , P0 ;  /* 0xff8000000d0d7808 */ /* 0x000fe20000000000 */
[----:B------:R-:W-:Y:S01]  /*1a2c0*/  FMUL.FTZ R49, R49, c[0x0][0x320] ;  /* 0x0000c80031317a20 */ /* 0x000fe20000410000 */
[----:B------:R-:W-:Y:S01]  /*1a2d0*/  FSEL R210, R210, -INF , P4 ;  /* 0xff800000d2d27808 */ /* 0x000fe20002000000 */
[----:B------:R-:W-:Y:S01]  /*1a2e0*/  FMUL.FTZ R42, R42, c[0x0][0x320] ;  /* 0x0000c8002a2a7a20 */ /* 0x000fe20000410000 */
[----:B------:R-:W-:Y:S01]  /*1a2f0*/  FMNMX.FTZ R138, R12, R138, !PT ;  /* 0x0000008a0c8a7209 */ /* 0x000fe20007810000 */
[----:B------:R-:W-:Y:S01]  /*1a300*/  FMUL.FTZ R40, R40, c[0x0][0x320] ;  /* 0x0000c80028287a20 */ /* 0x000fe20000410000 */
[----:B------:R-:W-:Y:S01]  /*1a310*/  ISETP.GT.AND P4, PT, R0, 0x10, PT ;  /* 0x000000100000780c */ /* 0x000fe20003f84270 */
[-C--:B---3--:R-:W-:Y:S01]  /*1a320*/  HMMA.16816.F32 R52, R220, R4.reuse, R52 ;  /* 0x00000004dc34723c */ /* 0x088fe20000001834 */
[----:B------:R-:W-:Y:S01]  /*1a330*/  @UP1 UIMAD UR15, UR21, UR9, UR15 ;  /* 0x00000009150f12a4 */ /* 0x000fe2000f8e020f */
[----:B------:R-:W3:Y:S03]  /*1a340*/  MUFU.TANH R216, R216 ;  /* 0x000000d800d87308 */ /* 0x000ee60000002400 */
[----:B------:R-:W-:Y:S01]  /*1a350*/  ISETP.GT.AND P2, PT, R3, RZ, PT ;  /* 0x000000ff0300720c */ /* 0x000fe20003f44270 */
[----:B------:R-:W-:Y:S01]  /*1a360*/  FMUL.FTZ R45, R45, c[0x0][0x320] ;  /* 0x0000c8002d2d7a20 */ /* 0x000fe20000410000 */
[----:B------:R-:W-:Y:S01]  /*1a370*/  ISETP.GT.AND P3, PT, R3, 0x1, PT ;  /* 0x000000010300780c */ /* 0x000fe20003f64270 */
[C---:B------:R-:W-:Y:S01]  /*1a380*/  HMMA.16816.F32 R56, R212.reuse, R4, R56 ;  /* 0x00000004d438723c */ /* 0x040fe20000001838 */
[----:B------:R-:W-:Y:S03]  /*1a390*/  @UP1 UIADD3 UR15, UR31, UR15, URZ ;  /* 0x0000000f1f0f1290 */ /* 0x000fe6000fffe03f */
[----:B------:R-:W-:Y:S01]  /*1a3a0*/  MUFU.TANH R47, R47 ;  /* 0x0000002f002f7308 */ /* 0x000fe20000002400 */
[----:B------:R-:W-:Y:S01]  /*1a3b0*/  FSEL R134, R134, -INF , P5 ;  /* 0xff80000086867808 */ /* 0x000fe20002800000 */
[----:B------:R-:W-:Y:S01]  /*1a3c0*/  @UP1 USHF.L.U64.HI UR15, UR30, 0x6, UR15 ;  /* 0x000000061e0f1899 */ /* 0x000fe2000801020f */
[C---:B------:R-:W-:Y:S01]  /*1a3d0*/  ISETP.GT.AND P5, PT, R8.reuse, 0x8, PT ;  /* 0x000000080800780c */ /* 0x040fe20003fa4270 */
[-C--:B------:R-:W-:Y:S03]  /*1a3e0*/  HMMA.16816.F32 R60, R212, R6.reuse, R60 ;  /* 0x00000006d43c723c */ /* 0x080fe6000000183c */
[----:B------:R-:W-:Y:S01]  /*1a3f0*/  ISETP.GT.AND P6, PT, R8, 0x28, PT ;  /* 0x000000280800780c */ /* 0x000fe20003fc4270 */
[----:B------:R-:W-:Y:S01]  /*1a400*/  FMUL.FTZ R38, R38, c[0x0][0x320] ;  /* 0x0000c80026267a20 */ /* 0x000fe20000410000 */
[----:B------:R-:W-:Y:S01]  /*1a410*/  FSEL R48, R135, -INF , P5 ;  /* 0xff80000087307808 */ /* 0x000fe20002800000 */
[----:B------:R-:W-:Y:S01]  /*1a420*/  MUFU.TANH R231, R26 ;  /* 0x0000001a00e77308 */ /* 0x000fe20000002400 */
[----:B------:R-:W-:Y:S01]  /*1a430*/  FSEL R14, R137, -INF , P2 ;  /* 0xff800000890e7808 */ /* 0x000fe20001000000 */
[----:B------:R-:W-:Y:S04]  /*1a440*/  HMMA.16816.F32 R64, R220, R6, R64 ;  /* 0x00000006dc40723c */ /* 0x000fe80000001840 */
[----:B------:R-:W-:Y:S01]  /*1a450*/  FSEL R211, R20, -INF , P4 ;  /* 0xff80000014d37808 */ /* 0x000fe20002000000 */
[----:B------:R-:W-:Y:S01]  /*1a460*/  FMUL.FTZ R52, R52, c[0x0][0x320] ;  /* 0x0000c80034347a20 */ /* 0x000fe20000410000 */
[----:B------:R-:W-:Y:S01]  /*1a470*/  FSEL R15, R136, -INF , P3 ;  /* 0xff800000880f7808 */ /* 0x000fe20001800000 */
[----:B------:R-:W-:Y:S01]  /*1a480*/  FMUL.FTZ R53, R53, c[0x0][0x320] ;  /* 0x0000c80035357a20 */ /* 0x000fe20000410000 */
[----:B------:R-:W-:Y:S01]  /*1a490*/  MUFU.TANH R26, R44 ;  /* 0x0000002c001a7308 */ /* 0x000fe20000002400 */
[----:B------:R-:W-:Y:S02]  /*1a4a0*/  FMNMX.FTZ R138, R13, R138, !PT ;  /* 0x0000008a0d8a7209 */ /* 0x000fe40007810000 */
[----:B------:R-:W-:Y:S01]  /*1a4b0*/  ISETP.GT.AND P2, PT, R2, 0x8, PT ;  /* 0x000000080200780c */ /* 0x000fe20003f44270 */
[----:B------:R-:W-:Y:S01]  /*1a4c0*/  FMUL.FTZ R54, R54, c[0x0][0x320] ;  /* 0x0000c80036367a20 */ /* 0x000fe20000410000 */
[----:B------:R-:W-:Y:S01]  /*1a4d0*/  ISETP.GT.AND P3, PT, R2, 0x9, PT ;  /* 0x000000090200780c */ /* 0x000fe20003f64270 */
[----:B------:R-:W-:Y:S01]  /*1a4e0*/  FMUL.FTZ R43, R43, c[0x0][0x320] ;  /* 0x0000c8002b2b7a20 */ /* 0x000fe20000410000 */
[----:B------:R-:W-:Y:S01]  /*1a4f0*/  ISETP.GT.AND P5, PT, R0, 0x11, PT ;  /* 0x000000110000780c */ /* 0x000fe20003fa4270 */
[----:B------:R-:W-:Y:S01]  /*1a500*/  FMUL.FTZ R55, R55, c[0x0][0x320] ;  /* 0x0000c80037377a20 */ /* 0x000fe20000410000 */
[----:B------:R-:W-:Y:S01]  /*1a510*/  FSEL R142, R142, -INF , P2 ;  /* 0xff8000008e8e7808 */ /* 0x000fe20001000000 */
[----:B------:R-:W4:Y:S01]  /*1a520*/  MUFU.TANH R44, R49 ;  /* 0x00000031002c7308 */ /* 0x000f220000002400 */
[----:B------:R-:W-:Y:S01]  /*1a530*/  FSEL R143, R143, -INF , P3 ;  /* 0xff8000008f8f7808 */ /* 0x000fe20001800000 */
[----:B------:R-:W-:Y:S01]  /*1a540*/  FMUL.FTZ R41, R41, c[0x0][0x320] ;  /* 0x0000c80029297a20 */ /* 0x000fe20000410000 */
[----:B------:R-:W-:Y:S01]  /*1a550*/  FMNMX.FTZ R138, R211, R138, !PT ;  /* 0x0000008ad38a7209 */ /* 0x000fe20007810000 */
[----:B------:R-:W-:Y:S01]  /*1a560*/  FMUL.FTZ R56, R56, c[0x0][0x320] ;  /* 0x0000c80038387a20 */ /* 0x000fe20000410000 */
[----:B------:R-:W-:Y:S01]  /*1a570*/  ISETP.GT.AND P2, PT, R3, 0x8, PT ;  /* 0x000000080300780c */ /* 0x000fe20003f44270 */
        /* <DEDUP_REMOVED lines=11> */
[----:B------:R-:W-:Y:S01]  /*1a630*/  ISETP.GT.AND P2, PT, R0, 0x19, PT ;  /* 0x000000190000780c */ /* 0x000fe20003f44270 */
[----:B------:R-:W-:Y:S01]  /*1a640*/  FMUL.FTZ R5, R62, c[0x0][0x320] ;  /* 0x0000c8003e057a20 */ /* 0x000fe20000410000 */
[----:B------:R-:W-:Y:S01]  /*1a650*/  FMNMX.FTZ R138, R245, R138, !PT ;  /* 0x0000008af58a7209 */ /* 0x000fe20007810000 */
[----:B------:R-:W-:Y:S01]  /*1a660*/  MUFU.TANH R21, R64 ;  /* 0x0000004000157308 */ /* 0x000fe20000002400 */
[----:B------:R-:W-:Y:S01]  /*1a670*/  FSEL R247, R22, -INF , P0 ;  /* 0xff80000016f77808 */ /* 0x000fe20000000000 */
[----:B------:R-:W-:Y:S01]  /*1a680*/  FMUL.FTZ R58, R58, c[0x0][0x320] ;  /* 0x0000c8003a3a7a20 */ /* 0x000fe20000410000 */
[----:B------:R-:W-:Y:S01]  /*1a690*/  FSEL R218, R33, -INF , P2 ;  /* 0xff80000021da7808 */ /* 0x000fe20001000000 */
[----:B------:R-:W-:Y:S01]  /*1a6a0*/  FMUL.FTZ R63, R63, c[0x0][0x320] ;  /* 0x0000c8003f3f7a20 */ /* 0x000fe20000410000 */
[----:B------:R-:W-:Y:S01]  /*1a6b0*/  FMNMX.FTZ R138, R219, R138, !PT ;  /* 0x0000008adb8a7209 */ /* 0x000fe20007810000 */
[----:B------:R-:W-:Y:S01]  /*1a6c0*/  FMUL.FTZ R59, R59, c[0x0][0x320] ;  /* 0x0000c8003b3b7a20 */ /* 0x000fe20000410000 */
[----:B------:R-:W-:Y:S02]  /*1a6d0*/  ISETP.GT.AND P1, PT, R8, RZ, PT ;  /* 0x000000ff0800720c */ /* 0x000fe40003f24270 */
[----:B------:R-:W-:Y:S01]  /*1a6e0*/  ISETP.GT.AND P4, PT, R0, 0x20, PT ;  /* 0x000000200000780c */ /* 0x000fe20003f84270 */
[----:B------:R-:W4:Y:S01]  /*1a6f0*/  MUFU.TANH R22, R53 ;  /* 0x0000003500167308 */ /* 0x000f220000002400 */
[----:B------:R-:W-:Y:S02]  /*1a700*/  FSEL R208, R208, -INF , P1 ;  /* 0xff800000d0d07808 */ /* 0x000fe40000800000 */
[----:B-1----:R-:W-:Y:S02]  /*1a710*/  FSEL R246, R36, -INF , P4 ;  /* 0xff80000024f67808 */ /* 0x002fe40002000000 */
[----:B------:R-:W-:Y:S02]  /*1a720*/  FMNMX.FTZ R138, R218, R138, !PT ;  /* 0x0000008ada8a7209 */ /* 0x000fe40007810000 */
[----:B------:R-:W-:Y:S02]  /*1a730*/  ISETP.GT.AND P1, PT, R3, 0x9, PT ;  /* 0x000000090300780c */ /* 0x000fe40003f24270 */
[C---:B------:R-:W-:Y:S01]  /*1a740*/  ISETP.GT.AND P5, PT, R0.reuse, 0x21, PT ;  /* 0x000000210000780c */ /* 0x040fe20003fa4270 */
[----:B------:R-:W1:Y:S01]  /*1a750*/  MUFU.TANH R20, R65 ;  /* 0x0000004100147308 */ /* 0x000e620000002400 */
[----:B------:R-:W-:Y:S02]  /*1a760*/  FSEL R17, R17, -INF , P1 ;  /* 0xff80000011117808 */ /* 0x000fe40000800000 */
[----:B--2---:R-:W-:Y:S02]  /*1a770*/  FSEL R217, R37, -INF , P5 ;  /* 0xff80000025d97808 */ /* 0x004fe40002800000 */
[----:B------:R-:W-:Y:S02]  /*1a780*/  ISETP.GT.AND P1, PT, R0, 0x28, PT ;  /* 0x000000280000780c */ /* 0x000fe40003f24270 */
[----:B------:R-:W-:Y:S02]  /*1a790*/  FMNMX.FTZ R138, R246, R138, !PT ;  /* 0x0000008af68a7209 */ /* 0x000fe40007810000 */
[----:B---3--:R-:W-:Y:S01]  /*1a7a0*/  FSEL R216, R216, -INF , P1 ;  /* 0xff800000d8d87808 */ /* 0x008fe20000800000 */
[----:B------:R2:W-:Y:S01]  /*1a7b0*/  MUFU.TANH R251, R42 ;  /* 0x0000002a00fb7308 */ /* 0x0005e20000002400 */
[----:B------:R-:W-:Y:S02]  /*1a7c0*/  FMNMX.FTZ R138, R217, R138, !PT ;  /* 0x0000008ad98a7209 */ /* 0x000fe40007810000 */
[C---:B------:R-:W-:Y:S02]  /*1a7d0*/  ISETP.GT.AND P0, PT, R0.reuse, 0x29, PT ;  /* 0x000000290000780c */ /* 0x040fe40003f04270 */
[----:B------:R-:W-:Y:S02]  /*1a7e0*/  ISETP.GT.AND P2, PT, R0, 0x30, PT ;  /* 0x000000300000780c */ /* 0x000fe40003f44270 */
[----:B------:R-:W-:Y:S02]  /*1a7f0*/  FMNMX.FTZ R138, R216, R138, !PT ;  /* 0x0000008ad88a7209 */ /* 0x000fe40007810000 */
[----:B----4-:R-:W-:Y:S01]  /*1a800*/  FSEL R44, R44, -INF , P0 ;  /* 0xff8000002c2c7808 */ /* 0x010fe20000000000 */
[----:B------:R-:W3:Y:S01]  /*1a810*/  MUFU.TANH R18, R34 ;  /* 0x0000002200127308 */ /* 0x000ee20000002400 */
[----:B------:R-:W-:Y:S02]  /*1a820*/  FSEL R23, R23, -INF , P2 ;  /* 0xff80000017177808 */ /* 0x000fe40001000000 */
[----:B------:R-:W-:Y:S02]  /*1a830*/  FMNMX.FTZ R137, R14, R133, !PT ;  /* 0x000000850e897209 */ /* 0x000fe40007810000 */
[----:B------:R-:W-:Y:S02]  /*1a840*/  ISETP.GT.AND P4, PT, R0, 0x31, PT ;  /* 0x000000310000780c */ /* 0x000fe40003f84270 */
[----:B------:R-:W-:Y:S02]  /*1a850*/  FMNMX.FTZ R138, R44, R138, !PT ;  /* 0x0000008a2c8a7209 */ /* 0x000fe40007810000 */
[----:B------:R-:W-:Y:S01]  /*1a860*/  FSEL R22, R22, -INF , P4 ;  /* 0xff80000016167808 */ /* 0x000fe20002000000 */
[----:B------:R3:W-:Y:S01]  /*1a870*/  MUFU.TANH R28, R40 ;  /* 0x00000028001c7308 */ /* 0x0007e20000002400 */
[----:B------:R-:W-:Y:S02]  /*1a880*/  FMNMX.FTZ R138, R23, R138, !PT ;  /* 0x0000008a178a7209 */ /* 0x000fe40007810000 */
[----:B------:R-:W-:Y:S02]  /*1a890*/  FMNMX.FTZ R137, R15, R137, !PT ;  /* 0x000000890f897209 */ /* 0x000fe40007810000 */
[----:B------:R-:W-:Y:S02]  /*1a8a0*/  ISETP.GT.AND P5, PT, R0, 0x38, PT ;  /* 0x000000380000780c */ /* 0x000fe40003fa4270 */
[----:B------:R-:W-:Y:S02]  /*1a8b0*/  FMNMX.FTZ R138, R22, R138, !PT ;  /* 0x0000008a168a7209 */ /* 0x000fe40007810000 */
[----:B------:R-:W-:Y:S01]  /*1a8c0*/  FSEL R21, R21, -INF , P5 ;  /* 0xff80000015157808 */ /* 0x000fe20002800000 */
[----:B------:R-:W4:Y:S01]  /*1a8d0*/  MUFU.TANH R9, R35 ;  /* 0x0000002300097308 */ /* 0x000f220000002400 */
[----:B------:R-:W-:Y:S02]  /*1a8e0*/  FMNMX.FTZ R137, R16, R137, !PT ;  /* 0x0000008910897209 */ /* 0x000fe40007810000 */
[----:B------:R-:W-:Y:S02]  /*1a8f0*/  ISETP.GT.AND P3, PT, R0, 0x39, PT ;  /* 0x000000390000780c */ /* 0x000fe40003f64270 */
[----:B------:R-:W-:Y:S02]  /*1a900*/  FMNMX.FTZ R138, R21, R138, !PT ;  /* 0x0000008a158a7209 */ /* 0x000fe40007810000 */
[----:B-1----:R-:W-:Y:S02]  /*1a910*/  FSEL R20, R20, -INF , P3 ;  /* 0xff80000014147808 */ /* 0x002fe40001800000 */
[----:B------:R-:W-:Y:S01]  /*1a920*/  FMNMX.FTZ R137, R17, R137, !PT ;  /* 0x0000008911897209 */ /* 0x000fe20007810000 */
[----:B------:R4:W1:Y:S01]  /*1a930*/  MUFU.TANH R37, R39 ;  /* 0x0000002700257308 */ /* 0x0008620000002400 */
[C---:B------:R-:W-:Y:S02]  /*1a940*/  ISETP.GT.AND P1, PT, R3.reuse, 0x11, PT ;  /* 0x000000110300780c */ /* 0x040fe40003f24270 */
[----:B------:R-:W-:Y:S02]  /*1a950*/  FMNMX.FTZ R138, R20, R138, !PT ;  /* 0x0000008a148a7209 */ /* 0x000fe40007810000 */
[----:B--2---:R-:W-:Y:S02]  /*1a960*/  FSEL R42, R248, -INF , P1 ;  /* 0xff800000f82a7808 */ /* 0x004fe40000800000 */
[----:B------:R-:W-:Y:S01]  /*1a970*/  ISETP.GT.AND P5, PT, R3, 0x18, PT ;  /* 0x000000180300780c */ /* 0x000fe20003fa4270 */
[----:B------:R-:W2:Y:S01]  /*1a980*/  SHFL.BFLY PT, R0, R138, 0x2, 0x1f ;  /* 0x0c401f008a007f89 */ /* 0x000ea200000e0000 */
[----:B------:R-:W-:Y:S01]  /*1a990*/  FMNMX.FTZ R137, R247, R137, !PT ;  /* 0x00000089f7897209 */ /* 0x000fe20007810000 */
[----:B------:R2:W-:Y:S01]  /*1a9a0*/  MUFU.TANH R135, R31 ;  /* 0x0000001f00877308 */ /* 0x0005e20000002400 */
[C---:B------:R-:W-:Y:S02]  /*1a9b0*/  ISETP.GT.AND P4, PT, R3.reuse, 0x19, PT ;  /* 0x000000190300780c */ /* 0x040fe40003f84270 */
[----:B---3--:R-:W-:Y:S02]  /*1a9c0*/  FSEL R40, R18, -INF , P5 ;  /* 0xff80000012287808 */ /* 0x008fe40002800000 */
[----:B------:R-:W-:Y:S02]  /*1a9d0*/  FMNMX.FTZ R137, R42, R137, !PT ;  /* 0x000000892a897209 */ /* 0x000fe40007810000 */
[C---:B------:R-:W-:Y:S02]  /*1a9e0*/  ISETP.GT.AND P3, PT, R3.reuse, 0x20, PT ;  /* 0x000000200300780c */ /* 0x040fe40003f64270 */
[----:B------:R-:W-:Y:S01]  /*1a9f0*/  FMNMX.FTZ R137, R40, R137, !PT ;  /* 0x0000008928897209 */ /* 0x000fe20007810000 */
[----:B------:R-:W3:Y:S01]  /*1aa00*/  MUFU.TANH R38, R38 ;  /* 0x0000002600267308 */ /* 0x000ee20000002400 */
[C---:B------:R-:W-:Y:S02]  /*1aa10*/  ISETP.GT.AND P5, PT, R3.reuse, 0x29, PT ;  /* 0x000000290300780c */ /* 0x040fe40003fa4270 */
[----:B------:R-:W-:Y:S02]  /*1aa20*/  ISETP.GT.AND P1, PT, R3, 0x21, PT ;  /* 0x000000210300780c */ /* 0x000fe40003f24270 */
[----:B----4-:R-:W-:Y:S01]  /*1aa30*/  FSEL R39, R9, -INF , P4 ;  /* 0xff80000009277808 */ /* 0x010fe20002000000 */
[----:B------:R-:W-:Y:S01]  /*1aa40*/  FMUL.FTZ R9, R61, c[0x0][0x320] ;  /* 0x0000c8003d097a20 */ /* 0x000fe20000410000 */
[----:B------:R-:W-:Y:S02]  /*1aa50*/  ISETP.GT.AND P4, PT, R3, 0x30, PT ;  /* 0x000000300300780c */ /* 0x000fe40003f84270 */
[----:B------:R-:W-:Y:S01]  /*1aa60*/  FMNMX.FTZ R137, R39, R137, !PT ;  /* 0x0000008927897209 */ /* 0x000fe20007810000 */
[----:B------:R-:W4:Y:S01]  /*1aa70*/  MUFU.TANH R35, R51 ;  /* 0x0000003300237308 */ /* 0x000f220000002400 */
[C---:B------:R-:W-:Y:S02]  /*1aa80*/  ISETP.GT.AND P0, PT, R2.reuse, 0x10, PT ;  /* 0x000000100200780c */ /* 0x040fe40003f04270 */
[----:B-1----:R-:W-:Y:S01]  /*1aa90*/  FSEL R37, R37, -INF , P1 ;  /* 0xff80000025257808 */ /* 0x002fe20000800000 */
[----:B--2---:R-:W-:Y:S01]  /*1aaa0*/  FMUL.FTZ R31, R67, c[0x0][0x320] ;  /* 0x0000c800431f7a20 */ /* 0x004fe20000410000 */
[----:B------:R-:W-:Y:S02]  /*1aab0*/  ISETP.GT.AND P2, PT, R2, 0x11, PT ;  /* 0x000000110200780c */ /* 0x000fe40003f44270 */
[----:B------:R-:W-:Y:S02]  /*1aac0*/  FMNMX.FTZ R138, R138, R0, !PT ;  /* 0x000000008a8a7209 */ /* 0x000fe40007810000 */
[C---:B------:R-:W-:Y:S01]  /*1aad0*/  ISETP.GT.AND P1, PT, R3.reuse, 0x39, PT ;  /* 0x000000390300780c */ /* 0x040fe20003f24270 */
[----:B------:R-:W1:Y:S01]  /*1aae0*/  MUFU.TANH R34, R54 ;  /* 0x0000003600227308 */ /* 0x000e620000002400 */
[----:B------:R-:W-:Y:S01]  /*1aaf0*/  FMNMX.FTZ R0, R134, R139, !PT ;  /* 0x0000008b86007209 */ /* 0x000fe20007810000 */
[----:B------:R-:W2:Y:S01]  /*1ab00*/  SHFL.BFLY PT, R4, R138, 0x1, 0x1f ;  /* 0x0c201f008a047f89 */ /* 0x000ea200000e0000 */
[----:B---3--:R-:W-:Y:S02]  /*1ab10*/  FSEL R38, R38, -INF , P3 ;  /* 0xff80000026267808 */ /* 0x008fe40001800000 */
[----:B------:R-:W-:Y:S02]  /*1ab20*/  ISETP.GT.AND P3, PT, R3, 0x31, PT ;  /* 0x000000310300780c */ /* 0x000fe40003f64270 */
[----:B------:R-:W-:Y:S03]  /*1ab30*/  FMNMX.FTZ R137, R38, R137, !PT ;  /* 0x0000008926897209 */ /* 0x000fe60007810000 */
[----:B------:R-:W-:Y:S01]  /*1ab40*/  MUFU.TANH R250, R43 ;  /* 0x0000002b00fa7308 */ /* 0x000fe20000002400 */
[----:B------:R-:W-:Y:S02]  /*1ab50*/  FMNMX.FTZ R0, R141, R0, !PT ;  /* 0x000000008d007209 */ /* 0x000fe40007810000 */
[----:B------:R-:W-:Y:S02]  /*1ab60*/  FMNMX.FTZ R137, R37, R137, !PT ;  /* 0x0000008925897209 */ /* 0x000fe40007810000 */
[----:B----4-:R-:W-:Y:S02]  /*1ab70*/  FSEL R35, R35, -INF , P5 ;  /* 0xff80000023237808 */ /* 0x010fe40002800000 */
[----:B------:R-:W-:Y:S02]  /*1ab80*/  ISETP.GT.AND P5, PT, R8, 0x29, PT ;  /* 0x000000290800780c */ /* 0x000fe40003fa4270 */
[----:B------:R-:W-:Y:S01]  /*1ab90*/  FMNMX.FTZ R0, R142, R0, !PT ;  /* 0x000000008e007209 */ /* 0x000fe20007810000 */
[----:B------:R-:W3:Y:S01]  /*1aba0*/  MUFU.TANH R24, R24 ;  /* 0x0000001800187308 */ /* 0x000ee20000002400 */
[----:B------:R-:W-:Y:S02]  /*1abb0*/  FSEL R248, R47, -INF , P5 ;  /* 0xff8000002ff87808 */ /* 0x000fe40002800000 */
[----:B------:R-:W-:Y:S02]  /*1abc0*/  LOP3.LUT P5, RZ, R131, 0x1, RZ, 0xc0, !PT ;  /* 0x0000000183ff7812 */ /* 0x000fe400078ac0ff */
[----:B-1----:R-:W-:Y:S02]  /*1abd0*/  FSEL R34, R34, -INF , P4 ;  /* 0xff80000022227808 */ /* 0x002fe40002000000 */
[----:B------:R-:W-:Y:S02]  /*1abe0*/  ISETP.GT.AND P4, PT, R2, 0x18, PT ;  /* 0x000000180200780c */ /* 0x000fe40003f84270 */
[----:B--2---:R-:W-:Y:S01]  /*1abf0*/  FMNMX.FTZ R138, R138, R4, !PT ;  /* 0x000000048a8a7209 */ /* 0x004fe20007810000 */
[----:B------:R1:W-:Y:S01]  /*1ac00*/  MUFU.TANH R252, R30 ;  /* 0x0000001e00fc7308 */ /* 0x0003e20000002400 */
[----:B------:R-:W-:Y:S03]  /*1ac10*/  FMNMX.FTZ R0, R143, R0, !PT ;  /* 0x000000008f007209 */ /* 0x000fe60007810000 */
[----:B------:R-:W-:Y:S06]  /*1ac20*/  FMUL.FTZ R6, R138, c[0x0][0x2d0] ;  /* 0x0000b4008a067a20 */ /* 0x000fec0000410000 */
[----:B------:R-:W2:Y:S01]  /*1ac30*/  MUFU.TANH R36, R50 ;  /* 0x0000003200247308 */ /* 0x000ea20000002400 */
[----:B---3--:R-:W-:Y:S02]  /*1ac40*/  FSEL R43, R24, -INF , P0 ;  /* 0xff800000182b7808 */ /* 0x008fe40000000000 */
[----:B------:R-:W-:Y:S02]  /*1ac50*/  ISETP.GT.AND P0, PT, R3, 0x28, PT ;  /* 0x000000280300780c */ /* 0x000fe40003f04270 */
[----:B------:R-:W-:Y:S05]  /*1ac60*/  FMNMX.FTZ R0, R43, R0, !PT ;  /* 0x000000002b007209 */ /* 0x000fea0007810000 */
[----:B------:R-:W-:Y:S01]  /*1ac70*/  MUFU.TANH R224, R27 ;  /* 0x0000001b00e07308 */ /* 0x000fe20000002400 */
[----:B-1----:R-:W-:Y:S02]  /*1ac80*/  FSEL R30, R249, -INF , P4 ;  /* 0xff800000f91e7808 */ /* 0x002fe40002000000 */
[----:B------:R-:W-:Y:S02]  /*1ac90*/  FSEL R249, R46, -INF , P6 ;  /* 0xff8000002ef97808 */ /* 0x000fe40003000000 */
[----:B------:R-:W-:Y:S05]  /*1aca0*/  LOP3.LUT P6, RZ, R131, 0x2, RZ, 0xc0, !PT ;  /* 0x0000000283ff7812 */ /* 0x000fea00078cc0ff */
[----:B------:R-:W1:Y:S01]  /*1acb0*/  MUFU.TANH R33, R55 ;  /* 0x0000003700217308 */ /* 0x000e620000002400 */
[----:B------:R-:W3:Y:S01]  /*1acc0*/  LDL.LU R131, [R1+0x8c] ;  /* 0x00008c0001837983 */ /* 0x000ee20000300800 */
[----:B------:R-:W-:Y:S02]  /*1acd0*/  ISETP.GT.AND P4, PT, R2, 0x29, PT ;  /* 0x000000290200780c */ /* 0x000fe40003f84270 */
[----:B--2---:R-:W-:Y:S01]  /*1ace0*/  FSEL R36, R36, -INF , P0 ;  /* 0xff80000024247808 */ /* 0x004fe20000000000 */
[----:B------:R-:W2:Y:S01]  /*1acf0*/  LDL.64 R50, [R1+0x48] ;  /* 0x0000480001327983 */ /* 0x000ea20000100a00 */
[----:B------:R-:W-:Y:S02]  /*1ad00*/  ISETP.GT.AND P0, PT, R8, 0x10, PT ;  /* 0x000000100800780c */ /* 0x000fe40003f04270 */
[----:B------:R-:W-:Y:S02]  /*1ad10*/  FMNMX.FTZ R137, R36, R137, !PT ;  /* 0x0000008924897209 */ /* 0x000fe40007810000 */
[----:B------:R-:W4:Y:S01]  /*1ad20*/  MUFU.TANH R19, R25 ;  /* 0x0000001900137308 */ /* 0x000f220000002400 */
[----:B------:R-:W3:Y:S01]  /*1ad30*/  LDL.64 R46, [R1+0x40] ;  /* 0x00004000012e7983 */ /* 0x000ee20000100a00 */
[----:B------:R-:W-:Y:S02]  /*1ad40*/  FMNMX.FTZ R137, R35, R137, !PT ;  /* 0x0000008923897209 */ /* 0x000fe40007810000 */
[----:B------:R-:W-:Y:S02]  /*1ad50*/  FSEL R64, R231, -INF , P0 ;  /* 0xff800000e7407808 */ /* 0x000fe40000000000 */
[----:B------:R-:W-:Y:S01]  /*1ad60*/  FMNMX.FTZ R137, R34, R137, !PT ;  /* 0x0000008922897209 */ /* 0x000fe20007810000 */
[----:B------:R-:W3:Y:S01]  /*1ad70*/  LDL R7, [R1+0x28] ;  /* 0x0000280001077983 */ /* 0x000ee20000100800 */
[----:B------:R-:W-:Y:S02]  /*1ad80*/  ISETP.GT.AND P0, PT, R2, 0x28, PT ;  /* 0x000000280200780c */ /* 0x000fe40003f04270 */
[----:B------:R4:W-:Y:S02]  /*1ad90*/  MUFU.TANH R27, R41 ;  /* 0x00000029001b7308 */ /* 0x0009e40000002400 */
[----:B------:R-:W-:Y:S02]  /*1ada0*/  FSEL R26, R26, -INF , P0 ;  /* 0xff8000001a1a7808 */ /* 0x000fe40000000000 */
[----:B-1----:R-:W-:Y:S02]  /*1adb0*/  FSEL R33, R33, -INF , P3 ;  /* 0xff80000021217808 */ /* 0x002fe40001800000 */
[C---:B------:R-:W-:Y:S02]  /*1adc0*/  ISETP.GT.AND P3, PT, R2.reuse, 0x19, PT ;  /* 0x000000190200780c */ /* 0x040fe40003f64270 */
[----:B------:R-:W-:Y:S02]  /*1add0*/  FMNMX.FTZ R137, R33, R137, !PT ;  /* 0x0000008921897209 */ /* 0x000fe40007810000 */
[----:B------:R-:W1:Y:S01]  /*1ade0*/  MUFU.TANH R32, R32 ;  /* 0x0000002000207308 */ /* 0x000e620000002400 */
[----:B------:R-:W-:Y:S09]  /*1adf0*/  ISETP.GT.AND P0, PT, R2, 0x39, PT ;  /* 0x000000390200780c */ /* 0x000ff20003f04270 */
[----:B------:R-:W1:Y:S01]  /*1ae00*/  MUFU.TANH R31, R31 ;  /* 0x0000001f001f7308 */ /* 0x000e620000002400 */
[----:B----4-:R-:W-:Y:S02]  /*1ae10*/  FSEL R41, R19, -INF , P2 ;  /* 0xff80000013297808 */ /* 0x010fe40001000000 */
[----:B------:R-:W-:Y:S02]  /*1ae20*/  ISETP.GT.AND P2, PT, R3, 0x38, PT ;  /* 0x000000380300780c */ /* 0x000fe40003f44270 */
[----:B------:R-:W-:Y:S05]  /*1ae30*/  FMNMX.FTZ R0, R41, R0, !PT ;  /* 0x0000000029007209 */ /* 0x000fea0007810000 */
[----:B------:R-:W4:Y:S01]  /*1ae40*/  MUFU.TANH R29, R29 ;  /* 0x0000001d001d7308 */ /* 0x000f220000002400 */
[----:B------:R-:W-:Y:S02]  /*1ae50*/  FMNMX.FTZ R0, R30, R0, !PT ;  /* 0x000000001e007209 */ /* 0x000fe40007810000 */
[----:B-1----:R-:W-:Y:S02]  /*1ae60*/  FSEL R32, R32, -INF , P2 ;  /* 0xff80000020207808 */ /* 0x002fe40001000000 */
[----:B------:R-:W-:Y:S02]  /*1ae70*/  ISETP.GT.AND P2, PT, R2, 0x20, PT ;  /* 0x000000200200780c */ /* 0x000fe40003f44270 */
[----:B------:R-:W-:Y:S03]  /*1ae80*/  FMNMX.FTZ R137, R32, R137, !PT ;  /* 0x0000008920897209 */ /* 0x000fe60007810000 */
[----:B------:R-:W1:Y:S01]  /*1ae90*/  MUFU.TANH R24, R56 ;  /* 0x0000003800187308 */ /* 0x000e620000002400 */
[----:B------:R-:W-:Y:S02]  /*1aea0*/  FSEL R28, R28, -INF , P2 ;  /* 0xff8000001c1c7808 */ /* 0x000fe40001000000 */
[C---:B------:R-:W-:Y:S02]  /*1aeb0*/  ISETP.GT.AND P2, PT, R2.reuse, 0x31, PT ;  /* 0x000000310200780c */ /* 0x040fe40003f44270 */
[----:B------:R-:W-:Y:S02]  /*1aec0*/  FSEL R31, R31, -INF , P1 ;  /* 0xff8000001f1f7808 */ /* 0x000fe40000800000 */
[C---:B------:R-:W-:Y:S02]  /*1aed0*/  ISETP.GT.AND P1, PT, R2.reuse, 0x21, PT ;  /* 0x000000210200780c */ /* 0x040fe40003f24270 */
[----:B------:R-:W-:Y:S01]  /*1aee0*/  FMNMX.FTZ R137, R31, R137, !PT ;  /* 0x000000891f897209 */ /* 0x000fe20007810000 */
[----:B------:R-:W1:Y:S01]  /*1aef0*/  MUFU.TANH R25, R45 ;  /* 0x0000002d00197308 */ /* 0x000e620000002400 */
[----:B------:R-:W-:Y:S02]  /*1af00*/  FSEL R27, R27, -INF , P1 ;  /* 0xff8000001b1b7808 */ /* 0x000fe40000800000 */
[C---:B------:R-:W-:Y:S01]  /*1af10*/  ISETP.GT.AND P1, PT, R2.reuse, 0x38, PT ;  /* 0x000000380200780c */ /* 0x040fe20003f24270 */
[----:B------:R-:W1:Y:S01]  /*1af20*/  SHFL.BFLY PT, R3, R137, 0x2, 0x1f ;  /* 0x0c401f0089037f89 */ /* 0x000e6200000e0000 */
[----:B----4-:R-:W-:Y:S02]  /*1af30*/  FSEL R29, R29, -INF , P3 ;  /* 0xff8000001d1d7808 */ /* 0x010fe40001800000 */
[----:B------:R-:W-:Y:S02]  /*1af40*/  ISETP.GT.AND P3, PT, R2, 0x30, PT ;  /* 0x000000300200780c */ /* 0x000fe40003f64270 */
[----:B------:R-:W-:Y:S01]  /*1af50*/  FMNMX.FTZ R0, R29, R0, !PT ;  /* 0x000000001d007209 */ /* 0x000fe20007810000 */
[----:B------:R-:W4:Y:S01]  /*1af60*/  MUFU.TANH R19, R57 ;  /* 0x0000003900137308 */ /* 0x000f220000002400 */
[----:B------:R-:W-:Y:S02]  /*1af70*/  FMNMX.FTZ R2, R208, R140, !PT ;  /* 0x0000008cd0027209 */ /* 0x000fe40007810000 */
[----:B------:R-:W-:Y:S02]  /*1af80*/  FMNMX.FTZ R0, R28, R0, !PT ;  /* 0x000000001c007209 */ /* 0x000fe40007810000 */
[----:B-1----:R-:W-:Y:S02]  /*1af90*/  FSEL R24, R24, -INF , P3 ;  /* 0xff80000018187808 */ /* 0x002fe40001800000 */
[----:B------:R-:W-:Y:S02]  /*1afa0*/  ISETP.GT.AND P3, PT, R8, 0x18, PT ;  /* 0x000000180800780c */ /* 0x000fe40003f64270 */
[----:B------:R-:W-:Y:S01]  /*1afb0*/  FMNMX.FTZ R0, R27, R0, !PT ;  /* 0x000000001b007209 */ /* 0x000fe20007810000 */
[----:B------:R-:W1:Y:S01]  /*1afc0*/  MUFU.TANH R18, R60 ;  /* 0x0000003c00127308 */ /* 0x000e620000002400 */
[----:B------:R-:W-:Y:S02]  /*1afd0*/  FSEL R252, R252, -INF , P3 ;  /* 0xff800000fcfc7808 */ /* 0x000fe40001800000 */
[----:B------:R-:W-:Y:S02]  /*1afe0*/  FSETP.NEU.FTZ.AND P3, PT, R138, -INF , PT ;  /* 0xff8000008a00780b */ /* 0x000fe40003f7d000 */
[----:B------:R-:W-:Y:S02]  /*1aff0*/  FSEL R25, R25, -INF , P4 ;  /* 0xff80000019197808 */ /* 0x000fe40002000000 */
[----:B------:R-:W-:Y:S02]  /*1b000*/  FSEL R6, R6, RZ, P3 ;  /* 0x000000ff06067208 */ /* 0x000fe40001800000 */
[----:B------:R-:W-:Y:S01]  /*1b010*/  FMNMX.FTZ R137, R137, R3, !PT ;  /* 0x0000000389897209 */ /* 0x000fe20007810000 */
[----:B------:R-:W1:Y:S01]  /*1b020*/  MUFU.TANH R9, R9 ;  /* 0x0000000900097308 */ /* 0x000e620000002400 */
[----:B------:R-:W-:Y:S01]  /*1b030*/  FMNMX.FTZ R0, R26, R0, !PT ;  /* 0x000000001a007209 */ /* 0x000fe20007810000 */
[--C-:B------:R-:W-:Y:S01]  /*1b040*/  FFMA.FTZ R3, R10, c[0x0][0x2d0], -R6.reuse ;  /* 0x0000b4000a037a23 */ /* 0x100fe20000010806 */
[----:B------:R-:W-:Y:S01]  /*1b050*/  ISETP.GT.AND P4, PT, R8, 0x11, PT ;  /* 0x000000110800780c */ /* 0x000fe20003f84270 */
[----:B------:R-:W3:Y:S01]  /*1b060*/  LDL R10, [R1+0x34] ;  /* 0x00003400010a7983 */ /* 0x000ee20000100800 */
[----:B------:R-:W-:Y:S01]  /*1b070*/  FMNMX.FTZ R0, R25, R0, !PT ;  /* 0x0000000019007209 */ /* 0x000fe20007810000 */
[--C-:B------:R-:W-:Y:S01]  /*1b080*/  FFMA.FTZ R237, R21, c[0x0][0x2d0], -R6.reuse ;  /* 0x0000b40015ed7a23 */ /* 0x100fe20000010806 */
[----:B----4-:R-:W-:Y:S01]  /*1b090*/  FSEL R19, R19, -INF , P2 ;  /* 0xff80000013137808 */ /* 0x010fe20001000000 */
[----:B------:R-:W4:Y:S01]  /*1b0a0*/  SHFL.BFLY PT, R4, R137, 0x1, 0x1f ;  /* 0x0c201f0089047f89 */ /* 0x000f2200000e0000 */
[----:B------:R-:W-:Y:S01]  /*1b0b0*/  FMNMX.FTZ R0, R24, R0, !PT ;  /* 0x0000000018007209 */ /* 0x000fe20007810000 */
[----:B------:R4:W-:Y:S01]  /*1b0c0*/  MUFU.EX2 R66, R3 ;  /* 0x0000000300427308 */ /* 0x0009e20000000800 */
[----:B------:R-:W-:Y:S01]  /*1b0d0*/  ISETP.GT.AND P2, PT, R8, 0x19, PT ;  /* 0x000000190800780c */ /* 0x000fe20003f44270 */
[--C-:B------:R-:W-:Y:S01]  /*1b0e0*/  FFMA.FTZ R238, R20, c[0x0][0x2d0], -R6.reuse ;  /* 0x0000b40014ee7a23 */ /* 0x100fe20000010806 */
[----:B------:R-:W-:Y:S01]  /*1b0f0*/  FMNMX.FTZ R0, R19, R0, !PT ;  /* 0x0000000013007209 */ /* 0x000fe20007810000 */
[--C-:B------:R-:W-:Y:S01]  /*1b100*/  FFMA.FTZ R45, R211, c[0x0][0x2d0], -R6.reuse ;  /* 0x0000b400d32d7a23 */ /* 0x100fe20000010806 */
[----:B-1----:R-:W-:Y:S01]  /*1b110*/  FSEL R18, R18, -INF , P1 ;  /* 0xff80000012127808 */ /* 0x002fe20000800000 */
[--C-:B------:R-:W-:Y:S01]  /*1b120*/  FFMA.FTZ R245, R245, c[0x0][0x2d0], -R6.reuse ;  /* 0x0000b400f5f57a23 */ /* 0x100fe20000010806 */
[----:B------:R-:W-:Y:S01]  /*1b130*/  ISETP.GT.AND P1, PT, R8, 0x20, PT ;  /* 0x000000200800780c */ /* 0x000fe20003f24270 */
[--C-:B------:R-:W-:Y:S01]  /*1b140*/  FFMA.FTZ R49, R219, c[0x0][0x2d0], -R6.reuse ;  /* 0x0000b400db317a23 */ /* 0x100fe20000010806 */
[----:B------:R-:W-:Y:S01]  /*1b150*/  FMNMX.FTZ R0, R18, R0, !PT ;  /* 0x0000000012007209 */ /* 0x000fe20007810000 */
[----:B------:R-:W1:Y:S01]  /*1b160*/  MUFU.TANH R5, R5 ;  /* 0x0000000500057308 */ /* 0x000e620000002400 */
[----:B------:R-:W-:Y:S01]  /*1b170*/  FMNMX.FTZ R2, R209, R2, !PT ;  /* 0x00000002d1027209 */ /* 0x000fe20007810000 */
[--C-:B------:R-:W-:Y:S01]  /*1b180*/  FFMA.FTZ R65, R246, c[0x0][0x2d0], -R6.reuse ;  /* 0x0000b400f6417a23 */ /* 0x100fe20000010806 */
[----:B------:R-:W-:Y:S01]  /*1b190*/  FSEL R67, R135, -INF , P2 ;  /* 0xff80000087437808 */ /* 0x000fe20001000000 */
[--C-:B------:R-:W-:Y:S01]  /*1b1a0*/  FFMA.FTZ R44, R44, c[0x0][0x2d0], -R6.reuse ;  /* 0x0000b4002c2c7a23 */ /* 0x100fe20000010806 */
[----:B------:R-:W-:Y:S02]  /*1b1b0*/  FSEL R9, R9, -INF , P0 ;  /* 0xff80000009097808 */ /* 0x000fe40000000000 */
[C---:B------:R-:W-:Y:S02]  /*1b1c0*/  ISETP.GT.AND P0, PT, R8.reuse, 0x21, PT ;  /* 0x000000210800780c */ /* 0x040fe40003f04270 */
[----:B------:R-:W-:Y:S01]  /*1b1d0*/  FMNMX.FTZ R0, R9, R0, !PT ;  /* 0x0000000009007209 */ /* 0x000fe20007810000 */
[----:B------:R-:W1:Y:S01]  /*1b1e0*/  MUFU.TANH R58, R58 ;  /* 0x0000003a003a7308 */ /* 0x000e620000002400 */
[----:B------:R-:W-:Y:S02]  /*1b1f0*/  ISETP.GT.AND P2, PT, R8, 0x38, PT ;  /* 0x000000380800780c */ /* 0x000fe40003f44270 */
[----:B----4-:R-:W-:Y:S01]  /*1b200*/  FMNMX.FTZ R137, R137, R4, !PT ;  /* 0x0000000489897209 */ /* 0x010fe20007810000 */
[----:B------:R-:W-:Y:S01]  /*1b210*/  FFMA.FTZ R3, R11, c[0x0][0x2d0], -R6 ;  /* 0x0000b4000b037a23 */ /* 0x000fe20000010806 */
[----:B------:R-:W4:Y:S01]  /*1b220*/  SHFL.BFLY PT, R136, R0, 0x2, 0x1f ;  /* 0x0c401f0000887f89 */ /* 0x000f2200000e0000 */
[----:B------:R-:W-:Y:S02]  /*1b230*/  FSEL R220, R224, -INF , P4 ;  /* 0xff800000e0dc7808 */ /* 0x000fe40002000000 */
[----:B------:R-:W-:Y:S02]  /*1b240*/  ISETP.GT.AND P4, PT, R8, 0x30, PT ;  /* 0x000000300800780c */ /* 0x000fe40003f84270 */
[----:B------:R4:W-:Y:S01]  /*1b250*/  MUFU.EX2 R62, R3 ;  /* 0x00000003003e7308 */ /* 0x0009e20000000800 */
[----:B------:R-:W-:Y:S02]  /*1b260*/  FSEL R251, R251, -INF , P1 ;  /* 0xff800000fbfb7808 */ /* 0x000fe40000800000 */
[----:B------:R-:W-:Y:S02]  /*1b270*/  FSEL R250, R250, -INF , P0 ;  /* 0xff800000fafa7808 */ /* 0x000fe40000000000 */
[C---:B------:R-:W-:Y:S02]  /*1b280*/  ISETP.GT.AND P0, PT, R8.reuse, 0x31, PT ;  /* 0x000000310800780c */ /* 0x040fe40003f04270 */
[----:B------:R-:W-:Y:S01]  /*1b290*/  ISETP.GT.AND P1, PT, R8, 0x39, PT ;  /* 0x000000390800780c */ /* 0x000fe20003f24270 */
[----:B------:R-:W-:Y:S01]  /*1b2a0*/  FMUL.FTZ R8, R137, c[0x0][0x2d0] ;  /* 0x0000b40089087a20 */ /* 0x000fe20000410000 */
[----:B------:R-:W-:Y:S01]  /*1b2b0*/  FMNMX.FTZ R2, R48, R2, !PT ;  /* 0x0000000230027209 */ /* 0x000fe20007810000 */
[----:B------:R-:W4:Y:S01]  /*1b2c0*/  MUFU.TANH R135, R63 ;  /* 0x0000003f00877308 */ /* 0x000f220000002400 */
[----:B-1----:R-:W-:Y:S02]  /*1b2d0*/  FSEL R221, R5, -INF , P2 ;  /* 0xff80000005dd7808 */ /* 0x002fe40001000000 */
[----:B------:R-:W-:Y:S02]  /*1b2e0*/  FSETP.NEU.FTZ.AND P2, PT, R137, -INF , PT ;  /* 0xff8000008900780b */ /* 0x000fe40003f5d000 */
[----:B------:R-:W-:Y:S02]  /*1b2f0*/  FMNMX.FTZ R2, R210, R2, !PT ;  /* 0x00000002d2027209 */ /* 0x000fe40007810000 */
[----:B------:R-:W-:Y:S02]  /*1b300*/  FSEL R8, R8, RZ, P2 ;  /* 0x000000ff08087208 */ /* 0x000fe40001000000 */
[----:B------:R-:W-:Y:S01]  /*1b310*/  FMNMX.FTZ R2, R64, R2, !PT ;  /* 0x0000000240027209 */ /* 0x000fe20007810000 */
[----:B------:R-:W1:Y:S01]  /*1b320*/  MUFU.TANH R59, R59 ;  /* 0x0000003b003b7308 */ /* 0x000e620000002400 */
[----:B----4-:R-:W-:Y:S01]  /*1b330*/  FMNMX.FTZ R136, R0, R136, !PT ;  /* 0x0000008800887209 */ /* 0x010fe20007810000 */
[--C-:B------:R-:W-:Y:S01]  /*1b340*/  FFMA.FTZ R4, R15, c[0x0][0x2d0], -R8.reuse ;  /* 0x0000b4000f047a23 */ /* 0x100fe20000010808 */
[----:B------:R-:W-:Y:S01]  /*1b350*/  FMNMX.FTZ R2, R220, R2, !PT ;  /* 0x00000002dc027209 */ /* 0x000fe20007810000 */
[----:B------:R-:W-:Y:S01]  /*1b360*/  FFMA.FTZ R3, R14, c[0x0][0x2d0], -R8 ;  /* 0x0000b4000e037a23 */ /* 0x000fe20000010808 */
[----:B------:R-:W-:Y:S01]  /*1b370*/  FSEL R222, R58, -INF , P4 ;  /* 0xff8000003ade7808 */ /* 0x000fe20002000000 */
[----:B------:R-:W-:Y:S01]  /*1b380*/  FFMA.FTZ R0, R12, c[0x0][0x2d0], -R6 ;  /* 0x0000b4000c007a23 */ /* 0x000fe20000010806 */
[----:B------:R-:W-:Y:S01]  /*1b390*/  FMNMX.FTZ R2, R252, R2, !PT ;  /* 0x00000002fc027209 */ /* 0x000fe20007810000 */
[----:B------:R-:W4:Y:S01]  /*1b3a0*/  SHFL.BFLY PT, R5, R136, 0x1, 0x1f ;  /* 0x0c201f0088057f89 */ /* 0x000f2200000e0000 */
[----:B------:R-:W-:Y:S01]  /*1b3b0*/  PLOP3.LUT P4, PT, PT, PT, UP1, 0x80, 0x0 ;  /* 0x000000000000781c */ /* 0x000fe20003f8f018 */
[----:B------:R-:W-:Y:S01]  /*1b3c0*/  MUFU.EX2 R215, R3 ;  /* 0x0000000300d77308 */ /* 0x000fe20000000800 */
[----:B------:R-:W-:Y:S01]  /*1b3d0*/  FMNMX.FTZ R2, R67, R2, !PT ;  /* 0x0000000243027209 */ /* 0x000fe20007810000 */
[--C-:B------:R-:W-:Y:S01]  /*1b3e0*/  FFMA.FTZ R38, R38, c[0x0][0x2d0], -R8.reuse ;  /* 0x0000b40026267a23 */ /* 0x100fe20000010808 */
[----:B------:R-:W-:Y:S01]  /*1b3f0*/  FSEL R135, R135, -INF , P1 ;  /* 0xff80000087877808 */ /* 0x000fe20000800000 */
[--C-:B------:R-:W-:Y:S01]  /*1b400*/  FFMA.FTZ R36, R36, c[0x0][0x2d0], -R8.reuse ;  /* 0x0000b40024247a23 */ /* 0x100fe20000010808 */
[----:B------:R-:W-:Y:S01]  /*1b410*/  FMNMX.FTZ R2, R251, R2, !PT ;  /* 0x00000002fb027209 */ /* 0x000fe20007810000 */
[--C-:B------:R-:W-:Y:S02]  /*1b420*/  FFMA.FTZ R53, R34, c[0x0][0x2d0], -R8.reuse ;  /* 0x0000b40022357a23 */ /* 0x100fe40000010808 */
[--C-:B------:R-:W-:Y:S02]  /*1b430*/  FFMA.FTZ R239, R32, c[0x0][0x2d0], -R8.reuse ;  /* 0x0000b40020ef7a23 */ /* 0x100fe40000010808 */
[----:B------:R4:W-:Y:S01]  /*1b440*/  MUFU.EX2 R55, R0 ;  /* 0x0000000000377308 */ /* 0x0009e20000000800 */
[----:B------:R-:W-:Y:S01]  /*1b450*/  FMNMX.FTZ R2, R250, R2, !PT ;  /* 0x00000002fa027209 */ /* 0x000fe20007810000 */
[--C-:B------:R-:W-:Y:S01]  /*1b460*/  FFMA.FTZ R233, R31, c[0x0][0x2d0], -R8.reuse ;  /* 0x0000b4001fe97a23 */ /* 0x100fe20000010808 */
[----:B-1----:R-:W-:Y:S01]  /*1b470*/  FSEL R223, R59, -INF , P0 ;  /* 0xff8000003bdf7808 */ /* 0x002fe20000000000 */
[--C-:B------:R-:W-:Y:S01]  /*1b480*/  FFMA.FTZ R247, R247, c[0x0][0x2d0], -R8.reuse ;  /* 0x0000b400f7f77a23 */ /* 0x100fe20000010808 */
[----:B------:R-:W-:Y:S01]  /*1b490*/  FMNMX.FTZ R2, R249, R2, !PT ;  /* 0x00000002f9027209 */ /* 0x000fe20007810000 */
[--C-:B------:R-:W-:Y:S02]  /*1b4a0*/  FFMA.FTZ R35, R35, c[0x0][0x2d0], -R8.reuse ;  /* 0x0000b40023237a23 */ /* 0x100fe40000010808 */
[----:B------:R-:W-:Y:S01]  /*1b4b0*/  FFMA.FTZ R57, R33, c[0x0][0x2d0], -R8 ;  /* 0x0000b40021397a23 */ /* 0x000fe20000010808 */
[----:B------:R-:W-:Y:S02]  /*1b4c0*/  FMNMX.FTZ R2, R248, R2, !PT ;  /* 0x00000002f8027209 */ /* 0x000fe40007810000 */
[----:B----4-:R-:W-:Y:S02]  /*1b4d0*/  FMNMX.FTZ R136, R136, R5, !PT ;  /* 0x0000000588887209 */ /* 0x010fe40007810000 */
[----:B------:R-:W-:Y:S04]  /*1b4e0*/  FMNMX.FTZ R2, R222, R2, !PT ;  /* 0x00000002de027209 */ /* 0x000fe80007810000 */
[----:B------:R-:W-:Y:S01]  /*1b4f0*/  FMNMX.FTZ R0, R223, R2, !PT ;  /* 0x00000002df007209 */ /* 0x000fe20007810000 */
[----:B------:R-:W-:Y:S03]  /*1b500*/  FFMA.FTZ R2, R13, c[0x0][0x2d0], -R6 ;  /* 0x0000b4000d027a23 */ /* 0x000fe60000010806 */
[----:B------:R-:W-:Y:S01]  /*1b510*/  FMNMX.FTZ R0, R221, R0, !PT ;  /* 0x00000000dd007209 */ /* 0x000fe20007810000 */
[----:B------:R1:W-:Y:S03]  /*1b520*/  MUFU.EX2 R60, R2 ;  /* 0x00000002003c7308 */ /* 0x0003e60000000800 */
[----:B------:R-:W-:Y:S05]  /*1b530*/  FMNMX.FTZ R0, R135, R0, !PT ;  /* 0x0000000087007209 */ /* 0x000fea0007810000 */
[----:B-1----:R-:W1:Y:S02]  /*1b540*/  SHFL.BFLY PT, R2, R0, 0x2, 0x1f ;  /* 0x0c401f0000027f89 */ /* 0x002e6400000e0000 */
[----:B-1----:R-:W-:Y:S01]  /*1b550*/  FMNMX.FTZ R0, R0, R2, !PT ;  /* 0x0000000200007209 */ /* 0x002fe20007810000 */
[----:B------:R-:W-:Y:S04]  /*1b560*/  FFMA.FTZ R2, R17, c[0x0][0x2d0], -R8 ;  /* 0x0000b40011027a23 */ /* 0x000fe80000010808 */
[----:B------:R1:W-:Y:S02]  /*1b570*/  MUFU.EX2 R242, R2 ;  /* 0x0000000200f27308 */ /* 0x0003e40000000800 */
[----:B-1----:R-:W1:Y:S08]  /*1b580*/  SHFL.BFLY PT, R2, R0, 0x1, 0x1f ;  /* 0x0c201f0000027f89 */ /* 0x002e7000000e0000 */
[----:B--2---:R2:W-:Y:S01]  /*1b590*/  MUFU.EX2 R51, R4 ;  /* 0x0000000400337308 */ /* 0x0045e20000000800 */
[----:B------:R-:W-:Y:S01]  /*1b5a0*/  @P4 IADD3 R3, P1, R50, UR18, RZ ;  /* 0x0000001232034c10 */ /* 0x000fe2000ff3e0ff */
[----:B------:R-:W-:Y:S02]  /*1b5b0*/  FFMA.FTZ R50, R218, c[0x0][0x2d0], -R6 ;  /* 0x0000b400da327a23 */ /* 0x000fe40000010806 */
[----:B------:R-:W-:Y:S01]  /*1b5c0*/  FFMA.FTZ R218, R42, c[0x0][0x2d0], -R8 ;  /* 0x0000b4002ada7a23 */ /* 0x000fe20000010808 */
[----:B------:R-:W-:Y:S01]  /*1b5d0*/  @P4 LEA R12, P0, R3, c[0x0][0x1c8], 0x1 ;  /* 0x00007200030c4a11 */ /* 0x000fe200078008ff */
[----:B---3--:R-:W-:Y:S02]  /*1b5e0*/  FFMA.FTZ R46, R216, c[0x0][0x2d0], -R6 ;  /* 0x0000b400d82e7a23 */ /* 0x008fe40000010806 */
[--C-:B------:R-:W-:Y:S01]  /*1b5f0*/  FFMA.FTZ R216, R39, c[0x0][0x2d0], -R8.reuse ;  /* 0x0000b40027d87a23 */ /* 0x100fe20000010808 */
[----:B--2---:R-:W-:Y:S01]  /*1b600*/  @P4 IADD3.X R4, R47, UR15, RZ, P1, !PT ;  /* 0x0000000f2f044c10 */ /* 0x004fe20008ffe4ff */
[----:B------:R-:W-:Y:S01]  /*1b610*/  FFMA.FTZ R47, R37, c[0x0][0x2d0], -R8 ;  /* 0x0000b400252f7a23 */ /* 0x000fe20000010808 */
[----:B------:R-:W-:Y:S02]  /*1b620*/  FSETP.NEU.FTZ.AND P1, PT, R136, -INF , PT ;  /* 0xff8000008800780b */ /* 0x000fe40003f3d000 */
[----:B------:R-:W-:Y:S01]  /*1b630*/  @P4 LEA.HI.X R13, R3, c[0x0][0x1cc], R4, 0x1, P0 ;  /* 0x00007300030d4a11 */ /* 0x000fe200000f0c04 */
[----:B------:R-:W-:Y:S04]  /*1b640*/  FFMA.FTZ R4, R16, c[0x0][0x2d0], -R8 ;  /* 0x0000b40010047a23 */ /* 0x000fe80000010808 */
[----:B------:R2:W3:Y:S01]  /*1b650*/  MUFU.EX2 R56, R4 ;  /* 0x0000000400387308 */ /* 0x0004e20000000800 */
[----:B------:R4:W-:Y:S01]  /*1b660*/  @P4 LDGSTS.E.BYPASS.LTC128B.128 [R244+0x4100], [R12.64], !P5 ;  /* 0x041000000cf44fae */ /* 0x0009e2000e901d5c */
[----:B------:R-:W-:Y:S01]  /*1b670*/  @P4 IADD3 R3, P0, R10, UR18, RZ ;  /* 0x000000120a034c10 */ /* 0x000fe2000ff1e0ff */
[----:B------:R-:W-:Y:S03]  /*1b680*/  @UP1 UIADD3 UR18, UP0, UR10, 0x80, URZ ;  /* 0x000000800a121890 */ /* 0x000fe6000ff1e03f */
[----:B--2---:R-:W-:Y:S01]  /*1b690*/  @P4 IADD3.X R4, R7, UR15, RZ, P0, !PT ;  /* 0x0000000f07044c10 */ /* 0x004fe200087fe4ff */
[----:B------:R-:W-:Y:S01]  /*1b6a0*/  FMUL.FTZ R7, R136, c[0x0][0x2d0] ;  /* 0x0000b40088077a20 */ /* 0x000fe20000410000 */
[----:B------:R-:W-:Y:S01]  /*1b6b0*/  @P4 LEA R14, P0, R3, c[0x0][0x1c8], 0x1 ;  /* 0x00007200030e4a11 */ /* 0x000fe200078008ff */
[----:B------:R-:W-:Y:S03]  /*1b6c0*/  @UP1 UIADD3.X UR15, URZ, UR17, URZ, UP0, !UPT ;  /* 0x000000113f0f1290 */ /* 0x000fe600087fe43f */
[----:B------:R-:W-:Y:S02]  /*1b6d0*/  FSEL R7, R7, RZ, P1 ;  /* 0x000000ff07077208 */ /* 0x000fe40000800000 */
[----:B------:R-:W-:Y:S02]  /*1b6e0*/  @P4 LEA.HI.X R15, R3, c[0x0][0x1cc], R4, 0x1, P0 ;  /* 0x00007300030f4a11 */ /* 0x000fe400000f0c04 */
[----:B------:R-:W-:Y:S01]  /*1b6f0*/  @P4 IADD3 R4, P0, R12, UR19, RZ ;  /* 0x000000130c044c10 */ /* 0x000fe2000ff1e0ff */
[--C-:B------:R-:W-:Y:S01]  /*1b700*/  FFMA.FTZ R3, R134, c[0x0][0x2d0], -R7.reuse ;  /* 0x0000b40086037a23 */ /* 0x100fe20000010807 */
[----:B-1----:R-:W-:Y:S01]  /*1b710*/  FMNMX.FTZ R134, R0, R2, !PT ;  /* 0x0000000200867209 */ /* 0x002fe20007810000 */
[--C-:B------:R-:W-:Y:S01]  /*1b720*/  FFMA.FTZ R0, R143, c[0x0][0x2d0], -R7.reuse ;  /* 0x0000b4008f007a23 */ /* 0x100fe20000010807 */
[----:B------:R-:W-:Y:S01]  /*1b730*/  @P4 IADD3.X R5, R13, UR20, RZ, P0, !PT ;  /* 0x000000140d054c10 */ /* 0x000fe200087fe4ff */
[----:B------:R1:W-:Y:S01]  /*1b740*/  MUFU.EX2 R214, R3 ;  /* 0x0000000300d67308 */ /* 0x0003e20000000800 */
[----:B------:R-:W-:Y:S01]  /*1b750*/  @P4 IADD3 R10, P0, R4, UR19, RZ ;  /* 0x00000013040a4c10 */ /* 0x000fe2000ff1e0ff */
[----:B------:R-:W-:Y:S01]  /*1b760*/  FMUL.FTZ R212, R134, c[0x0][0x2d0] ;  /* 0x0000b40086d47a20 */ /* 0x000fe20000410000 */
[----:B------:R2:W-:Y:S01]  /*1b770*/  @P4 LDGSTS.E.BYPASS.LTC128B.128 [R244+0x6100], [R14.64], !P6 ;  /* 0x061000000ef44fae */ /* 0x0005e2000f101d5c */
[----:B---3--:R-:W-:Y:S01]  /*1b780*/  F2FP.PACK_AB R143, R242, R56 ;  /* 0x00000038f28f723e */ /* 0x008fe200000000ff */
[--C-:B------:R-:W-:Y:S01]  /*1b790*/  FFMA.FTZ R219, R30, c[0x0][0x2d0], -R7.reuse ;  /* 0x0000b4001edb7a23 */ /* 0x100fe20000010807 */
[----:B------:R-:W-:Y:S01]  /*1b7a0*/  @P4 IADD3.X R11, R5, UR20, RZ, P0, !PT ;  /* 0x00000014050b4c10 */ /* 0x000fe200087fe4ff */
[--C-:B------:R-:W-:Y:S01]  /*1b7b0*/  FFMA.FTZ R240, R24, c[0x0][0x2d0], -R7.reuse ;  /* 0x0000b40018f07a23 */ /* 0x100fe20000010807 */
[----:B------:R-:W-:Y:S01]  /*1b7c0*/  @P4 IADD3 R16, P0, R4, UR18, RZ ;  /* 0x0000001204104c10 */ /* 0x000fe2000ff1e0ff */
[--C-:B------:R-:W-:Y:S01]  /*1b7d0*/  FFMA.FTZ R224, R19, c[0x0][0x2d0], -R7.reuse ;  /* 0x0000b40013e07a23 */ /* 0x100fe20000010807 */
[----:B------:R-:W-:Y:S01]  /*1b7e0*/  MUFU.EX2 R243, R0 ;  /* 0x0000000000f37308 */ /* 0x000fe20000000800 */
[----:B------:R3:W-:Y:S01]  /*1b7f0*/  @P4 LDGSTS.E.BYPASS.LTC128B.128 [R244+0x4900], [R4.64], !P5 ;  /* 0x0490000004f44fae */ /* 0x0007e2000e901d5c */
[----:B------:R-:W-:Y:S01]  /*1b800*/  @P4 IADD3.X R17, R5, UR15, RZ, P0, !PT ;  /* 0x0000000f05114c10 */ /* 0x000fe200087fe4ff */
[--C-:B------:R-:W-:Y:S01]  /*1b810*/  FFMA.FTZ R231, R18, c[0x0][0x2d0], -R7.reuse ;  /* 0x0000b40012e77a23 */ /* 0x100fe20000010807 */
[C---:B----4-:R-:W-:Y:S01]  /*1b820*/  @P4 IADD3 R12, P0, R10.reuse, UR19, RZ ;  /* 0x000000130a0c4c10 */ /* 0x050fe2000ff1e0ff */
[--C-:B------:R-:W-:Y:S02]  /*1b830*/  FFMA.FTZ R241, R9, c[0x0][0x2d0], -R7.reuse ;  /* 0x0000b40009f17a23 */ /* 0x100fe40000010807 */
[--C-:B------:R-:W-:Y:S01]  /*1b840*/  FFMA.FTZ R246, R29, c[0x0][0x2d0], -R7.reuse ;  /* 0x0000b4001df67a23 */ /* 0x100fe20000010807 */
[----:B------:R-:W-:Y:S01]  /*1b850*/  @P4 IADD3.X R13, R11, UR20, RZ, P0, !PT ;  /* 0x000000140b0d4c10 */ /* 0x000fe200087fe4ff */
[----:B------:R3:W-:Y:S01]  /*1b860*/  @P4 LDGSTS.E.BYPASS.LTC128B.128 [R244+0x6900], [R4.64+0x80], !P6 ;  /* 0x0690008004f44fae */ /* 0x0007e2000f101d5c */
[----:B------:R-:W-:Y:S01]  /*1b870*/  @P4 IADD3 R2, P0, R10, UR18, RZ ;  /* 0x000000120a024c10 */ /* 0x000fe2000ff1e0ff */
[--C-:B------:R-:W-:Y:S02]  /*1b880*/  FFMA.FTZ R28, R28, c[0x0][0x2d0], -R7.reuse ;  /* 0x0000b4001c1c7a23 */ /* 0x100fe40000010807 */
[--C-:B------:R-:W-:Y:S02]  /*1b890*/  FFMA.FTZ R63, R27, c[0x0][0x2d0], -R7.reuse ;  /* 0x0000b4001b3f7a23 */ /* 0x100fe40000010807 */
[--C-:B-1----:R-:W-:Y:S01]  /*1b8a0*/  FFMA.FTZ R3, R141, c[0x0][0x2d0], -R7.reuse ;  /* 0x0000b4008d037a23 */ /* 0x102fe20000010807 */
[----:B------:R-:W-:Y:S01]  /*1b8b0*/  F2FP.PACK_AB R141, R51, R215 ;  /* 0x000000d7338d723e */ /* 0x000fe200000000ff */
[----:B------:R1:W-:Y:S01]  /*1b8c0*/  @P4 LDGSTS.E.BYPASS.LTC128B.128 [R244+0x5100], [R10.64], !P5 ;  /* 0x051000000af44fae */ /* 0x0003e2000e901d5c */
[--C-:B------:R-:W-:Y:S01]  /*1b8d0*/  FFMA.FTZ R61, R26, c[0x0][0x2d0], -R7.reuse ;  /* 0x0000b4001a3d7a23 */ /* 0x100fe20000010807 */
[----:B------:R4:W1:Y:S01]  /*1b8e0*/  MUFU.EX2 R52, R3 ;  /* 0x0000000300347308 */ /* 0x0008620000000800 */
[--C-:B--2---:R-:W-:Y:S02]  /*1b8f0*/  FFMA.FTZ R15, R22, c[0x0][0x2d0], -R6.reuse ;  /* 0x0000b400160f7a23 */ /* 0x104fe40000010806 */
[--C-:B------:R-:W-:Y:S03]  /*1b900*/  FFMA.FTZ R25, R25, c[0x0][0x2d0], -R7.reuse ;  /* 0x0000b40019197a23 */ /* 0x100fe60000010807 */
[----:B------:R2:W-:Y:S08]  /*1b910*/  @P4 LDGSTS.E.BYPASS.LTC128B.128 [R244+0x7100], [R16.64], !P6 ;  /* 0x0710000010f44fae */ /* 0x0005f0000f101d5c */
[----:B------:R1:W-:Y:S01]  /*1b920*/  @P4 LDGSTS.E.BYPASS.LTC128B.128 [R244+0x5900], [R12.64], !P5 ;  /* 0x059000000cf44fae */ /* 0x0003e2000e901d5c */
[----:B---3--:R-:W-:Y:S01]  /*1b930*/  FSEL R4, R138, RZ, P3 ;  /* 0x000000ff8a047208 */ /* 0x008fe20001800000 */
[----:B----4-:R-:W-:Y:S01]  /*1b940*/  FFMA.FTZ R3, R142, c[0x0][0x2d0], -R7 ;  /* 0x0000b4008e037a23 */ /* 0x010fe20000010807 */
[----:B------:R-:W-:Y:S03]  /*1b950*/  F2FP.PACK_AB R142, R60, R55 ;  /* 0x000000373c8e723e */ /* 0x000fe600000000ff */
[----:B------:R3:W4:Y:S01]  /*1b960*/  MUFU.EX2 R59, R3 ;  /* 0x00000003003b7308 */ /* 0x0007220000000800 */
[----:B--2---:R-:W-:Y:S02]  /*1b970*/  FFMA.FTZ R17, R217, c[0x0][0x2d0], -R6 ;  /* 0x0000b400d9117a23 */ /* 0x004fe40000010806 */
[----:B------:R-:W-:Y:S01]  /*1b980*/  FFMA.FTZ R217, R40, c[0x0][0x2d0], -R8 ;  /* 0x0000b40028d97a23 */ /* 0x000fe20000010808 */
[----:B---3--:R-:W-:Y:S02]  /*1b990*/  @P4 IADD3.X R3, R11, UR15, RZ, P0, !PT ;  /* 0x0000000f0b034c10 */ /* 0x008fe400087fe4ff */
[----:B------:R-:W-:Y:S03]  /*1b9a0*/  FSETP.NEU.FTZ.AND P0, PT, R134, -INF , PT ;  /* 0xff8000008600780b */ /* 0x000fe60003f1d000 */
[----:B------:R2:W-:Y:S01]  /*1b9b0*/  @P4 LDGSTS.E.BYPASS.LTC128B.128 [R244+0x7900], [R2.64], !P6 ;  /* 0x0790000002f44fae */ /* 0x0005e2000f101d5c */
[----:B------:R-:W-:Y:S05]  /*1b9c0*/  FSEL R212, R212, RZ, P0 ;  /* 0x000000ffd4d47208 */ /* 0x000fea0000000000 */
[--C-:B------:R-:W-:Y:S01]  /*1b9d0*/  FFMA.FTZ R0, R208, c[0x0][0x2d0], -R212.reuse ;  /* 0x0000b400d0007a23 */ /* 0x100fe200000108d4 */
[----:B-1----:R-:W-:Y:S01]  /*1b9e0*/  F2FP.PACK_AB R208, R52, R214 ;  /* 0x000000d634d0723e */ /* 0x002fe200000000ff */
[--C-:B------:R-:W-:Y:S01]  /*1b9f0*/  FFMA.FTZ R5, R210, c[0x0][0x2d0], -R212.reuse ;  /* 0x0000b400d2057a23 */ /* 0x100fe200000108d4 */
[----:B----4-:R-:W-:Y:S01]  /*1ba00*/  F2FP.PACK_AB R210, R243, R59 ;  /* 0x0000003bf3d2723e */ /* 0x010fe200000000ff */
[----:B------:R1:W-:Y:S01]  /*1ba10*/  MUFU.EX2 R213, R0 ;  /* 0x0000000000d57308 */ /* 0x0003e20000000800 */
[--C-:B------:R-:W-:Y:S01]  /*1ba20*/  FFMA.FTZ R221, R221, c[0x0][0x2d0], -R212.reuse ;  /* 0x0000b400dddd7a23 */ /* 0x100fe200000108d4 */
[----:B------:R-:W0:Y:S08]  /*1ba30*/  LDGDEPBAR ;  /* 0x00000000000079af */ /* 0x000e300000000000 */
[----:B------:R3:W-:Y:S01]  /*1ba40*/  MUFU.EX2 R235, R5 ;  /* 0x0000000500eb7308 */ /* 0x0007e20000000800 */
[----:B--2---:R-:W-:Y:S02]  /*1ba50*/  FSEL R3, R137, RZ, P2 ;  /* 0x000000ff89037208 */ /* 0x004fe40001000000 */
[----:B------:R-:W-:Y:S01]  /*1ba60*/  FSEL R2, R136, RZ, P1 ;  /* 0x000000ff88027208 */ /* 0x000fe20000800000 */
[----:B-1----:R-:W-:Y:S06]  /*1ba70*/  FFMA.FTZ R0, R209, c[0x0][0x2d0], -R212 ;  /* 0x0000b400d1007a23 */ /* 0x002fec00000108d4 */
[----:B------:R1:W2:Y:S01]  /*1ba80*/  MUFU.EX2 R54, R0 ;  /* 0x0000000000367308 */ /* 0x0002a20000000800 */
[----:B---3--:R-:W-:Y:S02]  /*1ba90*/  FADD.FTZ R5, -R4, R132 ;  /* 0x0000008404057221 */ /* 0x008fe40000010100 */
[----:B------:R-:W-:Y:S02]  /*1baa0*/  FADD.FTZ R4, -R3, R133 ;  /* 0x0000008503047221 */ /* 0x000fe40000010100 */
[----:B------:R-:W-:Y:S02]  /*1bab0*/  FADD.FTZ R3, -R2, R139 ;  /* 0x0000008b02037221 */ /* 0x000fe40000010100 */
[----:B------:R-:W-:Y:S02]  /*1bac0*/  FFMA.FTZ R139, R43, c[0x0][0x2d0], -R7 ;  /* 0x0000b4002b8b7a23 */ /* 0x000fe40000010807 */
[----:B-1----:R-:W-:Y:S01]  /*1bad0*/  FFMA.FTZ R0, R48, c[0x0][0x2d0], -R212 ;  /* 0x0000b40030007a23 */ /* 0x002fe200000108d4 */
[----:B--2---:R-:W-:Y:S01]  /*1bae0*/  F2FP.PACK_AB R209, R54, R213 ;  /* 0x000000d536d1723e */ /* 0x004fe200000000ff */
[----:B------:R-:W-:Y:S02]  /*1baf0*/  FFMA.FTZ R48, R23, c[0x0][0x2d0], -R6 ;  /* 0x0000b40017307a23 */ /* 0x000fe40000010806 */
[----:B------:R1:W2:Y:S01]  /*1bb00*/  MUFU.EX2 R58, R0 ;  /* 0x00000000003a7308 */ /* 0x0002a20000000800 */
[----:B------:R-:W3:Y:S01]  /*1bb10*/  LDSM.16.MT88.4 R20, [R225+0x100] ;  /* 0x00010000e114783b */ /* 0x000ee20000004200 */
[----:B-1----:R-:W-:Y:S02]  /*1bb20*/  FSEL R0, R134, RZ, P0 ;  /* 0x000000ff86007208 */ /* 0x002fe40000000000 */
[----:B--2---:R-:W-:Y:S03]  /*1bb30*/  F2FP.PACK_AB R211, R235, R58 ;  /* 0x0000003aebd3723e */ /* 0x004fe600000000ff */
[----:B------:R-:W-:Y:S01]  /*1bb40*/  FADD.FTZ R2, -R0, R140 ;  /* 0x0000008c00027221 */ /* 0x000fe20000010100 */
[----:B------:R-:W-:Y:S01]  /*1bb50*/  F2FP.PACK_AB R140, R62, R66 ;  /* 0x000000423e8c723e */ /* 0x000fe200000000ff */
[----:B------:R-:W-:Y:S04]  /*1bb60*/  FMUL.FTZ R0, R5, c[0x0][0x2d0] ;  /* 0x0000b40005007a20 */ /* 0x000fe80000410000 */
[----:B------:R1:W2:Y:S02]  /*1bb70*/  MUFU.EX2 R133, R0 ;  /* 0x0000000000857308 */ /* 0x0002a40000000800 */
[----:B-1----:R-:W-:Y:S02]  /*1bb80*/  FMUL.FTZ R0, R4, c[0x0][0x2d0] ;  /* 0x0000b40004007a20 */ /* 0x002fe40000410000 */
[C---:B--2---:R-:W-:Y:S06]  /*1bb90*/  FMUL.FTZ R4, R133.reuse, R144 ;  /* 0x0000009085047220 */ /* 0x044fec0000410000 */
[----:B------:R1:W2:Y:S01]  /*1bba0*/  MUFU.EX2 R132, R0 ;  /* 0x0000000000847308 */ /* 0x0002a20000000800 */
[C---:B------:R-:W-:Y:S02]  /*1bbb0*/  FMUL.FTZ R5, R133.reuse, R145 ;  /* 0x0000009185057220 */ /* 0x040fe40000410000 */
[C---:B------:R-:W-:Y:S01]  /*1bbc0*/  FMUL.FTZ R16, R133.reuse, R156 ;  /* 0x0000009c85107220 */ /* 0x040fe20000410000 */
[----:B------:R-:W-:Y:S01]  /*1bbd0*/  MOV R156, R65 ;  /* 0x00000041009c7202 */ /* 0x000fe20000000f00 */
[C---:B------:R-:W-:Y:S02]  /*1bbe0*/  FMUL.FTZ R32, R133.reuse, R172 ;  /* 0x000000ac85207220 */ /* 0x040fe40000410000 */
[C---:B------:R-:W-:Y:S01]  /*1bbf0*/  FMUL.FTZ R33, R133.reuse, R173 ;  /* 0x000000ad85217220 */ /* 0x040fe20000410000 */
[----:B------:R-:W-:Y:S01]  /*1bc00*/  MOV R173, R56 ;  /* 0x0000003800ad7202 */ /* 0x000fe20000000f00 */
[----:B------:R-:W-:Y:S02]  /*1bc10*/  IMAD.MOV.U32 R172, RZ, RZ, R57 ;  /* 0x000000ffffac7224 */ /* 0x000fe400078e0039 */
[C---:B------:R-:W-:Y:S02]  /*1bc20*/  FMUL.FTZ R65, R133.reuse, R205 ;  /* 0x000000cd85417220 */ /* 0x040fe40000410000 */
[C---:B------:R-:W-:Y:S02]  /*1bc30*/  FMUL.FTZ R68, R133.reuse, R68 ;  /* 0x0000004485447220 */ /* 0x040fe40000410000 */
[C---:B------:R-:W-:Y:S02]  /*1bc40*/  FMUL.FTZ R69, R133.reuse, R69 ;  /* 0x0000004585457220 */ /* 0x040fe40000410000 */
[C---:B------:R-:W-:Y:S02]  /*1bc50*/  FMUL.FTZ R80, R133.reuse, R80 ;  /* 0x0000005085507220 */ /* 0x040fe40000410000 */
[C---:B------:R-:W-:Y:S02]  /*1bc60*/  FMUL.FTZ R81, R133.reuse, R81 ;  /* 0x0000005185517220 */ /* 0x040fe40000410000 */
[C---:B------:R-:W-:Y:S02]  /*1bc70*/  FMUL.FTZ R84, R133.reuse, R84 ;  /* 0x0000005485547220 */ /* 0x040fe40000410000 */
[----:B------:R-:W-:Y:S02]  /*1bc80*/  FMUL.FTZ R85, R133, R85 ;  /* 0x0000005585557220 */ /* 0x000fe40000410000 */
[----:B-1----:R-:W-:Y:S02]  /*1bc90*/  FMUL.FTZ R0, R3, c[0x0][0x2d0] ;  /* 0x0000b40003007a20 */ /* 0x002fe40000410000 */
[C---:B--2---:R-:W-:Y:S02]  /*1bca0*/  FMUL.FTZ R6, R132.reuse, R146 ;  /* 0x0000009284067220 */ /* 0x044fe40000410000 */
[----:B------:R1:W2:Y:S01]  /*1bcb0*/  MUFU.EX2 R3, R0 ;  /* 0x0000000000037308 */ /* 0x0002a20000000800 */
[C---:B------:R-:W-:Y:S02]  /*1bcc0*/  FMUL.FTZ R18, R132.reuse, R158 ;  /* 0x0000009e84127220 */ /* 0x040fe40000410000 */
[----:B------:R-:W-:Y:S02]  /*1bcd0*/  IMAD.MOV.U32 R158, RZ, RZ, R36 ;  /* 0x000000ffff9e7224 */ /* 0x000fe400078e0024 */
        /* <DEDUP_REMOVED lines=14> */
[----:B------:R-:W-:Y:S02]  /*1bdc0*/  FFMA.FTZ R2, R41, c[0x0][0x2d0], -R7 ;  /* 0x0000b40029027a23 */ /* 0x000fe40000010807 */
[C---:B------:R-:W-:Y:S02]  /*1bdd0*/  FMUL.FTZ R7, R132.reuse, R147 ;  /* 0x0000009384077220 */ /* 0x040fe40000410000 */
[----:B------:R-:W1:Y:S01]  /*1bde0*/  MUFU.EX2 R0, R0 ;  /* 0x0000000000007308 */ /* 0x000e620000000800 */
[----:B------:R-:W-:Y:S01]  /*1bdf0*/  LDSM.16.MT88.4 R144, [R227+0x100] ;  /* 0x00010000e390783b */ /* 0x000fe20000004200 */
[C---:B------:R-:W-:Y:S02]  /*1be00*/  FMUL.FTZ R99, R132.reuse, R99 ;  /* 0x0000006384637220 */ /* 0x040fe40000410000 */
[----:B------:R-:W-:Y:S01]  /*1be10*/  FMUL.FTZ R102, R132, R102 ;  /* 0x0000006684667220 */ /* 0x000fe20000410000 */
[-C--:B---3--:R-:W-:Y:S05]  /*1be20*/  HMMA.16816.F32 R4, R140, R20.reuse, R4 ;  /* 0x000000148c04723c */ /* 0x088fea0000001804 */
[C---:B--2---:R-:W-:Y:S01]  /*1be30*/  FMUL.FTZ R8, R3.reuse, R148 ;  /* 0x0000009403087220 */ /* 0x044fe20000410000 */
[----:B------:R-:W-:Y:S01]  /*1be40*/  MOV R148, R44 ;  /* 0x0000002c00947202 */ /* 0x000fe20000000f00 */
[C---:B------:R-:W-:Y:S02]  /*1be50*/  FMUL.FTZ R9, R3.reuse, R149 ;  /* 0x0000009503097220 */ /* 0x040fe40000410000 */
[C---:B------:R-:W-:Y:S03]  /*1be60*/  FMUL.FTZ R12, R3.reuse, R152 ;  /* 0x00000098030c7220 */ /* 0x040fe60000410000 */
[----:B------:R-:W-:Y:S02]  /*1be70*/  IMAD.MOV.U32 R152, RZ, RZ, R15 ;  /* 0x000000ffff987224 */ /* 0x000fe400078e000f */
[C---:B------:R-:W-:Y:S01]  /*1be80*/  FMUL.FTZ R13, R3.reuse, R153 ;  /* 0x00000099030d7220 */ /* 0x040fe20000410000 */
[----:B------:R-:W-:Y:S01]  /*1be90*/  MOV R153, R48 ;  /* 0x0000003000997202 */ /* 0x000fe20000000f00 */
[----:B------:R-:W-:Y:S02]  /*1bea0*/  FMUL.FTZ R24, R3, R164 ;  /* 0x000000a403187220 */ /* 0x000fe40000410000 */
[----:B------:R-:W-:Y:S02]  /*1beb0*/  IMAD.MOV.U32 R164, RZ, RZ, R54 ;  /* 0x000000ffffa47224 */ /* 0x000fe400078e0036 */
[C---:B-1----:R-:W-:Y:S01]  /*1bec0*/  FMUL.FTZ R11, R0.reuse, R151 ;  /* 0x00000097000b7220 */ /* 0x042fe20000410000 */
[----:B------:R-:W-:Y:S01]  /*1bed0*/  MOV R151, R38 ;  /* 0x0000002600977202 */ /* 0x000fe20000000f00 */
[----:B------:R-:W-:Y:S01]  /*1bee0*/  FMUL.FTZ R10, R0, R150 ;  /* 0x00000096000a7220 */ /* 0x000fe20000410000 */
[----:B------:R-:W1:Y:S01]  /*1bef0*/  LDSM.16.MT88.4 R36, [R226+0x100] ;  /* 0x00010000e224783b */ /* 0x000e620000004200 */
[----:B------:R-:W-:Y:S01]  /*1bf00*/  MOV R150, R47 ;  /* 0x0000002f00967202 */ /* 0x000fe20000000f00 */
[----:B------:R-:W-:Y:S02]  /*1bf10*/  IMAD.MOV.U32 R149, RZ, RZ, R46 ;  /* 0x000000ffff957224 */ /* 0x000fe400078e002e */
[----:B------:R-:W-:Y:S02]  /*1bf20*/  FMUL.FTZ R103, R132, R103 ;  /* 0x0000006784677220 */ /* 0x000fe40000410000 */
[C---:B------:R-:W-:Y:S04]  /*1bf30*/  HMMA.16816.F32 R8, R208.reuse, R20, R8 ;  /* 0x00000014d008723c */ /* 0x040fe80000001808 */
[C---:B------:R-:W-:Y:S02]  /*1bf40*/  FMUL.FTZ R14, R0.reuse, R154 ;  /* 0x0000009a000e7220 */ /* 0x040fe40000410000 */
[----:B------:R-:W-:Y:S01]  /*1bf50*/  FMUL.FTZ R15, R0, R155 ;  /* 0x0000009b000f7220 */ /* 0x000fe20000410000 */
[----:B------:R-:W-:Y:S01]  /*1bf60*/  MOV R155, R67 ;  /* 0x00000043009b7202 */ /* 0x000fe20000000f00 */
[----:B------:R-:W-:Y:S04]  /*1bf70*/  IMAD.MOV.U32 R154, RZ, RZ, R17 ;  /* 0x000000ffff9a7224 */ /* 0x000fe800078e0011 */
[C---:B------:R-:W-:Y:S01]  /*1bf80*/  FMUL.FTZ R67, R132.reuse, R207 ;  /* 0x000000cf84437220 */ /* 0x040fe20000410000 */
[-C--:B------:R-:W-:Y:S03]  /*1bf90*/  HMMA.16816.F32 R12, R208, R22.reuse, R12 ;  /* 0x00000016d00c723c */ /* 0x080fe6000000180c */
[C---:B------:R-:W-:Y:S02]  /*1bfa0*/  FMUL.FTZ R17, R133.reuse, R157 ;  /* 0x0000009d85117220 */ /* 0x040fe40000410000 */
[----:B------:R-:W-:Y:S02]  /*1bfb0*/  IMAD.MOV.U32 R157, RZ, RZ, R25 ;  /* 0x000000ffff9d7224 */ /* 0x000fe400078e0019 */
[C---:B------:R-:W-:Y:S02]  /*1bfc0*/  FMUL.FTZ R114, R132.reuse, R114 ;  /* 0x0000007284727220 */ /* 0x040fe40000410000 */
[C---:B------:R-:W-:Y:S01]  /*1bfd0*/  FMUL.FTZ R115, R132.reuse, R115 ;  /* 0x0000007384737220 */ /* 0x040fe20000410000 */
[C---:B------:R-:W-:Y:S04]  /*1bfe0*/  HMMA.16816.F32 R16, R140.reuse, R22, R16 ;  /* 0x000000168c10723c */ /* 0x040fe80000001810 */
[C---:B------:R-:W-:Y:S01]  /*1bff0*/  FMUL.FTZ R21, R133.reuse, R161 ;  /* 0x000000a185157220 */ /* 0x040fe20000410000 */
[----:B------:R-:W-:Y:S01]  /*1c000*/  MOV R161, R52 ;  /* 0x0000003400a17202 */ /* 0x000fe20000000f00 */
[----:B------:R-:W-:Y:S02]  /*1c010*/  FMUL.FTZ R20, R133, R160 ;  /* 0x000000a085147220 */ /* 0x000fe40000410000 */
[C---:B------:R-:W-:Y:S01]  /*1c020*/  FMUL.FTZ R22, R132.reuse, R162 ;  /* 0x000000a284167220 */ /* 0x040fe20000410000 */
[----:B------:R-:W-:Y:S02]  /*1c030*/  MOV R162, R53 ;  /* 0x0000003500a27202 */ /* 0x000fe40000000f00 */
[----:B------:R-:W2:Y:S01]  /*1c040*/  LDSM.16.MT88.4 R52, [R228+0x100] ;  /* 0x00010000e434783b */ /* 0x000ea20000004200 */
[C---:B------:R-:W-:Y:S02]  /*1c050*/  FMUL.FTZ R23, R132.reuse, R163 ;  /* 0x000000a384177220 */ /* 0x040fe40000410000 */
[C---:B------:R-:W-:Y:S02]  /*1c060*/  FMUL.FTZ R118, R132.reuse, R118 ;  /* 0x0000007684767220 */ /* 0x040fe40000410000 */
[C---:B------:R-:W-:Y:S02]  /*1c070*/  FMUL.FTZ R119, R132.reuse, R119 ;  /* 0x0000007784777220 */ /* 0x040fe40000410000 */
[----:B------:R-:W-:Y:S01]  /*1c080*/  FMUL.FTZ R130, R132, R130 ;  /* 0x0000008284827220 */ /* 0x000fe20000410000 */
[-C--:B-1----:R-:W-:Y:S03]  /*1c090*/  HMMA.16816.F32 R20, R140, R36.reuse, R20 ;  /* 0x000000248c14723c */ /* 0x082fe60000001814 */
[C---:B------:R-:W-:Y:S01]  /*1c0a0*/  FMUL.FTZ R25, R3.reuse, R165 ;  /* 0x000000a503197220 */ /* 0x040fe20000410000 */
[----:B------:R-:W-:Y:S01]  /*1c0b0*/  MOV R165, R28 ;  /* 0x0000001c00a57202 */ /* 0x000fe20000000f00 */
[C---:B------:R-:W-:Y:S01]  /*1c0c0*/  FMUL.FTZ R26, R0.reuse, R166 ;  /* 0x000000a6001a7220 */ /* 0x040fe20000410000 */
[----:B------:R-:W-:Y:S01]  /*1c0d0*/  MOV R166, R60 ;  /* 0x0000003c00a67202 */ /* 0x000fe20000000f00 */
[----:B------:R-:W-:Y:S01]  /*1c0e0*/  FMUL.FTZ R27, R0, R167 ;  /* 0x000000a7001b7220 */ /* 0x000fe20000410000 */
[----:B------:R-:W-:Y:S01]  /*1c0f0*/  MOV R167, R58 ;  /* 0x0000003a00a77202 */ /* 0x000fe20000000f00 */
[----:B------:R-:W-:Y:S03]  /*1c100*/  FMUL.FTZ R131, R132, R131 ;  /* 0x0000008384837220 */ /* 0x000fe60000410000 */
[C---:B------:R-:W-:Y:S02]  /*1c110*/  FMUL.FTZ R28, R3.reuse, R168 ;  /* 0x000000a8031c7220 */ /* 0x040fe40000410000 */
[C---:B------:R-:W-:Y:S04]  /*1c120*/  HMMA.16816.F32 R24, R208.reuse, R36, R24 ;  /* 0x00000024d018723c */ /* 0x040fe80000001818 */
[C---:B------:R-:W-:Y:S01]  /*1c130*/  FMUL.FTZ R29, R3.reuse, R169 ;  /* 0x000000a9031d7220 */ /* 0x040fe20000410000 */
[----:B------:R-:W-:Y:S01]  /*1c140*/  MOV R169, R45 ;  /* 0x0000002d00a97202 */ /* 0x000fe20000000f00 */
[C---:B------:R-:W-:Y:S02]  /*1c150*/  FMUL.FTZ R30, R0.reuse, R170 ;  /* 0x000000aa001e7220 */ /* 0x040fe40000410000 */
[C---:B------:R-:W-:Y:S01]  /*1c160*/  FMUL.FTZ R31, R0.reuse, R171 ;  /* 0x000000ab001f7220 */ /* 0x040fe20000410000 */
[----:B------:R-:W-:Y:S02]  /*1c170*/  MOV R171, R62 ;  /* 0x0000003e00ab7202 */ /* 0x000fe40000000f00 */
[----:B------:R-:W-:Y:S01]  /*1c180*/  MUFU.EX2 R169, R169 ;  /* 0x000000a900a97308 */ /* 0x000fe20000000800 */
[C---:B------:R-:W-:Y:S02]  /*1c190*/  FMUL.FTZ R40, R3.reuse, R180 ;  /* 0x000000b403287220 */ /* 0x040fe40000410000 */
[C---:B------:R-:W-:Y:S01]  /*1c1a0*/  FMUL.FTZ R41, R3.reuse, R181 ;  /* 0x000000b503297220 */ /* 0x040fe20000410000 */
[-C--:B------:R-:W-:Y:S03]  /*1c1b0*/  HMMA.16816.F32 R28, R208, R38.reuse, R28 ;  /* 0x00000026d01c723c */ /* 0x080fe6000000181c */
[----:B------:R-:W-:Y:S02]  /*1c1c0*/  FMUL.FTZ R43, R0, R183 ;  /* 0x000000b7002b7220 */ /* 0x000fe40000410000 */
[C---:B------:R-:W-:Y:S01]  /*1c1d0*/  FMUL.FTZ R44, R3.reuse, R184 ;  /* 0x000000b8032c7220 */ /* 0x040fe20000410000 */
[----:B------:R-:W-:Y:S01]  /*1c1e0*/  MUFU.EX2 R183, R217 ;  /* 0x000000d900b77308 */ /* 0x000fe20000000800 */
[----:B------:R-:W-:Y:S01]  /*1c1f0*/  FMUL.FTZ R45, R3, R185 ;  /* 0x000000b9032d7220 */ /* 0x000fe20000410000 */
[C---:B------:R-:W-:Y:S04]  /*1c200*/  HMMA.16816.F32 R32, R140.reuse, R38, R32 ;  /* 0x000000268c20723c */ /* 0x040fe80000001820 */
[C---:B------:R-:W-:Y:S01]  /*1c210*/  FMUL.FTZ R36, R133.reuse, R176 ;  /* 0x000000b085247220 */ /* 0x040fe20000410000 */
[----:B------:R-:W-:Y:S01]  /*1c220*/  MOV R176, R64 ;  /* 0x0000004000b07202 */ /* 0x000fe20000000f00 */
[C---:B------:R-:W-:Y:S02]  /*1c230*/  FMUL.FTZ R37, R133.reuse, R177 ;  /* 0x000000b185257220 */ /* 0x040fe40000410000 */
[C---:B------:R-:W-:Y:S01]  /*1c240*/  FMUL.FTZ R38, R132.reuse, R178 ;  /* 0x000000b284267220 */ /* 0x040fe20000410000 */
[----:B------:R-:W-:Y:S03]  /*1c250*/  MOV R178, R49 ;  /* 0x0000003100b27202 */ /* 0x000fe60000000f00 */
[C---:B------:R-:W-:Y:S01]  /*1c260*/  FMUL.FTZ R39, R132.reuse, R179 ;  /* 0x000000b384277220 */ /* 0x040fe20000410000 */
[----:B------:R-:W-:Y:S01]  /*1c270*/  MOV R181, R178 ;  /* 0x000000b200b57202 */ /* 0x000fe20000000f00 */
[----:B------:R-:W-:Y:S01]  /*1c280*/  IMAD.MOV.U32 R160, RZ, RZ, R51 ;  /* 0x000000ffffa07224 */ /* 0x000fe200078e0033 */
[----:B------:R-:W-:Y:S01]  /*1c290*/  MUFU.EX2 R178, R218 ;  /* 0x000000da00b27308 */ /* 0x000fe20000000800 */
[----:B------:R-:W-:Y:S01]  /*1c2a0*/  FMUL.FTZ R51, R132, R191 ;  /* 0x000000bf84337220 */ /* 0x000fe20000410000 */
[----:B------:R-:W-:Y:S01]  /*1c2b0*/  MOV R179, R176 ;  /* 0x000000b000b37202 */ /* 0x000fe20000000f00 */
[----:B------:R-:W-:Y:S01]  /*1c2c0*/  IMAD.MOV.U32 R177, RZ, RZ, R50 ;  /* 0x000000ffffb17224 */ /* 0x000fe200078e0032 */
[-C--:B--2---:R-:W-:Y:S03]  /*1c2d0*/  HMMA.16816.F32 R36, R140, R52.reuse, R36 ;  /* 0x000000348c24723c */ /* 0x084fe60000001824 */
[----:B------:R-:W-:Y:S01]  /*1c2e0*/  FMUL.FTZ R42, R0, R182 ;  /* 0x000000b6002a7220 */ /* 0x000fe20000410000 */
[----:B------:R-:W-:Y:S01]  /*1c2f0*/  MOV R184, R179 ;  /* 0x000000b300b87202 */ /* 0x000fe20000000f00 */
[----:B------:R-:W-:Y:S01]  /*1c300*/  FMUL.FTZ R50, R132, R190 ;  /* 0x000000be84327220 */ /* 0x000fe20000410000 */
[----:B------:R-:W-:Y:S01]  /*1c310*/  MOV R190, R175 ;  /* 0x000000af00be7202 */ /* 0x000fe20000000f00 */
[C---:B------:R-:W-:Y:S01]  /*1c320*/  FMUL.FTZ R48, R133.reuse, R188 ;  /* 0x000000bc85307220 */ /* 0x040fe20000410000 */
[----:B------:R-:W-:Y:S01]  /*1c330*/  MOV R175, R164 ;  /* 0x000000a400af7202 */ /* 0x000fe20000000f00 */
[----:B------:R1:W-:Y:S01]  /*1c340*/  MUFU.EX2 R188, R246 ;  /* 0x000000f600bc7308 */ /* 0x0003e20000000800 */
[C---:B------:R-:W-:Y:S04]  /*1c350*/  HMMA.16816.F32 R40, R208.reuse, R52, R40 ;  /* 0x00000034d028723c */ /* 0x040fe80000001828 */
[C---:B------:R-:W-:Y:S01]  /*1c360*/  FMUL.FTZ R46, R0.reuse, R186 ;  /* 0x000000ba002e7220 */ /* 0x040fe20000410000 */
[----:B------:R-:W-:Y:S01]  /*1c370*/  MOV R176, R171 ;  /* 0x000000ab00b07202 */ /* 0x000fe20000000f00 */
[----:B------:R-:W-:Y:S01]  /*1c380*/  FMUL.FTZ R47, R0, R187 ;  /* 0x000000bb002f7220 */ /* 0x000fe20000410000 */
[----:B------:R-:W-:Y:S01]  /*1c390*/  MOV R186, R165 ;  /* 0x000000a500ba7202 */ /* 0x000fe20000000f00 */
[----:B------:R-:W-:Y:S01]  /*1c3a0*/  IMAD.MOV.U32 R164, RZ, RZ, R162 ;  /* 0x000000ffffa47224 */ /* 0x000fe200078e00a2 */
[----:B------:R-:W-:Y:S01]  /*1c3b0*/  MOV R165, R158 ;  /* 0x0000009e00a57202 */ /* 0x000fe20000000f00 */
[----:B------:R2:W-:Y:S02]  /*1c3c0*/  MUFU.EX2 R179, R2 ;  /* 0x0000000200b37308 */ /* 0x0005e40000000800 */
[--C-:B------:R-:W-:Y:S01]  /*1c3d0*/  FFMA.FTZ R162, R248, c[0x0][0x2d0], -R212.reuse ;  /* 0x0000b400f8a27a23 */ /* 0x100fe200000108d4 */
[-C--:B------:R-:W-:Y:S03]  /*1c3e0*/  HMMA.16816.F32 R44, R208, R54.reuse, R44 ;  /* 0x00000036d02c723c */ /* 0x080fe6000000182c */
[C---:B------:R-:W-:Y:S01]  /*1c3f0*/  FMUL.FTZ R49, R133.reuse, R189 ;  /* 0x000000bd85317220 */ /* 0x040fe20000410000 */
[----:B------:R-:W-:Y:S01]  /*1c400*/  MOV R158, R150 ;  /* 0x00000096009e7202 */ /* 0x000fe20000000f00 */
[C---:B------:R-:W-:Y:S01]  /*1c410*/  FMUL.FTZ R52, R133.reuse, R192 ;  /* 0x000000c085347220 */ /* 0x040fe20000410000 */
[----:B------:R-:W-:Y:S01]  /*1c420*/  MOV R182, R176 ;  /* 0x000000b000b67202 */ /* 0x000fe20000000f00 */
[----:B------:R-:W-:Y:S01]  /*1c430*/  MUFU.EX2 R248, R224 ;  /* 0x000000e000f87308 */ /* 0x000fe20000000800 */
[----:B------:R-:W-:Y:S02]  /*1c440*/  FMUL.FTZ R53, R133, R193 ;  /* 0x000000c185357220 */ /* 0x000fe40000410000 */
[C---:B------:R-:W-:Y:S04]  /*1c450*/  HMMA.16816.F32 R48, R140.reuse, R54, R48 ;  /* 0x000000368c30723c */ /* 0x040fe80000001830 */
[----:B------:R-:W-:Y:S02]  /*1c460*/  IMAD.MOV.U32 R168, RZ, RZ, R59 ;  /* 0x000000ffffa87224 */ /* 0x000fe400078e003b */
[----:B------:R-:W-:Y:S01]  /*1c470*/  FMUL.FTZ R56, R3, R196 ;  /* 0x000000c403387220 */ /* 0x000fe20000410000 */
[----:B------:R3:W-:Y:S01]  /*1c480*/  MUFU.EX2 R176, R139 ;  /* 0x0000008b00b07308 */ /* 0x0007e20000000800 */
[C---:B------:R-:W-:Y:S01]  /*1c490*/  FMUL.FTZ R54, R132.reuse, R194 ;  /* 0x000000c284367220 */ /* 0x040fe20000410000 */
[----:B------:R-:W-:Y:S03]  /*1c4a0*/  MOV R194, R190 ;  /* 0x000000be00c27202 */ /* 0x000fe60000000f00 */
[----:B------:R-:W-:Y:S01]  /*1c4b0*/  FMUL.FTZ R55, R132, R195 ;  /* 0x000000c384377220 */ /* 0x000fe20000410000 */
[----:B------:R-:W-:Y:S01]  /*1c4c0*/  MOV R190, R165 ;  /* 0x000000a500be7202 */ /* 0x000fe20000000f00 */
[----:B-1----:R-:W-:Y:S02]  /*1c4d0*/  FFMA.FTZ R246, R223, c[0x0][0x2d0], -R212 ;  /* 0x0000b400dff67a23 */ /* 0x002fe400000108d4 */
[C---:B------:R-:W-:Y:S02]  /*1c4e0*/  FMUL.FTZ R57, R3.reuse, R197 ;  /* 0x000000c503397220 */ /* 0x040fe40000410000 */
[C---:B------:R-:W-:Y:S01]  /*1c4f0*/  FMUL.FTZ R58, R0.reuse, R198 ;  /* 0x000000c6003a7220 */ /* 0x040fe20000410000 */
[-C--:B------:R-:W-:Y:S01]  /*1c500*/  HMMA.16816.F32 R52, R140, R144.reuse, R52 ;  /* 0x000000908c34723c */ /* 0x080fe20000001834 */
[----:B------:R-:W-:Y:S02]  /*1c510*/  MUFU.EX2 R197, R181 ;  /* 0x000000b500c57308 */ /* 0x000fe40000000800 */
[C---:B------:R-:W-:Y:S01]  /*1c520*/  FMUL.FTZ R59, R0.reuse, R199 ;  /* 0x000000c7003b7220 */ /* 0x040fe20000410000 */
[----:B------:R-:W-:Y:S01]  /*1c530*/  MOV R199, R194 ;  /* 0x000000c200c77202 */ /* 0x000fe20000000f00 */
[C---:B------:R-:W-:Y:S01]  /*1c540*/  FMUL.FTZ R60, R3.reuse, R200 ;  /* 0x000000c8033c7220 */ /* 0x040fe20000410000 */
[----:B------:R-:W-:Y:S01]  /*1c550*/  MOV R200, R157 ;  /* 0x0000009d00c87202 */ /* 0x000fe20000000f00 */
[----:B------:R-:W-:Y:S01]  /*1c560*/  FMUL.FTZ R61, R3, R201 ;  /* 0x000000c9033d7220 */ /* 0x000fe20000410000 */
[----:B------:R-:W-:Y:S01]  /*1c570*/  MOV R194, R190 ;  /* 0x000000be00c27202 */ /* 0x000fe20000000f00 */
[----:B------:R-:W-:Y:S01]  /*1c580*/  IMAD.MOV.U32 R190, RZ, RZ, R156 ;  /* 0x000000ffffbe7224 */ /* 0x000fe200078e009c */
[C---:B------:R-:W-:Y:S01]  /*1c590*/  HMMA.16816.F32 R56, R208.reuse, R144, R56 ;  /* 0x00000090d038723c */ /* 0x040fe20000001838 */
[----:B------:R-:W-:Y:S03]  /*1c5a0*/  MUFU.EX2 R246, R246 ;  /* 0x000000f600f67308 */ /* 0x000fe60000000800 */
[C---:B------:R-:W-:Y:S02]  /*1c5b0*/  FMUL.FTZ R62, R0.reuse, R202 ;  /* 0x000000ca003e7220 */ /* 0x040fe40000410000 */
[----:B------:R-:W-:Y:S02]  /*1c5c0*/  IMAD.MOV.U32 R170, RZ, RZ, R63 ;  /* 0x000000ffffaa7224 */ /* 0x000fe400078e003f */
[----:B------:R-:W-:Y:S03]  /*1c5d0*/  FMUL.FTZ R63, R0, R203 ;  /* 0x000000cb003f7220 */ /* 0x000fe60000410000 */
[----:B------:R-:W-:Y:S01]  /*1c5e0*/  MUFU.EX2 R190, R190 ;  /* 0x000000be00be7308 */ /* 0x000fe20000000800 */
[----:B------:R-:W-:Y:S02]  /*1c5f0*/  IMAD.MOV.U32 R163, RZ, RZ, R66 ;  /* 0x000000ffffa37224 */ /* 0x000fe400078e0042 */
[----:B------:R-:W-:Y:S01]  /*1c600*/  FMUL.FTZ R66, R132, R206 ;  /* 0x000000ce84427220 */ /* 0x000fe20000410000 */
[-C--:B------:R-:W-:Y:S03]  /*1c610*/  HMMA.16816.F32 R60, R208, R146.reuse, R60 ;  /* 0x00000092d03c723c */ /* 0x080fe6000000183c */
[----:B------:R-:W-:Y:S02]  /*1c620*/  FMUL.FTZ R64, R133, R204 ;  /* 0x000000cc85407220 */ /* 0x000fe40000410000 */
[C---:B------:R-:W-:Y:S01]  /*1c630*/  FMUL.FTZ R72, R3.reuse, R72 ;  /* 0x0000004803487220 */ /* 0x040fe20000410000 */
[----:B------:R-:W-:Y:S01]  /*1c640*/  MUFU.EX2 R204, R219 ;  /* 0x000000db00cc7308 */ /* 0x000fe20000000800 */
[C---:B------:R-:W-:Y:S02]  /*1c650*/  FMUL.FTZ R73, R3.reuse, R73 ;  /* 0x0000004903497220 */ /* 0x040fe40000410000 */
[C---:B------:R-:W-:Y:S01]  /*1c660*/  FMUL.FTZ R74, R0.reuse, R74 ;  /* 0x0000004a004a7220 */ /* 0x040fe20000410000 */
[C---:B------:R-:W-:Y:S01]  /*1c670*/  HMMA.16816.F32 R64, R140.reuse, R146, R64 ;  /* 0x000000928c40723c */ /* 0x040fe20000001840 */
[----:B------:R-:W1:Y:S03]  /*1c680*/  LDSM.16.MT88.4 R144, [R225+0x2100] ;  /* 0x00210000e190783b */ /* 0x000e660000004200 */
[C---:B------:R-:W-:Y:S02]  /*1c690*/  FMUL.FTZ R75, R0.reuse, R75 ;  /* 0x0000004b004b7220 */ /* 0x040fe40000410000 */
[----:B------:R-:W-:Y:S01]  /*1c6a0*/  MUFU.EX2 R206, R162 ;  /* 0x000000a200ce7308 */ /* 0x000fe20000000800 */
[C---:B------:R-:W-:Y:S02]  /*1c6b0*/  FMUL.FTZ R76, R3.reuse, R76 ;  /* 0x0000004c034c7220 */ /* 0x040fe40000410000 */
[C---:B------:R-:W-:Y:S03]  /*1c6c0*/  FMUL.FTZ R77, R3.reuse, R77 ;  /* 0x0000004d034d7220 */ /* 0x040fe60000410000 */
[C---:B------:R-:W-:Y:S02]  /*1c6d0*/  FMUL.FTZ R78, R0.reuse, R78 ;  /* 0x0000004e004e7220 */ /* 0x040fe40000410000 */
[C---:B------:R-:W-:Y:S02]  /*1c6e0*/  FMUL.FTZ R79, R0.reuse, R79 ;  /* 0x0000004f004f7220 */ /* 0x040fe40000410000 */
[C---:B------:R-:W-:Y:S01]  /*1c6f0*/  FMUL.FTZ R88, R3.reuse, R88 ;  /* 0x0000005803587220 */ /* 0x040fe20000410000 */
[----:B------:R-:W-:Y:S01]  /*1c700*/  MUFU.EX2 R203, R200 ;  /* 0x000000c800cb7308 */ /* 0x000fe20000000800 */
[C---:B------:R-:W-:Y:S02]  /*1c710*/  FMUL.FTZ R89, R3.reuse, R89 ;  /* 0x0000005903597220 */ /* 0x040fe40000410000 */
[C---:B------:R-:W-:Y:S02]  /*1c720*/  FMUL.FTZ R90, R0.reuse, R90 ;  /* 0x0000005a005a7220 */ /* 0x040fe40000410000 */
[C---:B------:R-:W-:Y:S02]  /*1c730*/  FMUL.FTZ R91, R0.reuse, R91 ;  /* 0x0000005b005b7220 */ /* 0x040fe40000410000 */
[C---:B------:R-:W-:Y:S02]  /*1c740*/  FMUL.FTZ R92, R3.reuse, R92 ;  /* 0x0000005c035c7220 */ /* 0x040fe40000410000 */
[----:B------:R-:W-:Y:S01]  /*1c750*/  FMUL.FTZ R93, R3, R93 ;  /* 0x0000005d035d7220 */ /* 0x000fe20000410000 */
[----:B------:R-:W-:Y:S01]  /*1c760*/  MUFU.EX2 R199, R199 ;  /* 0x000000c700c77308 */ /* 0x000fe20000000800 */
[C---:B------:R-:W-:Y:S02]  /*1c770*/  FMUL.FTZ R94, R0.reuse, R94 ;  /* 0x0000005e005e7220 */ /* 0x040fe40000410000 */
[C---:B------:R-:W-:Y:S02]  /*1c780*/  FMUL.FTZ R95, R0.reuse, R95 ;  /* 0x0000005f005f7220 */ /* 0x040fe40000410000 */
[C---:B------:R-:W-:Y:S02]  /*1c790*/  FMUL.FTZ R96, R133.reuse, R96 ;  /* 0x0000006085607220 */ /* 0x040fe40000410000 */
[C---:B------:R-:W-:Y:S02]  /*1c7a0*/  FMUL.FTZ R97, R133.reuse, R97 ;  /* 0x0000006185617220 */ /* 0x040fe40000410000 */
        /* <DEDUP_REMOVED lines=12> */
[C---:B------:R-:W-:Y:S02]  /*1c870*/  FMUL.FTZ R111, R0.reuse, R111 ;  /* 0x0000006f006f7220 */ /* 0x040fe40000410000 */
[C---:B------:R-:W-:Y:S01]  /*1c880*/  HMMA.16816.F32 R80, R140.reuse, R146, R80 ;  /* 0x000000928c50723c */ /* 0x040fe20000001850 */
[----:B------:R-:W1:Y:S03]  /*1c890*/  LDSM.16.MT88.4 R144, [R226+0x2100] ;  /* 0x00210000e290783b */ /* 0x000e660000004200 */
[C---:B------:R-:W-:Y:S02]  /*1c8a0*/  FMUL.FTZ R112, R133.reuse, R112 ;  /* 0x0000007085707220 */ /* 0x040fe40000410000 */
[C---:B------:R-:W-:Y:S02]  /*1c8b0*/  FMUL.FTZ R113, R133.reuse, R113 ;  /* 0x0000007185717220 */ /* 0x040fe40000410000 */
[C---:B------:R-:W-:Y:S04]  /*1c8c0*/  FMUL.FTZ R116, R133.reuse, R116 ;  /* 0x0000007485747220 */ /* 0x040fe80000410000 */
[----:B------:R-:W-:Y:S02]  /*1c8d0*/  FMUL.FTZ R117, R133, R117 ;  /* 0x0000007585757220 */ /* 0x000fe40000410000 */
[C---:B------:R-:W-:Y:S02]  /*1c8e0*/  FMUL.FTZ R120, R3.reuse, R120 ;  /* 0x0000007803787220 */ /* 0x040fe40000410000 */
[----:B------:R-:W-:Y:S02]  /*1c8f0*/  FMUL.FTZ R121, R3, R121 ;  /* 0x0000007903797220 */ /* 0x000fe40000410000 */
[C---:B------:R-:W-:Y:S02]  /*1c900*/  FMUL.FTZ R122, R0.reuse, R122 ;  /* 0x0000007a007a7220 */ /* 0x040fe40000410000 */
[----:B------:R-:W-:Y:S02]  /*1c910*/  FMUL.FTZ R123, R0, R123 ;  /* 0x0000007b007b7220 */ /* 0x000fe40000410000 */
[--C-:B--2---:R-:W-:Y:S02]  /*1c920*/  FFMA.FTZ R2, R184, c[0x0][0x2d0], -R212.reuse ;  /* 0x0000b400b8027a23 */ /* 0x104fe400000108d4 */
[----:B------:R-:W-:Y:S01]  /*1c930*/  IMAD.MOV.U32 R189, RZ, RZ, R155 ;  /* 0x000000ffffbd7224 */ /* 0x000fe200078e009b */
[----:B------:R-:W-:Y:S01]  /*1c940*/  MOV R155, R151 ;  /* 0x00000097009b7202 */ /* 0x000fe20000000f00 */
[----:B------:R-:W-:Y:S01]  /*1c950*/  IMAD.MOV.U32 R187, RZ, RZ, R163 ;  /* 0x000000ffffbb7224 */ /* 0x000fe200078e00a3 */
[----:B------:R-:W-:Y:S01]  /*1c960*/  MOV R163, R148 ;  /* 0x0000009400a37202 */ /* 0x000fe20000000f00 */
[--C-:B---3--:R-:W-:Y:S02]  /*1c970*/  FFMA.FTZ R139, R251, c[0x0][0x2d0], -R212.reuse ;  /* 0x0000b400fb8b7a23 */ /* 0x108fe400000108d4 */
[----:B------:R-:W-:Y:S01]  /*1c980*/  IMAD.MOV.U32 R165, RZ, RZ, R155 ;  /* 0x000000ffffa57224 */ /* 0x000fe200078e009b */
[----:B------:R-:W-:Y:S01]  /*1c990*/  MUFU.EX2 R251, R237 ;  /* 0x000000ed00fb7308 */ /* 0x000fe20000000800 */
[C---:B------:R-:W-:Y:S01]  /*1c9a0*/  FMUL.FTZ R124, R3.reuse, R124 ;  /* 0x0000007c037c7220 */ /* 0x040fe20000410000 */
[----:B------:R-:W-:Y:S01]  /*1c9b0*/  MOV R192, R187 ;  /* 0x000000bb00c07202 */ /* 0x000fe20000000f00 */
[----:B------:R-:W-:Y:S01]  /*1c9c0*/  FMUL.FTZ R125, R3, R125 ;  /* 0x0000007d037d7220 */ /* 0x000fe20000410000 */
[----:B------:R-:W-:Y:S01]  /*1c9d0*/  MOV R187, R160 ;  /* 0x000000a000bb7202 */ /* 0x000fe20000000f00 */
[----:B------:R-:W-:Y:S02]  /*1c9e0*/  FFMA.FTZ R160, R250, c[0x0][0x2d0], -R212 ;  /* 0x0000b400faa07a23 */ /* 0x000fe400000108d4 */
[----:B------:R-:W-:Y:S02]  /*1c9f0*/  IMAD.MOV.U32 R171, RZ, RZ, R170 ;  /* 0x000000ffffab7224 */ /* 0x000fe400078e00aa */
[----:B------:R-:W-:Y:S01]  /*1ca00*/  IMAD.MOV.U32 R180, RZ, RZ, R177 ;  /* 0x000000ffffb47224 */ /* 0x000fe200078e00b1 */
[-C--:B-1----:R-:W-:Y:S01]  /*1ca10*/  HMMA.16816.F32 R84, R140, R144.reuse, R84 ;  /* 0x000000908c54723c */ /* 0x082fe20000001854 */
[----:B------:R-:W-:Y:S02]  /*1ca20*/  MUFU.EX2 R250, R233 ;  /* 0x000000e900fa7308 */ /* 0x000fe40000000800 */
[----:B------:R-:W-:Y:S01]  /*1ca30*/  MOV R185, R171 ;  /* 0x000000ab00b97202 */ /* 0x000fe20000000f00 */
[----:B------:R-:W-:Y:S01]  /*1ca40*/  IMAD.MOV.U32 R184, RZ, RZ, R182 ;  /* 0x000000ffffb87224 */ /* 0x000fe200078e00b6 */
[----:B------:R-:W-:Y:S01]  /*1ca50*/  MOV R182, R159 ;  /* 0x0000009f00b67202 */ /* 0x000fe20000000f00 */
[----:B------:R-:W-:Y:S02]  /*1ca60*/  IMAD.MOV.U32 R159, RZ, RZ, R149 ;  /* 0x000000ffff9f7224 */ /* 0x000fe400078e0095 */
[C---:B------:R-:W-:Y:S01]  /*1ca70*/  HMMA.16816.F32 R88, R208.reuse, R144, R88 ;  /* 0x00000090d058723c */ /* 0x040fe20000001858 */
[----:B------:R-:W-:Y:S02]  /*1ca80*/  LDSM.16.MT88.4 R148, [R225+0x900] ;  /* 0x00090000e194783b */ /* 0x000fe40000004200 */
[----:B------:R1:W-:Y:S01]  /*1ca90*/  MUFU.EX2 R171, R2 ;  /* 0x0000000200ab7308 */ /* 0x0003e20000000800 */
[----:B------:R-:W-:Y:S01]  /*1caa0*/  IMAD.MOV.U32 R191, RZ, RZ, R184 ;  /* 0x000000ffffbf7224 */ /* 0x000fe200078e00b8 */
[----:B------:R-:W-:Y:S01]  /*1cab0*/  MOV R184, R161 ;  /* 0x000000a100b87202 */ /* 0x000fe20000000f00 */
[--C-:B------:R-:W-:Y:S01]  /*1cac0*/  FFMA.FTZ R161, R249, c[0x0][0x2d0], -R212.reuse ;  /* 0x0000b400f9a17a23 */ /* 0x100fe200000108d4 */
[----:B------:R-:W-:Y:S01]  /*1cad0*/  MOV R193, R182 ;  /* 0x000000b600c17202 */ /* 0x000fe20000000f00 */
[-C--:B------:R-:W-:Y:S04]  /*1cae0*/  HMMA.16816.F32 R92, R208, R146.reuse, R92 ;  /* 0x00000092d05c723c */ /* 0x080fe8000000185c */
[----:B------:R-:W-:Y:S01]  /*1caf0*/  MOV R182, R159 ;  /* 0x0000009f00b67202 */ /* 0x000fe20000000f00 */
[----:B------:R-:W-:Y:S01]  /*1cb00*/  MUFU.EX2 R249, R240 ;  /* 0x000000f000f97308 */ /* 0x000fe20000000800 */
[----:B------:R-:W-:Y:S01]  /*1cb10*/  MOV R159, R153 ;  /* 0x00000099009f7202 */ /* 0x000fe20000000f00 */
[C---:B------:R-:W-:Y:S01]  /*1cb20*/  FMUL.FTZ R126, R0.reuse, R126 ;  /* 0x0000007e007e7220 */ /* 0x040fe20000410000 */
[C---:B------:R-:W-:Y:S01]  /*1cb30*/  HMMA.16816.F32 R96, R140.reuse, R146, R96 ;  /* 0x000000928c60723c */ /* 0x040fe20000001860 */
[----:B------:R-:W2:Y:S03]  /*1cb40*/  LDSM.16.MT88.4 R144, [R228+0x2100] ;  /* 0x00210000e490783b */ /* 0x000ea60000004200 */
[----:B------:R-:W-:Y:S02]  /*1cb50*/  FMUL.FTZ R127, R0, R127 ;  /* 0x0000007f007f7220 */ /* 0x000fe40000410000 */
[C---:B------:R-:W-:Y:S01]  /*1cb60*/  FMUL.FTZ R128, R133.reuse, R128 ;  /* 0x0000008085807220 */ /* 0x040fe20000410000 */
[----:B------:R-:W-:Y:S01]  /*1cb70*/  MUFU.EX2 R200, R161 ;  /* 0x000000a100c87308 */ /* 0x000fe20000000800 */
[----:B------:R-:W-:Y:S04]  /*1cb80*/  FMUL.FTZ R129, R133, R129 ;  /* 0x0000008185817220 */ /* 0x000fe80000410000 */
[--C-:B-1----:R-:W-:Y:S02]  /*1cb90*/  FFMA.FTZ R2, R220, c[0x0][0x2d0], -R212.reuse ;  /* 0x0000b400dc027a23 */ /* 0x102fe400000108d4 */
[----:B------:R-:W-:Y:S01]  /*1cba0*/  IMAD.MOV.U32 R195, RZ, RZ, R191 ;  /* 0x000000ffffc37224 */ /* 0x000fe200078e00bf */
[----:B------:R-:W-:Y:S01]  /*1cbb0*/  MOV R191, R187 ;  /* 0x000000bb00bf7202 */ /* 0x000fe20000000f00 */
[----:B------:R-:W-:Y:S01]  /*1cbc0*/  IMAD.MOV.U32 R187, RZ, RZ, R163 ;  /* 0x000000ffffbb7224 */ /* 0x000fe200078e00a3 */
[----:B------:R-:W-:Y:S01]  /*1cbd0*/  MOV R163, R154 ;  /* 0x0000009a00a37202 */ /* 0x000fe20000000f00 */
[----:B------:R1:W-:Y:S02]  /*1cbe0*/  MUFU.EX2 R170, R247 ;  /* 0x000000f700aa7308 */ /* 0x0003e40000000800 */
[----:B------:R-:W-:Y:S01]  /*1cbf0*/  IMAD.MOV.U32 R198, RZ, RZ, R187 ;  /* 0x000000ffffc67224 */ /* 0x000fe200078e00bb */
[----:B------:R-:W-:Y:S07]  /*1cc00*/  MOV R187, R163 ;  /* 0x000000a300bb7202 */ /* 0x000fee0000000f00 */
[----:B------:R-:W3:Y:S10]  /*1cc10*/  MUFU.EX2 R177, R245 ;  /* 0x000000f500b17308 */ /* 0x000ef40000000800 */
[----:B------:R-:W-:Y:S01]  /*1cc20*/  MUFU.EX2 R245, R231 ;  /* 0x000000e700f57308 */ /* 0x000fe20000000800 */
[-C--:B--2---:R-:W-:Y:S03]  /*1cc30*/  HMMA.16816.F32 R100, R140, R144.reuse, R100 ;  /* 0x000000908c64723c */ /* 0x084fe60000001864 */
[--C-:B-1----:R-:W-:Y:S06]  /*1cc40*/  FFMA.FTZ R247, R222, c[0x0][0x2d0], -R212.reuse ;  /* 0x0000b400def77a23 */ /* 0x102fec00000108d4 */
[----:B------:R-:W-:Y:S01]  /*1cc50*/  MUFU.EX2 R187, R187 ;  /* 0x000000bb00bb7308 */ /* 0x000fe20000000800 */
[C---:B------:R-:W-:Y:S08]  /*1cc60*/  HMMA.16816.F32 R104, R208.reuse, R144, R104 ;  /* 0x00000090d068723c */ /* 0x040ff00000001868 */
[-C--:B------:R-:W-:Y:S01]  /*1cc70*/  HMMA.16816.F32 R108, R208, R146.reuse, R108 ;  /* 0x00000092d06c723c */ /* 0x080fe2000000186c */
[----:B------:R1:W-:Y:S07]  /*1cc80*/  MUFU.EX2 R196, R2 ;  /* 0x0000000200c47308 */ /* 0x0003ee0000000800 */
[C---:B------:R-:W-:Y:S01]  /*1cc90*/  HMMA.16816.F32 R112, R140.reuse, R146, R112 ;  /* 0x000000928c70723c */ /* 0x040fe20000001870 */
[----:B------:R-:W2:Y:S02]  /*1cca0*/  LDSM.16.MT88.4 R144, [R227+0x2100] ;  /* 0x00210000e390783b */ /* 0x000ea40000004200 */
[----:B------:R-:W2:Y:S10]  /*1ccb0*/  MUFU.EX2 R181, R180 ;  /* 0x000000b400b57308 */ /* 0x000eb40000000800 */
[----:B------:R-:W2:Y:S01]  /*1ccc0*/  MUFU.EX2 R180, R216 ;  /* 0x000000d800b47308 */ /* 0x000ea20000000800 */
[--C-:B-1----:R-:W-:Y:S09]  /*1ccd0*/  FFMA.FTZ R2, R252, c[0x0][0x2d0], -R212.reuse ;  /* 0x0000b400fc027a23 */ /* 0x102ff200000108d4 */
[----:B------:R1:W-:Y:S10]  /*1cce0*/  MUFU.EX2 R216, R2 ;  /* 0x0000000200d87308 */ /* 0x0003f40000000800 */
[----:B------:R-:W-:Y:S01]  /*1ccf0*/  MUFU.EX2 R252, R239 ;  /* 0x000000ef00fc7308 */ /* 0x000fe20000000800 */
[-C--:B--2---:R-:W-:Y:S09]  /*1cd00*/  HMMA.16816.F32 R116, R140, R144.reuse, R116 ;  /* 0x000000908c74723c */ /* 0x084ff20000001874 */
[----:B------:R2:W-:Y:S03]  /*1cd10*/  MUFU.EX2 R202, R193 ;  /* 0x000000c100ca7308 */ /* 0x0005e60000000800 */
[--C-:B-1----:R-:W-:Y:S01]  /*1cd20*/  FFMA.FTZ R2, R189, c[0x0][0x2d0], -R212.reuse ;  /* 0x0000b400bd027a23 */ /* 0x102fe200000108d4 */
[C---:B------:R-:W-:Y:S01]  /*1cd30*/  HMMA.16816.F32 R120, R208.reuse, R144, R120 ;  /* 0x00000090d078723c */ /* 0x040fe20000001878 */
[----:B------:R-:W4:Y:S05]  /*1cd40*/  LDL.LU R145, [R1+0x8] ;  /* 0x0000080001917983 */ /* 0x000f2a0000300800 */
[----:B------:R-:W1:Y:S01]  /*1cd50*/  MUFU.EX2 R189, R2 ;  /* 0x0000000200bd7308 */ /* 0x000e620000000800 */
[----:B------:R-:W4:Y:S01]  /*1cd60*/  LDL.LU R144, [R1+0xc] ;  /* 0x00000c0001907983 */ /* 0x000f220000300800 */
[----:B------:R-:W-:Y:S01]  /*1cd70*/  FFMA.FTZ R212, R135, c[0x0][0x2d0], -R212 ;  /* 0x0000b40087d47a23 */ /* 0x000fe200000108d4 */
[-C--:B------:R-:W-:Y:S07]  /*1cd80*/  HMMA.16816.F32 R124, R208, R146.reuse, R124 ;  /* 0x00000092d07c723c */ /* 0x080fee000000187c */
[----:B------:R-:W-:Y:S01]  /*1cd90*/  MUFU.EX2 R182, R182 ;  /* 0x000000b600b67308 */ /* 0x000fe20000000800 */
[----:B------:R-:W-:Y:S04]  /*1cda0*/  HMMA.16816.F32 R128, R140, R146, R128 ;  /* 0x000000928c80723c */ /* 0x000fe80000001880 */
[----:B--2---:R-:W-:Y:S02]  /*1cdb0*/  MOV R193, R191 ;  /* 0x000000bf00c17202 */ /* 0x004fe40000000f00 */
[----:B------:R-:W-:Y:S02]  /*1cdc0*/  MOV R191, R184 ;  /* 0x000000b800bf7202 */ /* 0x000fe40000000f00 */
[----:B---3--:R-:W-:Y:S01]  /*1cdd0*/  F2FP.PACK_AB R140, R177, R169 ;  /* 0x000000a9b18c723e */ /* 0x008fe200000000ff */
[----:B------:R-:W-:Y:S03]  /*1cde0*/  MUFU.EX2 R184, R160 ;  /* 0x000000a000b87308 */ /* 0x000fe60000000800 */
[----:B------:R-:W-:Y:S02]  /*1cdf0*/  F2FP.PACK_AB R141, R178, R170 ;  /* 0x000000aab28d723e */ /* 0x000fe400000000ff */
[----:B------:R-:W-:Y:S02]  /*1ce00*/  F2FP.PACK_AB R142, R181, R197 ;  /* 0x000000c5b58e723e */ /* 0x000fe400000000ff */
[----:B------:R-:W-:Y:S02]  /*1ce10*/  F2FP.PACK_AB R143, R180, R183 ;  /* 0x000000b7b48f723e */ /* 0x000fe400000000ff */
[----:B------:R-:W-:Y:S01]  /*1ce20*/  F2FP.PACK_AB R146, R188, R204 ;  /* 0x000000ccbc92723e */ /* 0x000fe200000000ff */
[----:B------:R-:W-:Y:S01]  /*1ce30*/  MUFU.EX2 R201, R198 ;  /* 0x000000c600c97308 */ /* 0x000fe20000000800 */
[----:B-1----:R-:W-:Y:S03]  /*1ce40*/  F2FP.PACK_AB R147, R189, R216 ;  /* 0x000000d8bd93723e */ /* 0x002fe600000000ff */
[-C--:B------:R-:W-:Y:S06]  /*1ce50*/  HMMA.16816.F32 R4, R140, R148.reuse, R4 ;  /* 0x000000948c04723c */ /* 0x080fec0000001804 */
[----:B------:R-:W-:Y:S10]  /*1ce60*/  MUFU.EX2 R198, R194 ;  /* 0x000000c200c67308 */ /* 0x000ff40000000800 */
[----:B------:R-:W-:Y:S10]  /*1ce70*/  MUFU.EX2 R185, R185 ;  /* 0x000000b900b97308 */ /* 0x000ff40000000800 */
[----:B------:R-:W1:Y:S02]  /*1ce80*/  MUFU.EX2 R247, R247 ;  /* 0x000000f700f77308 */ /* 0x000e640000000800 */
[----:B-1----:R-:W-:Y:S01]  /*1ce90*/  F2FP.PACK_AB R209, R246, R247 ;  /* 0x000000f7f6d1723e */ /* 0x002fe200000000ff */
[----:B----4-:R-:W-:Y:S01]  /*1cea0*/  FFMA.FTZ R133, R133, R145, R192 ;  /* 0x0000009185857223 */ /* 0x010fe200000100c0 */
[----:B------:R-:W-:Y:S01]  /*1ceb0*/  F2FP.PACK_AB R145, R196, R171 ;  /* 0x000000abc491723e */ /* 0x000fe200000000ff */
[----:B------:R-:W-:Y:S01]  /*1cec0*/  IMAD.MOV.U32 R192, RZ, RZ, R186 ;  /* 0x000000ffffc07224 */ /* 0x000fe200078e00ba */
[----:B------:R-:W-:Y:S01]  /*1ced0*/  MOV R186, R158 ;  /* 0x0000009e00ba7202 */ /* 0x000fe20000000f00 */
[----:B------:R-:W-:Y:S01]  /*1cee0*/  FFMA.FTZ R135, R132, R144, R215 ;  /* 0x0000009084877223 */ /* 0x000fe200000100d7 */
[----:B------:R-:W-:Y:S01]  /*1cef0*/  F2FP.PACK_AB R144, R179, R176 ;  /* 0x000000b0b390723e */ /* 0x000fe200000000ff */
[----:B------:R-:W2:Y:S01]  /*1cf00*/  LDL.LU R132, [R1+0x14] ;  /* 0x0000140001847983 */ /* 0x000ea20000300800 */
[----:B------:R-:W-:Y:S01]  /*1cf10*/  IMAD.MOV.U32 R158, RZ, RZ, R152 ;  /* 0x000000ffff9e7224 */ /* 0x000fe200078e0098 */
[----:B------:R-:W-:Y:S02]  /*1cf20*/  MUFU.EX2 R194, R192 ;  /* 0x000000c000c27308 */ /* 0x000fe40000000800 */
[----:B------:R-:W3:Y:S02]  /*1cf30*/  LDL.LU R2, [R1+0x10] ;  /* 0x0000100001027983 */ /* 0x000ee40000300800 */
[C---:B------:R-:W-:Y:S02]  /*1cf40*/  HMMA.16816.F32 R8, R144.reuse, R148, R8 ;  /* 0x000000949008723c */ /* 0x040fe40000001808 */
[----:B------:R-:W1:Y:S02]  /*1cf50*/  LDSM.16.MT88.4 R152, [R226+0x900] ;  /* 0x00090000e298783b */ /* 0x000e640000004200 */
[----:B------:R-:W-:Y:S02]  /*1cf60*/  MOV R163, R158 ;  /* 0x0000009e00a37202 */ /* 0x000fe40000000f00 */
[----:B------:R-:W-:Y:S02]  /*1cf70*/  MUFU.EX2 R186, R186 ;  /* 0x000000ba00ba7308 */ /* 0x000fe40000000800 */
[-C--:B------:R-:W-:Y:S02]  /*1cf80*/  HMMA.16816.F32 R12, R144, R150.reuse, R12 ;  /* 0x00000096900c723c */ /* 0x080fe4000000180c */
[----:B------:R4:W5:Y:S06]  /*1cf90*/  LDL.LU R237, [R1+0x88] ;  /* 0x0000880001ed7983 */ /* 0x00096c0000300800 */
[C---:B------:R-:W-:Y:S01]  /*1cfa0*/  HMMA.16816.F32 R16, R140.reuse, R150, R16 ;  /* 0x000000968c10723c */ /* 0x040fe20000001810 */
[----:B------:R-:W-:Y:S01]  /*1cfb0*/  LDSM.16.MT88.4 R148, [R227+0x900] ;  /* 0x00090000e394783b */ /* 0x000fe20000004200 */
[----:B------:R1:W-:Y:S10]  /*1cfc0*/  MUFU.EX2 R208, R163 ;  /* 0x000000a300d07308 */ /* 0x0003f40000000800 */
[----:B------:R-:W-:Y:S10]  /*1cfd0*/  MUFU.EX2 R192, R139 ;  /* 0x0000008b00c07308 */ /* 0x000ff40000000800 */
[----:B------:R-:W4:Y:S01]  /*1cfe0*/  MUFU.EX2 R139, R241 ;  /* 0x000000f1008b7308 */ /* 0x000f220000000800 */
[-C--:B-1----:R-:W-:Y:S01]  /*1cff0*/  HMMA.16816.F32 R20, R140, R152.reuse, R20 ;  /* 0x000000988c14723c */ /* 0x082fe20000001814 */
[----:B------:R-:W-:Y:S07]  /*1d000*/  LDSM.16.MT88.4 R160, [R225+0x3100] ;  /* 0x00310000e1a0783b */ /* 0x000fee0000004200 */
[C---:B------:R-:W-:Y:S08]  /*1d010*/  HMMA.16816.F32 R24, R144.reuse, R152, R24 ;  /* 0x000000989018723c */ /* 0x040ff00000001818 */
[-C--:B------:R-:W-:Y:S04]  /*1d020*/  HMMA.16816.F32 R28, R144, R154.reuse, R28 ;  /* 0x0000009a901c723c */ /* 0x080fe8000000181c */
[----:B----4-:R-:W-:Y:S04]  /*1d030*/  F2FP.PACK_AB R210, R139, R245 ;  /* 0x000000f58bd2723e */ /* 0x010fe800000000ff */
[C---:B------:R-:W-:Y:S01]  /*1d040*/  HMMA.16816.F32 R32, R140.reuse, R154, R32 ;  /* 0x0000009a8c20723c */ /* 0x040fe20000001820 */
[----:B------:R-:W-:Y:S03]  /*1d050*/  LDSM.16.MT88.4 R152, [R225+0x2900] ;  /* 0x00290000e198783b */ /* 0x000fe60000004200 */
[----:B--2---:R-:W-:Y:S02]  /*1d060*/  FFMA.FTZ R132, R3, R132, R214 ;  /* 0x0000008403847223 */ /* 0x004fe400000100d6 */
[----:B---3--:R-:W-:Y:S02]  /*1d070*/  FFMA.FTZ R3, R0, R2, R213 ;  /* 0x0000000200037223 */ /* 0x008fe400000100d5 */
[----:B------:R-:W-:Y:S01]  /*1d080*/  FADD.FTZ R2, R195, R133 ;  /* 0x00000085c3027221 */ /* 0x000fe20000010000 */
[----:B------:R-:W-:Y:S03]  /*1d090*/  MOV R195, R165 ;  /* 0x000000a500c37202 */ /* 0x000fe60000000f00 */
[----:B------:R-:W-:Y:S01]  /*1d0a0*/  IMAD.MOV.U32 R165, RZ, RZ, R159 ;  /* 0x000000ffffa57224 */ /* 0x000fe200078e009f */
[----:B------:R1:W-:Y:S01]  /*1d0b0*/  MUFU.EX2 R133, R212 ;  /* 0x000000d400857308 */ /* 0x0003e20000000800 */
[----:B------:R-:W2:Y:S01]  /*1d0c0*/  LDSM.16.MT88.4 R156, [R228+0x900] ;  /* 0x00090000e49c783b */ /* 0x000ea20000004200 */
[----:B------:R-:W-:Y:S02]  /*1d0d0*/  FADD.FTZ R3, R175, R3 ;  /* 0x00000003af037221 */ /* 0x000fe40000010000 */
[----:B------:R-:W-:Y:S02]  /*1d0e0*/  FADD.FTZ R2, R174, R2 ;  /* 0x00000002ae027221 */ /* 0x000fe40000010000 */
[----:B------:R-:W-:Y:S02]  /*1d0f0*/  FADD.FTZ R132, R191, R132 ;  /* 0x00000084bf847221 */ /* 0x000fe40000010000 */
[----:B------:R-:W-:Y:S02]  /*1d100*/  FADD.FTZ R0, R193, R135 ;  /* 0x00000087c1007221 */ /* 0x000fe40000010000 */
[----:B------:R-:W-:Y:S01]  /*1d110*/  MUFU.EX2 R205, R165 ;  /* 0x000000a500cd7308 */ /* 0x000fe20000000800 */
[----:B------:R-:W-:Y:S02]  /*1d120*/  FADD.FTZ R132, R168, R132 ;  /* 0x00000084a8847221 */ /* 0x000fe40000010000 */
[----:B------:R-:W-:Y:S02]  /*1d130*/  FADD.FTZ R168, R167, R3 ;  /* 0x00000003a7a87221 */ /* 0x000fe40000010000 */
[----:B------:R-:W-:Y:S02]  /*1d140*/  FADD.FTZ R3, R166, R2 ;  /* 0x00000002a6037221 */ /* 0x000fe40000010000 */
[----:B------:R-:W-:Y:S02]  /*1d150*/  FADD.FTZ R0, R173, R0 ;  /* 0x00000000ad007221 */ /* 0x000fe40000010000 */
[----:B------:R-:W-:Y:S01]  /*1d160*/  FADD.FTZ R3, R169, R3 ;  /* 0x00000003a9037221 */ /* 0x000fe20000010000 */
[----:B------:R3:W-:Y:S01]  /*1d170*/  MUFU.EX2 R191, R164 ;  /* 0x000000a400bf7308 */ /* 0x0007e20000000800 */
[----:B------:R-:W-:Y:S01]  /*1d180*/  FADD.FTZ R0, R242, R0 ;  /* 0x00000000f2007221 */ /* 0x000fe20000010000 */
[----:B-1----:R-:W-:Y:S03]  /*1d190*/  LDSM.16.MT88.4 R212, [R225+0x3900] ;  /* 0x00390000e1d4783b */ /* 0x002fe60000004200 */
[----:B------:R-:W-:Y:S05]  /*1d1a0*/  FADD.FTZ R0, R170, R0 ;  /* 0x00000000aa007221 */ /* 0x000fea0000010000 */
[----:B------:R1:W-:Y:S10]  /*1d1b0*/  MUFU.EX2 R2, R172 ;  /* 0x000000ac00027308 */ /* 0x0003f40000000800 */
[----:B------:R4:W-:Y:S01]  /*1d1c0*/  MUFU.EX2 R193, R238 ;  /* 0x000000ee00c17308 */ /* 0x0009e20000000800 */
[-C--:B--2---:R-:W-:Y:S01]  /*1d1d0*/  HMMA.16816.F32 R36, R140, R156.reuse, R36 ;  /* 0x0000009c8c24723c */ /* 0x084fe20000001824 */
[----:B---3--:R-:W-:Y:S07]  /*1d1e0*/  LDSM.16.MT88.4 R164, [R228+0x3100] ;  /* 0x00310000e4a4783b */ /* 0x008fee0000004200 */
[C---:B------:R-:W-:Y:S01]  /*1d1f0*/  HMMA.16816.F32 R40, R144.reuse, R156, R40 ;  /* 0x0000009c9028723c */ /* 0x040fe20000001828 */
[----:B------:R2:W3:Y:S01]  /*1d200*/  MUFU.EX2 R135, R221 ;  /* 0x000000dd00877308 */ /* 0x0004e20000000800 */
[----:B-1----:R-:W-:Y:S06]  /*1d210*/  LDSM.16.MT88.4 R172, [R226+0x1900] ;  /* 0x00190000e2ac783b */ /* 0x002fec0000004200 */
[-C--:B------:R-:W-:Y:S03]  /*1d220*/  HMMA.16816.F32 R44, R144, R158.reuse, R44 ;  /* 0x0000009e902c723c */ /* 0x080fe6000000182c */
[----:B------:R-:W1:Y:S01]  /*1d230*/  MUFU.EX2 R195, R195 ;  /* 0x000000c300c37308 */ /* 0x000e620000000800 */
[----:B----4-:R4:W5:Y:S04]  /*1d240*/  LDL.LU R238, [R1+0x84] ;  /* 0x0000840001ee7983 */ /* 0x0109680000300800 */
[C---:B------:R-:W-:Y:S01]  /*1d250*/  HMMA.16816.F32 R48, R140.reuse, R158, R48 ;  /* 0x0000009e8c30723c */ /* 0x040fe20000001830 */
[----:B------:R-:W1:Y:S07]  /*1d260*/  LDSM.16.MT88.4 R156, [R226+0x2900] ;  /* 0x00290000e29c783b */ /* 0x000e6e0000004200 */
[-C--:B------:R-:W-:Y:S01]  /*1d270*/  HMMA.16816.F32 R52, R140, R148.reuse, R52 ;  /* 0x000000948c34723c */ /* 0x080fe20000001834 */
[----:B--2---:R-:W-:Y:S03]  /*1d280*/  LDSM.16.MT88.4 R220, [R228+0x3900] ;  /* 0x00390000e4dc783b */ /* 0x004fe60000004200 */
[----:B---3--:R-:W-:Y:S04]  /*1d290*/  F2FP.PACK_AB R211, R133, R135 ;  /* 0x0000008785d3723e */ /* 0x008fe800000000ff */
[C---:B------:R-:W-:Y:S01]  /*1d2a0*/  HMMA.16816.F32 R56, R144.reuse, R148, R56 ;  /* 0x000000949038723c */ /* 0x040fe20000001838 */
[----:B------:R4:W5:Y:S04]  /*1d2b0*/  LDL.LU R239, [R1+0x80] ;  /* 0x0000800001ef7983 */ /* 0x0009680000300800 */
[----:B------:R4:W5:Y:S03]  /*1d2c0*/  LDL.LU R233, [R1+0x7c] ;  /* 0x00007c0001e97983 */ /* 0x0009660000300800 */
[-C--:B------:R-:W-:Y:S01]  /*1d2d0*/  HMMA.16816.F32 R60, R144, R150.reuse, R60 ;  /* 0x00000096903c723c */ /* 0x080fe2000000183c */
[----:B------:R4:W5:Y:S04]  /*1d2e0*/  LDL.LU R240, [R1+0x78] ;  /* 0x0000780001f07983 */ /* 0x0009680000300800 */
[----:B------:R4:W5:Y:S03]  /*1d2f0*/  LDL.LU R224, [R1+0x74] ;  /* 0x0000740001e07983 */ /* 0x0009660000300800 */
[C---:B------:R-:W-:Y:S01]  /*1d300*/  HMMA.16816.F32 R64, R140.reuse, R150, R64 ;  /* 0x000000968c40723c */ /* 0x040fe20000001840 */
[----:B------:R-:W2:Y:S07]  /*1d310*/  LDSM.16.MT88.4 R148, [R228+0x2900] ;  /* 0x00290000e494783b */ /* 0x000eae0000004200 */
[-C--:B------:R-:W-:Y:S01]  /*1d320*/  HMMA.16816.F32 R68, R140, R152.reuse, R68 ;  /* 0x000000988c44723c */ /* 0x080fe20000001844 */
[----:B------:R4:W5:Y:S04]  /*1d330*/  LDL.LU R231, [R1+0x70] ;  /* 0x0000700001e77983 */ /* 0x0009680000300800 */
[----:B------:R4:W5:Y:S03]  /*1d340*/  LDL.LU R241, [R1+0x6c] ;  /* 0x00006c0001f17983 */ /* 0x0009660000300800 */
[C---:B------:R-:W-:Y:S01]  /*1d350*/  HMMA.16816.F32 R72, R144.reuse, R152, R72 ;  /* 0x000000989048723c */ /* 0x040fe20000001848 */
[----:B------:R4:W5:Y:S07]  /*1d360*/  LDL.LU R242, [R1+0x68] ;  /* 0x0000680001f27983 */ /* 0x00096e0000300800 */
        /* <DEDUP_REMOVED lines=8> */
[-C--:B--2---:R-:W-:Y:S08]  /*1d3f0*/  HMMA.16816.F32 R100, R140, R148.reuse, R100 ;  /* 0x000000948c64723c */ /* 0x084ff00000001864 */
[C---:B------:R-:W-:Y:S08]  /*1d400*/  HMMA.16816.F32 R104, R144.reuse, R148, R104 ;  /* 0x000000949068723c */ /* 0x040ff00000001868 */
[-C--:B------:R-:W-:Y:S08]  /*1d410*/  HMMA.16816.F32 R108, R144, R150.reuse, R108 ;  /* 0x00000096906c723c */ /* 0x080ff0000000186c */
[C---:B------:R-:W-:Y:S01]  /*1d420*/  HMMA.16816.F32 R112, R140.reuse, R150, R112 ;  /* 0x000000968c70723c */ /* 0x040fe20000001870 */
[----:B------:R-:W2:Y:S07]  /*1d430*/  LDSM.16.MT88.4 R148, [R226+0x1100] ;  /* 0x00110000e294783b */ /* 0x000eae0000004200 */
[-C--:B---3--:R-:W-:Y:S08]  /*1d440*/  HMMA.16816.F32 R116, R140, R152.reuse, R116 ;  /* 0x000000988c74723c */ /* 0x088ff00000001874 */
[C---:B------:R-:W-:Y:S08]  /*1d450*/  HMMA.16816.F32 R120, R144.reuse, R152, R120 ;  /* 0x000000989078723c */ /* 0x040ff00000001878 */
[-C--:B------:R-:W-:Y:S07]  /*1d460*/  HMMA.16816.F32 R124, R144, R154.reuse, R124 ;  /* 0x0000009a907c723c */ /* 0x080fee000000187c */
[----:B------:R-:W-:Y:S01]  /*1d470*/  F2FP.PACK_AB R147, R206, R200 ;  /* 0x000000c8ce93723e */ /* 0x000fe200000000ff */
[----:B------:R-:W-:Y:S01]  /*1d480*/  HMMA.16816.F32 R128, R140, R154, R128 ;  /* 0x0000009a8c80723c */ /* 0x000fe20000001880 */
[----:B------:R-:W3:Y:S03]  /*1d490*/  LDSM.16.MT88.4 R152, [R228+0x1100] ;  /* 0x00110000e498783b */ /* 0x000ee60000004200 */
[----:B------:R-:W-:Y:S02]  /*1d4a0*/  F2FP.PACK_AB R144, R185, R194 ;  /* 0x000000c2b990723e */ /* 0x000fe400000000ff */
[----:B------:R-:W-:Y:S02]  /*1d4b0*/  F2FP.PACK_AB R145, R184, R192 ;  /* 0x000000c0b891723e */ /* 0x000fe400000000ff */
[----:B------:R-:W-:Y:S04]  /*1d4c0*/  F2FP.PACK_AB R140, R187, R190 ;  /* 0x000000bebb8c723e */ /* 0x000fe800000000ff */
[----:B------:R-:W-:Y:S02]  /*1d4d0*/  F2FP.PACK_AB R141, R186, R195 ;  /* 0x000000c3ba8d723e */ /* 0x000fe400000000ff */
[----:B------:R-:W-:Y:S02]  /*1d4e0*/  F2FP.PACK_AB R142, R201, R182 ;  /* 0x000000b6c98e723e */ /* 0x000fe400000000ff */
[----:B------:R-:W-:Y:S02]  /*1d4f0*/  F2FP.PACK_AB R143, R202, R198 ;  /* 0x000000c6ca8f723e */ /* 0x000fe400000000ff */
[----:B------:R-:W-:Y:S05]  /*1d500*/  F2FP.PACK_AB R146, R203, R199 ;  /* 0x000000c7cb92723e */ /* 0x000fea00000000ff */
        /* <DEDUP_REMOVED lines=20> */
[-C--:B------:R-:W-:Y:S08]  /*1d650*/  HMMA.16816.F32 R68, R140, R160.reuse, R68 ;  /* 0x000000a08c44723c */ /* 0x080ff00000001844 */
[C---:B------:R-:W-:Y:S07]  /*1d660*/  HMMA.16816.F32 R72, R144.reuse, R160, R72 ;  /* 0x000000a09048723c */ /* 0x040fee0000001848 */
[----:B------:R-:W-:Y:S01]  /*1d670*/  IMAD.MOV.U32 R160, RZ, RZ, R180 ;  /* 0x000000ffffa07224 */ /* 0x000fe200078e00b4 */
[-C--:B------:R-:W-:Y:S04]  /*1d680*/  HMMA.16816.F32 R76, R144, R162.reuse, R76 ;  /* 0x000000a2904c723c */ /* 0x080fe8000000184c */
[----:B------:R-:W-:Y:S01]  /*1d690*/  FADD.FTZ R180, R177, R3 ;  /* 0x00000003b1b47221 */ /* 0x000fe20000010000 */
[----:B------:R-:W-:Y:S02]  /*1d6a0*/  MOV R177, R206 ;  /* 0x000000ce00b17202 */ /* 0x000fe40000000f00 */
[----:B------:R-:W-:Y:S01]  /*1d6b0*/  MOV R161, R181 ;  /* 0x000000b500a17202 */ /* 0x000fe20000000f00 */
[C---:B------:R-:W-:Y:S07]  /*1d6c0*/  HMMA.16816.F32 R80, R140.reuse, R162, R80 ;  /* 0x000000a28c50723c */ /* 0x040fee0000001850 */
[----:B------:R-:W-:Y:S01]  /*1d6d0*/  IMAD.MOV.U32 R162, RZ, RZ, R189 ;  /* 0x000000ffffa27224 */ /* 0x000fe200078e00bd */
[-C--:B--2---:R-:W-:Y:S04]  /*1d6e0*/  HMMA.16816.F32 R84, R140, R148.reuse, R84 ;  /* 0x000000948c54723c */ /* 0x084fe80000001854 */
[----:B------:R-:W-:Y:S04]  /*1d6f0*/  MOV R163, R188 ;  /* 0x000000bc00a37202 */ /* 0x000fe80000000f00 */
[C---:B------:R-:W-:Y:S08]  /*1d700*/  HMMA.16816.F32 R88, R144.reuse, R148, R88 ;  /* 0x000000949058723c */ /* 0x040ff00000001858 */
[-C--:B------:R-:W-:Y:S08]  /*1d710*/  HMMA.16816.F32 R92, R144, R150.reuse, R92 ;  /* 0x00000096905c723c */ /* 0x080ff0000000185c */
[C---:B------:R-:W-:Y:S08]  /*1d720*/  HMMA.16816.F32 R96, R140.reuse, R150, R96 ;  /* 0x000000968c60723c */ /* 0x040ff00000001860 */
[-C--:B------:R-:W-:Y:S08]  /*1d730*/  HMMA.16816.F32 R100, R140, R164.reuse, R100 ;  /* 0x000000a48c64723c */ /* 0x080ff00000001864 */
[C---:B------:R-:W-:Y:S07]  /*1d740*/  HMMA.16816.F32 R104, R144.reuse, R164, R104 ;  /* 0x000000a49068723c */ /* 0x040fee0000001868 */
[----:B------:R-:W-:Y:S01]  /*1d750*/  MOV R165, R190 ;  /* 0x000000be00a57202 */ /* 0x000fe20000000f00 */
[-C--:B------:R-:W-:Y:S04]  /*1d760*/  HMMA.16816.F32 R108, R144, R166.reuse, R108 ;  /* 0x000000a6906c723c */ /* 0x080fe8000000186c */
[----:B------:R-:W-:Y:S02]  /*1d770*/  IMAD.MOV.U32 R164, RZ, RZ, R2 ;  /* 0x000000ffffa47224 */ /* 0x000fe400078e0002 */
[----:B------:R-:W-:Y:S02]  /*1d780*/  FADD.FTZ R2, R243, R132 ;  /* 0x00000084f3027221 */ /* 0x000fe40000010000 */
[C---:B------:R-:W-:Y:S01]  /*1d790*/  HMMA.16816.F32 R112, R140.reuse, R166, R112 ;  /* 0x000000a68c70723c */ /* 0x040fe20000001870 */
[----:B------:R4:W5:Y:S03]  /*1d7a0*/  LDL.LU R243, [R1+0x64] ;  /* 0x0000640001f37983 */ /* 0x0009660000300800 */
[----:B------:R-:W-:Y:S02]  /*1d7b0*/  FADD.FTZ R132, R235, R168 ;  /* 0x000000a8eb847221 */ /* 0x000fe40000010000 */
[----:B------:R4:W5:Y:S01]  /*1d7c0*/  LDL.LU R235, [R1+0x60] ;  /* 0x0000600001eb7983 */ /* 0x0009620000300800 */
[----:B------:R-:W-:Y:S01]  /*1d7d0*/  FADD.FTZ R2, R176, R2 ;  /* 0x00000002b0027221 */ /* 0x000fe20000010000 */
[-C--:B---3--:R-:W-:Y:S04]  /*1d7e0*/  HMMA.16816.F32 R116, R140, R152.reuse, R116 ;  /* 0x000000988c74723c */ /* 0x088fe80000001874 */
[----:B------:R-:W-:Y:S01]  /*1d7f0*/  MOV R176, R191 ;  /* 0x000000bf00b07202 */ /* 0x000fe20000000f00 */
[----:B------:R-:W-:Y:S01]  /*1d800*/  FADD.FTZ R3, R179, R2 ;  /* 0x00000002b3037221 */ /* 0x000fe20000010000 */
[----:B------:R-:W2:Y:S01]  /*1d810*/  LDSM.16.MT88.4 R188, [R228+0x1900] ;  /* 0x00190000e4bc783b */ /* 0x000ea20000004200 */
[----:B------:R-:W-:Y:S01]  /*1d820*/  MOV R2, R216 ;  /* 0x000000d800027202 */ /* 0x000fe20000000f00 */
[C---:B------:R-:W-:Y:S04]  /*1d830*/  HMMA.16816.F32 R120, R144.reuse, R152, R120 ;  /* 0x000000989078723c */ /* 0x040fe80000001878 */
[----:B------:R-:W-:Y:S01]  /*1d840*/  FADD.FTZ R181, R171, R132 ;  /* 0x00000084abb57221 */ /* 0x000fe20000010000 */
[----:B------:R-:W-:Y:S01]  /*1d850*/  MOV R179, R208 ;  /* 0x000000d000b37202 */ /* 0x000fe20000000f00 */
[----:B------:R-:W-:Y:S01]  /*1d860*/  LDSM.16.MT88.4 R216, [R226+0x3900] ;  /* 0x00390000e2d8783b */ /* 0x000fe20000004200 */
[----:B------:R-:W-:Y:S01]  /*1d870*/  FADD.FTZ R132, R178, R0 ;  /* 0x00000000b2847221 */ /* 0x000fe20000010000 */
[-C--:B------:R-:W-:Y:S04]  /*1d880*/  HMMA.16816.F32 R124, R144, R154.reuse, R124 ;  /* 0x0000009a907c723c */ /* 0x080fe8000000187c */
[----:B------:R-:W-:Y:S01]  /*1d890*/  MOV R0, R205 ;  /* 0x000000cd00007202 */ /* 0x000fe20000000f00 */
[----:B------:R-:W-:Y:S02]  /*1d8a0*/  IMAD.MOV.U32 R178, RZ, RZ, R204 ;  /* 0x000000ffffb27224 */ /* 0x000fe400078e00cc */
[----:B------:R-:W3:Y:S01]  /*1d8b0*/  LDSM.16.MT88.4 R204, [R227+0x1900] ;  /* 0x00190000e3cc783b */ /* 0x000ee20000004200 */
        /* <DEDUP_REMOVED lines=19> */
[-C--:B------:R-:W-:Y:S04]  /*1d9f0*/  HMMA.16816.F32 R160, R140, R172.reuse, R20 ;  /* 0x000000ac8ca0723c */ /* 0x080fe80000001814 */
[----:B------:R-:W-:Y:S01]  /*1da00*/  MOV R12, R186 ;  /* 0x000000ba000c7202 */ /* 0x000fe20000000f00 */
[----:B------:R-:W-:Y:S01]  /*1da10*/  IMAD.MOV.U32 R16, RZ, RZ, R203 ;  /* 0x000000ffff107224 */ /* 0x000fe200078e00cb */
[----:B------:R-:W-:Y:S01]  /*1da20*/  MOV R17, R177 ;  /* 0x000000b100117202 */ /* 0x000fe20000000f00 */
[----:B------:R-:W-:Y:S01]  /*1da30*/  IMAD.MOV.U32 R21, RZ, RZ, R200 ;  /* 0x000000ffff157224 */ /* 0x000fe200078e00c8 */
[C---:B------:R-:W-:Y:S04]  /*1da40*/  HMMA.16816.F32 R164, R208.reuse, R172, R24 ;  /* 0x000000acd0a4723c */ /* 0x040fe80000001818 */
[----:B------:R-:W-:Y:S01]  /*1da50*/  MOV R19, R176 ;  /* 0x000000b000137202 */ /* 0x000fe20000000f00 */
[----:B------:R-:W-:Y:S01]  /*1da60*/  IMAD.MOV.U32 R0, RZ, RZ, R197 ;  /* 0x000000ffff007224 */ /* 0x000fe200078e00c5 */
[----:B------:R-:W-:Y:S01]  /*1da70*/  MOV R23, R202 ;  /* 0x000000ca00177202 */ /* 0x000fe20000000f00 */
[----:B------:R-:W-:Y:S01]  /*1da80*/  IMAD.MOV.U32 R25, RZ, RZ, R184 ;  /* 0x000000ffff197224 */ /* 0x000fe200078e00b8 */
[-C--:B------:R-:W-:Y:S04]  /*1da90*/  HMMA.16816.F32 R168, R208, R174.reuse, R28 ;  /* 0x000000aed0a8723c */ /* 0x080fe8000000181c */
[----:B------:R-:W-:Y:S02]  /*1daa0*/  MOV R26, R182 ;  /* 0x000000b6001a7202 */ /* 0x000fe40000000f00 */
[----:B------:R-:W-:Y:S01]  /*1dab0*/  MOV R20, R199 ;  /* 0x000000c700147202 */ /* 0x000fe20000000f00 */
[----:B------:R-:W-:Y:S01]  /*1dac0*/  IMAD.MOV.U32 R29, RZ, RZ, R194 ;  /* 0x000000ffff1d7224 */ /* 0x000fe200078e00c2 */
[C---:B------:R-:W-:Y:S04]  /*1dad0*/  HMMA.16816.F32 R172, R140.reuse, R174, R32 ;  /* 0x000000ae8cac723c */ /* 0x040fe80000001820 */
[----:B------:R-:W-:Y:S01]  /*1dae0*/  MOV R28, R195 ;  /* 0x000000c3001c7202 */ /* 0x000fe20000000f00 */
[----:B------:R-:W-:Y:S01]  /*1daf0*/  IMAD.MOV.U32 R31, RZ, RZ, R187 ;  /* 0x000000ffff1f7224 */ /* 0x000fe200078e00bb */
[----:B------:R-:W-:Y:S01]  /*1db00*/  MOV R24, R185 ;  /* 0x000000b900187202 */ /* 0x000fe20000000f00 */
[----:B------:R-:W-:Y:S01]  /*1db10*/  IMAD.MOV.U32 R35, RZ, RZ, R14 ;  /* 0x000000ffff237224 */ /* 0x000fe200078e000e */
[----:B------:R-:W-:Y:S02]  /*1db20*/  MOV R32, R178 ;  /* 0x000000b200207202 */ /* 0x000fe40000000f00 */
[-C--:B--2---:R-:W-:Y:S03]  /*1db30*/  HMMA.16816.F32 R176, R140, R188.reuse, R36 ;  /* 0x000000bc8cb0723c */ /* 0x084fe60000001824 */
[----:B------:R-:W-:Y:S01]  /*1db40*/  MOV R14, R11 ;  /* 0x0000000b000e7202 */ /* 0x000fe20000000f00 */
[----:B------:R-:W-:Y:S01]  /*1db50*/  FADD.FTZ R3, R32, R3 ;  /* 0x0000000320037221 */ /* 0x000fe20000010000 */
[----:B------:R-:W-:Y:S02]  /*1db60*/  MOV R11, R183 ;  /* 0x000000b7000b7202 */ /* 0x000fe40000000f00 */
[----:B------:R-:W-:Y:S01]  /*1db70*/  MOV R33, R2 ;  /* 0x0000000200217202 */ /* 0x000fe20000000f00 */
[----:B------:R-:W-:Y:S01]  /*1db80*/  IMAD.MOV.U32 R38, RZ, RZ, R181 ;  /* 0x000000ffff267224 */ /* 0x000fe200078e00b5 */
[----:B------:R-:W-:Y:S03]  /*1db90*/  MOV R2, R196 ;  /* 0x000000c400027202 */ /* 0x000fe60000000f00 */
[----:B------:R-:W-:Y:S01]  /*1dba0*/  FADD.FTZ R11, R11, R132 ;  /* 0x000000840b0b7221 */ /* 0x000fe20000010000 */
[----:B------:R-:W-:Y:S01]  /*1dbb0*/  MOV R39, R180 ;  /* 0x000000b400277202 */ /* 0x000fe20000000f00 */
[----:B------:R-:W-:Y:S01]  /*1dbc0*/  FADD.FTZ R2, R2, R38 ;  /* 0x0000002602027221 */ /* 0x000fe20000010000 */
[C---:B------:R-:W-:Y:S04]  /*1dbd0*/  HMMA.16816.F32 R180, R208.reuse, R188, R40 ;  /* 0x000000bcd0b4723c */ /* 0x040fe80000001828 */
[----:B------:R-:W-:Y:S01]  /*1dbe0*/  FADD.FTZ R11, R35, R11 ;  /* 0x0000000b230b7221 */ /* 0x000fe20000010000 */
[----:B------:R-:W-:Y:S01]  /*1dbf0*/  MOV R34, R15 ;  /* 0x0000000f00227202 */ /* 0x000fe20000000f00 */
[----:B------:R-:W-:Y:S01]  /*1dc00*/  FADD.FTZ R10, R10, R3 ;  /* 0x000000030a0a7221 */ /* 0x000fe20000010000 */
[----:B------:R-:W-:Y:S01]  /*1dc10*/  MOV R15, R193 ;  /* 0x000000c1000f7202 */ /* 0x000fe20000000f00 */
[-C--:B------:R-:W-:Y:S04]  /*1dc20*/  HMMA.16816.F32 R184, R208, R190.reuse, R44 ;  /* 0x000000bed0b8723c */ /* 0x080fe8000000182c */
[----:B------:R-:W-:Y:S01]  /*1dc30*/  FADD.FTZ R3, R28, R11 ;  /* 0x0000000b1c037221 */ /* 0x000fe20000010000 */
[----:B------:R-:W-:Y:S01]  /*1dc40*/  MOV R27, R198 ;  /* 0x000000c6001b7202 */ /* 0x000fe20000000f00 */
[----:B------:R-:W-:Y:S01]  /*1dc50*/  FADD.FTZ R2, R33, R2 ;  /* 0x0000000221027221 */ /* 0x000fe20000010000 */
[----:B------:R-:W-:Y:S01]  /*1dc60*/  MOV R22, R201 ;  /* 0x000000c900167202 */ /* 0x000fe20000000f00 */
[C---:B------:R-:W-:Y:S04]  /*1dc70*/  HMMA.16816.F32 R188, R140.reuse, R190, R48 ;  /* 0x000000be8cbc723c */ /* 0x040fe80000001830 */
[----:B------:R-:W-:Y:S01]  /*1dc80*/  FADD.FTZ R9, R9, R2 ;  /* 0x0000000209097221 */ /* 0x000fe20000010000 */
[----:B------:R-:W-:Y:S01]  /*1dc90*/  MOV R30, R192 ;  /* 0x000000c0001e7202 */ /* 0x000fe20000000f00 */
[----:B------:R-:W-:Y:S01]  /*1dca0*/  FADD.FTZ R2, R29, R10 ;  /* 0x0000000a1d027221 */ /* 0x000fe20000010000 */
[----:B------:R-:W-:Y:S01]  /*1dcb0*/  MOV R132, R138 ;  /* 0x0000008a00847202 */ /* 0x000fe20000000f00 */
[-C--:B---3--:R-:W-:Y:S04]  /*1dcc0*/  HMMA.16816.F32 R192, R140, R204.reuse, R52 ;  /* 0x000000cc8cc0723c */ /* 0x088fe80000001834 */
[----:B------:R-:W-:Y:S02]  /*1dcd0*/  FADD.FTZ R10, R12, R3 ;  /* 0x000000030c0a7221 */ /* 0x000fe40000010000 */
[----:B------:R-:W2:Y:S01]  /*1dce0*/  LDL R12, [R1+0x24] ;  /* 0x00002400010c7983 */ /* 0x000ea20000100800 */
[----:B------:R-:W-:Y:S01]  /*1dcf0*/  FADD.FTZ R0, R0, R39 ;  /* 0x0000002700007221 */ /* 0x000fe20000010000 */
        /* <DEDUP_REMOVED lines=38> */
[----:B------:R-:W-:Y:S01]  /*1df60*/  FADD.FTZ R2, R13, R2 ;  /* 0x000000020d027221 */ /* 0x000fe20000010000 */
[----:B------:R-:W-:Y:S01]  /*1df70*/  MOV R140, R134 ;  /* 0x00000086008c7202 */ /* 0x000fe20000000f00 */
        /* <DEDUP_REMOVED lines=10> */
[----:B------:R-:W-:Y:S01]  /*1e020*/  MOV R139, R136 ;  /* 0x00000088008b7202 */ /* 0x000fe20000000f00 */
[----:B------:R-:W-:Y:S01]  /*1e030*/  FADD.FTZ R0, R133, R0 ;  /* 0x0000000085007221 */ /* 0x000fe20000010000 */
[----:B------:R4:W-:Y:S01]  /*1e040*/  STL [R1+0xc], R3 ;  /* 0x00000c0301007387 */ /* 0x0009e20000100800 */
[----:B------:R-:W-:Y:S03]  /*1e050*/  IMAD.MOV.U32 R133, RZ, RZ, R137 ;  /* 0x000000ffff857224 */ /* 0x000fe600078e0089 */
[----:B------:R4:W-:Y:S04]  /*1e060*/  STL [R1+0x14], R2 ;  /* 0x0000140201007387 */ /* 0x0009e80000100800 */
[----:B------:R4:W-:Y:S01]  /*1e070*/  STL [R1+0x10], R0 ;  /* 0x0000100001007387 */ /* 0x0009e20000100800 */
[----:B--2---:R-:W-:Y:S01]  /*1e080*/  ISETP.LT.AND P0, PT, R12, UR22, PT ;  /* 0x000000160c007c0c */ /* 0x004fe2000bf01270 */
[----:B------:R-:W-:Y:S11]  /*1e090*/  UMOV UR22, UR21 ;  /* 0x0000001500167c82 */ /* 0x000ff60008000000 */
[----:B------:R-:W-:Y:S01]  /*1e0a0*/  @!UPT UIADD3 URZ, URZ, URZ, URZ ;  /* 0x0000003f3f3ff290 */ /* 0x000fe2000fffe03f */
[----:B----4-:R-:W-:-:S05]  /*1e0b0*/  @P0 BRA `(.L_x_1787) ;  /* 0xffffac7000000947 */ /* 0x010fca000383ffff */
.L_x_1786:
[----:B-1----:R-:W-:-:S13]  /*1e0c0*/  ISETP.LE.AND P0, PT, RZ, UR21, PT ;  /* 0x00000015ff007c0c */ /* 0x002fda000bf03270 */
[----:B------:R-:W-:Y:S05]  /*1e0d0*/  @!P0 BRA `(.L_x_1788) ;  /* 0x00004ba000008947 */ /* 0x000fea0003800000 */
[----:B------:R-:W2:Y:S01]  /*1e0e0*/  LDL.64 R8, [R1+0x48] ;  /* 0x0000480001087983 */ /* 0x000ea20000100a00 */
[----:B------:R-:W-:-:S03]  /*1e0f0*/  ULDC.64 UR4, c[0x0][0x1e0] ;  /* 0x0000780000047ab9 */ /* 0x000fc60000000a00 */
[----:B------:R-:W3:Y:S04]  /*1e100*/  LDL.64 R12, [R1+0x40] ;  /* 0x00004000010c7983 */ /* 0x000ee80000100a00 */
[----:B------:R-:W4:Y:S04]  /*1e110*/  LDL.LU.64 R6, [R1+0x58] ;  /* 0x0000580001067983 */ /* 0x000f280000300a00 */
[----:B------:R-:W4:Y:S01]  /*1e120*/  LDL.LU.64 R4, [R1+0x50] ;  /* 0x0000500001047983 */ /* 0x000f220000300a00 */
[----:B------:R-:W-:Y:S02]  /*1e130*/  USHF.L.U32 UR12, UR4, 0x5, URZ ;  /* 0x00000005040c7899 */ /* 0x000fe4000800063f */
[----:B------:R-:W-:Y:S01]  /*1e140*/  UMOV UR8, 0x5 ;  /* 0x0000000500087882 */ /* 0x000fe20000000000 */
[----:B------:R-:W-:Y:S01]  /*1e150*/  IMAD.MOV.U32 R3, RZ, RZ, R137 ;  /* 0x000000ffff037224 */ /* 0x000fe200078e0089 */
[----:B------:R-:W-:Y:S01]  /*1e160*/  USHF.L.U64.HI UR8, UR4, UR8, UR5 ;  /* 0x0000000804087299 */ /* 0x000fe20008010205 */
[----:B------:R-:W-:Y:S01]  /*1e170*/  IMAD.MOV.U32 R2, RZ, RZ, R138 ;  /* 0x000000ffff027224 */ /* 0x000fe200078e008a */
[----:B------:R-:W-:Y:S01]  /*1e180*/  USHF.L.U32 UR9, UR4, 0x5, URZ ;  /* 0x0000000504097899 */ /* 0x000fe2000800063f */
[----:B------:R-:W-:Y:S01]  /*1e190*/  MOV R139, R134 ;  /* 0x00000086008b7202 */ /* 0x000fe20000000f00 */
[----:B------:R-:W-:Y:S01]  /*1e1a0*/  UIADD3 UR12, UP0, UR12, 0x80, URZ ;  /* 0x000000800c0c7890 */ /* 0x000fe2000ff1e03f */
[----:B------:R-:W-:Y:S01]  /*1e1b0*/  IMAD.MOV.U32 R135, RZ, RZ, R136 ;  /* 0x000000ffff877224 */ /* 0x000fe200078e0088 */
[----:B------:R-:W-:-:S02]  /*1e1c0*/  UMOV UR10, 0x6 ;  /* 0x00000006000a7882 */ /* 0x000fc40000000000 */
[----:B------:R-:W-:Y:S02]  /*1e1d0*/  ULDC.64 UR4, c[0x0][0x208] ;  /* 0x0000820000047ab9 */ /* 0x000fe40000000a00 */
[----:B------:R-:W-:Y:S02]  /*1e1e0*/  USHF.L.U64.HI UR10, UR4, UR10, UR5 ;  /* 0x0000000a040a7299 */ /* 0x000fe40008010205 */
[----:B------:R-:W-:Y:S02]  /*1e1f0*/  USHF.L.U32 UR13, UR4, 0x6, URZ ;  /* 0x00000006040d7899 */ /* 0x000fe4000800063f */
[----:B------:R-:W-:Y:S02]  /*1e200*/  UIADD3 UR11, UR6, 0x80, URZ ;  /* 0x00000080060b7890 */ /* 0x000fe4000fffe03f */
[----:B------:R-:W-:Y:S02]  /*1e210*/  UIADD3.X UR17, URZ, UR17, URZ, UP0, !UPT ;  /* 0x000000113f117290 */ /* 0x000fe400087fe43f */
[----:B------:R-:W-:Y:S01]  /*1e220*/  ULDC.64 UR4, c[0x0][0x1e0] ;  /* 0x0000780000047ab9 */ /* 0x000fe20000000a00 */
[----:B--2---:R-:W-:-:S05]  /*1e230*/  IADD3 RZ, P0, R8, 0x40, RZ ;  /* 0x0000004008ff7810 */ /* 0x004fca0007f1e0ff */
[----:B---3--:R-:W-:Y:S01]  /*1e240*/  IMAD.X R0, RZ, RZ, R13, P0 ;  /* 0x000000ffff007224 */ /* 0x008fe200000e060d */
[C---:B----4-:R-:W-:Y:S02]  /*1e250*/  IADD3 RZ, P1, R6.reuse, 0x40, RZ ;  /* 0x0000004006ff7810 */ /* 0x050fe40007f3e0ff */
[----:B------:R-:W-:Y:S02]  /*1e260*/  IADD3 R10, R6, 0x40, RZ ;  /* 0x00000040060a7810 */ /* 0x000fe40007ffe0ff */
[----:B------:R1:W-:Y:S01]  /*1e270*/  STL [R1+0x4], R0 ;  /* 0x0000040001007387 */ /* 0x0003e20000100800 */
[----:B------:R-:W-:Y:S02]  /*1e280*/  MOV R4, R6 ;  /* 0x0000000600047202 */ /* 0x000fe40000000f00 */
[----:B------:R-:W-:-:S03]  /*1e290*/  IADD3.X R11, RZ, R5, RZ, P1, !PT ;  /* 0x00000005ff0b7210 */ /* 0x000fc60000ffe4ff */
[----:B------:R2:W-:Y:S04]  /*1e2a0*/  STL.64 [R1+0x50], R4 ;  /* 0x0000500401007387 */ /* 0x0005e80000100a00 */
[----:B------:R2:W-:Y:S01]  /*1e2b0*/  STL.64 [R1+0x20], R10 ;  /* 0x0000200a01007387 */ /* 0x0005e20000100a00 */
[----:B-1----:R-:W-:-:S05]  /*1e2c0*/  IADD3 R0, R8, 0x40, RZ ;  /* 0x0000004008007810 */ /* 0x002fca0007ffe0ff */
[----:B------:R2:W-:Y:S02]  /*1e2d0*/  STL [R1], R0 ;  /* 0x0000000001007387 */ /* 0x0005e40000100800 */
.L_x_1789:
[----:B---3--:R-:W3:Y:S01]  /*1e2e0*/  LDL.64 R132, [R1+0x50] ;  /* 0x0000500001847983 */ /* 0x008ee20000100a00 */
[----:B------:R-:W-:Y:S04]  /*1e2f0*/  DEPBAR.LE SB0, 0x0 ;  /* 0x000080000000791a */ /* 0x000fe80000000000 */
[----:B------:R-:W-:Y:S01]  /*1e300*/  MOV R134, UR13 ;  /* 0x0000000d00867c02 */ /* 0x000fe20008000f00 */
[----:B--2---:R-:W2:Y:S01]  /*1e310*/  LDL R0, [R1+0x18] ;  /* 0x0000180001007983 */ /* 0x004ea20000100800 */
[----:B------:R-:W-:Y:S02]  /*1e320*/  USHF.R.S32.HI UR18, URZ, 0x1f, UR21 ;  /* 0x0000001f3f127899 */ /* 0x000fe40008011415 */
[----:B------:R-:W-:Y:S01]  /*1e330*/  UIMAD UR15, UR10, UR21, URZ ;  /* 0x000000150a0f72a4 */ /* 0x000fe2000f8e023f */
[----:B------:R-:W4:Y:S01]  /*1e340*/  LDL.64 R246, [R1+0x20] ;  /* 0x0000200001f67983 */ /* 0x000f220000100a00 */
[----:B------:R-:W-:Y:S02]  /*1e350*/  UISETP.GT.AND UP0, UPT, UR21, URZ, UPT ;  /* 0x0000003f1500728c */ /* 0x000fe4000bf04270 */
[----:B------:R-:W-:Y:S03]  /*1e360*/  UIMAD UR15, UR18, UR13, UR15 ;  /* 0x0000000d120f72a4 */ /* 0x000fe6000f8e020f */
[----:B------:R-:W-:Y:S08]  /*1e370*/  BAR.SYNC.DEFER_BLOCKING 0x0 ;  /* 0x0000000000007b1d */ /* 0x000ff00000010000 */
[----:B-----5:R-:W-:Y:S04]  /*1e380*/  STL [R1+0x60], R235 ;  /* 0x000060eb01007387 */ /* 0x020fe80000100800 */
[----:B------:R-:W-:Y:S04]  /*1e390*/  STL [R1+0x64], R243 ;  /* 0x000064f301007387 */ /* 0x000fe80000100800 */
[----:B------:R-:W-:Y:S04]  /*1e3a0*/  STL [R1+0x68], R242 ;  /* 0x000068f201007387 */ /* 0x000fe80000100800 */
[----:B------:R-:W-:Y:S04]  /*1e3b0*/  STL [R1+0x6c], R241 ;  /* 0x00006cf101007387 */ /* 0x000fe80000100800 */
        /* <DEDUP_REMOVED lines=24> */
[----:B------:R-:W-:Y:S05]  /*1e540*/  STL [R1+0x88], R237 ;  /* 0x000088ed01007387 */ /* 0x000fea0000100800 */
        /* <DEDUP_REMOVED lines=21> */
[----:B---3--:R-:W-:Y:S04]  /*1e6a0*/  IMAD.WIDE.U32 R136, R134, UR21, R132 ;  /* 0x0000001586887c25 */ /* 0x008fe8000f8e0084 */
[C---:B------:R-:W-:Y:S04]  /*1e6b0*/  HMMA.16816.F32 R48, R208.reuse, R222, R48 ;  /* 0x000000ded030723c */ /* 0x040fe80000001830 */
[C---:B--2---:R-:W-:Y:S02]  /*1e6c0*/  LOP3.LUT P5, RZ, R0.reuse, 0x1, RZ, 0xc0, !PT ;  /* 0x0000000100ff7812 */ /* 0x044fe400078ac0ff */
[----:B------:R-:W-:Y:S02]  /*1e6d0*/  LOP3.LUT P4, RZ, R0, 0x2, RZ, 0xc0, !PT ;  /* 0x0000000200ff7812 */ /* 0x000fe4000788c0ff */
[C---:B------:R-:W-:Y:S01]  /*1e6e0*/  LEA R132, P0, R136.reuse, c[0x0][0x1f8], 0x1 ;  /* 0x00007e0088847a11 */ /* 0x040fe200078008ff */
[-C--:B-1----:R-:W-:Y:S03]  /*1e6f0*/  HMMA.16816.F32 R52, R208, R140.reuse, R52 ;  /* 0x0000008cd034723c */ /* 0x082fe60000001834 */
[----:B------:R-:W-:Y:S04]  /*1e700*/  IADD3 R0, R137, UR15, RZ ;  /* 0x0000000f89007c10 */ /* 0x000fe8000fffe0ff */
[----:B------:R-:W-:Y:S01]  /*1e710*/  LEA.HI.X R133, R136, c[0x0][0x1fc], R0, 0x1, P0 ;  /* 0x00007f0088857a11 */ /* 0x000fe200000f0c00 */
[C---:B------:R-:W-:Y:S04]  /*1e720*/  HMMA.16816.F32 R56, R216.reuse, R140, R56 ;  /* 0x0000008cd838723c */ /* 0x040fe80000001838 */
[----:B------:R-:W-:Y:S01]  /*1e730*/  @!PT LDS RZ, [RZ] ;  /* 0x00000000fffff984 */ /* 0x000fe20000000800 */
[----:B------:R-:W-:Y:S01]  /*1e740*/  @!PT LDS RZ, [RZ] ;  /* 0x00000000fffff984 */ /* 0x000fe20000000800 */
[----:B------:R-:W-:Y:S01]  /*1e750*/  @!PT LDS RZ, [RZ] ;  /* 0x00000000fffff984 */ /* 0x000fe20000000800 */
[----:B------:R1:W-:Y:S01]  /*1e760*/  LDGSTS.E.BYPASS.LTC128B.128 [R244+0x100], [R132.64], !P5 ;  /* 0x0010000084f47fae */ /* 0x0003e2000e901d5c */
[----:B----4-:R-:W-:Y:S01]  /*1e770*/  IMAD.WIDE.U32 R136, R134, UR21, R246 ;  /* 0x0000001586887c25 */ /* 0x010fe2000f8e00f6 */
[----:B------:R-:W-:Y:S02]  /*1e780*/  UIADD3 UR21, UR21, -0x1, URZ ;  /* 0xffffffff15157890 */ /* 0x000fe4000fffe03f */
[-C--:B------:R-:W-:Y:S02]  /*1e790*/  HMMA.16816.F32 R60, R216, R142.reuse, R60 ;  /* 0x0000008ed83c723c */ /* 0x080fe4000000183c */
[----:B------:R-:W-:Y:S02]  /*1e7a0*/  @UP0 UIMAD.WIDE.U32 UR22, UR21, UR4, URZ ;  /* 0x00000004151602a5 */ /* 0x000fe4000f8e003f */
[C---:B------:R-:W-:Y:S02]  /*1e7b0*/  LEA R212, P0, R136.reuse, c[0x0][0x1f8], 0x1 ;  /* 0x00007e0088d47a11 */ /* 0x040fe400078008ff */
[----:B------:R-:W-:Y:S01]  /*1e7c0*/  IADD3 R0, R137, UR15, RZ ;  /* 0x0000000f89007c10 */ /* 0x000fe2000fffe0ff */
[----:B------:R-:W-:Y:S01]  /*1e7d0*/  @UP0 USHF.L.U32 UR18, UR22, 0x6, URZ ;  /* 0x0000000616120899 */ /* 0x000fe2000800063f */
[----:B------:R-:W-:Y:S01]  /*1e7e0*/  HMMA.16816.F32 R64, R208, R142, R64 ;  /* 0x0000008ed040723c */ /* 0x000fe20000001840 */
[----:B------:R-:W-:Y:S03]  /*1e7f0*/  @UP0 USHF.R.S32.HI UR15, URZ, 0x1f, UR21 ;  /* 0x0000001f3f0f0899 */ /* 0x000fe60008011415 */
[----:B------:R-:W-:Y:S01]  /*1e800*/  LEA.HI.X R213, R136, c[0x0][0x1fc], R0, 0x1, P0 ;  /* 0x00007f0088d57a11 */ /* 0x000fe200000f0c00 */
[----:B------:R-:W-:Y:S04]  /*1e810*/  @UP0 UIMAD UR15, UR15, UR4, URZ ;  /* 0x000000040f0f02a4 */ /* 0x000fe8000f8e023f */
[----:B------:R2:W-:Y:S01]  /*1e820*/  LDGSTS.E.BYPASS.LTC128B.128 [R244+0x2100], [R212.64], !P4 ;  /* 0x02100000d4f47fae */ /* 0x0005e2000e101d5c */
[----:B------:R-:W-:Y:S04]  /*1e830*/  @UP0 UIMAD UR15, UR21, UR5, UR15 ;  /* 0x00000005150f02a4 */ /* 0x000fe8000f8e020f */
[----:B------:R-:W-:Y:S01]  /*1e840*/  @UP0 UIADD3 UR15, UR23, UR15, URZ ;  /* 0x0000000f170f0290 */ /* 0x000fe2000fffe03f */
[----:B-1----:R-:W-:Y:S03]  /*1e850*/  IADD3 R132, P0, R132, UR6, RZ ;  /* 0x0000000684847c10 */ /* 0x002fe6000ff1e0ff */
[----:B------:R-:W-:Y:S01]  /*1e860*/  @UP0 USHF.L.U64.HI UR15, UR22, 0x6, UR15 ;  /* 0x00000006160f0899 */ /* 0x000fe2000801020f */
[----:B------:R-:W-:Y:S02]  /*1e870*/  IADD3.X R133, R133, UR7, RZ, P0, !PT ;  /* 0x0000000785857c10 */ /* 0x000fe400087fe4ff */
[----:B------:R-:W-:Y:S03]  /*1e880*/  IADD3 R136, P1, R132, UR6, RZ ;  /* 0x0000000684887c10 */ /* 0x000fe6000ff3e0ff */
[----:B------:R1:W-:Y:S01]  /*1e890*/  LDGSTS.E.BYPASS.LTC128B.128 [R244+0x900], [R132.64], !P5 ;  /* 0x0090000084f47fae */ /* 0x0003e2000e901d5c */
[----:B------:R-:W-:Y:S02]  /*1e8a0*/  IADD3.X R137, R133, UR7, RZ, P1, !PT ;  /* 0x0000000785897c10 */ /* 0x000fe40008ffe4ff */
[----:B------:R-:W-:Y:S04]  /*1e8b0*/  IADD3 R140, P1, R136, UR6, RZ ;  /* 0x00000006888c7c10 */ /* 0x000fe8000ff3e0ff */
[----:B------:R-:W-:Y:S01]  /*1e8c0*/  IADD3.X R141, R137, UR7, RZ, P1, !PT ;  /* 0x00000007898d7c10 */ /* 0x000fe20008ffe4ff */
[----:B------:R1:W-:Y:S01]  /*1e8d0*/  LDGSTS.E.BYPASS.LTC128B.128 [R244+0x2900], [R132.64+0x80], !P4 ;  /* 0x0290008084f47fae */ /* 0x0003e2000e101d5c */
[----:B--2---:R-:W-:Y:S07]  /*1e8e0*/  IADD3 R212, P0, R132, UR11, RZ ;  /* 0x0000000b84d47c10 */ /* 0x004fee000ff1e0ff */
[----:B------:R2:W-:Y:S01]  /*1e8f0*/  LDGSTS.E.BYPASS.LTC128B.128 [R244+0x1100], [R136.64], !P5 ;  /* 0x0110000088f47fae */ /* 0x0005e2000e901d5c */
[----:B------:R-:W-:Y:S07]  /*1e900*/  IADD3.X R213, R133, UR14, RZ, P0, !PT ;  /* 0x0000000e85d57c10 */ /* 0x000fee00087fe4ff */
        /* <DEDUP_REMOVED lines=125> */
[----:B------:R-:W-:Y:S01]  /*1f0e0*/  MUFU.TANH R208, R4 ;  /* 0x0000000400d07308 */ /* 0x000fe20000002400 */
[----:B------:R-:W-:Y:S02]  /*1f0f0*/  FMUL.FTZ R5, R5, c[0x0][0x320] ;  /* 0x0000c80005057a20 */ /* 0x000fe40000410000 */
[----:B------:R-:W-:Y:S02]  /*1f100*/  FMUL.FTZ R6, R6, c[0x0][0x320] ;  /* 0x0000c80006067a20 */ /* 0x000fe40000410000 */
[----:B------:R-:W-:Y:S01]  /*1f110*/  FMUL.FTZ R7, R7, c[0x0][0x320] ;  /* 0x0000c80007077a20 */ /* 0x000fe20000410000 */
[-C--:B------:R-:W-:Y:S04]  /*1f120*/  HMMA.16816.F32 R12, R220, R214.reuse, R12 ;  /* 0x000000d6dc0c723c */ /* 0x080fe8000000180c */
[----:B------:R-:W-:Y:S04]  /*1f130*/  MUFU.TANH R134, R5 ;  /* 0x0000000500867308 */ /* 0x000fe80000002400 */
[C---:B------:R-:W-:Y:S06]  /*1f140*/  HMMA.16816.F32 R16, R140.reuse, R214, R16 ;  /* 0x000000d68c10723c */ /* 0x040fec0000001810 */
[----:B------:R-:W1:Y:S01]  /*1f150*/  MUFU.TANH R212, R6 ;  /* 0x0000000600d47308 */ /* 0x000e620000002400 */
        /* <DEDUP_REMOVED lines=15> */
[----:B--2---:R-:W2:Y:S09]  /*1f250*/  LDSM.16.M88.4 R4, [R229+0x2800] ;  /* 0x00280000e504783b */ /* 0x004eb20000000200 */
[----:B------:R-:W-:Y:S10]  /*1f260*/  MUFU.TANH R217, R10 ;  /* 0x0000000a00d97308 */ /* 0x000ff40000002400 */
[----:B------:R3:W-:Y:S10]  /*1f270*/  MUFU.TANH R218, R11 ;  /* 0x0000000b00da7308 */ /* 0x0007f40000002400 */
[----:B------:R-:W-:Y:S10]  /*1f280*/  MUFU.TANH R16, R16 ;  /* 0x0000001000107308 */ /* 0x000ff40000002400 */
[----:B------:R-:W-:Y:S01]  /*1f290*/  MUFU.TANH R17, R17 ;  /* 0x0000001100117308 */ /* 0x000fe20000002400 */
[----:B---3--:R-:W3:Y:S01]  /*1f2a0*/  LDSM.16.M88.4 R8, [R229+0x3000] ;  /* 0x00300000e508783b */ /* 0x008ee20000000200 */
[-C--:B--2---:R-:W-:Y:S08]  /*1f2b0*/  HMMA.16816.F32 R20, R140, R4.reuse, R20 ;  /* 0x000000048c14723c */ /* 0x084ff00000001814 */
[----:B------:R-:W-:Y:S01]  /*1f2c0*/  MUFU.TANH R18, R18 ;  /* 0x0000001200127308 */ /* 0x000fe20000002400 */
[C---:B------:R-:W-:Y:S09]  /*1f2d0*/  HMMA.16816.F32 R24, R220.reuse, R4, R24 ;  /* 0x00000004dc18723c */ /* 0x040ff20000001818 */
[----:B------:R-:W-:Y:S01]  /*1f2e0*/  MUFU.TANH R19, R19 ;  /* 0x0000001300137308 */ /* 0x000fe20000002400 */
[-C--:B------:R-:W-:Y:S08]  /*1f2f0*/  HMMA.16816.F32 R28, R220, R6.reuse, R28 ;  /* 0x00000006dc1c723c */ /* 0x080ff0000000181c */
[C---:B------:R-:W-:Y:S01]  /*1f300*/  HMMA.16816.F32 R32, R140.reuse, R6, R32 ;  /* 0x000000068c20723c */ /* 0x040fe20000001820 */
[----:B------:R-:W-:Y:S01]  /*1f310*/  MUFU.TANH R12, R12 ;  /* 0x0000000c000c7308 */ /* 0x000fe20000002400 */
[----:B------:R-:W2:Y:S01]  /*1f320*/  LDSM.16.M88.4 R4, [R229+0x3800] ;  /* 0x00380000e504783b */ /* 0x000ea20000000200 */
[----:B------:R-:W-:Y:S04]  /*1f330*/  DEPBAR.LE SB0, 0x0 ;  /* 0x000080000000791a */ /* 0x000fe80000000000 */
[----:B------:R-:W-:Y:S02]  /*1f340*/  FMUL.FTZ R22, R22, c[0x0][0x320] ;  /* 0x0000c80016167a20 */ /* 0x000fe40000410000 */
[----:B------:R-:W-:Y:S02]  /*1f350*/  FMUL.FTZ R20, R20, c[0x0][0x320] ;  /* 0x0000c80014147a20 */ /* 0x000fe40000410000 */
[----:B------:R-:W-:Y:S01]  /*1f360*/  MUFU.TANH R251, R22 ;  /* 0x0000001600fb7308 */ /* 0x000fe20000002400 */
[----:B------:R-:W-:Y:S01]  /*1f370*/  FMUL.FTZ R26, R26, c[0x0][0x320] ;  /* 0x0000c8001a1a7a20 */ /* 0x000fe20000410000 */
[----:B------:R-:W-:Y:S01]  /*1f380*/  BAR.SYNC.DEFER_BLOCKING 0x0 ;  /* 0x0000000000007b1d */ /* 0x000fe20000010000 */
[----:B------:R-:W-:Y:S01]  /*1f390*/  FMUL.FTZ R27, R27, c[0x0][0x320] ;  /* 0x0000c8001b1b7a20 */ /* 0x000fe20000410000 */
[-C--:B---3--:R-:W-:Y:S05]  /*1f3a0*/  HMMA.16816.F32 R36, R140, R8.reuse, R36 ;  /* 0x000000088c24723c */ /* 0x088fea0000001824 */
[----:B------:R-:W-:Y:S01]  /*1f3b0*/  FMUL.FTZ R29, R29, c[0x0][0x320] ;  /* 0x0000c8001d1d7a20 */ /* 0x000fe20000410000 */
[----:B------:R-:W-:Y:S01]  /*1f3c0*/  MUFU.TANH R248, R20 ;  /* 0x0000001400f87308 */ /* 0x000fe20000002400 */
[----:B------:R-:W-:Y:S01]  /*1f3d0*/  FMUL.FTZ R30, R30, c[0x0][0x320] ;  /* 0x0000c8001e1e7a20 */ /* 0x000fe20000410000 */
[C---:B------:R-:W-:Y:S01]  /*1f3e0*/  HMMA.16816.F32 R40, R220.reuse, R8, R40 ;  /* 0x00000008dc28723c */ /* 0x040fe20000001828 */
[----:B------:R-:W3:Y:S03]  /*1f3f0*/  LDL.64 R8, [R1+0x40] ;  /* 0x0000400001087983 */ /* 0x000ee60000100a00 */
[----:B------:R-:W-:Y:S02]  /*1f400*/  FMUL.FTZ R24, R24, c[0x0][0x320] ;  /* 0x0000c80018187a20 */ /* 0x000fe40000410000 */
[----:B------:R-:W-:Y:S02]  /*1f410*/  FMUL.FTZ R23, R23, c[0x0][0x320] ;  /* 0x0000c80017177a20 */ /* 0x000fe40000410000 */
[----:B------:R-:W4:Y:S01]  /*1f420*/  MUFU.TANH R138, R29 ;  /* 0x0000001d008a7308 */ /* 0x000f220000002400 */
[-C--:B------:R-:W-:Y:S03]  /*1f430*/  HMMA.16816.F32 R44, R220, R10.reuse, R44 ;  /* 0x0000000adc2c723c */ /* 0x080fe6000000182c */
[----:B------:R-:W-:Y:S02]  /*1f440*/  FMUL.FTZ R21, R21, c[0x0][0x320] ;  /* 0x0000c80015157a20 */ /* 0x000fe40000410000 */
[----:B------:R-:W-:Y:S02]  /*1f450*/  FMUL.FTZ R31, R31, c[0x0][0x320] ;  /* 0x0000c8001f1f7a20 */ /* 0x000fe40000410000 */
[----:B------:R-:W-:Y:S01]  /*1f460*/  FMUL.FTZ R37, R37, c[0x0][0x320] ;  /* 0x0000c80025257a20 */ /* 0x000fe20000410000 */
[C---:B------:R-:W-:Y:S01]  /*1f470*/  HMMA.16816.F32 R48, R140.reuse, R10, R48 ;  /* 0x0000000a8c30723c */ /* 0x040fe20000001830 */
[----:B------:R4:W-:Y:S03]  /*1f480*/  MUFU.TANH R214, R30 ;  /* 0x0000001e00d67308 */ /* 0x0009e60000002400 */
[----:B------:R-:W-:Y:S02]  /*1f490*/  FMUL.FTZ R36, R36, c[0x0][0x320] ;  /* 0x0000c80024247a20 */ /* 0x000fe40000410000 */
[----:B------:R-:W-:Y:S02]  /*1f4a0*/  FMUL.FTZ R38, R38, c[0x0][0x320] ;  /* 0x0000c80026267a20 */ /* 0x000fe40000410000 */
[-C--:B--2---:R-:W-:Y:S03]  /*1f4b0*/  HMMA.16816.F32 R52, R140, R4.reuse, R52 ;  /* 0x000000048c34723c */ /* 0x084fe60000001834 */
[----:B------:R-:W2:Y:S01]  /*1f4c0*/  MUFU.TANH R0, R37 ;  /* 0x0000002500007308 */ /* 0x000ea20000002400 */
[----:B------:R-:W-:Y:S02]  /*1f4d0*/  FMUL.FTZ R39, R39, c[0x0][0x320] ;  /* 0x0000c80027277a20 */ /* 0x000fe40000410000 */
[----:B------:R-:W-:Y:S02]  /*1f4e0*/  FMUL.FTZ R42, R42, c[0x0][0x320] ;  /* 0x0000c8002a2a7a20 */ /* 0x000fe40000410000 */
[C---:B------:R-:W-:Y:S04]  /*1f4f0*/  HMMA.16816.F32 R56, R220.reuse, R4, R56 ;  /* 0x00000004dc38723c */ /* 0x040fe80000001838 */
[----:B------:R-:W-:Y:S01]  /*1f500*/  FMUL.FTZ R43, R43, c[0x0][0x320] ;  /* 0x0000c8002b2b7a20 */ /* 0x000fe20000410000 */
[----:B------:R-:W-:Y:S01]  /*1f510*/  MUFU.TANH R20, R26 ;  /* 0x0000001a00147308 */ /* 0x000fe20000002400 */
[----:B------:R-:W-:Y:S01]  /*1f520*/  FMUL.FTZ R41, R41, c[0x0][0x320] ;  /* 0x0000c80029297a20 */ /* 0x000fe20000410000 */
[----:B-1----:R-:W-:Y:S01]  /*1f530*/  FMNMX.FTZ R4, R212, R3, !PT ;  /* 0x00000003d4047209 */ /* 0x002fe20007810000 */
[-C--:B------:R-:W-:Y:S04]  /*1f540*/  HMMA.16816.F32 R60, R220, R6.reuse, R60 ;  /* 0x00000006dc3c723c */ /* 0x080fe8000000183c */
[----:B----4-:R-:W-:Y:S01]  /*1f550*/  MOV R30, R138 ;  /* 0x0000008a001e7202 */ /* 0x010fe20000000f00 */
[----:B------:R-:W-:Y:S01]  /*1f560*/  FMUL.FTZ R48, R48, c[0x0][0x320] ;  /* 0x0000c80030307a20 */ /* 0x000fe20000410000 */
[----:B------:R-:W-:Y:S01]  /*1f570*/  FMNMX.FTZ R138, R208, R2, !PT ;  /* 0x00000002d08a7209 */ /* 0x000fe20007810000 */
[----:B------:R1:W-:Y:S01]  /*1f580*/  MUFU.TANH R235, R27 ;  /* 0x0000001b00eb7308 */ /* 0x0003e20000002400 */
[----:B------:R-:W-:Y:S01]  /*1f590*/  FMUL.FTZ R52, R52, c[0x0][0x320] ;  /* 0x0000c80034347a20 */ /* 0x000fe20000410000 */
[----:B------:R-:W-:Y:S04]  /*1f5a0*/  HMMA.16816.F32 R64, R140, R6, R64 ;  /* 0x000000068c40723c */ /* 0x000fe80000001840 */
[----:B------:R-:W-:Y:S01]  /*1f5b0*/  FMUL.FTZ R54, R54, c[0x0][0x320] ;  /* 0x0000c80036367a20 */ /* 0x000fe20000410000 */
[----:B------:R-:W-:Y:S01]  /*1f5c0*/  FMNMX.FTZ R5, R211, R4, !PT ;  /* 0x00000004d3057209 */ /* 0x000fe20007810000 */
[----:B------:R-:W-:Y:S01]  /*1f5d0*/  FMUL.FTZ R55, R55, c[0x0][0x320] ;  /* 0x0000c80037377a20 */ /* 0x000fe20000410000 */
[----:B------:R-:W-:Y:S01]  /*1f5e0*/  FMNMX.FTZ R138, R134, R138, !PT ;  /* 0x0000008a868a7209 */ /* 0x000fe20007810000 */
[----:B------:R2:W-:Y:S01]  /*1f5f0*/  MUFU.TANH R22, R52 ;  /* 0x0000003400167308 */ /* 0x0005e20000002400 */
[----:B------:R-:W-:Y:S03]  /*1f600*/  FMUL.FTZ R53, R53, c[0x0][0x320] ;  /* 0x0000c80035357a20 */ /* 0x000fe60000410000 */
[----:B------:R-:W-:Y:S01]  /*1f610*/  FMUL.FTZ R58, R58, c[0x0][0x320] ;  /* 0x0000c8003a3a7a20 */ /* 0x000fe20000410000 */
[----:B------:R-:W-:Y:S01]  /*1f620*/  FMNMX.FTZ R138, R16, R138, !PT ;  /* 0x0000008a108a7209 */ /* 0x000fe20007810000 */
[----:B------:R-:W-:Y:S02]  /*1f630*/  FMUL.FTZ R59, R59, c[0x0][0x320] ;  /* 0x0000c8003b3b7a20 */ /* 0x000fe40000410000 */
[----:B------:R-:W-:Y:S01]  /*1f640*/  FMUL.FTZ R61, R61, c[0x0][0x320] ;  /* 0x0000c8003d3d7a20 */ /* 0x000fe20000410000 */
[----:B------:R-:W-:Y:S01]  /*1f650*/  FMNMX.FTZ R138, R17, R138, !PT ;  /* 0x0000008a118a7209 */ /* 0x000fe20007810000 */
[----:B------:R-:W4:Y:S01]  /*1f660*/  MUFU.TANH R247, R21 ;  /* 0x0000001500f77308 */ /* 0x000f220000002400 */
[----:B------:R-:W-:Y:S02]  /*1f670*/  FMUL.FTZ R32, R32, c[0x0][0x320] ;  /* 0x0000c80020207a20 */ /* 0x000fe40000410000 */
[----:B------:R-:W-:Y:S01]  /*1f680*/  FMUL.FTZ R60, R60, c[0x0][0x320] ;  /* 0x0000c8003c3c7a20 */ /* 0x000fe20000410000 */
[----:B-1----:R-:W3:Y:S01]  /*1f690*/  LDL.64 R26, [R1+0x48] ;  /* 0x00004800011a7983 */ /* 0x002ee20000100a00 */
[----:B------:R-:W-:Y:S01]  /*1f6a0*/  FMUL.FTZ R49, R49, c[0x0][0x320] ;  /* 0x0000c80031317a20 */ /* 0x000fe20000410000 */
[----:B------:R-:W-:Y:S01]  /*1f6b0*/  FMNMX.FTZ R138, R248, R138, !PT ;  /* 0x0000008af88a7209 */ /* 0x000fe20007810000 */
[----:B------:R-:W-:Y:S02]  /*1f6c0*/  FMUL.FTZ R51, R51, c[0x0][0x320] ;  /* 0x0000c80033337a20 */ /* 0x000fe40000410000 */
[----:B------:R-:W-:Y:S01]  /*1f6d0*/  FMUL.FTZ R56, R56, c[0x0][0x320] ;  /* 0x0000c80038387a20 */ /* 0x000fe20000410000 */
[----:B------:R-:W-:Y:S01]  /*1f6e0*/  MUFU.TANH R11, R61 ;  /* 0x0000003d000b7308 */ /* 0x000fe20000002400 */
[----:B------:R-:W-:Y:S02]  /*1f6f0*/  FMUL.FTZ R64, R64, c[0x0][0x320] ;  /* 0x0000c80040407a20 */ /* 0x000fe40000410000 */
[----:B------:R-:W-:Y:S01]  /*1f700*/  FMUL.FTZ R66, R66, c[0x0][0x320] ;  /* 0x0000c80042427a20 */ /* 0x000fe20000410000 */
[----:B--2---:R-:W-:Y:S01]  /*1f710*/  MOV R52, R0 ;  /* 0x0000000000347202 */ /* 0x004fe20000000f00 */
[----:B------:R-:W-:Y:S01]  /*1f720*/  FMUL.FTZ R67, R67, c[0x0][0x320] ;  /* 0x0000c80043437a20 */ /* 0x000fe20000410000 */
[----:B------:R-:W-:Y:S01]  /*1f730*/  FMNMX.FTZ R0, R213, R135, !PT ;  /* 0x00000087d5007209 */ /* 0x000fe20007810000 */
[----:B------:R-:W-:Y:S02]  /*1f740*/  FMUL.FTZ R57, R57, c[0x0][0x320] ;  /* 0x0000c80039397a20 */ /* 0x000fe40000410000 */
[----:B------:R-:W-:Y:S01]  /*1f750*/  FMUL.FTZ R25, R25, c[0x0][0x320] ;  /* 0x0000c80019197a20 */ /* 0x000fe20000410000 */
[----:B------:R1:W-:Y:S01]  /*1f760*/  MUFU.TANH R231, R24 ;  /* 0x0000001800e77308 */ /* 0x0003e20000002400 */
        /* <DEDUP_REMOVED lines=8> */
[----:B----4-:R-:W-:Y:S01]  /*1f7f0*/  FMNMX.FTZ R138, R247, R138, !PT ;  /* 0x0000008af78a7209 */ /* 0x010fe20007810000 */
[----:B------:R-:W-:Y:S01]  /*1f800*/  MUFU.TANH R224, R51 ;  /* 0x0000003300e07308 */ /* 0x000fe20000002400 */
[----:B------:R-:W-:Y:S01]  /*1f810*/  FMNMX.FTZ R0, R251, R0, !PT ;  /* 0x00000000fb007209 */ /* 0x000fe20007810000 */
[----:B------:R-:W-:Y:S02]  /*1f820*/  FMUL.FTZ R33, R33, c[0x0][0x320] ;  /* 0x0000c80021217a20 */ /* 0x000fe40000410000 */
[----:B------:R-:W-:Y:S02]  /*1f830*/  FMUL.FTZ R40, R40, c[0x0][0x320] ;  /* 0x0000c80028287a20 */ /* 0x000fe40000410000 */
[----:B------:R-:W-:Y:S02]  /*1f840*/  FMUL.FTZ R34, R34, c[0x0][0x320] ;  /* 0x0000c80022227a20 */ /* 0x000fe40000410000 */
[----:B------:R-:W-:Y:S02]  /*1f850*/  FMUL.FTZ R35, R35, c[0x0][0x320] ;  /* 0x0000c80023237a20 */ /* 0x000fe40000410000 */
[----:B------:R-:W2:Y:S01]  /*1f860*/  MUFU.TANH R245, R32 ;  /* 0x0000002000f57308 */ /* 0x000ea20000002400 */
[----:B------:R-:W-:Y:S02]  /*1f870*/  FMUL.FTZ R50, R50, c[0x0][0x320] ;  /* 0x0000c80032327a20 */ /* 0x000fe40000410000 */
[----:B------:R-:W-:Y:S01]  /*1f880*/  FMUL.FTZ R65, R65, c[0x0][0x320] ;  /* 0x0000c80041417a20 */ /* 0x000fe20000410000 */
[----:B-1----:R-:W4:Y:S01]  /*1f890*/  LDL R24, [R1] ;  /* 0x0000000001187983 */ /* 0x002f220000100800 */
[----:B------:R-:W-:Y:S02]  /*1f8a0*/  FMUL.FTZ R46, R46, c[0x0][0x320] ;  /* 0x0000c8002e2e7a20 */ /* 0x000fe40000410000 */
[----:B------:R-:W-:Y:S03]  /*1f8b0*/  FMUL.FTZ R62, R62, c[0x0][0x320] ;  /* 0x0000c8003e3e7a20 */ /* 0x000fe60000410000 */
[----:B------:R-:W-:Y:S10]  /*1f8c0*/  MUFU.TANH R10, R60 ;  /* 0x0000003c000a7308 */ /* 0x000ff40000002400 */
[----:B------:R1:W1:Y:S01]  /*1f8d0*/  MUFU.TANH R241, R23 ;  /* 0x0000001700f17308 */ /* 0x0002620000002400 */
[----:B--2---:R-:W-:Y:S09]  /*1f8e0*/  FMNMX.FTZ R138, R245, R138, !PT ;  /* 0x0000008af58a7209 */ /* 0x004ff20007810000 */
[----:B------:R-:W2:Y:S10]  /*1f8f0*/  MUFU.TANH R246, R33 ;  /* 0x0000002100f67308 */ /* 0x000eb40000002400 */
[----:B------:R-:W2:Y:S01]  /*1f900*/  MUFU.TANH R133, R36 ;  /* 0x0000002400857308 */ /* 0x000ea20000002400 */
[----:B-1----:R-:W3:Y:S01]  /*1f910*/  LDL R23, [R1+0x4] ;  /* 0x0000040001177983 */ /* 0x002ee20000100800 */
[----:B------:R-:W-:Y:S08]  /*1f920*/  FMNMX.FTZ R0, R241, R0, !PT ;  /* 0x00000000f1007209 */ /* 0x000ff00007810000 */
[----:B------:R1:W-:Y:S01]  /*1f930*/  MUFU.TANH R32, R40 ;  /* 0x0000002800207308 */ /* 0x0003e20000002400 */
[----:B--2---:R-:W-:Y:S09]  /*1f940*/  FMNMX.FTZ R138, R246, R138, !PT ;  /* 0x0000008af68a7209 */ /* 0x004ff20007810000 */
[----:B------:R-:W2:Y:S10]  /*1f950*/  MUFU.TANH R250, R34 ;  /* 0x0000002200fa7308 */ /* 0x000eb40000002400 */
[----:B------:R-:W2:Y:S01]  /*1f960*/  MUFU.TANH R13, R13 ;  /* 0x0000000d000d7308 */ /* 0x000ea20000002400 */
[----:B-1----:R-:W-:Y:S04]  /*1f970*/  MOV R40, R133 ;  /* 0x0000008500287202 */ /* 0x002fe80000000f00 */
[----:B------:R-:W-:Y:S05]  /*1f980*/  FMNMX.FTZ R138, R40, R138, !PT ;  /* 0x0000008a288a7209 */ /* 0x000fea0007810000 */
[----:B------:R-:W1:Y:S01]  /*1f990*/  MUFU.TANH R240, R48 ;  /* 0x0000003000f07308 */ /* 0x000e620000002400 */
[----:B------:R-:W-:Y:S02]  /*1f9a0*/  FMNMX.FTZ R138, R52, R138, !PT ;  /* 0x0000008a348a7209 */ /* 0x000fe40007810000 */
[----:B--2---:R-:W-:Y:S07]  /*1f9b0*/  FMNMX.FTZ R0, R250, R0, !PT ;  /* 0x00000000fa007209 */ /* 0x004fee0007810000 */
[----:B------:R1:W2:Y:S01]  /*1f9c0*/  MUFU.TANH R239, R49 ;  /* 0x0000003100ef7308 */ /* 0x0002a20000002400 */
[----:B------:R-:W-:Y:S09]  /*1f9d0*/  FMNMX.FTZ R5, R13, R4, !PT ;  /* 0x000000040d057209 */ /* 0x000ff20007810000 */
[----:B------:R-:W2:Y:S10]  /*1f9e0*/  MUFU.TANH R249, R35 ;  /* 0x0000002300f97308 */ /* 0x000eb40000002400 */
[----:B------:R-:W2:Y:S01]  /*1f9f0*/  MUFU.TANH R233, R39 ;  /* 0x0000002700e97308 */ /* 0x000ea20000002400 */
[----:B-1----:R-:W-:Y:S02]  /*1fa00*/  MOV R49, R240 ;  /* 0x000000f000317202 */ /* 0x002fe40000000f00 */
[----:B--2---:R-:W-:Y:S02]  /*1fa10*/  MOV R142, R239 ;  /* 0x000000ef008e7202 */ /* 0x004fe40000000f00 */
[----:B------:R-:W-:Y:S05]  /*1fa20*/  FMNMX.FTZ R138, R49, R138, !PT ;  /* 0x0000008a318a7209 */ /* 0x000fea0007810000 */
[----:B------:R-:W-:Y:S01]  /*1fa30*/  MUFU.TANH R242, R31 ;  /* 0x0000001f00f27308 */ /* 0x000fe20000002400 */
[----:B------:R-:W-:Y:S02]  /*1fa40*/  FMNMX.FTZ R138, R142, R138, !PT ;  /* 0x0000008a8e8a7209 */ /* 0x000fe40007810000 */
[----:B------:R-:W-:Y:S02]  /*1fa50*/  FMNMX.FTZ R0, R249, R0, !PT ;  /* 0x00000000f9007209 */ /* 0x000fe40007810000 */
[----:B------:R-:W-:Y:S05]  /*1fa60*/  FMNMX.FTZ R138, R22, R138, !PT ;  /* 0x0000008a168a7209 */ /* 0x000fea0007810000 */
[----:B------:R-:W1:Y:S01]  /*1fa70*/  MUFU.TANH R31, R38 ;  /* 0x00000026001f7308 */ /* 0x000e620000002400 */
[----:B------:R-:W-:Y:S09]  /*1fa80*/  MOV R48, R233 ;  /* 0x000000e900307202 */ /* 0x000ff20000000f00 */
[----:B------:R-:W2:Y:S10]  /*1fa90*/  MUFU.TANH R50, R50 ;  /* 0x0000003200327308 */ /* 0x000eb40000002400 */
[----:B------:R2:W-:Y:S01]  /*1faa0*/  MUFU.TANH R34, R56 ;  /* 0x0000003800227308 */ /* 0x0005e20000002400 */
[----:B-1----:R-:W-:Y:S04]  /*1fab0*/  FMNMX.FTZ R0, R31, R0, !PT ;  /* 0x000000001f007209 */ /* 0x002fe80007810000 */
[----:B------:R-:W-:Y:S05]  /*1fac0*/  FMNMX.FTZ R0, R48, R0, !PT ;  /* 0x0000000030007209 */ /* 0x000fea0007810000 */
[----:B------:R-:W1:Y:S01]  /*1fad0*/  MUFU.TANH R21, R53 ;  /* 0x0000003500157308 */ /* 0x000e620000002400 */
[----:B--2---:R-:W-:Y:S09]  /*1fae0*/  FMNMX.FTZ R0, R50, R0, !PT ;  /* 0x0000000032007209 */ /* 0x004ff20007810000 */
[----:B------:R-:W-:Y:S01]  /*1faf0*/  MUFU.TANH R137, R54 ;  /* 0x0000003600897308 */ /* 0x000fe20000002400 */
[----:B------:R-:W-:Y:S04]  /*1fb00*/  MOV R56, R224 ;  /* 0x000000e000387202 */ /* 0x000fe80000000f00 */
[----:B------:R-:W-:Y:S05]  /*1fb10*/  FMNMX.FTZ R0, R56, R0, !PT ;  /* 0x0000000038007209 */ /* 0x000fea0007810000 */
[----:B------:R-:W-:Y:S01]  /*1fb20*/  MUFU.TANH R33, R41 ;  /* 0x0000002900217308 */ /* 0x000fe20000002400 */
[----:B-1----:R-:W-:Y:S02]  /*1fb30*/  FMNMX.FTZ R138, R21, R138, !PT ;  /* 0x0000008a158a7209 */ /* 0x002fe40007810000 */
[----:B------:R-:W-:Y:S07]  /*1fb40*/  MOV R53, R242 ;  /* 0x000000f200357202 */ /* 0x000fee0000000f00 */
[----:B------:R-:W1:Y:S10]  /*1fb50*/  MUFU.TANH R41, R64 ;  /* 0x0000004000297308 */ /* 0x000e740000002400 */
[----:B------:R2:W2:Y:S10]  /*1fb60*/  MUFU.TANH R64, R65 ;  /* 0x0000004100407308 */ /* 0x0004b40000002400 */
[----:B------:R-:W2:Y:S01]  /*1fb70*/  MUFU.TANH R7, R55 ;  /* 0x0000003700077308 */ /* 0x000ea20000002400 */
[----:B-1----:R-:W-:Y:S09]  /*1fb80*/  FMNMX.FTZ R138, R41, R138, !PT ;  /* 0x0000008a298a7209 */ /* 0x002ff20007810000 */
[----:B------:R1:W1:Y:S01]  /*1fb90*/  MUFU.TANH R6, R66 ;  /* 0x0000004200067308 */ /* 0x0002620000002400 */
[----:B--2---:R-:W-:Y:S02]  /*1fba0*/  MOV R65, R137 ;  /* 0x0000008900417202 */ /* 0x004fe40000000f00 */
[----:B------:R-:W-:Y:S02]  /*1fbb0*/  FMNMX.FTZ R138, R64, R138, !PT ;  /* 0x0000008a408a7209 */ /* 0x000fe40007810000 */
[----:B------:R-:W-:Y:S05]  /*1fbc0*/  FMNMX.FTZ R0, R65, R0, !PT ;  /* 0x0000000041007209 */ /* 0x000fea0007810000 */
[----:B------:R2:W2:Y:S10]  /*1fbd0*/  MUFU.TANH R4, R67 ;  /* 0x0000004300047308 */ /* 0x0004b40000002400 */
[----:B------:R2:W-:Y:S01]  /*1fbe0*/  MUFU.TANH R35, R57 ;  /* 0x0000003900237308 */ /* 0x0005e20000002400 */
[----:B-1----:R-:W-:Y:S02]  /*1fbf0*/  MOV R66, R7 ;  /* 0x0000000700427202 */ /* 0x002fe40000000f00 */
[----:B------:R-:W1:Y:S07]  /*1fc00*/  SHFL.BFLY PT, R7, R138, 0x2, 0x1f ;  /* 0x0c401f008a077f89 */ /* 0x000e6e00000e0000 */
[----:B------:R-:W1:Y:S01]  /*1fc10*/  MUFU.TANH R132, R25 ;  /* 0x0000001900847308 */ /* 0x000e620000002400 */
[----:B--2---:R-:W-:Y:S02]  /*1fc20*/  MOV R67, R6 ;  /* 0x0000000600437202 */ /* 0x004fe40000000f00 */
[----:B------:R-:W-:Y:S02]  /*1fc30*/  MOV R61, R4 ;  /* 0x00000004003d7202 */ /* 0x000fe40000000f00 */
[----:B------:R-:W-:Y:S05]  /*1fc40*/  FMNMX.FTZ R4, R66, R0, !PT ;  /* 0x0000000042047209 */ /* 0x000fea0007810000 */
[----:B------:R-:W2:Y:S01]  /*1fc50*/  MUFU.TANH R252, R28 ;  /* 0x0000001c00fc7308 */ /* 0x000ea20000002400 */
[----:B------:R-:W-:Y:S02]  /*1fc60*/  FMNMX.FTZ R4, R67, R4, !PT ;  /* 0x0000000443047209 */ /* 0x000fe40007810000 */
[----:B------:R-:W-:Y:S02]  /*1fc70*/  MOV R57, R231 ;  /* 0x000000e700397202 */ /* 0x000fe40000000f00 */
[----:B------:R-:W-:Y:S02]  /*1fc80*/  FMNMX.FTZ R4, R61, R4, !PT ;  /* 0x000000043d047209 */ /* 0x000fe40007810000 */
[----:B------:R-:W-:Y:S03]  /*1fc90*/  FMNMX.FTZ R5, R57, R5, !PT ;  /* 0x0000000539057209 */ /* 0x000fe60007810000 */
[----:B------:R-:W-:Y:S01]  /*1fca0*/  MUFU.TANH R243, R45 ;  /* 0x0000002d00f37308 */ /* 0x000fe20000002400 */
[----:B------:R-:W4:Y:S01]  /*1fcb0*/  SHFL.BFLY PT, R6, R4, 0x2, 0x1f ;  /* 0x0c401f0004067f89 */ /* 0x000f2200000e0000 */
[----:B-1----:R-:W-:Y:S02]  /*1fcc0*/  FMNMX.FTZ R138, R138, R7, !PT ;  /* 0x000000078a8a7209 */ /* 0x002fe40007810000 */
[----:B------:R-:W-:Y:S04]  /*1fcd0*/  MOV R60, R132 ;  /* 0x00000084003c7202 */ /* 0x000fe80000000f00 */
[----:B------:R-:W-:Y:S01]  /*1fce0*/  FMNMX.FTZ R5, R60, R5, !PT ;  /* 0x000000053c057209 */ /* 0x000fe20007810000 */
[----:B------:R-:W1:Y:S01]  /*1fcf0*/  SHFL.BFLY PT, R7, R138, 0x1, 0x1f ;  /* 0x0c201f008a077f89 */ /* 0x000e6200000e0000 */
[----:B------:R-:W4:Y:S02]  /*1fd00*/  MUFU.TANH R136, R44 ;  /* 0x0000002c00887308 */ /* 0x000f240000002400 */
[----:B--2---:R-:W-:Y:S04]  /*1fd10*/  FMNMX.FTZ R5, R252, R5, !PT ;  /* 0x00000005fc057209 */ /* 0x004fe80007810000 */
[----:B------:R-:W-:Y:S04]  /*1fd20*/  FMNMX.FTZ R5, R30, R5, !PT ;  /* 0x000000051e057209 */ /* 0x000fe80007810000 */
[----:B------:R-:W2:Y:S01]  /*1fd30*/  MUFU.TANH R14, R14 ;  /* 0x0000000e000e7308 */ /* 0x000ea20000002400 */
[----:B------:R-:W-:Y:S02]  /*1fd40*/  FMNMX.FTZ R5, R32, R5, !PT ;  /* 0x0000000520057209 */ /* 0x000fe40007810000 */
[----:B----4-:R-:W-:Y:S02]  /*1fd50*/  FMNMX.FTZ R4, R4, R6, !PT ;  /* 0x0000000604047209 */ /* 0x010fe40007810000 */
[----:B------:R-:W-:Y:S03]  /*1fd60*/  FMNMX.FTZ R5, R33, R5, !PT ;  /* 0x0000000521057209 */ /* 0x000fe60007810000 */
[----:B------:R-:W4:Y:S02]  /*1fd70*/  SHFL.BFLY PT, R137, R4, 0x1, 0x1f ;  /* 0x0c201f0004897f89 */ /* 0x000f2400000e0000 */
[----:B------:R-:W2:Y:S01]  /*1fd80*/  MUFU.TANH R15, R15 ;  /* 0x0000000f000f7308 */ /* 0x000ea20000002400 */
[----:B-1----:R-:W-:Y:S02]  /*1fd90*/  FMNMX.FTZ R138, R138, R7, !PT ;  /* 0x000000078a8a7209 */ /* 0x002fe40007810000 */
[----:B------:R-:W-:Y:S03]  /*1fda0*/  MOV R45, R136 ;  /* 0x00000088002d7202 */ /* 0x000fe60000000f00 */
[----:B------:R-:W-:Y:S01]  /*1fdb0*/  FMUL.FTZ R210, R138, c[0x0][0x2d0] ;  /* 0x0000b4008ad27a20 */ /* 0x000fe20000410000 */
[----:B------:R-:W-:Y:S03]  /*1fdc0*/  FMNMX.FTZ R5, R45, R5, !PT ;  /* 0x000000052d057209 */ /* 0x000fe60007810000 */
[----:B------:R1:W1:Y:S01]  /*1fdd0*/  MUFU.TANH R44, R42 ;  /* 0x0000002a002c7308 */ /* 0x0002620000002400 */
[--C-:B------:R-:W-:Y:S01]  /*1fde0*/  FFMA.FTZ R142, R142, c[0x0][0x2d0], -R210.reuse ;  /* 0x0000b4008e8e7a23 */ /* 0x100fe200000108d2 */
[----:B------:R-:W-:Y:S04]  /*1fdf0*/  FMNMX.FTZ R5, R243, R5, !PT ;  /* 0x00000005f3057209 */ /* 0x000fe80007810000 */
[----:B------:R-:W-:Y:S02]  /*1fe00*/  FMNMX.FTZ R0, R34, R5, !PT ;  /* 0x0000000522007209 */ /* 0x000fe40007810000 */
[----:B------:R-:W-:Y:S02]  /*1fe10*/  FMNMX.FTZ R5, R217, R139, !PT ;  /* 0x0000008bd9057209 */ /* 0x000fe40007810000 */
[----:B------:R-:W-:Y:S01]  /*1fe20*/  FMNMX.FTZ R0, R35, R0, !PT ;  /* 0x0000000023007209 */ /* 0x000fe20007810000 */
[----:B------:R3:W3:Y:S01]  /*1fe30*/  MUFU.TANH R242, R43 ;  /* 0x0000002b00f27308 */ /* 0x0006e20000002400 */
[----:B------:R-:W-:Y:S02]  /*1fe40*/  FMNMX.FTZ R5, R218, R5, !PT ;  /* 0x00000005da057209 */ /* 0x000fe40007810000 */
[----:B------:R-:W-:Y:S02]  /*1fe50*/  FMNMX.FTZ R0, R10, R0, !PT ;  /* 0x000000000a007209 */ /* 0x000fe40007810000 */
[----:B----4-:R-:W-:Y:S01]  /*1fe60*/  FMNMX.FTZ R137, R4, R137, !PT ;  /* 0x0000008904897209 */ /* 0x010fe20007810000 */
[--C-:B------:R-:W-:Y:S01]  /*1fe70*/  FFMA.FTZ R4, R208, c[0x0][0x2d0], -R210.reuse ;  /* 0x0000b400d0047a23 */ /* 0x100fe200000108d2 */
[----:B------:R-:W-:Y:S02]  /*1fe80*/  FMNMX.FTZ R0, R11, R0, !PT ;  /* 0x000000000b007209 */ /* 0x000fe40007810000 */
[----:B--2---:R-:W-:Y:S01]  /*1fe90*/  FMNMX.FTZ R5, R14, R5, !PT ;  /* 0x000000050e057209 */ /* 0x004fe20007810000 */
[----:B------:R2:W-:Y:S01]  /*1fea0*/  MUFU.EX2 R219, R4 ;  /* 0x0000000400db7308 */ /* 0x0005e20000000800 */
[----:B------:R-:W-:Y:S01]  /*1feb0*/  FMUL.FTZ R209, R137, c[0x0][0x2d0] ;  /* 0x0000b40089d17a20 */ /* 0x000fe20000410000 */
[----:B------:R-:W4:Y:S01]  /*1fec0*/  SHFL.BFLY PT, R136, R0, 0x2, 0x1f ;  /* 0x0c401f0000887f89 */ /* 0x000f2200000e0000 */
[----:B------:R-:W-:Y:S02]  /*1fed0*/  FMNMX.FTZ R5, R15, R5, !PT ;  /* 0x000000050f057209 */ /* 0x000fe40007810000 */
[----:B-1----:R-:W-:Y:S02]  /*1fee0*/  MOV R42, R22 ;  /* 0x00000016002a7202 */ /* 0x002fe40000000f00 */
[----:B------:R-:W-:Y:S03]  /*1fef0*/  FMNMX.FTZ R5, R20, R5, !PT ;  /* 0x0000000514057209 */ /* 0x000fe60007810000 */
[----:B------:R1:W1:Y:S01]  /*1ff00*/  MUFU.TANH R51, R46 ;  /* 0x0000002e00337308 */ /* 0x0002620000002400 */
[----:B------:R-:W-:Y:S02]  /*1ff10*/  FMNMX.FTZ R5, R235, R5, !PT ;  /* 0x00000005eb057209 */ /* 0x000fe40007810000 */
[----:B---3--:R-:W-:Y:S07]  /*1ff20*/  MOV R43, R21 ;  /* 0x00000015002b7202 */ /* 0x008fee0000000f00 */
[----:B------:R3:W3:Y:S01]  /*1ff30*/  MUFU.TANH R143, R47 ;  /* 0x0000002f008f7308 */ /* 0x0006e20000002400 */
[--C-:B--2---:R-:W-:Y:S01]  /*1ff40*/  FFMA.FTZ R4, R134, c[0x0][0x2d0], -R210.reuse ;  /* 0x0000b40086047a23 */ /* 0x104fe200000108d2 */
[----:B----4-:R-:W-:Y:S02]  /*1ff50*/  FMNMX.FTZ R136, R0, R136, !PT ;  /* 0x0000008800887209 */ /* 0x010fe40007810000 */
[----:B------:R-:W-:Y:S06]  /*1ff60*/  FMNMX.FTZ R0, R214, R5, !PT ;  /* 0x00000005d6007209 */ /* 0x000fec0007810000 */
[----:B------:R2:W-:Y:S01]  /*1ff70*/  MUFU.EX2 R239, R4 ;  /* 0x0000000400ef7308 */ /* 0x0005e20000000800 */
[----:B------:R-:W4:Y:S01]  /*1ff80*/  SHFL.BFLY PT, R6, R136, 0x1, 0x1f ;  /* 0x0c201f0088067f89 */ /* 0x000f2200000e0000 */
[----:B------:R-:W-:Y:S02]  /*1ff90*/  FMNMX.FTZ R0, R53, R0, !PT ;  /* 0x0000000035007209 */ /* 0x000fe40007810000 */
[----:B-1----:R-:W-:Y:S02]  /*1ffa0*/  MOV R46, R34 ;  /* 0x00000022002e7202 */ /* 0x002fe40000000f00 */
[----:B------:R-:W-:Y:S01]  /*1ffb0*/  FMNMX.FTZ R5, R44, R0, !PT ;  /* 0x000000002c057209 */ /* 0x000fe20007810000 */
[----:B------:R-:W-:Y:S01]  /*1ffc0*/  FMUL.FTZ R0, R63, c[0x0][0x320] ;  /* 0x0000c8003f007a20 */ /* 0x000fe20000410000 */
[----:B------:R-:W-:Y:S02]  /*1ffd0*/  MOV R63, R11 ;  /* 0x0000000b003f7202 */ /* 0x000fe40000000f00 */
[----:B------:R1:W1:Y:S01]  /*1ffe0*/  MUFU.TANH R237, R58 ;  /* 0x0000003a00ed7308 */ /* 0x0002620000002400 */
[----:B------:R-:W-:Y:S02]  /*1fff0*/  FMNMX.FTZ R5, R242, R5, !PT ;  /* 0x00000005f2057209 */ /* 0x000fe40007810000 */
[----:B---3--:R-:W-:Y:S07]  /*20000*/  MOV R47, R35 ;  /* 0x00000023002f7202 */ /* 0x008fee0000000f00 */
[----:B------:R3:W-:Y:S01]  /*20010*/  MUFU.TANH R141, R0 ;  /* 0x00000000008d7308 */ /* 0x0007e20000002400 */
[----:B--2---:R-:W-:Y:S01]  /*20020*/  FFMA.FTZ R4, R16, c[0x0][0x2d0], -R210 ;  /* 0x0000b40010047a23 */ /* 0x004fe200000108d2 */
[----:B----4-:R-:W-:Y:S08]  /*20030*/  FMNMX.FTZ R136, R136, R6, !PT ;  /* 0x0000000688887209 */ /* 0x010ff00007810000 */
[----:B------:R2:W-:Y:S01]  /*20040*/  MUFU.EX2 R233, R4 ;  /* 0x0000000400e97308 */ /* 0x0005e20000000800 */
[----:B------:R-:W-:Y:S01]  /*20050*/  FMUL.FTZ R208, R136, c[0x0][0x2d0] ;  /* 0x0000b40088d07a20 */ /* 0x000fe20000410000 */
[----:B-1----:R-:W-:Y:S03]  /*20060*/  MOV R58, R52 ;  /* 0x00000034003a7202 */ /* 0x002fe60000000f00 */
[----:B------:R-:W-:Y:S05]  /*20070*/  FFMA.FTZ R7, R213, c[0x0][0x2d0], -R208 ;  /* 0x0000b400d5077a23 */ /* 0x000fea00000108d0 */
[----:B------:R-:W1:Y:S01]  /*20080*/  MUFU.TANH R238, R59 ;  /* 0x0000003b00ee7308 */ /* 0x000e620000002400 */
[----:B---3--:R-:W-:Y:S01]  /*20090*/  FADD.FTZ R0, -R138, R2 ;  /* 0x000000028a007221 */ /* 0x008fe20000010100 */
[----:B------:R-:W-:Y:S01]  /*200a0*/  FMNMX.FTZ R2, R51, R5, !PT ;  /* 0x0000000533027209 */ /* 0x000fe20007810000 */
[----:B------:R-:W-:Y:S02]  /*200b0*/  FFMA.FTZ R5, R17, c[0x0][0x2d0], -R210 ;  /* 0x0000b40011057a23 */ /* 0x000fe400000108d2 */
[----:B------:R-:W-:Y:S01]  /*200c0*/  FMUL.FTZ R0, R0, c[0x0][0x2d0] ;  /* 0x0000b40000007a20 */ /* 0x000fe20000410000 */
[----:B------:R-:W-:Y:S04]  /*200d0*/  FMNMX.FTZ R2, R143, R2, !PT ;  /* 0x000000028f027209 */ /* 0x000fe80007810000 */
[----:B------:R3:W-:Y:S01]  /*200e0*/  MUFU.TANH R140, R62 ;  /* 0x0000003e008c7308 */ /* 0x0007e20000002400 */
[----:B------:R-:W-:Y:S01]  /*200f0*/  FMNMX.FTZ R2, R237, R2, !PT ;  /* 0x00000002ed027209 */ /* 0x000fe20007810000 */
[----:B--2---:R-:W-:Y:S08]  /*20100*/  FFMA.FTZ R4, R212, c[0x0][0x2d0], -R209 ;  /* 0x0000b400d4047a23 */ /* 0x004ff000000108d1 */
[----:B------:R2:W4:Y:S01]  /*20110*/  MUFU.EX2 R132, R0 ;  /* 0x0000000000847308 */ /* 0x0005220000000800 */
[----:B-1----:R-:W-:Y:S02]  /*20120*/  FMNMX.FTZ R2, R238, R2, !PT ;  /* 0x00000002ee027209 */ /* 0x002fe40007810000 */
[----:B------:R-:W-:Y:S07]  /*20130*/  MOV R59, R31 ;  /* 0x0000001f003b7202 */ /* 0x000fee0000000f00 */
[----:B------:R1:W-:Y:S01]  /*20140*/  MUFU.EX2 R220, R4 ;  /* 0x0000000400dc7308 */ /* 0x0003e20000000800 */
[----:B---3--:R-:W-:Y:S09]  /*20150*/  MOV R62, R30 ;  /* 0x0000001e003e7202 */ /* 0x008ff20000000f00 */
[----:B------:R-:W-:Y:S01]  /*20160*/  MUFU.EX2 R224, R5 ;  /* 0x0000000500e07308 */ /* 0x000fe20000000800 */
[----:B--2---:R-:W-:Y:S02]  /*20170*/  FADD.FTZ R0, -R137, R3 ;  /* 0x0000000389007221 */ /* 0x004fe40000010100 */
[----:B----4-:R-:W-:Y:S01]  /*20180*/  FMUL.FTZ R16, R132, R156 ;  /* 0x0000009c84107220 */ /* 0x010fe20000410000 */
[----:B------:R-:W-:Y:S01]  /*20190*/  MOV R156, R47 ;  /* 0x0000002f009c7202 */ /* 0x000fe20000000f00 */
[----:B------:R-:W-:Y:S01]  /*201a0*/  FMUL.FTZ R3, R0, c[0x0][0x2d0] ;  /* 0x0000b40000037a20 */ /* 0x000fe20000410000 */
[----:B------:R-:W-:Y:S01]  /*201b0*/  FMNMX.FTZ R0, R140, R2, !PT ;  /* 0x000000028c007209 */ /* 0x000fe20007810000 */
[----:B------:R-:W-:Y:S03]  /*201c0*/  FADD.FTZ R2, -R136, R135 ;  /* 0x0000008788027221 */ /* 0x000fe60000010100 */
[----:B------:R-:W-:Y:S01]  /*201d0*/  MUFU.EX2 R215, R7 ;  /* 0x0000000700d77308 */ /* 0x000fe20000000800 */
[----:B------:R-:W-:Y:S01]  /*201e0*/  MOV R135, R20 ;  /* 0x0000001400877202 */ /* 0x000fe20000000f00 */
[C---:B------:R-:W-:Y:S01]  /*201f0*/  FMUL.FTZ R17, R132.reuse, R157 ;  /* 0x0000009d84117220 */ /* 0x040fe20000410000 */
[----:B------:R-:W-:Y:S01]  /*20200*/  FMNMX.FTZ R0, R141, R0, !PT ;  /* 0x000000008d007209 */ /* 0x000fe20007810000 */
[--C-:B-1----:R-:W-:Y:S01]  /*20210*/  FFMA.FTZ R4, R211, c[0x0][0x2d0], -R209.reuse ;  /* 0x0000b400d3047a23 */ /* 0x102fe200000108d1 */
[----:B------:R-:W-:Y:S01]  /*20220*/  MOV R157, R46 ;  /* 0x0000002e009d7202 */ /* 0x000fe20000000f00 */
[C---:B------:R-:W-:Y:S02]  /*20230*/  FMUL.FTZ R68, R132.reuse, R68 ;  /* 0x0000004484447220 */ /* 0x040fe40000410000 */
[C---:B------:R-:W-:Y:S02]  /*20240*/  FMUL.FTZ R69, R132.reuse, R69 ;  /* 0x0000004584457220 */ /* 0x040fe40000410000 */
[----:B------:R1:W2:Y:S01]  /*20250*/  MUFU.EX2 R133, R3 ;  /* 0x0000000300857308 */ /* 0x0002a20000000800 */
[C---:B------:R-:W-:Y:S02]  /*20260*/  FMUL.FTZ R80, R132.reuse, R80 ;  /* 0x0000005084507220 */ /* 0x040fe40000410000 */
        /* <DEDUP_REMOVED lines=13> */
[----:B------:R-:W1:Y:S01]  /*20340*/  SHFL.BFLY PT, R2, R0, 0x2, 0x1f ;  /* 0x0c401f0000027f89 */ /* 0x000e6200000e0000 */
[C---:B--2---:R-:W-:Y:S01]  /*20350*/  FMUL.FTZ R34, R133.reuse, R174 ;  /* 0x000000ae85227220 */ /* 0x044fe20000410000 */
[----:B------:R-:W-:Y:S01]  /*20360*/  MOV R174, R50 ;  /* 0x0000003200ae7202 */ /* 0x000fe20000000f00 */
[C---:B------:R-:W-:Y:S01]  /*20370*/  FMUL.FTZ R35, R133.reuse, R175 ;  /* 0x000000af85237220 */ /* 0x040fe20000410000 */
[----:B------:R-:W2:Y:S01]  /*20380*/  MUFU.EX2 R3, R3 ;  /* 0x0000000300037308 */ /* 0x000ea20000000800 */
[C---:B------:R-:W-:Y:S01]  /*20390*/  FMUL.FTZ R50, R133.reuse, R190 ;  /* 0x000000be85327220 */ /* 0x040fe20000410000 */
[----:B------:R-:W-:Y:S01]  /*203a0*/  MOV R175, R49 ;  /* 0x0000003100af7202 */ /* 0x000fe20000000f00 */
[--C-:B---3--:R-:W-:Y:S02]  /*203b0*/  FFMA.FTZ R4, R18, c[0x0][0x2d0], -R209.reuse ;  /* 0x0000b40012047a23 */ /* 0x108fe400000108d1 */
[C---:B------:R-:W-:Y:S01]  /*203c0*/  FMUL.FTZ R18, R133.reuse, R158 ;  /* 0x0000009e85127220 */ /* 0x040fe20000410000 */
[----:B------:R-:W-:Y:S01]  /*203d0*/  MOV R158, R61 ;  /* 0x0000003d009e7202 */ /* 0x000fe20000000f00 */
        /* <DEDUP_REMOVED lines=8> */
[----:B-1----:R-:W-:Y:S01]  /*20460*/  FMNMX.FTZ R0, R0, R2, !PT ;  /* 0x0000000200007209 */ /* 0x002fe20007810000 */
[C---:B------:R-:W-:Y:S02]  /*20470*/  FMUL.FTZ R98, R133.reuse, R98 ;  /* 0x0000006285627220 */ /* 0x040fe40000410000 */
[----:B------:R-:W-:Y:S02]  /*20480*/  FMUL.FTZ R99, R133, R99 ;  /* 0x0000006385637220 */ /* 0x000fe40000410000 */
[----:B------:R-:W1:Y:S01]  /*20490*/  SHFL.BFLY PT, R2, R0, 0x1, 0x1f ;  /* 0x0c201f0000027f89 */ /* 0x000e6200000e0000 */
[C---:B--2---:R-:W-:Y:S01]  /*204a0*/  FMUL.FTZ R25, R3.reuse, R165 ;  /* 0x000000a503197220 */ /* 0x044fe20000410000 */
[----:B------:R-:W-:Y:S01]  /*204b0*/  MOV R165, R41 ;  /* 0x0000002900a57202 */ /* 0x000fe20000000f00 */
[C---:B------:R-:W-:Y:S01]  /*204c0*/  FMUL.FTZ R28, R3.reuse, R168 ;  /* 0x000000a8031c7220 */ /* 0x040fe20000410000 */
[----:B------:R-:W-:Y:S01]  /*204d0*/  MOV R168, R51 ;  /* 0x0000003300a87202 */ /* 0x000fe20000000f00 */
[----:B------:R-:W-:Y:S01]  /*204e0*/  FMUL.FTZ R29, R3, R169 ;  /* 0x000000a9031d7220 */ /* 0x000fe20000410000 */
[----:B------:R-:W-:Y:S01]  /*204f0*/  MOV R169, R32 ;  /* 0x0000002000a97202 */ /* 0x000fe20000000f00 */
[----:B------:R-:W-:Y:S01]  /*20500*/  FMUL.FTZ R32, R132, R172 ;  /* 0x000000ac84207220 */ /* 0x000fe20000410000 */
[----:B------:R-:W-:Y:S01]  /*20510*/  MOV R172, R53 ;  /* 0x0000003500ac7202 */ /* 0x000fe20000000f00 */
[----:B---3--:R-:W-:Y:S02]  /*20520*/  FFMA.FTZ R4, R19, c[0x0][0x2d0], -R209 ;  /* 0x0000b40013047a23 */ /* 0x008fe400000108d1 */
[----:B------:R-:W-:Y:S01]  /*20530*/  FMUL.FTZ R19, R133, R159 ;  /* 0x0000009f85137220 */ /* 0x000fe20000410000 */
[----:B------:R-:W-:Y:S01]  /*20540*/  MOV R159, R67 ;  /* 0x00000043009f7202 */ /* 0x000fe20000000f00 */
[----:B------:R2:W-:Y:S01]  /*20550*/  MUFU.EX2 R231, R4 ;  /* 0x0000000400e77308 */ /* 0x0005e20000000800 */
[----:B------:R-:W-:Y:S02]  /*20560*/  FMUL.FTZ R41, R3, R181 ;  /* 0x000000b503297220 */ /* 0x000fe40000410000 */
[----:B------:R-:W-:Y:S02]  /*20570*/  FMUL.FTZ R51, R133, R191 ;  /* 0x000000bf85337220 */ /* 0x000fe40000410000 */
[----:B------:R-:W-:Y:S02]  /*20580*/  FMUL.FTZ R61, R3, R201 ;  /* 0x000000c9033d7220 */ /* 0x000fe40000410000 */
[----:B------:R-:W-:Y:S02]  /*20590*/  FMUL.FTZ R67, R133, R207 ;  /* 0x000000cf85437220 */ /* 0x000fe40000410000 */
[C---:B------:R-:W-:Y:S01]  /*205a0*/  FMUL.FTZ R72, R3.reuse, R72 ;  /* 0x0000004803487220 */ /* 0x040fe20000410000 */
[----:B-1----:R-:W-:Y:S01]  /*205b0*/  FMNMX.FTZ R134, R0, R2, !PT ;  /* 0x0000000200867209 */ /* 0x002fe20007810000 */
[C---:B------:R-:W-:Y:S01]  /*205c0*/  FMUL.FTZ R73, R3.reuse, R73 ;  /* 0x0000004903497220 */ /* 0x040fe20000410000 */
[----:B------:R-:W-:Y:S01]  /*205d0*/  @P0 IADD3 R2, P1, R26, UR18, RZ ;  /* 0x000000121a020c10 */ /* 0x000fe2000ff3e0ff */
[C---:B------:R-:W-:Y:S02]  /*205e0*/  FMUL.FTZ R76, R3.reuse, R76 ;  /* 0x0000004c034c7220 */ /* 0x040fe40000410000 */
[----:B------:R-:W-:Y:S01]  /*205f0*/  FADD.FTZ R0, -R134, R139 ;  /* 0x0000008b86007221 */ /* 0x000fe20000010100 */
[----:B------:R-:W-:Y:S01]  /*20600*/  @P0 LEA R6, P3, R2, c[0x0][0x1c8], 0x1 ;  /* 0x0000720002060a11 */ /* 0x000fe200078608ff */
[----:B------:R-:W-:Y:S01]  /*20610*/  FMUL.FTZ R77, R3, R77 ;  /* 0x0000004d034d7220 */ /* 0x000fe20000410000 */
[----:B------:R-:W-:Y:S01]  /*20620*/  @P0 IADD3.X R5, R9, UR15, RZ, P1, !PT ;  /* 0x0000000f09050c10 */ /* 0x000fe20008ffe4ff */
[----:B------:R-:W-:Y:S01]  /*20630*/  FMUL.FTZ R0, R0, c[0x0][0x2d0] ;  /* 0x0000b40000007a20 */ /* 0x000fe20000410000 */
[----:B------:R-:W-:Y:S01]  /*20640*/  MOV R139, R10 ;  /* 0x0000000a008b7202 */ /* 0x000fe20000000f00 */
[C---:B------:R-:W-:Y:S01]  /*20650*/  FMUL.FTZ R88, R3.reuse, R88 ;  /* 0x0000005803587220 */ /* 0x040fe20000410000 */
[----:B------:R-:W-:Y:S01]  /*20660*/  @P0 LEA.HI.X R7, R2, c[0x0][0x1cc], R5, 0x1, P3 ;  /* 0x0000730002070a11 */ /* 0x000fe200018f0c05 */
[--C-:B------:R-:W-:Y:S01]  /*20670*/  FFMA.FTZ R2, R216, c[0x0][0x2d0], -R208.reuse ;  /* 0x0000b400d8027a23 */ /* 0x100fe200000108d0 */
[----:B--2---:R-:W-:Y:S01]  /*20680*/  @P0 IADD3 R4, P2, R24, UR18, RZ ;  /* 0x0000001218040c10 */ /* 0x004fe2000ff5e0ff */
[----:B------:R-:W1:Y:S01]  /*20690*/  MUFU.EX2 R0, R0 ;  /* 0x0000000000007308 */ /* 0x000e620000000800 */
[----:B------:R-:W-:Y:S01]  /*206a0*/  FMUL.FTZ R24, R3, R164 ;  /* 0x000000a403187220 */ /* 0x000fe20000410000 */
[----:B------:R2:W-:Y:S01]  /*206b0*/  @P0 LDGSTS.E.BYPASS.LTC128B.128 [R244+0x4100], [R6.64], !P5 ;  /* 0x0410000006f40fae */ /* 0x0005e2000e901d5c */
[----:B------:R-:W-:Y:S01]  /*206c0*/  @P0 IADD3.X R9, R23, UR15, RZ, P2, !PT ;  /* 0x0000000f17090c10 */ /* 0x000fe200097fe4ff */
[C---:B------:R-:W-:Y:S01]  /*206d0*/  FMUL.FTZ R89, R3.reuse, R89 ;  /* 0x0000005903597220 */ /* 0x040fe20000410000 */
[C---:B------:R-:W-:Y:S01]  /*206e0*/  @P0 LEA R8, P1, R4.reuse, c[0x0][0x1c8], 0x1 ;  /* 0x0000720004080a11 */ /* 0x040fe200078208ff */
[C---:B------:R-:W-:Y:S01]  /*206f0*/  FMUL.FTZ R92, R3.reuse, R92 ;  /* 0x0000005c035c7220 */ /* 0x040fe20000410000 */
[----:B------:R-:W-:Y:S01]  /*20700*/  MOV R164, R45 ;  /* 0x0000002d00a47202 */ /* 0x000fe20000000f00 */
[C---:B------:R-:W-:Y:S01]  /*20710*/  FMUL.FTZ R45, R3.reuse, R185 ;  /* 0x000000b9032d7220 */ /* 0x040fe20000410000 */
[----:B------:R-:W-:Y:S01]  /*20720*/  @P0 LEA.HI.X R9, R4, c[0x0][0x1cc], R9, 0x1, P1 ;  /* 0x0000730004090a11 */ /* 0x000fe200008f0c09 */
[----:B------:R3:W4:Y:S01]  /*20730*/  MUFU.EX2 R216, R2 ;  /* 0x0000000200d87308 */ /* 0x0007220000000800 */
[----:B------:R-:W-:Y:S01]  /*20740*/  @P0 IADD3 R4, P2, R6, UR9, RZ ;  /* 0x0000000906040c10 */ /* 0x000fe2000ff5e0ff */
[----:B------:R-:W-:Y:S01]  /*20750*/  FMUL.FTZ R93, R3, R93 ;  /* 0x0000005d035d7220 */ /* 0x000fe20000410000 */
[----:B------:R-:W-:Y:S01]  /*20760*/  MOV R185, R60 ;  /* 0x0000003c00b97202 */ /* 0x000fe20000000f00 */
[----:B------:R4:W-:Y:S01]  /*20770*/  @P0 LDGSTS.E.BYPASS.LTC128B.128 [R244+0x6100], [R8.64], !P4 ;  /* 0x0610000008f40fae */ /* 0x0009e2000e101d5c */
[----:B------:R-:W-:Y:S01]  /*20780*/  @P0 IADD3.X R5, R7, UR8, RZ, P2, !PT ;  /* 0x0000000807050c10 */ /* 0x000fe200097fe4ff */
[----:B------:R-:W-:Y:S02]  /*20790*/  FMUL.FTZ R60, R3, R200 ;  /* 0x000000c8033c7220 */ /* 0x000fe40000410000 */
[C---:B------:R-:W-:Y:S02]  /*207a0*/  FMUL.FTZ R102, R133.reuse, R102 ;  /* 0x0000006685667220 */ /* 0x040fe40000410000 */
[----:B------:R-:W-:Y:S02]  /*207b0*/  FMUL.FTZ R103, R133, R103 ;  /* 0x0000006785677220 */ /* 0x000fe40000410000 */
[----:B------:R4:W-:Y:S01]  /*207c0*/  @P0 LDGSTS.E.BYPASS.LTC128B.128 [R244+0x4900], [R4.64], !P5 ;  /* 0x0490000004f40fae */ /* 0x0009e2000e901d5c */
[----:B------:R-:W-:Y:S02]  /*207d0*/  FMUL.FTZ R104, R3, R104 ;  /* 0x0000006803687220 */ /* 0x000fe40000410000 */
[C---:B-1----:R-:W-:Y:S01]  /*207e0*/  FMUL.FTZ R26, R0.reuse, R166 ;  /* 0x000000a6001a7220 */ /* 0x042fe20000410000 */
[----:B------:R-:W-:Y:S01]  /*207f0*/  MOV R166, R43 ;  /* 0x0000002b00a67202 */ /* 0x000fe20000000f00 */
[C---:B------:R-:W-:Y:S01]  /*20800*/  FMUL.FTZ R27, R0.reuse, R167 ;  /* 0x000000a7001b7220 */ /* 0x040fe20000410000 */
[----:B------:R-:W-:Y:S01]  /*20810*/  MOV R167, R42 ;  /* 0x0000002a00a77202 */ /* 0x000fe20000000f00 */
[----:B------:R-:W-:Y:S01]  /*20820*/  FMUL.FTZ R30, R0, R170 ;  /* 0x000000aa001e7220 */ /* 0x000fe20000410000 */
[----:B------:R1:W-:Y:S01]  /*20830*/  @P0 LDGSTS.E.BYPASS.LTC128B.128 [R244+0x6900], [R4.64+0x80], !P4 ;  /* 0x0690008004f40fae */ /* 0x0003e2000e101d5c */
[----:B--2---:R-:W-:Y:S01]  /*20840*/  @P0 IADD3 R6, P1, R4, UR9, RZ ;  /* 0x0000000904060c10 */ /* 0x004fe2000ff3e0ff */
[----:B------:R-:W-:Y:S01]  /*20850*/  FMUL.FTZ R31, R0, R171 ;  /* 0x000000ab001f7220 */ /* 0x000fe20000410000 */
[----:B------:R-:W-:Y:S01]  /*20860*/  MOV R171, R33 ;  /* 0x0000002100ab7202 */ /* 0x000fe20000000f00 */
[--C-:B---3--:R-:W-:Y:S01]  /*20870*/  FFMA.FTZ R2, R12, c[0x0][0x2d0], -R208.reuse ;  /* 0x0000b4000c027a23 */ /* 0x108fe200000108d0 */
[----:B------:R-:W-:Y:S01]  /*20880*/  @P0 IADD3.X R7, R5, UR8, RZ, P1, !PT ;  /* 0x0000000805070c10 */ /* 0x000fe20008ffe4ff */
[----:B------:R-:W-:Y:S01]  /*20890*/  FMUL.FTZ R12, R3, R152 ;  /* 0x00000098030c7220 */ /* 0x000fe20000410000 */
[----:B------:R-:W-:Y:S01]  /*208a0*/  @P0 IADD3 R10, P1, R4, UR12, RZ ;  /* 0x0000000c040a0c10 */ /* 0x000fe2000ff3e0ff */
[----:B------:R2:W-:Y:S01]  /*208b0*/  MUFU.EX2 R221, R2 ;  /* 0x0000000200dd7308 */ /* 0x0005e20000000800 */
[----:B------:R-:W-:Y:S01]  /*208c0*/  FMUL.FTZ R33, R132, R173 ;  /* 0x000000ad84217220 */ /* 0x000fe20000410000 */
[----:B------:R3:W-:Y:S01]  /*208d0*/  @P0 LDGSTS.E.BYPASS.LTC128B.128 [R244+0x5100], [R6.64], !P5 ;  /* 0x0510000006f40fae */ /* 0x0007e2000e901d5c */
[----:B------:R-:W-:Y:S01]  /*208e0*/  @P0 IADD3.X R11, R5, UR17, RZ, P1, !PT ;  /* 0x00000011050b0c10 */ /* 0x000fe20008ffe4ff */
[----:B------:R-:W-:Y:S01]  /*208f0*/  FMUL.FTZ R42, R0, R182 ;  /* 0x000000b6002a7220 */ /* 0x000fe20000410000 */
[----:B----4-:R-:W-:Y:S01]  /*20900*/  @P0 IADD3 R8, P2, R6, UR9, RZ ;  /* 0x0000000906080c10 */ /* 0x010fe2000ff5e0ff */
[C---:B------:R-:W-:Y:S01]  /*20910*/  FMUL.FTZ R43, R0.reuse, R183 ;  /* 0x000000b7002b7220 */ /* 0x040fe20000410000 */
[----:B------:R-:W-:Y:S01]  /*20920*/  MOV R170, R48 ;  /* 0x0000003000aa7202 */ /* 0x000fe20000000f00 */
[C---:B------:R-:W-:Y:S01]  /*20930*/  FMUL.FTZ R46, R0.reuse, R186 ;  /* 0x000000ba002e7220 */ /* 0x040fe20000410000 */
[----:B------:R-:W-:Y:S01]  /*20940*/  @P0 IADD3.X R9, R7, UR8, RZ, P2, !PT ;  /* 0x0000000807090c10 */ /* 0x000fe200097fe4ff */
[----:B------:R4:W-:Y:S01]  /*20950*/  @P0 LDGSTS.E.BYPASS.LTC128B.128 [R244+0x7100], [R10.64], !P4 ;  /* 0x071000000af40fae */ /* 0x0009e2000e101d5c */
[----:B------:R-:W-:Y:S01]  /*20960*/  FMUL.FTZ R47, R0, R187 ;  /* 0x000000bb002f7220 */ /* 0x000fe20000410000 */
[----:B------:R-:W-:Y:S01]  /*20970*/  MOV R173, R56 ;  /* 0x0000003800ad7202 */ /* 0x000fe20000000f00 */
[----:B------:R-:W-:Y:S01]  /*20980*/  FMUL.FTZ R48, R132, R188 ;  /* 0x000000bc84307220 */ /* 0x000fe20000410000 */
[----:B------:R-:W-:Y:S01]  /*20990*/  MOV R182, R59 ;  /* 0x0000003b00b67202 */ /* 0x000fe20000000f00 */
[C---:B------:R-:W-:Y:S01]  /*209a0*/  FMUL.FTZ R56, R3.reuse, R196 ;  /* 0x000000c403387220 */ /* 0x040fe20000410000 */
[----:B------:R-:W-:Y:S01]  /*209b0*/  MOV R186, R57 ;  /* 0x0000003900ba7202 */ /* 0x000fe20000000f00 */
[----:B------:R-:W-:Y:S01]  /*209c0*/  FMUL.FTZ R57, R3, R197 ;  /* 0x000000c503397220 */ /* 0x000fe20000410000 */
[----:B------:R4:W-:Y:S01]  /*209d0*/  @P0 LDGSTS.E.BYPASS.LTC128B.128 [R244+0x5900], [R8.64], !P5 ;  /* 0x0590000008f40fae */ /* 0x0009e2000e901d5c */
[----:B-1----:R-:W-:Y:S01]  /*209e0*/  @P0 IADD3 R4, P1, R6, UR12, RZ ;  /* 0x0000000c06040c10 */ /* 0x002fe2000ff3e0ff */
[C---:B------:R-:W-:Y:S01]  /*209f0*/  FMUL.FTZ R59, R0.reuse, R199 ;  /* 0x000000c7003b7220 */ /* 0x040fe20000410000 */
[----:B------:R-:W-:Y:S01]  /*20a00*/  MOV R183, R62 ;  /* 0x0000003e00b77202 */ /* 0x000fe20000000f00 */
[C---:B------:R-:W-:Y:S01]  /*20a10*/  FMUL.FTZ R62, R0.reuse, R202 ;  /* 0x000000ca003e7220 */ /* 0x040fe20000410000 */
[----:B------:R-:W-:Y:S01]  /*20a20*/  @P0 IADD3.X R5, R7, UR17, RZ, P1, !PT ;  /* 0x0000001107050c10 */ /* 0x000fe20008ffe4ff */
[----:B--2---:R-:W-:Y:S01]  /*20a30*/  FFMA.FTZ R2, R13, c[0x0][0x2d0], -R208 ;  /* 0x0000b4000d027a23 */ /* 0x004fe200000108d0 */
[----:B------:R-:W-:Y:S01]  /*20a40*/  MOV R187, R185 ;  /* 0x000000b900bb7202 */ /* 0x000fe20000000f00 */
[----:B------:R-:W-:Y:S01]  /*20a50*/  FMUL.FTZ R13, R3, R153 ;  /* 0x00000099030d7220 */ /* 0x000fe20000410000 */
[----:B------:R-:W-:Y:S01]  /*20a60*/  MOV R188, R186 ;  /* 0x000000ba00bc7202 */ /* 0x000fe20000000f00 */
[----:B------:R1:W2:Y:S01]  /*20a70*/  MUFU.EX2 R222, R2 ;  /* 0x0000000200de7308 */ /* 0x0002a20000000800 */
[----:B------:R2:W-:Y:S01]  /*20a80*/  @P0 LDGSTS.E.BYPASS.LTC128B.128 [R244+0x7900], [R4.64], !P4 ;  /* 0x0790000004f40fae */ /* 0x0005e2000e101d5c */
[----:B---3--:R-:W-:Y:S01]  /*20a90*/  FMUL.FTZ R7, R133, R147 ;  /* 0x0000009385077220 */ /* 0x008fe20000410000 */
[----:B------:R-:W-:Y:S01]  /*20aa0*/  F2FP.PACK_AB R147, R231, R240 ;  /* 0x000000f0e793723e */ /* 0x000fe200000000ff */
[C---:B------:R-:W-:Y:S01]  /*20ab0*/  FMUL.FTZ R74, R0.reuse, R74 ;  /* 0x0000004a004a7220 */ /* 0x040fe20000410000 */
[----:B------:R-:W-:Y:S01]  /*20ac0*/  MOV R186, R183 ;  /* 0x000000b700ba7202 */ /* 0x000fe20000000f00 */
[C---:B------:R-:W-:Y:S02]  /*20ad0*/  FMUL.FTZ R75, R0.reuse, R75 ;  /* 0x0000004b004b7220 */ /* 0x040fe40000410000 */
[C---:B------:R-:W-:Y:S01]  /*20ae0*/  FMUL.FTZ R78, R0.reuse, R78 ;  /* 0x0000004e004e7220 */ /* 0x040fe20000410000 */
[----:B------:R-:W3:Y:S01]  /*20af0*/  LDSM.16.MT88.4 R20, [R225+0x100] ;  /* 0x00010000e114783b */ /* 0x000ee20000004200 */
[C---:B----4-:R-:W-:Y:S02]  /*20b00*/  FMUL.FTZ R10, R0.reuse, R150 ;  /* 0x00000096000a7220 */ /* 0x050fe40000410000 */
[C---:B------:R-:W-:Y:S02]  /*20b10*/  FMUL.FTZ R11, R0.reuse, R151 ;  /* 0x00000097000b7220 */ /* 0x040fe40000410000 */
[C---:B------:R-:W-:Y:S02]  /*20b20*/  FMUL.FTZ R79, R0.reuse, R79 ;  /* 0x0000004f004f7220 */ /* 0x040fe40000410000 */
[----:B------:R-:W-:Y:S01]  /*20b30*/  FMUL.FTZ R90, R0, R90 ;  /* 0x0000005a005a7220 */ /* 0x000fe20000410000 */
[----:B------:R-:W4:Y:S01]  /*20b40*/  LDSM.16.MT88.4 R36, [R226+0x100] ;  /* 0x00010000e224783b */ /* 0x000f220000004200 */
[C---:B------:R-:W-:Y:S01]  /*20b50*/  FMUL.FTZ R8, R3.reuse, R148 ;  /* 0x0000009403087220 */ /* 0x040fe20000410000 */
[----:B------:R-:W-:Y:S01]  /*20b60*/  F2FP.PACK_AB R148, R216, R215 ;  /* 0x000000d7d894723e */ /* 0x000fe200000000ff */
[----:B------:R-:W-:Y:S02]  /*20b70*/  FMUL.FTZ R9, R3, R149 ;  /* 0x0000009503097220 */ /* 0x000fe40000410000 */
[----:B------:R-:W-:Y:S02]  /*20b80*/  FMUL.FTZ R91, R0, R91 ;  /* 0x0000005b005b7220 */ /* 0x000fe40000410000 */
[----:B-1----:R-:W-:Y:S01]  /*20b90*/  FMUL.FTZ R2, R134, c[0x0][0x2d0] ;  /* 0x0000b40086027a20 */ /* 0x002fe20000410000 */
[----:B--2---:R-:W-:Y:S01]  /*20ba0*/  F2FP.PACK_AB R150, R222, R221 ;  /* 0x000000ddde96723e */ /* 0x004fe200000000ff */
[----:B------:R-:W1:Y:S01]  /*20bb0*/  LDSM.16.MT88.4 R52, [R228+0x100] ;  /* 0x00010000e434783b */ /* 0x000e620000004200 */
[----:B------:R-:W-:Y:S02]  /*20bc0*/  FMUL.FTZ R94, R0, R94 ;  /* 0x0000005e005e7220 */ /* 0x000fe40000410000 */
[--C-:B------:R-:W-:Y:S01]  /*20bd0*/  FFMA.FTZ R4, R218, c[0x0][0x2d0], -R2.reuse ;  /* 0x0000b400da047a23 */ /* 0x100fe20000010802 */
[----:B------:R-:W-:Y:S01]  /*20be0*/  MOV R218, R139 ;  /* 0x0000008b00da7202 */ /* 0x000fe20000000f00 */
[--C-:B------:R-:W-:Y:S01]  /*20bf0*/  FFMA.FTZ R6, R217, c[0x0][0x2d0], -R2.reuse ;  /* 0x0000b400d9067a23 */ /* 0x100fe20000010802 */
[----:B------:R-:W-:Y:S01]  /*20c00*/  MOV R217, R214 ;  /* 0x000000d600d97202 */ /* 0x000fe20000000f00 */
[----:B------:R2:W-:Y:S01]  /*20c10*/  MUFU.EX2 R212, R4 ;  /* 0x0000000400d47308 */ /* 0x0005e20000000800 */
[----:B------:R-:W-:Y:S01]  /*20c20*/  FMUL.FTZ R5, R132, R145 ;  /* 0x0000009184057220 */ /* 0x000fe20000410000 */
[----:B------:R-:W-:Y:S01]  /*20c30*/  F2FP.PACK_AB R145, R223, R220 ;  /* 0x000000dcdf91723e */ /* 0x000fe200000000ff */
[C---:B------:R-:W-:Y:S01]  /*20c40*/  FMUL.FTZ R95, R0.reuse, R95 ;  /* 0x0000005f005f7220 */ /* 0x040fe20000410000 */
[----:B------:R-:W-:Y:S01]  /*20c50*/  MOV R139, R241 ;  /* 0x000000f1008b7202 */ /* 0x000fe20000000f00 */
[C---:B------:R-:W-:Y:S01]  /*20c60*/  FMUL.FTZ R105, R3.reuse, R105 ;  /* 0x0000006903697220 */ /* 0x040fe20000410000 */
[----:B------:R-:W0:Y:S01]  /*20c70*/  LDGDEPBAR ;  /* 0x00000000000079af */ /* 0x000e220000000000 */
[C---:B------:R-:W-:Y:S02]  /*20c80*/  FMUL.FTZ R106, R0.reuse, R106 ;  /* 0x0000006a006a7220 */ /* 0x040fe40000410000 */
[C---:B------:R-:W-:Y:S01]  /*20c90*/  FMUL.FTZ R107, R0.reuse, R107 ;  /* 0x0000006b006b7220 */ /* 0x040fe20000410000 */
[----:B------:R1:W1:Y:S01]  /*20ca0*/  MUFU.EX2 R211, R6 ;  /* 0x0000000600d37308 */ /* 0x0002620000000800 */
[C---:B------:R-:W-:Y:S02]  /*20cb0*/  FMUL.FTZ R108, R3.reuse, R108 ;  /* 0x0000006c036c7220 */ /* 0x040fe40000410000 */
[----:B------:R-:W-:Y:S02]  /*20cc0*/  FMUL.FTZ R109, R3, R109 ;  /* 0x0000006d036d7220 */ /* 0x000fe40000410000 */
[C---:B------:R-:W-:Y:S02]  /*20cd0*/  FMUL.FTZ R110, R0.reuse, R110 ;  /* 0x0000006e006e7220 */ /* 0x040fe40000410000 */
[----:B------:R-:W-:Y:S02]  /*20ce0*/  FMUL.FTZ R111, R0, R111 ;  /* 0x0000006f006f7220 */ /* 0x000fe40000410000 */
[C---:B------:R-:W-:Y:S02]  /*20cf0*/  FMUL.FTZ R114, R133.reuse, R114 ;  /* 0x0000007285727220 */ /* 0x040fe40000410000 */
[C---:B------:R-:W-:Y:S02]  /*20d00*/  FMUL.FTZ R115, R133.reuse, R115 ;  /* 0x0000007385737220 */ /* 0x040fe40000410000 */
[C---:B------:R-:W-:Y:S02]  /*20d10*/  FMUL.FTZ R118, R133.reuse, R118 ;  /* 0x0000007685767220 */ /* 0x040fe40000410000 */
[--C-:B--2---:R-:W-:Y:S02]  /*20d20*/  FFMA.FTZ R4, R14, c[0x0][0x2d0], -R2.reuse ;  /* 0x0000b4000e047a23 */ /* 0x104fe40000010802 */
[----:B------:R-:W-:Y:S02]  /*20d30*/  FMUL.FTZ R14, R0, R154 ;  /* 0x0000009a000e7220 */ /* 0x000fe40000410000 */
[----:B------:R2:W-:Y:S01]  /*20d40*/  MUFU.EX2 R213, R4 ;  /* 0x0000000400d57308 */ /* 0x0005e20000000800 */
[----:B------:R-:W-:Y:S02]  /*20d50*/  FMUL.FTZ R119, R133, R119 ;  /* 0x0000007785777220 */ /* 0x000fe40000410000 */
[----:B------:R-:W-:Y:S02]  /*20d60*/  FMUL.FTZ R120, R3, R120 ;  /* 0x0000007803787220 */ /* 0x000fe40000410000 */
[----:B-1----:R-:W-:Y:S01]  /*20d70*/  FMUL.FTZ R6, R133, R146 ;  /* 0x0000009285067220 */ /* 0x002fe20000410000 */
[----:B------:R-:W-:Y:S01]  /*20d80*/  F2FP.PACK_AB R146, R224, R233 ;  /* 0x000000e9e092723e */ /* 0x000fe200000000ff */
[C---:B------:R-:W-:Y:S01]  /*20d90*/  FMUL.FTZ R121, R3.reuse, R121 ;  /* 0x0000007903797220 */ /* 0x040fe20000410000 */
[----:B------:R-:W-:Y:S01]  /*20da0*/  F2FP.PACK_AB R149, R212, R211 ;  /* 0x000000d3d495723e */ /* 0x000fe200000000ff */
[C---:B------:R-:W-:Y:S02]  /*20db0*/  FMUL.FTZ R122, R0.reuse, R122 ;  /* 0x0000007a007a7220 */ /* 0x040fe40000410000 */
[C---:B------:R-:W-:Y:S02]  /*20dc0*/  FMUL.FTZ R123, R0.reuse, R123 ;  /* 0x0000007b007b7220 */ /* 0x040fe40000410000 */
[C---:B------:R-:W-:Y:S02]  /*20dd0*/  FMUL.FTZ R124, R3.reuse, R124 ;  /* 0x0000007c037c7220 */ /* 0x040fe40000410000 */
[----:B------:R-:W-:Y:S02]  /*20de0*/  FMUL.FTZ R125, R3, R125 ;  /* 0x0000007d037d7220 */ /* 0x000fe40000410000 */
[C---:B------:R-:W-:Y:S02]  /*20df0*/  FMUL.FTZ R126, R0.reuse, R126 ;  /* 0x0000007e007e7220 */ /* 0x040fe40000410000 */
[----:B------:R-:W-:Y:S02]  /*20e00*/  FMUL.FTZ R127, R0, R127 ;  /* 0x0000007f007f7220 */ /* 0x000fe40000410000 */
[--C-:B------:R-:W-:Y:S02]  /*20e10*/  FFMA.FTZ R139, R139, c[0x0][0x2d0], -R209.reuse ;  /* 0x0000b4008b8b7a23 */ /* 0x100fe400000108d1 */
[----:B------:R-:W-:Y:S02]  /*20e20*/  FMUL.FTZ R128, R132, R128 ;  /* 0x0000008084807220 */ /* 0x000fe40000410000 */
[--C-:B--2---:R-:W-:Y:S02]  /*20e30*/  FFMA.FTZ R4, R15, c[0x0][0x2d0], -R2.reuse ;  /* 0x0000b4000f047a23 */ /* 0x104fe40000010802 */
[----:B------:R-:W-:Y:S02]  /*20e40*/  FMUL.FTZ R15, R0, R155 ;  /* 0x0000009b000f7220 */ /* 0x000fe40000410000 */
[----:B------:R1:W2:Y:S01]  /*20e50*/  MUFU.EX2 R214, R4 ;  /* 0x0000000400d67308 */ /* 0x0002a20000000800 */
[----:B------:R-:W4:Y:S01]  /*20e60*/  LDSM.16.MT88.4 R152, [R227+0x100] ;  /* 0x00010000e398783b */ /* 0x000f220000004200 */
[----:B------:R-:W-:Y:S02]  /*20e70*/  FMUL.FTZ R129, R132, R129 ;  /* 0x0000008184817220 */ /* 0x000fe40000410000 */
[C---:B------:R-:W-:Y:S02]  /*20e80*/  FMUL.FTZ R130, R133.reuse, R130 ;  /* 0x0000008285827220 */ /* 0x040fe40000410000 */
[----:B------:R-:W-:Y:S02]  /*20e90*/  FMUL.FTZ R131, R133, R131 ;  /* 0x0000008385837220 */ /* 0x000fe40000410000 */
[----:B------:R-:W-:Y:S02]  /*20ea0*/  FFMA.FTZ R140, R140, c[0x0][0x2d0], -R2 ;  /* 0x0000b4008c8c7a23 */ /* 0x000fe40000010802 */
[----:B-1----:R-:W-:Y:S01]  /*20eb0*/  FMUL.FTZ R4, R132, R144 ;  /* 0x0000009084047220 */ /* 0x002fe20000410000 */
[----:B------:R-:W-:Y:S02]  /*20ec0*/  F2FP.PACK_AB R144, R239, R219 ;  /* 0x000000dbef90723e */ /* 0x000fe400000000ff */
[----:B--2---:R-:W-:Y:S05]  /*20ed0*/  F2FP.PACK_AB R151, R214, R213 ;  /* 0x000000d5d697723e */ /* 0x004fea00000000ff */
[-C--:B---3--:R-:W-:Y:S08]  /*20ee0*/  HMMA.16816.F32 R4, R144, R20.reuse, R4 ;  /* 0x000000149004723c */ /* 0x088ff00000001804 */
        /* <DEDUP_REMOVED lines=8> */
[----:B------:R-:W-:Y:S01]  /*20f70*/  FMUL.FTZ R44, R3, R184 ;  /* 0x000000b8032c7220 */ /* 0x000fe20000410000 */
[----:B------:R-:W-:Y:S01]  /*20f80*/  MOV R184, R58 ;  /* 0x0000003a00b87202 */ /* 0x000fe20000000f00 */
[----:B------:R-:W-:Y:S02]  /*20f90*/  FMUL.FTZ R58, R0, R198 ;  /* 0x000000c6003a7220 */ /* 0x000fe40000410000 */
[C---:B------:R-:W-:Y:S01]  /*20fa0*/  FMUL.FTZ R22, R133.reuse, R162 ;  /* 0x000000a285167220 */ /* 0x040fe20000410000 */
[----:B------:R-:W-:Y:S03]  /*20fb0*/  MOV R162, R65 ;  /* 0x0000004100a27202 */ /* 0x000fe60000000f00 */
[C---:B------:R-:W-:Y:S01]  /*20fc0*/  FMUL.FTZ R23, R133.reuse, R163 ;  /* 0x000000a385177220 */ /* 0x040fe20000410000 */
[----:B------:R-:W-:Y:S01]  /*20fd0*/  MOV R163, R64 ;  /* 0x0000004000a37202 */ /* 0x000fe20000000f00 */
[C---:B------:R-:W-:Y:S02]  /*20fe0*/  FMUL.FTZ R64, R132.reuse, R204 ;  /* 0x000000cc84407220 */ /* 0x040fe40000410000 */
[C---:B------:R-:W-:Y:S03]  /*20ff0*/  FMUL.FTZ R65, R132.reuse, R205 ;  /* 0x000000cd84417220 */ /* 0x040fe60000410000 */
[-C--:B----4-:R-:W-:Y:S08]  /*21000*/  HMMA.16816.F32 R20, R144, R36.reuse, R20 ;  /* 0x000000249014723c */ /* 0x090ff00000001814 */
[C---:B------:R-:W-:Y:S07]  /*21010*/  HMMA.16816.F32 R24, R148.reuse, R36, R24 ;  /* 0x000000249418723c */ /* 0x040fee0000001818 */
[C---:B------:R-:W-:Y:S01]  /*21020*/  FMUL.FTZ R36, R132.reuse, R176 ;  /* 0x000000b084247220 */ /* 0x040fe20000410000 */
[-C--:B------:R-:W-:Y:S04]  /*21030*/  HMMA.16816.F32 R28, R148, R38.reuse, R28 ;  /* 0x00000026941c723c */ /* 0x080fe8000000181c */
[----:B------:R-:W-:Y:S01]  /*21040*/  FMUL.FTZ R37, R132, R177 ;  /* 0x000000b184257220 */ /* 0x000fe20000410000 */
[----:B------:R-:W-:Y:S02]  /*21050*/  MOV R177, R217 ;  /* 0x000000d900b17202 */ /* 0x000fe40000000f00 */
[----:B------:R-:W-:Y:S01]  /*21060*/  MOV R217, R63 ;  /* 0x0000003f00d97202 */ /* 0x000fe20000000f00 */
[C---:B------:R-:W-:Y:S04]  /*21070*/  HMMA.16816.F32 R32, R144.reuse, R38, R32 ;  /* 0x000000269020723c */ /* 0x040fe80000001820 */
[----:B------:R-:W-:Y:S03]  /*21080*/  FMUL.FTZ R63, R0, R203 ;  /* 0x000000cb003f7220 */ /* 0x000fe60000410000 */
[----:B------:R-:W-:Y:S01]  /*21090*/  FMUL.FTZ R39, R133, R179 ;  /* 0x000000b385277220 */ /* 0x000fe20000410000 */
[----:B------:R-:W-:Y:S01]  /*210a0*/  MOV R179, R40 ;  /* 0x0000002800b37202 */ /* 0x000fe20000000f00 */
[----:B------:R-:W-:Y:S03]  /*210b0*/  FMUL.FTZ R40, R3, R180 ;  /* 0x000000b403287220 */ /* 0x000fe60000410000 */
[----:B------:R-:W-:Y:S01]  /*210c0*/  MOV R180, R135 ;  /* 0x0000008700b47202 */ /* 0x000fe20000000f00 */
[--C-:B------:R-:W-:Y:S01]  /*210d0*/  FFMA.FTZ R135, R248, c[0x0][0x2d0], -R210.reuse ;  /* 0x0000b400f8877a23 */ /* 0x100fe200000108d2 */
[----:B------:R-:W-:Y:S01]  /*210e0*/  MOV R183, R179 ;  /* 0x000000b300b77202 */ /* 0x000fe20000000f00 */
[----:B------:R-:W-:Y:S01]  /*210f0*/  FMUL.FTZ R38, R133, R178 ;  /* 0x000000b285267220 */ /* 0x000fe20000410000 */
[----:B------:R-:W-:Y:S01]  /*21100*/  MOV R179, R177 ;  /* 0x000000b100b37202 */ /* 0x000fe20000000f00 */
[----:B------:R1:W-:Y:S01]  /*21110*/  MUFU.EX2 R178, R135 ;  /* 0x0000008700b27308 */ /* 0x0003e20000000800 */
[----:B------:R-:W-:Y:S02]  /*21120*/  MOV R177, R172 ;  /* 0x000000ac00b17202 */ /* 0x000fe40000000f00 */
[----:B------:R-:W-:Y:S02]  /*21130*/  MOV R172, R169 ;  /* 0x000000a900ac7202 */ /* 0x000fe40000000f00 */
[-C--:B------:R-:W-:Y:S03]  /*21140*/  HMMA.16816.F32 R36, R144, R52.reuse, R36 ;  /* 0x000000349024723c */ /* 0x080fe60000001824 */
[----:B------:R-:W-:Y:S02]  /*21150*/  MOV R169, R242 ;  /* 0x000000f200a97202 */ /* 0x000fe40000000f00 */
[----:B------:R2:W-:Y:S01]  /*21160*/  MUFU.EX2 R242, R139 ;  /* 0x0000008b00f27308 */ /* 0x0005e20000000800 */
[----:B------:R-:W-:Y:S02]  /*21170*/  MOV R185, R180 ;  /* 0x000000b400b97202 */ /* 0x000fe40000000f00 */
[C---:B------:R-:W-:Y:S07]  /*21180*/  HMMA.16816.F32 R40, R148.reuse, R52, R40 ;  /* 0x000000349428723c */ /* 0x040fee0000001828 */
[C---:B------:R-:W-:Y:S01]  /*21190*/  FMUL.FTZ R52, R132.reuse, R192 ;  /* 0x000000c084347220 */ /* 0x040fe20000410000 */
[-C--:B------:R-:W-:Y:S04]  /*211a0*/  HMMA.16816.F32 R44, R148, R54.reuse, R44 ;  /* 0x00000036942c723c */ /* 0x080fe8000000182c */
[--C-:B-1----:R-:W-:Y:S02]  /*211b0*/  FFMA.FTZ R135, R247, c[0x0][0x2d0], -R210.reuse ;  /* 0x0000b400f7877a23 */ /* 0x102fe400000108d2 */
[----:B------:R-:W-:Y:S02]  /*211c0*/  FMUL.FTZ R53, R132, R193 ;  /* 0x000000c184357220 */ /* 0x000fe40000410000 */
[C---:B------:R-:W-:Y:S01]  /*211d0*/  HMMA.16816.F32 R48, R144.reuse, R54, R48 ;  /* 0x000000369030723c */ /* 0x040fe20000001830 */
[----:B------:R1:W-:Y:S03]  /*211e0*/  MUFU.EX2 R241, R135 ;  /* 0x0000008700f17308 */ /* 0x0003e60000000800 */
[--C-:B--2---:R-:W-:Y:S03]  /*211f0*/  FFMA.FTZ R139, R174, c[0x0][0x2d0], -R209.reuse ;  /* 0x0000b400ae8b7a23 */ /* 0x104fe600000108d1 */
[C---:B------:R-:W-:Y:S02]  /*21200*/  FMUL.FTZ R55, R133.reuse, R195 ;  /* 0x000000c385377220 */ /* 0x040fe40000410000 */
[----:B------:R-:W-:Y:S02]  /*21210*/  FMUL.FTZ R54, R133, R194 ;  /* 0x000000c285367220 */ /* 0x000fe40000410000 */
[----:B------:R2:W-:Y:S05]  /*21220*/  MUFU.EX2 R194, R142 ;  /* 0x0000008e00c27308 */ /* 0x0005ea0000000800 */
[-C--:B------:R-:W-:Y:S08]  /*21230*/  HMMA.16816.F32 R52, R144, R152.reuse, R52 ;  /* 0x000000989034723c */ /* 0x080ff00000001834 */
[C---:B------:R-:W-:Y:S04]  /*21240*/  HMMA.16816.F32 R56, R148.reuse, R152, R56 ;  /* 0x000000989438723c */ /* 0x040fe80000001838 */
[--C-:B-1----:R-:W-:Y:S04]  /*21250*/  FFMA.FTZ R135, R245, c[0x0][0x2d0], -R210.reuse ;  /* 0x0000b400f5877a23 */ /* 0x102fe800000108d2 */
[-C--:B------:R-:W-:Y:S01]  /*21260*/  HMMA.16816.F32 R60, R148, R154.reuse, R60 ;  /* 0x0000009a943c723c */ /* 0x080fe2000000183c */
[----:B------:R1:W-:Y:S03]  /*21270*/  MUFU.EX2 R181, R135 ;  /* 0x0000008700b57308 */ /* 0x0003e60000000800 */
[--C-:B--2---:R-:W-:Y:S04]  /*21280*/  FFMA.FTZ R142, R166, c[0x0][0x2d0], -R210.reuse ;  /* 0x0000b400a68e7a23 */ /* 0x104fe800000108d2 */
[C---:B------:R-:W-:Y:S01]  /*21290*/  HMMA.16816.F32 R64, R144.reuse, R154, R64 ;  /* 0x0000009a9040723c */ /* 0x040fe20000001840 */
[----:B------:R-:W2:Y:S02]  /*212a0*/  LDSM.16.MT88.4 R152, [R225+0x2100] ;  /* 0x00210000e198783b */ /* 0x000ea40000004200 */
[----:B------:R-:W-:Y:S01]  /*212b0*/  MUFU.EX2 R142, R142 ;  /* 0x0000008e008e7308 */ /* 0x000fe20000000800 */
[----:B-1----:R-:W-:Y:S09]  /*212c0*/  FFMA.FTZ R135, R246, c[0x0][0x2d0], -R210 ;  /* 0x0000b400f6877a23 */ /* 0x002ff200000108d2 */
        /* <DEDUP_REMOVED lines=8> */
[--C-:B-1----:R-:W-:Y:S04]  /*21350*/  FFMA.FTZ R135, R250, c[0x0][0x2d0], -R209.reuse ;  /* 0x0000b400fa877a23 */ /* 0x102fe800000108d1 */
[----:B------:R1:W-:Y:S04]  /*21360*/  MUFU.EX2 R180, R135 ;  /* 0x0000008700b47308 */ /* 0x0003e80000000800 */
[--C-:B-1----:R-:W-:Y:S01]  /*21370*/  FFMA.FTZ R135, R249, c[0x0][0x2d0], -R209.reuse ;  /* 0x0000b400f9877a23 */ /* 0x102fe200000108d1 */
[-C--:B--2---:R-:W-:Y:S05]  /*21380*/  HMMA.16816.F32 R84, R144, R152.reuse, R84 ;  /* 0x000000989054723c */ /* 0x084fea0000001854 */
[----:B------:R1:W-:Y:S03]  /*21390*/  MUFU.EX2 R198, R135 ;  /* 0x0000008700c67308 */ /* 0x0003e60000000800 */
[C---:B------:R-:W-:Y:S08]  /*213a0*/  HMMA.16816.F32 R88, R148.reuse, R152, R88 ;  /* 0x000000989458723c */ /* 0x040ff00000001858 */
[-C--:B------:R-:W-:Y:S08]  /*213b0*/  HMMA.16816.F32 R92, R148, R154.reuse, R92 ;  /* 0x0000009a945c723c */ /* 0x080ff0000000185c */
[C---:B------:R-:W-:Y:S01]  /*213c0*/  HMMA.16816.F32 R96, R144.reuse, R154, R96 ;  /* 0x0000009a9060723c */ /* 0x040fe20000001860 */
[----:B------:R-:W2:Y:S03]  /*213d0*/  LDSM.16.MT88.4 R152, [R228+0x2100] ;  /* 0x00210000e498783b */ /* 0x000ea60000004200 */
[--C-:B-1----:R-:W-:Y:S01]  /*213e0*/  FFMA.FTZ R135, R188, c[0x0][0x2d0], -R208.reuse ;  /* 0x0000b400bc877a23 */ /* 0x102fe200000108d0 */
[----:B------:R-:W-:Y:S02]  /*213f0*/  MOV R188, R187 ;  /* 0x000000bb00bc7202 */ /* 0x000fe40000000f00 */
[----:B------:R-:W-:Y:S02]  /*21400*/  MOV R187, R186 ;  /* 0x000000ba00bb7202 */ /* 0x000fe40000000f00 */
[----:B------:R-:W-:Y:S03]  /*21410*/  MOV R186, R185 ;  /* 0x000000b900ba7202 */ /* 0x000fe60000000f00 */
        /* <DEDUP_REMOVED lines=8> */
[--C-:B-1----:R-:W-:Y:S01]  /*214a0*/  FFMA.FTZ R135, R188, c[0x0][0x2d0], -R208.reuse ;  /* 0x0000b400bc877a23 */ /* 0x102fe200000108d0 */
[-C--:B--2---:R-:W-:Y:S03]  /*214b0*/  HMMA.16816.F32 R100, R144, R152.reuse, R100 ;  /* 0x000000989064723c */ /* 0x084fe60000001864 */
[----:B------:R1:W2:Y:S01]  /*214c0*/  MUFU.EX2 R243, R135 ;  /* 0x0000008700f37308 */ /* 0x0002a20000000800 */
[----:B------:R-:W-:Y:S02]  /*214d0*/  MOV R188, R186 ;  /* 0x000000ba00bc7202 */ /* 0x000fe40000000f00 */
[----:B------:R-:W-:Y:S02]  /*214e0*/  MOV R186, R185 ;  /* 0x000000b900ba7202 */ /* 0x000fe40000000f00 */
[C---:B------:R-:W-:Y:S08]  /*214f0*/  HMMA.16816.F32 R104, R148.reuse, R152, R104 ;  /* 0x000000989468723c */ /* 0x040ff00000001868 */
[-C--:B------:R-:W-:Y:S08]  /*21500*/  HMMA.16816.F32 R108, R148, R154.reuse, R108 ;  /* 0x0000009a946c723c */ /* 0x080ff0000000186c */
[C---:B------:R-:W-:Y:S01]  /*21510*/  HMMA.16816.F32 R112, R144.reuse, R154, R112 ;  /* 0x0000009a9070723c */ /* 0x040fe20000001870 */
[----:B------:R-:W3:Y:S03]  /*21520*/  LDSM.16.MT88.4 R152, [R227+0x2100] ;  /* 0x00210000e398783b */ /* 0x000ee60000004200 */
[--C-:B-1----:R-:W-:Y:S04]  /*21530*/  FFMA.FTZ R135, R252, c[0x0][0x2d0], -R208.reuse ;  /* 0x0000b400fc877a23 */ /* 0x102fe800000108d0 */
[----:B------:R1:W-:Y:S04]  /*21540*/  MUFU.EX2 R185, R135 ;  /* 0x0000008700b97308 */ /* 0x0003e80000000800 */
[----:B-1----:R-:W-:Y:S06]  /*21550*/  FFMA.FTZ R135, R189, c[0x0][0x2d0], -R208 ;  /* 0x0000b400bd877a23 */ /* 0x002fec00000108d0 */
[----:B------:R1:W4:Y:S01]  /*21560*/  MUFU.EX2 R202, R135 ;  /* 0x0000008700ca7308 */ /* 0x0003220000000800 */
[-C--:B---3--:R-:W-:Y:S08]  /*21570*/  HMMA.16816.F32 R116, R144, R152.reuse, R116 ;  /* 0x000000989074723c */ /* 0x088ff00000001874 */
[C---:B------:R-:W-:Y:S07]  /*21580*/  HMMA.16816.F32 R120, R148.reuse, R152, R120 ;  /* 0x000000989478723c */ /* 0x040fee0000001878 */
[----:B--2---:R-:W-:Y:S01]  /*21590*/  F2FP.PACK_AB R152, R243, R177 ;  /* 0x000000b1f398723e */ /* 0x004fe200000000ff */
[-C--:B------:R-:W-:Y:S01]  /*215a0*/  HMMA.16816.F32 R124, R148, R154.reuse, R124 ;  /* 0x0000009a947c723c */ /* 0x080fe2000000187c */
[----:B------:R-:W2:Y:S03]  /*215b0*/  LDSM.16.MT88.4 R148, [R225+0x900] ;  /* 0x00090000e194783b */ /* 0x000ea60000004200 */
[--C-:B-1----:R-:W-:Y:S04]  /*215c0*/  FFMA.FTZ R135, R188, c[0x0][0x2d0], -R2.reuse ;  /* 0x0000b400bc877a23 */ /* 0x102fe80000010802 */
[----:B------:R-:W-:Y:S01]  /*215d0*/  HMMA.16816.F32 R128, R144, R154, R128 ;  /* 0x0000009a9080723c */ /* 0x000fe20000001880 */
[----:B------:R1:W-:Y:S06]  /*215e0*/  MUFU.EX2 R193, R135 ;  /* 0x0000008700c17308 */ /* 0x0003ec0000000800 */
[----:B------:R-:W-:Y:S02]  /*215f0*/  F2FP.PACK_AB R144, R241, R178 ;  /* 0x000000b2f190723e */ /* 0x000fe400000000ff */
[----:B------:R-:W-:Y:S03]  /*21600*/  F2FP.PACK_AB R145, R242, R176 ;  /* 0x000000b0f291723e */ /* 0x000fe600000000ff */
[----:B------:R-:W-:Y:S02]  /*21610*/  F2FP.PACK_AB R146, R195, R181 ;  /* 0x000000b5c392723e */ /* 0x000fe400000000ff */
[----:B------:R-:W-:Y:S02]  /*21620*/  F2FP.PACK_AB R147, R198, R180 ;  /* 0x000000b4c693723e */ /* 0x000fe400000000ff */
[----:B----4-:R-:W-:Y:S01]  /*21630*/  F2FP.PACK_AB R154, R202, R185 ;  /* 0x000000b9ca9a723e */ /* 0x010fe200000000ff */
[--C-:B-1----:R-:W-:Y:S04]  /*21640*/  FFMA.FTZ R135, R235, c[0x0][0x2d0], -R2.reuse ;  /* 0x0000b400eb877a23 */ /* 0x102fe80000010802 */
[----:B------:R1:W3:Y:S01]  /*21650*/  MUFU.EX2 R235, R135 ;  /* 0x0000008700eb7308 */ /* 0x0002e20000000800 */
[-C--:B--2---:R-:W-:Y:S03]  /*21660*/  HMMA.16816.F32 R4, R144, R148.reuse, R4 ;  /* 0x000000949004723c */ /* 0x084fe60000001804 */
[--C-:B-1----:R-:W-:Y:S01]  /*21670*/  FFMA.FTZ R135, R179, c[0x0][0x2d0], -R2.reuse ;  /* 0x0000b400b3877a23 */ /* 0x102fe20000010802 */
[----:B---3--:R-:W-:Y:S05]  /*21680*/  F2FP.PACK_AB R153, R235, R193 ;  /* 0x000000c1eb99723e */ /* 0x008fea00000000ff */
[----:B------:R1:W-:Y:S03]  /*21690*/  MUFU.EX2 R179, R135 ;  /* 0x0000008700b37308 */ /* 0x0003e60000000800 */
[----:B-1----:R-:W-:Y:S07]  /*216a0*/  FFMA.FTZ R135, R187, c[0x0][0x2d0], -R2 ;  /* 0x0000b400bb877a23 */ /* 0x002fee0000010802 */
        /* <DEDUP_REMOVED lines=8> */
[--C-:B-1----:R-:W-:Y:S04]  /*21730*/  FFMA.FTZ R135, R184, c[0x0][0x2d0], -R210.reuse ;  /* 0x0000b400b8877a23 */ /* 0x102fe800000108d2 */
[----:B------:R1:W-:Y:S04]  /*21740*/  MUFU.EX2 R192, R135 ;  /* 0x0000008700c07308 */ /* 0x0003e80000000800 */
[--C-:B-1----:R-:W-:Y:S06]  /*21750*/  FFMA.FTZ R135, R183, c[0x0][0x2d0], -R210.reuse ;  /* 0x0000b400b7877a23 */ /* 0x102fec00000108d2 */
[----:B------:R1:W-:Y:S01]  /*21760*/  MUFU.EX2 R183, R139 ;  /* 0x0000008b00b77308 */ /* 0x0003e20000000800 */
[-C--:B--2---:R-:W-:Y:S09]  /*21770*/  HMMA.16816.F32 R20, R144, R148.reuse, R20 ;  /* 0x000000949014723c */ /* 0x084ff20000001814 */
[----:B------:R2:W-:Y:S01]  /*21780*/  MUFU.EX2 R184, R135 ;  /* 0x0000008700b87308 */ /* 0x0005e20000000800 */
[C---:B------:R-:W-:Y:S08]  /*21790*/  HMMA.16816.F32 R24, R152.reuse, R148, R24 ;  /* 0x000000949818723c */ /* 0x040ff00000001818 */
[-C--:B------:R-:W-:Y:S04]  /*217a0*/  HMMA.16816.F32 R28, R152, R150.reuse, R28 ;  /* 0x00000096981c723c */ /* 0x080fe8000000181c */
[----:B-1----:R-:W-:Y:S04]  /*217b0*/  FFMA.FTZ R139, R165, c[0x0][0x2d0], -R210 ;  /* 0x0000b400a58b7a23 */ /* 0x002fe800000108d2 */
[C---:B------:R-:W-:Y:S01]  /*217c0*/  HMMA.16816.F32 R32, R144.reuse, R150, R32 ;  /* 0x000000969020723c */ /* 0x040fe20000001820 */
[----:B------:R-:W1:Y:S01]  /*217d0*/  LDSM.16.MT88.4 R148, [R228+0x900] ;  /* 0x00090000e494783b */ /* 0x000e620000004200 */
[----:B------:R-:W-:Y:S02]  /*217e0*/  MUFU.EX2 R139, R139 ;  /* 0x0000008b008b7308 */ /* 0x000fe40000000800 */
[--C-:B--2---:R-:W-:Y:S08]  /*217f0*/  FFMA.FTZ R135, R182, c[0x0][0x2d0], -R209.reuse ;  /* 0x0000b400b6877a23 */ /* 0x104ff000000108d1 */
[----:B------:R2:W3:Y:S02]  /*21800*/  MUFU.EX2 R188, R135 ;  /* 0x0000008700bc7308 */ /* 0x0004e40000000800 */
[--C-:B--2---:R-:W-:Y:S02]  /*21810*/  FFMA.FTZ R135, R175, c[0x0][0x2d0], -R209.reuse ;  /* 0x0000b400af877a23 */ /* 0x104fe400000108d1 */
[--C-:B------:R-:W-:Y:S06]  /*21820*/  FFMA.FTZ R175, R218, c[0x0][0x2d0], -R208.reuse ;  /* 0x0000b400daaf7a23 */ /* 0x100fec00000108d0 */
[----:B------:R2:W-:Y:S01]  /*21830*/  MUFU.EX2 R187, R135 ;  /* 0x0000008700bb7308 */ /* 0x0005e20000000800 */
[-C--:B-1----:R-:W-:Y:S08]  /*21840*/  HMMA.16816.F32 R36, R144, R148.reuse, R36 ;  /* 0x000000949024723c */ /* 0x082ff00000001824 */
[C---:B------:R-:W-:Y:S01]  /*21850*/  HMMA.16816.F32 R40, R152.reuse, R148, R40 ;  /* 0x000000949828723c */ /* 0x040fe20000001828 */
[----:B------:R-:W-:Y:S07]  /*21860*/  MUFU.EX2 R252, R175 ;  /* 0x000000af00fc7308 */ /* 0x000fee0000000800 */
[-C--:B------:R-:W-:Y:S04]  /*21870*/  HMMA.16816.F32 R44, R152, R150.reuse, R44 ;  /* 0x00000096982c723c */ /* 0x080fe8000000182c */
[--C-:B--2---:R-:W-:Y:S04]  /*21880*/  FFMA.FTZ R135, R173, c[0x0][0x2d0], -R209.reuse ;  /* 0x0000b400ad877a23 */ /* 0x104fe800000108d1 */
[C---:B------:R-:W-:Y:S01]  /*21890*/  HMMA.16816.F32 R48, R144.reuse, R150, R48 ;  /* 0x000000969030723c */ /* 0x040fe20000001830 */
[----:B------:R-:W1:Y:S01]  /*218a0*/  LDSM.16.MT88.4 R148, [R227+0x900] ;  /* 0x00090000e394783b */ /* 0x000e620000004200 */
[----:B------:R2:W-:Y:S02]  /*218b0*/  MUFU.EX2 R196, R135 ;  /* 0x0000008700c47308 */ /* 0x0005e40000000800 */
[--C-:B--2---:R-:W-:Y:S08]  /*218c0*/  FFMA.FTZ R135, R172, c[0x0][0x2d0], -R208.reuse ;  /* 0x0000b400ac877a23 */ /* 0x104ff000000108d0 */
[----:B------:R2:W-:Y:S01]  /*218d0*/  MUFU.EX2 R189, R135 ;  /* 0x0000008700bd7308 */ /* 0x0005e20000000800 */
[-C--:B-1----:R-:W-:Y:S08]  /*218e0*/  HMMA.16816.F32 R52, R144, R148.reuse, R52 ;  /* 0x000000949034723c */ /* 0x082ff00000001834 */
[C---:B------:R-:W-:Y:S04]  /*218f0*/  HMMA.16816.F32 R56, R152.reuse, R148, R56 ;  /* 0x000000949838723c */ /* 0x040fe80000001838 */
[--C-:B--2---:R-:W-:Y:S04]  /*21900*/  FFMA.FTZ R135, R171, c[0x0][0x2d0], -R208.reuse ;  /* 0x0000b400ab877a23 */ /* 0x104fe800000108d0 */
        /* <DEDUP_REMOVED lines=8> */
[----:B------:R-:W-:Y:S03]  /*21990*/  MOV R162, R161 ;  /* 0x000000a100a27202 */ /* 0x000fe60000000f00 */
[----:B------:R-:W-:Y:S02]  /*219a0*/  MOV R161, R159 ;  /* 0x0000009f00a17202 */ /* 0x000fe40000000f00 */
[----:B------:R-:W-:Y:S01]  /*219b0*/  MOV R159, R158 ;  /* 0x0000009e009f7202 */ /* 0x000fe20000000f00 */
[--C-:B------:R-:W-:Y:S01]  /*219c0*/  FFMA.FTZ R173, R162, c[0x0][0x2d0], -R209.reuse ;  /* 0x0000b400a2ad7a23 */ /* 0x100fe200000108d1 */
[----:B------:R-:W-:Y:S01]  /*219d0*/  MOV R158, R157 ;  /* 0x0000009d009e7202 */ /* 0x000fe20000000f00 */
[--C-:B------:R-:W-:Y:S01]  /*219e0*/  FFMA.FTZ R172, R161, c[0x0][0x2d0], -R209.reuse ;  /* 0x0000b400a1ac7a23 */ /* 0x100fe200000108d1 */
[----:B------:R-:W-:Y:S01]  /*219f0*/  MOV R157, R156 ;  /* 0x0000009c009d7202 */ /* 0x000fe20000000f00 */
[--C-:B------:R-:W-:Y:S01]  /*21a00*/  FFMA.FTZ R171, R159, c[0x0][0x2d0], -R209.reuse ;  /* 0x0000b4009fab7a23 */ /* 0x100fe200000108d1 */
[----:B------:R-:W4:Y:S01]  /*21a10*/  LDL.LU R156, [R1+0x8] ;  /* 0x00000800019c7983 */ /* 0x000f220000300800 */
[----:B------:R-:W-:Y:S02]  /*21a20*/  MUFU.EX2 R204, R173 ;  /* 0x000000ad00cc7308 */ /* 0x000fe40000000800 */
[--C-:B------:R-:W-:Y:S01]  /*21a30*/  FFMA.FTZ R174, R157, c[0x0][0x2d0], -R208.reuse ;  /* 0x0000b4009dae7a23 */ /* 0x100fe200000108d0 */
[-C--:B--2---:R-:W-:Y:S07]  /*21a40*/  HMMA.16816.F32 R68, R144, R148.reuse, R68 ;  /* 0x000000949044723c */ /* 0x084fee0000001844 */
[----:B------:R3:W-:Y:S01]  /*21a50*/  MUFU.EX2 R203, R171 ;  /* 0x000000ab00cb7308 */ /* 0x0007e20000000800 */
[--C-:B-1----:R-:W-:Y:S04]  /*21a60*/  FFMA.FTZ R135, R170, c[0x0][0x2d0], -R208.reuse ;  /* 0x0000b400aa877a23 */ /* 0x102fe800000108d0 */
[--C-:B------:R-:W-:Y:S01]  /*21a70*/  FFMA.FTZ R170, R158, c[0x0][0x2d0], -R208.reuse ;  /* 0x0000b4009eaa7a23 */ /* 0x100fe200000108d0 */
[C---:B------:R-:W-:Y:S04]  /*21a80*/  HMMA.16816.F32 R72, R152.reuse, R148, R72 ;  /* 0x000000949848723c */ /* 0x040fe80000001848 */
[----:B------:R-:W-:Y:S01]  /*21a90*/  FFMA.FTZ R208, R217, c[0x0][0x2d0], -R208 ;  /* 0x0000b400d9d07a23 */ /* 0x000fe200000108d0 */
[----:B------:R1:W-:Y:S03]  /*21aa0*/  MUFU.EX2 R197, R135 ;  /* 0x0000008700c57308 */ /* 0x0003e60000000800 */
[-C--:B------:R-:W-:Y:S07]  /*21ab0*/  HMMA.16816.F32 R76, R152, R150.reuse, R76 ;  /* 0x00000096984c723c */ /* 0x080fee000000184c */
[----:B------:R-:W2:Y:S01]  /*21ac0*/  MUFU.EX2 R251, R208 ;  /* 0x000000d000fb7308 */ /* 0x000ea20000000800 */
[C---:B------:R-:W-:Y:S01]  /*21ad0*/  HMMA.16816.F32 R80, R144.reuse, R150, R80 ;  /* 0x000000969050723c */ /* 0x040fe20000001850 */
[----:B------:R-:W2:Y:S03]  /*21ae0*/  LDSM.16.MT88.4 R148, [R226+0x2900] ;  /* 0x00290000e294783b */ /* 0x000ea60000004200 */
[----:B---3--:R-:W-:Y:S05]  /*21af0*/  MOV R171, R188 ;  /* 0x000000bc00ab7202 */ /* 0x008fea0000000f00 */
[----:B------:R-:W-:Y:S03]  /*21b00*/  MUFU.EX2 R201, R170 ;  /* 0x000000aa00c97308 */ /* 0x000fe60000000800 */
[--C-:B-1----:R-:W-:Y:S02]  /*21b10*/  FFMA.FTZ R135, R160, c[0x0][0x2d0], -R2.reuse ;  /* 0x0000b400a0877a23 */ /* 0x102fe40000010802 */
[----:B------:R-:W3:Y:S05]  /*21b20*/  LDL.LU R160, [R1+0xc] ;  /* 0x00000c0001a07983 */ /* 0x000eea0000300800 */
[----:B------:R1:W-:Y:S01]  /*21b30*/  MUFU.EX2 R248, R135 ;  /* 0x0000008700f87308 */ /* 0x0003e20000000800 */
[-C--:B--2---:R-:W-:Y:S03]  /*21b40*/  HMMA.16816.F32 R84, R144, R148.reuse, R84 ;  /* 0x000000949054723c */ /* 0x084fe60000001854 */
[--C-:B-1----:R-:W-:Y:S02]  /*21b50*/  FFMA.FTZ R135, R169, c[0x0][0x2d0], -R2.reuse ;  /* 0x0000b400a9877a23 */ /* 0x102fe40000010802 */
[----:B------:R-:W-:Y:S04]  /*21b60*/  FFMA.FTZ R169, R163, c[0x0][0x2d0], -R209 ;  /* 0x0000b400a3a97a23 */ /* 0x000fe800000108d1 */
[----:B------:R-:W-:Y:S01]  /*21b70*/  MUFU.EX2 R209, R174 ;  /* 0x000000ae00d17308 */ /* 0x000fe20000000800 */
[C---:B------:R-:W-:Y:S08]  /*21b80*/  HMMA.16816.F32 R88, R152.reuse, R148, R88 ;  /* 0x000000949858723c */ /* 0x040ff00000001858 */
[-C--:B------:R-:W-:Y:S01]  /*21b90*/  HMMA.16816.F32 R92, R152, R150.reuse, R92 ;  /* 0x00000096985c723c */ /* 0x080fe2000000185c */
[----:B------:R-:W-:Y:S07]  /*21ba0*/  MUFU.EX2 R200, R169 ;  /* 0x000000a900c87308 */ /* 0x000fee0000000800 */
[C---:B------:R-:W-:Y:S01]  /*21bb0*/  HMMA.16816.F32 R96, R144.reuse, R150, R96 ;  /* 0x000000969060723c */ /* 0x040fe20000001860 */
[----:B------:R-:W1:Y:S02]  /*21bc0*/  LDSM.16.MT88.4 R148, [R228+0x2900] ;  /* 0x00290000e494783b */ /* 0x000e640000004200 */
[----:B------:R2:W1:Y:S10]  /*21bd0*/  MUFU.EX2 R169, R172 ;  /* 0x000000ac00a97308 */ /* 0x0004740000000800 */
[----:B------:R1:W-:Y:S01]  /*21be0*/  MUFU.EX2 R247, R135 ;  /* 0x0000008700f77308 */ /* 0x0003e20000000800 */
[----:B--2---:R-:W-:Y:S01]  /*21bf0*/  LDSM.16.MT88.4 R172, [R226+0x1900] ;  /* 0x00190000e2ac783b */ /* 0x004fe20000004200 */
[----:B-1----:R-:W-:Y:S02]  /*21c00*/  FFMA.FTZ R135, R168, c[0x0][0x2d0], -R2 ;  /* 0x0000b400a8877a23 */ /* 0x002fe40000010802 */
[----:B------:R-:W-:Y:S01]  /*21c10*/  FFMA.FTZ R168, R164, c[0x0][0x2d0], -R210 ;  /* 0x0000b400a4a87a23 */ /* 0x000fe200000108d2 */
[-C--:B------:R-:W-:Y:S05]  /*21c20*/  HMMA.16816.F32 R100, R144, R148.reuse, R100 ;  /* 0x000000949064723c */ /* 0x080fea0000001864 */
[----:B------:R1:W-:Y:S03]  /*21c30*/  MUFU.EX2 R249, R135 ;  /* 0x0000008700f97308 */ /* 0x0003e60000000800 */
[C---:B------:R-:W-:Y:S07]  /*21c40*/  HMMA.16816.F32 R104, R152.reuse, R148, R104 ;  /* 0x000000949868723c */ /* 0x040fee0000001868 */
[----:B------:R2:W-:Y:S01]  /*21c50*/  MUFU.EX2 R191, R168 ;  /* 0x000000a800bf7308 */ /* 0x0005e20000000800 */
[-C--:B------:R-:W-:Y:S08]  /*21c60*/  HMMA.16816.F32 R108, R152, R150.reuse, R108 ;  /* 0x00000096986c723c */ /* 0x080ff0000000186c */
[C---:B------:R-:W-:Y:S01]  /*21c70*/  HMMA.16816.F32 R112, R144.reuse, R150, R112 ;  /* 0x000000969070723c */ /* 0x040fe20000001870 */
[----:B------:R-:W2:Y:S03]  /*21c80*/  LDSM.16.MT88.4 R148, [R227+0x2900] ;  /* 0x00290000e394783b */ /* 0x000ea60000004200 */
[----:B-1----:R-:W-:Y:S02]  /*21c90*/  FFMA.FTZ R135, R143, c[0x0][0x2d0], -R2 ;  /* 0x0000b4008f877a23 */ /* 0x002fe40000010802 */
[----:B------:R-:W-:Y:S01]  /*21ca0*/  FFMA.FTZ R143, R167, c[0x0][0x2d0], -R210 ;  /* 0x0000b400a78f7a23 */ /* 0x000fe200000108d2 */
[----:B------:R-:W-:Y:S01]  /*21cb0*/  F2FP.PACK_AB R210, R251, R252 ;  /* 0x000000fcfbd2723e */ /* 0x000fe200000000ff */
[----:B------:R-:W1:Y:S01]  /*21cc0*/  MUFU.EX2 R250, R135 ;  /* 0x0000008700fa7308 */ /* 0x000e620000000800 */
[----:B------:R-:W-:Y:S03]  /*21cd0*/  LDSM.16.MT88.4 R164, [R227+0x1100] ;  /* 0x00110000e3a4783b */ /* 0x000fe60000004200 */
[----:B--2---:R-:W-:Y:S06]  /*21ce0*/  MOV R168, R139 ;  /* 0x0000008b00a87202 */ /* 0x004fec0000000f00 */
[----:B------:R2:W-:Y:S10]  /*21cf0*/  MUFU.EX2 R199, R143 ;  /* 0x0000008f00c77308 */ /* 0x0005f40000000800 */
[----:B------:R-:W-:Y:S01]  /*21d00*/  MUFU.EX2 R139, R140 ;  /* 0x0000008c008b7308 */ /* 0x000fe20000000800 */
[-C--:B------:R-:W-:Y:S03]  /*21d10*/  HMMA.16816.F32 R116, R144, R148.reuse, R116 ;  /* 0x000000949074723c */ /* 0x080fe60000001874 */
[----:B--2---:R-:W-:Y:S05]  /*21d20*/  F2FP.PACK_AB R143, R203, R169 ;  /* 0x000000a9cb8f723e */ /* 0x004fea00000000ff */
[C---:B------:R-:W-:Y:S01]  /*21d30*/  HMMA.16816.F32 R120, R152.reuse, R148, R120 ;  /* 0x000000949878723c */ /* 0x040fe20000001878 */
[----:B------:R-:W2:Y:S04]  /*21d40*/  LDL.LU R149, [R1+0x14] ;  /* 0x0000140001957983 */ /* 0x000ea80000300800 */
[----:B------:R-:W2:Y:S03]  /*21d50*/  LDL.LU R148, [R1+0x10] ;  /* 0x0000100001947983 */ /* 0x000ea60000300800 */
[-C--:B------:R-:W-:Y:S01]  /*21d60*/  HMMA.16816.F32 R124, R152, R150.reuse, R124 ;  /* 0x00000096987c723c */ /* 0x080fe2000000187c */
[----:B------:R-:W1:Y:S07]  /*21d70*/  LDSM.16.MT88.4 R152, [R225+0x1100] ;  /* 0x00110000e198783b */ /* 0x000e6e0000004200 */
[----:B------:R-:W-:Y:S07]  /*21d80*/  HMMA.16816.F32 R128, R144, R150, R128 ;  /* 0x000000969080723c */ /* 0x000fee0000001880 */
[----:B------:R-:W-:Y:S02]  /*21d90*/  F2FP.PACK_AB R144, R192, R190 ;  /* 0x000000bec090723e */ /* 0x000fe400000000ff */
[----:B------:R-:W-:Y:S03]  /*21da0*/  F2FP.PACK_AB R145, R187, R188 ;  /* 0x000000bcbb91723e */ /* 0x000fe600000000ff */
[----:B------:R-:W-:Y:S02]  /*21db0*/  F2FP.PACK_AB R146, R194, R184 ;  /* 0x000000b8c292723e */ /* 0x000fe400000000ff */
[----:B------:R-:W-:Y:S02]  /*21dc0*/  F2FP.PACK_AB R147, R196, R183 ;  /* 0x000000b7c493723e */ /* 0x000fe400000000ff */
[----:B------:R-:W-:Y:S02]  /*21dd0*/  F2FP.PACK_AB R150, R197, R182 ;  /* 0x000000b6c596723e */ /* 0x000fe400000000ff */
[----:B-1----:R-:W-:Y:S03]  /*21de0*/  F2FP.PACK_AB R151, R250, R249 ;  /* 0x000000f9fa97723e */ /* 0x002fe600000000ff */
[-C--:B------:R-:W-:Y:S03]  /*21df0*/  HMMA.16816.F32 R4, R144, R152.reuse, R4 ;  /* 0x000000989004723c */ /* 0x080fe60000001804 */
[----:B----4-:R-:W-:Y:S02]  /*21e00*/  FFMA.FTZ R135, R132, R156, R219 ;  /* 0x0000009c84877223 */ /* 0x010fe400000100db */
[----:B------:R-:W1:Y:S01]  /*21e10*/  LDSM.16.MT88.4 R156, [R226+0x1100] ;  /* 0x00110000e29c783b */ /* 0x000e620000004200 */
[----:B---3--:R-:W-:Y:S07]  /*21e20*/  FFMA.FTZ R132, R133, R160, R220 ;  /* 0x000000a085847223 */ /* 0x008fee00000100dc */
[----:B------:R-:W3:Y:S01]  /*21e30*/  LDSM.16.MT88.4 R160, [R228+0x1100] ;  /* 0x00110000e4a0783b */ /* 0x000ee20000004200 */
[----:B------:R-:W-:Y:S04]  /*21e40*/  FADD.FTZ R132, R223, R132 ;  /* 0x00000084df847221 */ /* 0x000fe80000010000 */
[----:B------:R-:W-:Y:S02]  /*21e50*/  FADD.FTZ R132, R240, R132 ;  /* 0x00000084f0847221 */ /* 0x000fe40000010000 */
[----:B--2---:R-:W-:Y:S01]  /*21e60*/  FFMA.FTZ R133, R3, R149, R215 ;  /* 0x0000009503857223 */ /* 0x004fe200000100d7 */
[----:B------:R-:W-:Y:S01]  /*21e70*/  F2FP.PACK_AB R149, R247, R248 ;  /* 0x000000f8f795723e */ /* 0x000fe200000000ff */
[----:B------:R-:W-:Y:S01]  /*21e80*/  FFMA.FTZ R3, R0, R148, R211 ;  /* 0x0000009400037223 */ /* 0x000fe200000100d3 */
[----:B------:R-:W-:Y:S01]  /*21e90*/  F2FP.PACK_AB R148, R186, R189 ;  /* 0x000000bdba94723e */ /* 0x000fe200000000ff */
[--C-:B------:R-:W-:Y:S01]  /*21ea0*/  FFMA.FTZ R0, R237, c[0x0][0x2d0], -R2.reuse ;  /* 0x0000b400ed007a23 */ /* 0x100fe20000010802 */
[----:B------:R-:W-:Y:S01]  /*21eb0*/  MOV R211, R190 ;  /* 0x000000be00d37202 */ /* 0x000fe20000000f00 */
[----:B------:R2:W5:Y:S01]  /*21ec0*/  LDL.LU R237, [R1+0x88] ;  /* 0x0000880001ed7983 */ /* 0x0005620000300800 */
[----:B------:R-:W-:Y:S01]  /*21ed0*/  FADD.FTZ R3, R212, R3 ;  /* 0x00000003d4037221 */ /* 0x000fe20000010000 */
[----:B------:R4:W-:Y:S01]  /*21ee0*/  MUFU.EX2 R246, R0 ;  /* 0x0000000000f67308 */ /* 0x0009e20000000800 */
[----:B------:R-:W-:Y:S01]  /*21ef0*/  FADD.FTZ R133, R216, R133 ;  /* 0x00000085d8857221 */ /* 0x000fe20000010000 */
[C---:B------:R-:W-:Y:S01]  /*21f00*/  HMMA.16816.F32 R8, R148.reuse, R152, R8 ;  /* 0x000000989408723c */ /* 0x040fe20000001808 */
[----:B------:R-:W-:Y:S03]  /*21f10*/  LDSM.16.MT88.4 R216, [R226+0x3900] ;  /* 0x00390000e2d8783b */ /* 0x000fe60000004200 */
[----:B------:R-:W-:Y:S02]  /*21f20*/  FADD.FTZ R3, R213, R3 ;  /* 0x00000003d5037221 */ /* 0x000fe40000010000 */
[----:B------:R-:W-:Y:S02]  /*21f30*/  FADD.FTZ R133, R221, R133 ;  /* 0x00000085dd857221 */ /* 0x000fe40000010000 */
[-C--:B------:R-:W-:Y:S04]  /*21f40*/  HMMA.16816.F32 R12, R148, R154.reuse, R12 ;  /* 0x0000009a940c723c */ /* 0x080fe8000000180c */
[----:B------:R-:W-:Y:S02]  /*21f50*/  FADD.FTZ R133, R222, R133 ;  /* 0x00000085de857221 */ /* 0x000fe40000010000 */
[----:B------:R-:W-:Y:S02]  /*21f60*/  LDSM.16.MT88.4 R220, [R228+0x3900] ;  /* 0x00390000e4dc783b */ /* 0x000fe40000004200 */
[C---:B------:R-:W-:Y:S04]  /*21f70*/  HMMA.16816.F32 R16, R144.reuse, R154, R16 ;  /* 0x0000009a9010723c */ /* 0x040fe80000001810 */
[----:B------:R-:W-:Y:S01]  /*21f80*/  FADD.FTZ R133, R177, R133 ;  /* 0x00000085b1857221 */ /* 0x000fe20000010000 */
[----:B------:R-:W-:Y:S01]  /*21f90*/  MOV R177, R209 ;  /* 0x000000d100b17202 */ /* 0x000fe20000000f00 */
[----:B------:R-:W2:Y:S01]  /*21fa0*/  LDSM.16.MT88.4 R152, [R225+0x3100] ;  /* 0x00310000e198783b */ /* 0x000ea20000004200 */
[--C-:B----4-:R-:W-:Y:S01]  /*21fb0*/  FFMA.FTZ R0, R238, c[0x0][0x2d0], -R2.reuse ;  /* 0x0000b400ee007a23 */ /* 0x110fe20000010802 */
[-C--:B-1----:R-:W-:Y:S03]  /*21fc0*/  HMMA.16816.F32 R20, R144, R156.reuse, R20 ;  /* 0x0000009c9014723c */ /* 0x082fe60000001814 */
[----:B------:R1:W4:Y:S01]  /*21fd0*/  MUFU.EX2 R245, R0 ;  /* 0x0000000000f57308 */ /* 0x0003220000000800 */
[----:B------:R-:W-:Y:S01]  /*21fe0*/  FFMA.FTZ R2, R141, c[0x0][0x2d0], -R2 ;  /* 0x0000b4008d027a23 */ /* 0x000fe20000010802 */
[----:B------:R-:W-:Y:S01]  /*21ff0*/  F2FP.PACK_AB R208, R177, R201 ;  /* 0x000000c9b1d0723e */ /* 0x000fe200000000ff */
[----:B------:R2:W5:Y:S02]  /*22000*/  LDL.LU R238, [R1+0x84] ;  /* 0x0000840001ee7983 */ /* 0x0005640000300800 */
[C---:B------:R-:W-:Y:S08]  /*22010*/  HMMA.16816.F32 R24, R148.reuse, R156, R24 ;  /* 0x0000009c9418723c */ /* 0x040ff00000001818 */
[-C--:B------:R-:W-:Y:S08]  /*22020*/  HMMA.16816.F32 R28, R148, R158.reuse, R28 ;  /* 0x0000009e941c723c */ /* 0x080ff0000000181c */
[C---:B------:R-:W-:Y:S01]  /*22030*/  HMMA.16816.F32 R32, R144.reuse, R158, R32 ;  /* 0x0000009e9020723c */ /* 0x040fe20000001820 */
[----:B------:R-:W2:Y:S03]  /*22040*/  LDSM.16.MT88.4 R156, [R226+0x3100] ;  /* 0x00310000e29c783b */ /* 0x000ea60000004200 */
[----:B-1----:R-:W-:Y:S01]  /*22050*/  FADD.FTZ R0, R239, R135 ;  /* 0x00000087ef007221 */ /* 0x002fe20000010000 */
[----:B----4-:R-:W-:Y:S01]  /*22060*/  F2FP.PACK_AB R209, R245, R246 ;  /* 0x000000f6f5d1723e */ /* 0x010fe200000000ff */
[----:B------:R1:W4:Y:S02]  /*22070*/  MUFU.EX2 R135, R2 ;  /* 0x0000000200877308 */ /* 0x0003240000000800 */
[-C--:B---3--:R-:W-:Y:S01]  /*22080*/  HMMA.16816.F32 R36, R144, R160.reuse, R36 ;  /* 0x000000a09024723c */ /* 0x088fe20000001824 */
[----:B------:R3:W5:Y:S03]  /*22090*/  LDL.LU R239, [R1+0x80] ;  /* 0x0000800001ef7983 */ /* 0x0007660000300800 */
[----:B------:R-:W-:Y:S02]  /*220a0*/  FADD.FTZ R0, R233, R0 ;  /* 0x00000000e9007221 */ /* 0x000fe40000010000 */
[----:B------:R3:W5:Y:S02]  /*220b0*/  LDL.LU R233, [R1+0x7c] ;  /* 0x00007c0001e97983 */ /* 0x0007640000300800 */
[C---:B------:R-:W-:Y:S02]  /*220c0*/  HMMA.16816.F32 R40, R148.reuse, R160, R40 ;  /* 0x000000a09428723c */ /* 0x040fe40000001828 */
[----:B------:R3:W5:Y:S06]  /*220d0*/  LDL.LU R240, [R1+0x78] ;  /* 0x0000780001f07983 */ /* 0x00076c0000300800 */
[-C--:B------:R-:W-:Y:S04]  /*220e0*/  HMMA.16816.F32 R44, R148, R162.reuse, R44 ;  /* 0x000000a2942c723c */ /* 0x080fe8000000182c */
[----:B-1----:R-:W-:Y:S04]  /*220f0*/  FADD.FTZ R2, R224, R0 ;  /* 0x00000000e0027221 */ /* 0x002fe80000010000 */
[C---:B------:R-:W-:Y:S01]  /*22100*/  HMMA.16816.F32 R48, R144.reuse, R162, R48 ;  /* 0x000000a29030723c */ /* 0x040fe20000001830 */
[----:B------:R-:W1:Y:S03]  /*22110*/  LDSM.16.MT88.4 R160, [R228+0x3100] ;  /* 0x00310000e4a0783b */ /* 0x000e660000004200 */
[----:B------:R-:W-:Y:S02]  /*22120*/  FADD.FTZ R0, R231, R132 ;  /* 0x00000084e7007221 */ /* 0x000fe40000010000 */
[----:B------:R-:W-:Y:S02]  /*22130*/  FADD.FTZ R132, R214, R3 ;  /* 0x00000003d6847221 */ /* 0x000fe40000010000 */
        /* <DEDUP_REMOVED lines=8> */
[----:B------:R-:W-:Y:S01]  /*221c0*/  FADD.FTZ R3, R241, R3 ;  /* 0x00000003f1037221 */ /* 0x000fe20000010000 */
[----:B------:R-:W-:Y:S01]  /*221d0*/  F2FP.PACK_AB R141, R176, R200 ;  /* 0x000000c8b08d723e */ /* 0x000fe200000000ff */
[----:B------:R-:W-:Y:S01]  /*221e0*/  FADD.FTZ R2, R242, R2 ;  /* 0x00000002f2027221 */ /* 0x000fe20000010000 */
[----:B------:R-:W-:Y:S01]  /*221f0*/  MOV R0, R142 ;  /* 0x0000008e00007202 */ /* 0x000fe20000000f00 */
[-C--:B------:R-:W-:Y:S01]  /*22200*/  HMMA.16816.F32 R60, R148, R166.reuse, R60 ;  /* 0x000000a6943c723c */ /* 0x080fe2000000183c */
[----:B------:R3:W5:Y:S03]  /*22210*/  LDL.LU R224, [R1+0x74] ;  /* 0x0000740001e07983 */ /* 0x0007660000300800 */
[----:B------:R-:W-:Y:S01]  /*22220*/  F2FP.PACK_AB R140, R0, R199 ;  /* 0x000000c7008c723e */ /* 0x000fe200000000ff */
[----:B------:R3:W5:Y:S03]  /*22230*/  LDL.LU R231, [R1+0x70] ;  /* 0x0000700001e77983 */ /* 0x0007660000300800 */
[C---:B------:R-:W-:Y:S01]  /*22240*/  HMMA.16816.F32 R64, R144.reuse, R166, R64 ;  /* 0x000000a69040723c */ /* 0x040fe20000001840 */
[----:B------:R-:W1:Y:S07]  /*22250*/  LDSM.16.MT88.4 R164, [R227+0x3100] ;  /* 0x00310000e3a4783b */ /* 0x000e6e0000004200 */
[-C--:B--2---:R-:W-:Y:S01]  /*22260*/  HMMA.16816.F32 R68, R144, R152.reuse, R68 ;  /* 0x000000989044723c */ /* 0x084fe20000001844 */
[----:B------:R3:W5:Y:S04]  /*22270*/  LDL.LU R241, [R1+0x6c] ;  /* 0x00006c0001f17983 */ /* 0x0007680000300800 */
[----:B------:R3:W5:Y:S03]  /*22280*/  LDL.LU R242, [R1+0x68] ;  /* 0x0000680001f27983 */ /* 0x0007660000300800 */
[C---:B------:R-:W-:Y:S07]  /*22290*/  HMMA.16816.F32 R72, R148.reuse, R152, R72 ;  /* 0x000000989448723c */ /* 0x040fee0000001848 */
[----:B------:R-:W-:Y:S01]  /*222a0*/  MOV R152, R191 ;  /* 0x000000bf00987202 */ /* 0x000fe20000000f00 */
[-C--:B------:R-:W-:Y:S04]  /*222b0*/  HMMA.16816.F32 R76, R148, R154.reuse, R76 ;  /* 0x0000009a944c723c */ /* 0x080fe8000000184c */
[----:B------:R-:W-:Y:S02]  /*222c0*/  MOV R153, R189 ;  /* 0x000000bd00997202 */ /* 0x000fe40000000f00 */
[----:B------:R-:W-:Y:S01]  /*222d0*/  LDSM.16.MT88.4 R188, [R228+0x1900] ;  /* 0x00190000e4bc783b */ /* 0x000fe20000004200 */
[----:B------:R-:W-:Y:S01]  /*222e0*/  F2FP.PACK_AB R142, R152, R168 ;  /* 0x000000a8988e723e */ /* 0x000fe200000000ff */
[C---:B------:R-:W-:Y:S08]  /*222f0*/  HMMA.16816.F32 R80, R144.reuse, R154, R80 ;  /* 0x0000009a9050723c */ /* 0x040ff00000001850 */
        /* <DEDUP_REMOVED lines=13> */
[-C--:B--2---:R-:W-:Y:S07]  /*223d0*/  HMMA.16816.F32 R144, R140, R156.reuse, R4 ;  /* 0x0000009c8c90723c */ /* 0x084fee0000001804 */
[----:B------:R-:W-:Y:S02]  /*223e0*/  MOV R7, R211 ;  /* 0x000000d300077202 */ /* 0x000fe40000000f00 */
[----:B----4-:R-:W-:Y:S07]  /*223f0*/  F2FP.PACK_AB R211, R135, R139 ;  /* 0x0000008b87d3723e */ /* 0x010fee00000000ff */
[C---:B------:R-:W-:Y:S07]  /*22400*/  HMMA.16816.F32 R148, R208.reuse, R156, R8 ;  /* 0x0000009cd094723c */ /* 0x040fee0000001808 */
        /* <DEDUP_REMOVED lines=19> */
[----:B------:R-:W-:Y:S01]  /*22540*/  MOV R28, R7 ;  /* 0x00000007001c7202 */ /* 0x000fe20000000f00 */
[----:B------:R-:W-:Y:S01]  /*22550*/  FADD.FTZ R0, R0, R132 ;  /* 0x0000008400007221 */ /* 0x000fe20000010000 */
[----:B------:R-:W-:Y:S01]  /*22560*/  MOV R26, R182 ;  /* 0x000000b6001a7202 */ /* 0x000fe20000000f00 */
[----:B------:R-:W1:Y:S01]  /*22570*/  LDSM.16.MT88.4 R4, [R227+0x3900] ;  /* 0x00390000e304783b */ /* 0x000e620000004200 */
[----:B------:R-:W-:Y:S04]  /*22580*/  MOV R35, R178 ;  /* 0x000000b200237202 */ /* 0x000fe80000000f00 */
[----:B------:R-:W-:Y:S02]  /*22590*/  MOV R33, R179 ;  /* 0x000000b300217202 */ /* 0x000fe40000000f00 */
[-C--:B------:R-:W-:Y:S03]  /*225a0*/  HMMA.16816.F32 R176, R140, R188.reuse, R36 ;  /* 0x000000bc8cb0723c */ /* 0x080fe60000001824 */
[----:B------:R-:W-:Y:S02]  /*225b0*/  MOV R34, R202 ;  /* 0x000000ca00227202 */ /* 0x000fe40000000f00 */
[----:B------:R-:W-:Y:S02]  /*225c0*/  MOV R32, R185 ;  /* 0x000000b900207202 */ /* 0x000fe40000000f00 */
        /* <DEDUP_REMOVED lines=27> */
[----:B------:R-:W-:Y:S01]  /*22780*/  MOV R28, R14 ;  /* 0x0000000e001c7202 */ /* 0x000fe20000000f00 */
[----:B------:R-:W-:Y:S01]  /*22790*/  FADD.FTZ R2, R34, R10 ;  /* 0x0000000a22027221 */ /* 0x000fe20000010000 */
        /* <DEDUP_REMOVED lines=68> */
[----:B------:R-:W-:Y:S01]  /*22be0*/  FADD.FTZ R0, R139, R6 ;  /* 0x000000068b007221 */ /* 0x000fe20000010000 */
[----:B------:R-:W-:Y:S02]  /*22bf0*/  MOV R139, R134 ;  /* 0x00000086008b7202 */ /* 0x000fe40000000f00 */
[----:B------:R1:W-:Y:S01]  /*22c00*/  STL [R1+0xc], R3 ;  /* 0x00000c0301007387 */ /* 0x0003e20000100800 */
[----:B------:R-:W-:Y:S01]  /*22c10*/  FADD.FTZ R0, R135, R0 ;  /* 0x0000000087007221 */ /* 0x000fe20000010000 */
[----:B------:R-:W-:Y:S02]  /*22c20*/  MOV R135, R136 ;  /* 0x0000008800877202 */ /* 0x000fe40000000f00 */
[----:B------:R2:W-:Y:S04]  /*22c30*/  STL [R1+0x14], R2 ;  /* 0x0000140201007387 */ /* 0x0005e80000100800 */
[----:B------:R3:W-:Y:S01]  /*22c40*/  STL [R1+0x10], R0 ;  /* 0x0000100001007387 */ /* 0x0007e20000100800 */
[----:B-1----:R-:W-:Y:S02]  /*22c50*/  MOV R3, R137 ;  /* 0x0000008900037202 */ /* 0x002fe40000000f00 */
[----:B--2---:R-:W-:Y:S01]  /*22c60*/  MOV R2, R138 ;  /* 0x0000008a00027202 */ /* 0x004fe20000000f00 */
[----:B------:R-:W-:-:S05]  /*22c70*/  @P0 BRA `(.L_x_1789) ;  /* 0xffffb66000000947 */ /* 0x000fca000383ffff */
.L_x_1788:
[----:B---3--:R-:W2:Y:S04]  /*22c80*/  LDL.LU R0, [R1+0x8] ;  /* 0x0000080001007983 */ /* 0x008ea80000300800 */
        /* <DEDUP_REMOVED lines=184> */
.L_x_1698:
[----:B------:R-:W-:Y:S01]  /*23810*/  USHF.R.S32.HI UR8, URZ, 0x1f, UR16 ;  /* 0x0000001f3f087899 */ /* 0x000fe20008011410 */
[----:B------:R-:W-:Y:S05]  /*23820*/  @P4 BRA `(.L_x_1790) ;  /* 0x00001dc000004947 */ /* 0x000fea0003800000 */
[----:B------:R-:W1:Y:S01]  /*23830*/  S2R R66, SR_TID.X ;  /* 0x0000000000427919 */ /* 0x000e620000002100 */
[----:B------:R-:W-:Y:S01]  /*23840*/  F2FP.PACK_AB R57, R57, R144 ;  /* 0x000000903939723e */ /* 0x000fe200000000ff */
[----:B------:R-:W-:Y:S01]  /*23850*/  ULDC.64 UR6, c[0x0][0x500] ;  /* 0x0001400000067ab9 */ /* 0x000fe20000000a00 */
[----:B------:R-:W-:Y:S01]  /*23860*/  F2FP.PACK_AB R56, R56, R146 ;  /* 0x000000923838723e */ /* 0x000fe200000000ff */
[----:B------:R-:W-:Y:S01]  /*23870*/  UISETP.NE.U32.AND UP1, UPT, URZ, UR6, UPT ;  /* 0x000000063f00728c */ /* 0x000fe2000bf25070 */
[----:B------:R-:W-:Y:S01]  /*23880*/  F2FP.PACK_AB R7, R157, R156 ;  /* 0x0000009c9d07723e */ /* 0x000fe200000000ff */
[----:B------:R-:W-:Y:S01]  /*23890*/  ULDC.64 UR4, c[0x0][0x508] ;  /* 0x0001420000047ab9 */ /* 0x000fe20000000a00 */
[----:B------:R-:W-:Y:S01]  /*238a0*/  F2FP.PACK_AB R52, R52, R158 ;  /* 0x0000009e3434723e */ /* 0x000fe200000000ff */
[----:B------:R-:W-:Y:S01]  /*238b0*/  UISETP.NE.AND.EX UP1, UPT, URZ, UR7, UPT, UP1 ;  /* 0x000000073f00728c */ /* 0x000fe2000bf25310 */
[----:B------:R-:W-:Y:S01]  /*238c0*/  F2FP.PACK_AB R58, R58, R148 ;  /* 0x000000943a3a723e */ /* 0x000fe200000000ff */
[----:B------:R-:W-:Y:S01]  /*238d0*/  UISETP.NE.U32.AND UP0, UPT, URZ, UR4, UPT ;  /* 0x000000043f00728c */ /* 0x000fe2000bf05070 */
[----:B------:R-:W-:Y:S01]  /*238e0*/  F2FP.PACK_AB R150, R151, R150 ;  /* 0x000000969796723e */ /* 0x000fe200000000ff */
[----:B------:R-:W-:Y:S01]  /*238f0*/  ULDC.64 UR6, c[0x0][0x500] ;  /* 0x0001400000067ab9 */ /* 0x000fe20000000a00 */
[----:B------:R-:W-:Y:S01]  /*23900*/  F2FP.PACK_AB R55, R55, R152 ;  /* 0x000000983737723e */ /* 0x000fe200000000ff */
[----:B------:R-:W-:Y:S01]  /*23910*/  UMOV UR4, 0x4 ;  /* 0x0000000400047882 */ /* 0x000fe20000000000 */
[----:B------:R-:W-:Y:S01]  /*23920*/  F2FP.PACK_AB R154, R155, R154 ;  /* 0x0000009a9b9a723e */ /* 0x000fe200000000ff */
[----:B------:R-:W-:Y:S01]  /*23930*/  UIMAD.WIDE UR6, UR26, UR4, UR6 ;  /* 0x000000041a0672a5 */ /* 0x000fe2000f8e0206 */
[----:B------:R-:W-:Y:S01]  /*23940*/  F2FP.PACK_AB R51, R51, R160 ;  /* 0x000000a03333723e */ /* 0x000fe200000000ff */
[----:B------:R-:W-:Y:S01]  /*23950*/  UISETP.NE.AND.EX UP0, UPT, URZ, UR5, UPT, UP0 ;  /* 0x000000053f00728c */ /* 0x000fe2000bf05300 */
        /* <DEDUP_REMOVED lines=99> */
[----:B--2---:R-:W-:Y:S01]  /*23f90*/  IMAD.IADD R8, R7, 0x1, R2 ;  /* 0x0000000107087824 */ /* 0x004fe200078e0202 */
[----:B------:R-:W-:Y:S01]  /*23fa0*/  STS [R6+0x80], R49 ;  /* 0x0000803106007388 */ /* 0x000fe20000000800 */
[----:B------:R-:W-:Y:S02]  /*23fb0*/  F2FP.PACK_AB R13, R13, R122 ;  /* 0x0000007a0d0d723e */ /* 0x000fe400000000ff */
[----:B-----5:R-:W-:Y:S01]  /*23fc0*/  F2FP.PACK_AB R10, R125, R124 ;  /* 0x0000007c7d0a723e */ /* 0x020fe200000000ff */
[----:B------:R-:W-:Y:S01]  /*23fd0*/  STS [R6+0x480], R48 ;  /* 0x0004803006007388 */ /* 0x000fe20000000800 */
[----:B------:R-:W-:-:S02]  /*23fe0*/  F2FP.PACK_AB R9, R127, R126 ;  /* 0x0000007e7f09723e */ /* 0x000fc400000000ff */
[----:B------:R-:W-:Y:S01]  /*23ff0*/  PLOP3.LUT P0, PT, PT, PT, UP1, 0x80, 0x0 ;  /* 0x000000000000781c */ /* 0x000fe20003f0f018 */
[----:B------:R1:W-:Y:S01]  /*24000*/  STS [R8+0x400], R5 ;  /* 0x0004000508007388 */ /* 0x0003e20000000800 */
[----:B------:R-:W-:-:S03]  /*24010*/  PLOP3.LUT P1, PT, PT, PT, UP0, 0x80, 0x0 ;  /* 0x000000000000781c */ /* 0x000fc60003f2f008 */
        /* <DEDUP_REMOVED lines=37> */
[----:B-1----:R-:W-:-:S03]  /*24270*/  IMAD.U32 R4, RZ, RZ, UR6 ;  /* 0x00000006ff047e24 */ /* 0x002fc6000f8e00ff */
        /* <DEDUP_REMOVED lines=10> */
[----:B-1----:R-:W-:-:S03]  /*24320*/  IMAD.U32 R5, RZ, RZ, UR7 ;  /* 0x00000007ff057e24 */ /* 0x002fc6000f8e00ff */
[----:B------:R-:W-:Y:S06]  /*24330*/  BAR.SYNC.DEFER_BLOCKING 0x1, 0x80 ;  /* 0x0042000000007b1d */ /* 0x000fec0000010000 */
[----:B------:R-:W-:Y:S02]  /*24340*/  ULDC.64 UR6, c[0x0][0x508] ;  /* 0x0001420000067ab9 */ /* 0x000fe40000000a00 */
[----:B------:R-:W-:Y:S01]  /*24350*/  @UP0 UIMAD.WIDE UR6, UR26, UR4, UR6 ;  /* 0x000000041a0602a5 */ /* 0x000fe2000f8e0206 */
[----:B------:R-:W3:Y:S01]  /*24360*/  @P0 LDG.E R0, [R4.64] ;  /* 0x0000001c04000981 */ /* 0x000ee2000c1e1900 */
[----:B------:R-:W-:-:S04]  /*24370*/  IMAD.MOV.U32 R17, RZ, RZ, c[0x0][0x388] ;  /* 0x0000e200ff117624 */ /* 0x000fc800078e00ff */
[----:B------:R-:W-:Y:S02]  /*24380*/  IMAD.U32 R2, RZ, RZ, UR6 ;  /* 0x00000006ff027e24 */ /* 0x000fe4000f8e00ff */
[----:B------:R-:W-:-:S05]  /*24390*/  IMAD.U32 R3, RZ, RZ, UR7 ;  /* 0x00000007ff037e24 */ /* 0x000fca000f8e00ff */
[----:B------:R1:W5:Y:S02]  /*243a0*/  @P1 LDG.E R17, [R2.64] ;  /* 0x0000001c02111981 */ /* 0x000364000c1e1900 */
[----:B-1----:R-:W-:Y:S02]  /*243b0*/  CS2R R2, SRZ ;  /* 0x0000000000027805 */ /* 0x002fe4000001ff00 */
[--C-:B---3--:R-:W-:Y:S01]  /*243c0*/  @P0 SHF.R.S32.HI R3, RZ, 0x1f, R0.reuse ;  /* 0x0000001fff030819 */ /* 0x108fe20000011400 */
[----:B------:R-:W-:Y:S01]  /*243d0*/  @P0 IMAD.MOV.U32 R2, RZ, RZ, R0 ;  /* 0x000000ffff020224 */ /* 0x000fe200078e0000 */
[----:B------:R-:W-:Y:S05]  /*243e0*/  @P1 BRA `(.L_x_1791) ;  /* 0x0000004000001947 */ /* 0x000fea0003800000 */
[----:B--2---:R-:W-:Y:S05]  /*243f0*/  @!P0 BRA `(.L_x_1791) ;  /* 0x0000003000008947 */ /* 0x004fea0003800000 */
[----:B------:R1:W2:Y:S04]  /*24400*/  LDG.E R0, [R4.64] ;  /* 0x0000001c04007981 */ /* 0x0002a8000c1e1900 */
[----:B-1----:R-:W2:Y:S02]  /*24410*/  LDG.E R4, [R4.64+0x4] ;  /* 0x0000041c04047981 */ /* 0x002ea4000c1e1900 */
[----:B--2--5:R-:W-:-:S02]  /*24420*/  IADD3 R17, -R0, R4, RZ ;  /* 0x0000000400117210 */ /* 0x024fc40007ffe1ff */
.L_x_1791:
[----:B--2---:R-:W-:Y:S01]  /*24430*/  LOP3.LUT R6, R60, 0xffffffe0, RZ, 0xc0, !PT ;  /* 0xffffffe03c067812 */ /* 0x004fe200078ec0ff */
[----:B------:R-:W1:Y:S01]  /*24440*/  R2UR UR5, R3 ;  /* 0x00000000030573c2 */ /* 0x000e6200000e0000 */
[----:B------:R-:W-:Y:S01]  /*24450*/  IMAD.MOV.U32 R5, RZ, RZ, c[0x0][0x4e8] ;  /* 0x00013a00ff057624 */ /* 0x000fe200078e00ff */
[----:B------:R-:W-:Y:S01]  /*24460*/  SHF.R.S32.HI R4, RZ, 0x1f, R59 ;  /* 0x0000001fff047819 */ /* 0x000fe2000001143b */
[----:B------:R-:W2:Y:S01]  /*24470*/  S2R R76, SR_CTAID.X ;  /* 0x00000000004c7919 */ /* 0x000ea20000002500 */
[----:B------:R-:W-:Y:S01]  /*24480*/  IMAD.IADD R6, R66, 0x1, -R6 ;  /* 0x0000000142067824 */ /* 0x000fe200078e0a06 */
[----:B------:R-:W-:Y:S01]  /*24490*/  LEA.HI R0, R32, R32, RZ, 0x1 ;  /* 0x0000002020007211 */ /* 0x000fe200078f08ff */
[----:B------:R-:W-:Y:S01]  /*244a0*/  ULDC.64 UR6, c[0x0][0x490] ;  /* 0x0001240000067ab9 */ /* 0x000fe20000000a00 */
[----:B------:R-:W-:Y:S01]  /*244b0*/  LEA.HI R4, R4, R59, RZ, 0x2 ;  /* 0x0000003b04047211 */ /* 0x000fe200078f10ff */
[----:B------:R-:W3:Y:S01]  /*244c0*/  R2UR UR10, R2 ;  /* 0x00000000020a73c2 */ /* 0x000ee200000e0000 */
[----:B------:R-:W-:Y:S01]  /*244d0*/  SHF.R.S32.HI R8, RZ, 0x1f, R6 ;  /* 0x0000001fff087819 */ /* 0x000fe20000011406 */
[----:B------:R-:W-:Y:S01]  /*244e0*/  ULDC UR9, c[0x0][0x3a4] ;  /* 0x0000e90000097ab9 */ /* 0x000fe20000000800 */
[----:B------:R-:W-:Y:S01]  /*244f0*/  ISETP.NE.AND P1, PT, R5, 0x1, PT ;  /* 0x000000010500780c */ /* 0x000fe20003f25270 */
[----:B-----5:R-:W-:Y:S01]  /*24500*/  IMAD R17, R17, c[0x0][0x4e8], RZ ;  /* 0x00013a0011117a24 */ /* 0x020fe200078e02ff */
[C---:B------:R-:W-:Y:S01]  /*24510*/  LOP3.LUT R5, R0.reuse, 0x1ffffffe, RZ, 0xc0, !PT ;  /* 0x1ffffffe00057812 */ /* 0x040fe200078ec0ff */
[----:B------:R-:W-:Y:S01]  /*24520*/  IMAD.SHL.U32 R0, R0, 0x20, RZ ;  /* 0x0000002000007824 */ /* 0x000fe200078e00ff */
[----:B------:R-:W-:Y:S01]  /*24530*/  LOP3.LUT R4, R4, 0xffffffc, RZ, 0xc0, !PT ;  /* 0x0ffffffc04047812 */ /* 0x000fe200078ec0ff */
[----:B------:R4:W1:Y:S01]  /*24540*/  R2UR UR11, R3 ;  /* 0x00000000030b73c2 */ /* 0x00086200000e0000 */
[----:B------:R-:W-:Y:S01]  /*24550*/  LEA.HI R8, R8, R6, RZ, 0x2 ;  /* 0x0000000608087211 */ /* 0x000fe200078f10ff */
[----:B------:R-:W-:Y:S01]  /*24560*/  IMAD.IADD R7, R32, 0x1, -R5 ;  /* 0x0000000120077824 */ /* 0x000fe200078e0a05 */
[----:B------:R-:W-:Y:S01]  /*24570*/  LOP3.LUT R0, R0, 0xffffffc0, RZ, 0xc0, !PT ;  /* 0xffffffc000007812 */ /* 0x000fe200078ec0ff */
[----:B------:R-:W-:Y:S01]  /*24580*/  IMAD.IADD R4, R59, 0x1, -R4 ;  /* 0x000000013b047824 */ /* 0x000fe200078e0a04 */
[----:B------:R-:W-:Y:S01]  /*24590*/  SHF.R.S32.HI R5, RZ, 0x2, R8 ;  /* 0x00000002ff057819 */ /* 0x000fe20000011408 */
[----:B------:R-:W-:Y:S01]  /*245a0*/  BSSY B0, `(.L_x_1792) ;  /* 0x000008d000007945 */ /* 0x000fe20003800000 */
[----:B------:R-:W-:Y:S01]  /*245b0*/  LOP3.LUT P0, RZ, R6, 0x3, RZ, 0xc0, !PT ;  /* 0x0000000306ff7812 */ /* 0x000fe2000780c0ff */
[----:B------:R-:W-:Y:S01]  /*245c0*/  IMAD R0, R7, 0x8, R0 ;  /* 0x0000000807007824 */ /* 0x000fe200078e0200 */
[----:B-1----:R-:W-:Y:S01]  /*245d0*/  UMOV UR11, UR5 ;  /* 0x00000005000b7c82 */ /* 0x002fe20008000000 */
[----:B------:R-:W-:Y:S01]  /*245e0*/  IMAD R15, R4, 0x10, R5 ;  /* 0x00000010040f7824 */ /* 0x000fe200078e0205 */
[----:B------:R1:W1:Y:S02]  /*245f0*/  R2UR UR4, R2 ;  /* 0x00000000020473c2 */ /* 0x00026400000e0000 */
[----:B-1----:R-:W-:Y:S01]  /*24600*/  UIMAD UR4, UR8, UR6, URZ ;  /* 0x00000006080472a4 */ /* 0x002fe2000f8e023f */
[-C--:B------:R-:W-:Y:S01]  /*24610*/  LEA.HI R5, R65, R66.reuse, RZ, 0x3 ;  /* 0x0000004241057211 */ /* 0x080fe200078f18ff */
[----:B------:R-:W-:Y:S01]  /*24620*/  IMAD.IADD R4, R15, 0x1, R0 ;  /* 0x000000010f047824 */ /* 0x000fe200078e0200 */
[----:B------:R-:W-:Y:S01]  /*24630*/  LEA.HI R21, R65, R66, RZ, 0x6 ;  /* 0x0000004241157211 */ /* 0x000fe200078f30ff */
[----:B---3--:R-:W-:Y:S01]  /*24640*/  UIMAD.WIDE.U32 UR10, UR16, UR6, UR10 ;  /* 0x00000006100a72a5 */ /* 0x008fe2000f8e000a */
[----:B------:R-:W-:Y:S01]  /*24650*/  LOP3.LUT R6, R5, 0xfffffff8, RZ, 0xc0, !PT ;  /* 0xfffffff805067812 */ /* 0x000fe200078ec0ff */
[----:B--2---:R-:W-:Y:S01]  /*24660*/  IMAD R4, R76, 0x80, R4 ;  /* 0x000000804c047824 */ /* 0x004fe200078e0204 */
[----:B------:R-:W1:Y:S01]  /*24670*/  R2UR UR14, R2 ;  /* 0x00000000020e73c2 */ /* 0x000e6200000e0000 */
[----:B------:R-:W-:Y:S01]  /*24680*/  USHF.R.S32.HI UR6, URZ, 0x1f, UR26 ;  /* 0x0000001f3f067899 */ /* 0x000fe2000801141a */
[----:B------:R-:W-:Y:S01]  /*24690*/  SHF.R.S32.HI R19, RZ, 0x3, R5 ;  /* 0x00000003ff137819 */ /* 0x000fe20000011405 */
[----:B------:R-:W-:Y:S01]  /*246a0*/  UIMAD UR7, UR16, UR7, UR4 ;  /* 0x00000007100772a4 */ /* 0x000fe2000f8e0204 */
[----:B------:R-:W-:Y:S01]  /*246b0*/  IMAD.MOV.U32 R0, RZ, RZ, R4 ;  /* 0x000000ffff007224 */ /* 0x000fe200078e0004 */
[----:B------:R-:W-:Y:S01]  /*246c0*/  USEL UR6, UR6, URZ, !UP1 ;  /* 0x0000003f06067287 */ /* 0x000fe2000c800000 */
[----:B------:R-:W-:Y:S01]  /*246d0*/  IMAD.IADD R6, R66, 0x1, -R6 ;  /* 0x0000000142067824 */ /* 0x000fe200078e0a06 */
[----:B------:R-:W-:Y:S01]  /*246e0*/  ULDC.64 UR4, c[0x0][0x498] ;  /* 0x0001260000047ab9 */ /* 0x000fe20000000a00 */
[----:B------:R-:W2:Y:S01]  /*246f0*/  R2UR UR13, R3 ;  /* 0x00000000030d73c2 */ /* 0x000ea200000e0000 */
[----:B------:R-:W-:Y:S01]  /*24700*/  UIADD3 UR11, UR11, UR7, URZ ;  /* 0x000000070b0b7290 */ /* 0x000fe2000fffe03f */
[----:B------:R-:W-:Y:S01]  /*24710*/  IMAD R15, R76, 0x80, R15 ;  /* 0x000000804c0f7824 */ /* 0x000fe200078e020f */
[----:B------:R-:W-:-:S02]  /*24720*/  USEL UR26, UR26, URZ, !UP1 ;  /* 0x0000003f1a1a7287 */ /* 0x000fc4000c800000 */
[----:B------:R-:W-:Y:S02]  /*24730*/  UIMAD UR7, UR6, UR4, URZ ;  /* 0x00000004060772a4 */ /* 0x000fe4000f8e023f */
[----:B------:R-:W-:Y:S01]  /*24740*/  UIMAD.WIDE.U32 UR18, UR26, UR4, UR10 ;  /* 0x000000041a1272a5 */ /* 0x000fe2000f8e000a */
[----:B------:R3:W4:Y:S01]  /*24750*/  R2UR UR12, R2 ;  /* 0x00000000020c73c2 */ /* 0x00072200000e0000 */
[----:B------:R-:W-:Y:S02]  /*24760*/  UIMAD UR7, UR26, UR5, UR7 ;  /* 0x000000051a0772a4 */ /* 0x000fe4000f8e0207 */
[----:B------:R-:W-:Y:S02]  /*24770*/  ULDC UR10, c[0x0][0x3a0] ;  /* 0x0000e800000a7ab9 */ /* 0x000fe40000000800 */
[----:B------:R-:W-:Y:S02]  /*24780*/  ULDC.64 UR4, c[0x0][0x3e8] ;  /* 0x0000fa0000047ab9 */ /* 0x000fe40000000a00 */
[----:B------:R-:W-:Y:S01]  /*24790*/  UIMAD UR8, UR8, UR4, URZ ;  /* 0x00000004080872a4 */ /* 0x000fe2000f8e023f */
[----:B------:R4:W1:Y:S02]  /*247a0*/  R2UR UR15, R3 ;  /* 0x00000000030f73c2 */ /* 0x00086400000e0000 */
[----:B-1----:R-:W-:-:S02]  /*247b0*/  UIMAD.WIDE.U32 UR14, UR14, UR10, URZ ;  /* 0x0000000a0e0e72a5 */ /* 0x002fc4000f8e003f */
[----:B------:R-:W-:Y:S02]  /*247c0*/  UIMAD UR5, UR16, UR5, UR8 ;  /* 0x00000005100572a4 */ /* 0x000fe4000f8e0208 */
[----:B--2---:R-:W-:Y:S01]  /*247d0*/  UIMAD UR10, UR13, UR10, URZ ;  /* 0x0000000a0d0a72a4 */ /* 0x004fe2000f8e023f */
[----:B---3--:R-:W-:-:S03]  /*247e0*/  @P1 IMAD.HI.U32 R2, R4, c[0x0][0x4ec], RZ ;  /* 0x00013b0004021a27 */ /* 0x008fc600078e00ff */
[----:B----4-:R-:W-:Y:S02]  /*247f0*/  UIMAD UR9, UR12, UR9, UR10 ;  /* 0x000000090c0972a4 */ /* 0x010fe4000f8e020a */
[----:B------:R-:W-:Y:S02]  /*24800*/  @P1 SHF.R.U32.HI R0, RZ, c[0x0][0x4f0], R2 ;  /* 0x00013c00ff001a19 */ /* 0x000fe40000011602 */
[----:B------:R-:W-:Y:S02]  /*24810*/  UIADD3 UR15, UR15, UR9, URZ ;  /* 0x000000090f0f7290 */ /* 0x000fe4000fffe03f */
[--C-:B------:R-:W-:Y:S01]  /*24820*/  SHF.R.S32.HI R3, RZ, 0x1f, R0.reuse ;  /* 0x0000001fff037819 */ /* 0x100fe20000011400 */
[----:B------:R-:W-:Y:S01]  /*24830*/  IMAD.MOV R2, RZ, RZ, -R0 ;  /* 0x000000ffff027224 */ /* 0x000fe200078e0a00 */
[----:B------:R-:W-:Y:S01]  /*24840*/  IADD3 R8, P2, R0, UR18, RZ ;  /* 0x0000001200087c10 */ /* 0x000fe2000ff5e0ff */
[----:B------:R-:W-:Y:S01]  /*24850*/  IMAD.SHL.U32 R0, R19, 0x40, RZ ;  /* 0x0000004013007824 */ /* 0x000fe200078e00ff */
[----:B------:R-:W-:Y:S01]  /*24860*/  UIMAD.WIDE.U32 UR16, UR16, UR4, UR14 ;  /* 0x00000004101072a5 */ /* 0x000fe2000f8e000e */
[----:B------:R-:W-:-:S02]  /*24870*/  IMAD R4, R2, c[0x0][0x4e8], R4 ;  /* 0x00013a0002047a24 */ /* 0x000fc400078e0204 */
[----:B------:R-:W-:Y:S01]  /*24880*/  IMAD.U32 R2, RZ, RZ, UR7 ;  /* 0x00000007ff027e24 */ /* 0x000fe2000f8e00ff */
[----:B------:R-:W-:Y:S01]  /*24890*/  LOP3.LUT R0, R0, 0x1c0, RZ, 0xc0, !PT ;  /* 0x000001c000007812 */ /* 0x000fe200078ec0ff */
[----:B------:R-:W-:-:S03]  /*248a0*/  UIADD3 UR17, UR17, UR5, URZ ;  /* 0x0000000511117290 */ /* 0x000fc6000fffe03f */
[----:B------:R-:W-:Y:S01]  /*248b0*/  IADD3.X R9, R3, UR19, R2, P2, !PT ;  /* 0x0000001303097c10 */ /* 0x000fe200097fe402 */
[----:B------:R-:W-:Y:S01]  /*248c0*/  ULDC.64 UR4, c[0x0][0x3f0] ;  /* 0x0000fc0000047ab9 */ /* 0x000fe20000000a00 */
[C---:B------:R-:W-:Y:S01]  /*248d0*/  LEA R2, R6.reuse, R19, 0x4 ;  /* 0x0000001306027211 */ /* 0x040fe200078e20ff */
[----:B------:R-:W-:Y:S01]  /*248e0*/  IMAD.SHL.U32 R6, R6, 0x8, RZ ;  /* 0x0000000806067824 */ /* 0x000fe200078e00ff */
[----:B------:R-:W-:Y:S01]  /*248f0*/  SHF.R.U32.HI R7, RZ, 0x3, R0 ;  /* 0x00000003ff077819 */ /* 0x000fe20000011600 */
[----:B------:R-:W-:Y:S01]  /*24900*/  UIMAD UR6, UR6, UR4, URZ ;  /* 0x00000004060672a4 */ /* 0x000fe2000f8e023f */
[----:B------:R-:W-:Y:S01]  /*24910*/  ISETP.GE.OR P2, PT, R15, R17, P0 ;  /* 0x000000110f00720c */ /* 0x000fe20000746670 */
[----:B------:R-:W-:Y:S01]  /*24920*/  IMAD R5, R76, 0x80, R2 ;  /* 0x000000804c057824 */ /* 0x000fe200078e0202 */
[----:B------:R-:W-:Y:S01]  /*24930*/  LOP3.LUT R0, R0, 0x38, R6, 0xf8, !PT ;  /* 0x0000003800007812 */ /* 0x000fe200078ef806 */
[----:B------:R-:W-:Y:S01]  /*24940*/  UIMAD.WIDE.U32 UR16, UR26, UR4, UR16 ;  /* 0x000000041a1072a5 */ /* 0x000fe2000f8e0010 */
[----:B------:R-:W-:Y:S01]  /*24950*/  SHF.R.S32.HI R2, RZ, 0x1f, R4 ;  /* 0x0000001fff027819 */ /* 0x000fe20000011404 */
[----:B------:R-:W-:Y:S01]  /*24960*/  @P1 IMAD.HI.U32 R3, R5, c[0x0][0x4ec], RZ ;  /* 0x00013b0005031a27 */ /* 0x000fe200078e00ff */
[----:B------:R-:W-:Y:S01]  /*24970*/  LOP3.LUT R20, R0, R7, RZ, 0x3c, !PT ;  /* 0x0000000700147212 */ /* 0x000fe200078e3cff */
[----:B------:R-:W-:-:S02]  /*24980*/  UIMAD UR5, UR26, UR5, UR6 ;  /* 0x000000051a0572a4 */ /* 0x000fc4000f8e0206 */
[----:B------:R-:W-:Y:S02]  /*24990*/  IMAD R0, R2, c[0x0][0x488], RZ ;  /* 0x0001220002007a24 */ /* 0x000fe400078e02ff */
[----:B------:R-:W-:Y:S01]  /*249a0*/  IMAD.MOV.U32 R14, RZ, RZ, R5 ;  /* 0x000000ffff0e7224 */ /* 0x000fe200078e0005 */
[----:B------:R-:W-:Y:S01]  /*249b0*/  @P1 SHF.R.U32.HI R14, RZ, c[0x0][0x4f0], R3 ;  /* 0x00013c00ff0e1a19 */ /* 0x000fe20000011603 */
[C---:B------:R-:W-:Y:S01]  /*249c0*/  IMAD.WIDE.U32 R2, R4.reuse, c[0x0][0x488], R8 ;  /* 0x0001220004027a25 */ /* 0x040fe200078e0008 */
[----:B------:R-:W-:Y:S01]  /*249d0*/  IADD3 R8, R15, 0x8, RZ ;  /* 0x000000080f087810 */ /* 0x000fe20007ffe0ff */
[----:B------:R-:W-:Y:S01]  /*249e0*/  UIADD3 UR5, UR17, UR5, URZ ;  /* 0x0000000511057290 */ /* 0x000fe2000fffe03f */
[----:B------:R-:W-:Y:S01]  /*249f0*/  SHF.R.S32.HI R9, RZ, 0x1f, R14 ;  /* 0x0000001fff097819 */ /* 0x000fe2000001140e */
[----:B------:R-:W-:Y:S01]  /*24a00*/  IMAD R0, R4, c[0x0][0x48c], R0 ;  /* 0x0001230004007a24 */ /* 0x000fe200078e0200 */
[----:B------:R-:W-:Y:S01]  /*24a10*/  LEA R4, P1, R2, c[0x0][0x450], 0x2 ;  /* 0x0001140002047a11 */ /* 0x000fe200078210ff */
[----:B------:R-:W-:Y:S01]  /*24a20*/  IMAD.MOV R7, RZ, RZ, -R14 ;  /* 0x000000ffff077224 */ /* 0x000fe200078e0a0e */
[----:B------:R-:W-:Y:S01]  /*24a30*/  ISETP.GE.OR P3, PT, R8, R17, P0 ;  /* 0x000000110800720c */ /* 0x000fe20000766670 */
[----:B------:R-:W-:Y:S01]  /*24a40*/  IMAD.IADD R0, R3, 0x1, R0 ;  /* 0x0000000103007824 */ /* 0x000fe200078e0200 */
[----:B------:R-:W-:Y:S01]  /*24a50*/  MOV R3, UR17 ;  /* 0x0000001100037c02 */ /* 0x000fe20008000f00 */
[----:B------:R-:W-:Y:S01]  /*24a60*/  IMAD R16, R9, c[0x0][0x3e0], RZ ;  /* 0x0000f80009107a24 */ /* 0x000fe200078e02ff */
[----:B------:R-:W-:Y:S01]  /*24a70*/  SHFL.IDX PT, R10, R4, RZ, 0x1c1f ;  /* 0x001c1fff040a7589 */ /* 0x000fe200000e0000 */
[----:B------:R-:W-:Y:S01]  /*24a80*/  IMAD R7, R7, c[0x0][0x4e8], R5 ;  /* 0x00013a0007077a24 */ /* 0x000fe200078e0205 */
[----:B------:R-:W-:Y:S01]  /*24a90*/  LEA.HI.X R0, R2, c[0x0][0x454], R0, 0x2, P1 ;  /* 0x0001150002007a11 */ /* 0x000fe200008f1400 */
[----:B------:R-:W-:Y:S01]  /*24aa0*/  IMAD.U32 R2, RZ, RZ, UR16 ;  /* 0x00000010ff027e24 */ /* 0x000fe2000f8e00ff */
[----:B------:R-:W-:Y:S01]  /*24ab0*/  SHFL.IDX PT, R8, R4, 0x1, 0x1c1f ;  /* 0x003c1f0004087f89 */ /* 0x000fe200000e0000 */
[----:B------:R-:W-:-:S02]  /*24ac0*/  IMAD.U32 R3, RZ, RZ, UR5 ;  /* 0x00000005ff037e24 */ /* 0x000fc4000f8e00ff */
[C---:B------:R-:W-:Y:S01]  /*24ad0*/  IMAD R18, R14.reuse, c[0x0][0x3e4], R16 ;  /* 0x0000f9000e127a24 */ /* 0x040fe200078e0210 */
[----:B------:R-:W1:Y:S01]  /*24ae0*/  SHFL.IDX PT, R11, R0, RZ, 0x1c1f ;  /* 0x001c1fff000b7589 */ /* 0x000e6200000e0000 */
[----:B------:R-:W-:Y:S01]  /*24af0*/  IMAD.WIDE.U32 R2, R14, c[0x0][0x3e0], R2 ;  /* 0x0000f8000e027a25 */ /* 0x000fe200078e0002 */
[C---:B------:R-:W-:Y:S02]  /*24b00*/  IADD3 R14, R15.reuse, 0x40, RZ ;  /* 0x000000400f0e7810 */ /* 0x040fe40007ffe0ff */
[----:B------:R-:W2:Y:S01]  /*24b10*/  SHFL.IDX PT, R9, R0, 0x1, 0x1c1f ;  /* 0x003c1f0000097f89 */ /* 0x000ea200000e0000 */
[----:B------:R-:W-:Y:S01]  /*24b20*/  IADD3 R15, R15, 0x48, RZ ;  /* 0x000000480f0f7810 */ /* 0x000fe20007ffe0ff */
[----:B------:R-:W-:Y:S01]  /*24b30*/  IMAD.SHL.U32 R16, R21, 0x8, RZ ;  /* 0x0000000815107824 */ /* 0x000fe200078e00ff */
[-C--:B------:R-:W-:Y:S01]  /*24b40*/  ISETP.GE.OR P1, PT, R14, R17.reuse, P0 ;  /* 0x000000110e00720c */ /* 0x080fe20000726670 */
[----:B------:R-:W-:Y:S01]  /*24b50*/  SHFL.IDX PT, R12, R4, 0x2, 0x1c1f ;  /* 0x005c1f00040c7f89 */ /* 0x000fe200000e0000 */
[----:B------:R-:W-:Y:S01]  /*24b60*/  ISETP.GE.OR P0, PT, R15, R17, P0 ;  /* 0x000000110f00720c */ /* 0x000fe20000706670 */
[----:B------:R-:W-:Y:S01]  /*24b70*/  IMAD.IADD R3, R3, 0x1, R18 ;  /* 0x0000000103037824 */ /* 0x000fe200078e0212 */
[----:B------:R-:W-:Y:S01]  /*24b80*/  LOP3.LUT R15, R20, 0x7ffffe00, R16, 0xf8, !PT ;  /* 0x7ffffe00140f7812 */ /* 0x000fe200078ef810 */
[----:B------:R-:W3:Y:S02]  /*24b90*/  SHFL.IDX PT, R13, R0, 0x2, 0x1c1f ;  /* 0x005c1f00000d7f89 */ /* 0x000ee400000e0000 */
[----:B------:R-:W-:-:S02]  /*24ba0*/  IMAD.WIDE.U32 R2, R7, c[0x0][0x3d8], R2 ;  /* 0x0000f60007027a25 */ /* 0x000fc400078e0002 */
[----:B------:R-:W-:Y:S04]  /*24bb0*/  SHFL.IDX PT, R4, R4, 0x3, 0x1c1f ;  /* 0x007c1f0004047f89 */ /* 0x000fe800000e0000 */
[----:B------:R4:W4:Y:S04]  /*24bc0*/  SHFL.IDX PT, R5, R0, 0x3, 0x1c1f ;  /* 0x007c1f0000057f89 */ /* 0x00092800000e0000 */
[----:B-1----:R1:W-:Y:S04]  /*24bd0*/  @!P2 ST.E [R10.64], R61 ;  /* 0x0000003d0a00a985 */ /* 0x0023e8000c10191c */
[----:B--2---:R1:W-:Y:S04]  /*24be0*/  @!P3 ST.E [R8.64], R62 ;  /* 0x0000003e0800b985 */ /* 0x0043e8000c10191c */
[----:B---3--:R1:W-:Y:S01]  /*24bf0*/  @!P1 ST.E [R12.64], R63 ;  /* 0x0000003f0c009985 */ /* 0x0083e2000c10191c */
[----:B----4-:R-:W-:-:S03]  /*24c00*/  SHF.R.S32.HI R0, RZ, 0x1f, R7 ;  /* 0x0000001fff007819 */ /* 0x010fc60000011407 */
[----:B------:R1:W-:Y:S01]  /*24c10*/  @!P0 ST.E [R4.64], R64 ;  /* 0x0000004004008985 */ /* 0x0003e2000c10191c */
[----:B------:R-:W-:Y:S01]  /*24c20*/  LEA R18, P0, R2, c[0x0][0x380], 0x1 ;  /* 0x0000e00002127a11 */ /* 0x000fe200078008ff */
[----:B------:R-:W-:-:S04]  /*24c30*/  IMAD R0, R0, c[0x0][0x3d8], RZ ;  /* 0x0000f60000007a24 */ /* 0x000fc800078e02ff */
[----:B------:R-:W-:Y:S02]  /*24c40*/  IMAD R14, R7, c[0x0][0x3dc], R0 ;  /* 0x0000f700070e7a24 */ /* 0x000fe400078e0200 */
[----:B------:R-:W-:Y:S02]  /*24c50*/  IMAD.SHL.U32 R0, R15, 0x2, RZ ;  /* 0x000000020f007824 */ /* 0x000fe400078e00ff */
[----:B------:R-:W-:Y:S02]  /*24c60*/  IMAD.IADD R3, R3, 0x1, R14 ;  /* 0x0000000103037824 */ /* 0x000fe400078e020e */
[----:B------:R-:W-:Y:S01]  /*24c70*/  IMAD R7, R76, 0x80, R19 ;  /* 0x000000804c077824 */ /* 0x000fe200078e0213 */
        /* <DEDUP_REMOVED lines=19> */
[----:B-1234-:R-:W1:Y:S01]  /*24db0*/  LDS.128 R12, [R0+0x80] ;  /* 0x00008000000c7984 */ /* 0x01ee620000000c00 */
[----:B------:R-:W-:-:S02]  /*24dc0*/  IADD3 R4, R6, 0x40, RZ ;  /* 0x0000004006047810 */ /* 0x000fc40007ffe0ff */
[----:B------:R-:W-:Y:S01]  /*24dd0*/  ISETP.GE.AND P1, PT, R6, c[0x0][0x3c8], PT ;  /* 0x0000f20006007a0c */ /* 0x000fe20003f26270 */
[----:B------:R2:W3:Y:S01]  /*24de0*/  LDS.128 R8, [R0+0x4080] ;  /* 0x0040800000087984 */ /* 0x0004e20000000c00 */
[----:B------:R-:W-:-:S13]  /*24df0*/  ISETP.GE.AND P0, PT, R4, c[0x0][0x3c8], PT ;  /* 0x0000f20004007a0c */ /* 0x000fda0003f06270 */
[----:B--2---:R-:W-:-:S04]  /*24e00*/  @!P0 SHF.R.S32.HI R0, RZ, 0x1f, R4 ;  /* 0x0000001fff008819 */ /* 0x004fc80000011404 */
[----:B------:R-:W-:Y:S01]  /*24e10*/  @!P0 LEA.HI R0, R0, R4, RZ, 0x3 ;  /* 0x0000000400008211 */ /* 0x000fe200078f18ff */
[----:B------:R-:W-:-:S03]  /*24e20*/  @!P1 IMAD.WIDE R4, R6, 0x2, R2 ;  /* 0x0000000206049825 */ /* 0x000fc600078e0202 */
[----:B------:R-:W-:-:S05]  /*24e30*/  @!P0 LOP3.LUT R0, R0, 0xfffffff8, RZ, 0xc0, !PT ;  /* 0xfffffff800008812 */ /* 0x000fca00078ec0ff */
[----:B------:R-:W-:Y:S01]  /*24e40*/  @!P0 IMAD.WIDE R2, R0, 0x2, R2 ;  /* 0x0000000200028825 */ /* 0x000fe200078e0202 */
[----:B-1----:R1:W-:Y:S04]  /*24e50*/  @!P1 ST.E.128 [R4.64], R12 ;  /* 0x0000000c04009985 */ /* 0x0023e8000c101d1c */
[----:B---3--:R1:W-:Y:S02]  /*24e60*/  @!P0 ST.E.128 [R2.64], R8 ;  /* 0x0000000802008985 */ /* 0x0083e4000c101d1c */
.L_x_1793:
[----:B--234-:R-:W-:Y:S05]  /*24e70*/  BSYNC B0 ;  /* 0x0000000000007941 */ /* 0x01cfea0003800000 */
.L_x_1792:
        /* <DEDUP_REMOVED lines=16> */
.L_x_1795:
[----:B------:R-:W-:Y:S05]  /*24f80*/  BSYNC B0 ;  /* 0x0000000000007941 */ /* 0x000fea0003800000 */
.L_x_1794:
        /* <DEDUP_REMOVED lines=16> */
.L_x_1797:
[----:B------:R-:W-:Y:S05]  /*25090*/  BSYNC B0 ;  /* 0x0000000000007941 */ /* 0x000fea0003800000 */
.L_x_1796:
        /* <DEDUP_REMOVED lines=16> */
.L_x_1799:
[----:B------:R-:W-:Y:S05]  /*251a0*/  BSYNC B0 ;  /* 0x0000000000007941 */ /* 0x000fea0003800000 */
.L_x_1798:
        /* <DEDUP_REMOVED lines=16> */
.L_x_1801:
[----:B------:R-:W-:Y:S05]  /*252b0*/  BSYNC B0 ;  /* 0x0000000000007941 */ /* 0x000fea0003800000 */
.L_x_1800:
        /* <DEDUP_REMOVED lines=16> */
.L_x_1803:
[----:B------:R-:W-:Y:S05]  /*253c0*/  BSYNC B0 ;  /* 0x0000000000007941 */ /* 0x000fea0003800000 */
.L_x_1802:
        /* <DEDUP_REMOVED lines=16> */
.L_x_1805:
[----:B------:R-:W-:Y:S05]  /*254d0*/  BSYNC B0 ;  /* 0x0000000000007941 */ /* 0x000fea0003800000 */
.L_x_1804:
        /* <DEDUP_REMOVED lines=17> */
.L_x_1790:
[----:B------:R-:W-:Y:S02]  /*255f0*/  ULDC.64 UR6, c[0x0][0x500] ;  /* 0x0001400000067ab9 */ /* 0x000fe40000000a00 */
[----:B------:R-:W-:Y:S02]  /*25600*/  UISETP.NE.U32.AND UP1, UPT, URZ, UR6, UPT ;  /* 0x000000063f00728c */ /* 0x000fe4000bf25070 */
[----:B------:R-:W-:Y:S02]  /*25610*/  ULDC.64 UR4, c[0x0][0x508] ;  /* 0x0001420000047ab9 */ /* 0x000fe40000000a00 */
[----:B------:R-:W-:Y:S02]  /*25620*/  UISETP.NE.AND.EX UP1, UPT, URZ, UR7, UPT, UP1 ;  /* 0x000000073f00728c */ /* 0x000fe4000bf25310 */
[----:B------:R-:W-:Y:S02]  /*25630*/  UISETP.NE.U32.AND UP0, UPT, URZ, UR4, UPT ;  /* 0x000000043f00728c */ /* 0x000fe4000bf05070 */
[----:B------:R-:W-:-:S02]  /*25640*/  ULDC.64 UR6, c[0x0][0x500] ;  /* 0x0001400000067ab9 */ /* 0x000fc40000000a00 */
[----:B------:R-:W-:Y:S01]  /*25650*/  UMOV UR4, 0x4 ;  /* 0x0000000400047882 */ /* 0x000fe20000000000 */
[----:B------:R-:W-:Y:S01]  /*25660*/  PLOP3.LUT P0, PT, PT, PT, UP1, 0x80, 0x0 ;  /* 0x000000000000781c */ /* 0x000fe20003f0f018 */
[----:B------:R-:W-:Y:S02]  /*25670*/  UIMAD.WIDE UR6, UR26, UR4, UR6 ;  /* 0x000000041a0672a5 */ /* 0x000fe4000f8e0206 */
[----:B------:R-:W-:-:S04]  /*25680*/  UISETP.NE.AND.EX UP0, UPT, URZ, UR5, UPT, UP0 ;  /* 0x000000053f00728c */ /* 0x000fc8000bf05300 */
[----:B------:R-:W-:Y:S02]  /*25690*/  IMAD.U32 R4, RZ, RZ, UR6 ;  /* 0x00000006ff047e24 */ /* 0x000fe4000f8e00ff */
[----:B------:R-:W-:Y:S01]  /*256a0*/  IMAD.U32 R5, RZ, RZ, UR7 ;  /* 0x00000007ff057e24 */ /* 0x000fe2000f8e00ff */
[----:B------:R-:W-:Y:S01]  /*256b0*/  ULDC.64 UR6, c[0x0][0x508] ;  /* 0x0001420000067ab9 */ /* 0x000fe20000000a00 */
[----:B------:R-:W-:-:S03]  /*256c0*/  PLOP3.LUT P1, PT, PT, PT, UP0, 0x80, 0x0 ;  /* 0x000000000000781c */ /* 0x000fc60003f2f008 */
[----:B------:R-:W2:Y:S01]  /*256d0*/  @P0 LDG.E R0, [R4.64] ;  /* 0x0000001c04000981 */ /* 0x000ea2000c1e1900 */
[----:B------:R-:W-:Y:S01]  /*256e0*/  @UP0 UIMAD.WIDE UR6, UR26, UR4, UR6 ;  /* 0x000000041a0602a5 */ /* 0x000fe2000f8e0206 */
[----:B-----5:R-:W-:-:S05]  /*256f0*/  MOV R10, c[0x0][0x388] ;  /* 0x0000e200000a7a02 */ /* 0x020fca0000000f00 */
[----:B------:R-:W-:Y:S01]  /*25700*/  IMAD.U32 R2, RZ, RZ, UR6 ;  /* 0x00000006ff027e24 */ /* 0x000fe2000f8e00ff */
[----:B------:R-:W-:-:S05]  /*25710*/  MOV R3, UR7 ;  /* 0x0000000700037c02 */ /* 0x000fca0008000f00 */
[----:B------:R1:W5:Y:S02]  /*25720*/  @P1 LDG.E R10, [R2.64] ;  /* 0x0000001c020a1981 */ /* 0x000364000c1e1900 */
[----:B-1----:R-:W-:Y:S02]  /*25730*/  CS2R R2, SRZ ;  /* 0x0000000000027805 */ /* 0x002fe4000001ff00 */
[--C-:B--2---:R-:W-:Y:S01]  /*25740*/  @P0 SHF.R.S32.HI R3, RZ, 0x1f, R0.reuse ;  /* 0x0000001fff030819 */ /* 0x104fe20000011400 */
[----:B------:R-:W-:Y:S01]  /*25750*/  @P0 IMAD.MOV.U32 R2, RZ, RZ, R0 ;  /* 0x000000ffff020224 */ /* 0x000fe200078e0000 */
[----:B------:R-:W-:Y:S05]  /*25760*/  @P1 BRA `(.L_x_1806) ;  /* 0x0000004000001947 */ /* 0x000fea0003800000 */
[----:B------:R-:W-:Y:S05]  /*25770*/  @!P0 BRA `(.L_x_1806) ;  /* 0x0000003000008947 */ /* 0x000fea0003800000 */
[----:B------:R1:W2:Y:S04]  /*25780*/  LDG.E R0, [R4.64] ;  /* 0x0000001c04007981 */ /* 0x0002a8000c1e1900 */
[----:B-1----:R-:W2:Y:S02]  /*25790*/  LDG.E R4, [R4.64+0x4] ;  /* 0x0000041c04047981 */ /* 0x002ea4000c1e1900 */
[----:B--2--5:R-:W-:-:S02]  /*257a0*/  IADD3 R10, -R0, R4, RZ ;  /* 0x00000004000a7210 */ /* 0x024fc40007ffe1ff */
.L_x_1806:
[----:B------:R-:W1:Y:S01]  /*257b0*/  S2R R8, SR_TID.X ;  /* 0x0000000000087919 */ /* 0x000e620000002100 */
[----:B------:R-:W-:Y:S01]  /*257c0*/  USHF.R.S32.HI UR6, URZ, 0x1f, UR26 ;  /* 0x0000001f3f067899 */ /* 0x000fe2000801141a */
[----:B------:R-:W-:Y:S01]  /*257d0*/  BSSY B0, `(.L_x_1807) ;  /* 0x000002d000007945 */ /* 0x000fe20003800000 */
[----:B------:R-:W-:-:S02]  /*257e0*/  USEL UR26, UR26, URZ, !UP1 ;  /* 0x0000003f1a1a7287 */ /* 0x000fc4000c800000 */
[----:B------:R-:W-:Y:S01]  /*257f0*/  USEL UR6, UR6, URZ, !UP1 ;  /* 0x0000003f06067287 */ /* 0x000fe2000c800000 */
[----:B-1----:R-:W-:-:S13]  /*25800*/  ISETP.GT.AND P0, PT, R8, 0x7f, PT ;  /* 0x0000007f0800780c */ /* 0x002fda0003f04270 */
[----:B------:R-:W-:Y:S05]  /*25810*/  @P0 BRA `(.L_x_1808) ;  /* 0x0000028000000947 */ /* 0x000fea0003800000 */
[----:B------:R-:W1:Y:S01]  /*25820*/  S2R R4, SR_CTAID.X ;  /* 0x0000000000047919 */ /* 0x000e620000002500 */
[----:B-----5:R-:W-:Y:S01]  /*25830*/  IMAD R0, R10, c[0x0][0x4e8], RZ ;  /* 0x00013a000a007a24 */ /* 0x020fe200078e02ff */
[----:B-1----:R-:W-:-:S04]  /*25840*/  LEA R4, R4, R8, 0x7 ;  /* 0x0000000804047211 */ /* 0x002fc800078e38ff */
[----:B------:R-:W-:-:S13]  /*25850*/  ISETP.GE.AND P0, PT, R4, R0, PT ;  /* 0x000000000400720c */ /* 0x000fda0003f06270 */
[----:B------:R-:W-:Y:S05]  /*25860*/  @P0 BRA `(.L_x_1808) ;  /* 0x0000023000000947 */ /* 0x000fea0003800000 */
[----:B------:R-:W1:Y:S01]  /*25870*/  R2UR UR12, R2 ;  /* 0x00000000020c73c2 */ /* 0x000e6200000e0000 */
[----:B------:R-:W-:Y:S01]  /*25880*/  IMAD.MOV.U32 R0, RZ, RZ, c[0x0][0x4e8] ;  /* 0x00013a00ff007624 */ /* 0x000fe200078e00ff */
[----:B------:R-:W-:Y:S02]  /*25890*/  ULDC.64 UR4, c[0x0][0x490] ;  /* 0x0001240000047ab9 */ /* 0x000fe40000000a00 */
[----:B------:R-:W-:Y:S02]  /*258a0*/  UIMAD UR7, UR8, UR4, URZ ;  /* 0x00000004080772a4 */ /* 0x000fe4000f8e023f */
[----:B------:R-:W-:Y:S01]  /*258b0*/  ISETP.NE.AND P0, PT, R0, 0x1, PT ;  /* 0x000000010000780c */ /* 0x000fe20003f05270 */
[----:B------:R-:W-:Y:S01]  /*258c0*/  IMAD.MOV.U32 R0, RZ, RZ, R4 ;  /* 0x000000ffff007224 */ /* 0x000fe200078e0004 */
[----:B------:R-:W2:Y:S01]  /*258d0*/  R2UR UR11, R3 ;  /* 0x00000000030b73c2 */ /* 0x000ea200000e0000 */
[----:B------:R-:W-:-:S07]  /*258e0*/  UIMAD UR7, UR16, UR5, UR7 ;  /* 0x00000005100772a4 */ /* 0x000fce000f8e0207 */
[----:B------:R3:W1:Y:S03]  /*258f0*/  R2UR UR10, R2 ;  /* 0x00000000020a73c2 */ /* 0x00066600000e0000 */
[----:B------:R-:W-:Y:S01]  /*25900*/  @P0 IMAD.HI.U32 R5, R4, c[0x0][0x4ec], RZ ;  /* 0x00013b0004050a27 */ /* 0x000fe200078e00ff */
[----:B-1----:R-:W-:-:S04]  /*25910*/  UMOV UR10, UR12 ;  /* 0x0000000c000a7c82 */ /* 0x002fc80008000000 */
[----:B------:R-:W-:Y:S01]  /*25920*/  @P0 SHF.R.U32.HI R0, RZ, c[0x0][0x4f0], R5 ;  /* 0x00013c00ff000a19 */ /* 0x000fe20000011605 */
[----:B------:R3:W1:Y:S03]  /*25930*/  R2UR UR13, R3 ;  /* 0x00000000030d73c2 */ /* 0x00066600000e0000 */
[----:B------:R-:W-:Y:S02]  /*25940*/  IADD3 R6, -R0, RZ, RZ ;  /* 0x000000ff00067210 */ /* 0x000fe40007ffe1ff */
[----:B------:R-:W-:Y:S01]  /*25950*/  SHF.R.S32.HI R5, RZ, 0x1f, R0 ;  /* 0x0000001fff057819 */ /* 0x000fe20000011400 */
[----:B--2---:R-:W-:Y:S02]  /*25960*/  UIMAD.WIDE.U32 UR10, UR16, UR4, UR10 ;  /* 0x00000004100a72a5 */ /* 0x004fe4000f8e000a */
[----:B------:R-:W-:Y:S01]  /*25970*/  IMAD R6, R6, c[0x0][0x4e8], R4 ;  /* 0x00013a0006067a24 */ /* 0x000fe200078e0204 */
[----:B------:R-:W-:-:S02]  /*25980*/  ULDC.64 UR4, c[0x0][0x498] ;  /* 0x0001260000047ab9 */ /* 0x000fc40000000a00 */
[----:B------:R-:W-:Y:S02]  /*25990*/  UIADD3 UR11, UR7, UR11, URZ ;  /* 0x0000000b070b7290 */ /* 0x000fe4000fffe03f */
[----:B------:R-:W-:Y:S02]  /*259a0*/  UIMAD UR7, UR6, UR4, URZ ;  /* 0x00000004060772a4 */ /* 0x000fe4000f8e023f */
[----:B------:R-:W-:Y:S02]  /*259b0*/  UIMAD.WIDE.U32 UR10, UR26, UR4, UR10 ;  /* 0x000000041a0a72a5 */ /* 0x000fe4000f8e000a */
[----:B------:R-:W-:-:S04]  /*259c0*/  UIMAD UR5, UR26, UR5, UR7 ;  /* 0x000000051a0572a4 */ /* 0x000fc8000f8e0207 */
[----:B------:R-:W-:Y:S02]  /*259d0*/  IADD3 R4, P0, R0, UR10, RZ ;  /* 0x0000000a00047c10 */ /* 0x000fe4000ff1e0ff */
[----:B------:R-:W-:Y:S01]  /*259e0*/  IMAD.U32 R7, RZ, RZ, UR5 ;  /* 0x00000005ff077e24 */ /* 0x000fe2000f8e00ff */
[----:B------:R-:W-:-:S04]  /*259f0*/  SHF.R.S32.HI R0, RZ, 0x1f, R6 ;  /* 0x0000001fff007819 */ /* 0x000fc80000011406 */
[----:B------:R-:W-:Y:S01]  /*25a00*/  IADD3.X R5, R5, UR11, R7, P0, !PT ;  /* 0x0000000b05057c10 */ /* 0x000fe200087fe407 */
[----:B------:R-:W-:-:S04]  /*25a10*/  IMAD R0, R0, c[0x0][0x488], RZ ;  /* 0x0001220000007a24 */ /* 0x000fc800078e02ff */
[C---:B------:R-:W-:Y:S02]  /*25a20*/  IMAD R0, R6.reuse, c[0x0][0x48c], R0 ;  /* 0x0001230006007a24 */ /* 0x040fe400078e0200 */
[----:B------:R-:W-:-:S05]  /*25a30*/  IMAD.WIDE.U32 R4, R6, c[0x0][0x488], R4 ;  /* 0x0001220006047a25 */ /* 0x000fca00078e0004 */
[----:B------:R-:W-:Y:S02]  /*25a40*/  IADD3 R0, R5, R0, RZ ;  /* 0x0000000005007210 */ /* 0x000fe40007ffe0ff */
[----:B------:R-:W-:-:S04]  /*25a50*/  LEA R6, P0, R4, c[0x0][0x450], 0x2 ;  /* 0x0001140004067a11 */ /* 0x000fc800078010ff */
[----:B------:R-:W-:Y:S01]  /*25a60*/  LEA.HI.X R7, R4, c[0x0][0x454], R0, 0x2, P0 ;  /* 0x0001150004077a11 */ /* 0x000fe200000f1400 */
[----:B------:R-:W-:-:S05]  /*25a70*/  IMAD.MOV.U32 R0, RZ, RZ, -0x800000 ;  /* 0xff800000ff007424 */ /* 0x000fca00078e00ff */
[----:B------:R3:W-:Y:S01]  /*25a80*/  STG.E [R6.64], R0 ;  /* 0x0000000006007986 */ /* 0x0007e2000c10191c */
[----:B------:R-:W-:-:S04]  /*25a90*/  DEPBAR.LE SB1, 0x0, {3} ;  /* 0x000090080000791a */ /* 0x000fc80000000000 */
.L_x_1808:
[----:B------:R-:W-:Y:S05]  /*25aa0*/  BSYNC B0 ;  /* 0x0000000000007941 */ /* 0x000fea0003800000 */
.L_x_1807:
[----:B------:R-:W1:Y:S01]  /*25ab0*/  R2UR UR13, R3 ;  /* 0x00000000030d73c2 */ /* 0x000e6200000e0000 */
[----:B------:R-:W2:Y:S01]  /*25ac0*/  S2R R12, SR_CTAID.X ;  /* 0x00000000000c7919 */ /* 0x000ea20000002500 */
[----:B------:R-:W-:Y:S01]  /*25ad0*/  SHF.R.S32.HI R0, RZ, 0x1f, R8 ;  /* 0x0000001fff007819 */ /* 0x000fe20000011408 */
[----:B------:R-:W-:Y:S01]  /*25ae0*/  ULDC UR10, c[0x0][0x3a0] ;  /* 0x0000e800000a7ab9 */ /* 0x000fe20000000800 */
[----:B-----5:R-:W-:Y:S01]  /*25af0*/  IMAD R10, R10, c[0x0][0x4e8], RZ ;  /* 0x00013a000a0a7a24 */ /* 0x020fe200078e02ff */
[----:B------:R-:W-:Y:S01]  /*25b00*/  ULDC UR7, c[0x0][0x3a4] ;  /* 0x0000e90000077ab9 */ /* 0x000fe20000000800 */
[----:B------:R-:W-:Y:S01]  /*25b10*/  LEA.HI R0, R0, R8, RZ, 0x3 ;  /* 0x0000000800007211 */ /* 0x000fe200078f18ff */
[----:B------:R-:W-:Y:S01]  /*25b20*/  BSSY B0, `(.L_x_1809) ;  /* 0x000003d000007945 */ /* 0x000fe20003800000 */
[----:B------:R-:W3:Y:S08]  /*25b30*/  R2UR UR12, R2 ;  /* 0x00000000020c73c2 */ /* 0x000ef000000e0000 */
[----:B------:R4:W2:Y:S08]  /*25b40*/  R2UR UR14, R2 ;  /* 0x00000000020e73c2 */ /* 0x0008b000000e0000 */
[----:B------:R2:W2:Y:S01]  /*25b50*/  R2UR UR15, R3 ;  /* 0x00000000030f73c2 */ /* 0x0004a200000e0000 */
[----:B-1----:R-:W-:-:S04]  /*25b60*/  UIMAD UR4, UR13, UR10, URZ ;  /* 0x0000000a0d0472a4 */ /* 0x002fc8000f8e023f */
[----:B---3--:R-:W-:-:S03]  /*25b70*/  UIMAD UR7, UR12, UR7, UR4 ;  /* 0x000000070c0772a4 */ /* 0x008fc6000f8e0204 */
[----:B------:R-:W-:Y:S01]  /*25b80*/  ULDC.64 UR4, c[0x0][0x3e8] ;  /* 0x0000fa0000047ab9 */ /* 0x000fe20000000a00 */
[----:B----4-:R-:W-:Y:S01]  /*25b90*/  LOP3.LUT R2, R0, 0xfffffff8, RZ, 0xc0, !PT ;  /* 0xfffffff800027812 */ /* 0x010fe200078ec0ff */
[----:B--2---:R-:W-:-:S04]  /*25ba0*/  UIMAD.WIDE.U32 UR10, UR14, UR10, URZ ;  /* 0x0000000a0e0a72a5 */ /* 0x004fc8000f8e003f */
[----:B------:R-:W-:Y:S01]  /*25bb0*/  IMAD.IADD R7, R8, 0x1, -R2 ;  /* 0x0000000108077824 */ /* 0x000fe200078e0a02 */
[----:B------:R-:W-:Y:S01]  /*25bc0*/  SHF.R.S32.HI R8, RZ, 0x3, R0 ;  /* 0x00000003ff087819 */ /* 0x000fe20000011400 */
[----:B------:R-:W-:Y:S01]  /*25bd0*/  UIADD3 UR11, UR11, UR7, URZ ;  /* 0x000000070b0b7290 */ /* 0x000fe2000fffe03f */
[----:B------:R-:W-:Y:S01]  /*25be0*/  IMAD.MOV.U32 R3, RZ, RZ, c[0x0][0x4e8] ;  /* 0x00013a00ff037624 */ /* 0x000fe200078e00ff */
[----:B------:R-:W-:Y:S01]  /*25bf0*/  UIMAD UR7, UR8, UR4, URZ ;  /* 0x00000004080772a4 */ /* 0x000fe2000f8e023f */
[----:B------:R-:W-:Y:S01]  /*25c00*/  LEA R0, R7, R8, 0x4 ;  /* 0x0000000807007211 */ /* 0x000fe200078e20ff */
[----:B------:R-:W-:Y:S01]  /*25c10*/  UIMAD.WIDE.U32 UR10, UR16, UR4, UR10 ;  /* 0x00000004100a72a5 */ /* 0x000fe2000f8e000a */
[C---:B------:R-:W-:Y:S01]  /*25c20*/  IMAD R8, R12.reuse, 0x80, R8 ;  /* 0x000000800c087824 */ /* 0x040fe200078e0208 */
[----:B------:R-:W-:Y:S01]  /*25c30*/  ISETP.NE.AND P0, PT, R3, 0x1, PT ;  /* 0x000000010300780c */ /* 0x000fe20003f05270 */
[----:B------:R-:W-:Y:S01]  /*25c40*/  UIMAD UR7, UR16, UR5, UR7 ;  /* 0x00000005100772a4 */ /* 0x000fe2000f8e0207 */
[----:B------:R-:W-:-:S02]  /*25c50*/  IMAD R0, R12, 0x80, R0 ;  /* 0x000000800c007824 */ /* 0x000fc400078e0200 */
[----:B------:R-:W-:Y:S02]  /*25c60*/  ULDC.64 UR4, c[0x0][0x3f0] ;  /* 0x0000fc0000047ab9 */ /* 0x000fe40000000a00 */
[----:B------:R-:W-:Y:S01]  /*25c70*/  UIMAD UR6, UR6, UR4, URZ ;  /* 0x00000004060672a4 */ /* 0x000fe2000f8e023f */
[----:B------:R-:W-:Y:S01]  /*25c80*/  MOV R4, R0 ;  /* 0x0000000000047202 */ /* 0x000fe20000000f00 */
[----:B------:R-:W-:Y:S02]  /*25c90*/  UIADD3 UR11, UR7, UR11, URZ ;  /* 0x0000000b070b7290 */ /* 0x000fe4000fffe03f */
[----:B------:R-:W-:Y:S02]  /*25ca0*/  UIMAD UR5, UR26, UR5, UR6 ;  /* 0x000000051a0572a4 */ /* 0x000fe4000f8e0206 */
[----:B------:R-:W-:Y:S01]  /*25cb0*/  UIMAD.WIDE.U32 UR10, UR26, UR4, UR10 ;  /* 0x000000041a0a72a5 */ /* 0x000fe2000f8e000a */
[----:B------:R-:W-:-:S03]  /*25cc0*/  @P0 IMAD.HI.U32 R2, R0, c[0x0][0x4ec], RZ ;  /* 0x00013b0000020a27 */ /* 0x000fc600078e00ff */
[----:B------:R-:W-:Y:S02]  /*25cd0*/  UIADD3 UR5, UR11, UR5, URZ ;  /* 0x000000050b057290 */ /* 0x000fe4000fffe03f */
[----:B------:R-:W-:-:S04]  /*25ce0*/  @P0 SHF.R.U32.HI R4, RZ, c[0x0][0x4f0], R2 ;  /* 0x00013c00ff040a19 */ /* 0x000fc80000011602 */
[--C-:B------:R-:W-:Y:S01]  /*25cf0*/  SHF.R.S32.HI R3, RZ, 0x1f, R4.reuse ;  /* 0x0000001fff037819 */ /* 0x100fe20000011404 */
[----:B------:R-:W-:-:S04]  /*25d00*/  IMAD.MOV R2, RZ, RZ, -R4 ;  /* 0x000000ffff027224 */ /* 0x000fc800078e0a04 */
[----:B------:R-:W-:Y:S01]  /*25d10*/  IMAD R5, R2, c[0x0][0x4e8], R0 ;  /* 0x00013a0002057a24 */ /* 0x000fe200078e0200 */
[----:B------:R-:W-:Y:S01]  /*25d20*/  MOV R2, UR10 ;  /* 0x0000000a00027c02 */ /* 0x000fe20008000f00 */
[----:B------:R-:W-:Y:S02]  /*25d30*/  IMAD R0, R3, c[0x0][0x3e0], RZ ;  /* 0x0000f80003007a24 */ /* 0x000fe400078e02ff */
[----:B------:R-:W-:Y:S01]  /*25d40*/  IMAD.U32 R3, RZ, RZ, UR11 ;  /* 0x0000000bff037e24 */ /* 0x000fe2000f8e00ff */
[----:B------:R-:W-:Y:S01]  /*25d50*/  MOV R3, UR5 ;  /* 0x0000000500037c02 */ /* 0x000fe20008000f00 */
[----:B------:R-:W-:Y:S01]  /*25d60*/  IMAD R6, R4, c[0x0][0x3e4], R0 ;  /* 0x0000f90004067a24 */ /* 0x000fe200078e0200 */
[----:B------:R-:W-:-:S03]  /*25d70*/  SHF.R.S32.HI R0, RZ, 0x1f, R5 ;  /* 0x0000001fff007819 */ /* 0x000fc60000011405 */
[----:B------:R-:W-:-:S04]  /*25d80*/  IMAD.WIDE.U32 R2, R4, c[0x0][0x3e0], R2 ;  /* 0x0000f80004027a25 */ /* 0x000fc800078e0002 */
[----:B------:R-:W-:Y:S02]  /*25d90*/  IMAD R0, R0, c[0x0][0x3d8], RZ ;  /* 0x0000f60000007a24 */ /* 0x000fe400078e02ff */
[----:B------:R-:W-:Y:S01]  /*25da0*/  IMAD.IADD R3, R3, 0x1, R6 ;  /* 0x0000000103037824 */ /* 0x000fe200078e0206 */
[----:B------:R-:W-:Y:S01]  /*25db0*/  SHF.L.U32 R6, R7, 0x3, RZ ;  /* 0x0000000307067819 */ /* 0x000fe200000006ff */
[C---:B------:R-:W-:Y:S02]  /*25dc0*/  IMAD R0, R5.reuse, c[0x0][0x3dc], R0 ;  /* 0x0000f70005007a24 */ /* 0x040fe400078e0200 */
[----:B------:R-:W-:Y:S01]  /*25dd0*/  IMAD.WIDE.U32 R2, R5, c[0x0][0x3d8], R2 ;  /* 0x0000f60005027a25 */ /* 0x000fe200078e0002 */
[----:B------:R-:W-:-:S04]  /*25de0*/  IADD3 R7, R6, 0x40, RZ ;  /* 0x0000004006077810 */ /* 0x000fc80007ffe0ff */
[----:B------:R-:W-:Y:S02]  /*25df0*/  IADD3 R0, R3, R0, RZ ;  /* 0x0000000003007210 */ /* 0x000fe40007ffe0ff */
        /* <DEDUP_REMOVED lines=15> */
.L_x_1810:
[----:B------:R-:W-:Y:S05]  /*25ef0*/  BSYNC B0 ;  /* 0x0000000000007941 */ /* 0x000fea0003800000 */
.L_x_1809:
        /* <DEDUP_REMOVED lines=15> */
.L_x_1812:
[----:B------:R-:W-:Y:S05]  /*25ff0*/  BSYNC B0 ;  /* 0x0000000000007941 */ /* 0x000fea0003800000 */
.L_x_1811:
        /* <DEDUP_REMOVED lines=15> */
.L_x_1814:
[----:B------:R-:W-:Y:S05]  /*260f0*/  BSYNC B0 ;  /* 0x0000000000007941 */ /* 0x000fea0003800000 */
.L_x_1813:
        /* <DEDUP_REMOVED lines=15> */
.L_x_1816:
[----:B------:R-:W-:Y:S05]  /*261f0*/  BSYNC B0 ;  /* 0x0000000000007941 */ /* 0x000fea0003800000 */
.L_x_1815:
        /* <DEDUP_REMOVED lines=15> */
.L_x_1818:
[----:B------:R-:W-:Y:S05]  /*262f0*/  BSYNC B0 ;  /* 0x0000000000007941 */ /* 0x000fea0003800000 */
.L_x_1817:
        /* <DEDUP_REMOVED lines=15> */
.L_x_1820:
[----:B------:R-:W-:Y:S05]  /*263f0*/  BSYNC B0 ;  /* 0x0000000000007941 */ /* 0x000fea0003800000 */
.L_x_1819:
        /* <DEDUP_REMOVED lines=15> */
.L_x_1822:
[----:B------:R-:W-:Y:S05]  /*264f0*/  BSYNC B0 ;  /* 0x0000000000007941 */ /* 0x000fea0003800000 */
.L_x_1821:
        /* <DEDUP_REMOVED lines=16> */
.L_x_1823:
        /* <DEDUP_REMOVED lines=16> */
.L_x_3560:


//--------------------- .text._ZN7cutlass13device_kernelIN5flash19enable_sm80_to_sm89INS1_16FlashAttnFwdSm80INS1_25CollectiveMainloopFwdSm80ILi8ELi1ELb1EN4cute5tupleIJNS5_1CILi128EEES8_S8_EEELi128ENS_6half_tEfNS_4arch4Sm80ELb0ELb0ELb0ELb0ELb0ELb0ELb1ELb0EEENS1_21CollectiveEpilogueFwdIS9_NS6_IJNS7_ILi1EEESF_SF_EEESA_SC_Li256ELb0ELb1ELb0ELb0EEENS1_19SingleTileSchedulerILb0ELb0ELb1ELi128EEEEEEEEEvNT_6ParamsE --------------------------
	.section	.text._ZN7cutlass13device_kernelIN5flash19enable_sm80_to_sm89INS1_16FlashAttnFwdSm80INS1_25CollectiveMainloopFwdSm80ILi8ELi1ELb1EN4cute5tupleIJNS5_1CILi128EEES8_S8_EEELi128ENS_6half_tEfNS_4arch4Sm80ELb0ELb0ELb0ELb0ELb0ELb0ELb1ELb0EEENS1_21CollectiveEpilogueFwdIS9_NS6_IJNS7_ILi1EEESF_SF_EEESA_SC_Li256ELb0ELb1ELb0ELb0EEENS1_19SingleTileSchedulerILb0ELb0ELb1ELi128EEEEEEEEEvNT_6ParamsE,"ax",@progbits
	.sectioninfo	@"SHI_REGISTERS=255"
	.align	128
.text._ZN7cutlass13device_kernelIN5flash19enable_sm80_to_sm89INS1_16FlashAttnFwdSm80INS1_25CollectiveMainloopFwdSm80ILi8ELi1ELb1EN4cute5tupleIJNS5_1CILi128EEES8_S8_EEELi128ENS_6half_tEfNS_4arch4Sm80ELb0ELb0ELb0ELb0ELb0ELb0ELb1ELb0EEENS1_21CollectiveEpilogueFwdIS9_NS6_IJNS7_ILi1EEESF_SF_EEESA_SC_Li256ELb0ELb1ELb0ELb0EEENS1_19SingleTileSchedulerILb0ELb0ELb1ELi128EEEEEEEEEvNT_6ParamsE:
        .type           _ZN7cutlass13device_kernelIN5flash19enable_sm80_to_sm89INS1_16FlashAttnFwdSm80INS1_25CollectiveMainloopFwdSm80ILi8ELi1ELb1EN4cute5tupleIJNS5_1CILi128EEES8_S8_EEELi128ENS_6half_tEfNS_4arch4Sm80ELb0ELb0ELb0ELb0ELb0ELb0ELb1ELb0EEENS1_21CollectiveEpilogueFwdIS9_NS6_IJNS7_ILi1EEESF_SF_EEESA_SC_Li256ELb0ELb1ELb0ELb0EEENS1_19SingleTileSchedulerILb0ELb0ELb1ELi128EEEEEEEEEvNT_6ParamsE,@function
        .size           _ZN7cutlass13device_kernelIN5flash19enable_sm80_to_sm89INS1_16FlashAttnFwdSm80INS1_25CollectiveMainloopFwdSm80ILi8ELi1ELb1EN4cute5tupleIJNS5_1CILi128EEES8_S8_EEELi128ENS_6half_tEfNS_4arch4Sm80ELb0ELb0ELb0ELb0ELb0ELb0ELb1ELb0EEENS1_21CollectiveEpilogueFwdIS9_NS6_IJNS7_ILi1EEESF_SF_EEESA_SC_Li256ELb0ELb1ELb0ELb0EEENS1_19SingleTileSchedulerILb0ELb0ELb1ELi128EEEEEEEEEvNT_6ParamsE,(.L_x_3561 - _ZN7cutlass13device_kernelIN5flash19enable_sm80_to_sm89INS1_16FlashAttnFwdSm80INS1_25CollectiveMainloopFwdSm80ILi8ELi1ELb1EN4cute5tupleIJNS5_1CILi128EEES8_S8_EEELi128ENS_6half_tEfNS_4arch4Sm80ELb0ELb0ELb0ELb0ELb0ELb0ELb1ELb0EEENS1_21CollectiveEpilogueFwdIS9_NS6_IJNS7_ILi1EEESF_SF_EEESA_SC_Li256ELb0ELb1ELb0ELb0EEENS1_19SingleTileSchedulerILb0ELb0ELb1ELi128EEEEEEEEEvNT_6ParamsE)
        .other          _ZN7cutlass13device_kernelIN5flash19enable_sm80_to_sm89INS1_16FlashAttnFwdSm80INS1_25CollectiveMainloopFwdSm80ILi8ELi1ELb1EN4cute5tupleIJNS5_1CILi128EEES8_S8_EEELi128ENS_6half_tEfNS_4arch4Sm80ELb0ELb0ELb0ELb0ELb0ELb0ELb1ELb0EEENS1_21CollectiveEpilogueFwdIS9_NS6_IJNS7_ILi1EEESF_SF_EEESA_SC_Li256ELb0ELb1ELb0ELb0EEENS1_19SingleTileSchedulerILb0ELb0ELb1ELi128EEEEEEEEEvNT_6ParamsE,@"STO_CUDA_ENTRY STV_DEFAULT"
_ZN7cutlass13device_kernelIN5flash19enable_sm80_to_sm89INS1_16FlashAttnFwdSm80INS1_25CollectiveMainloopFwdSm80ILi8ELi1ELb1EN4cute5tupleIJNS5_1CILi128EEES8_S8_EEELi128ENS_6half_tEfNS_4arch4Sm80ELb0ELb0ELb0ELb0ELb0ELb0ELb1ELb0EEENS1_21CollectiveEpilogueFwdIS9_NS6_IJNS7_ILi1EEESF_SF_EEESA_SC_Li256ELb0ELb1ELb0ELb0EEENS1_19SingleTileSchedulerILb0ELb0ELb1ELi128EEEEEEEEEvNT_6ParamsE:
        /* <DEDUP_REMOVED lines=53> */
[----:B------:R1:W-:Y:S01]  /*0350*/  STL [R1], R9 ;  /* 0x0000000901007387 */ /* 0x0003e20000100800 */
        /* <DEDUP_REMOVED lines=26> */
[----:B-1----:R-:W-:-:S02]  /*0500*/  LEA.HI R9, R27, R116, RZ, 0x6 ;  /* 0x000000741b097211 */ /* 0x002fc400078f30ff */
        /* <DEDUP_REMOVED lines=37> */
[----:B------:R4:W-:Y:S02]  /*0760*/  SHFL.IDX PT, R17, R0, 0x3, 0x181f ;  /* 0x00781f0000117f89 */ /* 0x0009e400000e0000 */
[----:B-1----:R-:W-:-:S04]  /*0770*/  @!P6 IMAD.WIDE R18, R13, 0x2, R2 ;  /* 0x000000020d12e825 */ /* 0x002fc800078e0202 */
        /* <DEDUP_REMOVED lines=47> */
[----:B------:R-:W-:-:S02]  /*0a70*/  IMAD.U32 R7, RZ, RZ, UR6 ;  /* 0x00000006ff077e24 */ /* 0x000fc4000f8e00ff */
[----:B------:R-:W-:Y:S01]  /*0a80*/  IMAD.U32 R6, RZ, RZ, UR7 ;  /* 0x00000007ff067e24 */ /* 0x000fe2000f8e00ff */
[----:B--2---:R-:W-:Y:S01]  /*0a90*/  LOP3.LUT R18, R3, R0, RZ, 0x3c, !PT ;  /* 0x0000000003127212 */ /* 0x004fe200078e3cff */
[----:B------:R-:W-:Y:S01]  /*0aa0*/  IMAD.WIDE.U32 R2, R2, UR10, R242 ;  /* 0x0000000a02027c25 */ /* 0x000fe2000f8e00f2 */
[----:B------:R-:W-:Y:S01]  /*0ab0*/  LOP3.LUT R0, R25, 0xfffffff0, RZ, 0xc0, !PT ;  /* 0xfffffff019007812 */ /* 0x000fe200078ec0ff */
[----:B------:R-:W-:-:S03]  /*0ac0*/  VOTEU.ANY UP0, P2 ;  /* 0x00000000003f7886 */ /* 0x000fc60001000100 */
[----:B------:R-:W-:Y:S01]  /*0ad0*/  IADD3 R3, R3, UR4, RZ ;  /* 0x0000000403037c10 */ /* 0x000fe2000fffe0ff */
[----:B------:R-:W-:Y:S01]  /*0ae0*/  IMAD.IADD R0, R116, 0x1, -R0 ;  /* 0x0000000174007824 */ /* 0x000fe200078e0a00 */
[C---:B------:R-:W-:Y:S01]  /*0af0*/  @P6 LEA R10, P0, R2.reuse, c[0x0][0x1c8], 0x1 ;  /* 0x00007200020a6a11 */ /* 0x040fe200078008ff */
[----:B------:R-:W-:Y:S02]  /*0b00*/  @UP0 UIMAD UR4, UR7, 0x60, URZ ;  /* 0x00000060070408a4 */ /* 0x000fe4000f8e023f */
[----:B------:R-:W-:Y:S01]  /*0b10*/  UISETP.GE.AND UP0, UPT, UR8, 0x1, UPT ;  /* 0x000000010800788c */ /* 0x000fe2000bf06270 */
[----:B------:R-:W-:Y:S02]  /*0b20*/  @P6 LEA.HI.X R11, R2, c[0x0][0x1cc], R3, 0x1, P0 ;  /* 0x00007300020b6a11 */ /* 0x000fe400000f0c03 */
[----:B------:R-:W-:Y:S01]  /*0b30*/  SHF.R.S32.HI R15, RZ, 0x1f, R0 ;  /* 0x0000001fff0f7819 */ /* 0x000fe20000011400 */
[----:B-1----:R-:W-:Y:S01]  /*0b40*/  IMAD.U32 R4, RZ, RZ, UR6 ;  /* 0x00000006ff047e24 */ /* 0x002fe2000f8e00ff */
[----:B------:R-:W-:-:S02]  /*0b50*/  @!P1 SHF.R.S32.HI R5, RZ, 0x1f, R240 ;  /* 0x0000001fff059819 */ /* 0x000fc400000114f0 */
[----:B------:R-:W-:Y:S02]  /*0b60*/  LEA.HI R15, R15, R0, RZ, 0x3 ;  /* 0x000000000f0f7211 */ /* 0x000fe400078f18ff */
[----:B------:R-:W-:Y:S02]  /*0b70*/  @P5 LEA R4, P0, R4, R2, 0x5 ;  /* 0x0000000204045211 */ /* 0x000fe400078028ff */
[----:B------:R-:W-:Y:S02]  /*0b80*/  LOP3.LUT R12, R15, 0xfffffff8, RZ, 0xc0, !PT ;  /* 0xfffffff80f0c7812 */ /* 0x000fe400078ec0ff */
[----:B------:R-:W-:Y:S02]  /*0b90*/  @P5 LEA.HI.X R6, R7, R3, R6, 0x5, P0 ;  /* 0x0000000307065211 */ /* 0x000fe400000f2c06 */
[----:B------:R-:W-:Y:S01]  /*0ba0*/  @P5 LEA R8, P0, R4, c[0x0][0x1c8], 0x1 ;  /* 0x0000720004085a11 */ /* 0x000fe200078008ff */
[----:B------:R-:W-:Y:S01]  /*0bb0*/  IMAD.IADD R14, R0, 0x1, -R12 ;  /* 0x00000001000e7824 */ /* 0x000fe200078e0a0c */
[----:B------:R-:W-:Y:S01]  /*0bc0*/  @!P1 LEA.HI R5, R5, R240, RZ, 0x3 ;  /* 0x000000f005059211 */ /* 0x000fe200078f18ff */
[----:B------:R-:W-:Y:S01]  /*0bd0*/  IMAD.U32 R12, RZ, RZ, UR6 ;  /* 0x00000006ff0c7e24 */ /* 0x000fe2000f8e00ff */
[----:B------:R-:W-:-:S02]  /*0be0*/  @P5 LEA.HI.X R9, R4, c[0x0][0x1cc], R6, 0x1, P0 ;  /* 0x0000730004095a11 */ /* 0x000fc400000f0c06 */
[----:B------:R-:W-:Y:S02]  /*0bf0*/  @P4 IADD3 R7, P0, R2, UR20, RZ ;  /* 0x0000001402074c10 */ /* 0x000fe4000ff1e0ff */
[----:B------:R-:W-:Y:S02]  /*0c00*/  @!P1 LOP3.LUT R5, R5, 0xfffffff8, RZ, 0xc0, !PT ;  /* 0xfffffff805059812 */ /* 0x000fe400078ec0ff */
        /* <DEDUP_REMOVED lines=58> */
[----:B------:R-:W-:Y:S01]  /*0fb0*/  IADD3 R219, R210, 0x3800, RZ ;  /* 0x00003800d2db7810 */ /* 0x000fe20007ffe0ff */
[----:B------:R-:W-:Y:S01]  /*0fc0*/  IMAD R184, R184, 0x400, R4 ;  /* 0x00000400b8b87824 */ /* 0x000fe200078e0204 */
[----:B------:R-:W-:Y:S01]  /*0fd0*/  SEL R5, R5, 0xfffffff0, !P1 ;  /* 0xfffffff005057807 */ /* 0x000fe20004800000 */
[C---:B------:R-:W-:Y:S01]  /*0fe0*/  IMAD R6, R23.reuse, c[0x0][0x20c], R2 ;  /* 0x0000830017067a24 */ /* 0x040fe200078e0202 */
[----:B------:R-:W-:Y:S01]  /*0ff0*/  BAR.SYNC.DEFER_BLOCKING 0x0 ;  /* 0x0000000000007b1d */ /* 0x000fe20000010000 */
[----:B------:R-:W-:Y:S01]  /*1000*/  IMAD.SHL.U32 R184, R184, 0x2, RZ ;  /* 0x00000002b8b87824 */ /* 0x000fe200078e00ff */
[----:B------:R-:W-:Y:S01]  /*1010*/  PLOP3.LUT P1, PT, PT, PT, UP0, 0x80, 0x0 ;  /* 0x000000000000781c */ /* 0x000fe20003f2f008 */
[----:B------:R-:W-:-:S04]  /*1020*/  IMAD.WIDE.U32 R2, R23, c[0x0][0x208], R238 ;  /* 0x0000820017027a25 */ /* 0x000fc800078e00ee */
[--C-:B------:R-:W-:Y:S02]  /*1030*/  IMAD R188, R5, 0x2, R184.reuse ;  /* 0x0000000205bc7824 */ /* 0x100fe400078e02b8 */
[C---:B------:R-:W-:Y:S02]  /*1040*/  IMAD R196, R0.reuse, 0x2, R184 ;  /* 0x0000000200c47824 */ /* 0x040fe400078e02b8 */
[----:B------:R-:W-:Y:S02]  /*1050*/  IMAD R200, R0, 0x2, R188 ;  /* 0x0000000200c87824 */ /* 0x000fe400078e02bc */
[----:B------:R-:W-:Y:S02]  /*1060*/  IMAD.IADD R3, R3, 0x1, R6 ;  /* 0x0000000103037824 */ /* 0x000fe400078e0206 */
[----:B------:R-:W-:Y:S02]  /*1070*/  IMAD R6, R33, c[0x0][0x210], RZ ;  /* 0x0000840021067a24 */ /* 0x000fe400078e02ff */
[----:B------:R-:W-:-:S04]  /*1080*/  IMAD.WIDE.U32 R2, R32, c[0x0][0x210], R2 ;  /* 0x0000840020027a25 */ /* 0x000fc800078e0002 */
[----:B------:R-:W-:Y:S02]  /*1090*/  IMAD R6, R32, c[0x0][0x214], R6 ;  /* 0x0000850020067a24 */ /* 0x000fe400078e0206 */
[----:B------:R-:W-:Y:S01]  /*10a0*/  IMAD.IADD R116, R116, 0x1, -R7 ;  /* 0x0000000174747824 */ /* 0x000fe200078e0a07 */
[----:B------:R1:W2:Y:S01]  /*10b0*/  LDSM.16.M88.4 R136, [R184+0x100] ;  /* 0x00010000b888783b */ /* 0x0002a20000000200 */
[----:B------:R-:W-:Y:S02]  /*10c0*/  IMAD.IADD R3, R3, 0x1, R6 ;  /* 0x0000000103037824 */ /* 0x000fe400078e0206 */
[----:B------:R-:W-:Y:S01]  /*10d0*/  IMAD R6, R21, c[0x0][0x218], RZ ;  /* 0x0000860015067a24 */ /* 0x000fe200078e02ff */
[----:B------:R1:W3:Y:S01]  /*10e0*/  LDSM.16.M88.4 R140, [R188+0x100] ;  /* 0x00010000bc8c783b */ /* 0x0002e20000000200 */
[----:B------:R-:W-:-:S03]  /*10f0*/  IMAD.WIDE.U32 R244, R20, c[0x0][0x218], R2 ;  /* 0x0000860014f47a25 */ /* 0x000fc600078e0002 */
[----:B------:R1:W4:Y:S01]  /*1100*/  LDSM.16.M88.4 R176, [R196+0x100] ;  /* 0x00010000c4b0783b */ /* 0x0003220000000200 */
[----:B------:R-:W-:-:S03]  /*1110*/  IMAD R6, R20, c[0x0][0x21c], R6 ;  /* 0x0000870014067a24 */ /* 0x000fc600078e0206 */
[----:B------:R1:W1:Y:S01]  /*1120*/  LDSM.16.M88.4 R180, [R200+0x100] ;  /* 0x00010000c8b4783b */ /* 0x0002620000000200 */
[----:B------:R-:W-:-:S03]  /*1130*/  IMAD.IADD R241, R245, 0x1, R6 ;  /* 0x00000001f5f17824 */ /* 0x000fc600078e0206 */
[----:B------:R-:W1:Y:S04]  /*1140*/  LDSM.16.M88.4 R184, [R184+0x4100] ;  /* 0x00410000b8b8783b */ /* 0x000e680000000200 */
[----:B------:R-:W1:Y:S04]  /*1150*/  LDSM.16.M88.4 R188, [R188+0x4100] ;  /* 0x00410000bcbc783b */ /* 0x000e680000000200 */
[----:B------:R-:W1:Y:S04]  /*1160*/  LDSM.16.M88.4 R196, [R196+0x4100] ;  /* 0x00410000c4c4783b */ /* 0x000e680000000200 */
[----:B------:R-:W1:Y:S04]  /*1170*/  LDSM.16.M88.4 R200, [R200+0x4100] ;  /* 0x00410000c8c8783b */ /* 0x000e680000000200 */
[----:B------:R-:W-:Y:S06]  /*1180*/  BAR.SYNC.DEFER_BLOCKING 0x0 ;  /* 0x0000000000007b1d */ /* 0x000fec0000010000 */
        /* <DEDUP_REMOVED lines=19> */
[----:B--234-:R-:W-:Y:S01]  /*12c0*/  ULDC.64 UR4, c[0x0][0x208] ;  /* 0x0000820000047ab9 */ /* 0x01cfe20000000a00 */
        /* <DEDUP_REMOVED lines=21> */
[----:B------:R-:W-:Y:S01]  /*1420*/  IADD3 R8, P5, R6, UR16, RZ ;  /* 0x0000001006087c10 */ /* 0x000fe2000ffbe0ff */
        /* <DEDUP_REMOVED lines=26> */
.L_x_1824:
[C---:B-1234-:R-:W-:Y:S01]  /*15d0*/  HMMA.16816.F32 R44, R136.reuse, R36, RZ ;  /* 0x00000024882c723c */ /* 0x05efe200000018ff */
[----:B------:R-:W-:Y:S01]  /*15e0*/  IMAD.MOV.U32 R2, RZ, RZ, 0x40 ;  /* 0x00000040ff027424 */ /* 0x000fe200078e00ff */
[----:B------:R-:W-:Y:S01]  /*15f0*/  LOP3.LUT P1, RZ, R40, 0x4, RZ, 0xc0, !PT ;  /* 0x0000000428ff7812 */ /* 0x000fe2000782c0ff */
[----:B------:R-:W0:Y:S01]  /*1600*/  LDGDEPBAR ;  /* 0x00000000000079af */ /* 0x000e220000000000 */
[----:B------:R-:W-:Y:S01]  /*1610*/  UISETP.GE.AND UP0, UPT, UR8, 0x81, UPT ;  /* 0x000000810800788c */ /* 0x000fe2000bf06270 */
[----:B------:R-:W-:Y:S02]  /*1620*/  IADD3 R218, R210, 0x4000, RZ ;  /* 0x00004000d2da7810 */ /* 0x000fe40007ffe0ff */
[----:B------:R-:W-:Y:S01]  /*1630*/  SEL R2, R2, 0xffffffc0, !P1 ;  /* 0xffffffc002027807 */ /* 0x000fe20004800000 */
[C---:B------:R-:W-:Y:S01]  /*1640*/  HMMA.16816.F32 R32, R136.reuse, R28, RZ ;  /* 0x0000001c8820723c */ /* 0x040fe200000018ff */
[C---:B------:R-:W-:Y:S02]  /*1650*/  IADD3 R217, R210.reuse, 0x4800, RZ ;  /* 0x00004800d2d97810 */ /* 0x040fe40007ffe0ff */
[----:B------:R-:W-:Y:S01]  /*1660*/  PLOP3.LUT P1, PT, PT, PT, UP0, 0x80, 0x0 ;  /* 0x000000000000781c */ /* 0x000fe20003f2f008 */
[--C-:B------:R-:W-:Y:S01]  /*1670*/  IMAD.IADD R209, R119, 0x1, R2.reuse ;  /* 0x0000000177d17824 */ /* 0x100fe200078e0202 */
[C---:B------:R-:W-:Y:S01]  /*1680*/  IADD3 R216, R210.reuse, 0x5000, RZ ;  /* 0x00005000d2d87810 */ /* 0x040fe20007ffe0ff */
[C---:B------:R-:W-:Y:S01]  /*1690*/  IMAD.IADD R206, R210.reuse, 0x1, R2 ;  /* 0x00000001d2ce7824 */ /* 0x040fe200078e0202 */
[C---:B------:R-:W-:Y:S01]  /*16a0*/  IADD3 R215, R210.reuse, 0x5800, RZ ;  /* 0x00005800d2d77810 */ /* 0x040fe20007ffe0ff */
[----:B------:R-:W-:Y:S01]  /*16b0*/  HMMA.16816.F32 R36, R136, R38, RZ ;  /* 0x000000268824723c */ /* 0x000fe200000018ff */
[----:B------:R-:W-:-:S02]  /*16c0*/  IADD3 R214, R210, 0x6000, RZ ;  /* 0x00006000d2d67810 */ /* 0x000fc40007ffe0ff */
[C---:B------:R-:W-:Y:S02]  /*16d0*/  IADD3 R213, R210.reuse, 0x6800, RZ ;  /* 0x00006800d2d57810 */ /* 0x040fe40007ffe0ff */
[C---:B------:R-:W-:Y:S02]  /*16e0*/  IADD3 R212, R210.reuse, 0x7000, RZ ;  /* 0x00007000d2d47810 */ /* 0x040fe40007ffe0ff */
[----:B------:R-:W-:Y:S01]  /*16f0*/  IADD3 R211, R210, 0x7800, RZ ;  /* 0x00007800d2d37810 */ /* 0x000fe20007ffe0ff */
        /* <DEDUP_REMOVED lines=8> */
[C---:B------:R-:W-:Y:S08]  /*1780*/  HMMA.16816.F32 R96, R140.reuse, R64, R44 ;  /* 0x000000408c60723c */ /* 0x040ff0000000182c */
[C---:B------:R-:W-:Y:S01]  /*1790*/  HMMA.16816.F32 R88, R140.reuse, R66, R36 ;  /* 0x000000428c58723c */ /* 0x040fe20000001824 */
[----:B------:R-:W-:Y:S07]  /*17a0*/  LDSM.16.M88.4 R36, [R209+0x8900] ;  /* 0x00890000d124783b */ /* 0x000fee0000000200 */
[C---:B------:R-:W-:Y:S01]  /*17b0*/  HMMA.16816.F32 R84, R140.reuse, R60, R32 ;  /* 0x0000003c8c54723c */ /* 0x040fe20000001820 */
[----:B------:R-:W-:Y:S07]  /*17c0*/  LDSM.16.M88.4 R32, [R209+0x9100] ;  /* 0x00910000d120783b */ /* 0x000fee0000000200 */
[C---:B------:R-:W-:Y:S01]  /*17d0*/  HMMA.16816.F32 R80, R140.reuse, R62, R28 ;  /* 0x0000003e8c50723c */ /* 0x040fe2000000181c */
[----:B------:R-:W1:Y:S07]  /*17e0*/  LDSM.16.M88.4 R28, [R209+0x8100] ;  /* 0x00810000d11c783b */ /* 0x000e6e0000000200 */
[C---:B------:R-:W-:Y:S08]  /*17f0*/  HMMA.16816.F32 R76, R140.reuse, R72, R24 ;  /* 0x000000488c4c723c */ /* 0x040ff00000001818 */
[C---:B------:R-:W-:Y:S08]  /*1800*/  HMMA.16816.F32 R72, R140.reuse, R74, R20 ;  /* 0x0000004a8c48723c */ /* 0x040ff00000001814 */
[C---:B------:R-:W-:Y:S08]  /*1810*/  HMMA.16816.F32 R64, R140.reuse, R106, R12 ;  /* 0x0000006a8c40723c */ /* 0x040ff0000000180c */
[----:B------:R-:W-:Y:S08]  /*1820*/  HMMA.16816.F32 R60, R140, R120, R8 ;  /* 0x000000788c3c723c */ /* 0x000ff00000001808 */
[C---:B------:R-:W-:Y:S08]  /*1830*/  HMMA.16816.F32 R12, R136.reuse, R112, RZ ;  /* 0x00000070880c723c */ /* 0x040ff000000018ff */
[C---:B------:R-:W-:Y:S08]  /*1840*/  HMMA.16816.F32 R8, R136.reuse, R114, RZ ;  /* 0x000000728808723c */ /* 0x040ff000000018ff */
[C---:B------:R-:W-:Y:S08]  /*1850*/  HMMA.16816.F32 R20, R136.reuse, R126, RZ ;  /* 0x0000007e8814723c */ /* 0x040ff000000018ff */
[----:B------:R-:W-:Y:S08]  /*1860*/  HMMA.16816.F32 R24, R136, R124, RZ ;  /* 0x0000007c8818723c */ /* 0x000ff000000018ff */
[C---:B------:R-:W-:Y:S08]  /*1870*/  HMMA.16816.F32 R108, R140.reuse, R68, R52 ;  /* 0x000000448c6c723c */ /* 0x040ff00000001834 */
[C---:B------:R-:W-:Y:S08]  /*1880*/  HMMA.16816.F32 R100, R140.reuse, R70, R48 ;  /* 0x000000468c64723c */ /* 0x040ff00000001830 */
[----:B------:R-:W-:Y:S08]  /*1890*/  HMMA.16816.F32 R68, R140, R104, R16 ;  /* 0x000000688c44723c */ /* 0x000ff00000001810 */
[----:B------:R-:W-:Y:S08]  /*18a0*/  HMMA.16816.F32 R16, R136, R94, RZ ;  /* 0x0000005e8810723c */ /* 0x000ff000000018ff */
[C---:B------:R-:W-:Y:S01]  /*18b0*/  HMMA.16816.F32 R52, R140.reuse, R128, R12 ;  /* 0x000000808c34723c */ /* 0x040fe2000000180c */
[----:B------:R-:W-:Y:S07]  /*18c0*/  LDSM.16.M88.4 R12, [R209+0xa100] ;  /* 0x00a10000d10c783b */ /* 0x000fee0000000200 */
[C---:B------:R-:W-:Y:S01]  /*18d0*/  HMMA.16816.F32 R48, R140.reuse, R130, R8 ;  /* 0x000000828c30723c */ /* 0x040fe20000001808 */
[----:B------:R-:W2:Y:S07]  /*18e0*/  LDSM.16.M88.4 R8, [R209+0x9900] ;  /* 0x00990000d108783b */ /* 0x000eae0000000200 */
[C---:B------:R-:W-:Y:S01]  /*18f0*/  HMMA.16816.F32 R40, R140.reuse, R134, R20 ;  /* 0x000000868c28723c */ /* 0x040fe20000001814 */
[----:B------:R-:W3:Y:S07]  /*1900*/  LDSM.16.M88.4 R20, [R209+0xb100] ;  /* 0x00b10000d114783b */ /* 0x000eee0000000200 */
[C---:B------:R-:W-:Y:S01]  /*1910*/  HMMA.16816.F32 R44, R140.reuse, R132, R24 ;  /* 0x000000848c2c723c */ /* 0x040fe20000001818 */
[----:B------:R-:W4:Y:S07]  /*1920*/  LDSM.16.M88.4 R24, [R206] ;  /* 0x00000000ce18783b */ /* 0x000f2e0000000200 */
[----:B------:R-:W-:Y:S01]  /*1930*/  HMMA.16816.F32 R56, R140, R122, R16 ;  /* 0x0000007a8c38723c */ /* 0x000fe20000001810 */
[----:B------:R-:W5:Y:S07]  /*1940*/  LDSM.16.M88.4 R16, [R209+0xa900] ;  /* 0x00a90000d110783b */ /* 0x000f6e0000000200 */
[C---:B-1----:R-:W-:Y:S08]  /*1950*/  HMMA.16816.F32 R112, R176.reuse, R28, R108 ;  /* 0x0000001cb070723c */ /* 0x042ff0000000186c */
[C---:B------:R-:W-:Y:S01]  /*1960*/  HMMA.16816.F32 R104, R176.reuse, R30, R100 ;  /* 0x0000001eb068723c */ /* 0x040fe20000001864 */
[----:B------:R-:W1:Y:S07]  /*1970*/  LDSM.16.M88.4 R28, [R209+0xb900] ;  /* 0x00b90000d11c783b */ /* 0x000e6e0000000200 */
[C---:B------:R-:W-:Y:S08]  /*1980*/  HMMA.16816.F32 R108, R176.reuse, R36, R96 ;  /* 0x00000024b06c723c */ /* 0x040ff00000001860 */
[C---:B------:R-:W-:Y:S08]  /*1990*/  HMMA.16816.F32 R100, R176.reuse, R38, R88 ;  /* 0x00000026b064723c */ /* 0x040ff00000001858 */
[C---:B------:R-:W-:Y:S08]  /*19a0*/  HMMA.16816.F32 R92, R176.reuse, R32, R84 ;  /* 0x00000020b05c723c */ /* 0x040ff00000001854 */
[C---:B------:R-:W-:Y:S08]  /*19b0*/  HMMA.16816.F32 R96, R176.reuse, R34, R80 ;  /* 0x00000022b060723c */ /* 0x040ff00000001850 */
[C---:B--2---:R-:W-:Y:S08]  /*19c0*/  HMMA.16816.F32 R36, R176.reuse, R8, R76 ;  /* 0x00000008b024723c */ /* 0x044ff0000000184c */
[C---:B------:R-:W-:Y:S01]  /*19d0*/  HMMA.16816.F32 R32, R176.reuse, R10, R72 ;  /* 0x0000000ab020723c */ /* 0x040fe20000001848 */
[----:B------:R-:W2:Y:S07]  /*19e0*/  LDSM.16.M88.4 R8, [R206+0x800] ;  /* 0x00080000ce08783b */ /* 0x000eae0000000200 */
[C---:B------:R-:W-:Y:S08]  /*19f0*/  HMMA.16816.F32 R84, R176.reuse, R14, R64 ;  /* 0x0000000eb054723c */ /* 0x040ff00000001840 */
[----:B---3--:R-:W-:Y:S08]  /*1a00*/  HMMA.16816.F32 R120, R176, R20, R52 ;  /* 0x00000014b078723c */ /* 0x008ff00000001834 */
[C---:B----4-:R-:W-:Y:S08]  /*1a10*/  HMMA.16816.F32 R64, R180.reuse, R24, R112 ;  /* 0x00000018b440723c */ /* 0x050ff00000001870 */
[----:B------:R-:W-:Y:S01]  /*1a20*/  HMMA.16816.F32 R52, R180, R26, R104 ;  /* 0x0000001ab434723c */ /* 0x000fe20000001868 */
[----:B------:R-:W3:Y:S07]  /*1a30*/  LDSM.16.M88.4 R24, [R206+0x2800] ;  /* 0x00280000ce18783b */ /* 0x000eee0000000200 */
[C---:B------:R-:W-:Y:S01]  /*1a40*/  HMMA.16816.F32 R72, R176.reuse, R22, R48 ;  /* 0x00000016b048723c */ /* 0x040fe20000001830 */
[----:B------:R-:W4:Y:S07]  /*1a50*/  LDSM.16.M88.4 R20, [R206+0x1800] ;  /* 0x00180000ce14783b */ /* 0x000f2e0000000200 */
[C---:B-----5:R-:W-:Y:S08]  /*1a60*/  HMMA.16816.F32 R80, R176.reuse, R16, R60 ;  /* 0x00000010b050723c */ /* 0x060ff0000000183c */
[C---:B------:R-:W-:Y:S01]  /*1a70*/  HMMA.16816.F32 R76, R176.reuse, R18, R56 ;  /* 0x00000012b04c723c */ /* 0x040fe20000001838 */
[----:B------:R-:W5:Y:S07]  /*1a80*/  LDSM.16.M88.4 R16, [R206+0x1000] ;  /* 0x00100000ce10783b */ /* 0x000f6e0000000200 */
[C---:B------:R-:W-:Y:S01]  /*1a90*/  HMMA.16816.F32 R88, R176.reuse, R12, R68 ;  /* 0x0000000cb058723c */ /* 0x040fe20000001844 */
[----:B------:R-:W-:Y:S07]  /*1aa0*/  LDSM.16.M88.4 R12, [R206+0x3000] ;  /* 0x00300000ce0c783b */ /* 0x000fee0000000200 */
[C---:B-1----:R-:W-:Y:S08]  /*1ab0*/  HMMA.16816.F32 R68, R176.reuse, R28, R44 ;  /* 0x0000001cb044723c */ /* 0x042ff0000000182c */
[----:B------:R-:W-:Y:S01]  /*1ac0*/  HMMA.16816.F32 R56, R176, R30, R40 ;  /* 0x0000001eb038723c */ /* 0x000fe20000001828 */
[----:B------:R-:W1:Y:S07]  /*1ad0*/  LDSM.16.M88.4 R28, [R206+0x2000] ;  /* 0x00200000ce1c783b */ /* 0x000e6e0000000200 */
[C---:B--2---:R-:W-:Y:S08]  /*1ae0*/  HMMA.16816.F32 R60, R180.reuse, R8, R108 ;  /* 0x00000008b43c723c */ /* 0x044ff0000000186c */
[C---:B------:R-:W-:Y:S01]  /*1af0*/  HMMA.16816.F32 R48, R180.reuse, R10, R100 ;  /* 0x0000000ab430723c */ /* 0x040fe20000001864 */
[----:B------:R-:W2:Y:S07]  /*1b00*/  LDSM.16.M88.4 R8, [R206+0x3800] ;  /* 0x00380000ce08783b */ /* 0x000eae0000000200 */
[C---:B---3--:R-:W-:Y:S08]  /*1b10*/  HMMA.16816.F32 R100, R180.reuse, R24, R80 ;  /* 0x00000018b464723c */ /* 0x048ff00000001850 */
[C---:B------:R-:W-:Y:S01]  /*1b20*/  HMMA.16816.F32 R108, R180.reuse, R26, R76 ;  /* 0x0000001ab46c723c */ /* 0x040fe2000000184c */
[----:B------:R-:W3:Y:S04]  /*1b30*/  LDSM.16.M88.4 R24, [R119+0xd100] ;  /* 0x00d100007718783b */ /* 0x000ee80000000200 */
[----:B------:R-:W-:Y:S03]  /*1b40*/  LDSM.16.M88.4 R76, [R119+0xf100] ;  /* 0x00f10000774c783b */ /* 0x000fe60000000200 */
[C---:B----4-:R-:W-:Y:S08]  /*1b50*/  HMMA.16816.F32 R36, R180.reuse, R20, R36 ;  /* 0x00000014b424723c */ /* 0x050ff00000001824 */
[C---:B------:R-:W-:Y:S01]  /*1b60*/  HMMA.16816.F32 R32, R180.reuse, R22, R32 ;  /* 0x00000016b420723c */ /* 0x040fe20000001820 */
[----:B------:R-:W4:Y:S07]  /*1b70*/  LDSM.16.M88.4 R20, [R119+0xc100] ;  /* 0x00c100007714783b */ /* 0x000f2e0000000200 */
[C---:B-----5:R-:W-:Y:S08]  /*1b80*/  HMMA.16816.F32 R44, R180.reuse, R16, R92 ;  /* 0x00000010b42c723c */ /* 0x060ff0000000185c */
[C---:B------:R-:W-:Y:S01]  /*1b90*/  HMMA.16816.F32 R40, R180.reuse, R18, R96 ;  /* 0x00000012b428723c */ /* 0x040fe20000001860 */
[----:B------:R-:W5:Y:S07]  /*1ba0*/  LDSM.16.M88.4 R16, [R119+0xd900] ;  /* 0x00d900007710783b */ /* 0x000f6e0000000200 */
[C---:B-1----:R-:W-:Y:S08]  /*1bb0*/  HMMA.16816.F32 R104, R180.reuse, R28, R88 ;  /* 0x0000001cb468723c */ /* 0x042ff00000001858 */
[C---:B------:R-:W-:Y:S01]  /*1bc0*/  HMMA.16816.F32 R112, R180.reuse, R30, R84 ;  /* 0x0000001eb470723c */ /* 0x040fe20000001854 */
[----:B------:R-:W1:Y:S07]  /*1bd0*/  LDSM.16.M88.4 R28, [R119+0xc900] ;  /* 0x00c90000771c783b */ /* 0x000e6e0000000200 */
[C---:B------:R-:W-:Y:S08]  /*1be0*/  HMMA.16816.F32 R148, R180.reuse, R12, R120 ;  /* 0x0000000cb494723c */ /* 0x040ff00000001878 */
[C---:B------:R-:W-:Y:S01]  /*1bf0*/  HMMA.16816.F32 R144, R180.reuse, R14, R72 ;  /* 0x0000000eb490723c */ /* 0x040fe20000001848 */
[----:B------:R-:W1:Y:S04]  /*1c00*/  LDSM.16.M88.4 R12, [R119+0xe100] ;  /* 0x00e10000770c783b */ /* 0x000e680000000200 */
[----:B------:R-:W-:Y:S03]  /*1c10*/  LDSM.16.M88.4 R72, [R210+0x4000] ;  /* 0x00400000d248783b */ /* 0x000fe60000000200 */
[C---:B--2---:R-:W-:Y:S01]  /*1c20*/  HMMA.16816.F32 R132, R180.reuse, R8, R68 ;  /* 0x00000008b484723c */ /* 0x044fe20000001844 */
[----:B------:R-:W-:Y:S07]  /*1c30*/  LDSM.16.M88.4 R68, [R210+0x4800] ;  /* 0x00480000d244783b */ /* 0x000fee0000000200 */
[----:B------:R-:W-:Y:S01]  /*1c40*/  HMMA.16816.F32 R128, R180, R10, R56 ;  /* 0x0000000ab480723c */ /* 0x000fe20000001838 */
[----:B------:R-:W2:Y:S04]  /*1c50*/  LDSM.16.M88.4 R8, [R119+0xe900] ;  /* 0x00e900007708783b */ /* 0x000ea80000000200 */
[----:B------:R-:W-:Y:S03]  /*1c60*/  LDSM.16.M88.4 R56, [R210+0x5800] ;  /* 0x00580000d238783b */ /* 0x000fe60000000200 */
[C---:B---3--:R-:W-:Y:S01]  /*1c70*/  HMMA.16816.F32 R88, R184.reuse, R24, R44 ;  /* 0x00000018b858723c */ /* 0x048fe2000000182c */
[----:B------:R-:W3:Y:S07]  /*1c80*/  LDSM.16.M88.4 R44, [R119+0xf900] ;  /* 0x00f90000772c783b */ /* 0x000eee0000000200 */
[C---:B----4-:R-:W-:Y:S01]  /*1c90*/  HMMA.16816.F32 R124, R184.reuse, R20, R64 ;  /* 0x00000014b87c723c */ /* 0x050fe20000001840 */
[----:B------:R-:W4:Y:S07]  /*1ca0*/  LDSM.16.M88.4 R64, [R210+0x5000] ;  /* 0x00500000d240783b */ /* 0x000f2e0000000200 */
[C---:B------:R-:W-:Y:S01]  /*1cb0*/  HMMA.16816.F32 R84, R184.reuse, R26, R40 ;  /* 0x0000001ab854723c */ /* 0x040fe20000001828 */
[----:B------:R-:W2:Y:S04]  /*1cc0*/  LDSM.16.M88.4 R24, [R210+0x7000] ;  /* 0x00700000d218783b */ /* 0x000ea80000000200 */
[----:B------:R-:W-:Y:S03]  /*1cd0*/  LDSM.16.M88.4 R40, [R210+0x6000] ;  /* 0x00600000d228783b */ /* 0x000fe60000000200 */
[C---:B-----5:R-:W-:Y:S01]  /*1ce0*/  HMMA.16816.F32 R80, R184.reuse, R16, R36 ;  /* 0x00000010b850723c */ /* 0x060fe20000001824 */
[----:B------:R-:W5:Y:S07]  /*1cf0*/  LDSM.16.M88.4 R36, [R210+0x7800] ;  /* 0x00780000d224783b */ /* 0x000f6e0000000200 */
[C---:B------:R-:W-:Y:S08]  /*1d00*/  HMMA.16816.F32 R120, R184.reuse, R22, R52 ;  /* 0x00000016b878723c */ /* 0x040ff00000001834 */
[C---:B-1----:R-:W-:Y:S08]  /*1d10*/  HMMA.16816.F32 R96, R184.reuse, R28, R60 ;  /* 0x0000001cb860723c */ /* 0x042ff0000000183c */
[C---:B------:R-:W-:Y:S01]  /*1d20*/  HMMA.16816.F32 R92, R184.reuse, R30, R48 ;  /* 0x0000001eb85c723c */ /* 0x040fe20000001830 */
[----:B------:R-:W1:Y:S07]  /*1d30*/  LDSM.16.M88.4 R28, [R210+0x6800] ;  /* 0x00680000d21c783b */ /* 0x000e6e0000000200 */
[C---:B------:R-:W-:Y:S08]  /*1d40*/  HMMA.16816.F32 R60, R184.reuse, R18, R32 ;  /* 0x00000012b83c723c */ /* 0x040ff00000001820 */
[C---:B------:R-:W-:Y:S08]  /*1d50*/  HMMA.16816.F32 R52, R184.reuse, R12, R104 ;  /* 0x0000000cb834723c */ /* 0x040ff00000001868 */
[C---:B------:R-:W-:Y:S08]  /*1d60*/  HMMA.16816.F32 R48, R184.reuse, R14, R112 ;  /* 0x0000000eb830723c */ /* 0x040ff00000001870 */
[C---:B--2---:R-:W-:Y:S08]  /*1d70*/  HMMA.16816.F32 R32, R184.reuse, R8, R100 ;  /* 0x00000008b820723c */ /* 0x044ff00000001864 */
[C---:B------:R-:W-:Y:S08]  /*1d80*/  HMMA.16816.F32 R20, R184.reuse, R10, R108 ;  /* 0x0000000ab814723c */ /* 0x040ff0000000186c */
[C---:B------:R-:W-:Y:S01]  /*1d90*/  HMMA.16816.F32 R16, R184.reuse, R76, R148 ;  /* 0x0000004cb810723c */ /* 0x040fe20000001894 */
[----:B------:R-:W2:Y:S07]  /*1da0*/  LDSM.16.M88.4 R148, [R209+0xc100] ;  /* 0x00c10000d194783b */ /* 0x000eae0000000200 */
[C---:B------:R-:W-:Y:S08]  /*1db0*/  HMMA.16816.F32 R12, R184.reuse, R78, R144 ;  /* 0x0000004eb80c723c */ /* 0x040ff00000001890 */
[----:B---3--:R-:W-:Y:S08]  /*1dc0*/  HMMA.16816.F32 R8, R184, R44, R132 ;  /* 0x0000002cb808723c */ /* 0x008ff00000001884 */
[C---:B------:R-:W-:Y:S08]  /*1dd0*/  HMMA.16816.F32 R76, R188.reuse, R72, R124 ;  /* 0x00000048bc4c723c */ /* 0x040ff0000000187c */
[C---:B------:R-:W-:Y:S01]  /*1de0*/  HMMA.16816.F32 R112, R188.reuse, R74, R120 ;  /* 0x0000004abc70723c */ /* 0x040fe20000001878 */
[----:B------:R-:W3:Y:S07]  /*1df0*/  LDSM.16.M88.4 R72, [R209+0xc900] ;  /* 0x00c90000d148783b */ /* 0x000eee0000000200 */
[----:B----4-:R-:W-:Y:S01]  /*1e00*/  HMMA.16816.F32 R144, R188, R66, R84 ;  /* 0x00000042bc90723c */ /* 0x010fe20000001854 */
[----:B------:R-:W4:Y:S07]  /*1e10*/  LDSM.16.M88.4 R84, [R209+0xd100] ;  /* 0x00d10000d154783b */ /* 0x000f2e0000000200 */
[----:B------:R-:W-:Y:S08]  /*1e20*/  HMMA.16816.F32 R44, R184, R46, R128 ;  /* 0x0000002eb82c723c */ /* 0x000ff00000001880 */
[C---:B------:R-:W-:Y:S08]  /*1e30*/  HMMA.16816.F32 R124, R188.reuse, R68, R96 ;  /* 0x00000044bc7c723c */ /* 0x040ff00000001860 */
[C---:B------:R-:W-:Y:S08]  /*1e40*/  HMMA.16816.F32 R132, R188.reuse, R56, R80 ;  /* 0x00000038bc84723c */ /* 0x040ff00000001850 */
[C---:B------:R-:W-:Y:S01]  /*1e50*/  HMMA.16816.F32 R96, R188.reuse, R24, R16 ;  /* 0x00000018bc60723c */ /* 0x040fe20000001810 */
[----:B------:R-:W2:Y:S07]  /*1e60*/  LDSM.16.M88.4 R16, [R209+0xe100] ;  /* 0x00e10000d110783b */ /* 0x000eae0000000200 */
[C---:B------:R-:W-:Y:S01]  /*1e70*/  HMMA.16816.F32 R80, R188.reuse, R26, R12 ;  /* 0x0000001abc50723c */ /* 0x040fe2000000180c */
[----:B------:R-:W2:Y:S07]  /*1e80*/  LDSM.16.M88.4 R12, [R209+0xe900] ;  /* 0x00e90000d10c783b */ /* 0x000eae0000000200 */
[C---:B-----5:R-:W-:Y:S01]  /*1e90*/  HMMA.16816.F32 R24, R188.reuse, R36, R8 ;  /* 0x00000024bc18723c */ /* 0x060fe20000001808 */
[----:B------:R-:W5:Y:S07]  /*1ea0*/  LDSM.16.M88.4 R8, [R209+0xf100] ;  /* 0x00f10000d108783b */ /* 0x000f6e0000000200 */
[C---:B------:R-:W-:Y:S01]  /*1eb0*/  HMMA.16816.F32 R108, R188.reuse, R70, R92 ;  /* 0x00000046bc6c723c */ /* 0x040fe2000000185c */
[----:B------:R-:W-:Y:S07]  /*1ec0*/  LDSM.16.M88.4 R68, [R206+0x4000] ;  /* 0x00400000ce44783b */ /* 0x000fee0000000200 */
[C---:B------:R-:W-:Y:S01]  /*1ed0*/  HMMA.16816.F32 R88, R188.reuse, R64, R88 ;  /* 0x00000040bc58723c */ /* 0x040fe20000001858 */
[----:B------:R-:W-:Y:S07]  /*1ee0*/  LDSM.16.M88.4 R64, [R206+0x4800] ;  /* 0x00480000ce40783b */ /* 0x000fee0000000200 */
[C---:B-1----:R-:W-:Y:S08]  /*1ef0*/  HMMA.16816.F32 R100, R188.reuse, R28, R32 ;  /* 0x0000001cbc64723c */ /* 0x042ff00000001820 */
[C---:B------:R-:W-:Y:S01]  /*1f00*/  HMMA.16816.F32 R104, R188.reuse, R30, R20 ;  /* 0x0000001ebc68723c */ /* 0x040fe20000001814 */
[----:B------:R-:W1:Y:S04]  /*1f10*/  LDSM.16.M88.4 R20, [R209+0xd900] ;  /* 0x00d90000d114783b */ /* 0x000e680000000200 */
[----:B------:R-:W1:Y:S03]  /*1f20*/  LDSM.16.M88.4 R28, [R209+0xf900] ;  /* 0x00f90000d11c783b */ /* 0x000e660000000200 */
[C---:B------:R-:W-:Y:S08]  /*1f30*/  HMMA.16816.F32 R120, R188.reuse, R40, R52 ;  /* 0x00000028bc78723c */ /* 0x040ff00000001834 */
[C---:B------:R-:W-:Y:S08]  /*1f40*/  HMMA.16816.F32 R92, R188.reuse, R42, R48 ;  /* 0x0000002abc5c723c */ /* 0x040ff00000001830 */
[C---:B------:R-:W-:Y:S01]  /*1f50*/  HMMA.16816.F32 R128, R188.reuse, R58, R60 ;  /* 0x0000003abc80723c */ /* 0x040fe2000000183c */
[----:B------:R-:W1:Y:S07]  /*1f60*/  LDSM.16.M88.4 R60, [R206+0x5000] ;  /* 0x00500000ce3c783b */ /* 0x000e6e0000000200 */
[----:B------:R-:W-:Y:S08]  /*1f70*/  HMMA.16816.F32 R36, R188, R38, R44 ;  /* 0x00000026bc24723c */ /* 0x000ff0000000182c */
[C---:B--2---:R-:W-:Y:S01]  /*1f80*/  HMMA.16816.F32 R52, R196.reuse, R150, R112 ;  /* 0x00000096c434723c */ /* 0x044fe20000001870 */
[----:B------:R-:W-:Y:S07]  /*1f90*/  LDSM.16.M88.4 R112, [R206+0x6800] ;  /* 0x00680000ce70783b */ /* 0x000fee0000000200 */
[C---:B---3--:R-:W-:Y:S01]  /*1fa0*/  HMMA.16816.F32 R48, R196.reuse, R72, R124 ;  /* 0x00000048c430723c */ /* 0x048fe2000000187c */
[----:B------:R-:W-:Y:S07]  /*1fb0*/  LDSM.16.M88.4 R124, [R206+0x7000] ;  /* 0x00700000ce7c783b */ /* 0x000fee0000000200 */
[C---:B------:R-:W-:Y:S01]  /*1fc0*/  HMMA.16816.F32 R44, R196.reuse, R74, R108 ;  /* 0x0000004ac42c723c */ /* 0x040fe2000000186c */
[----:B------:R-:W-:Y:S07]  /*1fd0*/  LDSM.16.M88.4 R108, [R206+0x6000] ;  /* 0x00600000ce6c783b */ /* 0x000fee0000000200 */
[C---:B----4-:R-:W-:Y:S01]  /*1fe0*/  HMMA.16816.F32 R40, R196.reuse, R84, R88 ;  /* 0x00000054c428723c */ /* 0x050fe20000001858 */
[----:B------:R-:W2:Y:S07]  /*1ff0*/  LDSM.16.M88.4 R88, [R206+0x5800] ;  /* 0x00580000ce58783b */ /* 0x000eae0000000200 */
[----:B------:R-:W-:Y:S01]  /*2000*/  HMMA.16816.F32 R32, R196, R86, R144 ;  /* 0x00000056c420723c */ /* 0x000fe20000001890 */
[----:B------:R-:W3:Y:S01]  /*2010*/  LDSM.16.M88.4 R144, [R206+0x7800] ;  /* 0x00780000ce90783b */ /* 0x000ee20000000200 */
[----:B------:R-:W-:-:S06]  /*2020*/  DEPBAR.LE SB0, 0x0 ;  /* 0x000080000000791a */ /* 0x000fcc0000000000 */
[C---:B------:R-:W-:Y:S08]  /*2030*/  HMMA.16816.F32 R56, R196.reuse, R148, R76 ;  /* 0x00000094c438723c */ /* 0x040ff0000000184c */
[C---:B------:R-:W-:Y:S08]  /*2040*/  HMMA.16816.F32 R84, R196.reuse, R16, R120 ;  /* 0x00000010c454723c */ /* 0x040ff00000001878 */
[C---:B------:R-:W-:Y:S08]  /*2050*/  HMMA.16816.F32 R92, R196.reuse, R18, R92 ;  /* 0x00000012c45c723c */ /* 0x040ff0000000185c */
[C---:B------:R-:W-:Y:S08]  /*2060*/  HMMA.16816.F32 R100, R196.reuse, R12, R100 ;  /* 0x0000000cc464723c */ /* 0x040ff00000001864 */
[C---:B------:R-:W-:Y:S08]  /*2070*/  HMMA.16816.F32 R104, R196.reuse, R14, R104 ;  /* 0x0000000ec468723c */ /* 0x040ff00000001868 */
[C---:B-----5:R-:W-:Y:S08]  /*2080*/  HMMA.16816.F32 R96, R196.reuse, R8, R96 ;  /* 0x00000008c460723c */ /* 0x060ff00000001860 */
[C---:B------:R-:W-:Y:S08]  /*2090*/  HMMA.16816.F32 R16, R196.reuse, R10, R80 ;  /* 0x0000000ac410723c */ /* 0x040ff00000001850 */
        /* <DEDUP_REMOVED lines=21> */
[----:B------:R-:W-:Y:S05]  /*21f0*/  @!P1 BRA `(.L_x_1825) ;  /* 0x0000026000009947 */ /* 0x000fea0003800000 */
[----:B------:R-:W-:Y:S01]  /*2200*/  ULEA.HI.SX32 UR5, UR18, 0xfffffffe, 0x19 ;  /* 0xfffffffe12057891 */ /* 0x000fe2000f8fca3f */
[----:B------:R-:W-:-:S03]  /*2210*/  IMAD.SHL.U32 R14, R249, 0x2, RZ ;  /* 0x00000002f90e7824 */ /* 0x000fc600078e00ff */
        /* <DEDUP_REMOVED lines=36> */
.L_x_1825:
[----:B---3--:R-:W-:Y:S01]  /*2460*/  SHF.R.S32.HI R2, RZ, 0x1f, R116 ;  /* 0x0000001fff027819 */ /* 0x008fe20000011474 */
        /* <DEDUP_REMOVED lines=17> */
[----:B------:R-:W-:-:S02]  /*2580*/  FSEL R13, R83, -INF , P2 ;  /* 0xff800000530d7808 */ /* 0x000fc40001000000 */
        /* <DEDUP_REMOVED lines=12> */
[----:B------:R-:W-:Y:S02]  /*2650*/  ISETP.GT.AND P4, PT, R2, 0x18, PT ;  /* 0x000000180200780c */ /* 0x000fe40003f84270 */
[----:B------:R-:W-:Y:S02]  /*2660*/  FSEL R37, R37, -INF , P2 ;  /* 0xff80000025257808 */ /* 0x000fe40001000000 */
[----:B------:R-:W-:Y:S02]  /*2670*/  FMNMX.FTZ R3, R36, R3, !PT ;  /* 0x0000000324037209 */ /* 0x000fe40007810000 */
[----:B------:R-:W-:Y:S02]  /*2680*/  FSEL R72, R38, -INF , P5 ;  /* 0xff80000026487808 */ /* 0x000fe40002800000 */
[----:B------:R-:W-:Y:S02]  /*2690*/  FSEL R76, R39, -INF , P2 ;  /* 0xff800000274c7808 */ /* 0x000fe40001000000 */
[----:B------:R-:W-:-:S02]  /*26a0*/  ISETP.GT.AND P2, PT, R2, 0x19, PT ;  /* 0x000000190200780c */ /* 0x000fc40003f44270 */
[----:B------:R-:W-:Y:S02]  /*26b0*/  FSEL R38, R64, -INF , P4 ;  /* 0xff80000040267808 */ /* 0x000fe40002000000 */
[----:B------:R-:W-:Y:S02]  /*26c0*/  FMNMX.FTZ R3, R37, R3, !PT ;  /* 0x0000000325037209 */ /* 0x000fe40007810000 */
[----:B------:R-:W-:Y:S02]  /*26d0*/  ISETP.GT.AND P5, PT, R2, 0x20, PT ;  /* 0x000000200200780c */ /* 0x000fe40003fa4270 */
[----:B------:R-:W-:Y:S02]  /*26e0*/  FSEL R39, R65, -INF , P2 ;  /* 0xff80000041277808 */ /* 0x000fe40001000000 */
        /* <DEDUP_REMOVED lines=27> */
[----:B------:R-:W-:Y:S01]  /*28a0*/  ISETP.GT.AND P2, PT, R2, 0x38, PT ;  /* 0x000000380200780c */ /* 0x000fe20003f44270 */
[----:B------:R-:W-:Y:S01]  /*28b0*/  LDSM.16.MT88.4 R32, [R205+0x900] ;  /* 0x00090000cd20783b */ /* 0x000fe20000004200 */
        /* <DEDUP_REMOVED lines=9> */
[----:B------:R-:W-:-:S02]  /*2950*/  FSEL R151, R25, -INF , P4 ;  /* 0xff80000019977808 */ /* 0x000fc40002000000 */
[----:B------:R-:W-:Y:S02]  /*2960*/  ISETP.GT.AND P4, PT, R2, 0x40, PT ;  /* 0x000000400200780c */ /* 0x000fe40003f84270 */
[----:B------:R-:W-:Y:S02]  /*2970*/  FMNMX.FTZ R3, R149, R3, !PT ;  /* 0x0000000395037209 */ /* 0x000fe40007810000 */
[----:B------:R-:W-:Y:S02]  /*2980*/  FMNMX.FTZ R6, R118, R6, !PT ;  /* 0x0000000676067209 */ /* 0x000fe40007810000 */
[----:B------:R-:W-:Y:S02]  /*2990*/  FSEL R154, R26, -INF , P2 ;  /* 0xff8000001a9a7808 */ /* 0x000fe40001000000 */
[----:B------:R-:W-:Y:S01]  /*29a0*/  ISETP.GT.AND P2, PT, R2, 0x41, PT ;  /* 0x000000410200780c */ /* 0x000fe20003f44270 */
[----:B------:R-:W-:Y:S01]  /*29b0*/  LDSM.16.MT88.4 R24, [R207+0x100] ;  /* 0x00010000cf18783b */ /* 0x000fe20000004200 */
        /* <DEDUP_REMOVED lines=9> */
[----:B------:R-:W-:Y:S01]  /*2a50*/  ISETP.GT.AND P2, PT, R2, 0x49, PT ;  /* 0x000000490200780c */ /* 0x000fe20003f44270 */
[----:B------:R-:W-:Y:S01]  /*2a60*/  LDSM.16.MT88.4 R28, [R208+0x900] ;  /* 0x00090000d01c783b */ /* 0x000fe20000004200 */
[----:B------:R-:W-:Y:S02]  /*2a70*/  FSEL R156, R40, -INF , P4 ;  /* 0xff800000289c7808 */ /* 0x000fe40002000000 */
[----:B------:R-:W-:Y:S02]  /*2a80*/  FMNMX.FTZ R3, R158, R3, !PT ;  /* 0x000000039e037209 */ /* 0x000fe40007810000 */
[----:B------:R-:W-:-:S02]  /*2a90*/  FSEL R153, R22, -INF , P5 ;  /* 0xff80000016997808 */ /* 0x000fc40002800000 */
[----:B------:R-:W-:Y:S01]  /*2aa0*/  FMNMX.FTZ R6, R144, R6, !PT ;  /* 0x0000000690067209 */ /* 0x000fe20007810000 */
[----:B------:R-:W-:Y:S01]  /*2ab0*/  LDSM.16.MT88.4 R20, [R204+0x100] ;  /* 0x00010000cc14783b */ /* 0x000fe20000004200 */
[----:B------:R-:W-:Y:S02]  /*2ac0*/  FSEL R163, R42, -INF , P4 ;  /* 0xff8000002aa37808 */ /* 0x000fe40002000000 */
[----:B------:R-:W-:Y:S02]  /*2ad0*/  FSEL R159, R41, -INF , P2 ;  /* 0xff800000299f7808 */ /* 0x000fe40001000000 */
[----:B------:R-:W-:Y:S02]  /*2ae0*/  ISETP.GT.AND P4, PT, R2, 0x50, PT ;  /* 0x000000500200780c */ /* 0x000fe40003f84270 */
        /* <DEDUP_REMOVED lines=9> */
[----:B------:R-:W-:Y:S02]  /*2b80*/  FSEL R167, R45, -INF , P2 ;  /* 0xff8000002da77808 */ /* 0x000fe40001000000 */
[----:B------:R-:W-:Y:S02]  /*2b90*/  ISETP.GT.AND P4, PT, R2, 0x58, PT ;  /* 0x000000580200780c */ /* 0x000fe40003f84270 */
        /* <DEDUP_REMOVED lines=18> */
[----:B------:R-:W-:Y:S02]  /*2cc0*/  FSEL R227, R97, -INF , P2 ;  /* 0xff80000061e37808 */ /* 0x000fe40001000000 */
[----:B------:R-:W-:Y:S02]  /*2cd0*/  ISETP.GT.AND P4, PT, R2, 0x68, PT ;  /* 0x000000680200780c */ /* 0x000fe40003f84270 */
        /* <DEDUP_REMOVED lines=9> */
[----:B------:R-:W-:Y:S02]  /*2d70*/  FMNMX.FTZ R3, R228, R3, !PT ;  /* 0x00000003e4037209 */ /* 0x000fe40007810000 */
[----:B------:R-:W-:Y:S02]  /*2d80*/  FMNMX.FTZ R6, R169, R6, !PT ;  /* 0x00000006a9067209 */ /* 0x000fe40007810000 */
        /* <DEDUP_REMOVED lines=16> */
[----:B------:R-:W-:Y:S02]  /*2e90*/  FMNMX.FTZ R116, R135, R116, !PT ;  /* 0x0000007487747209 */ /* 0x000fe40007810000 */
[----:B------:R-:W-:Y:S02]  /*2ea0*/  FMNMX.FTZ R2, R230, R2, !PT ;  /* 0x00000002e6027209 */ /* 0x000fe40007810000 */
[----:B------:R-:W-:Y:S02]  /*2eb0*/  FMNMX.FTZ R116, R193, R116, !PT ;  /* 0x00000074c1747209 */ /* 0x000fe40007810000 */
[----:B------:R-:W-:Y:S02]  /*2ec0*/  FMNMX.FTZ R2, R231, R2, !PT ;  /* 0x00000002e7027209 */ /* 0x000fe40007810000 */
[----:B------:R-:W-:Y:S01]  /*2ed0*/  FSEL R194, R62, -INF , P6 ;  /* 0xff8000003ec27808 */ /* 0x000fe20003000000 */
[----:B------:R-:W1:Y:S01]  /*2ee0*/  SHFL.BFLY PT, R3, R116, 0x2, 0x1f ;  /* 0x0c401f0074037f89 */ /* 0x000e6200000e0000 */
[----:B------:R-:W-:-:S02]  /*2ef0*/  FMNMX.FTZ R2, R233, R2, !PT ;  /* 0x00000002e9027209 */ /* 0x000fc40007810000 */
[----:B------:R-:W-:Y:S02]  /*2f00*/  FSEL R146, R63, -INF , P5 ;  /* 0xff8000003f927808 */ /* 0x000fe40002800000 */
        /* <DEDUP_REMOVED lines=31> */
[----:B------:R-:W2:Y:S01]  /*3100*/  MUFU.EX2 R126, R7 ;  /* 0x00000007007e7308 */ /* 0x000ea20000000800 */
[----:B-1----:R-:W-:-:S07]  /*3110*/  FMUL.FTZ R2, R3, c[0x0][0x2d0] ;  /* 0x0000b40003027a20 */ /* 0x002fce0000410000 */
[----:B------:R1:W-:Y:S01]  /*3120*/  MUFU.EX2 R250, R0 ;  /* 0x0000000000fa7308 */ /* 0x0003e20000000800 */
[----:B------:R-:W-:Y:S02]  /*3130*/  FSEL R2, R2, RZ, P2 ;  /* 0x000000ff02027208 */ /* 0x000fe40001000000 */
[----:B--2---:R-:W-:Y:S01]  /*3140*/  F2FP.PACK_AB R10, R126, R145 ;  /* 0x000000917e0a723e */ /* 0x004fe200000000ff */
[----:B------:R-:W-:Y:S02]  /*3150*/  IMAD.MOV.U32 R7, RZ, RZ, R146 ;  /* 0x000000ffff077224 */ /* 0x000fe400078e0092 */
        /* <DEDUP_REMOVED lines=16> */
[----:B------:R-:W3:Y:S01]  /*3260*/  MUFU.EX2 R133, R4 ;  /* 0x0000000400857308 */ /* 0x000ee20000000800 */
[----:B-1----:R-:W-:-:S07]  /*3270*/  FFMA.FTZ R0, R77, c[0x0][0x2d0], -R2 ;  /* 0x0000b4004d007a23 */ /* 0x002fce0000010802 */
[----:B------:R1:W-:Y:S01]  /*3280*/  MUFU.EX2 R248, R0 ;  /* 0x0000000000f87308 */ /* 0x0003e20000000800 */
[----:B---3--:R-:W-:Y:S02]  /*3290*/  F2FP.PACK_AB R11, R133, R134 ;  /* 0x00000086850b723e */ /* 0x008fe400000000ff */
[----:B------:R-:W-:-:S05]  /*32a0*/  MOV R4, R135 ;  /* 0x0000008700047202 */ /* 0x000fca0000000f00 */
[----:B------:R-:W-:Y:S01]  /*32b0*/  HMMA.16816.F32 R68, R8, R20, RZ ;  /* 0x000000140844723c */ /* 0x000fe200000018ff */
[----:B-1----:R-:W-:-:S04]  /*32c0*/  FFMA.FTZ R0, R78, c[0x0][0x2d0], -R2 ;  /* 0x0000b4004e007a23 */ /* 0x002fc80000010802 */
[----:B------:R1:W3:Y:S03]  /*32d0*/  MUFU.EX2 R174, R0 ;  /* 0x0000000000ae7308 */ /* 0x0002e60000000800 */
[C---:B------:R-:W-:Y:S01]  /*32e0*/  HMMA.16816.F32 R60, R8.reuse, R22, RZ ;  /* 0x00000016083c723c */ /* 0x040fe200000018ff */
[----:B------:R-:W4:Y:S07]  /*32f0*/  LDSM.16.MT88.4 R20, [R204+0x4100] ;  /* 0x00410000cc14783b */ /* 0x000f2e0000004200 */
[----:B------:R-:W-:Y:S01]  /*3300*/  HMMA.16816.F32 R56, R8, R16, RZ ;  /* 0x000000100838723c */ /* 0x000fe200000018ff */
[----:B-1----:R-:W-:-:S07]  /*3310*/  FFMA.FTZ R0, R104, c[0x0][0x2d0], -R6 ;  /* 0x0000b40068007a23 */ /* 0x002fce0000010806 */
[C---:B------:R-:W-:Y:S01]  /*3320*/  HMMA.16816.F32 R52, R8.reuse, R18, RZ ;  /* 0x000000120834723c */ /* 0x040fe200000018ff */
[----:B------:R-:W1:Y:S01]  /*3330*/  LDSM.16.MT88.4 R16, [R208+0x4100] ;  /* 0x00410000d010783b */ /* 0x000e620000004200 */
[----:B------:R5:W1:Y:S06]  /*3340*/  MUFU.EX2 R124, R0 ;  /* 0x00000000007c7308 */ /* 0x000a6c0000000800 */
[C---:B--2---:R-:W-:Y:S08]  /*3350*/  HMMA.16816.F32 R48, R8.reuse, R12, RZ ;  /* 0x0000000c0830723c */ /* 0x044ff000000018ff */
[----:B------:R-:W-:Y:S01]  /*3360*/  HMMA.16816.F32 R44, R8, R14, RZ ;  /* 0x0000000e082c723c */ /* 0x000fe200000018ff */
[----:B------:R-:W2:Y:S01]  /*3370*/  LDSM.16.MT88.4 R12, [R207+0x4100] ;  /* 0x00410000cf0c783b */ /* 0x000ea20000004200 */
[----:B-----5:R-:W-:-:S04]  /*3380*/  FFMA.FTZ R0, R106, c[0x0][0x2d0], -R6 ;  /* 0x0000b4006a007a23 */ /* 0x020fc80000010806 */
[----:B------:R5:W1:Y:S02]  /*3390*/  MUFU.EX2 R251, R0 ;  /* 0x0000000000fb7308 */ /* 0x000a640000000800 */
[C---:B------:R-:W-:Y:S08]  /*33a0*/  HMMA.16816.F32 R64, R8.reuse, R24, RZ ;  /* 0x000000180840723c */ /* 0x040ff000000018ff */
[----:B------:R-:W-:Y:S01]  /*33b0*/  HMMA.16816.F32 R72, R8, R26, RZ ;  /* 0x0000001a0848723c */ /* 0x000fe200000018ff */
[----:B------:R-:W2:Y:S01]  /*33c0*/  LDSM.16.MT88.4 R24, [R207+0x900] ;  /* 0x00090000cf18783b */ /* 0x000ea20000004200 */
[----:B-----5:R-:W-:-:S06]  /*33d0*/  FFMA.FTZ R0, R105, c[0x0][0x2d0], -R6 ;  /* 0x0000b40069007a23 */ /* 0x020fcc0000010806 */
[C---:B----4-:R-:W-:Y:S08]  /*33e0*/  HMMA.16816.F32 R80, R8.reuse, R20, RZ ;  /* 0x000000140850723c */ /* 0x050ff000000018ff */
[C---:B------:R-:W-:Y:S01]  /*33f0*/  HMMA.16816.F32 R84, R8.reuse, R22, RZ ;  /* 0x000000160854723c */ /* 0x040fe200000018ff */
[----:B------:R-:W4:Y:S07]  /*3400*/  LDSM.16.MT88.4 R20, [R204+0x4900] ;  /* 0x00490000cc14783b */ /* 0x000f2e0000004200 */
[C---:B------:R-:W-:Y:S08]  /*3410*/  HMMA.16816.F32 R96, R8.reuse, R40, RZ ;  /* 0x000000280860723c */ /* 0x040ff000000018ff */
[C---:B------:R-:W-:Y:S01]  /*3420*/  HMMA.16816.F32 R100, R8.reuse, R42, RZ ;  /* 0x0000002a0864723c */ /* 0x040fe200000018ff */
[----:B------:R-:W-:Y:S07]  /*3430*/  LDSM.16.MT88.4 R40, [R205+0x4900] ;  /* 0x00490000cd28783b */ /* 0x000fee0000004200 */
[C---:B-1----:R-:W-:Y:S08]  /*3440*/  HMMA.16816.F32 R92, R8.reuse, R16, RZ ;  /* 0x00000010085c723c */ /* 0x042ff000000018ff */
[C---:B------:R-:W-:Y:S01]  /*3450*/  HMMA.16816.F32 R88, R8.reuse, R18, RZ ;  /* 0x000000120858723c */ /* 0x040fe200000018ff */
[----:B------:R-:W1:Y:S07]  /*3460*/  LDSM.16.MT88.4 R16, [R208+0x4900] ;  /* 0x00490000d010783b */ /* 0x000e6e0000004200 */
[C---:B--2---:R-:W-:Y:S08]  /*3470*/  HMMA.16816.F32 R112, R8.reuse, R12, RZ ;  /* 0x0000000c0870723c */ /* 0x044ff000000018ff */
[----:B------:R-:W-:Y:S01]  /*3480*/  HMMA.16816.F32 R76, R8, R14, RZ ;  /* 0x0000000e084c723c */ /* 0x000fe200000018ff */
[----:B------:R-:W2:Y:S06]  /*3490*/  LDSM.16.MT88.4 R12, [R207+0x4900] ;  /* 0x00490000cf0c783b */ /* 0x000eac0000004200 */
[----:B------:R-:W-:-:S02]  /*34a0*/  F2FP.PACK_AB R8, R175, R125 ;  /* 0x0000007daf08723e */ /* 0x000fc400000000ff */
[----:B------:R-:W-:Y:S02]  /*34b0*/  F2FP.PACK_AB R10, R5, R250 ;  /* 0x000000fa050a723e */ /* 0x000fe400000000ff */
[----:B------:R-:W-:Y:S02]  /*34c0*/  F2FP.PACK_AB R9, R192, R164 ;  /* 0x000000a4c009723e */ /* 0x000fe400000000ff */
[----:B---3--:R-:W-:-:S07]  /*34d0*/  F2FP.PACK_AB R11, R174, R248 ;  /* 0x000000f8ae0b723e */ /* 0x008fce00000000ff */
[C---:B------:R-:W-:Y:S08]  /*34e0*/  HMMA.16816.F32 R108, R8.reuse, R32, R56 ;  /* 0x00000020086c723c */ /* 0x040ff00000001838 */
[C---:B------:R-:W-:Y:S01]  /*34f0*/  HMMA.16816.F32 R56, R8.reuse, R34, R52 ;  /* 0x000000220838723c */ /* 0x040fe20000001834 */
[----:B------:R-:W-:Y:S07]  /*3500*/  LDSM.16.MT88.4 R32, [R205+0x1100] ;  /* 0x00110000cd20783b */ /* 0x000fee0000004200 */
[C---:B------:R-:W-:Y:S08]  /*3510*/  HMMA.16816.F32 R52, R8.reuse, R28, R48 ;  /* 0x0000001c0834723c */ /* 0x040ff00000001830 */
[C---:B------:R-:W-:Y:S07]  /*3520*/  HMMA.16816.F32 R48, R8.reuse, R24, R64 ;  /* 0x000000180830723c */ /* 0x040fee0000001840 */
[----:B------:R-:W-:Y:S01]  /*3530*/  IMAD.MOV.U32 R67, RZ, RZ, R250 ;  /* 0x000000ffff437224 */ /* 0x000fe200078e00fa */
[----:B------:R-:W-:Y:S01]  /*3540*/  HMMA.16816.F32 R128, R8, R36, R68 ;  /* 0x000000240880723c */ /* 0x000fe20000001844 */
[----:B------:R3:W-:Y:S01]  /*3550*/  MUFU.EX2 R250, R0 ;  /* 0x0000000000fa7308 */ /* 0x0007e20000000800 */
[----:B------:R-:W-:Y:S01]  /*3560*/  MOV R66, R248 ;  /* 0x000000f800427202 */ /* 0x000fe20000000f00 */
[----:B------:R-:W-:-:S02]  /*3570*/  IMAD.MOV.U32 R65, RZ, RZ, R237 ;  /* 0x000000ffff417224 */ /* 0x000fc400078e00ed */
[----:B------:R-:W-:Y:S02]  /*3580*/  IMAD.MOV.U32 R64, RZ, RZ, R236 ;  /* 0x000000ffff407224 */ /* 0x000fe400078e00ec */
[----:B------:R-:W-:Y:S01]  /*3590*/  IMAD.MOV.U32 R68, RZ, RZ, R126 ;  /* 0x000000ffff447224 */ /* 0x000fe200078e007e */
[C---:B------:R-:W-:Y:S01]  /*35a0*/  HMMA.16816.F32 R120, R8.reuse, R38, R60 ;  /* 0x000000260878723c */ /* 0x040fe2000000183c */
[----:B------:R-:W5:Y:S01]  /*35b0*/  LDSM.16.MT88.4 R36, [R204+0x1100] ;  /* 0x00110000cc24783b */ /* 0x000f620000004200 */
[----:B------:R-:W-:Y:S02]  /*35c0*/  IMAD.MOV.U32 R69, RZ, RZ, R125 ;  /* 0x000000ffff457224 */ /* 0x000fe400078e007d */
[----:B------:R-:W-:Y:S02]  /*35d0*/  IMAD.MOV.U32 R71, RZ, RZ, R147 ;  /* 0x000000ffff477224 */ /* 0x000fe400078e0093 */
[----:B------:R-:W-:Y:S02]  /*35e0*/  IMAD.MOV.U32 R70, RZ, RZ, R145 ;  /* 0x000000ffff467224 */ /* 0x000fe400078e0091 */
[C---:B------:R-:W-:Y:S01]  /*35f0*/  HMMA.16816.F32 R60, R8.reuse, R26, R72 ;  /* 0x0000001a083c723c */ /* 0x040fe20000001848 */
[----:B---3--:R-:W-:Y:S01]  /*3600*/  FFMA.FTZ R0, R107, c[0x0][0x2d0], -R6 ;  /* 0x0000b4006b007a23 */ /* 0x008fe20000010806 */
[----:B------:R-:W3:Y:S03]  /*3610*/  LDSM.16.MT88.4 R24, [R208+0x1100] ;  /* 0x00110000d018783b */ /* 0x000ee60000004200 */
[----:B------:R1:W1:Y:S02]  /*3620*/  MUFU.EX2 R252, R0 ;  /* 0x0000000000fc7308 */ /* 0x0002640000000800 */
[----:B------:R-:W-:Y:S01]  /*3630*/  IMAD.MOV.U32 R75, RZ, RZ, R234 ;  /* 0x000000ffff4b7224 */ /* 0x000fe200078e00ea */
[----:B------:R-:W-:Y:S01]  /*3640*/  HMMA.16816.F32 R44, R8, R30, R44 ;  /* 0x0000001e082c723c */ /* 0x000fe2000000182c */
[----:B------:R-:W3:Y:S01]  /*3650*/  LDSM.16.MT88.4 R28, [R207+0x1100] ;  /* 0x00110000cf1c783b */ /* 0x000ee20000004200 */
[----:B------:R-:W-:-:S02]  /*3660*/  IMAD.MOV.U32 R74, RZ, RZ, R127 ;  /* 0x000000ffff4a7224 */ /* 0x000fc400078e007f */
[----:B------:R-:W-:Y:S02]  /*3670*/  IMAD.MOV.U32 R72, RZ, RZ, R134 ;  /* 0x000000ffff487224 */ /* 0x000fe400078e0086 */
[----:B------:R-:W-:Y:S02]  /*3680*/  IMAD.MOV.U32 R73, RZ, RZ, R133 ;  /* 0x000000ffff497224 */ /* 0x000fe400078e0085 */
[----:B----4-:R-:W-:Y:S01]  /*3690*/  HMMA.16816.F32 R104, R8, R20, R80 ;  /* 0x000000140868723c */ /* 0x010fe20000001850 */
[----:B-1----:R-:W-:Y:S01]  /*36a0*/  FFMA.FTZ R0, R118, c[0x0][0x2d0], -R2 ;  /* 0x0000b40076007a23 */ /* 0x002fe20000010802 */
[----:B------:R-:W-:-:S05]  /*36b0*/  MOV R118, R71 ;  /* 0x0000004700767202 */ /* 0x000fca0000000f00 */
[----:B------:R-:W-:Y:S01]  /*36c0*/  IMAD.MOV.U32 R83, RZ, RZ, R124 ;  /* 0x000000ffff537224 */ /* 0x000fe200078e007c */
[C---:B------:R-:W-:Y:S01]  /*36d0*/  HMMA.16816.F32 R92, R8.reuse, R16, R92 ;  /* 0x00000010085c723c */ /* 0x040fe2000000185c */
[----:B------:R1:W-:Y:S07]  /*36e0*/  MUFU.EX2 R248, R0 ;  /* 0x0000000000f87308 */ /* 0x0003ee0000000800 */
[C---:B------:R-:W-:Y:S01]  /*36f0*/  HMMA.16816.F32 R124, R8.reuse, R22, R84 ;  /* 0x00000016087c723c */ /* 0x040fe20000001854 */
[----:B------:R-:W4:Y:S07]  /*3700*/  LDSM.16.MT88.4 R20, [R204+0x5100] ;  /* 0x00510000cc14783b */ /* 0x000f2e0000004200 */
[----:B--2---:R-:W-:Y:S01]  /*3710*/  HMMA.16816.F32 R84, R8, R12, R112 ;  /* 0x0000000c0854723c */ /* 0x004fe20000001870 */
[----:B-1----:R-:W-:-:S02]  /*3720*/  FFMA.FTZ R0, R117, c[0x0][0x2d0], -R2 ;  /* 0x0000b40075007a23 */ /* 0x002fc40000010802 */
[----:B------:R-:W-:Y:S02]  /*3730*/  IMAD.MOV.U32 R117, RZ, RZ, R74 ;  /* 0x000000ffff757224 */ /* 0x000fe400078e004a */
[----:B------:R1:W2:Y:S02]  /*3740*/  MUFU.EX2 R237, R0 ;  /* 0x0000000000ed7308 */ /* 0x0002a40000000800 */
[----:B------:R-:W-:Y:S01]  /*3750*/  MOV R113, R83 ;  /* 0x0000005300717202 */ /* 0x000fe20000000f00 */
[----:B------:R-:W-:Y:S01]  /*3760*/  IMAD.MOV.U32 R115, RZ, RZ, R70 ;  /* 0x000000ffff737224 */ /* 0x000fe200078e0046 */
[----:B------:R-:W-:Y:S01]  /*3770*/  HMMA.16816.F32 R88, R8, R18, R88 ;  /* 0x000000120858723c */ /* 0x000fe20000001858 */
[----:B------:R-:W-:Y:S01]  /*3780*/  LDSM.16.MT88.4 R16, [R208+0x5100] ;  /* 0x00510000d010783b */ /* 0x000fe20000004200 */
[----:B------:R-:W-:Y:S02]  /*3790*/  IMAD.MOV.U32 R114, RZ, RZ, R66 ;  /* 0x000000ffff727224 */ /* 0x000fe400078e0042 */
[----:B------:R-:W-:-:S02]  /*37a0*/  IMAD.MOV.U32 R112, RZ, RZ, R67 ;  /* 0x000000ffff707224 */ /* 0x000fc400078e0043 */
[--C-:B-1----:R-:W-:Y:S02]  /*37b0*/  FFMA.FTZ R0, R132, c[0x0][0x2d0], -R2.reuse ;  /* 0x0000b40084007a23 */ /* 0x102fe40000010802 */
[----:B------:R-:W-:Y:S02]  /*37c0*/  HMMA.16816.F32 R132, R8, R40, R96 ;  /* 0x000000280884723c */ /* 0x000fe40000001860 */
[----:B------:R1:W-:Y:S02]  /*37d0*/  MUFU.EX2 R236, R0 ;  /* 0x0000000000ec7308 */ /* 0x0003e40000000800 */
[----:B-1----:R-:W-:-:S04]  /*37e0*/  FFMA.FTZ R0, R144, c[0x0][0x2d0], -R2 ;  /* 0x0000b40090007a23 */ /* 0x002fc80000010802 */
[C---:B------:R-:W-:Y:S02]  /*37f0*/  HMMA.16816.F32 R144, R8.reuse, R42, R100 ;  /* 0x0000002a0890723c */ /* 0x040fe40000001864 */
[----:B------:R1:W1:Y:S05]  /*3800*/  MUFU.EX2 R234, R0 ;  /* 0x0000000000ea7308 */ /* 0x00026a0000000800 */
[----:B------:R-:W-:Y:S02]  /*3810*/  IMAD.MOV.U32 R101, RZ, RZ, R68 ;  /* 0x000000ffff657224 */ /* 0x000fe400078e0044 */
[----:B------:R-:W-:Y:S02]  /*3820*/  IMAD.MOV.U32 R100, RZ, RZ, R69 ;  /* 0x000000ffff647224 */ /* 0x000fe400078e0045 */
[----:B------:R-:W-:Y:S01]  /*3830*/  HMMA.16816.F32 R68, R8, R14, R76 ;  /* 0x0000000e0844723c */ /* 0x000fe2000000184c */
[----:B------:R-:W-:Y:S01]  /*3840*/  LDSM.16.MT88.4 R12, [R207+0x5100] ;  /* 0x00510000cf0c783b */ /* 0x000fe20000004200 */
[----:B------:R-:W-:-:S02]  /*3850*/  IMAD.MOV.U32 R103, RZ, RZ, R72 ;  /* 0x000000ffff677224 */ /* 0x000fc400078e0048 */
[----:B------:R-:W-:-:S03]  /*3860*/  IMAD.MOV.U32 R102, RZ, RZ, R73 ;  /* 0x000000ffff667224 */ /* 0x000fc600078e0049 */
[----:B------:R-:W-:Y:S01]  /*3870*/  F2FP.PACK_AB R8, R251, R113 ;  /* 0x00000071fb08723e */ /* 0x000fe200000000ff */
[----:B-1----:R-:W-:Y:S01]  /*3880*/  FFMA.FTZ R0, R148, c[0x0][0x2d0], -R6 ;  /* 0x0000b40094007a23 */ /* 0x002fe20000010806 */
[----:B------:R-:W-:Y:S02]  /*3890*/  F2FP.PACK_AB R10, R252, R250 ;  /* 0x000000fafc0a723e */ /* 0x000fe400000000ff */
[----:B--2---:R-:W-:Y:S02]  /*38a0*/  F2FP.PACK_AB R9, R237, R248 ;  /* 0x000000f8ed09723e */ /* 0x004fe400000000ff */
[----:B------:R-:W-:-:S07]  /*38b0*/  F2FP.PACK_AB R11, R234, R236 ;  /* 0x000000ecea0b723e */ /* 0x000fce00000000ff */
[C---:B-----5:R-:W-:Y:S07]  /*38c0*/  HMMA.16816.F32 R80, R8.reuse, R36, R128 ;  /* 0x000000240850723c */ /* 0x060fee0000001880 */
[----:B------:R-:W-:Y:S01]  /*38d0*/  IMAD.MOV.U32 R128, RZ, RZ, R195 ;  /* 0x000000ffff807224 */ /* 0x000fe200078e00c3 */
[----:B------:R-:W-:Y:S01]  /*38e0*/  HMMA.16816.F32 R76, R8, R38, R120 ;  /* 0x00000026084c723c */ /* 0x000fe20000001878 */
[----:B------:R1:W-:Y:S01]  /*38f0*/  MUFU.EX2 R195, R0 ;  /* 0x0000000000c37308 */ /* 0x0003e20000000800 */
[----:B------:R-:W2:Y:S01]  /*3900*/  LDSM.16.MT88.4 R36, [R205+0x5100] ;  /* 0x00510000cd24783b */ /* 0x000ea20000004200 */
[----:B------:R-:W-:-:S02]  /*3910*/  IMAD.MOV.U32 R130, RZ, RZ, R64 ;  /* 0x000000ffff827224 */ /* 0x000fc400078e0040 */
[----:B------:R-:W-:Y:S02]  /*3920*/  IMAD.MOV.U32 R129, RZ, RZ, R65 ;  /* 0x000000ffff817224 */ /* 0x000fe400078e0041 */
[----:B------:R-:W-:Y:S01]  /*3930*/  IMAD.MOV.U32 R121, RZ, RZ, R193 ;  /* 0x000000ffff797224 */ /* 0x000fe200078e00c1 */
[----:B------:R-:W-:Y:S01]  /*3940*/  MOV R120, R194 ;  /* 0x000000c200787202 */ /* 0x000fe20000000f00 */
[----:B------:R-:W-:Y:S01]  /*3950*/  IMAD.MOV.U32 R122, RZ, RZ, R192 ;  /* 0x000000ffff7a7224 */ /* 0x000fe200078e00c0 */
[----:B------:R-:W-:Y:S01]  /*3960*/  HMMA.16816.F32 R64, R8, R34, R56 ;  /* 0x000000220840723c */ /* 0x000fe20000001838 */
[----:B------:R-:W-:Y:S02]  /*3970*/  IMAD.MOV.U32 R123, RZ, RZ, R175 ;  /* 0x000000ffff7b7224 */ /* 0x000fe400078e00af */
[----:B------:R-:W-:Y:S02]  /*3980*/  IMAD.MOV.U32 R131, RZ, RZ, R75 ;  /* 0x000000ffff837224 */ /* 0x000fe400078e004b */
[----:B-1----:R-:W-:-:S03]  /*3990*/  FFMA.FTZ R0, R150, c[0x0][0x2d0], -R6 ;  /* 0x0000b40096007a23 */ /* 0x002fc60000010806 */
[C---:B---3--:R-:W-:Y:S01]  /*39a0*/  HMMA.16816.F32 R56, R8.reuse, R24, R52 ;  /* 0x000000180838723c */ /* 0x048fe20000001834 */
[----:B------:R1:W3:Y:S07]  /*39b0*/  MUFU.EX2 R193, R0 ;  /* 0x0000000000c17308 */ /* 0x0002ee0000000800 */
[C---:B------:R-:W-:Y:S01]  /*39c0*/  HMMA.16816.F32 R52, R8.reuse, R26, R44 ;  /* 0x0000001a0834723c */ /* 0x040fe2000000182c */
[----:B------:R-:W-:Y:S07]  /*39d0*/  LDSM.16.MT88.4 R24, [R205+0x1900] ;  /* 0x00190000cd18783b */ /* 0x000fee0000004200 */
[----:B------:R-:W-:Y:S01]  /*39e0*/  HMMA.16816.F32 R44, R8, R28, R48 ;  /* 0x0000001c082c723c */ /* 0x000fe20000001830 */
[----:B-1----:R-:W-:-:S04]  /*39f0*/  FFMA.FTZ R0, R149, c[0x0][0x2d0], -R6 ;  /* 0x0000b40095007a23 */ /* 0x002fc80000010806 */
[----:B------:R1:W-:Y:S03]  /*3a00*/  MUFU.EX2 R192, R0 ;  /* 0x0000000000c07308 */ /* 0x0003e60000000800 */
[C---:B------:R-:W-:Y:S01]  /*3a10*/  HMMA.16816.F32 R40, R8.reuse, R30, R60 ;  /* 0x0000001e0828723c */ /* 0x040fe2000000183c */
[----:B------:R-:W5:Y:S07]  /*3a20*/  LDSM.16.MT88.4 R28, [R204+0x1900] ;  /* 0x00190000cc1c783b */ /* 0x000f6e0000004200 */
[----:B----4-:R-:W-:Y:S01]  /*3a30*/  HMMA.16816.F32 R96, R8, R22, R124 ;  /* 0x000000160860723c */ /* 0x010fe2000000187c */
[----:B-1----:R-:W-:-:S07]  /*3a40*/  FFMA.FTZ R0, R151, c[0x0][0x2d0], -R6 ;  /* 0x0000b40097007a23 */ /* 0x002fce0000010806 */
[C---:B------:R-:W-:Y:S01]  /*3a50*/  HMMA.16816.F32 R72, R8.reuse, R32, R108 ;  /* 0x000000200848723c */ /* 0x040fe2000000186c */
[----:B------:R-:W-:Y:S01]  /*3a60*/  IMAD.MOV.U32 R125, RZ, RZ, R122 ;  /* 0x000000ffff7d7224 */ /* 0x000fe200078e007a */
[----:B------:R-:W-:Y:S01]  /*3a70*/  MOV R124, R123 ;  /* 0x0000007b007c7202 */ /* 0x000fe20000000f00 */
[----:B------:R1:W4:Y:S01]  /*3a80*/  MUFU.EX2 R194, R0 ;  /* 0x0000000000c27308 */ /* 0x0003220000000800 */
[----:B------:R-:W-:Y:S01]  /*3a90*/  IMAD.MOV.U32 R122, RZ, RZ, R115 ;  /* 0x000000ffff7a7224 */ /* 0x000fe200078e0073 */
[----:B------:R-:W-:Y:S01]  /*3aa0*/  LDSM.16.MT88.4 R32, [R207+0x1900] ;  /* 0x00190000cf20783b */ /* 0x000fe20000004200 */
[----:B------:R-:W-:Y:S01]  /*3ab0*/  IMAD.MOV.U32 R115, RZ, RZ, R174 ;  /* 0x000000ffff737224 */ /* 0x000fe200078e00ae */
[----:B------:R-:W-:Y:S01]  /*3ac0*/  MOV R111, R103 ;  /* 0x00000067006f7202 */ /* 0x000fe20000000f00 */
[----:B------:R-:W-:Y:S01]  /*3ad0*/  IMAD.MOV.U32 R110, RZ, RZ, R4 ;  /* 0x000000ffff6e7224 */ /* 0x000fe200078e0004 */
[----:B------:R-:W-:Y:S01]  /*3ae0*/  HMMA.16816.F32 R60, R8, R20, R104 ;  /* 0x00000014083c723c */ /* 0x000fe20000001868 */
[----:B------:R-:W-:Y:S01]  /*3af0*/  IMAD.MOV.U32 R109, RZ, RZ, R173 ;  /* 0x000000ffff6d7224 */ /* 0x000fe200078e00ad */
[----:B------:R-:W3:Y:S01]  /*3b00*/  LDSM.16.MT88.4 R20, [R208+0x1900] ;  /* 0x00190000d014783b */ /* 0x000ee20000004200 */
[----:B------:R-:W-:-:S02]  /*3b10*/  IMAD.MOV.U32 R123, RZ, RZ, R130 ;  /* 0x000000ffff7b7224 */ /* 0x000fc400078e0082 */
[----:B------:R-:W-:Y:S02]  /*3b20*/  IMAD.MOV.U32 R127, RZ, RZ, R120 ;  /* 0x000000ffff7f7224 */ /* 0x000fe400078e0078 */
[----:B------:R-:W-:Y:S01]  /*3b30*/  IMAD.MOV.U32 R126, RZ, RZ, R121 ;  /* 0x000000ffff7e7224 */ /* 0x000fe200078e0079 */
[C---:B--2---:R-:W-:Y:S01]  /*3b40*/  HMMA.16816.F32 R104, R8.reuse, R38, R144 ;  /* 0x000000260868723c */ /* 0x044fe20000001890 */
[----:B------:R-:W-:Y:S02]  /*3b50*/  IMAD.MOV.U32 R130, RZ, RZ, R131 ;  /* 0x000000ffff827224 */ /* 0x000fe400078e0083 */
[----:B-1----:R-:W-:Y:S02]  /*3b60*/  FFMA.FTZ R0, R153, c[0x0][0x2d0], -R2 ;  /* 0x0000b40099007a23 */ /* 0x002fe40000010802 */
[----:B------:R-:W-:Y:S02]  /*3b70*/  IMAD.MOV.U32 R131, RZ, RZ, R100 ;  /* 0x000000ffff837224 */ /* 0x000fe400078e0064 */
[----:B------:R1:W-:Y:S01]  /*3b80*/  MUFU.EX2 R175, R0 ;  /* 0x0000000000af7308 */ /* 0x0003e20000000800 */
[----:B------:R-:W-:Y:S01]  /*3b90*/  IMAD.MOV.U32 R120, RZ, RZ, R101 ;  /* 0x000000ffff787224 */ /* 0x000fe200078e0065 */
[----:B------:R-:W-:Y:S01]  /*3ba0*/  HMMA.16816.F32 R92, R8, R16, R92 ;  /* 0x00000010085c723c */ /* 0x000fe2000000185c */
[----:B------:R-:W-:-:S02]  /*3bb0*/  IMAD.MOV.U32 R121, RZ, RZ, R102 ;  /* 0x000000ffff797224 */ /* 0x000fc400078e0066 */
[----:B------:R-:W-:-:S05]  /*3bc0*/  IMAD.MOV.U32 R108, RZ, RZ, R164 ;  /* 0x000000ffff6c7224 */ /* 0x000fca00078e00a4 */
[----:B------:R-:W-:Y:S01]  /*3bd0*/  HMMA.16816.F32 R100, R8, R36, R132 ;  /* 0x000000240864723c */ /* 0x000fe20000001884 */
[----:B-1----:R-:W-:-:S07]  /*3be0*/  FFMA.FTZ R0, R152, c[0x0][0x2d0], -R2 ;  /* 0x0000b40098007a23 */ /* 0x002fce0000010802 */
[C---:B------:R-:W-:Y:S01]  /*3bf0*/  HMMA.16816.F32 R88, R8.reuse, R18, R88 ;  /* 0x000000120858723c */ /* 0x040fe20000001858 */
[----:B------:R-:W-:Y:S01]  /*3c00*/  LDSM.16.MT88.4 R16, [R204+0x2100] ;  /* 0x00210000cc10783b */ /* 0x000fe20000004200 */
[----:B------:R1:W2:Y:S06]  /*3c10*/  MUFU.EX2 R174, R0 ;  /* 0x0000000000ae7308 */ /* 0x0002ac0000000800 */
[C---:B------:R-:W-:Y:S08]  /*3c20*/  HMMA.16816.F32 R84, R8.reuse, R12, R84 ;  /* 0x0000000c0854723c */ /* 0x040ff00000001854 */
[----:B------:R-:W-:Y:S01]  /*3c30*/  HMMA.16816.F32 R68, R8, R14, R68 ;  /* 0x0000000e0844723c */ /* 0x000fe20000001844 */
[----:B------:R-:W5:Y:S01]  /*3c40*/  LDSM.16.MT88.4 R12, [R204+0x5900] ;  /* 0x00590000cc0c783b */ /* 0x000f620000004200 */
[----:B-1----:R-:W-:-:S04]  /*3c50*/  FFMA.FTZ R0, R154, c[0x0][0x2d0], -R2 ;  /* 0x0000b4009a007a23 */ /* 0x002fc80000010802 */
[----:B------:R1:W-:Y:S01]  /*3c60*/  MUFU.EX2 R4, R0 ;  /* 0x0000000000047308 */ /* 0x0003e20000000800 */
[----:B---3--:R-:W-:Y:S02]  /*3c70*/  F2FP.PACK_AB R8, R193, R195 ;  /* 0x000000c3c108723e */ /* 0x008fe400000000ff */
[----:B----4-:R-:W-:Y:S02]  /*3c80*/  F2FP.PACK_AB R10, R194, R192 ;  /* 0x000000c0c20a723e */ /* 0x010fe400000000ff */
[----:B--2---:R-:W-:Y:S01]  /*3c90*/  F2FP.PACK_AB R9, R174, R175 ;  /* 0x000000afae09723e */ /* 0x004fe200000000ff */
[----:B-1----:R-:W-:-:S04]  /*3ca0*/  FFMA.FTZ R0, R155, c[0x0][0x2d0], -R2 ;  /* 0x0000b4009b007a23 */ /* 0x002fc80000010802 */
[----:B------:R-:W1:Y:S02]  /*3cb0*/  MUFU.EX2 R173, R0 ;  /* 0x0000000000ad7308 */ /* 0x000e640000000800 */
[----:B-1----:R-:W-:Y:S01]  /*3cc0*/  F2FP.PACK_AB R11, R173, R4 ;  /* 0x00000004ad0b723e */ /* 0x002fe200000000ff */
[----:B------:R-:W-:-:S05]  /*3cd0*/  FFMA.FTZ R0, R157, c[0x0][0x2d0], -R6 ;  /* 0x0000b4009d007a23 */ /* 0x000fca0000010806 */
[----:B------:R1:W-:Y:S01]  /*3ce0*/  MUFU.EX2 R164, R0 ;  /* 0x0000000000a47308 */ /* 0x0003e20000000800 */
[C---:B-----5:R-:W-:Y:S08]  /*3cf0*/  HMMA.16816.F32 R80, R8.reuse, R28, R80 ;  /* 0x0000001c0850723c */ /* 0x060ff00000001850 */
        /* <DEDUP_REMOVED lines=14> */
[C---:B------:R-:W-:Y:S01]  /*3de0*/  HMMA.16816.F32 R36, R8.reuse, R34, R40 ;  /* 0x000000220824723c */ /* 0x040fe20000001828 */
[----:B------:R-:W-:Y:S01]  /*3df0*/  IMAD.MOV.U32 R159, RZ, RZ, R108 ;  /* 0x000000ffff9f7224 */ /* 0x000fe200078e006c */
[----:B------:R1:W1:Y:S01]  /*3e00*/  MUFU.EX2 R157, R0 ;  /* 0x00000000009d7308 */ /* 0x0002620000000800 */
[----:B------:R-:W-:Y:S05]  /*3e10*/  LDSM.16.MT88.4 R32, [R208+0x2100] ;  /* 0x00210000d020783b */ /* 0x000fea0000004200 */
[C---:B------:R-:W-:Y:S08]  /*3e20*/  HMMA.16816.F32 R44, R8.reuse, R12, R60 ;  /* 0x0000000c082c723c */ /* 0x040ff0000000183c */
        /* <DEDUP_REMOVED lines=8> */
[----:B-1----:R-:W-:Y:S01]  /*3eb0*/  FFMA.FTZ R0, R162, c[0x0][0x2d0], -R2 ;  /* 0x0000b400a2007a23 */ /* 0x002fe20000010802 */
[----:B------:R-:W-:-:S05]  /*3ec0*/  MOV R162, R110 ;  /* 0x0000006e00a27202 */ /* 0x000fca0000000f00 */
[C---:B----4-:R-:W-:Y:S01]  /*3ed0*/  HMMA.16816.F32 R104, R8.reuse, R26, R88 ;  /* 0x0000001a0868723c */ /* 0x050fe20000001858 */
[----:B------:R1:W4:Y:S07]  /*3ee0*/  MUFU.EX2 R154, R0 ;  /* 0x00000000009a7308 */ /* 0x00032e0000000800 */
[C---:B-----5:R-:W-:Y:S08]  /*3ef0*/  HMMA.16816.F32 R100, R8.reuse, R20, R84 ;  /* 0x000000140864723c */ /* 0x060ff00000001854 */
[----:B------:R-:W-:Y:S01]  /*3f00*/  HMMA.16816.F32 R88, R8, R22, R68 ;  /* 0x000000160858723c */ /* 0x000fe20000001844 */
[----:B------:R-:W-:Y:S01]  /*3f10*/  LDSM.16.MT88.4 R20, [R205+0x6100] ;  /* 0x00610000cd14783b */ /* 0x000fe20000004200 */
[----:B-1----:R-:W-:-:S02]  /*3f20*/  FFMA.FTZ R0, R163, c[0x0][0x2d0], -R2 ;  /* 0x0000b400a3007a23 */ /* 0x002fc40000010802 */
[----:B------:R-:W-:Y:S02]  /*3f30*/  IMAD.MOV.U32 R163, RZ, RZ, R111 ;  /* 0x000000ffffa37224 */ /* 0x000fe400078e006f */
[----:B------:R1:W-:Y:S02]  /*3f40*/  MUFU.EX2 R153, R0 ;  /* 0x0000000000997308 */ /* 0x0003e40000000800 */
[----:B------:R-:W-:Y:S01]  /*3f50*/  HMMA.16816.F32 R108, R8, R24, R92 ;  /* 0x00000018086c723c */ /* 0x000fe2000000185c */
[----:B------:R-:W5:Y:S06]  /*3f60*/  LDSM.16.MT88.4 R24, [R204+0x6100] ;  /* 0x00610000cc18783b */ /* 0x000f6c0000004200 */
[----:B---3--:R-:W-:-:S02]  /*3f70*/  F2FP.PACK_AB R8, R158, R164 ;  /* 0x000000a49e08723e */ /* 0x008fc400000000ff */
[----:B------:R-:W-:Y:S02]  /*3f80*/  F2FP.PACK_AB R10, R157, R156 ;  /* 0x0000009c9d0a723e */ /* 0x000fe400000000ff */
[----:B----4-:R-:W-:Y:S01]  /*3f90*/  F2FP.PACK_AB R9, R154, R155 ;  /* 0x0000009b9a09723e */ /* 0x010fe200000000ff */
[----:B-1----:R-:W-:Y:S02]  /*3fa0*/  FFMA.FTZ R0, R161, c[0x0][0x2d0], -R2 ;  /* 0x0000b400a1007a23 */ /* 0x002fe40000010802 */
[----:B------:R-:W-:Y:S02]  /*3fb0*/  IMAD.MOV.U32 R161, RZ, RZ, R120 ;  /* 0x000000ffffa17224 */ /* 0x000fe400078e0078 */
[----:B------:R1:W3:Y:S02]  /*3fc0*/  MUFU.EX2 R152, R0 ;  /* 0x0000000000987308 */ /* 0x0002e40000000800 */
[----:B-1----:R-:W-:Y:S01]  /*3fd0*/  FFMA.FTZ R0, R165, c[0x0][0x2d0], -R6 ;  /* 0x0000b400a5007a23 */ /* 0x002fe20000010806 */
[----:B---3--:R-:W-:Y:S01]  /*3fe0*/  F2FP.PACK_AB R11, R152, R153 ;  /* 0x00000099980b723e */ /* 0x008fe200000000ff */
[----:B------:R-:W-:-:S04]  /*3ff0*/  IMAD.MOV.U32 R165, RZ, RZ, R121 ;  /* 0x000000ffffa57224 */ /* 0x000fc800078e0079 */
[----:B------:R1:W-:Y:S02]  /*4000*/  MUFU.EX2 R151, R0 ;  /* 0x0000000000977308 */ /* 0x0003e40000000800 */
[C---:B------:R-:W-:Y:S08]  /*4010*/  HMMA.16816.F32 R92, R8.reuse, R16, R80 ;  /* 0x00000010085c723c */ /* 0x040ff00000001850 */
[----:B------:R-:W-:Y:S01]  /*4020*/  HMMA.16816.F32 R84, R8, R18, R76 ;  /* 0x000000120854723c */ /* 0x000fe2000000184c */
[----:B------:R-:W3:Y:S01]  /*4030*/  LDSM.16.MT88.4 R16, [R208+0x6100] ;  /* 0x00610000d010783b */ /* 0x000ee20000004200 */
[----:B-1----:R-:W-:-:S02]  /*4040*/  FFMA.FTZ R0, R167, c[0x0][0x2d0], -R6 ;  /* 0x0000b400a7007a23 */ /* 0x002fc40000010806 */
[----:B------:R-:W-:Y:S02]  /*4050*/  IMAD.MOV.U32 R167, RZ, RZ, R122 ;  /* 0x000000ffffa77224 */ /* 0x000fe400078e007a */
[----:B------:R1:W4:Y:S02]  /*4060*/  MUFU.EX2 R150, R0 ;  /* 0x0000000000967308 */ /* 0x0003240000000800 */
[C---:B------:R-:W-:Y:S08]  /*4070*/  HMMA.16816.F32 R80, R8.reuse, R12, R72 ;  /* 0x0000000c0850723c */ /* 0x040ff00000001848 */
[----:B------:R-:W-:Y:S01]  /*4080*/  HMMA.16816.F32 R76, R8, R14, R64 ;  /* 0x0000000e084c723c */ /* 0x000fe20000001840 */
[----:B------:R-:W3:Y:S01]  /*4090*/  LDSM.16.MT88.4 R12, [R207+0x6100] ;  /* 0x00610000cf0c783b */ /* 0x000ee20000004200 */
[----:B-1----:R-:W-:-:S06]  /*40a0*/  FFMA.FTZ R0, R166, c[0x0][0x2d0], -R6 ;  /* 0x0000b400a6007a23 */ /* 0x002fcc0000010806 */
[C---:B------:R-:W-:Y:S01]  /*40b0*/  HMMA.16816.F32 R72, R8.reuse, R32, R56 ;  /* 0x000000200848723c */ /* 0x040fe20000001838 */
[----:B------:R-:W-:Y:S01]  /*40c0*/  IMAD.MOV.U32 R166, RZ, RZ, R123 ;  /* 0x000000ffffa67224 */ /* 0x000fe200078e007b */
[----:B------:R1:W-:Y:S06]  /*40d0*/  MUFU.EX2 R149, R0 ;  /* 0x0000000000957308 */ /* 0x0003ec0000000800 */
[C---:B------:R-:W-:Y:S01]  /*40e0*/  HMMA.16816.F32 R68, R8.reuse, R34, R52 ;  /* 0x000000220844723c */ /* 0x040fe20000001834 */
[----:B------:R-:W3:Y:S07]  /*40f0*/  LDSM.16.MT88.4 R32, [R204+0x2900] ;  /* 0x00290000cc20783b */ /* 0x000eee0000004200 */
[----:B--2---:R-:W-:Y:S01]  /*4100*/  HMMA.16816.F32 R64, R8, R28, R48 ;  /* 0x0000001c0840723c */ /* 0x004fe20000001830 */
[----:B-1----:R-:W-:-:S02]  /*4110*/  FFMA.FTZ R0, R168, c[0x0][0x2d0], -R6 ;  /* 0x0000b400a8007a23 */ /* 0x002fc40000010806 */
[----:B------:R-:W-:Y:S02]  /*4120*/  IMAD.MOV.U32 R168, RZ, RZ, R131 ;  /* 0x000000ffffa87224 */ /* 0x000fe400078e0083 */
[----:B------:R1:W2:Y:S03]  /*4130*/  MUFU.EX2 R148, R0 ;  /* 0x0000000000947308 */ /* 0x0002a60000000800 */
[----:B-----5:R-:W-:Y:S01]  /*4140*/  HMMA.16816.F32 R44, R8, R24, R44 ;  /* 0x00000018082c723c */ /* 0x020fe2000000182c */
[----:B------:R-:W-:-:S07]  /*4150*/  IMAD.MOV.U32 R131, RZ, RZ, R232 ;  /* 0x000000ffff837224 */ /* 0x000fce00078e00e8 */
[----:B------:R-:W-:Y:S01]  /*4160*/  HMMA.16816.F32 R48, R8, R26, R40 ;  /* 0x0000001a0830723c */ /* 0x000fe20000001828 */
[----:B------:R-:W5:Y:S01]  /*4170*/  LDSM.16.MT88.4 R24, [R208+0x2900] ;  /* 0x00290000d018783b */ /* 0x000f620000004200 */
[----:B-1----:R-:W-:-:S06]  /*4180*/  FFMA.FTZ R0, R169, c[0x0][0x2d0], -R2 ;  /* 0x0000b400a9007a23 */ /* 0x002fcc0000010802 */
[C---:B------:R-:W-:Y:S01]  /*4190*/  HMMA.16816.F32 R56, R8.reuse, R30, R36 ;  /* 0x0000001e0838723c */ /* 0x040fe20000001824 */
[----:B------:R-:W1:Y:S01]  /*41a0*/  LDSM.16.MT88.4 R28, [R205+0x2900] ;  /* 0x00290000cd1c783b */ /* 0x000e620000004200 */
[----:B------:R-:W-:Y:S01]  /*41b0*/  IMAD.MOV.U32 R169, RZ, RZ, R128 ;  /* 0x000000ffffa97224 */ /* 0x000fe200078e0080 */
[----:B------:R2:W-:Y:S05]  /*41c0*/  MUFU.EX2 R147, R0 ;  /* 0x0000000000937308 */ /* 0x0005ea0000000800 */
[C---:B------:R-:W-:Y:S08]  /*41d0*/  HMMA.16816.F32 R40, R8.reuse, R20, R60 ;  /* 0x000000140828723c */ /* 0x040ff0000000183c */
[----:B------:R-:W-:Y:S01]  /*41e0*/  HMMA.16816.F32 R36, R8, R22, R96 ;  /* 0x000000160824723c */ /* 0x000fe20000001860 */
[----:B------:R-:W1:Y:S01]  /*41f0*/  LDSM.16.MT88.4 R20, [R207+0x2900] ;  /* 0x00290000cf14783b */ /* 0x000e620000004200 */
[----:B--2---:R-:W-:Y:S01]  /*4200*/  FFMA.FTZ R0, R171, c[0x0][0x2d0], -R2 ;  /* 0x0000b400ab007a23 */ /* 0x004fe20000010802 */
[----:B------:R-:W-:-:S03]  /*4210*/  MOV R171, R129 ;  /* 0x0000008100ab7202 */ /* 0x000fc60000000f00 */
[----:B------:R2:W1:Y:S02]  /*4220*/  MUFU.EX2 R146, R0 ;  /* 0x0000000000927308 */ /* 0x0004640000000800 */
[C---:B---3--:R-:W-:Y:S08]  /*4230*/  HMMA.16816.F32 R60, R8.reuse, R18, R104 ;  /* 0x00000012083c723c */ /* 0x048ff00000001868 */
[----:B------:R-:W-:Y:S01]  /*4240*/  HMMA.16816.F32 R52, R8, R16, R108 ;  /* 0x000000100834723c */ /* 0x000fe2000000186c */
[----:B------:R-:W-:Y:S01]  /*4250*/  LDSM.16.MT88.4 R16, [R205+0x6900] ;  /* 0x00690000cd10783b */ /* 0x000fe20000004200 */
[----:B--2---:R-:W-:-:S06]  /*4260*/  FFMA.FTZ R0, R170, c[0x0][0x2d0], -R2 ;  /* 0x0000b400aa007a23 */ /* 0x004fcc0000010802 */
[C---:B------:R-:W-:Y:S01]  /*4270*/  HMMA.16816.F32 R104, R8.reuse, R12, R100 ;  /* 0x0000000c0868723c */ /* 0x040fe20000001864 */
[----:B------:R-:W-:Y:S01]  /*4280*/  IMAD.MOV.U32 R170, RZ, RZ, R130 ;  /* 0x000000ffffaa7224 */ /* 0x000fe200078e0082 */
[----:B------:R2:W-:Y:S06]  /*4290*/  MUFU.EX2 R135, R0 ;  /* 0x0000000000877308 */ /* 0x0005ec0000000800 */
[----:B------:R-:W-:Y:S01]  /*42a0*/  HMMA.16816.F32 R96, R8, R14, R88 ;  /* 0x0000000e0860723c */ /* 0x000fe20000001858 */
[----:B------:R-:W3:Y:S06]  /*42b0*/  LDSM.16.MT88.4 R12, [R204+0x6900] ;  /* 0x00690000cc0c783b */ /* 0x000eec0000004200 */
[----:B----4-:R-:W-:-:S02]  /*42c0*/  F2FP.PACK_AB R8, R150, R151 ;  /* 0x000000979608723e */ /* 0x010fc400000000ff */
[----:B------:R-:W-:Y:S01]  /*42d0*/  F2FP.PACK_AB R10, R148, R149 ;  /* 0x00000095940a723e */ /* 0x000fe200000000ff */
[----:B--2---:R-:W-:Y:S01]  /*42e0*/  FFMA.FTZ R0, R172, c[0x0][0x2d0], -R2 ;  /* 0x0000b400ac007a23 */ /* 0x004fe20000010802 */
[----:B-1----:R-:W-:Y:S01]  /*42f0*/  F2FP.PACK_AB R9, R146, R147 ;  /* 0x000000939209723e */ /* 0x002fe200000000ff */
[----:B------:R-:W-:Y:S02]  /*4300*/  IMAD.MOV.U32 R172, RZ, RZ, R117 ;  /* 0x000000ffffac7224 */ /* 0x000fe400078e0075 */
[----:B------:R-:W1:Y:S02]  /*4310*/  MUFU.EX2 R134, R0 ;  /* 0x0000000000867308 */ /* 0x000e640000000800 */
[----:B-1----:R-:W-:Y:S01]  /*4320*/  F2FP.PACK_AB R11, R134, R135 ;  /* 0x00000087860b723e */ /* 0x002fe200000000ff */
[----:B------:R-:W-:Y:S02]  /*4330*/  FFMA.FTZ R0, R226, c[0x0][0x2d0], -R6 ;  /* 0x0000b400e2007a23 */ /* 0x000fe40000010806 */
[----:B------:R-:W-:-:S03]  /*4340*/  IMAD.MOV.U32 R226, RZ, RZ, R118 ;  /* 0x000000ffffe27224 */ /* 0x000fc600078e0076 */
[----:B------:R1:W-:Y:S01]  /*4350*/  MUFU.EX2 R133, R0 ;  /* 0x0000000000857308 */ /* 0x0003e20000000800 */
[C---:B------:R-:W-:Y:S08]  /*4360*/  HMMA.16816.F32 R108, R8.reuse, R34, R84 ;  /* 0x00000022086c723c */ /* 0x040ff00000001854 */
[----:B-----5:R-:W-:Y:S01]  /*4370*/  HMMA.16816.F32 R84, R8, R24, R72 ;  /* 0x000000180854723c */ /* 0x020fe20000001848 */
[----:B-1----:R-:W-:-:S07]  /*4380*/  FFMA.FTZ R0, R227, c[0x0][0x2d0], -R6 ;  /* 0x0000b400e3007a23 */ /* 0x002fce0000010806 */
[C---:B------:R-:W-:Y:S01]  /*4390*/  HMMA.16816.F32 R88, R8.reuse, R26, R68 ;  /* 0x0000001a0858723c */ /* 0x040fe20000001844 */
[----:B------:R-:W1:Y:S01]  /*43a0*/  LDSM.16.MT88.4 R24, [R208+0x6900] ;  /* 0x00690000d018783b */ /* 0x000e620000004200 */
[----:B------:R2:W4:Y:S06]  /*43b0*/  MUFU.EX2 R145, R0 ;  /* 0x0000000000917308 */ /* 0x00052c0000000800 */
[C---:B------:R-:W-:Y:S01]  /*43c0*/  HMMA.16816.F32 R120, R8.reuse, R32, R92 ;  /* 0x000000200878723c */ /* 0x040fe2000000185c */
[----:B------:R-:W5:Y:S07]  /*43d0*/  LDSM.16.MT88.4 R32, [R207+0x6900] ;  /* 0x00690000cf20783b */ /* 0x000f6e0000004200 */
[----:B------:R-:W-:Y:S01]  /*43e0*/  HMMA.16816.F32 R100, R8, R28, R80 ;  /* 0x0000001c0864723c */ /* 0x000fe20000001850 */
[----:B--2---:R-:W-:-:S04]  /*43f0*/  FFMA.FTZ R0, R228, c[0x0][0x2d0], -R6 ;  /* 0x0000b400e4007a23 */ /* 0x004fc80000010806 */
[----:B------:R2:W-:Y:S03]  /*4400*/  MUFU.EX2 R144, R0 ;  /* 0x0000000000907308 */ /* 0x0005e60000000800 */
[C---:B------:R-:W-:Y:S08]  /*4410*/  HMMA.16816.F32 R80, R8.reuse, R20, R64 ;  /* 0x000000140850723c */ /* 0x040ff00000001840 */
[----:B---3--:R-:W-:Y:S01]  /*4420*/  HMMA.16816.F32 R64, R8, R14, R48 ;  /* 0x0000000e0840723c */ /* 0x008fe20000001830 */
[----:B--2---:R-:W-:-:S07]  /*4430*/  FFMA.FTZ R0, R229, c[0x0][0x2d0], -R6 ;  /* 0x0000b400e5007a23 */ /* 0x004fce0000010806 */
[C---:B------:R-:W-:Y:S01]  /*4440*/  HMMA.16816.F32 R72, R8.reuse, R12, R44 ;  /* 0x0000000c0848723c */ /* 0x040fe2000000182c */
[----:B------:R-:W-:Y:S01]  /*4450*/  LDSM.16.MT88.4 R12, [R207+0x3100] ;  /* 0x00310000cf0c783b */ /* 0x000fe20000004200 */
[----:B------:R2:W3:Y:S06]  /*4460*/  MUFU.EX2 R232, R0 ;  /* 0x0000000000e87308 */ /* 0x0004ec0000000800 */
        /* <DEDUP_REMOVED lines=14> */
[----:B-----5:R-:W-:Y:S01]  /*4550*/  HMMA.16816.F32 R44, R8, R32, R104 ;  /* 0x00000020082c723c */ /* 0x020fe20000001868 */
[----:B------:R-:W-:Y:S01]  /*4560*/  LDSM.16.MT88.4 R104, [R205+0x7900] ;  /* 0x00790000cd68783b */ /* 0x000fe20000004200 */
[----:B--2---:R-:W-:-:S04]  /*4570*/  FFMA.FTZ R0, R233, c[0x0][0x2d0], -R2 ;  /* 0x0000b400e9007a23 */ /* 0x004fc80000010802 */
[----:B------:R2:W-:Y:S02]  /*4580*/  MUFU.EX2 R117, R0 ;  /* 0x0000000000757308 */ /* 0x0005e40000000800 */
[----:B------:R-:W-:Y:S01]  /*4590*/  HMMA.16816.F32 R36, R8, R34, R96 ;  /* 0x000000220824723c */ /* 0x000fe20000001860 */
[----:B------:R-:W5:Y:S04]  /*45a0*/  LDSM.16.MT88.4 R32, [R205+0x7100] ;  /* 0x00710000cd20783b */ /* 0x000f680000004200 */
[----:B------:R-:W-:Y:S02]  /*45b0*/  LDSM.16.MT88.4 R96, [R204+0x7900] ;  /* 0x00790000cc60783b */ /* 0x000fe40000004200 */
[----:B----4-:R-:W-:Y:S02]  /*45c0*/  F2FP.PACK_AB R8, R145, R133 ;  /* 0x000000859108723e */ /* 0x010fe400000000ff */
[----:B---3--:R-:W-:-:S02]  /*45d0*/  F2FP.PACK_AB R10, R232, R144 ;  /* 0x00000090e80a723e */ /* 0x008fc400000000ff */
        /* <DEDUP_REMOVED lines=9> */
[----:B-1----:R-:W-:Y:S01]  /*4670*/  FFMA.FTZ R0, R226, c[0x0][0x2d0], -R6 ;  /* 0x0000b400e2007a23 */ /* 0x002fe20000010806 */
[----:B------:R-:W-:Y:S01]  /*4680*/  MOV R226, R172 ;  /* 0x000000ac00e27202 */ /* 0x000fe20000000f00 */
[----:B------:R-:W-:-:S02]  /*4690*/  IMAD.MOV.U32 R172, RZ, RZ, R170 ;  /* 0x000000ffffac7224 */ /* 0x000fc400078e00aa */
[----:B------:R1:W2:Y:S01]  /*46a0*/  MUFU.EX2 R60, R0 ;  /* 0x00000000003c7308 */ /* 0x0002a20000000800 */
[----:B------:R-:W-:Y:S01]  /*46b0*/  IMAD.MOV.U32 R170, RZ, RZ, R171 ;  /* 0x000000ffffaa7224 */ /* 0x000fe200078e00ab */
[C---:B------:R-:W-:Y:S01]  /*46c0*/  HMMA.16816.F32 R68, R8.reuse, R20, R100 ;  /* 0x000000140844723c */ /* 0x040fe20000001864 */
[----:B------:R-:W-:Y:S02]  /*46d0*/  IMAD.MOV.U32 R171, RZ, RZ, R169 ;  /* 0x000000ffffab7224 */ /* 0x000fe400078e00a9 */
[----:B------:R-:W-:Y:S02]  /*46e0*/  IMAD.MOV.U32 R169, RZ, RZ, R166 ;  /* 0x000000ffffa97224 */ /* 0x000fe400078e00a6 */
[----:B------:R-:W-:Y:S01]  /*46f0*/  IMAD.MOV.U32 R166, RZ, RZ, R167 ;  /* 0x000000ffffa67224 */ /* 0x000fe200078e00a7 */
[----:B------:R-:W-:Y:S01]  /*4700*/  MOV R167, R165 ;  /* 0x000000a500a77202 */ /* 0x000fe20000000f00 */
[----:B------:R-:W-:Y:S01]  /*4710*/  IMAD.MOV.U32 R165, RZ, RZ, R161 ;  /* 0x000000ffffa57224 */ /* 0x000fe200078e00a1 */
[----:B------:R-:W-:Y:S01]  /*4720*/  HMMA.16816.F32 R20, R8, R22, R92 ;  /* 0x000000160814723c */ /* 0x000fe2000000185c */
[----:B------:R-:W-:-:S02]  /*4730*/  IMAD.MOV.U32 R161, RZ, RZ, R163 ;  /* 0x000000ffffa17224 */ /* 0x000fc400078e00a3 */
[----:B------:R-:W-:Y:S02]  /*4740*/  IMAD.MOV.U32 R163, RZ, RZ, R160 ;  /* 0x000000ffffa37224 */ /* 0x000fe400078e00a0 */
[----:B------:R-:W-:Y:S02]  /*4750*/  IMAD.MOV.U32 R228, RZ, RZ, R170 ;  /* 0x000000ffffe47224 */ /* 0x000fe400078e00aa */
[----:B-1----:R-:W-:Y:S01]  /*4760*/  FFMA.FTZ R0, R162, c[0x0][0x2d0], -R6 ;  /* 0x0000b400a2007a23 */ /* 0x002fe20000010806 */
[C---:B------:R-:W-:Y:S01]  /*4770*/  HMMA.16816.F32 R100, R8.reuse, R12, R80 ;  /* 0x0000000c0864723c */ /* 0x040fe20000001850 */
[----:B------:R-:W-:Y:S01]  /*4780*/  IMAD.MOV.U32 R162, RZ, RZ, R159 ;  /* 0x000000ffffa27224 */ /* 0x000fe200078e009f */
[----:B------:R-:W-:Y:S01]  /*4790*/  MOV R159, R125 ;  /* 0x0000007d009f7202 */ /* 0x000fe20000000f00 */
[----:B------:R1:W-:Y:S01]  /*47a0*/  MUFU.EX2 R26, R0 ;  /* 0x00000000001a7308 */ /* 0x0003e20000000800 */
[----:B------:R-:W-:Y:S01]  /*47b0*/  IMAD.MOV.U32 R229, RZ, RZ, R171 ;  /* 0x000000ffffe57224 */ /* 0x000fe200078e00ab */
[----:B------:R-:W-:Y:S01]  /*47c0*/  LDSM.16.MT88.4 R80, [R208+0x3900] ;  /* 0x00390000d050783b */ /* 0x000fe20000004200 */
[----:B------:R-:W-:Y:S01]  /*47d0*/  IMAD.MOV.U32 R227, RZ, RZ, R169 ;  /* 0x000000ffffe37224 */ /* 0x000fe200078e00a9 */
[----:B------:R-:W-:Y:S01]  /*47e0*/  MOV R169, R167 ;  /* 0x000000a700a97202 */ /* 0x000fe20000000f00 */
[----:B------:R-:W-:Y:S01]  /*47f0*/  IMAD.MOV.U32 R170, RZ, RZ, R161 ;  /* 0x000000ffffaa7224 */ /* 0x000fe200078e00a1 */
[----:B------:R-:W-:Y:S01]  /*4800*/  MOV R161, R112 ;  /* 0x0000007000a17202 */ /* 0x000fe20000000f00 */
[----:B------:R-:W-:Y:S01]  /*4810*/  IMAD.MOV.U32 R171, RZ, RZ, R165 ;  /* 0x000000ffffab7224 */ /* 0x000fe200078e00a5 */
[----:B------:R-:W-:Y:S01]  /*4820*/  HMMA.16816.F32 R120, R8, R28, R120 ;  /* 0x0000001c0878723c */ /* 0x000fe20000001878 */
[----:B------:R-:W-:Y:S01]  /*4830*/  IMAD.MOV.U32 R160, RZ, RZ, R124 ;  /* 0x000000ffffa07224 */ /* 0x000fe200078e007c */
[----:B--2---:R-:W-:Y:S01]  /*4840*/  F2FP.PACK_AB R112, R60, R61 ;  /* 0x0000003d3c70723e */ /* 0x004fe200000000ff */
[----:B------:R-:W-:-:S02]  /*4850*/  IMAD.MOV.U32 R165, RZ, RZ, R159 ;  /* 0x000000ffffa57224 */ /* 0x000fc400078e009f */
[----:B------:R-:W-:Y:S02]  /*4860*/  IMAD.MOV.U32 R167, RZ, RZ, R160 ;  /* 0x000000ffffa77224 */ /* 0x000fe400078e00a0 */
[----:B------:R-:W-:Y:S01]  /*4870*/  IMAD.MOV.U32 R160, RZ, RZ, R115 ;  /* 0x000000ffffa07224 */ /* 0x000fe200078e0073 */
[C---:B------:R-:W-:Y:S01]  /*4880*/  HMMA.16816.F32 R92, R8.reuse, R18, R88 ;  /* 0x00000012085c723c */ /* 0x040fe20000001858 */
[----:B-1----:R-:W-:Y:S01]  /*4890*/  FFMA.FTZ R0, R126, c[0x0][0x2d0], -R6 ;  /* 0x0000b4007e007a23 */ /* 0x002fe20000010806 */
[----:B------:R-:W-:Y:S01]  /*48a0*/  LDSM.16.MT88.4 R88, [R207+0x3900] ;  /* 0x00390000cf58783b */ /* 0x000fe20000004200 */
[----:B------:R-:W-:Y:S02]  /*48b0*/  IMAD.MOV.U32 R159, RZ, RZ, R113 ;  /* 0x000000ffff9f7224 */ /* 0x000fe400078e0071 */
[----:B------:R1:W-:Y:S03]  /*48c0*/  MUFU.EX2 R25, R0 ;  /* 0x0000000000197308 */ /* 0x0003e60000000800 */
[C---:B------:R-:W-:Y:S08]  /*48d0*/  HMMA.16816.F32 R28, R8.reuse, R30, R108 ;  /* 0x0000001e081c723c */ /* 0x040ff0000000186c */
[----:B------:R-:W-:Y:S01]  /*48e0*/  HMMA.16816.F32 R84, R8, R16, R84 ;  /* 0x000000100854723c */ /* 0x000fe20000001854 */
[----:B------:R-:W2:Y:S01]  /*48f0*/  LDSM.16.MT88.4 R16, [R208+0x7100] ;  /* 0x00710000d010783b */ /* 0x000ea20000004200 */
[----:B-1----:R-:W-:-:S03]  /*4900*/  FFMA.FTZ R0, R127, c[0x0][0x2d0], -R2 ;  /* 0x0000b4007f007a23 */ /* 0x002fc60000010802 */
[----:B------:R-:W-:Y:S03]  /*4910*/  LDSM.16.MT88.4 R124, [R204+0x3900] ;  /* 0x00390000cc7c783b */ /* 0x000fe60000004200 */
[C---:B------:R-:W-:Y:S01]  /*4920*/  HMMA.16816.F32 R108, R8.reuse, R14, R76 ;  /* 0x0000000e086c723c */ /* 0x040fe2000000184c */
[----:B------:R1:W-:Y:S01]  /*4930*/  MUFU.EX2 R24, R0 ;  /* 0x0000000000187308 */ /* 0x0003e20000000800 */
[----:B------:R-:W3:Y:S06]  /*4940*/  LDSM.16.MT88.4 R12, [R207+0x7100] ;  /* 0x00710000cf0c783b */ /* 0x000eec0000004200 */
[C---:B-----5:R-:W-:Y:S08]  /*4950*/  HMMA.16816.F32 R56, R8.reuse, R32, R56 ;  /* 0x000000200838723c */ /* 0x060ff00000001838 */
[----:B------:R-:W-:Y:S01]  /*4960*/  HMMA.16816.F32 R40, R8, R34, R40 ;  /* 0x000000220828723c */ /* 0x000fe20000001828 */
[----:B-1----:R-:W-:-:S04]  /*4970*/  FFMA.FTZ R0, R7, c[0x0][0x2d0], -R2 ;  /* 0x0000b40007007a23 */ /* 0x002fc80000010802 */
[----:B------:R1:W4:Y:S03]  /*4980*/  MUFU.EX2 R7, R0 ;  /* 0x0000000000077308 */ /* 0x0003260000000800 */
[C---:B--2---:R-:W-:Y:S01]  /*4990*/  HMMA.16816.F32 R48, R8.reuse, R16, R48 ;  /* 0x000000100830723c */ /* 0x044fe20000001830 */
[----:B-1----:R-:W-:Y:S01]  /*49a0*/  FFMA.FTZ R0, R226, c[0x0][0x2d0], -R2 ;  /* 0x0000b400e2007a23 */ /* 0x002fe20000010802 */
[----:B----4-:R-:W-:Y:S01]  /*49b0*/  F2FP.PACK_AB R113, R7, R24 ;  /* 0x000000180771723e */ /* 0x010fe200000000ff */
[----:B------:R-:W-:Y:S02]  /*49c0*/  IMAD.MOV.U32 R226, RZ, RZ, R172 ;  /* 0x000000ffffe27224 */ /* 0x000fe400078e00ac */
[----:B------:R-:W-:Y:S01]  /*49d0*/  FFMA.FTZ R2, R163, c[0x0][0x2d0], -R2 ;  /* 0x0000b400a3027a23 */ /* 0x000fe20000010802 */
[----:B------:R1:W-:Y:S01]  /*49e0*/  MUFU.EX2 R6, R0 ;  /* 0x0000000000067308 */ /* 0x0003e20000000800 */
[----:B------:R-:W-:Y:S01]  /*49f0*/  IMAD.MOV.U32 R172, RZ, RZ, R166 ;  /* 0x000000ffffac7224 */ /* 0x000fe200078e00a6 */
[----:B------:R-:W-:Y:S01]  /*4a00*/  HMMA.16816.F32 R52, R8, R18, R52 ;  /* 0x000000120834723c */ /* 0x000fe20000001834 */
[----:B------:R-:W-:-:S02]  /*4a10*/  IMAD.MOV.U32 R166, RZ, RZ, R162 ;  /* 0x000000ffffa67224 */ /* 0x000fc400078e00a2 */
[----:B------:R-:W-:Y:S02]  /*4a20*/  IMAD.MOV.U32 R162, RZ, RZ, R5 ;  /* 0x000000ffffa27224 */ /* 0x000fe400078e0005 */
[----:B------:R-:W-:Y:S01]  /*4a30*/  IMAD.MOV.U32 R163, RZ, RZ, R114 ;  /* 0x000000ffffa37224 */ /* 0x000fe200078e0072 */
[----:B------:R2:W4:Y:S01]  /*4a40*/  MUFU.EX2 R5, R2 ;  /* 0x0000000200057308 */ /* 0x0005220000000800 */
[----:B------:R-:W-:Y:S01]  /*4a50*/  F2FP.PACK_AB R114, R25, R26 ;  /* 0x0000001a1972723e */ /* 0x000fe200000000ff */
[----:B---3--:R-:W-:Y:S01]  /*4a60*/  HMMA.16816.F32 R44, R8, R12, R44 ;  /* 0x0000000c082c723c */ /* 0x008fe2000000182c */
[----:B-1----:R-:W-:-:S07]  /*4a70*/  FADD.FTZ R0, R228, R229 ;  /* 0x000000e5e4007221 */ /* 0x002fce0000010000 */
[----:B------:R-:W-:Y:S01]  /*4a80*/  HMMA.16816.F32 R36, R8, R14, R36 ;  /* 0x0000000e0824723c */ /* 0x000fe20000001824 */
[----:B------:R-:W-:Y:S01]  /*4a90*/  LDSM.16.MT88.4 R8, [R207+0x7900] ;  /* 0x00790000cf08783b */ /* 0x000fe20000004200 */
[----:B------:R-:W-:Y:S02]  /*4aa0*/  FADD.FTZ R0, R172, R0 ;  /* 0x00000000ac007221 */ /* 0x000fe40000010000 */
[----:B--2---:R-:W-:Y:S01]  /*4ab0*/  FADD.FTZ R2, R226, R227 ;  /* 0x000000e3e2027221 */ /* 0x004fe20000010000 */
[----:B----4-:R-:W-:Y:S01]  /*4ac0*/  F2FP.PACK_AB R115, R5, R6 ;  /* 0x000000060573723e */ /* 0x010fe200000000ff */
        /* <DEDUP_REMOVED lines=15> */
[----:B------:R-:W-:Y:S01]  /*4bc0*/  FADD.FTZ R0, R251, R0 ;  /* 0x00000000fb007221 */ /* 0x000fe20000010000 */
[----:B------:R-:W1:Y:S01]  /*4bd0*/  LDSM.16.MT88.4 R108, [R208+0x7900] ;  /* 0x00790000d06c783b */ /* 0x000e620000004200 */
        /* <DEDUP_REMOVED lines=13> */
[----:B------:R-:W-:Y:S03]  /*4cb0*/  HMMA.16816.F32 R120, R112, R124, R120 ;  /* 0x0000007c7078723c */ /* 0x000fe60000001878 */
        /* <DEDUP_REMOVED lines=43> */
[C---:B------:R-:W-:Y:S08]  /*4f70*/  HMMA.16816.F32 R132, R112.reuse, R8, R44 ;  /* 0x000000087084723c */ /* 0x040ff0000000182c */
[----:B------:R-:W-:Y:S01]  /*4f80*/  HMMA.16816.F32 R112, R112, R10, R36 ;  /* 0x0000000a7070723c */ /* 0x000fe20000001824 */
[----:B------:R-:W-:Y:S07]  /*4f90*/  @!P1 BRA `(.L_x_1826) ;  /* 0x0000354000009947 */ /* 0x000fee0003800000 */
[----:B------:R-:W-:Y:S01]  /*4fa0*/  IADD3 R235, P1, R246, 0x40, RZ ;  /* 0x00000040f6eb7810 */ /* 0x000fe20007f3e0ff */
[----:B------:R-:W-:Y:S01]  /*4fb0*/  UIADD3 UR12, UP0, UR16, 0x80, URZ ;  /* 0x00000080100c7890 */ /* 0x000fe2000ff1e03f */
[----:B------:R-:W-:Y:S01]  /*4fc0*/  IADD3 R237, P2, R244, 0x40, RZ ;  /* 0x00000040f4ed7810 */ /* 0x000fe20007f5e0ff */
[----:B------:R-:W-:Y:S01]  /*4fd0*/  IMAD.MOV.U32 R118, RZ, RZ, R3 ;  /* 0x000000ffff767224 */ /* 0x000fe200078e0003 */
[----:B------:R-:W-:Y:S01]  /*4fe0*/  MOV R117, R116 ;  /* 0x0000007400757202 */ /* 0x000fe20000000f00 */
[----:B------:R-:W-:Y:S01]  /*4ff0*/  IMAD.SHL.U32 R226, R249, 0x2, RZ ;  /* 0x00000002f9e27824 */ /* 0x000fe200078e00ff */
[----:B------:R-:W-:Y:S01]  /*5000*/  IADD3.X R236, RZ, R241, RZ, P2, !PT ;  /* 0x000000f1ffec7210 */ /* 0x000fe200017fe4ff */
[----:B------:R-:W-:Y:S01]  /*5010*/  IMAD.X R234, RZ, RZ, R243, P1 ;  /* 0x000000ffffea7224 */ /* 0x000fe200008e06f3 */
[----:B------:R-:W-:-:S02]  /*5020*/  UMOV UR13, 0x6 ;  /* 0x00000006000d7882 */ /* 0x000fc40000000000 */
[----:B------:R-:W-:Y:S02]  /*5030*/  ULDC.64 UR6, c[0x0][0x208] ;  /* 0x0000820000067ab9 */ /* 0x000fe40000000a00 */
[----:B------:R-:W-:Y:S02]  /*5040*/  ULEA.HI.SX32 UR18, UR18, 0xfffffffe, 0x19 ;  /* 0xfffffffe12127891 */ /* 0x000fe4000f8fca3f */
[----:B------:R-:W-:Y:S02]  /*5050*/  USHF.L.U64.HI UR15, UR6, UR13, UR7 ;  /* 0x0000000d060f7299 */ /* 0x000fe40008010207 */
[----:B------:R-:W-:Y:S02]  /*5060*/  USHF.L.U32 UR16, UR6, 0x6, URZ ;  /* 0x0000000606107899 */ /* 0x000fe4000800063f */
[----:B------:R-:W-:Y:S02]  /*5070*/  UIADD3.X UR11, URZ, UR11, URZ, UP0, !UPT ;  /* 0x0000000b3f0b7290 */ /* 0x000fe400087fe43f */
[----:B------:R-:W-:-:S02]  /*5080*/  ULDC.64 UR4, c[0x0][0x1e0] ;  /* 0x0000780000047ab9 */ /* 0x000fc40000000a00 */
.L_x_1827:
        /* <DEDUP_REMOVED lines=8> */
[----:B------:R-:W-:Y:S01]  /*5110*/  UIADD3 UR8, UR25, UR8, URZ ;  /* 0x0000000819087290 */ /* 0x000fe2000fffe03f */
[----:B------:R-:W-:Y:S01]  /*5120*/  IADD3 R2, P2, R237, UR9, RZ ;  /* 0x00000009ed027c10 */ /* 0x000fe2000ff5e0ff */
[----:B------:R-:W-:Y:S01]  /*5130*/  UIADD3 UR18, UR18, -0x1, URZ ;  /* 0xffffffff12127890 */ /* 0x000fe2000fffe03f */
[----:B------:R-:W-:Y:S01]  /*5140*/  IADD3 R0, P5, R244, UR9, RZ ;  /* 0x00000009f4007c10 */ /* 0x000fe2000ffbe0ff */
[----:B------:R-:W-:Y:S01]  /*5150*/  USHF.L.U64.HI UR8, UR24, 0x7, UR8 ;  /* 0x0000000718087899 */ /* 0x000fe20008010208 */
[----:B------:R-:W-:Y:S02]  /*5160*/  LEA R194, P1, R2, c[0x0][0x1f8], 0x1 ;  /* 0x00007e0002c27a11 */ /* 0x000fe400078208ff */
[----:B------:R-:W-:Y:S02]  /*5170*/  LEA R192, P4, R0, c[0x0][0x1f8], 0x1 ;  /* 0x00007e0000c07a11 */ /* 0x000fe400078808ff */
[----:B------:R-:W-:Y:S01]  /*5180*/  @UP1 USHF.L.U32 UR10, UR4, 0x6, URZ ;  /* 0x00000006040a1899 */ /* 0x000fe2000800063f */
[----:B------:R-:W-:Y:S01]  /*5190*/  IADD3.X R60, R236, UR8, RZ, P2, !PT ;  /* 0x00000008ec3c7c10 */ /* 0x000fe200097fe4ff */
[----:B------:R-:W1:Y:S01]  /*51a0*/  LDSM.16.M88.4 R8, [R119+0x8100] ;  /* 0x008100007708783b */ /* 0x000e620000000200 */
[----:B------:R-:W-:Y:S01]  /*51b0*/  IADD3.X R3, R241, UR8, RZ, P5, !PT ;  /* 0x00000008f1037c10 */ /* 0x000fe2000affe4ff */
[----:B------:R-:W-:Y:S01]  /*51c0*/  @UP1 USHF.L.U64.HI UR17, UR4, UR13, UR5 ;  /* 0x0000000d04111299 */ /* 0x000fe20008010205 */
[----:B------:R-:W-:Y:S01]  /*51d0*/  LEA.HI.X R195, R2, c[0x0][0x1fc], R60, 0x1, P1 ;  /* 0x00007f0002c37a11 */ /* 0x000fe200008f0c3c */
[----:B------:R-:W-:Y:S01]  /*51e0*/  @UP1 UIMAD.WIDE.U32 UR24, UR18, UR4, URZ ;  /* 0x00000004121812a5 */ /* 0x000fe2000f8e003f */
[----:B------:R-:W-:Y:S01]  /*51f0*/  LEA.HI.X R193, R0, c[0x0][0x1fc], R3, 0x1, P4 ;  /* 0x00007f0000c17a11 */ /* 0x000fe200020f0c03 */
[----:B------:R-:W-:Y:S01]  /*5200*/  @UP1 USHF.R.S32.HI UR9, URZ, 0x1f, UR18 ;  /* 0x0000001f3f091899 */ /* 0x000fe20008011412 */
[----:B------:R-:W-:Y:S01]  /*5210*/  IADD3 R2, P1, R192, UR16, RZ ;  /* 0x00000010c0027c10 */ /* 0x000fe2000ff3e0ff */
[----:B------:R-:W2:Y:S01]  /*5220*/  LDSM.16.M88.4 R16, [R119+0x8900] ;  /* 0x008900007710783b */ /* 0x000ea20000000200 */
[----:B------:R-:W-:Y:S02]  /*5230*/  @UP1 USHF.L.U32 UR8, UR24, 0x7, URZ ;  /* 0x0000000718081899 */ /* 0x000fe4000800063f */
[----:B------:R-:W-:Y:S01]  /*5240*/  IADD3.X R3, R193, UR15, RZ, P1, !PT ;  /* 0x0000000fc1037c10 */ /* 0x000fe20008ffe4ff */
[----:B------:R-:W-:Y:S04]  /*5250*/  @UP1 UIMAD UR9, UR9, UR4, URZ ;  /* 0x00000004090912a4 */ /* 0x000fe8000f8e023f */
[----:B------:R-:W3:Y:S01]  /*5260*/  LDSM.16.M88.4 R24, [R119+0x9100] ;  /* 0x009100007718783b */ /* 0x000ee20000000200 */
[----:B------:R-:W-:Y:S04]  /*5270*/  @UP1 UIMAD UR9, UR18, UR5, UR9 ;  /* 0x00000005120912a4 */ /* 0x000fe8000f8e0209 */
[----:B------:R-:W-:Y:S03]  /*5280*/  @UP1 UIADD3 UR9, UR25, UR9, URZ ;  /* 0x0000000919091290 */ /* 0x000fe6000fffe03f */
[----:B------:R-:W4:Y:S01]  /*5290*/  LDSM.16.M88.4 R32, [R119+0x9900] ;  /* 0x009900007720783b */ /* 0x000f220000000200 */
[----:B------:R-:W-:Y:S07]  /*52a0*/  @UP1 USHF.L.U64.HI UR9, UR24, 0x7, UR9 ;  /* 0x0000000718091899 */ /* 0x000fee0008010209 */
[----:B------:R-:W5:Y:S01]  /*52b0*/  LDSM.16.M88.4 R40, [R119+0xa100] ;  /* 0x00a100007728783b */ /* 0x000f620000000200 */
[C---:B-1----:R-:W-:Y:S07]  /*52c0*/  HMMA.16816.F32 R4, R136.reuse, R8, RZ ;  /* 0x000000088804723c */ /* 0x042fee00000018ff */
[----:B------:R-:W1:Y:S01]  /*52d0*/  LDSM.16.M88.4 R48, [R119+0xa900] ;  /* 0x00a900007730783b */ /* 0x000e620000000200 */
[C---:B------:R-:W-:Y:S07]  /*52e0*/  HMMA.16816.F32 R8, R136.reuse, R10, RZ ;  /* 0x0000000a8808723c */ /* 0x040fee00000018ff */
[----:B------:R-:W1:Y:S01]  /*52f0*/  LDSM.16.M88.4 R56, [R119+0xb100] ;  /* 0x00b100007738783b */ /* 0x000e620000000200 */
[C---:B--2---:R-:W-:Y:S07]  /*5300*/  HMMA.16816.F32 R12, R136.reuse, R16, RZ ;  /* 0x00000010880c723c */ /* 0x044fee00000018ff */
[----:B------:R-:W2:Y:S01]  /*5310*/  LDSM.16.M88.4 R64, [R119+0xb900] ;  /* 0x00b900007740783b */ /* 0x000ea20000000200 */
[C---:B------:R-:W-:Y:S07]  /*5320*/  HMMA.16816.F32 R16, R136.reuse, R18, RZ ;  /* 0x000000128810723c */ /* 0x040fee00000018ff */
[----:B------:R-:W1:Y:S01]  /*5330*/  LDSM.16.M88.4 R144, [R210] ;  /* 0x00000000d290783b */ /* 0x000e620000000200 */
[C---:B---3--:R-:W-:Y:S07]  /*5340*/  HMMA.16816.F32 R20, R136.reuse, R24, RZ ;  /* 0x000000188814723c */ /* 0x048fee00000018ff */
[----:B------:R-:W3:Y:S01]  /*5350*/  LDSM.16.M88.4 R148, [R225] ;  /* 0x00000000e194783b */ /* 0x000ee20000000200 */
[C---:B------:R-:W-:Y:S07]  /*5360*/  HMMA.16816.F32 R24, R136.reuse, R26, RZ ;  /* 0x0000001a8818723c */ /* 0x040fee00000018ff */
[----:B------:R-:W2:Y:S01]  /*5370*/  LDSM.16.M88.4 R152, [R224] ;  /* 0x00000000e098783b */ /* 0x000ea20000000200 */
[C---:B----4-:R-:W-:Y:S07]  /*5380*/  HMMA.16816.F32 R28, R136.reuse, R32, RZ ;  /* 0x00000020881c723c */ /* 0x050fee00000018ff */
[----:B------:R-:W4:Y:S01]  /*5390*/  LDSM.16.M88.4 R156, [R223] ;  /* 0x00000000df9c783b */ /* 0x000f220000000200 */
[C---:B------:R-:W-:Y:S07]  /*53a0*/  HMMA.16816.F32 R32, R136.reuse, R34, RZ ;  /* 0x000000228820723c */ /* 0x040fee00000018ff */
[----:B------:R-:W2:Y:S01]  /*53b0*/  LDSM.16.M88.4 R160, [R222] ;  /* 0x00000000dea0783b */ /* 0x000ea20000000200 */
[C---:B-----5:R-:W-:Y:S07]  /*53c0*/  HMMA.16816.F32 R36, R136.reuse, R40, RZ ;  /* 0x000000288824723c */ /* 0x060fee00000018ff */
[----:B------:R-:W5:Y:S01]  /*53d0*/  LDSM.16.M88.4 R164, [R221] ;  /* 0x00000000dda4783b */ /* 0x000f620000000200 */
[C---:B------:R-:W-:Y:S07]  /*53e0*/  HMMA.16816.F32 R40, R136.reuse, R42, RZ ;  /* 0x0000002a8828723c */ /* 0x040fee00000018ff */
[----:B------:R-:W3:Y:S01]  /*53f0*/  LDSM.16.M88.4 R168, [R220] ;  /* 0x00000000dca8783b */ /* 0x000ee20000000200 */
[C---:B-1----:R-:W-:Y:S07]  /*5400*/  HMMA.16816.F32 R44, R136.reuse, R48, RZ ;  /* 0x00000030882c723c */ /* 0x042fee00000018ff */
[----:B------:R-:W1:Y:S01]  /*5410*/  LDSM.16.M88.4 R172, [R219] ;  /* 0x00000000dbac783b */ /* 0x000e620000000200 */
[C---:B------:R-:W-:Y:S07]  /*5420*/  HMMA.16816.F32 R48, R136.reuse, R50, RZ ;  /* 0x000000328830723c */ /* 0x040fee00000018ff */
[----:B------:R-:W-:Y:S01]  /*5430*/  @!PT LDS RZ, [RZ] ;  /* 0x00000000fffff984 */ /* 0x000fe20000000800 */
[----:B------:R-:W-:Y:S01]  /*5440*/  @!PT LDS RZ, [RZ] ;  /* 0x00000000fffff984 */ /* 0x000fe20000000800 */
[----:B------:R-:W-:Y:S01]  /*5450*/  @!PT LDS RZ, [RZ] ;  /* 0x00000000fffff984 */ /* 0x000fe20000000800 */
[----:B------:R3:W-:Y:S01]  /*5460*/  LDGSTS.E.BYPASS.LTC128B.128 [R226+0x100], [R192.64], !P3 ;  /* 0x00100000c0e27fae */ /* 0x0007e2000d901d56 */
[C---:B------:R-:W-:Y:S07]  /*5470*/  HMMA.16816.F32 R52, R136.reuse, R56, RZ ;  /* 0x000000388834723c */ /* 0x040fee00000018ff */
[----:B------:R1:W-:Y:S01]  /*5480*/  LDGSTS.E.BYPASS.LTC128B.128 [R226+0x4100], [R194.64], !P0 ;  /* 0x04100000c2e27fae */ /* 0x0003e2000c101d56 */
[C---:B------:R-:W-:Y:S07]  /*5490*/  HMMA.16816.F32 R56, R136.reuse, R58, RZ ;  /* 0x0000003a8838723c */ /* 0x040fee00000018ff */
[----:B------:R4:W-:Y:S01]  /*54a0*/  LDGSTS.E.BYPASS.LTC128B.128 [R226+0x1100], [R2.64], !P3 ;  /* 0x0110000002e27fae */ /* 0x0009e2000d901d56 */
[C---:B--2---:R-:W-:Y:S07]  /*54b0*/  HMMA.16816.F32 R60, R136.reuse, R64, RZ ;  /* 0x00000040883c723c */ /* 0x044fee00000018ff */
[----:B------:R4:W-:Y:S01]  /*54c0*/  LDGSTS.E.BYPASS.LTC128B.128 [R226+0x5100], [R2.64+0x80], !P0 ;  /* 0x0510008002e27fae */ /* 0x0009e2000c101d56 */
[C---:B---3--:R-:W-:Y:S01]  /*54d0*/  IADD3 R192, P1, R2.reuse, UR16, RZ ;  /* 0x0000001002c07c10 */ /* 0x048fe2000ff3e0ff */
[----:B------:R-:W-:Y:S03]  /*54e0*/  HMMA.16816.F32 R64, R136, R66, RZ ;  /* 0x000000428840723c */ /* 0x000fe600000018ff */
[C---:B------:R-:W-:Y:S02]  /*54f0*/  IADD3.X R193, R3.reuse, UR15, RZ, P1, !PT ;  /* 0x0000000f03c17c10 */ /* 0x040fe40008ffe4ff */
[----:B-1----:R-:W-:Y:S03]  /*5500*/  IADD3 R194, P4, R2, UR12, RZ ;  /* 0x0000000c02c27c10 */ /* 0x002fe6000ff9e0ff */
[----:B------:R1:W-:Y:S01]  /*5510*/  LDGSTS.E.BYPASS.LTC128B.128 [R226+0x2100], [R192.64], !P3 ;  /* 0x02100000c0e27fae */ /* 0x0003e2000d901d56 */
[C---:B------:R-:W-:Y:S05]  /*5520*/  HMMA.16816.F32 R4, R140.reuse, R144, R4 ;  /* 0x000000908c04723c */ /* 0x040fea0000001804 */
[----:B------:R-:W-:Y:S02]  /*5530*/  IADD3.X R195, R3, UR11, RZ, P4, !PT ;  /* 0x0000000b03c37c10 */ /* 0x000fe4000a7fe4ff */
[C---:B------:R-:W-:Y:S01]  /*5540*/  IADD3 R144, P2, R192.reuse, UR16, RZ ;  /* 0x00000010c0907c10 */ /* 0x040fe2000ff5e0ff */
[C---:B------:R-:W-:Y:S02]  /*5550*/  HMMA.16816.F32 R8, R140.reuse, R146, R8 ;  /* 0x000000928c08723c */ /* 0x040fe40000001808 */
[----:B------:R1:W-:Y:S02]  /*5560*/  LDGSTS.E.BYPASS.LTC128B.128 [R226+0x6100], [R194.64], !P0 ;  /* 0x06100000c2e27fae */ /* 0x0003e4000c101d56 */
[C---:B------:R-:W-:Y:S02]  /*5570*/  IADD3.X R145, R193.reuse, UR15, RZ, P2, !PT ;  /* 0x0000000fc1917c10 */ /* 0x040fe400097fe4ff */
[----:B----4-:R-:W-:Y:S02]  /*5580*/  IADD3 R2, P1, R192, UR12, RZ ;  /* 0x0000000cc0027c10 */ /* 0x010fe4000ff3e0ff */
[C---:B------:R-:W-:Y:S02]  /*5590*/  HMMA.16816.F32 R12, R140.reuse, R148, R12 ;  /* 0x000000948c0c723c */ /* 0x040fe4000000180c */
[----:B------:R2:W-:Y:S02]  /*55a0*/  LDGSTS.E.BYPASS.LTC128B.128 [R226+0x3100], [R144.64], !P3 ;  /* 0x0310000090e27fae */ /* 0x0005e4000d901d56 */
[----:B------:R-:W-:Y:S02]  /*55b0*/  IADD3.X R3, R193, UR11, RZ, P1, !PT ;  /* 0x0000000bc1037c10 */ /* 0x000fe40008ffe4ff */
[----:B------:R-:W-:Y:S02]  /*55c0*/  PLOP3.LUT P1, PT, PT, PT, UP1, 0x80, 0x0 ;  /* 0x000000000000781c */ /* 0x000fe40003f2f018 */
[C---:B------:R-:W-:Y:S02]  /*55d0*/  HMMA.16816.F32 R16, R140.reuse, R150, R16 ;  /* 0x000000968c10723c */ /* 0x040fe40000001810 */
[----:B------:R3:W-:Y:S06]  /*55e0*/  LDGSTS.E.BYPASS.LTC128B.128 [R226+0x7100], [R2.64], !P0 ;  /* 0x0710000002e27fae */ /* 0x0007ec000c101d56 */
[C---:B------:R-:W-:Y:S02]  /*55f0*/  HMMA.16816.F32 R20, R140.reuse, R152, R20 ;  /* 0x000000988c14723c */ /* 0x040fe40000001814 */
[----:B------:R-:W-:Y:S06]  /*5600*/  LDSM.16.M88.4 R148, [R209+0x8900] ;  /* 0x00890000d194783b */ /* 0x000fec0000000200 */
[C---:B------:R-:W-:Y:S02]  /*5610*/  HMMA.16816.F32 R24, R140.reuse, R154, R24 ;  /* 0x0000009a8c18723c */ /* 0x040fe40000001818 */
[----:B------:R-:W0:Y:S06]  /*5620*/  LDGDEPBAR ;  /* 0x00000000000079af */ /* 0x000e2c0000000000 */
[C---:B------:R-:W-:Y:S02]  /*5630*/  HMMA.16816.F32 R28, R140.reuse, R156, R28 ;  /* 0x0000009c8c1c723c */ /* 0x040fe4000000181c */
[----:B--2---:R-:W2:Y:S06]  /*5640*/  LDSM.16.M88.4 R144, [R209+0x8100] ;  /* 0x00810000d190783b */ /* 0x004eac0000000200 */
[C---:B------:R-:W-:Y:S02]  /*5650*/  HMMA.16816.F32 R32, R140.reuse, R158, R32 ;  /* 0x0000009e8c20723c */ /* 0x040fe40000001820 */
[----:B------:R-:W4:Y:S06]  /*5660*/  LDSM.16.M88.4 R152, [R209+0x9100] ;  /* 0x00910000d198783b */ /* 0x000f2c0000000200 */
[C---:B------:R-:W-:Y:S02]  /*5670*/  HMMA.16816.F32 R36, R140.reuse, R160, R36 ;  /* 0x000000a08c24723c */ /* 0x040fe40000001824 */
[----:B------:R-:W2:Y:S06]  /*5680*/  LDSM.16.M88.4 R156, [R209+0x9900] ;  /* 0x00990000d19c783b */ /* 0x000eac0000000200 */
[C---:B------:R-:W-:Y:S02]  /*5690*/  HMMA.16816.F32 R40, R140.reuse, R162, R40 ;  /* 0x000000a28c28723c */ /* 0x040fe40000001828 */
[----:B------:R-:W-:Y:S06]  /*56a0*/  LDSM.16.M88.4 R160, [R209+0xb900] ;  /* 0x00b90000d1a0783b */ /* 0x000fec0000000200 */
[C---:B-----5:R-:W-:Y:S02]  /*56b0*/  HMMA.16816.F32 R44, R140.reuse, R164, R44 ;  /* 0x000000a48c2c723c */ /* 0x060fe4000000182c */
[----:B-1----:R-:W-:Y:S06]  /*56c0*/  LDSM.16.M88.4 R192, [R217] ;  /* 0x00000000d9c0783b */ /* 0x002fec0000000200 */
[C---:B------:R-:W-:Y:S02]  /*56d0*/  HMMA.16816.F32 R48, R140.reuse, R166, R48 ;  /* 0x000000a68c30723c */ /* 0x040fe40000001830 */
[----:B------:R-:W-:Y:S06]  /*56e0*/  LDSM.16.M88.4 R164, [R206] ;  /* 0x00000000cea4783b */ /* 0x000fec0000000200 */
[C---:B------:R-:W-:Y:S08]  /*56f0*/  HMMA.16816.F32 R52, R140.reuse, R168, R52 ;  /* 0x000000a88c34723c */ /* 0x040ff00000001834 */
[C---:B------:R-:W-:Y:S01]  /*5700*/  HMMA.16816.F32 R56, R140.reuse, R170, R56 ;  /* 0x000000aa8c38723c */ /* 0x040fe20000001838 */
[----:B------:R-:W-:Y:S07]  /*5710*/  LDSM.16.M88.4 R168, [R206+0x800] ;  /* 0x00080000cea8783b */ /* 0x000fee0000000200 */
[C---:B------:R-:W-:Y:S08]  /*5720*/  HMMA.16816.F32 R60, R140.reuse, R172, R60 ;  /* 0x000000ac8c3c723c */ /* 0x040ff0000000183c */
[----:B------:R-:W-:Y:S01]  /*5730*/  HMMA.16816.F32 R64, R140, R174, R64 ;  /* 0x000000ae8c40723c */ /* 0x000fe20000001840 */
[----:B------:R-:W-:Y:S07]  /*5740*/  LDSM.16.M88.4 R172, [R218] ;  /* 0x00000000daac783b */ /* 0x000fee0000000200 */
[C---:B--2---:R-:W-:Y:S08]  /*5750*/  HMMA.16816.F32 R4, R176.reuse, R144, R4 ;  /* 0x00000090b004723c */ /* 0x044ff00000001804 */
[C---:B------:R-:W-:Y:S01]  /*5760*/  HMMA.16816.F32 R8, R176.reuse, R146, R8 ;  /* 0x00000092b008723c */ /* 0x040fe20000001808 */
[----:B------:R-:W1:Y:S07]  /*5770*/  LDSM.16.M88.4 R144, [R209+0xa100] ;  /* 0x00a10000d190783b */ /* 0x000e6e0000000200 */
[C---:B------:R-:W-:Y:S08]  /*5780*/  HMMA.16816.F32 R12, R176.reuse, R148, R12 ;  /* 0x00000094b00c723c */ /* 0x040ff0000000180c */
[C---:B------:R-:W-:Y:S01]  /*5790*/  HMMA.16816.F32 R16, R176.reuse, R150, R16 ;  /* 0x00000096b010723c */ /* 0x040fe20000001810 */
[----:B------:R-:W2:Y:S07]  /*57a0*/  LDSM.16.M88.4 R148, [R209+0xa900] ;  /* 0x00a90000d194783b */ /* 0x000eae0000000200 */
[C---:B----4-:R-:W-:Y:S08]  /*57b0*/  HMMA.16816.F32 R20, R176.reuse, R152, R20 ;  /* 0x00000098b014723c */ /* 0x050ff00000001814 */
[C---:B------:R-:W-:Y:S01]  /*57c0*/  HMMA.16816.F32 R24, R176.reuse, R154, R24 ;  /* 0x0000009ab018723c */ /* 0x040fe20000001818 */
[----:B------:R-:W4:Y:S07]  /*57d0*/  LDSM.16.M88.4 R152, [R209+0xb100] ;  /* 0x00b10000d198783b */ /* 0x000f2e0000000200 */
[C---:B------:R-:W-:Y:S08]  /*57e0*/  HMMA.16816.F32 R28, R176.reuse, R156, R28 ;  /* 0x0000009cb01c723c */ /* 0x040ff0000000181c */
[C---:B------:R-:W-:Y:S01]  /*57f0*/  HMMA.16816.F32 R32, R176.reuse, R158, R32 ;  /* 0x0000009eb020723c */ /* 0x040fe20000001820 */
[----:B------:R-:W5:Y:S07]  /*5800*/  LDSM.16.M88.4 R156, [R206+0x1000] ;  /* 0x00100000ce9c783b */ /* 0x000f6e0000000200 */
        /* <DEDUP_REMOVED lines=31> */
[C---:B------:R-:W-:Y:S01]  /*5a00*/  HMMA.16816.F32 R56, R180.reuse, R162, R56 ;  /* 0x000000a2b438723c */ /* 0x040fe20000001838 */
[----:B------:R-:W3:Y:S07]  /*5a10*/  LDSM.16.M88.4 R160, [R119+0xe900] ;  /* 0x00e9000077a0783b */ /* 0x000eee0000000200 */
[C---:B-----5:R-:W-:Y:S08]  /*5a20*/  HMMA.16816.F32 R60, R180.reuse, R156, R60 ;  /* 0x0000009cb43c723c */ /* 0x060ff0000000183c */
[----:B------:R-:W-:Y:S01]  /*5a30*/  HMMA.16816.F32 R64, R180, R158, R64 ;  /* 0x0000009eb440723c */ /* 0x000fe20000001840 */
[----:B------:R-:W-:Y:S07]  /*5a40*/  LDSM.16.M88.4 R156, [R119+0xf900] ;  /* 0x00f90000779c783b */ /* 0x000fee0000000200 */
[C---:B-1----:R-:W-:Y:S08]  /*5a50*/  HMMA.16816.F32 R4, R184.reuse, R144, R4 ;  /* 0x00000090b804723c */ /* 0x042ff00000001804 */
[C---:B------:R-:W-:Y:S01]  /*5a60*/  HMMA.16816.F32 R8, R184.reuse, R146, R8 ;  /* 0x00000092b808723c */ /* 0x040fe20000001808 */
[----:B------:R-:W1:Y:S07]  /*5a70*/  LDSM.16.M88.4 R144, [R119+0xf100] ;  /* 0x00f100007790783b */ /* 0x000e6e0000000200 */
[C---:B--2---:R-:W-:Y:S08]  /*5a80*/  HMMA.16816.F32 R12, R184.reuse, R148, R12 ;  /* 0x00000094b80c723c */ /* 0x044ff0000000180c */
[C---:B------:R-:W-:Y:S01]  /*5a90*/  HMMA.16816.F32 R16, R184.reuse, R150, R16 ;  /* 0x00000096b810723c */ /* 0x040fe20000001810 */
[----:B------:R-:W2:Y:S07]  /*5aa0*/  LDSM.16.M88.4 R148, [R216] ;  /* 0x00000000d894783b */ /* 0x000eae0000000200 */
[C---:B----4-:R-:W-:Y:S08]  /*5ab0*/  HMMA.16816.F32 R20, R184.reuse, R152, R20 ;  /* 0x00000098b814723c */ /* 0x050ff00000001814 */
[C---:B------:R-:W-:Y:S01]  /*5ac0*/  HMMA.16816.F32 R24, R184.reuse, R154, R24 ;  /* 0x0000009ab818723c */ /* 0x040fe20000001818 */
[----:B------:R-:W4:Y:S07]  /*5ad0*/  LDSM.16.M88.4 R152, [R215] ;  /* 0x00000000d798783b */ /* 0x000f2e0000000200 */
[C---:B------:R-:W-:Y:S08]  /*5ae0*/  HMMA.16816.F32 R28, R184.reuse, R164, R28 ;  /* 0x000000a4b81c723c */ /* 0x040ff0000000181c */
[C---:B------:R-:W-:Y:S01]  /*5af0*/  HMMA.16816.F32 R32, R184.reuse, R166, R32 ;  /* 0x000000a6b820723c */ /* 0x040fe20000001820 */
[----:B------:R-:W-:Y:S07]  /*5b00*/  LDSM.16.M88.4 R164, [R209+0xc900] ;  /* 0x00c90000d1a4783b */ /* 0x000fee0000000200 */
[C---:B------:R-:W-:Y:S08]  /*5b10*/  HMMA.16816.F32 R36, R184.reuse, R168, R36 ;  /* 0x000000a8b824723c */ /* 0x040ff00000001824 */
[C---:B------:R-:W-:Y:S01]  /*5b20*/  HMMA.16816.F32 R40, R184.reuse, R170, R40 ;  /* 0x000000aab828723c */ /* 0x040fe20000001828 */
[----:B------:R-:W-:Y:S07]  /*5b30*/  LDSM.16.M88.4 R168, [R209+0xd100] ;  /* 0x00d10000d1a8783b */ /* 0x000fee0000000200 */
[C---:B---3--:R-:W-:Y:S08]  /*5b40*/  HMMA.16816.F32 R44, R184.reuse, R160, R44 ;  /* 0x000000a0b82c723c */ /* 0x048ff0000000182c */
[C---:B------:R-:W-:Y:S01]  /*5b50*/  HMMA.16816.F32 R48, R184.reuse, R162, R48 ;  /* 0x000000a2b830723c */ /* 0x040fe20000001830 */
[----:B------:R-:W3:Y:S07]  /*5b60*/  LDSM.16.M88.4 R160, [R214] ;  /* 0x00000000d6a0783b */ /* 0x000eee0000000200 */
[C---:B-1----:R-:W-:Y:S08]  /*5b70*/  HMMA.16816.F32 R52, R184.reuse, R144, R52 ;  /* 0x00000090b834723c */ /* 0x042ff00000001834 */
[C---:B------:R-:W-:Y:S01]  /*5b80*/  HMMA.16816.F32 R56, R184.reuse, R146, R56 ;  /* 0x00000092b838723c */ /* 0x040fe20000001838 */
[----:B------:R-:W1:Y:S07]  /*5b90*/  LDSM.16.M88.4 R144, [R213] ;  /* 0x00000000d590783b */ /* 0x000e6e0000000200 */
[C---:B------:R-:W-:Y:S08]  /*5ba0*/  HMMA.16816.F32 R60, R184.reuse, R156, R60 ;  /* 0x0000009cb83c723c */ /* 0x040ff0000000183c */
[----:B------:R-:W-:Y:S01]  /*5bb0*/  HMMA.16816.F32 R64, R184, R158, R64 ;  /* 0x0000009eb840723c */ /* 0x000fe20000001840 */
[----:B------:R-:W5:Y:S07]  /*5bc0*/  LDSM.16.M88.4 R156, [R212] ;  /* 0x00000000d49c783b */ /* 0x000f6e0000000200 */
[C---:B------:R-:W-:Y:S08]  /*5bd0*/  HMMA.16816.F32 R4, R188.reuse, R172, R4 ;  /* 0x000000acbc04723c */ /* 0x040ff00000001804 */
[C---:B------:R-:W-:Y:S01]  /*5be0*/  HMMA.16816.F32 R8, R188.reuse, R174, R8 ;  /* 0x000000aebc08723c */ /* 0x040fe20000001808 */
[----:B------:R-:W-:Y:S07]  /*5bf0*/  LDSM.16.M88.4 R172, [R209+0xe900] ;  /* 0x00e90000d1ac783b */ /* 0x000fee0000000200 */
[C---:B------:R-:W-:Y:S08]  /*5c00*/  HMMA.16816.F32 R12, R188.reuse, R192, R12 ;  /* 0x000000c0bc0c723c */ /* 0x040ff0000000180c */
[C---:B------:R-:W-:Y:S01]  /*5c10*/  HMMA.16816.F32 R16, R188.reuse, R194, R16 ;  /* 0x000000c2bc10723c */ /* 0x040fe20000001810 */
[----:B------:R-:W-:Y:S07]  /*5c20*/  LDSM.16.M88.4 R192, [R209+0xf100] ;  /* 0x00f10000d1c0783b */ /* 0x000fee0000000200 */
[C---:B--2---:R-:W-:Y:S08]  /*5c30*/  HMMA.16816.F32 R20, R188.reuse, R148, R20 ;  /* 0x00000094bc14723c */ /* 0x044ff00000001814 */
[C---:B------:R-:W-:Y:S01]  /*5c40*/  HMMA.16816.F32 R24, R188.reuse, R150, R24 ;  /* 0x00000096bc18723c */ /* 0x040fe20000001818 */
[----:B------:R-:W2:Y:S07]  /*5c50*/  LDSM.16.M88.4 R148, [R211] ;  /* 0x00000000d394783b */ /* 0x000eae0000000200 */
[C---:B----4-:R-:W-:Y:S08]  /*5c60*/  HMMA.16816.F32 R28, R188.reuse, R152, R28 ;  /* 0x00000098bc1c723c */ /* 0x050ff0000000181c */
[C---:B------:R-:W-:Y:S01]  /*5c70*/  HMMA.16816.F32 R32, R188.reuse, R154, R32 ;  /* 0x0000009abc20723c */ /* 0x040fe20000001820 */
[----:B------:R-:W4:Y:S07]  /*5c80*/  LDSM.16.M88.4 R152, [R209+0xc100] ;  /* 0x00c10000d198783b */ /* 0x000f2e0000000200 */
[C---:B---3--:R-:W-:Y:S08]  /*5c90*/  HMMA.16816.F32 R36, R188.reuse, R160, R36 ;  /* 0x000000a0bc24723c */ /* 0x048ff00000001824 */
[C---:B------:R-:W-:Y:S01]  /*5ca0*/  HMMA.16816.F32 R40, R188.reuse, R162, R40 ;  /* 0x000000a2bc28723c */ /* 0x040fe20000001828 */
        /* <DEDUP_REMOVED lines=8> */
[----:B------:R-:W-:Y:S01]  /*5d30*/  HMMA.16816.F32 R64, R188, R150, R64 ;  /* 0x00000096bc40723c */ /* 0x000fe20000001840 */
[----:B------:R-:W2:Y:S07]  /*5d40*/  LDSM.16.M88.4 R148, [R206+0x4000] ;  /* 0x00400000ce94783b */ /* 0x000eae0000000200 */
[C---:B----4-:R-:W-:Y:S08]  /*5d50*/  HMMA.16816.F32 R4, R196.reuse, R152, R4 ;  /* 0x00000098c404723c */ /* 0x050ff00000001804 */
[C---:B------:R-:W-:Y:S01]  /*5d60*/  HMMA.16816.F32 R8, R196.reuse, R154, R8 ;  /* 0x0000009ac408723c */ /* 0x040fe20000001808 */
[----:B------:R-:W4:Y:S07]  /*5d70*/  LDSM.16.M88.4 R152, [R206+0x4800] ;  /* 0x00480000ce98783b */ /* 0x000f2e0000000200 */
[C---:B------:R-:W-:Y:S08]  /*5d80*/  HMMA.16816.F32 R12, R196.reuse, R164, R12 ;  /* 0x000000a4c40c723c */ /* 0x040ff0000000180c */
[C---:B------:R-:W-:Y:S08]  /*5d90*/  HMMA.16816.F32 R16, R196.reuse, R166, R16 ;  /* 0x000000a6c410723c */ /* 0x040ff00000001810 */
[C---:B------:R-:W-:Y:S08]  /*5da0*/  HMMA.16816.F32 R20, R196.reuse, R168, R20 ;  /* 0x000000a8c414723c */ /* 0x040ff00000001814 */
[C---:B------:R-:W-:Y:S08]  /*5db0*/  HMMA.16816.F32 R24, R196.reuse, R170, R24 ;  /* 0x000000aac418723c */ /* 0x040ff00000001818 */
[C---:B---3--:R-:W-:Y:S08]  /*5dc0*/  HMMA.16816.F32 R28, R196.reuse, R160, R28 ;  /* 0x000000a0c41c723c */ /* 0x048ff0000000181c */
[C---:B------:R-:W-:Y:S08]  /*5dd0*/  HMMA.16816.F32 R32, R196.reuse, R162, R32 ;  /* 0x000000a2c420723c */ /* 0x040ff00000001820 */
[C---:B-1----:R-:W-:Y:S08]  /*5de0*/  HMMA.16816.F32 R36, R196.reuse, R144, R36 ;  /* 0x00000090c424723c */ /* 0x042ff00000001824 */
[C---:B------:R-:W-:Y:S01]  /*5df0*/  HMMA.16816.F32 R40, R196.reuse, R146, R40 ;  /* 0x00000092c428723c */ /* 0x040fe20000001828 */
[----:B------:R-:W1:Y:S07]  /*5e00*/  LDSM.16.M88.4 R144, [R206+0x5000] ;  /* 0x00500000ce90783b */ /* 0x000e6e0000000200 */
[C---:B------:R-:W-:Y:S08]  /*5e10*/  HMMA.16816.F32 R44, R196.reuse, R172, R44 ;  /* 0x000000acc42c723c */ /* 0x040ff0000000182c */
[C---:B------:R-:W-:Y:S08]  /*5e20*/  HMMA.16816.F32 R48, R196.reuse, R174, R48 ;  /* 0x000000aec430723c */ /* 0x040ff00000001830 */
[C---:B------:R-:W-:Y:S08]  /*5e30*/  HMMA.16816.F32 R52, R196.reuse, R192, R52 ;  /* 0x000000c0c434723c */ /* 0x040ff00000001834 */
[C---:B------:R-:W-:Y:S08]  /*5e40*/  HMMA.16816.F32 R56, R196.reuse, R194, R56 ;  /* 0x000000c2c438723c */ /* 0x040ff00000001838 */
[C---:B-----5:R-:W-:Y:S08]  /*5e50*/  HMMA.16816.F32 R60, R196.reuse, R156, R60 ;  /* 0x0000009cc43c723c */ /* 0x060ff0000000183c */
[----:B------:R-:W-:Y:S01]  /*5e60*/  HMMA.16816.F32 R64, R196, R158, R64 ;  /* 0x0000009ec440723c */ /* 0x000fe20000001840 */
[----:B------:R-:W3:Y:S07]  /*5e70*/  LDSM.16.M88.4 R156, [R206+0x5800] ;  /* 0x00580000ce9c783b */ /* 0x000eee0000000200 */
[C---:B--2---:R-:W-:Y:S08]  /*5e80*/  HMMA.16816.F32 R4, R200.reuse, R148, R4 ;  /* 0x00000094c804723c */ /* 0x044ff00000001804 */
[C---:B------:R-:W-:Y:S01]  /*5e90*/  HMMA.16816.F32 R8, R200.reuse, R150, R8 ;  /* 0x00000096c808723c */ /* 0x040fe20000001808 */
[----:B------:R-:W2:Y:S07]  /*5ea0*/  LDSM.16.M88.4 R148, [R206+0x6000] ;  /* 0x00600000ce94783b */ /* 0x000eae0000000200 */
[C---:B----4-:R-:W-:Y:S08]  /*5eb0*/  HMMA.16816.F32 R12, R200.reuse, R152, R12 ;  /* 0x00000098c80c723c */ /* 0x050ff0000000180c */
[C---:B------:R-:W-:Y:S01]  /*5ec0*/  HMMA.16816.F32 R16, R200.reuse, R154, R16 ;  /* 0x0000009ac810723c */ /* 0x040fe20000001810 */
[----:B------:R-:W-:Y:S03]  /*5ed0*/  LDSM.16.M88.4 R152, [R206+0x7000] ;  /* 0x00700000ce98783b */ /* 0x000fe60000000200 */
[----:B------:R-:W-:Y:S02]  /*5ee0*/  FMNMX.FTZ R0, R4, R117, !PT ;  /* 0x0000007504007209 */ /* 0x000fe40007810000 */
[----:B------:R-:W-:Y:S02]  /*5ef0*/  FMNMX.FTZ R2, R6, R118, !PT ;  /* 0x0000007606027209 */ /* 0x000fe40007810000 */
[C---:B-1----:R-:W-:Y:S04]  /*5f00*/  HMMA.16816.F32 R20, R200.reuse, R144, R20 ;  /* 0x00000090c814723c */ /* 0x042fe80000001814 */
[----:B------:R-:W-:Y:S02]  /*5f10*/  FMNMX.FTZ R0, R5, R0, !PT ;  /* 0x0000000005007209 */ /* 0x000fe40007810000 */
[----:B------:R-:W-:Y:S02]  /*5f20*/  FMNMX.FTZ R2, R7, R2, !PT ;  /* 0x0000000207027209 */ /* 0x000fe40007810000 */
[C---:B------:R-:W-:Y:S01]  /*5f30*/  HMMA.16816.F32 R24, R200.reuse, R146, R24 ;  /* 0x00000092c818723c */ /* 0x040fe20000001818 */
[----:B------:R-:W1:Y:S03]  /*5f40*/  LDSM.16.M88.4 R144, [R206+0x6800] ;  /* 0x00680000ce90783b */ /* 0x000e660000000200 */
[----:B------:R-:W-:Y:S02]  /*5f50*/  FMNMX.FTZ R0, R8, R0, !PT ;  /* 0x0000000008007209 */ /* 0x000fe40007810000 */
[----:B------:R-:W-:Y:S02]  /*5f60*/  FMNMX.FTZ R2, R10, R2, !PT ;  /* 0x000000020a027209 */ /* 0x000fe40007810000 */
[C---:B---3--:R-:W-:Y:S04]  /*5f70*/  HMMA.16816.F32 R28, R200.reuse, R156, R28 ;  /* 0x0000009cc81c723c */ /* 0x048fe8000000181c */
[----:B------:R-:W-:Y:S02]  /*5f80*/  FMNMX.FTZ R0, R9, R0, !PT ;  /* 0x0000000009007209 */ /* 0x000fe40007810000 */
[----:B------:R-:W-:Y:S02]  /*5f90*/  FMNMX.FTZ R2, R11, R2, !PT ;  /* 0x000000020b027209 */ /* 0x000fe40007810000 */
[C---:B------:R-:W-:Y:S04]  /*5fa0*/  HMMA.16816.F32 R32, R200.reuse, R158, R32 ;  /* 0x0000009ec820723c */ /* 0x040fe80000001820 */
[----:B------:R-:W-:Y:S02]  /*5fb0*/  FMNMX.FTZ R0, R12, R0, !PT ;  /* 0x000000000c007209 */ /* 0x000fe40007810000 */
[----:B------:R-:W-:Y:S02]  /*5fc0*/  FMNMX.FTZ R2, R14, R2, !PT ;  /* 0x000000020e027209 */ /* 0x000fe40007810000 */
[C---:B--2---:R-:W-:Y:S04]  /*5fd0*/  HMMA.16816.F32 R36, R200.reuse, R148, R36 ;  /* 0x00000094c824723c */ /* 0x044fe80000001824 */
[----:B------:R-:W-:Y:S02]  /*5fe0*/  FMNMX.FTZ R0, R13, R0, !PT ;  /* 0x000000000d007209 */ /* 0x000fe40007810000 */
[----:B------:R-:W-:Y:S02]  /*5ff0*/  FMNMX.FTZ R2, R15, R2, !PT ;  /* 0x000000020f027209 */ /* 0x000fe40007810000 */
[C---:B------:R-:W-:Y:S01]  /*6000*/  HMMA.16816.F32 R40, R200.reuse, R150, R40 ;  /* 0x00000096c828723c */ /* 0x040fe20000001828 */
[----:B------:R-:W2:Y:S01]  /*6010*/  LDSM.16.M88.4 R148, [R206+0x7800] ;  /* 0x00780000ce94783b */ /* 0x000ea20000000200 */
[----:B------:R-:W-:Y:S04]  /*6020*/  DEPBAR.LE SB0, 0x0 ;  /* 0x000080000000791a */ /* 0x000fe80000000000 */
[----:B------:R-:W-:Y:S02]  /*6030*/  FMNMX.FTZ R0, R16, R0, !PT ;  /* 0x0000000010007209 */ /* 0x000fe40007810000 */
[----:B------:R-:W-:Y:S01]  /*6040*/  FMNMX.FTZ R2, R18, R2, !PT ;  /* 0x0000000212027209 */ /* 0x000fe20007810000 */
[C---:B-1----:R-:W-:Y:S01]  /*6050*/  HMMA.16816.F32 R44, R200.reuse, R144, R44 ;  /* 0x00000090c82c723c */ /* 0x042fe2000000182c */
[----:B------:R-:W-:Y:S04]  /*6060*/  BAR.SYNC.DEFER_BLOCKING 0x0 ;  /* 0x0000000000007b1d */ /* 0x000fe80000010000 */
[----:B------:R-:W-:Y:S02]  /*6070*/  FMNMX.FTZ R0, R17, R0, !PT ;  /* 0x0000000011007209 */ /* 0x000fe40007810000 */
[----:B------:R-:W-:Y:S01]  /*6080*/  FMNMX.FTZ R2, R19, R2, !PT ;  /* 0x0000000213027209 */ /* 0x000fe20007810000 */
[C---:B------:R-:W-:Y:S04]  /*6090*/  HMMA.16816.F32 R48, R200.reuse, R146, R48 ;  /* 0x00000092c830723c */ /* 0x040fe80000001830 */
[----:B------:R-:W-:Y:S02]  /*60a0*/  FMNMX.FTZ R0, R20, R0, !PT ;  /* 0x0000000014007209 */ /* 0x000fe40007810000 */
[----:B------:R-:W-:Y:S02]  /*60b0*/  FMNMX.FTZ R2, R22, R2, !PT ;  /* 0x0000000216027209 */ /* 0x000fe40007810000 */
[C---:B------:R-:W-:Y:S04]  /*60c0*/  HMMA.16816.F32 R52, R200.reuse, R152, R52 ;  /* 0x00000098c834723c */ /* 0x040fe80000001834 */
        /* <DEDUP_REMOVED lines=8> */
[----:B------:R-:W-:Y:S04]  /*6150*/  HMMA.16816.F32 R64, R200, R150, R64 ;  /* 0x00000096c840723c */ /* 0x000fe80000001840 */
[----:B------:R-:W-:Y:S02]  /*6160*/  FMNMX.FTZ R0, R28, R0, !PT ;  /* 0x000000001c007209 */ /* 0x000fe40007810000 */
[----:B------:R-:W-:Y:S02]  /*6170*/  FMNMX.FTZ R2, R30, R2, !PT ;  /* 0x000000021e027209 */ /* 0x000fe40007810000 */
[----:B------:R-:W-:Y:S04]  /*6180*/  FMNMX.FTZ R0, R29, R0, !PT ;  /* 0x000000001d007209 */ /* 0x000fe80007810000 */
        /* <DEDUP_REMOVED lines=35> */
[----:B------:R-:W-:Y:S03]  /*63c0*/  FMNMX.FTZ R0, R66, R0, !PT ;  /* 0x0000000042007209 */ /* 0x000fe60007810000 */
[----:B------:R-:W1:Y:S01]  /*63d0*/  SHFL.BFLY PT, R3, R116, 0x2, 0x1f ;  /* 0x0c401f0074037f89 */ /* 0x000e6200000e0000 */
[----:B------:R-:W-:Y:S07]  /*63e0*/  FMNMX.FTZ R0, R67, R0, !PT ;  /* 0x0000000043007209 */ /* 0x000fee0007810000 */
[----:B------:R-:W2:Y:S01]  /*63f0*/  SHFL.BFLY PT, R2, R0, 0x2, 0x1f ;  /* 0x0c401f0000027f89 */ /* 0x000ea200000e0000 */
[----:B-1----:R-:W-:Y:S07]  /*6400*/  FMNMX.FTZ R116, R116, R3, !PT ;  /* 0x0000000374747209 */ /* 0x002fee0007810000 */
[----:B------:R-:W1:Y:S01]  /*6410*/  SHFL.BFLY PT, R144, R116, 0x1, 0x1f ;  /* 0x0c201f0074907f89 */ /* 0x000e6200000e0000 */
[----:B--2---:R-:W-:Y:S07]  /*6420*/  FMNMX.FTZ R0, R0, R2, !PT ;  /* 0x0000000200007209 */ /* 0x004fee0007810000 */
[----:B------:R-:W2:Y:S01]  /*6430*/  SHFL.BFLY PT, R3, R0, 0x1, 0x1f ;  /* 0x0c201f0000037f89 */ /* 0x000ea200000e0000 */
[----:B-1----:R-:W-:Y:S05]  /*6440*/  FMNMX.FTZ R116, R116, R144, !PT ;  /* 0x0000009074747209 */ /* 0x002fea0007810000 */
[C---:B------:R-:W-:Y:S02]  /*6450*/  FMUL.FTZ R156, R116.reuse, c[0x0][0x2d0] ;  /* 0x0000b400749c7a20 */ /* 0x040fe40000410000 */
[----:B------:R-:W-:Y:S01]  /*6460*/  FADD.FTZ R2, -R116, R117 ;  /* 0x0000007574027221 */ /* 0x000fe20000010100 */
[----:B--2---:R-:W-:Y:S01]  /*6470*/  FMNMX.FTZ R3, R0, R3, !PT ;  /* 0x0000000300037209 */ /* 0x004fe20007810000 */
[--C-:B------:R-:W-:Y:S01]  /*6480*/  FFMA.FTZ R5, R5, c[0x0][0x2d0], -R156.reuse ;  /* 0x0000b40005057a23 */ /* 0x100fe2000001089c */
[----:B------:R-:W-:Y:S01]  /*6490*/  @P1 IADD3 R117, P2, R246, UR8, RZ ;  /* 0x00000008f6751c10 */ /* 0x000fe2000ff5e0ff */
[--C-:B------:R-:W-:Y:S02]  /*64a0*/  FFMA.FTZ R4, R4, c[0x0][0x2d0], -R156.reuse ;  /* 0x0000b40004047a23 */ /* 0x100fe4000001089c */
[----:B------:R1:W-:Y:S01]  /*64b0*/  MUFU.EX2 R230, R5 ;  /* 0x0000000500e67308 */ /* 0x0003e20000000800 */
[----:B------:R-:W-:Y:S01]  /*64c0*/  FMUL.FTZ R0, R2, c[0x0][0x2d0] ;  /* 0x0000b40002007a20 */ /* 0x000fe20000410000 */
[----:B------:R-:W-:Y:S01]  /*64d0*/  @P1 LEA R144, P5, R117, c[0x0][0x1c8], 0x1 ;  /* 0x0000720075901a11 */ /* 0x000fe200078a08ff */
[--C-:B------:R-:W-:Y:S02]  /*64e0*/  FFMA.FTZ R8, R8, c[0x0][0x2d0], -R156.reuse ;  /* 0x0000b40008087a23 */ /* 0x100fe4000001089c */
[--C-:B------:R-:W-:Y:S02]  /*64f0*/  FFMA.FTZ R9, R9, c[0x0][0x2d0], -R156.reuse ;  /* 0x0000b40009097a23 */ /* 0x100fe4000001089c */
[--C-:B------:R-:W-:Y:S02]  /*6500*/  FFMA.FTZ R24, R24, c[0x0][0x2d0], -R156.reuse ;  /* 0x0000b40018187a23 */ /* 0x100fe4000001089c */
[--C-:B------:R-:W-:Y:S01]  /*6510*/  FFMA.FTZ R25, R25, c[0x0][0x2d0], -R156.reuse ;  /* 0x0000b40019197a23 */ /* 0x100fe2000001089c */
[----:B------:R2:W-:Y:S01]  /*6520*/  MUFU.EX2 R231, R4 ;  /* 0x0000000400e77308 */ /* 0x0005e20000000800 */
[--C-:B------:R-:W-:Y:S02]  /*6530*/  FFMA.FTZ R28, R28, c[0x0][0x2d0], -R156.reuse ;  /* 0x0000b4001c1c7a23 */ /* 0x100fe4000001089c */
[--C-:B------:R-:W-:Y:S02]  /*6540*/  FFMA.FTZ R29, R29, c[0x0][0x2d0], -R156.reuse ;  /* 0x0000b4001d1d7a23 */ /* 0x100fe4000001089c */
[--C-:B------:R-:W-:Y:S02]  /*6550*/  FFMA.FTZ R32, R32, c[0x0][0x2d0], -R156.reuse ;  /* 0x0000b40020207a23 */ /* 0x100fe4000001089c */
[--C-:B------:R-:W-:Y:S02]  /*6560*/  FFMA.FTZ R33, R33, c[0x0][0x2d0], -R156.reuse ;  /* 0x0000b40021217a23 */ /* 0x100fe4000001089c */
[--C-:B------:R-:W-:Y:S01]  /*6570*/  FFMA.FTZ R36, R36, c[0x0][0x2d0], -R156.reuse ;  /* 0x0000b40024247a23 */ /* 0x100fe2000001089c */
[----:B------:R3:W4:Y:S01]  /*6580*/  MUFU.EX2 R2, R0 ;  /* 0x0000000000027308 */ /* 0x0007220000000800 */
[--C-:B------:R-:W-:Y:S02]  /*6590*/  FFMA.FTZ R37, R37, c[0x0][0x2d0], -R156.reuse ;  /* 0x0000b40025257a23 */ /* 0x100fe4000001089c */
[--C-:B------:R-:W-:Y:S01]  /*65a0*/  FFMA.FTZ R40, R40, c[0x0][0x2d0], -R156.reuse ;  /* 0x0000b40028287a23 */ /* 0x100fe2000001089c */
[----:B-1----:R-:W-:Y:S01]  /*65b0*/  @P1 IADD3.X R5, R243, UR9, RZ, P2, !PT ;  /* 0x00000009f3051c10 */ /* 0x002fe200097fe4ff */
[--C-:B------:R-:W-:Y:S02]  /*65c0*/  FFMA.FTZ R41, R41, c[0x0][0x2d0], -R156.reuse ;  /* 0x0000b40029297a23 */ /* 0x100fe4000001089c */
[--C-:B------:R-:W-:Y:S01]  /*65d0*/  FFMA.FTZ R44, R44, c[0x0][0x2d0], -R156.reuse ;  /* 0x0000b4002c2c7a23 */ /* 0x100fe2000001089c */
[----:B------:R-:W-:Y:S01]  /*65e0*/  @P1 LEA.HI.X R145, R117, c[0x0][0x1cc], R5, 0x1, P5 ;  /* 0x0000730075911a11 */ /* 0x000fe200028f0c05 */
[----:B------:R-:W-:Y:S01]  /*65f0*/  FMUL.FTZ R117, R3, c[0x0][0x2d0] ;  /* 0x0000b40003757a20 */ /* 0x000fe20000410000 */
[----:B------:R1:W-:Y:S01]  /*6600*/  MUFU.EX2 R229, R8 ;  /* 0x0000000800e57308 */ /* 0x0003e20000000800 */
[----:B------:R-:W-:Y:S02]  /*6610*/  FFMA.FTZ R45, R45, c[0x0][0x2d0], -R156 ;  /* 0x0000b4002d2d7a23 */ /* 0x000fe4000001089c */
[----:B------:R5:W-:Y:S01]  /*6620*/  @P1 LDGSTS.E.BYPASS.LTC128B.128 [R226+0x8100], [R144.64], !P3 ;  /* 0x0810000090e21fae */ /* 0x000be2000d901d56 */
[----:B--2---:R-:W-:Y:S01]  /*6630*/  @P1 IADD3 R4, P4, R235, UR8, RZ ;  /* 0x00000008eb041c10 */ /* 0x004fe2000ff9e0ff */
[--C-:B------:R-:W-:Y:S02]  /*6640*/  FFMA.FTZ R6, R6, c[0x0][0x2d0], -R117.reuse ;  /* 0x0000b40006067a23 */ /* 0x100fe40000010875 */
[--C-:B------:R-:W-:Y:S01]  /*6650*/  FFMA.FTZ R10, R10, c[0x0][0x2d0], -R117.reuse ;  /* 0x0000b4000a0a7a23 */ /* 0x100fe20000010875 */
[----:B------:R-:W-:Y:S01]  /*6660*/  @P1 LEA R146, P2, R4, c[0x0][0x1c8], 0x1 ;  /* 0x0000720004921a11 */ /* 0x000fe200078408ff */
[--C-:B------:R-:W-:Y:S01]  /*6670*/  FFMA.FTZ R11, R11, c[0x0][0x2d0], -R117.reuse ;  /* 0x0000b4000b0b7a23 */ /* 0x100fe20000010875 */
[----:B------:R2:W-:Y:S01]  /*6680*/  MUFU.EX2 R228, R9 ;  /* 0x0000000900e47308 */ /* 0x0005e20000000800 */
[--C-:B------:R-:W-:Y:S02]  /*6690*/  FFMA.FTZ R26, R26, c[0x0][0x2d0], -R117.reuse ;  /* 0x0000b4001a1a7a23 */ /* 0x100fe40000010875 */
[--C-:B------:R-:W-:Y:S02]  /*66a0*/  FFMA.FTZ R27, R27, c[0x0][0x2d0], -R117.reuse ;  /* 0x0000b4001b1b7a23 */ /* 0x100fe40000010875 */
[----:B---3--:R-:W-:Y:S01]  /*66b0*/  FADD.FTZ R0, -R3, R118 ;  /* 0x0000007603007221 */ /* 0x008fe20000010100 */
[----:B------:R-:W-:Y:S01]  /*66c0*/  @P1 IADD3.X R118, R234, UR9, RZ, P4, !PT ;  /* 0x00000009ea761c10 */ /* 0x000fe2000a7fe4ff */
[----:B------:R-:W-:Y:S01]  /*66d0*/  @UP1 UIADD3 UR9, UP0, UR20, 0x80, URZ ;  /* 0x0000008014091890 */ /* 0x000fe2000ff1e03f */
[----:B----4-:R-:W-:Y:S02]  /*66e0*/  FMUL.FTZ R68, R2, R68 ;  /* 0x0000004402447220 */ /* 0x010fe40000410000 */
[----:B------:R-:W-:Y:S01]  /*66f0*/  @P1 LEA.HI.X R147, R4, c[0x0][0x1cc], R118, 0x1, P2 ;  /* 0x0000730004931a11 */ /* 0x000fe200010f0c76 */
[----:B------:R3:W-:Y:S01]  /*6700*/  MUFU.EX2 R168, R6 ;  /* 0x0000000600a87308 */ /* 0x0007e20000000800 */
[----:B------:R-:W-:Y:S01]  /*6710*/  @P1 IADD3 R4, P2, R144, UR10, RZ ;  /* 0x0000000a90041c10 */ /* 0x000fe2000ff5e0ff */
[----:B------:R-:W-:Y:S01]  /*6720*/  @UP1 UIADD3.X UR8, URZ, UR14, URZ, UP0, !UPT ;  /* 0x0000000e3f081290 */ /* 0x000fe200087fe43f */
[--C-:B------:R-:W-:Y:S01]  /*6730*/  FFMA.FTZ R118, R7, c[0x0][0x2d0], -R117.reuse ;  /* 0x0000b40007767a23 */ /* 0x100fe20000010875 */
[----:B------:R4:W-:Y:S01]  /*6740*/  @P1 LDGSTS.E.BYPASS.LTC128B.128 [R226+0xc100], [R146.64], !P0 ;  /* 0x0c10000092e21fae */ /* 0x0009e2000c101d56 */
[----:B------:R-:W-:Y:S01]  /*6750*/  @P1 IADD3.X R5, R145, UR17, RZ, P2, !PT ;  /* 0x0000001191051c10 */ /* 0x000fe200097fe4ff */
[----:B------:R-:W-:Y:S01]  /*6760*/  FMUL.FTZ R0, R0, c[0x0][0x2d0] ;  /* 0x0000b40000007a20 */ /* 0x000fe20000410000 */
[----:B-1----:R-:W-:Y:S01]  /*6770*/  @P1 IADD3 R8, P2, R4, UR10, RZ ;  /* 0x0000000a04081c10 */ /* 0x002fe2000ff5e0ff */
[----:B------:R-:W-:Y:S01]  /*6780*/  FMUL.FTZ R69, R2, R69 ;  /* 0x0000004502457220 */ /* 0x000fe20000410000 */
[----:B-----5:R-:W-:Y:S01]  /*6790*/  @P1 IADD3 R144, P5, R4, UR9, RZ ;  /* 0x0000000904901c10 */ /* 0x020fe2000ffbe0ff */
[----:B------:R-:W-:Y:S01]  /*67a0*/  MUFU.EX2 R167, R118 ;  /* 0x0000007600a77308 */ /* 0x000fe20000000800 */
[C---:B------:R-:W-:Y:S01]  /*67b0*/  FMUL.FTZ R72, R2.reuse, R72 ;  /* 0x0000004802487220 */ /* 0x040fe20000410000 */
[----:B------:R1:W-:Y:S01]  /*67c0*/  @P1 LDGSTS.E.BYPASS.LTC128B.128 [R226+0x9100], [R4.64], !P3 ;  /* 0x0910000004e21fae */ /* 0x0003e2000d901d56 */
[C---:B--2---:R-:W-:Y:S01]  /*67d0*/  @P1 IADD3.X R9, R5.reuse, UR17, RZ, P2, !PT ;  /* 0x0000001105091c10 */ /* 0x044fe200097fe4ff */
[C---:B------:R-:W-:Y:S01]  /*67e0*/  FMUL.FTZ R73, R2.reuse, R73 ;  /* 0x0000004902497220 */ /* 0x040fe20000410000 */
[----:B------:R-:W-:Y:S01]  /*67f0*/  @P1 IADD3.X R145, R5, UR8, RZ, P5, !PT ;  /* 0x0000000805911c10 */ /* 0x000fe2000affe4ff */
[C---:B------:R-:W-:Y:S02]  /*6800*/  FMUL.FTZ R76, R2.reuse, R76 ;  /* 0x0000004c024c7220 */ /* 0x040fe40000410000 */
[C---:B------:R-:W-:Y:S02]  /*6810*/  FMUL.FTZ R77, R2.reuse, R77 ;  /* 0x0000004d024d7220 */ /* 0x040fe40000410000 */
[----:B------:R1:W-:Y:S01]  /*6820*/  @P1 LDGSTS.E.BYPASS.LTC128B.128 [R226+0xd100], [R4.64+0x80], !P0 ;  /* 0x0d10008004e21fae */ /* 0x0003e2000c101d56 */
[----:B------:R-:W2:Y:S01]  /*6830*/  MUFU.EX2 R0, R0 ;  /* 0x0000000000007308 */ /* 0x000ea20000000800 */
[----:B------:R-:W-:Y:S01]  /*6840*/  FMUL.FTZ R80, R2, R80 ;  /* 0x0000005002507220 */ /* 0x000fe20000410000 */
[----:B---3--:R-:W-:Y:S01]  /*6850*/  @P1 IADD3 R6, P4, R8, UR10, RZ ;  /* 0x0000000a08061c10 */ /* 0x008fe2000ff9e0ff */
[C---:B------:R-:W-:Y:S02]  /*6860*/  FMUL.FTZ R81, R2.reuse, R81 ;  /* 0x0000005102517220 */ /* 0x040fe40000410000 */
[C---:B------:R-:W-:Y:S02]  /*6870*/  FMUL.FTZ R84, R2.reuse, R84 ;  /* 0x0000005402547220 */ /* 0x040fe40000410000 */
[----:B------:R3:W-:Y:S01]  /*6880*/  @P1 LDGSTS.E.BYPASS.LTC128B.128 [R226+0xa100], [R8.64], !P3 ;  /* 0x0a10000008e21fae */ /* 0x0007e2000d901d56 */
[----:B------:R-:W-:Y:S01]  /*6890*/  @P1 IADD3.X R7, R9, UR17, RZ, P4, !PT ;  /* 0x0000001109071c10 */ /* 0x000fe2000a7fe4ff */
[C---:B------:R-:W-:Y:S01]  /*68a0*/  FMUL.FTZ R85, R2.reuse, R85 ;  /* 0x0000005502557220 */ /* 0x040fe20000410000 */
[----:B------:R5:W-:Y:S01]  /*68b0*/  MUFU.EX2 R166, R10 ;  /* 0x0000000a00a67308 */ /* 0x000be20000000800 */
[C---:B------:R-:W-:Y:S02]  /*68c0*/  FMUL.FTZ R88, R2.reuse, R88 ;  /* 0x0000005802587220 */ /* 0x040fe40000410000 */
[----:B------:R-:W-:Y:S02]  /*68d0*/  FMUL.FTZ R89, R2, R89 ;  /* 0x0000005902597220 */ /* 0x000fe40000410000 */
[----:B------:R4:W-:Y:S01]  /*68e0*/  @P1 LDGSTS.E.BYPASS.LTC128B.128 [R226+0xe100], [R144.64], !P0 ;  /* 0x0e10000090e21fae */ /* 0x0009e2000c101d56 */
[--C-:B------:R-:W-:Y:S02]  /*68f0*/  FFMA.FTZ R30, R30, c[0x0][0x2d0], -R117.reuse ;  /* 0x0000b4001e1e7a23 */ /* 0x100fe40000010875 */
[--C-:B------:R-:W-:Y:S02]  /*6900*/  FFMA.FTZ R31, R31, c[0x0][0x2d0], -R117.reuse ;  /* 0x0000b4001f1f7a23 */ /* 0x100fe40000010875 */
[----:B------:R4:W4:Y:S01]  /*6910*/  MUFU.EX2 R165, R11 ;  /* 0x0000000b00a57308 */ /* 0x0009220000000800 */
[--C-:B------:R-:W-:Y:S02]  /*6920*/  FFMA.FTZ R34, R34, c[0x0][0x2d0], -R117.reuse ;  /* 0x0000b40022227a23 */ /* 0x100fe40000010875 */
[----:B------:R4:W-:Y:S01]  /*6930*/  @P1 LDGSTS.E.BYPASS.LTC128B.128 [R226+0xb100], [R6.64], !P3 ;  /* 0x0b10000006e21fae */ /* 0x0009e2000d901d56 */
[----:B--2---:R-:W-:Y:S01]  /*6940*/  FMUL.FTZ R70, R0, R70 ;  /* 0x0000004600467220 */ /* 0x004fe20000410000 */
[----:B-1----:R-:W-:Y:S01]  /*6950*/  @P1 IADD3 R4, P2, R8, UR9, RZ ;  /* 0x0000000908041c10 */ /* 0x002fe2000ff5e0ff */
[C---:B------:R-:W-:Y:S02]  /*6960*/  FMUL.FTZ R71, R0.reuse, R71 ;  /* 0x0000004700477220 */ /* 0x040fe40000410000 */
[C---:B------:R-:W-:Y:S01]  /*6970*/  FMUL.FTZ R74, R0.reuse, R74 ;  /* 0x0000004a004a7220 */ /* 0x040fe20000410000 */
[----:B------:R-:W-:Y:S01]  /*6980*/  @P1 IADD3.X R5, R9, UR8, RZ, P2, !PT ;  /* 0x0000000809051c10 */ /* 0x000fe200097fe4ff */
[C---:B------:R-:W-:Y:S01]  /*6990*/  FMUL.FTZ R75, R0.reuse, R75 ;  /* 0x0000004b004b7220 */ /* 0x040fe20000410000 */
[----:B------:R-:W-:Y:S01]  /*69a0*/  MUFU.EX2 R174, R24 ;  /* 0x0000001800ae7308 */ /* 0x000fe20000000800 */
[----:B------:R-:W-:Y:S02]  /*69b0*/  FMUL.FTZ R78, R0, R78 ;  /* 0x0000004e004e7220 */ /* 0x000fe40000410000 */
[----:B------:R1:W-:Y:S01]  /*69c0*/  @P1 LDGSTS.E.BYPASS.LTC128B.128 [R226+0xf100], [R4.64], !P0 ;  /* 0x0f10000004e21fae */ /* 0x0003e2000c101d56 */
[C---:B---3--:R-:W-:Y:S02]  /*69d0*/  FMUL.FTZ R8, R2.reuse, R124 ;  /* 0x0000007c02087220 */ /* 0x048fe40000410000 */
[----:B------:R-:W-:Y:S02]  /*69e0*/  FMUL.FTZ R9, R2, R125 ;  /* 0x0000007d02097220 */ /* 0x000fe40000410000 */
[C---:B-----5:R-:W-:Y:S02]  /*69f0*/  FMUL.FTZ R10, R0.reuse, R126 ;  /* 0x0000007e000a7220 */ /* 0x060fe40000410000 */
[C---:B------:R-:W-:Y:S01]  /*6a00*/  FMUL.FTZ R79, R0.reuse, R79 ;  /* 0x0000004f004f7220 */ /* 0x040fe20000410000 */
[----:B----4-:R-:W2:Y:S01]  /*6a10*/  LDSM.16.MT88.4 R144, [R204+0x100] ;  /* 0x00010000cc90783b */ /* 0x010ea20000004200 */
[C---:B------:R-:W-:Y:S01]  /*6a20*/  FMUL.FTZ R11, R0.reuse, R127 ;  /* 0x0000007f000b7220 */ /* 0x040fe20000410000 */
[----:B------:R-:W-:Y:S01]  /*6a30*/  MUFU.EX2 R173, R25 ;  /* 0x0000001900ad7308 */ /* 0x000fe20000000800 */
[C---:B------:R-:W-:Y:S02]  /*6a40*/  FMUL.FTZ R82, R0.reuse, R82 ;  /* 0x0000005200527220 */ /* 0x040fe40000410000 */
[C---:B------:R-:W-:Y:S02]  /*6a50*/  FMUL.FTZ R83, R0.reuse, R83 ;  /* 0x0000005300537220 */ /* 0x040fe40000410000 */
[----:B------:R-:W-:Y:S01]  /*6a60*/  FMUL.FTZ R6, R0, R122 ;  /* 0x0000007a00067220 */ /* 0x000fe20000410000 */
[----:B------:R-:W3:Y:S01]  /*6a70*/  LDSM.16.MT88.4 R148, [R205+0x100] ;  /* 0x00010000cd94783b */ /* 0x000ee20000004200 */
[----:B------:R-:W-:Y:S01]  /*6a80*/  F2FP.PACK_AB R122, R228, R229 ;  /* 0x000000e5e47a723e */ /* 0x000fe200000000ff */
[C---:B------:R-:W-:Y:S01]  /*6a90*/  FMUL.FTZ R7, R0.reuse, R123 ;  /* 0x0000007b00077220 */ /* 0x040fe20000410000 */
[----:B------:R-:W-:Y:S01]  /*6aa0*/  F2FP.PACK_AB R123, R165, R166 ;  /* 0x000000a6a57b723e */ /* 0x000fe200000000ff */
[C---:B------:R-:W-:Y:S01]  /*6ab0*/  FMUL.FTZ R86, R0.reuse, R86 ;  /* 0x0000005600567220 */ /* 0x040fe20000410000 */
[----:B------:R-:W-:Y:S01]  /*6ac0*/  MUFU.EX2 R158, R26 ;  /* 0x0000001a009e7308 */ /* 0x000fe20000000800 */
[C---:B------:R-:W-:Y:S02]  /*6ad0*/  FMUL.FTZ R87, R0.reuse, R87 ;  /* 0x0000005700577220 */ /* 0x040fe40000410000 */
[----:B------:R-:W4:Y:S01]  /*6ae0*/  LDSM.16.MT88.4 R152, [R208+0x100] ;  /* 0x00010000d098783b */ /* 0x000f220000004200 */
[----:B------:R-:W-:Y:S02]  /*6af0*/  FMUL.FTZ R90, R0, R90 ;  /* 0x0000005a005a7220 */ /* 0x000fe40000410000 */
[----:B-1----:R-:W-:Y:S01]  /*6b00*/  FMUL.FTZ R4, R2, R120 ;  /* 0x0000007802047220 */ /* 0x002fe20000410000 */
[----:B------:R-:W-:Y:S01]  /*6b10*/  F2FP.PACK_AB R120, R230, R231 ;  /* 0x000000e7e678723e */ /* 0x000fe200000000ff */
[----:B------:R-:W-:Y:S01]  /*6b20*/  FMUL.FTZ R5, R2, R121 ;  /* 0x0000007902057220 */ /* 0x000fe20000410000 */
[----:B------:R-:W-:Y:S01]  /*6b30*/  F2FP.PACK_AB R121, R167, R168 ;  /* 0x000000a8a779723e */ /* 0x000fe200000000ff */
[----:B------:R1:W-:Y:S01]  /*6b40*/  MUFU.EX2 R157, R27 ;  /* 0x0000001b009d7308 */ /* 0x0003e20000000800 */
[----:B------:R-:W5:Y:S01]  /*6b50*/  LDSM.16.MT88.4 R124, [R207+0x100] ;  /* 0x00010000cf7c783b */ /* 0x000f620000004200 */
[--C-:B------:R-:W-:Y:S02]  /*6b60*/  FFMA.FTZ R35, R35, c[0x0][0x2d0], -R117.reuse ;  /* 0x0000b40023237a23 */ /* 0x100fe40000010875 */
[--C-:B------:R-:W-:Y:S02]  /*6b70*/  FFMA.FTZ R38, R38, c[0x0][0x2d0], -R117.reuse ;  /* 0x0000b40026267a23 */ /* 0x100fe40000010875 */
[--C-:B------:R-:W-:Y:S02]  /*6b80*/  FFMA.FTZ R39, R39, c[0x0][0x2d0], -R117.reuse ;  /* 0x0000b40027277a23 */ /* 0x100fe40000010875 */
[--C-:B------:R-:W-:Y:S01]  /*6b90*/  FFMA.FTZ R42, R42, c[0x0][0x2d0], -R117.reuse ;  /* 0x0000b4002a2a7a23 */ /* 0x100fe20000010875 */
[----:B------:R-:W0:Y:S01]  /*6ba0*/  LDGDEPBAR ;  /* 0x00000000000079af */ /* 0x000e220000000000 */
[----:B------:R-:W-:Y:S01]  /*6bb0*/  MUFU.EX2 R172, R28 ;  /* 0x0000001c00ac7308 */ /* 0x000fe20000000800 */
[--C-:B------:R-:W-:Y:S02]  /*6bc0*/  FFMA.FTZ R43, R43, c[0x0][0x2d0], -R117.reuse ;  /* 0x0000b4002b2b7a23 */ /* 0x100fe40000010875 */
[--C-:B------:R-:W-:Y:S02]  /*6bd0*/  FFMA.FTZ R46, R46, c[0x0][0x2d0], -R117.reuse ;  /* 0x0000b4002e2e7a23 */ /* 0x100fe40000010875 */
[--C-:B------:R-:W-:Y:S01]  /*6be0*/  FFMA.FTZ R47, R47, c[0x0][0x2d0], -R117.reuse ;  /* 0x0000b4002f2f7a23 */ /* 0x100fe20000010875 */
[C---:B--2---:R-:W-:Y:S04]  /*6bf0*/  HMMA.16816.F32 R4, R120.reuse, R144, R4 ;  /* 0x000000907804723c */ /* 0x044fe80000001804 */
[----:B------:R-:W-:Y:S01]  /*6c00*/  MUFU.EX2 R170, R29 ;  /* 0x0000001d00aa7308 */ /* 0x000fe20000000800 */
[--C-:B------:R-:W-:Y:S01]  /*6c10*/  FFMA.FTZ R48, R48, c[0x0][0x2d0], -R156.reuse ;  /* 0x0000b40030307a23 */ /* 0x100fe2000001089c */
[----:B-1----:R-:W-:Y:S02]  /*6c20*/  LDSM.16.MT88.4 R24, [R205+0x1100] ;  /* 0x00110000cd18783b */ /* 0x002fe40000004200 */
[C---:B------:R-:W-:Y:S04]  /*6c30*/  HMMA.16816.F32 R8, R120.reuse, R146, R8 ;  /* 0x000000927808723c */ /* 0x040fe80000001808 */
[--C-:B------:R-:W-:Y:S02]  /*6c40*/  FFMA.FTZ R49, R49, c[0x0][0x2d0], -R156.reuse ;  /* 0x0000b40031317a23 */ /* 0x100fe4000001089c */
[----:B------:R-:W-:Y:S01]  /*6c50*/  MUFU.EX2 R171, R32 ;  /* 0x0000002000ab7308 */ /* 0x000fe20000000800 */
[--C-:B------:R-:W-:Y:S01]  /*6c60*/  FFMA.FTZ R50, R50, c[0x0][0x2d0], -R117.reuse ;  /* 0x0000b40032327a23 */ /* 0x100fe20000010875 */
[----:B------:R-:W1:Y:S01]  /*6c70*/  LDSM.16.MT88.4 R144, [R204+0x4100] ;  /* 0x00410000cc90783b */ /* 0x000e620000004200 */
[C---:B---3--:R-:W-:Y:S03]  /*6c80*/  HMMA.16816.F32 R68, R120.reuse, R148, R68 ;  /* 0x000000947844723c */ /* 0x048fe60000001844 */
[--C-:B------:R-:W-:Y:S02]  /*6c90*/  FFMA.FTZ R51, R51, c[0x0][0x2d0], -R117.reuse ;  /* 0x0000b40033337a23 */ /* 0x100fe40000010875 */
[----:B------:R-:W-:Y:S02]  /*6ca0*/  FMUL.FTZ R91, R0, R91 ;  /* 0x0000005b005b7220 */ /* 0x000fe40000410000 */
[----:B------:R-:W-:Y:S01]  /*6cb0*/  MUFU.EX2 R169, R33 ;  /* 0x0000002100a97308 */ /* 0x000fe20000000800 */
[C---:B------:R-:W-:Y:S01]  /*6cc0*/  HMMA.16816.F32 R72, R120.reuse, R150, R72 ;  /* 0x000000967848723c */ /* 0x040fe20000001848 */
[----:B------:R-:W2:Y:S03]  /*6cd0*/  LDSM.16.MT88.4 R148, [R205+0x4100] ;  /* 0x00410000cd94783b */ /* 0x000ea60000004200 */
[C---:B------:R-:W-:Y:S02]  /*6ce0*/  FMUL.FTZ R92, R2.reuse, R92 ;  /* 0x0000005c025c7220 */ /* 0x040fe40000410000 */
[----:B------:R-:W-:Y:S02]  /*6cf0*/  FMUL.FTZ R93, R2, R93 ;  /* 0x0000005d025d7220 */ /* 0x000fe40000410000 */
[C---:B----4-:R-:W-:Y:S01]  /*6d00*/  HMMA.16816.F32 R76, R120.reuse, R152, R76 ;  /* 0x00000098784c723c */ /* 0x050fe2000000184c */
[----:B------:R-:W-:Y:S03]  /*6d10*/  MUFU.EX2 R153, R34 ;  /* 0x0000002200997308 */ /* 0x000fe60000000800 */
[C---:B------:R-:W-:Y:S02]  /*6d20*/  FMUL.FTZ R94, R0.reuse, R94 ;  /* 0x0000005e005e7220 */ /* 0x040fe40000410000 */
[----:B------:R-:W-:Y:S02]  /*6d30*/  FMUL.FTZ R95, R0, R95 ;  /* 0x0000005f005f7220 */ /* 0x000fe40000410000 */
[C---:B------:R-:W-:Y:S03]  /*6d40*/  HMMA.16816.F32 R80, R120.reuse, R154, R80 ;  /* 0x0000009a7850723c */ /* 0x040fe60000001850 */
[----:B------:R-:W-:Y:S01]  /*6d50*/  MUFU.EX2 R155, R30 ;  /* 0x0000001e009b7308 */ /* 0x000fe20000000800 */
[--C-:B------:R-:W-:Y:S02]  /*6d60*/  FFMA.FTZ R12, R12, c[0x0][0x2d0], -R156.reuse ;  /* 0x0000b4000c0c7a23 */ /* 0x100fe4000001089c */
[--C-:B------:R-:W-:Y:S02]  /*6d70*/  FFMA.FTZ R13, R13, c[0x0][0x2d0], -R156.reuse ;  /* 0x0000b4000d0d7a23 */ /* 0x100fe4000001089c */
[C---:B-----5:R-:W-:Y:S04]  /*6d80*/  HMMA.16816.F32 R84, R120.reuse, R124, R84 ;  /* 0x0000007c7854723c */ /* 0x060fe80000001854 */
[--C-:B------:R-:W-:Y:S01]  /*6d90*/  FFMA.FTZ R14, R14, c[0x0][0x2d0], -R117.reuse ;  /* 0x0000b4000e0e7a23 */ /* 0x100fe20000010875 */
[----:B------:R3:W-:Y:S01]  /*6da0*/  MUFU.EX2 R154, R31 ;  /* 0x0000001f009a7308 */ /* 0x0007e20000000800 */
[--C-:B------:R-:W-:Y:S02]  /*6db0*/  FFMA.FTZ R15, R15, c[0x0][0x2d0], -R117.reuse ;  /* 0x0000b4000f0f7a23 */ /* 0x100fe40000010875 */
[C---:B------:R-:W-:Y:S01]  /*6dc0*/  HMMA.16816.F32 R88, R120.reuse, R126, R88 ;  /* 0x0000007e7858723c */ /* 0x040fe20000001858 */
[----:B------:R-:W4:Y:S03]  /*6dd0*/  LDSM.16.MT88.4 R124, [R208+0x4100] ;  /* 0x00410000d07c783b */ /* 0x000f260000004200 */
[C---:B------:R-:W-:Y:S02]  /*6de0*/  FMUL.FTZ R96, R2.reuse, R96 ;  /* 0x0000006002607220 */ /* 0x040fe40000410000 */
[----:B------:R-:W-:Y:S01]  /*6df0*/  FMUL.FTZ R97, R2, R97 ;  /* 0x0000006102617220 */ /* 0x000fe20000410000 */
[----:B------:R5:W-:Y:S01]  /*6e00*/  MUFU.EX2 R152, R35 ;  /* 0x0000002300987308 */ /* 0x000be20000000800 */
[C---:B-1----:R-:W-:Y:S04]  /*6e10*/  HMMA.16816.F32 R92, R120.reuse, R144, R92 ;  /* 0x00000090785c723c */ /* 0x042fe8000000185c */
[C---:B------:R-:W-:Y:S02]  /*6e20*/  FMUL.FTZ R98, R0.reuse, R98 ;  /* 0x0000006200627220 */ /* 0x040fe40000410000 */
[----:B------:R-:W-:Y:S02]  /*6e30*/  FMUL.FTZ R99, R0, R99 ;  /* 0x0000006300637220 */ /* 0x000fe40000410000 */
[C---:B------:R-:W-:Y:S01]  /*6e40*/  FMUL.FTZ R100, R2.reuse, R100 ;  /* 0x0000006402647220 */ /* 0x040fe20000410000 */
[----:B------:R1:W-:Y:S03]  /*6e50*/  MUFU.EX2 R227, R12 ;  /* 0x0000000c00e37308 */ /* 0x0003e60000000800 */
[----:B------:R-:W-:Y:S01]  /*6e60*/  FMUL.FTZ R101, R2, R101 ;  /* 0x0000006502657220 */ /* 0x000fe20000410000 */
[C---:B------:R-:W-:Y:S01]  /*6e70*/  HMMA.16816.F32 R96, R120.reuse, R146, R96 ;  /* 0x000000927860723c */ /* 0x040fe20000001860 */
[----:B------:R-:W4:Y:S02]  /*6e80*/  LDSM.16.MT88.4 R144, [R207+0x4100] ;  /* 0x00410000cf90783b */ /* 0x000f240000004200 */
[C---:B------:R-:W-:Y:S02]  /*6e90*/  FMUL.FTZ R102, R0.reuse, R102 ;  /* 0x0000006600667220 */ /* 0x040fe40000410000 */
[----:B------:R-:W-:Y:S01]  /*6ea0*/  FMUL.FTZ R103, R0, R103 ;  /* 0x0000006700677220 */ /* 0x000fe20000410000 */
[----:B------:R1:W1:Y:S01]  /*6eb0*/  MUFU.EX2 R195, R13 ;  /* 0x0000000d00c37308 */ /* 0x0002620000000800 */
[--C-:B------:R-:W-:Y:S02]  /*6ec0*/  FFMA.FTZ R16, R16, c[0x0][0x2d0], -R156.reuse ;  /* 0x0000b40010107a23 */ /* 0x100fe4000001089c */
[--C-:B------:R-:W-:Y:S01]  /*6ed0*/  FFMA.FTZ R17, R17, c[0x0][0x2d0], -R156.reuse ;  /* 0x0000b40011117a23 */ /* 0x100fe2000001089c */
[----:B---3--:R-:W-:Y:S02]  /*6ee0*/  LDSM.16.MT88.4 R28, [R205+0x1900] ;  /* 0x00190000cd1c783b */ /* 0x008fe40000004200 */
[C---:B--2---:R-:W-:Y:S03]  /*6ef0*/  HMMA.16816.F32 R100, R120.reuse, R148, R100 ;  /* 0x000000947864723c */ /* 0x044fe60000001864 */
[--C-:B------:R-:W-:Y:S01]  /*6f00*/  FFMA.FTZ R18, R18, c[0x0][0x2d0], -R117.reuse ;  /* 0x0000b40012127a23 */ /* 0x100fe20000010875 */
[----:B------:R2:W-:Y:S01]  /*6f10*/  MUFU.EX2 R164, R14 ;  /* 0x0000000e00a47308 */ /* 0x0005e20000000800 */
[--C-:B------:R-:W-:Y:S01]  /*6f20*/  FFMA.FTZ R19, R19, c[0x0][0x2d0], -R117.reuse ;  /* 0x0000b40013137a23 */ /* 0x100fe20000010875 */
[----:B-----5:R-:W-:Y:S01]  /*6f30*/  LDSM.16.MT88.4 R32, [R208+0x1900] ;  /* 0x00190000d020783b */ /* 0x020fe20000004200 */
[C---:B------:R-:W-:Y:S02]  /*6f40*/  FMUL.FTZ R104, R2.reuse, R104 ;  /* 0x0000006802687220 */ /* 0x040fe40000410000 */
[----:B------:R-:W-:Y:S03]  /*6f50*/  FMUL.FTZ R105, R2, R105 ;  /* 0x0000006902697220 */ /* 0x000fe60000410000 */
[C---:B------:R-:W-:Y:S02]  /*6f60*/  FMUL.FTZ R106, R0.reuse, R106 ;  /* 0x0000006a006a7220 */ /* 0x040fe40000410000 */
[----:B------:R3:W-:Y:S01]  /*6f70*/  MUFU.EX2 R163, R15 ;  /* 0x0000000f00a37308 */ /* 0x0007e20000000800 */
[----:B------:R-:W-:Y:S02]  /*6f80*/  FMUL.FTZ R107, R0, R107 ;  /* 0x0000006b006b7220 */ /* 0x000fe40000410000 */
[C---:B-1----:R-:W-:Y:S02]  /*6f90*/  FMUL.FTZ R12, R2.reuse, R128 ;  /* 0x00000080020c7220 */ /* 0x042fe40000410000 */
[C---:B------:R-:W-:Y:S02]  /*6fa0*/  FMUL.FTZ R13, R2.reuse, R129 ;  /* 0x00000081020d7220 */ /* 0x040fe40000410000 */
[C---:B------:R-:W-:Y:S01]  /*6fb0*/  FMUL.FTZ R108, R2.reuse, R108 ;  /* 0x0000006c026c7220 */ /* 0x040fe20000410000 */
[C---:B------:R-:W-:Y:S01]  /*6fc0*/  HMMA.16816.F32 R104, R120.reuse, R150, R104 ;  /* 0x000000967868723c */ /* 0x040fe20000001868 */
[----:B------:R-:W-:Y:S01]  /*6fd0*/  LDSM.16.MT88.4 R148, [R207+0x900] ;  /* 0x00090000cf94783b */ /* 0x000fe20000004200 */
[----:B------:R1:W-:Y:S01]  /*6fe0*/  MUFU.EX2 R194, R16 ;  /* 0x0000001000c27308 */ /* 0x0003e20000000800 */
[----:B------:R-:W-:Y:S02]  /*6ff0*/  FMUL.FTZ R109, R2, R109 ;  /* 0x0000006d026d7220 */ /* 0x000fe40000410000 */
[C---:B------:R-:W-:Y:S02]  /*7000*/  FMUL.FTZ R110, R0.reuse, R110 ;  /* 0x0000006e006e7220 */ /* 0x040fe40000410000 */
[C---:B--2---:R-:W-:Y:S02]  /*7010*/  FMUL.FTZ R14, R0.reuse, R130 ;  /* 0x00000082000e7220 */ /* 0x044fe40000410000 */
[----:B------:R-:W-:Y:S03]  /*7020*/  FMUL.FTZ R111, R0, R111 ;  /* 0x0000006f006f7220 */ /* 0x000fe60000410000 */
[----:B------:R2:W5:Y:S01]  /*7030*/  MUFU.EX2 R193, R17 ;  /* 0x0000001100c17308 */ /* 0x0005620000000800 */
[C---:B------:R-:W-:Y:S02]  /*7040*/  FMUL.FTZ R112, R2.reuse, R112 ;  /* 0x0000007002707220 */ /* 0x040fe40000410000 */
[----:B------:R-:W-:Y:S02]  /*7050*/  FMUL.FTZ R113, R2, R113 ;  /* 0x0000007102717220 */ /* 0x000fe40000410000 */
[C---:B---3--:R-:W-:Y:S02]  /*7060*/  FMUL.FTZ R15, R0.reuse, R131 ;  /* 0x00000083000f7220 */ /* 0x048fe40000410000 */
[----:B------:R-:W3:Y:S01]  /*7070*/  LDSM.16.MT88.4 R128, [R204+0x900] ;  /* 0x00090000cc80783b */ /* 0x000ee20000004200 */
[C---:B------:R-:W-:Y:S02]  /*7080*/  FMUL.FTZ R114, R0.reuse, R114 ;  /* 0x0000007200727220 */ /* 0x040fe40000410000 */
[----:B------:R5:W-:Y:S01]  /*7090*/  MUFU.EX2 R162, R18 ;  /* 0x0000001200a27308 */ /* 0x000be20000000800 */
[----:B------:R-:W-:Y:S01]  /*70a0*/  FMUL.FTZ R115, R0, R115 ;  /* 0x0000007300737220 */ /* 0x000fe20000410000 */
[C---:B----4-:R-:W-:Y:S03]  /*70b0*/  HMMA.16816.F32 R12, R120.reuse, R124, R12 ;  /* 0x0000007c780c723c */ /* 0x050fe6000000180c */
[----:B-1----:R-:W-:Y:S02]  /*70c0*/  FMUL.FTZ R16, R2, R132 ;  /* 0x0000008402107220 */ /* 0x002fe40000410000 */
[--C-:B------:R-:W-:Y:S02]  /*70d0*/  FFMA.FTZ R20, R20, c[0x0][0x2d0], -R156.reuse ;  /* 0x0000b40014147a23 */ /* 0x100fe4000001089c */
[--C-:B------:R-:W-:Y:S01]  /*70e0*/  FFMA.FTZ R21, R21, c[0x0][0x2d0], -R156.reuse ;  /* 0x0000b40015157a23 */ /* 0x100fe2000001089c */
[C---:B------:R-:W-:Y:S01]  /*70f0*/  HMMA.16816.F32 R108, R120.reuse, R126, R108 ;  /* 0x0000007e786c723c */ /* 0x040fe2000000186c */
[----:B------:R1:W4:Y:S01]  /*7100*/  MUFU.EX2 R161, R19 ;  /* 0x0000001300a17308 */ /* 0x0003220000000800 */
[----:B------:R-:W3:Y:S02]  /*7110*/  LDSM.16.MT88.4 R124, [R205+0x900] ;  /* 0x00090000cd7c783b */ /* 0x000ee40000004200 */
[----:B--2---:R-:W-:Y:S02]  /*7120*/  FMUL.FTZ R17, R2, R133 ;  /* 0x0000008502117220 */ /* 0x004fe40000410000 */
[--C-:B------:R-:W-:Y:S02]  /*7130*/  FFMA.FTZ R22, R22, c[0x0][0x2d0], -R117.reuse ;  /* 0x0000b40016167a23 */ /* 0x100fe40000010875 */
[--C-:B------:R-:W-:Y:S03]  /*7140*/  FFMA.FTZ R23, R23, c[0x0][0x2d0], -R117.reuse ;  /* 0x0000b40017177a23 */ /* 0x100fe60000010875 */
[----:B------:R-:W-:Y:S01]  /*7150*/  MUFU.EX2 R118, R51 ;  /* 0x0000003300767308 */ /* 0x000fe20000000800 */
[--C-:B------:R-:W-:Y:S02]  /*7160*/  FFMA.FTZ R52, R52, c[0x0][0x2d0], -R156.reuse ;  /* 0x0000b40034347a23 */ /* 0x100fe4000001089c */
[----:B-----5:R-:W-:Y:S02]  /*7170*/  FMUL.FTZ R18, R0, R134 ;  /* 0x0000008600127220 */ /* 0x020fe40000410000 */
[--C-:B------:R-:W-:Y:S02]  /*7180*/  FFMA.FTZ R53, R53, c[0x0][0x2d0], -R156.reuse ;  /* 0x0000b40035357a23 */ /* 0x100fe4000001089c */
[--C-:B------:R-:W-:Y:S02]  /*7190*/  FFMA.FTZ R56, R56, c[0x0][0x2d0], -R156.reuse ;  /* 0x0000b40038387a23 */ /* 0x100fe4000001089c */
[--C-:B------:R-:W-:Y:S01]  /*71a0*/  FFMA.FTZ R57, R57, c[0x0][0x2d0], -R156.reuse ;  /* 0x0000b40039397a23 */ /* 0x100fe2000001089c */
[----:B------:R-:W-:Y:S01]  /*71b0*/  MUFU.EX2 R192, R20 ;  /* 0x0000001400c07308 */ /* 0x000fe20000000800 */
[--C-:B------:R-:W-:Y:S02]  /*71c0*/  FFMA.FTZ R54, R54, c[0x0][0x2d0], -R117.reuse ;  /* 0x0000b40036367a23 */ /* 0x100fe40000010875 */
[--C-:B------:R-:W-:Y:S02]  /*71d0*/  FFMA.FTZ R55, R55, c[0x0][0x2d0], -R117.reuse ;  /* 0x0000b40037377a23 */ /* 0x100fe40000010875 */
[----:B-1----:R-:W-:Y:S02]  /*71e0*/  FMUL.FTZ R19, R0, R135 ;  /* 0x0000008700137220 */ /* 0x002fe40000410000 */
[----:B------:R-:W1:Y:S01]  /*71f0*/  LDSM.16.MT88.4 R132, [R208+0x900] ;  /* 0x00090000d084783b */ /* 0x000e620000004200 */
[--C-:B------:R-:W-:Y:S02]  /*7200*/  FFMA.FTZ R58, R58, c[0x0][0x2d0], -R117.reuse ;  /* 0x0000b4003a3a7a23 */ /* 0x100fe40000010875 */
[----:B------:R-:W2:Y:S01]  /*7210*/  MUFU.EX2 R175, R21 ;  /* 0x0000001500af7308 */ /* 0x000ea20000000800 */
[--C-:B------:R-:W-:Y:S01]  /*7220*/  FFMA.FTZ R59, R59, c[0x0][0x2d0], -R117.reuse ;  /* 0x0000b4003b3b7a23 */ /* 0x100fe20000010875 */
[C---:B------:R-:W-:Y:S03]  /*7230*/  HMMA.16816.F32 R16, R120.reuse, R144, R16 ;  /* 0x000000907810723c */ /* 0x040fe60000001810 */
[--C-:B------:R-:W-:Y:S02]  /*7240*/  FFMA.FTZ R60, R60, c[0x0][0x2d0], -R156.reuse ;  /* 0x0000b4003c3c7a23 */ /* 0x100fe4000001089c */
[--C-:B------:R-:W-:Y:S02]  /*7250*/  FFMA.FTZ R61, R61, c[0x0][0x2d0], -R156.reuse ;  /* 0x0000b4003d3d7a23 */ /* 0x100fe4000001089c */
[--C-:B------:R-:W-:Y:S01]  /*7260*/  FFMA.FTZ R64, R64, c[0x0][0x2d0], -R156.reuse ;  /* 0x0000b40040407a23 */ /* 0x100fe2000001089c */
[----:B------:R-:W-:Y:S01]  /*7270*/  HMMA.16816.F32 R112, R120, R146, R112 ;  /* 0x000000927870723c */ /* 0x000fe20000001870 */
[----:B------:R-:W5:Y:S01]  /*7280*/  LDSM.16.MT88.4 R144, [R204+0x4900] ;  /* 0x00490000cc90783b */ /* 0x000f620000004200 */
[----:B------:R1:W-:Y:S02]  /*7290*/  MUFU.EX2 R160, R22 ;  /* 0x0000001600a07308 */ /* 0x0003e40000000800 */
[----:B------:R-:W-:Y:S02]  /*72a0*/  FFMA.FTZ R65, R65, c[0x0][0x2d0], -R156 ;  /* 0x0000b40041417a23 */ /* 0x000fe4000001089c */
[--C-:B------:R-:W-:Y:S01]  /*72b0*/  FFMA.FTZ R62, R62, c[0x0][0x2d0], -R117.reuse ;  /* 0x0000b4003e3e7a23 */ /* 0x100fe20000010875 */
[----:B------:R-:W-:Y:S01]  /*72c0*/  F2FP.PACK_AB R120, R195, R227 ;  /* 0x000000e3c378723e */ /* 0x000fe200000000ff */
[--C-:B------:R-:W-:Y:S01]  /*72d0*/  FFMA.FTZ R63, R63, c[0x0][0x2d0], -R117.reuse ;  /* 0x0000b4003f3f7a23 */ /* 0x100fe20000010875 */
[----:B------:R-:W-:Y:S03]  /*72e0*/  F2FP.PACK_AB R122, R193, R194 ;  /* 0x000000c2c17a723e */ /* 0x000fe600000000ff */
[----:B------:R-:W-:Y:S01]  /*72f0*/  F2FP.PACK_AB R121, R163, R164 ;  /* 0x000000a4a379723e */ /* 0x000fe200000000ff */
[----:B------:R-:W5:Y:S01]  /*7300*/  MUFU.EX2 R159, R23 ;  /* 0x00000017009f7308 */ /* 0x000f620000000800 */
[----:B----4-:R-:W-:Y:S01]  /*7310*/  F2FP.PACK_AB R123, R161, R162 ;  /* 0x000000a2a17b723e */ /* 0x010fe200000000ff */
[--C-:B------:R-:W-:Y:S01]  /*7320*/  FFMA.FTZ R66, R66, c[0x0][0x2d0], -R117.reuse ;  /* 0x0000b40042427a23 */ /* 0x100fe20000010875 */
[----:B--2---:R-:W-:Y:S01]  /*7330*/  F2FP.PACK_AB R20, R175, R192 ;  /* 0x000000c0af14723e */ /* 0x004fe200000000ff */
[----:B------:R-:W-:Y:S02]  /*7340*/  FFMA.FTZ R117, R67, c[0x0][0x2d0], -R117 ;  /* 0x0000b40043757a23 */ /* 0x000fe40000010875 */
[----:B------:R-:W-:Y:S02]  /*7350*/  FFMA.FTZ R0, R0, R233, R168 ;  /* 0x000000e900007223 */ /* 0x000fe400000100a8 */
[C---:B---3--:R-:W-:Y:S02]  /*7360*/  HMMA.16816.F32 R4, R120.reuse, R128, R4 ;  /* 0x000000807804723c */ /* 0x048fe40000001804 */
[----:B------:R-:W-:Y:S01]  /*7370*/  MUFU.EX2 R52, R52 ;  /* 0x0000003400347308 */ /* 0x000fe20000000800 */
[----:B------:R-:W-:Y:S01]  /*7380*/  FFMA.FTZ R2, R2, R232, R231 ;  /* 0x000000e802027223 */ /* 0x000fe200000100e7 */
[----:B-1----:R-:W-:Y:S01]  /*7390*/  F2FP.PACK_AB R22, R173, R174 ;  /* 0x000000aead16723e */ /* 0x002fe200000000ff */
[----:B------:R-:W-:Y:S03]  /*73a0*/  FADD.FTZ R0, R167, R0 ;  /* 0x00000000a7007221 */ /* 0x000fe60000010000 */
[C---:B------:R-:W-:Y:S01]  /*73b0*/  HMMA.16816.F32 R8, R120.reuse, R130, R8 ;  /* 0x000000827808723c */ /* 0x040fe20000001808 */
[----:B------:R-:W-:Y:S03]  /*73c0*/  LDSM.16.MT88.4 R128, [R208+0x4900] ;  /* 0x00490000d080783b */ /* 0x000fe60000004200 */
[----:B------:R-:W-:Y:S01]  /*73d0*/  MUFU.EX2 R53, R53 ;  /* 0x0000003500357308 */ /* 0x000fe20000000800 */
[----:B------:R-:W-:Y:S02]  /*73e0*/  FADD.FTZ R2, R230, R2 ;  /* 0x00000002e6027221 */ /* 0x000fe40000010000 */
[----:B------:R-:W-:Y:S01]  /*73f0*/  FADD.FTZ R0, R166, R0 ;  /* 0x00000000a6007221 */ /* 0x000fe20000010000 */
[C---:B------:R-:W-:Y:S04]  /*7400*/  HMMA.16816.F32 R68, R120.reuse, R124, R68 ;  /* 0x0000007c7844723c */ /* 0x040fe80000001844 */
[----:B-----5:R-:W-:Y:S01]  /*7410*/  F2FP.PACK_AB R21, R159, R160 ;  /* 0x000000a09f15723e */ /* 0x020fe200000000ff */
[----:B------:R-:W-:Y:S01]  /*7420*/  FADD.FTZ R2, R229, R2 ;  /* 0x00000002e5027221 */ /* 0x000fe20000010000 */
[----:B------:R-:W-:Y:S01]  /*7430*/  F2FP.PACK_AB R23, R157, R158 ;  /* 0x0000009e9d17723e */ /* 0x000fe200000000ff */
[----:B------:R-:W-:Y:S01]  /*7440*/  MUFU.EX2 R56, R56 ;  /* 0x0000003800387308 */ /* 0x000fe20000000800 */
[C---:B------:R-:W-:Y:S01]  /*7450*/  HMMA.16816.F32 R72, R120.reuse, R126, R72 ;  /* 0x0000007e7848723c */ /* 0x040fe20000001848 */
[----:B------:R-:W1:Y:S03]  /*7460*/  LDSM.16.MT88.4 R124, [R205+0x4900] ;  /* 0x00490000cd7c783b */ /* 0x000e660000004200 */
[----:B------:R-:W-:Y:S02]  /*7470*/  FADD.FTZ R0, R165, R0 ;  /* 0x00000000a5007221 */ /* 0x000fe40000010000 */
[----:B------:R-:W-:Y:S02]  /*7480*/  FADD.FTZ R2, R228, R2 ;  /* 0x00000002e4027221 */ /* 0x000fe40000010000 */
[C---:B------:R-:W-:Y:S01]  /*7490*/  HMMA.16816.F32 R76, R120.reuse, R132, R76 ;  /* 0x00000084784c723c */ /* 0x040fe2000000184c */
[----:B------:R-:W-:Y:S03]  /*74a0*/  MUFU.EX2 R57, R57 ;  /* 0x0000003900397308 */ /* 0x000fe60000000800 */
[----:B------:R-:W-:Y:S02]  /*74b0*/  FADD.FTZ R0, R164, R0 ;  /* 0x00000000a4007221 */ /* 0x000fe40000010000 */
[----:B------:R-:W-:Y:S02]  /*74c0*/  FADD.FTZ R2, R227, R2 ;  /* 0x00000002e3027221 */ /* 0x000fe40000010000 */
[C---:B------:R-:W-:Y:S01]  /*74d0*/  HMMA.16816.F32 R80, R120.reuse, R134, R80 ;  /* 0x000000867850723c */ /* 0x040fe20000001850 */
[----:B------:R-:W2:Y:S02]  /*74e0*/  LDSM.16.MT88.4 R132, [R207+0x4900] ;  /* 0x00490000cf84783b */ /* 0x000ea40000004200 */
[----:B------:R-:W-:Y:S01]  /*74f0*/  MUFU.EX2 R54, R54 ;  /* 0x0000003600367308 */ /* 0x000fe20000000800 */
[----:B------:R-:W-:Y:S02]  /*7500*/  FADD.FTZ R0, R163, R0 ;  /* 0x00000000a3007221 */ /* 0x000fe40000010000 */
[----:B------:R-:W-:Y:S02]  /*7510*/  FADD.FTZ R2, R195, R2 ;  /* 0x00000002c3027221 */ /* 0x000fe40000010000 */
[C---:B------:R-:W-:Y:S04]  /*7520*/  HMMA.16816.F32 R84, R120.reuse, R148, R84 ;  /* 0x000000947854723c */ /* 0x040fe80000001854 */
[----:B------:R-:W-:Y:S01]  /*7530*/  FADD.FTZ R0, R162, R0 ;  /* 0x00000000a2007221 */ /* 0x000fe20000010000 */
[----:B------:R-:W-:Y:S01]  /*7540*/  MUFU.EX2 R55, R55 ;  /* 0x0000003700377308 */ /* 0x000fe20000000800 */
[----:B------:R-:W-:Y:S02]  /*7550*/  FADD.FTZ R2, R194, R2 ;  /* 0x00000002c2027221 */ /* 0x000fe40000010000 */
[C---:B------:R-:W-:Y:S01]  /*7560*/  HMMA.16816.F32 R88, R120.reuse, R150, R88 ;  /* 0x000000967858723c */ /* 0x040fe20000001858 */
[----:B------:R-:W-:Y:S03]  /*7570*/  LDSM.16.MT88.4 R148, [R207+0x5100] ;  /* 0x00510000cf94783b */ /* 0x000fe60000004200 */
[----:B------:R-:W-:Y:S02]  /*7580*/  FADD.FTZ R0, R161, R0 ;  /* 0x00000000a1007221 */ /* 0x000fe40000010000 */
[----:B------:R-:W-:Y:S01]  /*7590*/  FADD.FTZ R2, R193, R2 ;  /* 0x00000002c1027221 */ /* 0x000fe20000010000 */
[----:B------:R-:W-:Y:S01]  /*75a0*/  MUFU.EX2 R58, R58 ;  /* 0x0000003a003a7308 */ /* 0x000fe20000000800 */
        /* <DEDUP_REMOVED lines=8> */
[C---:B-1----:R-:W-:Y:S04]  /*7630*/  HMMA.16816.F32 R100, R120.reuse, R124, R100 ;  /* 0x0000007c7864723c */ /* 0x042fe80000001864 */
[----:B------:R-:W-:Y:S01]  /*7640*/  MUFU.EX2 R60, R60 ;  /* 0x0000003c003c7308 */ /* 0x000fe20000000800 */
[----:B------:R-:W-:Y:S02]  /*7650*/  FADD.FTZ R0, R158, R0 ;  /* 0x000000009e007221 */ /* 0x000fe40000010000 */
[----:B------:R-:W-:Y:S01]  /*7660*/  FADD.FTZ R2, R174, R2 ;  /* 0x00000002ae027221 */ /* 0x000fe20000010000 */
[C---:B------:R-:W-:Y:S01]  /*7670*/  HMMA.16816.F32 R104, R120.reuse, R126, R104 ;  /* 0x0000007e7868723c */ /* 0x040fe20000001868 */
[----:B------:R-:W1:Y:S03]  /*7680*/  LDSM.16.MT88.4 R124, [R204+0x1100] ;  /* 0x00110000cc7c783b */ /* 0x000e660000004200 */
        /* <DEDUP_REMOVED lines=11> */
[C---:B--2---:R-:W-:Y:S04]  /*7740*/  HMMA.16816.F32 R16, R120.reuse, R132, R16 ;  /* 0x000000847810723c */ /* 0x044fe80000001810 */
[----:B------:R-:W-:Y:S01]  /*7750*/  MUFU.EX2 R65, R65 ;  /* 0x0000004100417308 */ /* 0x000fe20000000800 */
[----:B------:R-:W-:Y:S02]  /*7760*/  FADD.FTZ R0, R153, R0 ;  /* 0x0000000099007221 */ /* 0x000fe40000010000 */
[----:B------:R-:W-:Y:S01]  /*7770*/  FADD.FTZ R2, R171, R2 ;  /* 0x00000002ab027221 */ /* 0x000fe20000010000 */
[----:B------:R-:W-:Y:S01]  /*7780*/  HMMA.16816.F32 R112, R120, R134, R112 ;  /* 0x000000867870723c */ /* 0x000fe20000001870 */
[----:B------:R-:W2:Y:S03]  /*7790*/  LDSM.16.MT88.4 R120, [R208+0x1100] ;  /* 0x00110000d078783b */ /* 0x000ea60000004200 */
[----:B------:R-:W-:Y:S02]  /*77a0*/  FADD.FTZ R0, R152, R0 ;  /* 0x0000000098007221 */ /* 0x000fe40000010000 */
[----:B------:R-:W-:Y:S01]  /*77b0*/  MUFU.EX2 R62, R62 ;  /* 0x0000003e003e7308 */ /* 0x000fe20000000800 */
[----:B------:R-:W-:Y:S01]  /*77c0*/  FADD.FTZ R2, R169, R2 ;  /* 0x00000002a9027221 */ /* 0x000fe20000010000 */
[C---:B-1----:R-:W-:Y:S01]  /*77d0*/  HMMA.16816.F32 R4, R20.reuse, R124, R4 ;  /* 0x0000007c1404723c */ /* 0x042fe20000001804 */
[----:B------:R-:W-:Y:S07]  /*77e0*/  LDSM.16.MT88.4 R132, [R205+0x5100] ;  /* 0x00510000cd84783b */ /* 0x000fee0000004200 */
[----:B------:R-:W-:Y:S01]  /*77f0*/  MUFU.EX2 R63, R63 ;  /* 0x0000003f003f7308 */ /* 0x000fe20000000800 */
[C---:B------:R-:W-:Y:S01]  /*7800*/  HMMA.16816.F32 R8, R20.reuse, R126, R8 ;  /* 0x0000007e1408723c */ /* 0x040fe20000001808 */
[----:B------:R-:W1:Y:S07]  /*7810*/  LDSM.16.MT88.4 R124, [R204+0x5100] ;  /* 0x00510000cc7c783b */ /* 0x000e6e0000004200 */
[C---:B------:R-:W-:Y:S01]  /*7820*/  HMMA.16816.F32 R68, R20.reuse, R24, R68 ;  /* 0x000000181444723c */ /* 0x040fe20000001844 */
[----:B------:R-:W-:Y:S07]  /*7830*/  MUFU.EX2 R66, R66 ;  /* 0x0000004200427308 */ /* 0x000fee0000000800 */
[C---:B------:R-:W-:Y:S01]  /*7840*/  HMMA.16816.F32 R72, R20.reuse, R26, R72 ;  /* 0x0000001a1448723c */ /* 0x040fe20000001848 */
[----:B------:R-:W3:Y:S02]  /*7850*/  LDSM.16.MT88.4 R24, [R204+0x1900] ;  /* 0x00190000cc18783b */ /* 0x000ee40000004200 */
[----:B------:R-:W-:Y:S05]  /*7860*/  MUFU.EX2 R117, R117 ;  /* 0x0000007500757308 */ /* 0x000fea0000000800 */
[C---:B--2---:R-:W-:Y:S08]  /*7870*/  HMMA.16816.F32 R76, R20.reuse, R120, R76 ;  /* 0x00000078144c723c */ /* 0x044ff0000000184c */
[C---:B------:R-:W-:Y:S01]  /*7880*/  HMMA.16816.F32 R80, R20.reuse, R122, R80 ;  /* 0x0000007a1450723c */ /* 0x040fe20000001850 */
[----:B------:R-:W2:Y:S07]  /*7890*/  LDSM.16.MT88.4 R120, [R207+0x1900] ;  /* 0x00190000cf78783b */ /* 0x000eae0000004200 */
[C---:B------:R-:W-:Y:S01]  /*78a0*/  HMMA.16816.F32 R84, R20.reuse, R128, R84 ;  /* 0x000000801454723c */ /* 0x040fe20000001854 */
[----:B------:R-:W-:Y:S07]  /*78b0*/  MUFU.EX2 R129, R46 ;  /* 0x0000002e00817308 */ /* 0x000fee0000000800 */
[C---:B------:R-:W-:Y:S03]  /*78c0*/  HMMA.16816.F32 R88, R20.reuse, R130, R88 ;  /* 0x000000821458723c */ /* 0x040fe60000001858 */
[----:B------:R-:W-:Y:S05]  /*78d0*/  MUFU.EX2 R131, R42 ;  /* 0x0000002a00837308 */ /* 0x000fea0000000800 */
[C---:B-1----:R-:W-:Y:S05]  /*78e0*/  HMMA.16816.F32 R92, R20.reuse, R124, R92 ;  /* 0x0000007c145c723c */ /* 0x042fea000000185c */
[----:B------:R-:W-:Y:S03]  /*78f0*/  MUFU.EX2 R130, R43 ;  /* 0x0000002b00827308 */ /* 0x000fe60000000800 */
[C---:B------:R-:W-:Y:S01]  /*7900*/  HMMA.16816.F32 R96, R20.reuse, R126, R96 ;  /* 0x0000007e1460723c */ /* 0x040fe20000001860 */
[----:B------:R-:W-:Y:S06]  /*7910*/  LDSM.16.MT88.4 R124, [R204+0x3900] ;  /* 0x00390000cc7c783b */ /* 0x000fec0000004200 */
[----:B------:R-:W-:Y:S01]  /*7920*/  MUFU.EX2 R128, R47 ;  /* 0x0000002f00807308 */ /* 0x000fe20000000800 */
[C---:B------:R-:W-:Y:S08]  /*7930*/  HMMA.16816.F32 R100, R20.reuse, R132, R100 ;  /* 0x000000841464723c */ /* 0x040ff00000001864 */
[C---:B------:R-:W-:Y:S01]  /*7940*/  HMMA.16816.F32 R104, R20.reuse, R134, R104 ;  /* 0x000000861468723c */ /* 0x040fe20000001868 */
[----:B------:R-:W1:Y:S07]  /*7950*/  MUFU.EX2 R134, R38 ;  /* 0x0000002600867308 */ /* 0x000e6e0000000800 */
[C---:B------:R-:W-:Y:S03]  /*7960*/  HMMA.16816.F32 R12, R20.reuse, R144, R12 ;  /* 0x00000090140c723c */ /* 0x040fe6000000180c */
[----:B------:R-:W4:Y:S05]  /*7970*/  MUFU.EX2 R133, R39 ;  /* 0x0000002700857308 */ /* 0x000f2a0000000800 */
[C---:B------:R-:W-:Y:S05]  /*7980*/  HMMA.16816.F32 R108, R20.reuse, R146, R108 ;  /* 0x00000092146c723c */ /* 0x040fea000000186c */
[----:B------:R-:W-:Y:S03]  /*7990*/  MUFU.EX2 R147, R41 ;  /* 0x0000002900937308 */ /* 0x000fe60000000800 */
[C---:B------:R-:W-:Y:S04]  /*79a0*/  HMMA.16816.F32 R16, R20.reuse, R148, R16 ;  /* 0x000000941410723c */ /* 0x040fe80000001810 */
[----:B-1----:R-:W-:Y:S03]  /*79b0*/  FADD.FTZ R0, R134, R0 ;  /* 0x0000000086007221 */ /* 0x002fe60000010000 */
[----:B------:R-:W-:Y:S01]  /*79c0*/  MUFU.EX2 R149, R37 ;  /* 0x0000002500957308 */ /* 0x000fe20000000800 */
[----:B------:R-:W-:Y:S04]  /*79d0*/  HMMA.16816.F32 R112, R20, R150, R112 ;  /* 0x000000961470723c */ /* 0x000fe80000001870 */
[----:B----4-:R-:W-:Y:S03]  /*79e0*/  FADD.FTZ R0, R133, R0 ;  /* 0x0000000085007221 */ /* 0x010fe60000010000 */
[----:B------:R-:W-:Y:S01]  /*79f0*/  F2FP.PACK_AB R20, R170, R172 ;  /* 0x000000acaa14723e */ /* 0x000fe200000000ff */
[----:B------:R-:W-:Y:S01]  /*7a00*/  FADD.FTZ R0, R131, R0 ;  /* 0x0000000083007221 */ /* 0x000fe20000010000 */
[----:B------:R-:W-:Y:S01]  /*7a10*/  F2FP.PACK_AB R22, R169, R171 ;  /* 0x000000aba916723e */ /* 0x000fe200000000ff */
[----:B------:R-:W1:Y:S02]  /*7a20*/  MUFU.EX2 R150, R36 ;  /* 0x0000002400967308 */ /* 0x000e640000000800 */
[----:B------:R-:W-:Y:S01]  /*7a30*/  F2FP.PACK_AB R21, R154, R155 ;  /* 0x0000009b9a15723e */ /* 0x000fe200000000ff */
[----:B------:R-:W-:Y:S01]  /*7a40*/  FADD.FTZ R0, R130, R0 ;  /* 0x0000000082007221 */ /* 0x000fe20000010000 */
[----:B------:R-:W-:Y:S03]  /*7a50*/  F2FP.PACK_AB R23, R152, R153 ;  /* 0x000000999817723e */ /* 0x000fe600000000ff */
[----:B------:R-:W-:Y:S03]  /*7a60*/  FADD.FTZ R0, R129, R0 ;  /* 0x0000000081007221 */ /* 0x000fe60000010000 */
[----:B------:R-:W4:Y:S01]  /*7a70*/  MUFU.EX2 R148, R40 ;  /* 0x0000002800947308 */ /* 0x000f220000000800 */
[C---:B---3--:R-:W-:Y:S03]  /*7a80*/  HMMA.16816.F32 R4, R20.reuse, R24, R4 ;  /* 0x000000181404723c */ /* 0x048fe60000001804 */
[----:B------:R-:W-:Y:S05]  /*7a90*/  FADD.FTZ R0, R128, R0 ;  /* 0x0000000080007221 */ /* 0x000fea0000010000 */
[C---:B------:R-:W-:Y:S01]  /*7aa0*/  HMMA.16816.F32 R8, R20.reuse, R26, R8 ;  /* 0x0000001a1408723c */ /* 0x040fe20000001808 */
[----:B------:R-:W3:Y:S01]  /*7ab0*/  LDSM.16.MT88.4 R24, [R204+0x5900] ;  /* 0x00590000cc18783b */ /* 0x000ee20000004200 */
[----:B------:R-:W5:Y:S02]  /*7ac0*/  MUFU.EX2 R146, R44 ;  /* 0x0000002c00927308 */ /* 0x000f640000000800 */
[----:B-1----:R-:W-:Y:S04]  /*7ad0*/  FADD.FTZ R2, R150, R2 ;  /* 0x0000000296027221 */ /* 0x002fe80000010000 */
[C---:B------:R-:W-:Y:S01]  /*7ae0*/  HMMA.16816.F32 R68, R20.reuse, R28, R68 ;  /* 0x0000001c1444723c */ /* 0x040fe20000001844 */
[----:B------:R-:W-:Y:S03]  /*7af0*/  LDSM.16.MT88.4 R36, [R207+0x2100] ;  /* 0x00210000cf24783b */ /* 0x000fe60000004200 */
[----:B------:R1:W1:Y:S01]  /*7b00*/  MUFU.EX2 R145, R45 ;  /* 0x0000002d00917308 */ /* 0x0002620000000800 */
[----:B------:R-:W-:Y:S03]  /*7b10*/  FADD.FTZ R2, R149, R2 ;  /* 0x0000000295027221 */ /* 0x000fe60000010000 */
[C---:B------:R-:W-:Y:S01]  /*7b20*/  HMMA.16816.F32 R72, R20.reuse, R30, R72 ;  /* 0x0000001e1448723c */ /* 0x040fe20000001848 */
[----:B------:R-:W3:Y:S03]  /*7b30*/  LDSM.16.MT88.4 R28, [R205+0x5900] ;  /* 0x00590000cd1c783b */ /* 0x000ee60000004200 */
[----:B----4-:R-:W-:Y:S02]  /*7b40*/  FADD.FTZ R2, R148, R2 ;  /* 0x0000000294027221 */ /* 0x010fe40000010000 */
[----:B------:R-:W4:Y:S02]  /*7b50*/  MUFU.EX2 R144, R48 ;  /* 0x0000003000907308 */ /* 0x000f240000000800 */
[C---:B------:R-:W-:Y:S01]  /*7b60*/  HMMA.16816.F32 R76, R20.reuse, R32, R76 ;  /* 0x00000020144c723c */ /* 0x040fe2000000184c */
[----:B------:R-:W-:Y:S03]  /*7b70*/  LDSM.16.MT88.4 R40, [R205+0x6100] ;  /* 0x00610000cd28783b */ /* 0x000fe60000004200 */
[----:B------:R-:W-:Y:S04]  /*7b80*/  FADD.FTZ R2, R147, R2 ;  /* 0x0000000293027221 */ /* 0x000fe80000010000 */
[C---:B------:R-:W-:Y:S01]  /*7b90*/  HMMA.16816.F32 R80, R20.reuse, R34, R80 ;  /* 0x000000221450723c */ /* 0x040fe20000001850 */
[----:B------:R-:W3:Y:S01]  /*7ba0*/  LDSM.16.MT88.4 R32, [R208+0x5900] ;  /* 0x00590000d020783b */ /* 0x000ee20000004200 */
[----:B------:R-:W3:Y:S02]  /*7bb0*/  MUFU.EX2 R135, R49 ;  /* 0x0000003100877308 */ /* 0x000ee40000000800 */
[----:B-----5:R-:W-:Y:S04]  /*7bc0*/  FADD.FTZ R2, R146, R2 ;  /* 0x0000000292027221 */ /* 0x020fe80000010000 */
[C---:B--2---:R-:W-:Y:S01]  /*7bd0*/  HMMA.16816.F32 R84, R20.reuse, R120, R84 ;  /* 0x000000781454723c */ /* 0x044fe20000001854 */
[----:B-1----:R-:W-:Y:S03]  /*7be0*/  LDSM.16.MT88.4 R44, [R205+0x2900] ;  /* 0x00290000cd2c783b */ /* 0x002fe60000004200 */
[----:B------:R-:W1:Y:S01]  /*7bf0*/  MUFU.EX2 R132, R50 ;  /* 0x0000003200847308 */ /* 0x000e620000000800 */
[----:B------:R-:W-:Y:S03]  /*7c00*/  FADD.FTZ R2, R145, R2 ;  /* 0x0000000291027221 */ /* 0x000fe60000010000 */
[C---:B------:R-:W-:Y:S01]  /*7c10*/  HMMA.16816.F32 R88, R20.reuse, R122, R88 ;  /* 0x0000007a1458723c */ /* 0x040fe20000001858 */
[----:B------:R-:W2:Y:S03]  /*7c20*/  LDSM.16.MT88.4 R120, [R207+0x5900] ;  /* 0x00590000cf78783b */ /* 0x000ea60000004200 */
[----:B----4-:R-:W-:Y:S04]  /*7c30*/  FADD.FTZ R2, R144, R2 ;  /* 0x0000000290027221 */ /* 0x010fe80000010000 */
[C---:B---3--:R-:W-:Y:S04]  /*7c40*/  HMMA.16816.F32 R92, R20.reuse, R24, R92 ;  /* 0x00000018145c723c */ /* 0x048fe8000000185c */
[----:B------:R-:W-:Y:S04]  /*7c50*/  FADD.FTZ R2, R135, R2 ;  /* 0x0000000287027221 */ /* 0x000fe80000010000 */
[C---:B------:R-:W-:Y:S01]  /*7c60*/  HMMA.16816.F32 R96, R20.reuse, R26, R96 ;  /* 0x0000001a1460723c */ /* 0x040fe20000001860 */
[----:B------:R-:W3:Y:S03]  /*7c70*/  LDSM.16.MT88.4 R24, [R204+0x2100] ;  /* 0x00210000cc18783b */ /* 0x000ee60000004200 */
[----:B-1----:R-:W-:Y:S02]  /*7c80*/  FADD.FTZ R0, R132, R0 ;  /* 0x0000000084007221 */ /* 0x002fe40000010000 */
[----:B------:R-:W-:Y:S02]  /*7c90*/  FADD.FTZ R2, R52, R2 ;  /* 0x0000000234027221 */ /* 0x000fe40000010000 */
[C---:B------:R-:W-:Y:S01]  /*7ca0*/  HMMA.16816.F32 R100, R20.reuse, R28, R100 ;  /* 0x0000001c1464723c */ /* 0x040fe20000001864 */
[----:B------:R-:W-:Y:S03]  /*7cb0*/  LDSM.16.MT88.4 R48, [R207+0x7100] ;  /* 0x00710000cf30783b */ /* 0x000fe60000004200 */
        /* <DEDUP_REMOVED lines=9> */
[C---:B------:R-:W-:Y:S01]  /*7d50*/  HMMA.16816.F32 R108, R20.reuse, R34, R108 ;  /* 0x00000022146c723c */ /* 0x040fe2000000186c */
[----:B------:R-:W4:Y:S03]  /*7d60*/  LDSM.16.MT88.4 R32, [R208+0x2100] ;  /* 0x00210000d020783b */ /* 0x000f260000004200 */
[----:B------:R-:W-:Y:S04]  /*7d70*/  FADD.FTZ R0, R58, R0 ;  /* 0x000000003a007221 */ /* 0x000fe80000010000 */
[C---:B--2---:R-:W-:Y:S08]  /*7d80*/  HMMA.16816.F32 R16, R20.reuse, R120, R16 ;  /* 0x000000781410723c */ /* 0x044ff00000001810 */
[----:B------:R-:W-:Y:S01]  /*7d90*/  HMMA.16816.F32 R112, R20, R122, R112 ;  /* 0x0000007a1470723c */ /* 0x000fe20000001870 */
[----:B------:R-:W-:Y:S06]  /*7da0*/  LDSM.16.MT88.4 R120, [R208+0x6100] ;  /* 0x00610000d078783b */ /* 0x000fec0000004200 */
[----:B------:R-:W-:Y:S02]  /*7db0*/  F2FP.PACK_AB R20, R149, R150 ;  /* 0x000000969514723e */ /* 0x000fe400000000ff */
[----:B------:R-:W-:Y:S03]  /*7dc0*/  F2FP.PACK_AB R22, R147, R148 ;  /* 0x000000949316723e */ /* 0x000fe600000000ff */
[----:B------:R-:W-:Y:S02]  /*7dd0*/  F2FP.PACK_AB R21, R133, R134 ;  /* 0x000000868515723e */ /* 0x000fe400000000ff */
[----:B------:R-:W-:Y:S07]  /*7de0*/  F2FP.PACK_AB R23, R130, R131 ;  /* 0x000000838217723e */ /* 0x000fee00000000ff */
[C---:B---3--:R-:W-:Y:S08]  /*7df0*/  HMMA.16816.F32 R4, R20.reuse, R24, R4 ;  /* 0x000000181404723c */ /* 0x048ff00000001804 */
[C---:B------:R-:W-:Y:S01]  /*7e00*/  HMMA.16816.F32 R8, R20.reuse, R26, R8 ;  /* 0x0000001a1408723c */ /* 0x040fe20000001808 */
[----:B------:R-:W2:Y:S07]  /*7e10*/  LDSM.16.MT88.4 R24, [R204+0x6100] ;  /* 0x00610000cc18783b */ /* 0x000eae0000004200 */
[C---:B-1----:R-:W-:Y:S08]  /*7e20*/  HMMA.16816.F32 R68, R20.reuse, R28, R68 ;  /* 0x0000001c1444723c */ /* 0x042ff00000001844 */
[C---:B------:R-:W-:Y:S01]  /*7e30*/  HMMA.16816.F32 R72, R20.reuse, R30, R72 ;  /* 0x0000001e1448723c */ /* 0x040fe20000001848 */
[----:B------:R-:W1:Y:S07]  /*7e40*/  LDSM.16.MT88.4 R28, [R207+0x6100] ;  /* 0x00610000cf1c783b */ /* 0x000e6e0000004200 */
[C---:B----4-:R-:W-:Y:S08]  /*7e50*/  HMMA.16816.F32 R76, R20.reuse, R32, R76 ;  /* 0x00000020144c723c */ /* 0x050ff0000000184c */
[C---:B------:R-:W-:Y:S01]  /*7e60*/  HMMA.16816.F32 R80, R20.reuse, R34, R80 ;  /* 0x000000221450723c */ /* 0x040fe20000001850 */
[----:B------:R-:W3:Y:S07]  /*7e70*/  LDSM.16.MT88.4 R32, [R204+0x2900] ;  /* 0x00290000cc20783b */ /* 0x000eee0000004200 */
[C---:B------:R-:W-:Y:S08]  /*7e80*/  HMMA.16816.F32 R84, R20.reuse, R36, R84 ;  /* 0x000000241454723c */ /* 0x040ff00000001854 */
[C---:B------:R-:W-:Y:S01]  /*7e90*/  HMMA.16816.F32 R88, R20.reuse, R38, R88 ;  /* 0x000000261458723c */ /* 0x040fe20000001858 */
[----:B------:R-:W4:Y:S07]  /*7ea0*/  LDSM.16.MT88.4 R36, [R208+0x2900] ;  /* 0x00290000d024783b */ /* 0x000f2e0000004200 */
[C---:B--2---:R-:W-:Y:S08]  /*7eb0*/  HMMA.16816.F32 R92, R20.reuse, R24, R92 ;  /* 0x00000018145c723c */ /* 0x044ff0000000185c */
[C---:B------:R-:W-:Y:S01]  /*7ec0*/  HMMA.16816.F32 R96, R20.reuse, R26, R96 ;  /* 0x0000001a1460723c */ /* 0x040fe20000001860 */
[----:B------:R-:W2:Y:S07]  /*7ed0*/  LDSM.16.MT88.4 R24, [R207+0x2900] ;  /* 0x00290000cf18783b */ /* 0x000eae0000004200 */
[C---:B------:R-:W-:Y:S08]  /*7ee0*/  HMMA.16816.F32 R100, R20.reuse, R40, R100 ;  /* 0x000000281464723c */ /* 0x040ff00000001864 */
[C---:B------:R-:W-:Y:S01]  /*7ef0*/  HMMA.16816.F32 R104, R20.reuse, R42, R104 ;  /* 0x0000002a1468723c */ /* 0x040fe20000001868 */
[----:B------:R-:W-:Y:S07]  /*7f00*/  LDSM.16.MT88.4 R40, [R205+0x7100] ;  /* 0x00710000cd28783b */ /* 0x000fee0000004200 */
[C---:B------:R-:W-:Y:S08]  /*7f10*/  HMMA.16816.F32 R12, R20.reuse, R120, R12 ;  /* 0x00000078140c723c */ /* 0x040ff0000000180c */
[C---:B------:R-:W-:Y:S08]  /*7f20*/  HMMA.16816.F32 R108, R20.reuse, R122, R108 ;  /* 0x0000007a146c723c */ /* 0x040ff0000000186c */
[C---:B-1----:R-:W-:Y:S08]  /*7f30*/  HMMA.16816.F32 R16, R20.reuse, R28, R16 ;  /* 0x0000001c1410723c */ /* 0x042ff00000001810 */
[----:B------:R-:W-:Y:S01]  /*7f40*/  HMMA.16816.F32 R112, R20, R30, R112 ;  /* 0x0000001e1470723c */ /* 0x000fe20000001870 */
[----:B------:R-:W1:Y:S06]  /*7f50*/  LDSM.16.MT88.4 R28, [R204+0x6900] ;  /* 0x00690000cc1c783b */ /* 0x000e6c0000004200 */
[----:B------:R-:W-:Y:S02]  /*7f60*/  F2FP.PACK_AB R20, R145, R146 ;  /* 0x000000929114723e */ /* 0x000fe400000000ff */
[----:B------:R-:W-:Y:S03]  /*7f70*/  F2FP.PACK_AB R22, R135, R144 ;  /* 0x000000908716723e */ /* 0x000fe600000000ff */
[----:B------:R-:W-:Y:S02]  /*7f80*/  F2FP.PACK_AB R21, R128, R129 ;  /* 0x000000818015723e */ /* 0x000fe400000000ff */
[----:B------:R-:W-:Y:S02]  /*7f90*/  F2FP.PACK_AB R23, R118, R132 ;  /* 0x000000847617723e */ /* 0x000fe400000000ff */
[----:B------:R-:W-:Y:S05]  /*7fa0*/  MOV R118, R3 ;  /* 0x0000000300767202 */ /* 0x000fea0000000f00 */
        /* <DEDUP_REMOVED lines=9> */
[C---:B--2---:R-:W-:Y:S08]  /*8040*/  HMMA.16816.F32 R84, R20.reuse, R24, R84 ;  /* 0x000000181454723c */ /* 0x044ff00000001854 */
[C---:B------:R-:W-:Y:S01]  /*8050*/  HMMA.16816.F32 R88, R20.reuse, R26, R88 ;  /* 0x0000001a1458723c */ /* 0x040fe20000001858 */
[----:B------:R-:W2:Y:S07]  /*8060*/  LDSM.16.MT88.4 R24, [R207+0x6900] ;  /* 0x00690000cf18783b */ /* 0x000eae0000004200 */
[C---:B-1----:R-:W-:Y:S08]  /*8070*/  HMMA.16816.F32 R92, R20.reuse, R28, R92 ;  /* 0x0000001c145c723c */ /* 0x042ff0000000185c */
[C---:B------:R-:W-:Y:S01]  /*8080*/  HMMA.16816.F32 R96, R20.reuse, R30, R96 ;  /* 0x0000001e1460723c */ /* 0x040fe20000001860 */
[----:B------:R-:W1:Y:S07]  /*8090*/  LDSM.16.MT88.4 R28, [R204+0x3100] ;  /* 0x00310000cc1c783b */ /* 0x000e6e0000004200 */
[C---:B---3--:R-:W-:Y:S08]  /*80a0*/  HMMA.16816.F32 R100, R20.reuse, R32, R100 ;  /* 0x000000201464723c */ /* 0x048ff00000001864 */
[C---:B------:R-:W-:Y:S01]  /*80b0*/  HMMA.16816.F32 R104, R20.reuse, R34, R104 ;  /* 0x000000221468723c */ /* 0x040fe20000001868 */
[----:B------:R-:W3:Y:S07]  /*80c0*/  LDSM.16.MT88.4 R32, [R205+0x3100] ;  /* 0x00310000cd20783b */ /* 0x000eee0000004200 */
[C---:B----4-:R-:W-:Y:S08]  /*80d0*/  HMMA.16816.F32 R12, R20.reuse, R36, R12 ;  /* 0x00000024140c723c */ /* 0x050ff0000000180c */
[C---:B------:R-:W-:Y:S01]  /*80e0*/  HMMA.16816.F32 R108, R20.reuse, R38, R108 ;  /* 0x00000026146c723c */ /* 0x040fe2000000186c */
[----:B------:R-:W-:Y:S07]  /*80f0*/  LDSM.16.MT88.4 R36, [R207+0x3100] ;  /* 0x00310000cf24783b */ /* 0x000fee0000004200 */
[C---:B--2---:R-:W-:Y:S08]  /*8100*/  HMMA.16816.F32 R16, R20.reuse, R24, R16 ;  /* 0x000000181410723c */ /* 0x044ff00000001810 */
[----:B------:R-:W-:Y:S01]  /*8110*/  HMMA.16816.F32 R112, R20, R26, R112 ;  /* 0x0000001a1470723c */ /* 0x000fe20000001870 */
[----:B------:R-:W2:Y:S06]  /*8120*/  LDSM.16.MT88.4 R24, [R208+0x3100] ;  /* 0x00310000d018783b */ /* 0x000eac0000004200 */
[----:B------:R-:W-:Y:S02]  /*8130*/  F2FP.PACK_AB R20, R53, R52 ;  /* 0x000000343514723e */ /* 0x000fe400000000ff */
[----:B------:R-:W-:Y:S03]  /*8140*/  F2FP.PACK_AB R22, R57, R56 ;  /* 0x000000383916723e */ /* 0x000fe600000000ff */
[----:B------:R-:W-:Y:S02]  /*8150*/  F2FP.PACK_AB R21, R55, R54 ;  /* 0x000000363715723e */ /* 0x000fe400000000ff */
[----:B------:R-:W-:Y:S07]  /*8160*/  F2FP.PACK_AB R23, R59, R58 ;  /* 0x0000003a3b17723e */ /* 0x000fee00000000ff */
[C---:B-1----:R-:W-:Y:S08]  /*8170*/  HMMA.16816.F32 R4, R20.reuse, R28, R4 ;  /* 0x0000001c1404723c */ /* 0x042ff00000001804 */
[C---:B------:R-:W-:Y:S01]  /*8180*/  HMMA.16816.F32 R8, R20.reuse, R30, R8 ;  /* 0x0000001e1408723c */ /* 0x040fe20000001808 */
[----:B------:R-:W1:Y:S07]  /*8190*/  LDSM.16.MT88.4 R28, [R204+0x7100] ;  /* 0x00710000cc1c783b */ /* 0x000e6e0000004200 */
[C---:B---3--:R-:W-:Y:S08]  /*81a0*/  HMMA.16816.F32 R68, R20.reuse, R32, R68 ;  /* 0x000000201444723c */ /* 0x048ff00000001844 */
[C---:B------:R-:W-:Y:S08]  /*81b0*/  HMMA.16816.F32 R72, R20.reuse, R34, R72 ;  /* 0x000000221448723c */ /* 0x040ff00000001848 */
[C---:B--2---:R-:W-:Y:S08]  /*81c0*/  HMMA.16816.F32 R76, R20.reuse, R24, R76 ;  /* 0x00000018144c723c */ /* 0x044ff0000000184c */
[C---:B------:R-:W-:Y:S01]  /*81d0*/  HMMA.16816.F32 R80, R20.reuse, R26, R80 ;  /* 0x0000001a1450723c */ /* 0x040fe20000001850 */
[----:B------:R-:W2:Y:S07]  /*81e0*/  LDSM.16.MT88.4 R24, [R205+0x3900] ;  /* 0x00390000cd18783b */ /* 0x000eae0000004200 */
[C---:B------:R-:W-:Y:S08]  /*81f0*/  HMMA.16816.F32 R84, R20.reuse, R36, R84 ;  /* 0x000000241454723c */ /* 0x040ff00000001854 */
[C---:B------:R-:W-:Y:S08]  /*8200*/  HMMA.16816.F32 R88, R20.reuse, R38, R88 ;  /* 0x000000261458723c */ /* 0x040ff00000001858 */
[C---:B-1----:R-:W-:Y:S08]  /*8210*/  HMMA.16816.F32 R92, R20.reuse, R28, R92 ;  /* 0x0000001c145c723c */ /* 0x042ff0000000185c */
[C---:B------:R-:W-:Y:S01]  /*8220*/  HMMA.16816.F32 R96, R20.reuse, R30, R96 ;  /* 0x0000001e1460723c */ /* 0x040fe20000001860 */
[----:B------:R-:W1:Y:S07]  /*8230*/  LDSM.16.MT88.4 R28, [R208+0x3900] ;  /* 0x00390000d01c783b */ /* 0x000e6e0000004200 */
[C---:B------:R-:W-:Y:S08]  /*8240*/  HMMA.16816.F32 R100, R20.reuse, R40, R100 ;  /* 0x000000281464723c */ /* 0x040ff00000001864 */
[C---:B------:R-:W-:Y:S08]  /*8250*/  HMMA.16816.F32 R104, R20.reuse, R42, R104 ;  /* 0x0000002a1468723c */ /* 0x040ff00000001868 */
[C---:B------:R-:W-:Y:S08]  /*8260*/  HMMA.16816.F32 R12, R20.reuse, R44, R12 ;  /* 0x0000002c140c723c */ /* 0x040ff0000000180c */
[C---:B------:R-:W-:Y:S08]  /*8270*/  HMMA.16816.F32 R108, R20.reuse, R46, R108 ;  /* 0x0000002e146c723c */ /* 0x040ff0000000186c */
[C---:B------:R-:W-:Y:S08]  /*8280*/  HMMA.16816.F32 R16, R20.reuse, R48, R16 ;  /* 0x000000301410723c */ /* 0x040ff00000001810 */
[----:B------:R-:W-:Y:S07]  /*8290*/  HMMA.16816.F32 R112, R20, R50, R112 ;  /* 0x000000321470723c */ /* 0x000fee0000001870 */
[----:B------:R-:W-:Y:S02]  /*82a0*/  F2FP.PACK_AB R20, R61, R60 ;  /* 0x0000003c3d14723e */ /* 0x000fe400000000ff */
[----:B------:R-:W-:Y:S03]  /*82b0*/  F2FP.PACK_AB R22, R65, R64 ;  /* 0x000000404116723e */ /* 0x000fe600000000ff */
[----:B------:R-:W-:Y:S02]  /*82c0*/  F2FP.PACK_AB R21, R63, R62 ;  /* 0x0000003e3f15723e */ /* 0x000fe400000000ff */
[----:B------:R-:W-:Y:S07]  /*82d0*/  F2FP.PACK_AB R23, R117, R66 ;  /* 0x000000427517723e */ /* 0x000fee00000000ff */
[C---:B------:R-:W-:Y:S01]  /*82e0*/  HMMA.16816.F32 R120, R20.reuse, R124, R4 ;  /* 0x0000007c1478723c */ /* 0x040fe20000001804 */
[----:B------:R-:W3:Y:S07]  /*82f0*/  LDSM.16.MT88.4 R4, [R207+0x3900] ;  /* 0x00390000cf04783b */ /* 0x000eee0000004200 */
[C---:B------:R-:W-:Y:S01]  /*8300*/  HMMA.16816.F32 R124, R20.reuse, R126, R8 ;  /* 0x0000007e147c723c */ /* 0x040fe20000001808 */
[----:B------:R-:W4:Y:S07]  /*8310*/  LDSM.16.MT88.4 R8, [R204+0x7900] ;  /* 0x00790000cc08783b */ /* 0x000f2e0000004200 */
[C---:B--2---:R-:W-:Y:S08]  /*8320*/  HMMA.16816.F32 R68, R20.reuse, R24, R68 ;  /* 0x000000181444723c */ /* 0x044ff00000001844 */
[C---:B------:R-:W-:Y:S01]  /*8330*/  HMMA.16816.F32 R72, R20.reuse, R26, R72 ;  /* 0x0000001a1448723c */ /* 0x040fe20000001848 */
[----:B------:R-:W2:Y:S07]  /*8340*/  LDSM.16.MT88.4 R24, [R205+0x7900] ;  /* 0x00790000cd18783b */ /* 0x000eae0000004200 */
[C---:B-1----:R-:W-:Y:S08]  /*8350*/  HMMA.16816.F32 R76, R20.reuse, R28, R76 ;  /* 0x0000001c144c723c */ /* 0x042ff0000000184c */
[C---:B------:R-:W-:Y:S08]  /*8360*/  HMMA.16816.F32 R80, R20.reuse, R30, R80 ;  /* 0x0000001e1450723c */ /* 0x040ff00000001850 */
[C---:B---3--:R-:W-:Y:S08]  /*8370*/  HMMA.16816.F32 R84, R20.reuse, R4, R84 ;  /* 0x000000041454723c */ /* 0x048ff00000001854 */
[C---:B------:R-:W-:Y:S01]  /*8380*/  HMMA.16816.F32 R88, R20.reuse, R6, R88 ;  /* 0x000000061458723c */ /* 0x040fe20000001858 */
[----:B------:R-:W1:Y:S07]  /*8390*/  LDSM.16.MT88.4 R4, [R208+0x7900] ;  /* 0x00790000d004783b */ /* 0x000e6e0000004200 */
[C---:B----4-:R-:W-:Y:S08]  /*83a0*/  HMMA.16816.F32 R92, R20.reuse, R8, R92 ;  /* 0x00000008145c723c */ /* 0x050ff0000000185c */
[C---:B------:R-:W-:Y:S01]  /*83b0*/  HMMA.16816.F32 R96, R20.reuse, R10, R96 ;  /* 0x0000000a1460723c */ /* 0x040fe20000001860 */
[----:B------:R-:W3:Y:S07]  /*83c0*/  LDSM.16.MT88.4 R8, [R207+0x7900] ;  /* 0x00790000cf08783b */ /* 0x000eee0000004200 */
[C---:B--2---:R-:W-:Y:S08]  /*83d0*/  HMMA.16816.F32 R100, R20.reuse, R24, R100 ;  /* 0x000000181464723c */ /* 0x044ff00000001864 */
[C---:B------:R-:W-:Y:S08]  /*83e0*/  HMMA.16816.F32 R104, R20.reuse, R26, R104 ;  /* 0x0000001a1468723c */ /* 0x040ff00000001868 */
[C---:B-1----:R-:W-:Y:S07]  /*83f0*/  HMMA.16816.F32 R128, R20.reuse, R4, R12 ;  /* 0x000000041480723c */ /* 0x042fee000000180c */
[----:B------:R-:W-:Y:S01]  /*8400*/  FADD.FTZ R4, R59, R0 ;  /* 0x000000003b047221 */ /* 0x000fe20000010000 */
        /* <DEDUP_REMOVED lines=9> */
[----:B------:R-:W-:Y:S04]  /*84a0*/  FADD.FTZ R232, R65, R2 ;  /* 0x0000000241e87221 */ /* 0x000fe80000010000 */
[----:B------:R-:W-:Y:S01]  /*84b0*/  FADD.FTZ R233, R117, R0 ;  /* 0x0000000075e97221 */ /* 0x000fe20000010000 */
[----:B------:R-:W-:Y:S01]  /*84c0*/  MOV R117, R116 ;  /* 0x0000007400757202 */ /* 0x000fe20000000f00 */
[----:B------:R-:W-:-:S05]  /*84d0*/  @P1 BRA `(.L_x_1827) ;  /* 0xffffcbb000001947 */ /* 0x000fca000383ffff */
.L_x_1826:
[----:B------:R-:W2:Y:S01]  /*84e0*/  LDL.LU R13, [R1] ;  /* 0x00000000010d7983 */ /* 0x000ea20000300800 */
[----:B------:R-:W-:-:S03]  /*84f0*/  MOV R44, c[0x0][0x4e8] ;  /* 0x00013a00002c7a02 */ /* 0x000fc60000000f00 */
[----:B------:R-:W3:Y:S01]  /*8500*/  LDL.LU R45, [R1+0x8] ;  /* 0x00000800012d7983 */ /* 0x000ee20000300800 */
[----:B------:R-:W-:-:S03]  /*8510*/  ISETP.NE.AND P0, PT, R44, 0x1, PT ;  /* 0x000000012c00780c */ /* 0x000fc60003f05270 */
[----:B------:R-:W1:Y:S04]  /*8520*/  SHFL.BFLY PT, R6, R232, 0x2, 0x1f ;  /* 0x0c401f00e8067f89 */ /* 0x000e6800000e0000 */
[----:B------:R-:W4:Y:S04]  /*8530*/  SHFL.BFLY PT, R7, R233, 0x2, 0x1f ;  /* 0x0c401f00e9077f89 */ /* 0x000f2800000e0000 */
[----:B------:R-:W5:Y:S04]  /*8540*/  S2R R4, SR_CTAID.Y ;  /* 0x0000000000047919 */ /* 0x000f680000002600 */
[----:B------:R-:W5:Y:S01]  /*8550*/  S2R R5, SR_TID.X ;  /* 0x0000000000057919 */ /* 0x000f620000002100 */
[----:B-1----:R-:W-:-:S02]  /*8560*/  FADD.FTZ R6, R6, R232 ;  /* 0x000000e806067221 */ /* 0x002fc40000010000 */
[----:B----4-:R-:W-:-:S03]  /*8570*/  FADD.FTZ R7, R7, R233 ;  /* 0x000000e907077221 */ /* 0x010fc60000010000 */
[----:B------:R-:W1:Y:S01]  /*8580*/  SHFL.BFLY PT, R0, R6, 0x1, 0x1f ;  /* 0x0c201f0006007f89 */ /* 0x000e6200000e0000 */
[----:B-----5:R-:W-:-:S03]  /*8590*/  IMAD.WIDE.U32 R18, R4, c[0x0][0x490], RZ ;  /* 0x0001240004127a25 */ /* 0x020fc600078e00ff */
[----:B------:R-:W4:Y:S01]  /*85a0*/  SHFL.BFLY PT, R2, R7, 0x1, 0x1f ;  /* 0x0c201f0007027f89 */ /* 0x000f2200000e0000 */
[----:B------:R-:W-:Y:S01]  /*85b0*/  SHF.R.S32.HI R12, RZ, 0x1f, R5 ;  /* 0x0000001fff0c7819 */ /* 0x000fe20000011405 */
[----:B------:R-:W-:-:S04]  /*85c0*/  IMAD.WIDE.U32 R20, R4, c[0x0][0x3e8], RZ ;  /* 0x0000fa0004147a25 */ /* 0x000fc800078e00ff */
[----:B-1----:R-:W-:Y:S01]  /*85d0*/  FADD.FTZ R6, R6, R0 ;  /* 0x0000000006067221 */ /* 0x002fe20000010000 */
[----:B------:R-:W-:Y:S01]  /*85e0*/  SHF.R.S32.HI R0, RZ, 0x1f, R4 ;  /* 0x0000001fff007819 */ /* 0x000fe20000011404 */
[----:B----4-:R-:W-:-:S03]  /*85f0*/  FADD.FTZ R7, R7, R2 ;  /* 0x0000000207077221 */ /* 0x010fc60000010000 */
[----:B------:R-:W-:Y:S01]  /*8600*/  FSETP.NE.FTZ.AND P2, PT, R6, RZ, PT ;  /* 0x000000ff0600720b */ /* 0x000fe20003f55000 */
[C---:B------:R-:W-:Y:S01]  /*8610*/  IMAD R16, R0.reuse, c[0x0][0x490], RZ ;  /* 0x0001240000107a24 */ /* 0x040fe200078e02ff */
[----:B------:R-:W-:Y:S01]  /*8620*/  MOV R2, RZ ;  /* 0x000000ff00027202 */ /* 0x000fe20000000f00 */
[----:B------:R-:W-:Y:S01]  /*8630*/  IMAD R8, R0, c[0x0][0x3e8], RZ ;  /* 0x0000fa0000087a24 */ /* 0x000fe200078e02ff */
[----:B------:R-:W1:Y:S01]  /*8640*/  S2R R40, SR_CTAID.Z ;  /* 0x0000000000287919 */ /* 0x000e620000002700 */
[C---:B------:R-:W-:Y:S01]  /*8650*/  IMAD R16, R4.reuse, c[0x0][0x494], R16 ;  /* 0x0001250004107a24 */ /* 0x040fe200078e0210 */
[----:B------:R-:W-:Y:S01]  /*8660*/  MOV R42, 0xff800000 ;  /* 0xff800000002a7802 */ /* 0x000fe20000000f00 */
[----:B------:R-:W-:Y:S01]  /*8670*/  IMAD R8, R4, c[0x0][0x3ec], R8 ;  /* 0x0000fb0004087a24 */ /* 0x000fe200078e0208 */
[CC--:B------:R-:W-:Y:S02]  /*8680*/  LEA.HI R4, R12.reuse, R5.reuse, RZ, 0x2 ;  /* 0x000000050c047211 */ /* 0x0c0fe400078f10ff */
[----:B------:R-:W-:-:S02]  /*8690*/  LEA.HI R12, R12, R5, RZ, 0x5 ;  /* 0x000000050c0c7211 */ /* 0x000fc400078f28ff */
[----:B------:R-:W-:Y:S01]  /*86a0*/  LOP3.LUT R10, R4, 0xfffffffc, RZ, 0xc0, !PT ;  /* 0xfffffffc040a7812 */ /* 0x000fe200078ec0ff */
[----:B------:R-:W4:Y:S01]  /*86b0*/  @P2 MUFU.RCP R2, R6 ;  /* 0x0000000600022308 */ /* 0x000f220000001000 */
[----:B------:R-:W-:Y:S02]  /*86c0*/  LOP3.LUT R11, R12, 0xffffffe0, RZ, 0xc0, !PT ;  /* 0xffffffe00c0b7812 */ /* 0x000fe400078ec0ff */
[----:B------:R-:W-:Y:S02]  /*86d0*/  IADD3 R10, -R10, R5, RZ ;  /* 0x000000050a0a7210 */ /* 0x000fe40007ffe1ff */
[----:B------:R-:W-:Y:S01]  /*86e0*/  IADD3 R9, R21, R8, RZ ;  /* 0x0000000815097210 */ /* 0x000fe20007ffe0ff */
[----:B------:R-:W-:Y:S01]  /*86f0*/  IMAD.IADD R11, R5, 0x1, -R11 ;  /* 0x00000001050b7824 */ /* 0x000fe200078e0a0b */
[----:B------:R-:W-:Y:S01]  /*8700*/  IADD3 R17, R19, R16, RZ ;  /* 0x0000001013117210 */ /* 0x000fe20007ffe0ff */
[----:B------:R-:W5:Y:S01]  /*8710*/  @P2 MUFU.LG2 R6, R6 ;  /* 0x0000000600062308 */ /* 0x000f620000000c00 */
[----:B------:R-:W-:Y:S01]  /*8720*/  MOV R8, R20 ;  /* 0x0000001400087202 */ /* 0x000fe20000000f00 */
[----:B------:R-:W-:Y:S01]  /*8730*/  IMAD.MOV.U32 R16, RZ, RZ, R18 ;  /* 0x000000ffff107224 */ /* 0x000fe200078e0012 */
[----:B------:R-:W-:-:S02]  /*8740*/  LOP3.LUT P4, RZ, R11, 0x3, RZ, 0xc0, !PT ;  /* 0x000000030bff7812 */ /* 0x000fc4000788c0ff */
[----:B------:R-:W-:Y:S01]  /*8750*/  FSETP.NE.FTZ.AND P1, PT, R7, RZ, PT ;  /* 0x000000ff0700720b */ /* 0x000fe20003f35000 */
[C---:B----4-:R-:W-:Y:S02]  /*8760*/  FMUL.FTZ R121, R2.reuse, R121 ;  /* 0x0000007902797220 */ /* 0x050fe40000410000 */
        /* <DEDUP_REMOVED lines=31> */
[----:B------:R-:W-:Y:S01]  /*8960*/  SHF.R.S32.HI R2, RZ, 0x1f, R4 ;  /* 0x0000001fff027819 */ /* 0x000fe20000011404 */
[----:B-----5:R-:W-:Y:S02]  /*8970*/  @P2 FMUL.FTZ R6, R6, 0.69314718246459960938 ;  /* 0x3f31721806062820 */ /* 0x020fe40000410000 */
[----:B--2---:R-:W-:-:S04]  /*8980*/  @P0 IMAD.HI.U32 R0, R13, c[0x0][0x4ec], RZ ;  /* 0x00013b000d000a27 */ /* 0x004fc800078e00ff */
[----:B------:R-:W-:Y:S01]  /*8990*/  IMAD.MOV.U32 R14, RZ, RZ, R13 ;  /* 0x000000ffff0e7224 */ /* 0x000fe200078e000d */
[----:B------:R-:W-:Y:S02]  /*89a0*/  @P0 SHF.R.U32.HI R14, RZ, c[0x0][0x4f0], R0 ;  /* 0x00013c00ff0e0a19 */ /* 0x000fe40000011600 */
[----:B------:R-:W-:Y:S02]  /*89b0*/  MOV R0, RZ ;  /* 0x000000ff00007202 */ /* 0x000fe40000000f00 */
[----:B------:R-:W-:-:S05]  /*89c0*/  IADD3 R5, -R14, RZ, RZ ;  /* 0x000000ff0e057210 */ /* 0x000fca0007ffe1ff */
[----:B------:R-:W-:Y:S01]  /*89d0*/  IMAD R39, R5, c[0x0][0x4e8], R13 ;  /* 0x00013a0005277a24 */ /* 0x000fe200078e020d */
[----:B------:R-:W-:-:S04]  /*89e0*/  SHF.R.S32.HI R5, RZ, 0x2, R4 ;  /* 0x00000002ff057819 */ /* 0x000fc80000011404 */
[----:B------:R-:W-:-:S04]  /*89f0*/  LEA.HI R2, R2, R5, RZ, 0x3 ;  /* 0x0000000502027211 */ /* 0x000fc800078f18ff */
[----:B------:R-:W-:Y:S02]  /*8a00*/  LOP3.LUT R2, R2, 0xfffffff8, RZ, 0xc0, !PT ;  /* 0xfffffff802027812 */ /* 0x000fe400078ec0ff */
[----:B-1----:R-:W-:-:S03]  /*8a10*/  SHF.R.S32.HI R4, RZ, 0x1f, R40 ;  /* 0x0000001fff047819 */ /* 0x002fc60000011428 */
[----:B------:R-:W-:Y:S02]  /*8a20*/  IMAD.IADD R5, R5, 0x1, -R2 ;  /* 0x0000000105057824 */ /* 0x000fe400078e0a02 */
[----:B------:R-:W-:Y:S02]  /*8a30*/  @P2 IMAD.MOV.U32 R2, RZ, RZ, 0x3f317218 ;  /* 0x3f317218ff022424 */ /* 0x000fe400078e00ff */
[C---:B------:R-:W-:Y:S02]  /*8a40*/  IMAD R43, R4.reuse, c[0x0][0x498], RZ ;  /* 0x00012600042b7a24 */ /* 0x040fe400078e02ff */
[----:B------:R-:W-:Y:S02]  /*8a50*/  IMAD R15, R4, c[0x0][0x3f0], RZ ;  /* 0x0000fc00040f7a24 */ /* 0x000fe400078e02ff */
[----:B------:R-:W-:-:S04]  /*8a60*/  @P2 FMUL.FTZ R4, R2, c[0x0][0x2d0] ;  /* 0x0000b40002042a20 */ /* 0x000fc80000410000 */
[----:B------:R-:W-:Y:S01]  /*8a70*/  @P2 FFMA.FTZ R42, R4, R116, R6 ;  /* 0x00000074042a2223 */ /* 0x000fe20000010006 */
[----:B---3--:R-:W-:Y:S02]  /*8a80*/  SHF.R.S32.HI R4, RZ, 0x2, R45 ;  /* 0x00000002ff047819 */ /* 0x008fe4000001142d */
[----:B------:R-:W2:Y:S01]  /*8a90*/  LDL R45, [R1+0x4] ;  /* 0x00000400012d7983 */ /* 0x000ea20000100800 */
[----:B------:R-:W1:Y:S08]  /*8aa0*/  @P1 MUFU.RCP R0, R7 ;  /* 0x0000000700001308 */ /* 0x000e700000001000 */
[----:B------:R-:W3:Y:S01]  /*8ab0*/  @P1 MUFU.LG2 R7, R7 ;  /* 0x0000000700071308 */ /* 0x000ee20000000c00 */
        /* <DEDUP_REMOVED lines=33> */
[----:B---3--:R-:W-:Y:S01]  /*8cd0*/  @P1 FMUL.FTZ R2, R7, 0.69314718246459960938 ;  /* 0x3f31721807021820 */ /* 0x008fe20000410000 */
[----:B------:R-:W-:-:S03]  /*8ce0*/  MOV R41, 0xff800000 ;  /* 0xff80000000297802 */ /* 0x000fc60000000f00 */
        /* <DEDUP_REMOVED lines=8> */
[----:B------:R-:W1:Y:S01]  /*8d70*/  S2R R40, SR_CTAID.X ;  /* 0x0000000000287919 */ /* 0x000e620000002500 */
        /* <DEDUP_REMOVED lines=16> */
[----:B-1----:R-:W-:Y:S01]  /*8e80*/  LEA R10, R40, R10, 0x7 ;  /* 0x0000000a280a7211 */ /* 0x002fe200078e38ff */
        /* <DEDUP_REMOVED lines=10> */
[----:B------:R-:W-:Y:S01]  /*8f30*/  SHF.L.U32 R7, R7, 0x1, RZ ;  /* 0x0000000107077819 */ /* 0x000fe200000006ff */
[----:B------:R-:W-:Y:S01]  /*8f40*/  BAR.SYNC.DEFER_BLOCKING 0x1, 0x100 ;  /* 0x0044000000007b1d */ /* 0x000fe20000010000 */
[----:B------:R-:W-:Y:S02]  /*8f50*/  ISETP.GE.OR P5, PT, R0, R44, P4 ;  /* 0x0000002c0000720c */ /* 0x000fe400027a6670 */
[----:B------:R-:W-:Y:S01]  /*8f60*/  MOV R0, R10 ;  /* 0x0000000a00007202 */ /* 0x000fe20000000f00 */
[----:B------:R-:W-:Y:S01]  /*8f70*/  IMAD.WIDE.U32 R2, R14, c[0x0][0x3e0], R2 ;  /* 0x0000f8000e027a25 */ /* 0x000fe200078e0002 */
[----:B------:R-:W-:-:S02]  /*8f80*/  @P0 SHF.R.U32.HI R0, RZ, c[0x0][0x4f0], R5 ;  /* 0x00013c00ff000a19 */ /* 0x000fc40000011605 */
[----:B------:R-:W-:Y:S01]  /*8f90*/  IADD3 R8, R7, 0x80, RZ ;  /* 0x0000008007087810 */ /* 0x000fe20007ffe0ff */
[----:B------:R-:W-:Y:S01]  /*8fa0*/  IMAD.IADD R3, R3, 0x1, R6 ;  /* 0x0000000103037824 */ /* 0x000fe200078e0206 */
[----:B------:R-:W-:Y:S02]  /*8fb0*/  IADD3 R6, R7, 0x70, RZ ;  /* 0x0000007007067810 */ /* 0x000fe40007ffe0ff */
[----:B------:R-:W-:Y:S02]  /*8fc0*/  @P3 IADD3 R6, R8, 0x10, RZ ;  /* 0x0000001008063810 */ /* 0x000fe40007ffe0ff */
[----:B------:R-:W-:Y:S02]  /*8fd0*/  SHF.R.S32.HI R9, RZ, 0x1f, R0 ;  /* 0x0000001fff097819 */ /* 0x000fe40000011400 */
[----:B------:R-:W-:Y:S01]  /*8fe0*/  IADD3 R8, P0, R0, R16, RZ ;  /* 0x0000001000087210 */ /* 0x000fe20007f1e0ff */
[----:B------:R1:W-:Y:S01]  /*8ff0*/  STS [R7+0x80], R11 ;  /* 0x0000800b07007388 */ /* 0x0003e20000000800 */
[----:B------:R-:W-:Y:S01]  /*9000*/  IMAD.WIDE.U32 R14, R39, c[0x0][0x3d8], R2 ;  /* 0x0000f600270e7a25 */ /* 0x000fe200078e0002 */
[----:B------:R-:W-:-:S02]  /*9010*/  ISETP.GE.OR P4, PT, R4, R44, P4 ;  /* 0x0000002c0400720c */ /* 0x000fc40002786670 */
[----:B------:R-:W-:Y:S01]  /*9020*/  IADD3.X R9, R9, R17, R43, P0, !PT ;  /* 0x0000001109097210 */ /* 0x000fe200007fe42b */
[----:B------:R-:W-:Y:S01]  /*9030*/  IMAD.MOV.U32 R5, RZ, RZ, 0x20 ;  /* 0x00000020ff057424 */ /* 0x000fe200078e00ff */
[----:B------:R-:W-:Y:S02]  /*9040*/  SHF.R.S32.HI R4, RZ, 0x1f, R39 ;  /* 0x0000001fff047819 */ /* 0x000fe40000011427 */
[----:B-1----:R-:W-:-:S05]  /*9050*/  IADD3 R11, -R0, RZ, RZ ;  /* 0x000000ff000b7210 */ /* 0x002fca0007ffe1ff */
[----:B------:R-:W-:-:S05]  /*9060*/  IMAD R0, R11, c[0x0][0x4e8], R10 ;  /* 0x00013a000b007a24 */ /* 0x000fca00078e020a */
[----:B------:R-:W-:Y:S01]  /*9070*/  SHF.R.S32.HI R2, RZ, 0x1f, R0 ;  /* 0x0000001fff027819 */ /* 0x000fe20000011400 */
[----:B------:R-:W-:-:S04]  /*9080*/  IMAD.MOV.U32 R11, RZ, RZ, 0x40 ;  /* 0x00000040ff0b7424 */ /* 0x000fc800078e00ff */
[----:B------:R-:W-:Y:S02]  /*9090*/  IMAD R10, R2, c[0x0][0x488], RZ ;  /* 0x00012200020a7a24 */ /* 0x000fe400078e02ff */
        /* <DEDUP_REMOVED lines=82> */
[----:B-1----:R-:W-:-:S03]  /*95c0*/  SHF.L.U32 R4, R249, 0x1, RZ ;  /* 0x00000001f9047819 */ /* 0x002fc600000006ff */
[----:B---3--:R1:W-:Y:S04]  /*95d0*/  @!P5 ST.E [R12.64], R42 ;  /* 0x0000002a0c00d985 */ /* 0x0083e8000c101916 */
[----:B----4-:R1:W-:Y:S04]  /*95e0*/  @!P4 ST.E [R10.64], R41 ;  /* 0x000000290a00c985 */ /* 0x0103e8000c101916 */
[----:B------:R1:W3:Y:S04]  /*95f0*/  LDS.128 R20, [R4+0x1080] ;  /* 0x0010800004147984 */ /* 0x0002e80000000c00 */
[----:B------:R1:W4:Y:S04]  /*9600*/  LDS.128 R28, [R4+0x2080] ;  /* 0x00208000041c7984 */ /* 0x0003280000000c00 */
[----:B------:R1:W1:Y:S04]  /*9610*/  LDS.128 R32, [R4+0x3080] ;  /* 0x0030800004207984 */ /* 0x0002680000000c00 */
[----:B------:R1:W1:Y:S04]  /*9620*/  LDS.128 R16, [R4+0x5080] ;  /* 0x0050800004107984 */ /* 0x0002680000000c00 */
[----:B------:R1:W1:Y:S04]  /*9630*/  LDS.128 R24, [R4+0x6080] ;  /* 0x0060800004187984 */ /* 0x0002680000000c00 */
[----:B------:R1:W1:Y:S01]  /*9640*/  LDS.128 R36, [R4+0x7080] ;  /* 0x0070800004247984 */ /* 0x0002620000000c00 */
[----:B------:R-:W-:-:S02]  /*9650*/  IADD3 R0, R15, R40, RZ ;  /* 0x000000280f007210 */ /* 0x000fc40007ffe0ff */
[----:B------:R-:W-:-:S04]  /*9660*/  LEA R7, P0, R14, c[0x0][0x380], 0x1 ;  /* 0x0000e0000e077a11 */ /* 0x000fc800078008ff */
[----:B------:R-:W-:Y:S02]  /*9670*/  LEA.HI.X R6, R14, c[0x0][0x384], R0, 0x1, P0 ;  /* 0x0000e1000e067a11 */ /* 0x000fe400000f0c00 */
[----:B--2---:R-:W-:Y:S01]  /*9680*/  ISETP.GE.AND P0, PT, R45, R44, PT ;  /* 0x0000002c2d00720c */ /* 0x004fe20003f06270 */
[----:B------:R2:W1:Y:S01]  /*9690*/  SHFL.IDX PT, R2, R7, RZ, 0x181f ;  /* 0x00181fff07027589 */ /* 0x00046200000e0000 */
[----:B------:R-:W-:Y:S03]  /*96a0*/  BSSY B0, `(.L_x_1828) ;  /* 0x000000e000007945 */ /* 0x000fe60003800000 */
[----:B------:R2:W1:Y:S08]  /*96b0*/  SHFL.IDX PT, R3, R6, RZ, 0x181f ;  /* 0x00181fff06037589 */ /* 0x00047000000e0000 */
[----:B------:R-:W-:Y:S05]  /*96c0*/  @P0 BRA `(.L_x_1829) ;  /* 0x000000b000000947 */ /* 0x000fea0003800000 */
[----:B-1-3--:R-:W1:Y:S01]  /*96d0*/  LDS.128 R12, [R4+0x80] ;  /* 0x00008000040c7984 */ /* 0x00ae620000000c00 */
[----:B------:R-:W-:-:S02]  /*96e0*/  ISETP.GE.AND P0, PT, R240, c[0x0][0x3c8], PT ;  /* 0x0000f200f0007a0c */ /* 0x000fc40003f06270 */
[----:B------:R-:W-:Y:S01]  /*96f0*/  ISETP.GE.AND P1, PT, R238, c[0x0][0x3c8], PT ;  /* 0x0000f200ee007a0c */ /* 0x000fe20003f26270 */
[----:B------:R3:W5:Y:S10]  /*9700*/  LDS.128 R8, [R4+0x4080] ;  /* 0x0040800004087984 */ /* 0x0007740000000c00 */
[----:B------:R-:W-:-:S04]  /*9710*/  @!P0 SHF.R.S32.HI R0, RZ, 0x1f, R240 ;  /* 0x0000001fff008819 */ /* 0x000fc800000114f0 */
[----:B------:R-:W-:-:S04]  /*9720*/  @!P0 LEA.HI R0, R0, R240, RZ, 0x3 ;  /* 0x000000f000008211 */ /* 0x000fc800078f18ff */
[----:B------:R-:W-:Y:S01]  /*9730*/  @!P0 LOP3.LUT R0, R0, 0xfffffff8, RZ, 0xc0, !PT ;  /* 0xfffffff800008812 */ /* 0x000fe200078ec0ff */
[----:B---3--:R-:W-:-:S04]  /*9740*/  @!P1 IMAD.WIDE R4, R238, 0x2, R2 ;  /* 0x00000002ee049825 */ /* 0x008fc800078e0202 */
[----:B------:R-:W-:Y:S01]  /*9750*/  @!P0 IMAD.WIDE R2, R0, 0x2, R2 ;  /* 0x0000000200028825 */ /* 0x000fe200078e0202 */
[----:B-1----:R1:W-:Y:S04]  /*9760*/  @!P1 ST.E.128 [R4.64], R12 ;  /* 0x0000000c04009985 */ /* 0x0023e8000c101d16 */
[----:B-----5:R1:W-:Y:S02]  /*9770*/  @!P0 ST.E.128 [R2.64], R8 ;  /* 0x0000000802008985 */ /* 0x0203e4000c101d16 */
.L_x_1829:
[----:B---3--:R-:W-:Y:S05]  /*9780*/  BSYNC B0 ;  /* 0x0000000000007941 */ /* 0x008fea0003800000 */
.L_x_1828:
[----:B------:R-:W-:Y:S01]  /*9790*/  IADD3 R0, R45, 0x20, RZ ;  /* 0x000000202d007810 */ /* 0x000fe20007ffe0ff */
[----:B-1----:R1:W3:Y:S01]  /*97a0*/  SHFL.IDX PT, R3, R6, 0x1, 0x181f ;  /* 0x00381f0006037f89 */ /* 0x0022e200000e0000 */
[----:B------:R-:W-:Y:S02]  /*97b0*/  BSSY B0, `(.L_x_1830) ;  /* 0x000000d000007945 */ /* 0x000fe40003800000 */
[----:B------:R-:W-:Y:S01]  /*97c0*/  ISETP.GE.AND P0, PT, R0, R44, PT ;  /* 0x0000002c0000720c */ /* 0x000fe20003f06270 */
[----:B------:R1:W2:-:S12]  /*97d0*/  SHFL.IDX PT, R2, R7, 0x1, 0x181f ;  /* 0x00381f0007027f89 */ /* 0x00029800000e0000 */
[----:B------:R-:W-:Y:S05]  /*97e0*/  @P0 BRA `(.L_x_1831) ;  /* 0x0000009000000947 */ /* 0x000fea0003800000 */
[----:B------:R-:W-:Y:S02]  /*97f0*/  ISETP.GE.AND P0, PT, R240, c[0x0][0x3c8], PT ;  /* 0x0000f200f0007a0c */ /* 0x000fe40003f06270 */
[----:B------:R-:W-:-:S11]  /*9800*/  ISETP.GE.AND P1, PT, R238, c[0x0][0x3c8], PT ;  /* 0x0000f200ee007a0c */ /* 0x000fd60003f26270 */
[----:B------:R-:W-:Y:S02]  /*9810*/  @!P0 SHF.R.S32.HI R0, RZ, 0x1f, R240 ;  /* 0x0000001fff008819 */ /* 0x000fe400000114f0 */
[----:B--23--:R-:W-:Y:S02]  /*9820*/  @!P1 IMAD.WIDE R4, R238, 0x2, R2 ;  /* 0x00000002ee049825 */ /* 0x00cfe400078e0202 */
[----:B------:R-:W-:-:S03]  /*9830*/  @!P0 LEA.HI R0, R0, R240, RZ, 0x3 ;  /* 0x000000f000008211 */ /* 0x000fc600078f18ff */
[----:B------:R2:W-:Y:S01]  /*9840*/  @!P1 ST.E.128 [R4.64], R20 ;  /* 0x0000001404009985 */ /* 0x0005e2000c101d16 */
[----:B------:R-:W-:-:S05]  /*9850*/  @!P0 LOP3.LUT R0, R0, 0xfffffff8, RZ, 0xc0, !PT ;  /* 0xfffffff800008812 */ /* 0x000fca00078ec0ff */
[----:B------:R-:W-:-:S05]  /*9860*/  @!P0 IMAD.WIDE R2, R0, 0x2, R2 ;  /* 0x0000000200028825 */ /* 0x000fca00078e0202 */
[----:B------:R2:W-:Y:S02]  /*9870*/  @!P0 ST.E.128 [R2.64], R16 ;  /* 0x0000001002008985 */ /* 0x0005e4000c101d16 */
.L_x_1831:
[----:B------:R-:W-:Y:S05]  /*9880*/  BSYNC B0 ;  /* 0x0000000000007941 */ /* 0x000fea0003800000 */
.L_x_1830:
[----:B------:R-:W-:Y:S01]  /*9890*/  IADD3 R0, R45, 0x40, RZ ;  /* 0x000000402d007810 */ /* 0x000fe20007ffe0ff */
[----:B--23--:R2:W3:Y:S01]  /*98a0*/  SHFL.IDX PT, R3, R6, 0x2, 0x181f ;  /* 0x00581f0006037f89 */ /* 0x00c4e200000e0000 */
[----:B------:R-:W-:Y:S02]  /*98b0*/  BSSY B0, `(.L_x_1832) ;  /* 0x000000d000007945 */ /* 0x000fe40003800000 */
[----:B------:R-:W-:Y:S01]  /*98c0*/  ISETP.GE.AND P0, PT, R0, R44, PT ;  /* 0x0000002c0000720c */ /* 0x000fe20003f06270 */
[----:B------:R2:W1:-:S12]  /*98d0*/  SHFL.IDX PT, R2, R7, 0x2, 0x181f ;  /* 0x00581f0007027f89 */ /* 0x00045800000e0000 */
[----:B------:R-:W-:Y:S05]  /*98e0*/  @P0 BRA `(.L_x_1833) ;  /* 0x0000009000000947 */ /* 0x000fea0003800000 */
[----:B------:R-:W-:Y:S02]  /*98f0*/  ISETP.GE.AND P0, PT, R240, c[0x0][0x3c8], PT ;  /* 0x0000f200f0007a0c */ /* 0x000fe40003f06270 */
[----:B------:R-:W-:-:S11]  /*9900*/  ISETP.GE.AND P1, PT, R238, c[0x0][0x3c8], PT ;  /* 0x0000f200ee007a0c */ /* 0x000fd60003f26270 */
[----:B------:R-:W-:Y:S02]  /*9910*/  @!P0 SHF.R.S32.HI R0, RZ, 0x1f, R240 ;  /* 0x0000001fff008819 */ /* 0x000fe400000114f0 */
[----:B-1-3--:R-:W-:Y:S02]  /*9920*/  @!P1 IMAD.WIDE R4, R238, 0x2, R2 ;  /* 0x00000002ee049825 */ /* 0x00afe400078e0202 */
[----:B------:R-:W-:-:S03]  /*9930*/  @!P0 LEA.HI R0, R0, R240, RZ, 0x3 ;  /* 0x000000f000008211 */ /* 0x000fc600078f18ff */
[----:B----4-:R1:W-:Y:S01]  /*9940*/  @!P1 ST.E.128 [R4.64], R28 ;  /* 0x0000001c04009985 */ /* 0x0103e2000c101d16 */
[----:B------:R-:W-:-:S05]  /*9950*/  @!P0 LOP3.LUT R0, R0, 0xfffffff8, RZ, 0xc0, !PT ;  /* 0xfffffff800008812 */ /* 0x000fca00078ec0ff */
[----:B------:R-:W-:-:S05]  /*9960*/  @!P0 IMAD.WIDE R2, R0, 0x2, R2 ;  /* 0x0000000200028825 */ /* 0x000fca00078e0202 */
[----:B------:R1:W-:Y:S02]  /*9970*/  @!P0 ST.E.128 [R2.64], R24 ;  /* 0x0000001802008985 */ /* 0x0003e4000c101d16 */
.L_x_1833:
[----:B------:R-:W-:Y:S05]  /*9980*/  BSYNC B0 ;  /* 0x0000000000007941 */ /* 0x000fea0003800000 */
.L_x_1832:
[----:B------:R-:W-:Y:S01]  /*9990*/  IADD3 R0, R45, 0x60, RZ ;  /* 0x000000602d007810 */ /* 0x000fe20007ffe0ff */
[----:B-1-3--:R1:W3:Y:S03]  /*99a0*/  SHFL.IDX PT, R3, R6, 0x3, 0x181f ;  /* 0x00781f0006037f89 */ /* 0x00a2e600000e0000 */
[----:B------:R-:W-:Y:S01]  /*99b0*/  ISETP.GE.AND P0, PT, R0, R44, PT ;  /* 0x0000002c0000720c */ /* 0x000fe20003f06270 */
[----:B------:R1:W2:-:S12]  /*99c0*/  SHFL.IDX PT, R2, R7, 0x3, 0x181f ;  /* 0x00781f0007027f89 */ /* 0x00029800000e0000 */
[----:B------:R-:W-:Y:S05]  /*99d0*/  @P0 EXIT ;  /* 0x000000000000094d */ /* 0x000fea0003800000 */
[----:B------:R-:W-:-:S13]  /*99e0*/  ISETP.GE.AND P0, PT, R238, c[0x0][0x3c8], PT ;  /* 0x0000f200ee007a0c */ /* 0x000fda0003f06270 */
[----:B--23--:R-:W-:-:S05]  /*99f0*/  @!P0 IMAD.WIDE R4, R238, 0x2, R2 ;  /* 0x00000002ee048825 */ /* 0x00cfca00078e0202 */
        /* <DEDUP_REMOVED lines=9> */
.L_x_1834:
        /* <DEDUP_REMOVED lines=15> */
.L_x_3561:


//--------------------- .text._ZN7cutlass13device_kernelIN5flash19enable_sm80_to_sm89INS1_16FlashAttnFwdSm80INS1_25CollectiveMainloopFwdSm80ILi8ELi1ELb1EN4cute5tupleIJNS5_1CILi128EEES8_S8_EEELi128ENS_6half_tEfNS_4arch4Sm80ELb0ELb0ELb0ELb1ELb0ELb0ELb1ELb0EEENS1_21CollectiveEpilogueFwdIS9_NS6_IJNS7_ILi1EEESF_SF_EEESA_SC_Li256ELb1ELb1ELb0ELb0EEENS1_19SingleTileSchedulerILb1ELb0ELb1ELi128EEEEEEEEEvNT_6ParamsE --------------------------
	.section	.text._ZN7cutlass13device_kernelIN5flash19enable_sm80_to_sm89INS1_16FlashAttnFwdSm80INS1_25CollectiveMainloopFwdSm80ILi8ELi1ELb1EN4cute5tupleIJNS5_1CILi128EEES8_S8_EEELi128ENS_6half_tEfNS_4arch4Sm80ELb0ELb0ELb0ELb1ELb0ELb0ELb1ELb0EEENS1_21CollectiveEpilogueFwdIS9_NS6_IJNS7_ILi1EEESF_SF_EEESA_SC_Li256ELb1ELb1ELb0ELb0EEENS1_19SingleTileSchedulerILb1ELb0ELb1ELi128EEEEEEEEEvNT_6ParamsE,"ax",@progbits
	.sectioninfo	@"SHI_REGISTERS=255"
	.align	128
.text._ZN7cutlass13device_kernelIN5flash19enable_sm80_to_sm89INS1_16FlashAttnFwdSm80INS1_25CollectiveMainloopFwdSm80ILi8ELi1ELb1EN4cute5tupleIJNS5_1CILi128EEES8_S8_EEELi128ENS_6half_tEfNS_4arch4Sm80ELb0ELb0ELb0ELb1ELb0ELb0ELb1ELb0EEENS1_21CollectiveEpilogueFwdIS9_NS6_IJNS7_ILi1EEESF_SF_EEESA_SC_Li256ELb1ELb1ELb0ELb0EEENS1_19SingleTileSchedulerILb1ELb0ELb1ELi128EEEEEEEEEvNT_6ParamsE:
        .type           _ZN7cutlass13device_kernelIN5flash19enable_sm80_to_sm89INS1_16FlashAttnFwdSm80INS1_25CollectiveMainloopFwdSm80ILi8ELi1ELb1EN4cute5tupleIJNS5_1CILi128EEES8_S8_EEELi128ENS_6half_tEfNS_4arch4Sm80ELb0ELb0ELb0ELb1ELb0ELb0ELb1ELb0EEENS1_21CollectiveEpilogueFwdIS9_NS6_IJNS7_ILi1EEESF_SF_EEESA_SC_Li256ELb1ELb1ELb0ELb0EEENS1_19SingleTileSchedulerILb1ELb0ELb1ELi128EEEEEEEEEvNT_6ParamsE,@function
        .size           _ZN7cutlass13device_kernelIN5flash19enable_sm80_to_sm89INS1_16FlashAttnFwdSm80INS1_25CollectiveMainloopFwdSm80ILi8ELi1ELb1EN4cute5tupleIJNS5_1CILi128EEES8_S8_EEELi128ENS_6half_tEfNS_4arch4Sm80ELb0ELb0ELb0ELb1ELb0ELb0ELb1ELb0EEENS1_21CollectiveEpilogueFwdIS9_NS6_IJNS7_ILi1EEESF_SF_EEESA_SC_Li256ELb1ELb1ELb0ELb0EEENS1_19SingleTileSchedulerILb1ELb0ELb1ELi128EEEEEEEEEvNT_6ParamsE,(.L_x_3562 - _ZN7cutlass13device_kernelIN5flash19enable_sm80_to_sm89INS1_16FlashAttnFwdSm80INS1_25CollectiveMainloopFwdSm80ILi8ELi1ELb1EN4cute5tupleIJNS5_1CILi128EEES8_S8_EEELi128ENS_6half_tEfNS_4arch4Sm80ELb0ELb0ELb0ELb1ELb0ELb0ELb1ELb0EEENS1_21CollectiveEpilogueFwdIS9_NS6_IJNS7_ILi1EEESF_SF_EEESA_SC_Li256ELb1ELb1ELb0ELb0EEENS1_19SingleTileSchedulerILb1ELb0ELb1ELi128EEEEEEEEEvNT_6ParamsE)
        .other          _ZN7cutlass13device_kernelIN5flash19enable_sm80_to_sm89INS1_16FlashAttnFwdSm80INS1_25CollectiveMainloopFwdSm80ILi8ELi1ELb1EN4cute5tupleIJNS5_1CILi128EEES8_S8_EEELi128ENS_6half_tEfNS_4arch4Sm80ELb0ELb0ELb0ELb1ELb0ELb0ELb1ELb0EEENS1_21CollectiveEpilogueFwdIS9_NS6_IJNS7_ILi1EEESF_SF_EEESA_SC_Li256ELb1ELb1ELb0ELb0EEENS1_19SingleTileSchedulerILb1ELb0ELb1ELi128EEEEEEEEEvNT_6ParamsE,@"STO_CUDA_ENTRY STV_DEFAULT"
_ZN7cutlass13device_kernelIN5flash19enable_sm80_to_sm89INS1_16FlashAttnFwdSm80INS1_25CollectiveMainloopFwdSm80ILi8ELi1ELb1EN4cute5tupleIJNS5_1CILi128EEES8_S8_EEELi128ENS_6half_tEfNS_4arch4Sm80ELb0ELb0ELb0ELb1ELb0ELb0ELb1ELb0EEENS1_21CollectiveEpilogueFwdIS9_NS6_IJNS7_ILi1EEESF_SF_EEESA_SC_Li256ELb1ELb1ELb0ELb0EEENS1_19SingleTileSchedulerILb1ELb0ELb1ELi128EEEEEEEEEvNT_6ParamsE:
[----:B------:R-:W-:Y:S02]  /*0000*/  MOV R1, c[0x0][0x28] ;  /* 0x00000a0000017a02 */ /* 0x000fe40000000f00 */
[----:B------:R-:W1:Y:S01]  /*0010*/  S2R R124, SR_TID.X ;  /* 0x00000000007c7919 */ /* 0x000e620000002100 */
[----:B------:R-:W-:Y:S01]  /*0020*/  MOV R5, 0x4 ;  /* 0x0000000400057802 */ /* 0x000fe20000000f00 */
[----:B------:R-:W-:Y:S02]  /*0030*/  ULDC.64 UR16, c[0x0][0x118] ;  /* 0x0000460000107ab9 */ /* 0x000fe40000000a00 */
        /* <DEDUP_REMOVED lines=12> */
.L_x_1836:
        /* <DEDUP_REMOVED lines=8> */
.L_x_1838:
[----:B------:R-:W-:-:S05]  /*0180*/  MOV R7, c[0x0][0x54c] ;  /* 0x0001530000077a02 */ /* 0x000fca0000000f00 */
.L_x_1837:
[----:B-----5:R-:W-:Y:S01]  /*0190*/  IMAD R7, R7, c[0x0][0x548], RZ ;  /* 0x0001520007077a24 */ /* 0x020fe200078e02ff */
[----:B------:R-:W-:-:S04]  /*01a0*/  SHF.L.U32 R0, R3, 0x7, RZ ;  /* 0x0000000703007819 */ /* 0x000fc800000006ff */
[----:B------:R-:W-:-:S04]  /*01b0*/  ISETP.GE.AND P0, PT, R0, R7, PT ;  /* 0x000000070000720c */ /* 0x000fc80003f06270 */
[----:B------:R-:W-:Y:S01]  /*01c0*/  SEL R228, R228, 0xffffffff, !P0 ;  /* 0xffffffffe4e47807 */ /* 0x000fe20004000000 */
[----:B------:R-:W-:Y:S05]  /*01d0*/  BRA `(.L_x_1839) ;  /* 0x0000012000007947 */ /* 0x000fea0003800000 */
.L_x_1835:
[----:B---3--:R-:W-:-:S04]  /*01e0*/  ISETP.NE.U32.AND P0, PT, RZ, c[0x0][0x568], PT ;  /* 0x00015a00ff007a0c */ /* 0x008fc80003f05070 */
[----:B------:R-:W-:-:S13]  /*01f0*/  ISETP.NE.AND.EX P0, PT, RZ, c[0x0][0x56c], PT, P0 ;  /* 0x00015b00ff007a0c */ /* 0x000fda0003f05300 */
[----:B------:R-:W-:Y:S05]  /*0200*/  @!P0 BRA `(.L_x_1840) ;  /* 0x0000002000008947 */ /* 0x000fea0003800000 */
[----:B------:R1:W5:Y:S01]  /*0210*/  LDG.E R7, [R6.64] ;  /* 0x0000001006077981 */ /* 0x000362000c1e1900 */
[----:B------:R-:W-:Y:S05]  /*0220*/  BRA `(.L_x_1841) ;  /* 0x0000009000007947 */ /* 0x000fea0003800000 */
.L_x_1840:
        /* <DEDUP_REMOVED lines=8> */
.L_x_1842:
[----:B------:R-:W-:-:S05]  /*02b0*/  MOV R7, c[0x0][0x54c] ;  /* 0x0001530000077a02 */ /* 0x000fca0000000f00 */
.L_x_1841:
[----:B-----5:R-:W-:Y:S01]  /*02c0*/  IMAD R7, R7, c[0x0][0x548], RZ ;  /* 0x0001520007077a24 */ /* 0x020fe200078e02ff */
[----:B------:R-:W-:-:S04]  /*02d0*/  SHF.L.U32 R0, R3, 0x7, RZ ;  /* 0x0000000703007819 */ /* 0x000fc800000006ff */
[----:B------:R-:W-:-:S04]  /*02e0*/  ISETP.GE.AND P0, PT, R0, R7, PT ;  /* 0x000000070000720c */ /* 0x000fc80003f06270 */
[----:B------:R-:W-:-:S04]  /*02f0*/  SEL R228, R228, 0xffffffff, !P0 ;  /* 0xffffffffe4e47807 */ /* 0x000fc80004000000 */
.L_x_1839:
        /* <DEDUP_REMOVED lines=29> */
.L_x_1843:
[----:B------:R-:W-:-:S04]  /*04d0*/  ISETP.NE.U32.AND P1, PT, RZ, c[0x0][0x368], PT ;  /* 0x0000da00ff007a0c */ /* 0x000fc80003f25070 */
[----:B------:R-:W-:-:S13]  /*04e0*/  ISETP.NE.AND.EX P1, PT, RZ, c[0x0][0x36c], PT, P1 ;  /* 0x0000db00ff007a0c */ /* 0x000fda0003f25310 */
[----:B------:R-:W-:Y:S05]  /*04f0*/  @!P1 BRA `(.L_x_1844) ;  /* 0x0000004000009947 */ /* 0x000fea0003800000 */
[----:B------:R-:W-:-:S05]  /*0500*/  IMAD.WIDE R6, R228, R5, c[0x0][0x368] ;  /* 0x0000da00e4067625 */ /* 0x000fca00078e0205 */
[----:B------:R-:W2:Y:S02]  /*0510*/  LDG.E R4, [R6.64] ;  /* 0x0000001006047981 */ /* 0x000ea4000c1e1900 */
[----:B--2---:R1:W2:Y:S02]  /*0520*/  R2UR UR19, R4 ;  /* 0x00000000041373c2 */ /* 0x0042a400000e0000 */
[----:B-12---:R-:W-:Y:S05]  /*0530*/  BRA `(.L_x_1845) ;  /* 0x0000006000007947 */ /* 0x006fea0003800000 */
.L_x_1844:
[----:B------:R-:W-:Y:S05]  /*0540*/  @!P2 BRA `(.L_x_1845) ;  /* 0x000000500000a947 */ /* 0x000fea0003800000 */
[----:B------:R-:W2:Y:S04]  /*0550*/  LDG.E R4, [R6.64] ;  /* 0x0000001006047981 */ /* 0x000ea8000c1e1900 */
[----:B------:R-:W3:Y:S01]  /*0560*/  LDG.E R8, [R6.64+0x4] ;  /* 0x0000041006087981 */ /* 0x000ee2000c1e1900 */
[----:B--2---:R-:W1:Y:S08]  /*0570*/  R2UR UR5, R4 ;  /* 0x00000000040573c2 */ /* 0x004e7000000e0000 */
[----:B---3--:R-:W1:Y:S02]  /*0580*/  R2UR UR6, R8 ;  /* 0x00000000080673c2 */ /* 0x008e6400000e0000 */
[----:B-1----:R-:W-:-:S06]  /*0590*/  UIADD3 UR19, -UR5, UR6, URZ ;  /* 0x0000000605137290 */ /* 0x002fcc000fffe13f */
.L_x_1845:
        /* <DEDUP_REMOVED lines=71> */
[----:B------:R-:W-:Y:S01]  /*0a10*/  UIMAD UR4, UR9, UR21, UR4 ;  /* 0x00000015090472a4 */ /* 0x000fe2000f8e0204 */
[----:B------:R-:W-:Y:S01]  /*0a20*/  IMAD R8, R41, 0x20, R40 ;  /* 0x0000002029087824 */ /* 0x000fe200078e0228 */
[----:B------:R-:W-:Y:S01]  /*0a30*/  UIMAD.WIDE.U32 UR10, UR6, 0x40, URZ ;  /* 0x00000040060a78a5 */ /* 0x000fe2000f8e003f */
[----:B------:R-:W-:Y:S01]  /*0a40*/  IMAD R9, R43, c[0x0][0x1bc], R2 ;  /* 0x00006f002b097a24 */ /* 0x000fe200078e0202 */
[----:B------:R-:W-:Y:S01]  /*0a50*/  SEL R2, R228, RZ, !P0 ;  /* 0x000000ffe4027207 */ /* 0x000fe20004000000 */
[----:B------:R-:W-:Y:S01]  /*0a60*/  IMAD R8, R3, 0x80, R8 ;  /* 0x0000008003087824 */ /* 0x000fe200078e0208 */
[----:B--2---:R-:W-:Y:S01]  /*0a70*/  SEL R7, R5, RZ, !P0 ;  /* 0x000000ff05077207 */ /* 0x004fe20004000000 */
[----:B------:R-:W-:Y:S01]  /*0a80*/  IMAD.WIDE.U32 R10, R43, c[0x0][0x1b8], R10 ;  /* 0x00006e002b0a7a25 */ /* 0x000fe200078e000a */
[----:B------:R-:W-:-:S03]  /*0a90*/  USHF.L.U32 UR8, UR7, 0x6, URZ ;  /* 0x0000000607087899 */ /* 0x000fc6000800063f */
[----:B------:R-:W-:Y:S01]  /*0aa0*/  IMAD R7, R7, c[0x0][0x1c0], RZ ;  /* 0x0000700007077a24 */ /* 0x000fe200078e02ff */
[----:B------:R-:W-:Y:S01]  /*0ab0*/  UIADD3 UR8, UR11, UR8, URZ ;  /* 0x000000080b087290 */ /* 0x000fe2000fffe03f */
[----:B------:R-:W-:Y:S02]  /*0ac0*/  IMAD.MOV.U32 R4, RZ, RZ, R8 ;  /* 0x000000ffff047224 */ /* 0x000fe400078e0008 */
[----:B------:R-:W-:Y:S02]  /*0ad0*/  IMAD R18, R2, c[0x0][0x1c4], R7 ;  /* 0x0000710002127a24 */ /* 0x000fe400078e0207 */
[----:B------:R-:W-:-:S04]  /*0ae0*/  @P3 IMAD.HI.U32 R7, R8, c[0x0][0x2c8], RZ ;  /* 0x0000b20008073a27 */ /* 0x000fc800078e00ff */
[----:B------:R-:W-:Y:S01]  /*0af0*/  IMAD.IADD R11, R11, 0x1, R9 ;  /* 0x000000010b0b7824 */ /* 0x000fe200078e0209 */
[----:B------:R-:W-:Y:S01]  /*0b00*/  @P3 SHF.R.U32.HI R4, RZ, c[0x0][0x2cc], R7 ;  /* 0x0000b300ff043a19 */ /* 0x000fe20000011607 */
[----:B------:R-:W-:Y:S01]  /*0b10*/  IMAD R7, R0, c[0x0][0x2c4], RZ ;  /* 0x0000b10000077a24 */ /* 0x000fe200078e02ff */
[----:B------:R-:W-:Y:S01]  /*0b20*/  SHF.R.S32.HI R9, RZ, 0x1f, R45 ;  /* 0x0000001fff097819 */ /* 0x000fe2000001142d */
[----:B------:R-:W-:Y:S01]  /*0b30*/  IMAD.WIDE.U32 R10, R2, c[0x0][0x1c0], R10 ;  /* 0x00007000020a7a25 */ /* 0x000fe200078e000a */
[----:B------:R-:W-:Y:S01]  /*0b40*/  SHF.R.S32.HI R13, RZ, 0x1f, R4 ;  /* 0x0000001fff0d7819 */ /* 0x000fe20000011404 */
[----:B------:R-:W-:Y:S01]  /*0b50*/  BAR.SYNC.DEFER_BLOCKING 0x0 ;  /* 0x0000000000007b1d */ /* 0x000fe20000010000 */
[----:B------:R-:W-:Y:S01]  /*0b60*/  IADD3 R45, P0, R45, R40, RZ ;  /* 0x000000282d2d7210 */ /* 0x000fe20007f1e0ff */
[----:B------:R-:W-:Y:S02]  /*0b70*/  IMAD.IADD R19, R11, 0x1, R18 ;  /* 0x000000010b137824 */ /* 0x000fe400078e0212 */
[----:B------:R-:W-:Y:S01]  /*0b80*/  IMAD.MOV.U32 R18, RZ, RZ, R10 ;  /* 0x000000ffff127224 */ /* 0x000fe200078e000a */
[----:B------:R-:W-:Y:S01]  /*0b90*/  LEA.HI.X.SX32 R48, R40, R9, 0x1, P0 ;  /* 0x0000000928307211 */ /* 0x000fe200000f0eff */
[----:B------:R-:W-:-:S02]  /*0ba0*/  IMAD R13, R13, c[0x0][0x1b0], RZ ;  /* 0x00006c000d0d7a24 */ /* 0x000fc400078e02ff */
[----:B------:R-:W-:Y:S02]  /*0bb0*/  IMAD.MOV R11, RZ, RZ, -R4 ;  /* 0x000000ffff0b7224 */ /* 0x000fe400078e0a04 */
[C---:B------:R-:W-:Y:S02]  /*0bc0*/  IMAD R13, R4.reuse, c[0x0][0x1b4], R13 ;  /* 0x00006d00040d7a24 */ /* 0x040fe400078e020d */
[----:B------:R-:W-:-:S04]  /*0bd0*/  IMAD.WIDE.U32 R18, R4, c[0x0][0x1b0], R18 ;  /* 0x00006c0004127a25 */ /* 0x000fc800078e0012 */
[----:B------:R-:W-:Y:S02]  /*0be0*/  IMAD R8, R11, c[0x0][0x2c4], R8 ;  /* 0x0000b1000b087a24 */ /* 0x000fe400078e0208 */
[----:B------:R-:W-:Y:S02]  /*0bf0*/  IMAD.IADD R19, R19, 0x1, R13 ;  /* 0x0000000113137824 */ /* 0x000fe400078e020d */
[----:B------:R-:W-:Y:S01]  /*0c00*/  IMAD R10, R3, 0x80, R40 ;  /* 0x00000080030a7824 */ /* 0x000fe200078e0228 */
        /* <DEDUP_REMOVED lines=29> */
[----:B------:R-:W-:Y:S01]  /*0de0*/  IMAD.SHL.U32 R12, R12, 0x8, RZ ;  /* 0x000000080c0c7824 */ /* 0x000fe200078e00ff */
[----:B------:R-:W-:Y:S01]  /*0df0*/  SHF.R.U32.HI R11, RZ, 0x3, R11 ;  /* 0x00000003ff0b7819 */ /* 0x000fe2000001160b */
[----:B------:R-:W2:Y:S01]  /*0e00*/  SHFL.IDX PT, R8, R2, 0x1, 0x181f ;  /* 0x00381f0002087f89 */ /* 0x000ea200000e0000 */
[----:B------:R-:W-:-:S02]  /*0e10*/  IMAD R230, R44, c[0x0][0x1e8], RZ ;  /* 0x00007a002ce67a24 */ /* 0x000fc400078e02ff */
[----:B------:R-:W-:Y:S01]  /*0e20*/  LOP3.LUT R11, R4, R11, RZ, 0x3c, !PT ;  /* 0x0000000b040b7212 */ /* 0x000fe200078e3cff */
[----:B------:R-:W4:Y:S01]  /*0e30*/  SHFL.IDX PT, R9, R0, 0x1, 0x181f ;  /* 0x00381f0000097f89 */ /* 0x000f2200000e0000 */
[----:B------:R-:W-:Y:S01]  /*0e40*/  IADD3 R4, R46, 0x40, RZ ;  /* 0x000000402e047810 */ /* 0x000fe20007ffe0ff */
[----:B------:R-:W-:Y:S01]  /*0e50*/  IMAD R230, R43, c[0x0][0x1ec], R230 ;  /* 0x00007b002be67a24 */ /* 0x000fe200078e02e6 */
[----:B------:R-:W-:Y:S01]  /*0e60*/  LOP3.LUT R11, R11, 0xfffffe00, R12, 0xf8, !PT ;  /* 0xfffffe000b0b7812 */ /* 0x000fe200078ef80c */
[----:B------:R-:W5:Y:S01]  /*0e70*/  SHFL.IDX PT, R20, R2, 0x2, 0x181f ;  /* 0x00581f0002147f89 */ /* 0x000f6200000e0000 */
[----:B------:R-:W-:Y:S01]  /*0e80*/  @!P5 SHF.R.S32.HI R7, RZ, 0x1f, R4 ;  /* 0x0000001fff07d819 */ /* 0x000fe20000011404 */
[----:B------:R-:W-:Y:S02]  /*0e90*/  IMAD.WIDE.U32 R16, R43, c[0x0][0x1e8], R16 ;  /* 0x00007a002b107a25 */ /* 0x000fe400078e0010 */
[----:B------:R-:W1:Y:S02]  /*0ea0*/  SHFL.IDX PT, R21, R0, 0x2, 0x181f ;  /* 0x00581f0000157f89 */ /* 0x000e6400000e0000 */
[----:B------:R-:W-:-:S02]  /*0eb0*/  IMAD.SHL.U32 R227, R11, 0x2, RZ ;  /* 0x000000020be37824 */ /* 0x000fc400078e00ff */
[----:B------:R-:W-:Y:S01]  /*0ec0*/  IMAD.IADD R231, R17, 0x1, R230 ;  /* 0x0000000111e77824 */ /* 0x000fe200078e02e6 */
[----:B------:R-:W1:Y:S01]  /*0ed0*/  SHFL.IDX PT, R10, R2, 0x3, 0x181f ;  /* 0x00781f00020a7f89 */ /* 0x000e6200000e0000 */
[----:B------:R-:W-:Y:S02]  /*0ee0*/  IMAD.MOV.U32 R230, RZ, RZ, R16 ;  /* 0x000000ffffe67224 */ /* 0x000fe400078e0010 */
[----:B------:R-:W-:Y:S01]  /*0ef0*/  IMAD R44, R44, c[0x0][0x210], RZ ;  /* 0x000084002c2c7a24 */ /* 0x000fe200078e02ff */
        /* <DEDUP_REMOVED lines=25> */
[----:B------:R-:W-:Y:S01]  /*1090*/  IMAD.U32 R9, RZ, RZ, UR15 ;  /* 0x0000000fff097e24 */ /* 0x000fe2000f8e00ff */
[C---:B-----5:R-:W-:Y:S01]  /*10a0*/  @!P4 LEA R18, P2, R46.reuse, R20, 0x1 ;  /* 0x000000142e12c211 */ /* 0x060fe200078408ff */
[----:B------:R-:W-:Y:S01]  /*10b0*/  IMAD.IADD R233, R231, 0x1, R233 ;  /* 0x00000001e7e97824 */ /* 0x000fe200078e02e9 */
[----:B------:R3:W-:Y:S01]  /*10c0*/  @!P3 LDGSTS.E.BYPASS.LTC128B.128 [R227+0x1100], [R16.64], !P6 ;  /* 0x0110000010e3bfae */ /* 0x0007e2000f101d50 */
[----:B------:R-:W-:Y:S01]  /*10d0*/  IMAD.MOV.U32 R232, RZ, RZ, R230 ;  /* 0x000000ffffe87224 */ /* 0x000fe200078e00e6 */
[----:B------:R-:W-:Y:S01]  /*10e0*/  @!P4 LEA.HI.X R19, R46, R21, R47, 0x1, P2 ;  /* 0x000000152e13c211 */ /* 0x000fe200010f0c2f */
[----:B------:R-:W-:Y:S01]  /*10f0*/  IMAD.U32 R5, RZ, RZ, UR6 ;  /* 0x00000006ff057e24 */ /* 0x000fe2000f8e00ff */
[----:B------:R4:W-:Y:S01]  /*1100*/  @!P3 LDGSTS.E.BYPASS.LTC128B.128 [R227+0x5100], [R14.64], !P1 ;  /* 0x051000000ee3bfae */ /* 0x0009e2000c901d50 */
[----:B------:R-:W-:-:S03]  /*1110*/  IMAD.WIDE.U32 R8, R9, UR21, R232 ;  /* 0x0000001509087c25 */ /* 0x000fc6000f8e00e8 */
[----:B------:R5:W-:Y:S01]  /*1120*/  @!P4 LDGSTS.E.BYPASS.LTC128B.128 [R227+0x2100], [R18.64], !P6 ;  /* 0x0210000012e3cfae */ /* 0x000be2000f101d50 */
[----:B------:R-:W-:Y:S01]  /*1130*/  IMAD R229, R42, c[0x0][0x218], RZ ;  /* 0x000086002ae57a24 */ /* 0x000fe200078e02ff */
[----:B------:R-:W-:-:S03]  /*1140*/  @P5 LEA R5, P2, R5, R8, 0x5 ;  /* 0x0000000805055211 */ /* 0x000fc600078428ff */
        /* <DEDUP_REMOVED lines=9> */
[----:B------:R-:W-:Y:S02]  /*11e0*/  @P5 LEA.HI.X R2, R12, R13, R7, 0x5, P2 ;  /* 0x0000000d0c025211 */ /* 0x000fe400010f2c07 */
[----:B----4-:R-:W-:Y:S01]  /*11f0*/  @P5 LEA R14, P2, R5, c[0x0][0x1c8], 0x1 ;  /* 0x00007200050e5a11 */ /* 0x010fe200078408ff */
[----:B------:R-:W-:Y:S01]  /*1200*/  @!P4 IMAD.WIDE R20, R0, 0x2, R20 ;  /* 0x000000020014c825 */ /* 0x000fe200078e0214 */
[----:B---3--:R-:W-:-:S02]  /*1210*/  @!P0 LEA R16, P3, R46, R10, 0x1 ;  /* 0x0000000a2e108211 */ /* 0x008fc400078608ff */
[----:B------:R-:W-:Y:S02]  /*1220*/  @P5 LEA.HI.X R15, R5, c[0x0][0x1cc], R2, 0x1, P2 ;  /* 0x00007300050f5a11 */ /* 0x000fe400010f0c02 */
[----:B------:R-:W-:Y:S01]  /*1230*/  @!P0 LEA.HI.X R17, R46, R11, R47, 0x1, P3 ;  /* 0x0000000b2e118211 */ /* 0x000fe200018f0c2f */
[----:B------:R1:W-:Y:S01]  /*1240*/  @!P4 LDGSTS.E.BYPASS.LTC128B.128 [R227+0x6100], [R20.64], !P1 ;  /* 0x0610000014e3cfae */ /* 0x0003e2000c901d50 */
[----:B------:R-:W-:Y:S02]  /*1250*/  LOP3.LUT R5, R6, 0xfffffff0, RZ, 0xc0, !PT ;  /* 0xfffffff006057812 */ /* 0x000fe400078ec0ff */
[----:B------:R-:W-:Y:S01]  /*1260*/  @!P0 SHF.R.S32.HI R9, RZ, 0x1f, R4 ;  /* 0x0000001fff098819 */ /* 0x000fe20000011404 */
[----:B------:R2:W-:Y:S01]  /*1270*/  @!P0 LDGSTS.E.BYPASS.LTC128B.128 [R227+0x3100], [R16.64], !P6 ;  /* 0x0310000010e38fae */ /* 0x0005e2000f101d50 */
[----:B------:R-:W-:Y:S01]  /*1280*/  ISETP.GE.AND P6, PT, R3, 0x1, PT ;  /* 0x000000010300780c */ /* 0x000fe20003fc6270 */
[----:B------:R-:W-:Y:S01]  /*1290*/  IMAD.IADD R5, R124, 0x1, -R5 ;  /* 0x000000017c057824 */ /* 0x000fe200078e0a05 */
[----:B------:R-:W-:-:S02]  /*12a0*/  @!P0 LEA.HI R2, R9, R4, RZ, 0x3 ;  /* 0x0000000409028211 */ /* 0x000fc400078f18ff */
[----:B------:R-:W-:Y:S02]  /*12b0*/  SHF.R.S32.HI R7, RZ, 0x4, R6 ;  /* 0x00000004ff077819 */ /* 0x000fe40000011406 */
[----:B------:R-:W-:Y:S02]  /*12c0*/  @!P0 LOP3.LUT R2, R2, 0xfffffff8, RZ, 0xc0, !PT ;  /* 0xfffffff802028812 */ /* 0x000fe400078ec0ff */
[----:B------:R-:W-:Y:S02]  /*12d0*/  SHF.R.S32.HI R0, RZ, 0x1f, R5 ;  /* 0x0000001fff007819 */ /* 0x000fe40000011405 */
[C---:B------:R-:W-:Y:S02]  /*12e0*/  ISETP.GE.AND P4, PT, R3.reuse, 0x41, PT ;  /* 0x000000410300780c */ /* 0x040fe40003f86270 */
[----:B------:R-:W-:Y:S02]  /*12f0*/  LEA.HI R6, R6, R7, RZ, 0x1 ;  /* 0x0000000706067211 */ /* 0x000fe400078f08ff */
[----:B------:R-:W-:Y:S01]  /*1300*/  ISETP.GE.AND P2, PT, R3, 0x61, PT ;  /* 0x000000610300780c */ /* 0x000fe20003f46270 */
[----:B------:R-:W-:Y:S01]  /*1310*/  IMAD.U32 R3, RZ, RZ, UR6 ;  /* 0x00000006ff037e24 */ /* 0x000fe2000f8e00ff */
[----:B------:R-:W-:-:S02]  /*1320*/  LEA.HI R0, R0, R5, RZ, 0x3 ;  /* 0x0000000500007211 */ /* 0x000fc400078f18ff */
[----:B------:R-:W-:Y:S02]  /*1330*/  LOP3.LUT R12, R6, 0xfffffffe, RZ, 0xc0, !PT ;  /* 0xfffffffe060c7812 */ /* 0x000fe400078ec0ff */
[----:B------:R-:W-:Y:S02]  /*1340*/  LOP3.LUT R6, R0, 0xfffffff8, RZ, 0xc0, !PT ;  /* 0xfffffff800067812 */ /* 0x000fe400078ec0ff */
[----:B------:R-:W-:Y:S01]  /*1350*/  ISETP.GE.AND P3, PT, R46, c[0x0][0x1d4], PT ;  /* 0x000075002e007a0c */ /* 0x000fe20003f66270 */
[----:B------:R-:W-:Y:S02]  /*1360*/  IMAD.IADD R226, R7, 0x1, -R12 ;  /* 0x0000000107e27824 */ /* 0x000fe400078e0a0c */
[----:B------:R-:W-:Y:S02]  /*1370*/  IMAD.IADD R6, R5, 0x1, -R6 ;  /* 0x0000000105067824 */ /* 0x000fe400078e0a06 */
[----:B--2---:R-:W-:Y:S01]  /*1380*/  @!P0 IMAD.WIDE R16, R2, 0x2, R10 ;  /* 0x0000000202108825 */ /* 0x004fe200078e020a */
[----:B------:R-:W-:-:S03]  /*1390*/  VOTEU.ANY UP0, P2 ;  /* 0x00000000003f7886 */ /* 0x000fc60001000100 */
[----:B------:R-:W-:Y:S01]  /*13a0*/  IMAD.SHL.U32 R7, R6, 0x40, RZ ;  /* 0x0000004006077824 */ /* 0x000fe200078e00ff */
[----:B------:R2:W-:Y:S01]  /*13b0*/  @!P0 LDGSTS.E.BYPASS.LTC128B.128 [R227+0x7100], [R16.64], !P1 ;  /* 0x0710000010e38fae */ /* 0x0005e2000c901d50 */
[----:B------:R-:W-:Y:S01]  /*13c0*/  @P6 LEA R10, P0, R8, c[0x0][0x1c8], 0x1 ;  /* 0x00007200080a6a11 */ /* 0x000fe200078008ff */
[----:B------:R-:W-:Y:S01]  /*13d0*/  @P2 IMAD.MOV.U32 R12, RZ, RZ, R8 ;  /* 0x000000ffff0c2224 */ /* 0x000fe200078e0008 */
        /* <DEDUP_REMOVED lines=19> */
[----:B------:R-:W-:-:S02]  /*1510*/  UIMAD UR15, UR15, -0x80, UR19 ;  /* 0xffffff800f0f78a4 */ /* 0x000fc4000f8e0213 */
        /* <DEDUP_REMOVED lines=10> */
[----:B------:R-:W-:Y:S01]  /*15c0*/  UIADD3 UR9, UR13, UR9, URZ ;  /* 0x000000090d097290 */ /* 0x000fe2000fffe03f */
[----:B------:R-:W-:Y:S01]  /*15d0*/  @P2 LEA.HI.X R5, R12, c[0x0][0x1cc], R3, 0x1, P1 ;  /* 0x000073000c052a11 */ /* 0x000fe200008f0c03 */
[----:B------:R5:W-:Y:S01]  /*15e0*/  @P4 LDGSTS.E.BYPASS.LTC128B.128 [R227+0xe100], [R16.64+0x80], !P0 ;  /* 0x0e10008010e34fae */ /* 0x000be2000c101d50 */
[----:B------:R-:W-:Y:S01]  /*15f0*/  IMAD.SHL.U32 R3, R40, 0x8, RZ ;  /* 0x0000000828037824 */ /* 0x000fe200078e00ff */
[----:B------:R-:W-:Y:S01]  /*1600*/  LOP3.LUT R0, R2, 0xfffffe00, R7, 0xf8, !PT ;  /* 0xfffffe0002007812 */ /* 0x000fe200078ef807 */
[----:B------:R-:W-:Y:S01]  /*1610*/  IMAD.MOV.U32 R7, RZ, RZ, 0x10 ;  /* 0x00000010ff077424 */ /* 0x000fe200078e00ff */
[----:B------:R4:W-:Y:S01]  /*1620*/  @P2 LDGSTS.E.BYPASS.LTC128B.128 [R227+0xb100], [R4.64], !P3 ;  /* 0x0b10000004e32fae */ /* 0x0009e2000d901d50 */
[----:B------:R-:W-:-:S02]  /*1630*/  LOP3.LUT R9, R9, 0x7ffffc00, RZ, 0xc0, !PT ;  /* 0x7ffffc0009097812 */ /* 0x000fc400078ec0ff */
[----:B------:R-:W-:Y:S01]  /*1640*/  LOP3.LUT R8, R8, 0x1c0, RZ, 0xc0, !PT ;  /* 0x000001c008087812 */ /* 0x000fe200078ec0ff */
[----:B------:R4:W-:Y:S01]  /*1650*/  @P2 LDGSTS.E.BYPASS.LTC128B.128 [R227+0xf100], [R4.64+0x80], !P0 ;  /* 0x0f10008004e32fae */ /* 0x0009e2000c101d50 */
[----:B------:R-:W-:Y:S01]  /*1660*/  R2P PR, R6, 0x6 ;  /* 0x0000000606007804 */ /* 0x000fe20000000000 */
[----:B------:R-:W-:Y:S01]  /*1670*/  IMAD.IADD R6, R0, 0x1, R9 ;  /* 0x0000000100067824 */ /* 0x000fe200078e0209 */
[----:B------:R-:W-:Y:S01]  /*1680*/  LOP3.LUT R3, R8, 0x8, R3, 0xf8, !PT ;  /* 0x0000000808037812 */ /* 0x000fe200078ef803 */
[----:B------:R-:W0:Y:S01]  /*1690*/  LDGDEPBAR ;  /* 0x00000000000079af */ /* 0x000e220000000000 */
[----:B------:R-:W-:Y:S02]  /*16a0*/  SHF.R.U32.HI R2, RZ, 0x3, R8 ;  /* 0x00000003ff027819 */ /* 0x000fe40000011608 */
[----:B------:R-:W-:Y:S02]  /*16b0*/  SEL R7, R7, 0xfffffff0, !P1 ;  /* 0xfffffff007077807 */ /* 0x000fe40004800000 */
[----:B------:R-:W-:-:S02]  /*16c0*/  LOP3.LUT R3, R3, R2, RZ, 0x3c, !PT ;  /* 0x0000000203037212 */ /* 0x000fc400078e3cff */
[C---:B------:R-:W-:Y:S01]  /*16d0*/  LEA R2, R6.reuse, 0x100, 0x1 ;  /* 0x0000010006027811 */ /* 0x040fe200078e08ff */
[----:B------:R-:W-:Y:S01]  /*16e0*/  IMAD.SHL.U32 R6, R6, 0x2, RZ ;  /* 0x0000000206067824 */ /* 0x000fe200078e00ff */
[----:B------:R-:W-:Y:S01]  /*16f0*/  LOP3.LUT P1, RZ, R41, 0x2, RZ, 0xc0, !PT ;  /* 0x0000000229ff7812 */ /* 0x000fe2000782c0ff */
[----:B------:R-:W-:Y:S01]  /*1700*/  IMAD R226, R226, 0x200, R3 ;  /* 0x00000200e2e27824 */ /* 0x000fe200078e0203 */
[----:B------:R-:W-:-:S03]  /*1710*/  IADD3 R40, -R40, UR15, RZ ;  /* 0x0000000f28287c10 */ /* 0x000fc6000fffe1ff */
[----:B------:R-:W-:Y:S01]  /*1720*/  IMAD.SHL.U32 R226, R226, 0x2, RZ ;  /* 0x00000002e2e27824 */ /* 0x000fe200078e00ff */
[C---:B------:R-:W-:Y:S02]  /*1730*/  ISETP.LT.OR P5, PT, R40.reuse, 0x1, P3 ;  /* 0x000000012800780c */ /* 0x040fe40001fa1670 */
[----:B------:R-:W-:Y:S02]  /*1740*/  ISETP.LT.OR P6, PT, R40, 0x1, P0 ;  /* 0x000000012800780c */ /* 0x000fe400007c1670 */
[----:B------:R-:W-:Y:S02]  /*1750*/  IADD3 R225, R226, 0x8120, RZ ;  /* 0x00008120e2e17810 */ /* 0x000fe40007ffe0ff */
[----:B------:R-:W-:Y:S01]  /*1760*/  ISETP.LT.OR P4, PT, R40, 0x21, P3 ;  /* 0x000000212800780c */ /* 0x000fe20001f81670 */
        /* <DEDUP_REMOVED lines=9> */
[----:B------:R-:W-:Y:S04]  /*1800*/  LDSM.16.M88.4 R184, [R6+0x4100] ;  /* 0x0041000006b8783b */ /* 0x000fe80000000200 */
[----:B------:R-:W-:Y:S04]  /*1810*/  LDSM.16.M88.4 R168, [R4] ;  /* 0x0000000004a8783b */ /* 0x000fe80000000200 */
[----:B------:R4:W-:Y:S04]  /*1820*/  LDSM.16.M88.4 R188, [R4+0x4000] ;  /* 0x0040000004bc783b */ /* 0x0009e80000000200 */
[----:B------:R-:W-:Y:S04]  /*1830*/  LDSM.16.M88.4 R176, [R3] ;  /* 0x0000000003b0783b */ /* 0x000fe80000000200 */
[----:B------:R-:W-:Y:S04]  /*1840*/  LDSM.16.M88.4 R196, [R3+0x4000] ;  /* 0x0040000003c4783b */ /* 0x000fe80000000200 */
[----:B------:R-:W-:Y:S04]  /*1850*/  LDSM.16.M88.4 R180, [R2] ;  /* 0x0000000002b4783b */ /* 0x000fe80000000200 */
[----:B------:R1:W-:Y:S04]  /*1860*/  LDSM.16.M88.4 R200, [R2+0x4000] ;  /* 0x0040000002c8783b */ /* 0x0003e80000000200 */
[----:B------:R-:W-:Y:S01]  /*1870*/  BAR.SYNC.DEFER_BLOCKING 0x0 ;  /* 0x0000000000007b1d */ /* 0x000fe20000010000 */
[----:B----4-:R-:W-:-:S04]  /*1880*/  IADD3 R4, R226, 0x8100, RZ ;  /* 0x00008100e2047810 */ /* 0x010fc80007ffe0ff */
[----:B------:R-:W-:Y:S01]  /*1890*/  @P1 IADD3 R225, R4, -0x20, RZ ;  /* 0xffffffe004e11810 */ /* 0x000fe20007ffe0ff */
[----:B------:R-:W-:Y:S01]  /*18a0*/  IMAD.U32 R4, RZ, RZ, UR9 ;  /* 0x00000009ff047e24 */ /* 0x000fe2000f8e00ff */
[----:B------:R-:W-:Y:S02]  /*18b0*/  USHF.L.U32 UR9, UR4, 0x6, URZ ;  /* 0x0000000604097899 */ /* 0x000fe4000800063f */
[C---:B------:R-:W-:Y:S02]  /*18c0*/  IADD3 R219, R225.reuse, 0x800, RZ ;  /* 0x00000800e1db7810 */ /* 0x040fe40007ffe0ff */
[----:B------:R-:W-:Y:S01]  /*18d0*/  UIADD3 UR14, UP0, UR9, 0x80, URZ ;  /* 0x00000080090e7890 */ /* 0x000fe2000ff1e03f */
[C---:B------:R-:W-:Y:S02]  /*18e0*/  IADD3 R218, R225.reuse, 0x1000, RZ ;  /* 0x00001000e1da7810 */ /* 0x040fe40007ffe0ff */
[C---:B------:R-:W-:Y:S02]  /*18f0*/  IADD3 R217, R225.reuse, 0x1800, RZ ;  /* 0x00001800e1d97810 */ /* 0x040fe40007ffe0ff */
[C---:B------:R-:W-:Y:S01]  /*1900*/  IADD3 R216, R225.reuse, 0x2000, RZ ;  /* 0x00002000e1d87810 */ /* 0x040fe20007ffe0ff */
[----:B-1----:R-:W-:Y:S01]  /*1910*/  IMAD R2, R48, c[0x0][0x208], RZ ;  /* 0x0000820030027a24 */ /* 0x002fe200078e02ff */
[----:B------:R-:W-:-:S02]  /*1920*/  IADD3 R215, R225, 0x2800, RZ ;  /* 0x00002800e1d77810 */ /* 0x000fc40007ffe0ff */
[----:B------:R-:W-:Y:S01]  /*1930*/  IADD3 R214, R225, 0x3000, RZ ;  /* 0x00003000e1d67810 */ /* 0x000fe20007ffe0ff */
[----:B------:R-:W-:Y:S01]  /*1940*/  IMAD R2, R45, c[0x0][0x20c], R2 ;  /* 0x000083002d027a24 */ /* 0x000fe200078e0202 */
[----:B------:R-:W-:-:S04]  /*1950*/  DEPBAR.LE SB0, 0x0 ;  /* 0x000080000000791a */ /* 0x000fc80000000000 */
[----:B------:R-:W-:Y:S01]  /*1960*/  BAR.SYNC.DEFER_BLOCKING 0x0 ;  /* 0x0000000000007b1d */ /* 0x000fe20000010000 */
[----:B------:R-:W-:Y:S01]  /*1970*/  IMAD.IADD R47, R47, 0x1, R2 ;  /* 0x000000012f2f7824 */ /* 0x000fe200078e0202 */
[C---:B------:R-:W-:Y:S01]  /*1980*/  IADD3 R213, R225.reuse, 0x3800, RZ ;  /* 0x00003800e1d57810 */ /* 0x040fe20007ffe0ff */
[----:B------:R-:W-:Y:S01]  /*1990*/  IMAD.U32 R45, RZ, RZ, UR9 ;  /* 0x00000009ff2d7e24 */ /* 0x000fe2000f8e00ff */
[----:B------:R-:W-:Y:S01]  /*19a0*/  IADD3 R211, R225, 0x4000, RZ ;  /* 0x00004000e1d37810 */ /* 0x000fe20007ffe0ff */
[----:B------:R-:W-:Y:S01]  /*19b0*/  IMAD.WIDE.U32 R2, R43, c[0x0][0x210], R46 ;  /* 0x000084002b027a25 */ /* 0x000fe200078e002e */
[C---:B------:R-:W-:Y:S02]  /*19c0*/  IADD3 R210, R225.reuse, 0x4800, RZ ;  /* 0x00004800e1d27810 */ /* 0x040fe40007ffe0ff */
[C---:B------:R-:W-:Y:S02]  /*19d0*/  IADD3 R209, R225.reuse, 0x5000, RZ ;  /* 0x00005000e1d17810 */ /* 0x040fe40007ffe0ff */
[----:B------:R-:W-:-:S02]  /*19e0*/  IADD3 R208, R225, 0x5800, RZ ;  /* 0x00005800e1d07810 */ /* 0x000fc40007ffe0ff */
[C---:B------:R-:W-:Y:S02]  /*19f0*/  IADD3 R207, R225.reuse, 0x6000, RZ ;  /* 0x00006000e1cf7810 */ /* 0x040fe40007ffe0ff */
[C---:B------:R-:W-:Y:S02]  /*1a00*/  IADD3 R206, R225.reuse, 0x6800, RZ ;  /* 0x00006800e1ce7810 */ /* 0x040fe40007ffe0ff */
[C---:B------:R-:W-:Y:S02]  /*1a10*/  IADD3 R205, R225.reuse, 0x7000, RZ ;  /* 0x00007000e1cd7810 */ /* 0x040fe40007ffe0ff */
[----:B------:R-:W-:Y:S01]  /*1a20*/  IADD3 R204, R225, 0x7800, RZ ;  /* 0x00007800e1cc7810 */ /* 0x000fe20007ffe0ff */
[----:B------:R-:W1:Y:S04]  /*1a30*/  LDSM.16.M88.4 R24, [R226+0x8100] ;  /* 0x00810000e218783b */ /* 0x000e680000000200 */
[----:B-----5:R-:W4:Y:S04]  /*1a40*/  LDSM.16.M88.4 R16, [R226+0x8900] ;  /* 0x00890000e210783b */ /* 0x020f280000000200 */
[----:B--2---:R-:W2:Y:S04]  /*1a50*/  LDSM.16.M88.4 R12, [R225] ;  /* 0x00000000e10c783b */ /* 0x004ea80000000200 */
[----:B------:R-:W5:Y:S04]  /*1a60*/  LDSM.16.M88.4 R36, [R225+0x800] ;  /* 0x00080000e124783b */ /* 0x000f680000000200 */
[----:B---3--:R-:W3:Y:S04]  /*1a70*/  LDSM.16.M88.4 R8, [R226+0x9100] ;  /* 0x00910000e208783b */ /* 0x008ee80000000200 */
[----:B------:R-:W2:Y:S04]  /*1a80*/  LDSM.16.M88.4 R96, [R226+0x9900] ;  /* 0x00990000e260783b */ /* 0x000ea80000000200 */
[----:B------:R-:W2:Y:S04]  /*1a90*/  LDSM.16.M88.4 R32, [R225+0x1000] ;  /* 0x00100000e120783b */ /* 0x000ea80000000200 */
[----:B------:R-:W2:Y:S04]  /*1aa0*/  LDSM.16.M88.4 R88, [R226+0xa100] ;  /* 0x00a10000e258783b */ /* 0x000ea80000000200 */
[----:B------:R-:W-:Y:S04]  /*1ab0*/  LDSM.16.M88.4 R64, [R226+0xb900] ;  /* 0x00b90000e240783b */ /* 0x000fe80000000200 */
[----:B------:R-:W-:Y:S01]  /*1ac0*/  LDSM.16.M88.4 R72, [R226+0xb100] ;  /* 0x00b10000e248783b */ /* 0x000fe20000000200 */
[C---:B-1----:R-:W-:Y:S03]  /*1ad0*/  HMMA.16816.F32 R28, R140.reuse, R24, RZ ;  /* 0x000000188c1c723c */ /* 0x042fe600000018ff */
[----:B------:R-:W-:Y:S04]  /*1ae0*/  LDSM.16.M88.4 R80, [R226+0xa900] ;  /* 0x00a90000e250783b */ /* 0x000fe80000000200 */
[----:B------:R-:W-:Y:S01]  /*1af0*/  LDSM.16.M88.4 R48, [R225+0x2800] ;  /* 0x00280000e130783b */ /* 0x000fe20000000200 */
[C---:B------:R-:W-:Y:S08]  /*1b00*/  HMMA.16816.F32 R24, R140.reuse, R26, RZ ;  /* 0x0000001a8c18723c */ /* 0x040ff000000018ff */
[C---:B----4-:R-:W-:Y:S08]  /*1b10*/  HMMA.16816.F32 R20, R140.reuse, R16, RZ ;  /* 0x000000108c14723c */ /* 0x050ff000000018ff */
[----:B------:R-:W-:Y:S08]  /*1b20*/  HMMA.16816.F32 R16, R140, R18, RZ ;  /* 0x000000128c10723c */ /* 0x000ff000000018ff */
[C---:B--2---:R-:W-:Y:S08]  /*1b30*/  HMMA.16816.F32 R28, R168.reuse, R12, R28 ;  /* 0x0000000ca81c723c */ /* 0x044ff0000000181c */
[C---:B------:R-:W-:Y:S08]  /*1b40*/  HMMA.16816.F32 R24, R168.reuse, R14, R24 ;  /* 0x0000000ea818723c */ /* 0x040ff00000001818 */
[----:B-----5:R-:W-:Y:S08]  /*1b50*/  HMMA.16816.F32 R20, R168, R36, R20 ;  /* 0x00000024a814723c */ /* 0x020ff00000001814 */
[----:B---3--:R-:W-:Y:S08]  /*1b60*/  HMMA.16816.F32 R12, R140, R8, RZ ;  /* 0x000000088c0c723c */ /* 0x008ff000000018ff */
[----:B------:R-:W-:Y:S01]  /*1b70*/  HMMA.16816.F32 R16, R168, R38, R16 ;  /* 0x00000026a810723c */ /* 0x000fe20000001810 */
[----:B------:R-:W1:Y:S07]  /*1b80*/  LDSM.16.M88.4 R36, [R225+0x1800] ;  /* 0x00180000e124783b */ /* 0x000e6e0000000200 */
[C---:B------:R-:W-:Y:S08]  /*1b90*/  HMMA.16816.F32 R8, R140.reuse, R10, RZ ;  /* 0x0000000a8c08723c */ /* 0x040ff000000018ff */
[----:B------:R-:W-:Y:S08]  /*1ba0*/  HMMA.16816.F32 R100, R140, R96, RZ ;  /* 0x000000608c64723c */ /* 0x000ff000000018ff */
[C---:B------:R-:W-:Y:S08]  /*1bb0*/  HMMA.16816.F32 R12, R168.reuse, R32, R12 ;  /* 0x00000020a80c723c */ /* 0x040ff0000000180c */
[----:B------:R-:W-:Y:S01]  /*1bc0*/  HMMA.16816.F32 R8, R168, R34, R8 ;  /* 0x00000022a808723c */ /* 0x000fe20000001808 */
[----:B------:R-:W2:Y:S07]  /*1bd0*/  LDSM.16.M88.4 R32, [R225+0x2000] ;  /* 0x00200000e120783b */ /* 0x000eae0000000200 */
[----:B------:R-:W-:Y:S08]  /*1be0*/  HMMA.16816.F32 R92, R140, R88, RZ ;  /* 0x000000588c5c723c */ /* 0x000ff000000018ff */
[----:B-1----:R-:W-:Y:S07]  /*1bf0*/  HMMA.16816.F32 R100, R168, R36, R100 ;  /* 0x00000024a864723c */ /* 0x002fee0000001864 */
[----:B------:R-:W-:Y:S01]  /*1c00*/  IMAD R37, R43, c[0x0][0x214], R44 ;  /* 0x000085002b257a24 */ /* 0x000fe200078e022c */
[----:B------:R-:W-:Y:S01]  /*1c10*/  HMMA.16816.F32 R88, R140, R90, RZ ;  /* 0x0000005a8c58723c */ /* 0x000fe200000018ff */
[----:B------:R-:W-:Y:S01]  /*1c20*/  IMAD.U32 R36, RZ, RZ, UR12 ;  /* 0x0000000cff247e24 */ /* 0x000fe2000f8e00ff */
[----:B------:R-:W-:Y:S01]  /*1c30*/  UMOV UR12, 0x6 ;  /* 0x00000006000c7882 */ /* 0x000fe20000000000 */
[----:B------:R-:W-:Y:S01]  /*1c40*/  IMAD.IADD R3, R3, 0x1, R37 ;  /* 0x0000000103037824 */ /* 0x000fe200078e0225 */
[----:B------:R-:W-:Y:S01]  /*1c50*/  USHF.L.U64.HI UR12, UR4, UR12, UR5 ;  /* 0x0000000c040c7299 */ /* 0x000fe20008010205 */
[----:B------:R-:W-:-:S02]  /*1c60*/  IMAD.U32 R37, RZ, RZ, UR13 ;  /* 0x0000000dff257e24 */ /* 0x000fc4000f8e00ff */
[----:B------:R-:W-:Y:S01]  /*1c70*/  IMAD.WIDE.U32 R234, R234, c[0x0][0x218], R2 ;  /* 0x00008600eaea7a25 */ /* 0x000fe200078e0002 */
[----:B------:R-:W-:Y:S01]  /*1c80*/  HMMA.16816.F32 R96, R140, R98, RZ ;  /* 0x000000628c60723c */ /* 0x000fe200000018ff */
[----:B------:R-:W-:Y:S02]  /*1c90*/  UIADD3.X UR13, URZ, UR12, URZ, UP0, !UPT ;  /* 0x0000000c3f0d7290 */ /* 0x000fe400087fe43f */
[----:B------:R-:W-:Y:S01]  /*1ca0*/  IMAD.IADD R229, R235, 0x1, R229 ;  /* 0x00000001ebe57824 */ /* 0x000fe200078e02e5 */
[----:B------:R-:W-:Y:S01]  /*1cb0*/  LEA R2, P1, R36, R234, 0x7 ;  /* 0x000000ea24027211 */ /* 0x000fe200078238ff */
[----:B------:R-:W-:-:S03]  /*1cc0*/  UISETP.GE.AND UP0, UPT, UR19, 0x81, UPT ;  /* 0x000000811300788c */ /* 0x000fc6000bf06270 */
[----:B------:R-:W-:Y:S01]  /*1cd0*/  LEA.HI.X R3, R36, R229, R4, 0x7, P1 ;  /* 0x000000e524037211 */ /* 0x000fe200008f3c04 */
[----:B--2---:R-:W-:Y:S01]  /*1ce0*/  HMMA.16816.F32 R92, R168, R32, R92 ;  /* 0x00000020a85c723c */ /* 0x004fe2000000185c */
[----:B------:R-:W-:-:S04]  /*1cf0*/  LEA R46, P1, R2, c[0x0][0x1f8], 0x1 ;  /* 0x00007e00022e7a11 */ /* 0x000fc800078208ff */
[----:B------:R-:W-:Y:S02]  /*1d00*/  LEA.HI.X R47, R2, c[0x0][0x1fc], R3, 0x1, P1 ;  /* 0x00007f00022f7a11 */ /* 0x000fe400008f0c03 */
[----:B------:R-:W-:Y:S01]  /*1d10*/  IADD3 R2, P1, R46, UR9, RZ ;  /* 0x000000092e027c10 */ /* 0x000fe2000ff3e0ff */
[----:B------:R-:W-:Y:S01]  /*1d20*/  HMMA.16816.F32 R88, R168, R34, R88 ;  /* 0x00000022a858723c */ /* 0x000fe20000001858 */
[----:B------:R-:W1:Y:S02]  /*1d30*/  LDSM.16.M88.4 R32, [R225+0x3800] ;  /* 0x00380000e120783b */ /* 0x000e640000000200 */
[----:B------:R-:W-:-:S05]  /*1d40*/  IADD3.X R3, R47, UR12, RZ, P1, !PT ;  /* 0x0000000c2f037c10 */ /* 0x000fca0008ffe4ff */
[----:B------:R-:W-:Y:S01]  /*1d50*/  HMMA.16816.F32 R96, R168, R38, R96 ;  /* 0x00000026a860723c */ /* 0x000fe20000001860 */
[----:B------:R-:W2:Y:S04]  /*1d60*/  LDSM.16.M88.4 R36, [R225+0x3000] ;  /* 0x00300000e124783b */ /* 0x000ea80000000200 */
[----:B------:R-:W-:Y:S01]  /*1d70*/  @!PT LDS RZ, [RZ] ;  /* 0x00000000fffff984 */ /* 0x000fe20000000800 */
[----:B------:R-:W-:Y:S01]  /*1d80*/  @!PT LDS RZ, [RZ] ;  /* 0x00000000fffff984 */ /* 0x000fe20000000800 */
[----:B------:R-:W-:Y:S01]  /*1d90*/  @!PT LDS RZ, [RZ] ;  /* 0x00000000fffff984 */ /* 0x000fe20000000800 */
[----:B------:R3:W-:Y:S01]  /*1da0*/  LDGSTS.E.BYPASS.LTC128B.128 [R227+0x100], [R46.64], !P5 ;  /* 0x001000002ee37fae */ /* 0x0007e2000e901d50 */
[----:B------:R-:W-:Y:S02]  /*1db0*/  IADD3 R44, P5, P1, R45, 0x80, R46 ;  /* 0x000000802d2c7810 */ /* 0x000fe400079be02e */
[----:B------:R-:W-:Y:S01]  /*1dc0*/  HMMA.16816.F32 R68, R140, R64, RZ ;  /* 0x000000408c44723c */ /* 0x000fe200000018ff */
[----:B------:R3:W-:Y:S01]  /*1dd0*/  LDGSTS.E.BYPASS.LTC128B.128 [R227+0x4100], [R46.64+0x80], !P6 ;  /* 0x041000802ee37fae */ /* 0x0007e2000f101d50 */
[----:B------:R-:W-:-:S02]  /*1de0*/  ISETP.LT.OR P6, PT, R40, 0x21, P0 ;  /* 0x000000212800780c */ /* 0x000fc400007c1670 */
[----:B------:R-:W-:Y:S01]  /*1df0*/  IADD3.X R45, RZ, UR12, R47, P5, P1 ;  /* 0x0000000cff2d7c10 */ /* 0x000fe2000afe242f */
[----:B------:R4:W-:Y:S01]  /*1e00*/  LDGSTS.E.BYPASS.LTC128B.128 [R227+0x1100], [R2.64], !P4 ;  /* 0x0110000002e37fae */ /* 0x0009e2000e101d50 */
[----:B------:R-:W-:Y:S02]  /*1e10*/  IADD3 R42, P4, R2, UR9, RZ ;  /* 0x00000009022a7c10 */ /* 0x000fe4000ff9e0ff */
[----:B------:R-:W-:Y:S01]  /*1e20*/  ISETP.LT.OR P1, PT, R40, 0x41, P3 ;  /* 0x000000412800780c */ /* 0x000fe20001f21670 */
[C---:B------:R-:W-:Y:S01]  /*1e30*/  HMMA.16816.F32 R76, R140.reuse, R72, RZ ;  /* 0x000000488c4c723c */ /* 0x040fe200000018ff */
[C---:B------:R-:W-:Y:S02]  /*1e40*/  IADD3.X R43, R3.reuse, UR12, RZ, P4, !PT ;  /* 0x0000000c032b7c10 */ /* 0x040fe4000a7fe4ff */
[----:B------:R-:W-:Y:S02]  /*1e50*/  IADD3 R52, P5, R2, UR14, RZ ;  /* 0x0000000e02347c10 */ /* 0x000fe4000ffbe0ff */
[----:B------:R-:W-:Y:S01]  /*1e60*/  IADD3 R54, P4, R42, UR9, RZ ;  /* 0x000000092a367c10 */ /* 0x000fe2000ff9e0ff */
[----:B------:R3:W-:Y:S01]  /*1e70*/  LDGSTS.E.BYPASS.LTC128B.128 [R227+0x5100], [R44.64], !P6 ;  /* 0x051000002ce37fae */ /* 0x0007e2000f101d50 */
[----:B------:R-:W-:Y:S01]  /*1e80*/  IADD3.X R53, R3, UR13, RZ, P5, !PT ;  /* 0x0000000d03357c10 */ /* 0x000fe2000affe4ff */
[----:B------:R-:W-:Y:S01]  /*1e90*/  HMMA.16816.F32 R64, R140, R66, RZ ;  /* 0x000000428c40723c */ /* 0x000fe200000018ff */
[----:B------:R-:W-:-:S02]  /*1ea0*/  ISETP.LT.OR P6, PT, R40, 0x41, P0 ;  /* 0x000000412800780c */ /* 0x000fc400007c1670 */
[----:B------:R-:W-:Y:S01]  /*1eb0*/  IADD3.X R55, R43, UR12, RZ, P4, !PT ;  /* 0x0000000c2b377c10 */ /* 0x000fe2000a7fe4ff */
[----:B------:R5:W-:Y:S01]  /*1ec0*/  LDGSTS.E.BYPASS.LTC128B.128 [R227+0x2100], [R42.64], !P1 ;  /* 0x021000002ae37fae */ /* 0x000be2000c901d50 */
[C---:B------:R-:W-:Y:S02]  /*1ed0*/  ISETP.LT.OR P5, PT, R40.reuse, 0x61, P3 ;  /* 0x000000612800780c */ /* 0x040fe40001fa1670 */
[----:B------:R-:W-:Y:S01]  /*1ee0*/  ISETP.LT.OR P4, PT, R40, 0x61, P0 ;  /* 0x000000612800780c */ /* 0x000fe20000781670 */
[----:B------:R-:W-:Y:S01]  /*1ef0*/  HMMA.16816.F32 R72, R140, R74, RZ ;  /* 0x0000004a8c48723c */ /* 0x000fe200000018ff */
[----:B------:R-:W-:-:S04]  /*1f00*/  IADD3 R56, P1, R42, UR14, RZ ;  /* 0x0000000e2a387c10 */ /* 0x000fc8000ff3e0ff */
[----:B------:R-:W-:Y:S01]  /*1f10*/  IADD3.X R57, R43, UR13, RZ, P1, !PT ;  /* 0x0000000d2b397c10 */ /* 0x000fe20008ffe4ff */
[----:B------:R2:W-:Y:S01]  /*1f20*/  LDGSTS.E.BYPASS.LTC128B.128 [R227+0x6100], [R52.64], !P6 ;  /* 0x0610000034e37fae */ /* 0x0005e2000f101d50 */
[----:B----4-:R-:W-:Y:S01]  /*1f30*/  IMAD.MOV.U32 R2, RZ, RZ, 0x40 ;  /* 0x00000040ff027424 */ /* 0x010fe200078e00ff */
[C---:B------:R-:W-:Y:S01]  /*1f40*/  HMMA.16816.F32 R84, R140.reuse, R80, RZ ;  /* 0x000000508c54723c */ /* 0x040fe200000018ff */
[----:B------:R-:W-:Y:S01]  /*1f50*/  PLOP3.LUT P1, PT, PT, PT, UP0, 0x80, 0x0 ;  /* 0x000000000000781c */ /* 0x000fe20003f2f008 */
[----:B------:R4:W-:Y:S02]  /*1f60*/  LDGSTS.E.BYPASS.LTC128B.128 [R227+0x3100], [R54.64], !P5 ;  /* 0x0310000036e37fae */ /* 0x0009e4000e901d50 */
[----:B------:R-:W-:Y:S02]  /*1f70*/  SEL R2, R2, 0xffffffc0, !P2 ;  /* 0xffffffc002027807 */ /* 0x000fe40005000000 */
[----:B------:R4:W-:Y:S02]  /*1f80*/  LDGSTS.E.BYPASS.LTC128B.128 [R227+0x7100], [R56.64], !P4 ;  /* 0x0710000038e37fae */ /* 0x0009e4000e101d50 */
[----:B------:R-:W-:Y:S01]  /*1f90*/  HMMA.16816.F32 R80, R140, R82, RZ ;  /* 0x000000528c50723c */ /* 0x000fe200000018ff */
[----:B------:R-:W-:Y:S01]  /*1fa0*/  IMAD.IADD R223, R226, 0x1, R2 ;  /* 0x00000001e2df7824 */ /* 0x000fe200078e0202 */
[----:B------:R-:W-:Y:S01]  /*1fb0*/  LDSM.16.M88.4 R108, [R226+0xf900] ;  /* 0x00f90000e26c783b */ /* 0x000fe20000000200 */
[----:B------:R-:W-:-:S03]  /*1fc0*/  IMAD.IADD R212, R2, 0x1, R225 ;  /* 0x0000000102d47824 */ /* 0x000fc600078e02e1 */
[----:B---3--:R-:W3:Y:S02]  /*1fd0*/  LDSM.16.M88.4 R44, [R223+0x8100] ;  /* 0x00810000df2c783b */ /* 0x008ee40000000200 */
[C---:B-1----:R-:W-:Y:S02]  /*1fe0*/  HMMA.16816.F32 R68, R168.reuse, R32, R68 ;  /* 0x00000020a844723c */ /* 0x042fe40000001844 */
[----:B-----5:R-:W-:Y:S04]  /*1ff0*/  LDSM.16.M88.4 R40, [R223+0x8900] ;  /* 0x00890000df28783b */ /* 0x020fe80000000200 */
[----:B------:R-:W-:Y:S02]  /*2000*/  LDSM.16.M88.4 R112, [R226+0xf100] ;  /* 0x00f10000e270783b */ /* 0x000fe40000000200 */
[C---:B------:R-:W-:Y:S02]  /*2010*/  HMMA.16816.F32 R64, R168.reuse, R34, R64 ;  /* 0x00000022a840723c */ /* 0x040fe40000001840 */
[----:B------:R-:W1:Y:S04]  /*2020*/  LDSM.16.M88.4 R32, [R223+0xa100] ;  /* 0x00a10000df20783b */ /* 0x000e680000000200 */
[----:B------:R-:W-:Y:S02]  /*2030*/  LDSM.16.M88.4 R104, [R225+0x4000] ;  /* 0x00400000e168783b */ /* 0x000fe40000000200 */
[C---:B--2---:R-:W-:Y:S02]  /*2040*/  HMMA.16816.F32 R76, R168.reuse, R36, R76 ;  /* 0x00000024a84c723c */ /* 0x044fe4000000184c */
[----:B------:R-:W-:Y:S04]  /*2050*/  LDSM.16.M88.4 R60, [R225+0x5800] ;  /* 0x00580000e13c783b */ /* 0x000fe80000000200 */
[----:B----4-:R-:W-:Y:S02]  /*2060*/  LDSM.16.M88.4 R56, [R225+0x6000] ;  /* 0x00600000e138783b */ /* 0x010fe40000000200 */
[C---:B------:R-:W-:Y:S02]  /*2070*/  HMMA.16816.F32 R72, R168.reuse, R38, R72 ;  /* 0x00000026a848723c */ /* 0x040fe40000001848 */
[----:B------:R-:W2:Y:S04]  /*2080*/  LDSM.16.M88.4 R36, [R223+0x9900] ;  /* 0x00990000df24783b */ /* 0x000ea80000000200 */
[----:B------:R-:W-:Y:S02]  /*2090*/  LDSM.16.M88.4 R52, [R225+0x6800] ;  /* 0x00680000e134783b */ /* 0x000fe40000000200 */
[C---:B------:R-:W-:Y:S02]  /*20a0*/  HMMA.16816.F32 R84, R168.reuse, R48, R84 ;  /* 0x00000030a854723c */ /* 0x040fe40000001854 */
[----:B------:R-:W-:Y:S04]  /*20b0*/  LDSM.16.M88.4 R120, [R223+0xd900] ;  /* 0x00d90000df78783b */ /* 0x000fe80000000200 */
[----:B------:R-:W-:Y:S02]  /*20c0*/  LDSM.16.M88.4 R116, [R223+0xe100] ;  /* 0x00e10000df74783b */ /* 0x000fe40000000200 */
[----:B------:R-:W-:Y:S02]  /*20d0*/  HMMA.16816.F32 R80, R168, R50, R80 ;  /* 0x00000032a850723c */ /* 0x000fe40000001850 */
[----:B------:R-:W4:Y:S04]  /*20e0*/  LDSM.16.M88.4 R48, [R223+0x9100] ;  /* 0x00910000df30783b */ /* 0x000f280000000200 */
[----:B------:R-:W0:Y:S02]  /*20f0*/  LDGDEPBAR ;  /* 0x00000000000079af */ /* 0x000e240000000000 */
[C---:B---3--:R-:W-:Y:S08]  /*2100*/  HMMA.16816.F32 R28, R176.reuse, R44, R28 ;  /* 0x0000002cb01c723c */ /* 0x048ff0000000181c */
[C---:B------:R-:W-:Y:S01]  /*2110*/  HMMA.16816.F32 R24, R176.reuse, R46, R24 ;  /* 0x0000002eb018723c */ /* 0x040fe20000001818 */
[----:B------:R-:W3:Y:S07]  /*2120*/  LDSM.16.M88.4 R44, [R223+0xa900] ;  /* 0x00a90000df2c783b */ /* 0x000eee0000000200 */
[C---:B-1----:R-:W-:Y:S08]  /*2130*/  HMMA.16816.F32 R92, R176.reuse, R32, R92 ;  /* 0x00000020b05c723c */ /* 0x042ff0000000185c */
[C---:B------:R-:W-:Y:S01]  /*2140*/  HMMA.16816.F32 R88, R176.reuse, R34, R88 ;  /* 0x00000022b058723c */ /* 0x040fe20000001858 */
[----:B------:R-:W1:Y:S07]  /*2150*/  LDSM.16.M88.4 R32, [R212+0x800] ;  /* 0x00080000d420783b */ /* 0x000e6e0000000200 */
[C---:B------:R-:W-:Y:S08]  /*2160*/  HMMA.16816.F32 R20, R176.reuse, R40, R20 ;  /* 0x00000028b014723c */ /* 0x040ff00000001814 */
[C---:B------:R-:W-:Y:S01]  /*2170*/  HMMA.16816.F32 R16, R176.reuse, R42, R16 ;  /* 0x0000002ab010723c */ /* 0x040fe20000001810 */
[----:B------:R-:W5:Y:S07]  /*2180*/  LDSM.16.M88.4 R40, [R223+0xb100] ;  /* 0x00b10000df28783b */ /* 0x000f6e0000000200 */
[C---:B--2---:R-:W-:Y:S08]  /*2190*/  HMMA.16816.F32 R100, R176.reuse, R36, R100 ;  /* 0x00000024b064723c */ /* 0x044ff00000001864 */
[C---:B------:R-:W-:Y:S01]  /*21a0*/  HMMA.16816.F32 R96, R176.reuse, R38, R96 ;  /* 0x00000026b060723c */ /* 0x040fe20000001860 */
[----:B------:R-:W2:Y:S07]  /*21b0*/  LDSM.16.M88.4 R36, [R212] ;  /* 0x00000000d424783b */ /* 0x000eae0000000200 */
[C---:B----4-:R-:W-:Y:S08]  /*21c0*/  HMMA.16816.F32 R12, R176.reuse, R48, R12 ;  /* 0x00000030b00c723c */ /* 0x050ff0000000180c */
[C---:B------:R-:W-:Y:S01]  /*21d0*/  HMMA.16816.F32 R8, R176.reuse, R50, R8 ;  /* 0x00000032b008723c */ /* 0x040fe20000001808 */
[----:B------:R-:W4:Y:S07]  /*21e0*/  LDSM.16.M88.4 R48, [R223+0xb900] ;  /* 0x00b90000df30783b */ /* 0x000f2e0000000200 */
[C---:B---3--:R-:W-:Y:S08]  /*21f0*/  HMMA.16816.F32 R84, R176.reuse, R44, R84 ;  /* 0x0000002cb054723c */ /* 0x048ff00000001854 */
[----:B------:R-:W-:Y:S01]  /*2200*/  HMMA.16816.F32 R80, R176, R46, R80 ;  /* 0x0000002eb050723c */ /* 0x000fe20000001850 */
[----:B------:R-:W3:Y:S07]  /*2210*/  LDSM.16.M88.4 R44, [R212+0x1000] ;  /* 0x00100000d42c783b */ /* 0x000eee0000000200 */
[C---:B-1----:R-:W-:Y:S08]  /*2220*/  HMMA.16816.F32 R20, R180.reuse, R32, R20 ;  /* 0x00000020b414723c */ /* 0x042ff00000001814 */
[----:B------:R-:W-:Y:S01]  /*2230*/  HMMA.16816.F32 R16, R180, R34, R16 ;  /* 0x00000022b410723c */ /* 0x000fe20000001810 */
[----:B------:R-:W1:Y:S07]  /*2240*/  LDSM.16.M88.4 R32, [R212+0x3000] ;  /* 0x00300000d420783b */ /* 0x000e6e0000000200 */
[C---:B-----5:R-:W-:Y:S08]  /*2250*/  HMMA.16816.F32 R76, R176.reuse, R40, R76 ;  /* 0x00000028b04c723c */ /* 0x060ff0000000184c */
[----:B------:R-:W-:Y:S01]  /*2260*/  HMMA.16816.F32 R72, R176, R42, R72 ;  /* 0x0000002ab048723c */ /* 0x000fe20000001848 */
[----:B------:R-:W5:Y:S07]  /*2270*/  LDSM.16.M88.4 R40, [R212+0x1800] ;  /* 0x00180000d428783b */ /* 0x000f6e0000000200 */
[C---:B--2---:R-:W-:Y:S08]  /*2280*/  HMMA.16816.F32 R28, R180.reuse, R36, R28 ;  /* 0x00000024b41c723c */ /* 0x044ff0000000181c */
[----:B------:R-:W-:Y:S01]  /*2290*/  HMMA.16816.F32 R24, R180, R38, R24 ;  /* 0x00000026b418723c */ /* 0x000fe20000001818 */
[----:B------:R-:W2:Y:S07]  /*22a0*/  LDSM.16.M88.4 R36, [R212+0x2800] ;  /* 0x00280000d424783b */ /* 0x000eae0000000200 */
[C---:B----4-:R-:W-:Y:S08]  /*22b0*/  HMMA.16816.F32 R68, R176.reuse, R48, R68 ;  /* 0x00000030b044723c */ /* 0x050ff00000001844 */
[----:B------:R-:W-:Y:S01]  /*22c0*/  HMMA.16816.F32 R64, R176, R50, R64 ;  /* 0x00000032b040723c */ /* 0x000fe20000001840 */
        /* <DEDUP_REMOVED lines=13> */
[C---:B----4-:R-:W-:Y:S08]  /*23a0*/  HMMA.16816.F32 R92, R180.reuse, R48, R92 ;  /* 0x00000030b45c723c */ /* 0x050ff0000000185c */
[C---:B------:R-:W-:Y:S01]  /*23b0*/  HMMA.16816.F32 R88, R180.reuse, R50, R88 ;  /* 0x00000032b458723c */ /* 0x040fe20000001858 */
[----:B------:R-:W4:Y:S07]  /*23c0*/  LDSM.16.M88.4 R48, [R226+0xc900] ;  /* 0x00c90000e230783b */ /* 0x000f2e0000000200 */
        /* <DEDUP_REMOVED lines=14> */
[----:B------:R-:W-:Y:S07]  /*24b0*/  LDSM.16.M88.4 R48, [R225+0x7000] ;  /* 0x00700000e130783b */ /* 0x000fee0000000200 */
        /* <DEDUP_REMOVED lines=8> */
[----:B------:R-:W4:Y:S07]  /*2540*/  LDSM.16.M88.4 R40, [R223+0xc100] ;  /* 0x00c10000df28783b */ /* 0x000f2e0000000200 */
[C---:B--2---:R-:W-:Y:S08]  /*2550*/  HMMA.16816.F32 R20, R188.reuse, R36, R20 ;  /* 0x00000024bc14723c */ /* 0x044ff00000001814 */
[----:B------:R-:W-:Y:S01]  /*2560*/  HMMA.16816.F32 R16, R188, R38, R16 ;  /* 0x00000026bc10723c */ /* 0x000fe20000001810 */
[----:B------:R-:W2:Y:S07]  /*2570*/  LDSM.16.M88.4 R36, [R223+0xc900] ;  /* 0x00c90000df24783b */ /* 0x000eae0000000200 */
[C---:B------:R-:W-:Y:S08]  /*2580*/  HMMA.16816.F32 R68, R184.reuse, R108, R68 ;  /* 0x0000006cb844723c */ /* 0x040ff00000001844 */
[C---:B------:R-:W-:Y:S08]  /*2590*/  HMMA.16816.F32 R76, R184.reuse, R112, R76 ;  /* 0x00000070b84c723c */ /* 0x040ff0000000184c */
[C---:B------:R-:W-:Y:S01]  /*25a0*/  HMMA.16816.F32 R72, R184.reuse, R114, R72 ;  /* 0x00000072b848723c */ /* 0x040fe20000001848 */
[----:B------:R-:W-:Y:S07]  /*25b0*/  LDSM.16.M88.4 R112, [R223+0xe900] ;  /* 0x00e90000df70783b */ /* 0x000fee0000000200 */
[----:B------:R-:W-:Y:S01]  /*25c0*/  HMMA.16816.F32 R64, R184, R110, R64 ;  /* 0x0000006eb840723c */ /* 0x000fe20000001840 */
[----:B------:R-:W-:Y:S07]  /*25d0*/  LDSM.16.M88.4 R108, [R223+0xf100] ;  /* 0x00f10000df6c783b */ /* 0x000fee0000000200 */
[C---:B------:R-:W-:Y:S08]  /*25e0*/  HMMA.16816.F32 R28, R188.reuse, R104, R28 ;  /* 0x00000068bc1c723c */ /* 0x040ff0000000181c */
[C---:B------:R-:W-:Y:S01]  /*25f0*/  HMMA.16816.F32 R24, R188.reuse, R106, R24 ;  /* 0x0000006abc18723c */ /* 0x040fe20000001818 */
[----:B------:R-:W5:Y:S07]  /*2600*/  LDSM.16.M88.4 R104, [R223+0xf900] ;  /* 0x00f90000df68783b */ /* 0x000f6e0000000200 */
[C---:B---3--:R-:W-:Y:S08]  /*2610*/  HMMA.16816.F32 R68, R188.reuse, R44, R68 ;  /* 0x0000002cbc44723c */ /* 0x048ff00000001844 */
        /* <DEDUP_REMOVED lines=12> */
[----:B------:R-:W-:Y:S01]  /*26e0*/  HMMA.16816.F32 R64, R188, R46, R64 ;  /* 0x0000002ebc40723c */ /* 0x000fe20000001840 */
[----:B------:R-:W-:Y:S07]  /*26f0*/  LDSM.16.M88.4 R44, [R212+0x6000] ;  /* 0x00600000d42c783b */ /* 0x000fee0000000200 */
[C---:B-1----:R-:W-:Y:S08]  /*2700*/  HMMA.16816.F32 R12, R196.reuse, R32, R12 ;  /* 0x00000020c40c723c */ /* 0x042ff0000000180c */
[C---:B------:R-:W-:Y:S01]  /*2710*/  HMMA.16816.F32 R8, R196.reuse, R34, R8 ;  /* 0x00000022c408723c */ /* 0x040fe20000001808 */
[----:B------:R-:W1:Y:S07]  /*2720*/  LDSM.16.M88.4 R32, [R212+0x7800] ;  /* 0x00780000d420783b */ /* 0x000e6e0000000200 */
[C---:B----4-:R-:W-:Y:S08]  /*2730*/  HMMA.16816.F32 R28, R196.reuse, R40, R28 ;  /* 0x00000028c41c723c */ /* 0x050ff0000000181c */
[C---:B------:R-:W-:Y:S01]  /*2740*/  HMMA.16816.F32 R24, R196.reuse, R42, R24 ;  /* 0x0000002ac418723c */ /* 0x040fe20000001818 */
[----:B------:R-:W3:Y:S07]  /*2750*/  LDSM.16.M88.4 R40, [R212+0x6800] ;  /* 0x00680000d428783b */ /* 0x000eee0000000200 */
[C---:B--2---:R-:W-:Y:S08]  /*2760*/  HMMA.16816.F32 R20, R196.reuse, R36, R20 ;  /* 0x00000024c414723c */ /* 0x044ff00000001814 */
[----:B------:R-:W-:Y:S01]  /*2770*/  HMMA.16816.F32 R16, R196, R38, R16 ;  /* 0x00000026c410723c */ /* 0x000fe20000001810 */
[----:B------:R-:W2:Y:S01]  /*2780*/  LDSM.16.M88.4 R36, [R212+0x7000] ;  /* 0x00700000d424783b */ /* 0x000ea20000000200 */
[----:B------:R-:W-:-:S06]  /*2790*/  DEPBAR.LE SB0, 0x0 ;  /* 0x000080000000791a */ /* 0x000fcc0000000000 */
[C---:B-----5:R-:W-:Y:S08]  /*27a0*/  HMMA.16816.F32 R68, R196.reuse, R104, R68 ;  /* 0x00000068c444723c */ /* 0x060ff00000001844 */
        /* <DEDUP_REMOVED lines=22> */
[C---:B--2---:R-:W-:Y:S08]  /*2910*/  HMMA.16816.F32 R76, R200.reuse, R36, R76 ;  /* 0x00000024c84c723c */ /* 0x044ff0000000184c */
[C---:B------:R-:W-:Y:S08]  /*2920*/  HMMA.16816.F32 R72, R200.reuse, R38, R72 ;  /* 0x00000026c848723c */ /* 0x040ff00000001848 */
[----:B------:R-:W-:Y:S01]  /*2930*/  HMMA.16816.F32 R32, R200, R34, R64 ;  /* 0x00000022c820723c */ /* 0x000fe20000001840 */
[----:B------:R-:W-:Y:S06]  /*2940*/  BAR.SYNC.DEFER_BLOCKING 0x0 ;  /* 0x0000000000007b1d */ /* 0x000fec0000010000 */
[----:B------:R-:W-:Y:S05]  /*2950*/  @!P1 BRA `(.L_x_1847) ;  /* 0x0000025000009947 */ /* 0x000fea0003800000 */
[----:B------:R-:W-:-:S04]  /*2960*/  ULEA.HI.SX32 UR5, UR18, 0xfffffffe, 0x19 ;  /* 0xfffffffe12057891 */ /* 0x000fc8000f8fca3f */
        /* <DEDUP_REMOVED lines=36> */
.L_x_1847:
[----:B-1----:R-:W-:Y:S01]  /*2bb0*/  LOP3.LUT R3, R125, 0xffffffe0, RZ, 0xc0, !PT ;  /* 0xffffffe07d037812 */ /* 0x002fe200078ec0ff */
        /* <DEDUP_REMOVED lines=11> */
[----:B------:R-:W-:Y:S02]  /*2c70*/  LDSM.16.MT88.4 R108, [R221+0x4100] ;  /* 0x00410000dd6c783b */ /* 0x000fe40000004200 */
[----:B------:R-:W-:-:S05]  /*2c80*/  LOP3.LUT R2, R2, 0x7ffffffc, RZ, 0xc0, !PT ;  /* 0x7ffffffc02027812 */ /* 0x000fca00078ec0ff */
[----:B------:R-:W-:-:S04]  /*2c90*/  IMAD.IADD R3, R3, 0x1, -R2 ;  /* 0x0000000103037824 */ /* 0x000fc800078e0a02 */
[----:B------:R-:W-:-:S05]  /*2ca0*/  IMAD R6, R3, R6, UR15 ;  /* 0x0000000f03067e24 */ /* 0x000fca000f8e0206 */
[C---:B------:R-:W-:Y:S02]  /*2cb0*/  ISETP.GT.AND P2, PT, R6.reuse, 0x1, PT ;  /* 0x000000010600780c */ /* 0x040fe40003f44270 */
[C---:B------:R-:W-:Y:S02]  /*2cc0*/  ISETP.GT.AND P5, PT, R6.reuse, RZ, PT ;  /* 0x000000ff0600720c */ /* 0x040fe40003fa4270 */
[----:B------:R-:W-:Y:S02]  /*2cd0*/  FSEL R53, R31, -INF , P2 ;  /* 0xff8000001f357808 */ /* 0x000fe40001000000 */
[----:B------:R-:W-:Y:S02]  /*2ce0*/  FSEL R4, R29, -INF , P2 ;  /* 0xff8000001d047808 */ /* 0x000fe40001000000 */
[C---:B------:R-:W-:Y:S02]  /*2cf0*/  ISETP.GT.AND P2, PT, R6.reuse, 0x9, PT ;  /* 0x000000090600780c */ /* 0x040fe40003f44270 */
[----:B------:R-:W-:-:S02]  /*2d00*/  ISETP.GT.AND P4, PT, R6, 0x8, PT ;  /* 0x000000080600780c */ /* 0x000fc40003f84270 */
[----:B------:R-:W-:Y:S02]  /*2d10*/  FSEL R49, R27, -INF , P2 ;  /* 0xff8000001b317808 */ /* 0x000fe40001000000 */
[----:B------:R-:W-:Y:S02]  /*2d20*/  FSEL R59, R25, -INF , P2 ;  /* 0xff800000193b7808 */ /* 0x000fe40001000000 */
[----:B------:R-:W-:Y:S02]  /*2d30*/  ISETP.GT.AND P2, PT, R6, 0x11, PT ;  /* 0x000000110600780c */ /* 0x000fe40003f44270 */
[----:B------:R-:W-:Y:S02]  /*2d40*/  FSEL R3, R28, -INF , P5 ;  /* 0xff8000001c037808 */ /* 0x000fe40002800000 */
[----:B------:R-:W-:Y:S02]  /*2d50*/  FSEL R23, R23, -INF , P2 ;  /* 0xff80000017177808 */ /* 0x000fe40001000000 */
[----:B------:R-:W-:-:S02]  /*2d60*/  FSEL R21, R21, -INF , P2 ;  /* 0xff80000015157808 */ /* 0x000fc40001000000 */
[----:B------:R-:W-:Y:S02]  /*2d70*/  ISETP.GT.AND P2, PT, R6, 0x19, PT ;  /* 0x000000190600780c */ /* 0x000fe40003f44270 */
[----:B------:R-:W-:Y:S02]  /*2d80*/  FSEL R55, R24, -INF , P4 ;  /* 0xff80000018377808 */ /* 0x000fe40002000000 */
[----:B------:R-:W-:Y:S02]  /*2d90*/  FSEL R45, R19, -INF , P2 ;  /* 0xff800000132d7808 */ /* 0x000fe40001000000 */
[----:B------:R-:W-:Y:S02]  /*2da0*/  FSEL R17, R17, -INF , P2 ;  /* 0xff80000011117808 */ /* 0x000fe40001000000 */
[----:B------:R-:W-:Y:S02]  /*2db0*/  ISETP.GT.AND P2, PT, R6, 0x28, PT ;  /* 0x000000280600780c */ /* 0x000fe40003f44270 */
[----:B------:R-:W-:-:S02]  /*2dc0*/  FMNMX.FTZ R2, R3, R4, !PT ;  /* 0x0000000403027209 */ /* 0x000fc40007810000 */
[----:B------:R-:W-:Y:S02]  /*2dd0*/  FSEL R30, R30, -INF , P5 ;  /* 0xff8000001e1e7808 */ /* 0x000fe40002800000 */
[----:B------:R-:W-:Y:S02]  /*2de0*/  FSEL R37, R10, -INF , P2 ;  /* 0xff8000000a257808 */ /* 0x000fe40001000000 */
[----:B------:R-:W-:Y:S02]  /*2df0*/  ISETP.GT.AND P5, PT, R6, 0x10, PT ;  /* 0x000000100600780c */ /* 0x000fe40003fa4270 */
[----:B------:R-:W-:Y:S02]  /*2e00*/  FMNMX.FTZ R10, R55, R2, !PT ;  /* 0x00000002370a7209 */ /* 0x000fe40007810000 */
[----:B------:R-:W-:Y:S02]  /*2e10*/  FSEL R31, R8, -INF , P2 ;  /* 0xff800000081f7808 */ /* 0x000fe40001000000 */
[----:B------:R-:W-:-:S02]  /*2e20*/  FSEL R47, R20, -INF , P5 ;  /* 0xff800000142f7808 */ /* 0x000fc40002800000 */
[----:B------:R-:W-:Y:S02]  /*2e30*/  FMNMX.FTZ R8, R59, R10, !PT ;  /* 0x0000000a3b087209 */ /* 0x000fe40007810000 */
[----:B------:R-:W-:Y:S02]  /*2e40*/  FSEL R51, R26, -INF , P4 ;  /* 0xff8000001a337808 */ /* 0x000fe40002000000 */
[----:B------:R-:W-:Y:S02]  /*2e50*/  ISETP.GT.AND P4, PT, R6, 0x18, PT ;  /* 0x000000180600780c */ /* 0x000fe40003f84270 */
[----:B------:R-:W-:Y:S02]  /*2e60*/  FMNMX.FTZ R8, R47, R8, !PT ;  /* 0x000000082f087209 */ /* 0x000fe40007810000 */
[----:B------:R-:W-:Y:S02]  /*2e70*/  FSEL R27, R16, -INF , P4 ;  /* 0xff800000101b7808 */ /* 0x000fe40002000000 */
[----:B------:R-:W-:-:S02]  /*2e80*/  FMNMX.FTZ R8, R21, R8, !PT ;  /* 0x0000000815087209 */ /* 0x000fc40007810000 */
[----:B------:R-:W-:Y:S02]  /*2e90*/  FSEL R25, R22, -INF , P5 ;  /* 0xff80000016197808 */ /* 0x000fe40002800000 */
[----:B------:R-:W-:Y:S02]  /*2ea0*/  ISETP.GT.AND P5, PT, R6, 0x20, PT ;  /* 0x000000200600780c */ /* 0x000fe40003fa4270 */
[----:B------:R-:W-:Y:S02]  /*2eb0*/  FMNMX.FTZ R8, R27, R8, !PT ;  /* 0x000000081b087209 */ /* 0x000fe40007810000 */
[----:B------:R-:W-:Y:S02]  /*2ec0*/  FSEL R43, R18, -INF , P4 ;  /* 0xff800000122b7808 */ /* 0x000fe40002000000 */
[----:B------:R-:W-:Y:S02]  /*2ed0*/  ISETP.GT.AND P4, PT, R6, 0x21, PT ;  /* 0x000000210600780c */ /* 0x000fe40003f84270 */
[----:B------:R-:W-:-:S02]  /*2ee0*/  FSEL R41, R12, -INF , P5 ;  /* 0xff8000000c297808 */ /* 0x000fc40002800000 */
[----:B------:R-:W-:Y:S02]  /*2ef0*/  FMNMX.FTZ R8, R17, R8, !PT ;  /* 0x0000000811087209 */ /* 0x000fe40007810000 */
[----:B------:R-:W-:Y:S02]  /*2f00*/  FMNMX.FTZ R10, R30, R53, !PT ;  /* 0x000000351e0a7209 */ /* 0x000fe40007810000 */
[----:B------:R-:W-:Y:S02]  /*2f10*/  FSEL R29, R13, -INF , P4 ;  /* 0xff8000000d1d7808 */ /* 0x000fe40002000000 */
[----:B------:R-:W-:Y:S02]  /*2f20*/  FMNMX.FTZ R8, R41, R8, !PT ;  /* 0x0000000829087209 */ /* 0x000fe40007810000 */
[----:B------:R-:W-:Y:S02]  /*2f30*/  FMNMX.FTZ R10, R51, R10, !PT ;  /* 0x0000000a330a7209 */ /* 0x000fe40007810000 */
[----:B------:R-:W-:-:S02]  /*2f40*/  FSEL R36, R15, -INF , P4 ;  /* 0xff8000000f247808 */ /* 0x000fc40002000000 */
[----:B------:R-:W-:Y:S02]  /*2f50*/  ISETP.GT.AND P4, PT, R6, 0x29, PT ;  /* 0x000000290600780c */ /* 0x000fe40003f84270 */
[----:B------:R-:W-:Y:S02]  /*2f60*/  FMNMX.FTZ R8, R29, R8, !PT ;  /* 0x000000081d087209 */ /* 0x000fe40007810000 */
[----:B------:R-:W-:Y:S02]  /*2f70*/  FMNMX.FTZ R10, R49, R10, !PT ;  /* 0x0000000a310a7209 */ /* 0x000fe40007810000 */
[----:B------:R-:W-:Y:S02]  /*2f80*/  FSEL R39, R14, -INF , P5 ;  /* 0xff8000000e277808 */ /* 0x000fe40002800000 */
[----:B------:R-:W-:Y:S01]  /*2f90*/  FSEL R2, R9, -INF , P4 ;  /* 0xff80000009027808 */ /* 0x000fe20002000000 */
[----:B------:R-:W-:Y:S01]  /*2fa0*/  LDSM.16.MT88.4 R12, [R220+0x900] ;  /* 0x00090000dc0c783b */ /* 0x000fe20000004200 */
        /* <DEDUP_REMOVED lines=37> */
[----:B------:R-:W-:-:S02]  /*3200*/  FSEL R151, R102, -INF , P5 ;  /* 0xff80000066977808 */ /* 0x000fc40002800000 */
[----:B------:R-:W-:Y:S02]  /*3210*/  FMNMX.FTZ R8, R64, R11, !PT ;  /* 0x0000000b40087209 */ /* 0x000fe40007810000 */
        /* <DEDUP_REMOVED lines=95> */
[----:B------:R-:W1:Y:S01]  /*3810*/  LDSM.16.MT88.4 R4, [R220+0x4100] ;  /* 0x00410000dc04783b */ /* 0x000e620000004200 */
[--C-:B------:R-:W-:Y:S01]  /*3820*/  FFMA.FTZ R38, R29, c[0x0][0x2d0], -R58.reuse ;  /* 0x0000b4001d267a23 */ /* 0x100fe2000001083a */
[C---:B------:R-:W-:Y:S01]  /*3830*/  FSETP.NEU.FTZ.AND P2, PT, R3.reuse, -INF , PT ;  /* 0xff8000000300780b */ /* 0x040fe20003f5d000 */
[----:B------:R-:W-:Y:S01]  /*3840*/  FMUL.FTZ R56, R3, c[0x0][0x2d0] ;  /* 0x0000b40003387a20 */ /* 0x000fe20000410000 */
[----:B------:R-:W2:Y:S01]  /*3850*/  MUFU.EX2 R52, R52 ;  /* 0x0000003400347308 */ /* 0x000ea20000000800 */
[----:B------:R-:W3:Y:S01]  /*3860*/  LDSM.16.MT88.4 R8, [R224+0x4900] ;  /* 0x00490000e008783b */ /* 0x000ee20000004200 */
[----:B------:R-:W-:-:S02]  /*3870*/  FFMA.FTZ R2, R2, c[0x0][0x2d0], -R58 ;  /* 0x0000b40002027a23 */ /* 0x000fc4000001083a */
[----:B------:R-:W-:Y:S01]  /*3880*/  FSEL R56, R56, RZ, P2 ;  /* 0x000000ff38387208 */ /* 0x000fe20001000000 */
[----:B------:R-:W-:Y:S01]  /*3890*/  LDSM.16.MT88.4 R16, [R221+0x900] ;  /* 0x00090000dd10783b */ /* 0x000fe20000004200 */
[----:B------:R-:W-:Y:S02]  /*38a0*/  FFMA.FTZ R60, R60, c[0x0][0x2d0], -R58 ;  /* 0x0000b4003c3c7a23 */ /* 0x000fe4000001083a */
[----:B------:R-:W-:Y:S01]  /*38b0*/  MUFU.EX2 R55, R55 ;  /* 0x0000003700377308 */ /* 0x000fe20000000800 */
[--C-:B------:R-:W-:Y:S02]  /*38c0*/  FFMA.FTZ R59, R30, c[0x0][0x2d0], -R56.reuse ;  /* 0x0000b4001e3b7a23 */ /* 0x100fe40000010838 */
[--C-:B------:R-:W-:Y:S02]  /*38d0*/  FFMA.FTZ R54, R53, c[0x0][0x2d0], -R56.reuse ;  /* 0x0000b40035367a23 */ /* 0x100fe40000010838 */
[--C-:B------:R-:W-:Y:S02]  /*38e0*/  FFMA.FTZ R51, R51, c[0x0][0x2d0], -R56.reuse ;  /* 0x0000b40033337a23 */ /* 0x100fe40000010838 */
[----:B------:R-:W-:Y:S01]  /*38f0*/  FFMA.FTZ R50, R49, c[0x0][0x2d0], -R56 ;  /* 0x0000b40031327a23 */ /* 0x000fe20000010838 */
[----:B------:R-:W4:Y:S01]  /*3900*/  MUFU.EX2 R48, R48 ;  /* 0x0000003000307308 */ /* 0x000f220000000800 */
[----:B--2---:R-:W-:Y:S01]  /*3910*/  F2FP.PACK_AB R112, R52, R57 ;  /* 0x000000393470723e */ /* 0x004fe200000000ff */
[----:B------:R-:W-:-:S02]  /*3920*/  FFMA.FTZ R53, R47, c[0x0][0x2d0], -R58 ;  /* 0x0000b4002f357a23 */ /* 0x000fc4000001083a */
[----:B------:R-:W-:Y:S02]  /*3930*/  FFMA.FTZ R49, R27, c[0x0][0x2d0], -R58 ;  /* 0x0000b4001b317a23 */ /* 0x000fe4000001083a */
[--C-:B------:R-:W-:Y:S02]  /*3940*/  FFMA.FTZ R47, R25, c[0x0][0x2d0], -R56.reuse ;  /* 0x0000b400192f7a23 */ /* 0x100fe40000010838 */
[----:B------:R-:W-:Y:S01]  /*3950*/  MUFU.EX2 R59, R59 ;  /* 0x0000003b003b7308 */ /* 0x000fe20000000800 */
[--C-:B------:R-:W-:Y:S01]  /*3960*/  FFMA.FTZ R44, R23, c[0x0][0x2d0], -R56.reuse ;  /* 0x0000b400172c7a23 */ /* 0x100fe20000010838 */
[----:B------:R-:W2:Y:S01]  /*3970*/  LDSM.16.MT88.4 R24, [R224+0x900] ;  /* 0x00090000e018783b */ /* 0x000ea20000004200 */
[--C-:B------:R-:W-:Y:S02]  /*3980*/  FFMA.FTZ R43, R43, c[0x0][0x2d0], -R56.reuse ;  /* 0x0000b4002b2b7a23 */ /* 0x100fe40000010838 */
[----:B------:R-:W-:Y:S01]  /*3990*/  FFMA.FTZ R40, R45, c[0x0][0x2d0], -R56 ;  /* 0x0000b4002d287a23 */ /* 0x000fe20000010838 */
[----:B------:R-:W5:Y:S01]  /*39a0*/  LDSM.16.MT88.4 R20, [R222+0x900] ;  /* 0x00090000de14783b */ /* 0x000f620000004200 */
[--C-:B------:R-:W-:Y:S01]  /*39b0*/  FFMA.FTZ R45, R41, c[0x0][0x2d0], -R58.reuse ;  /* 0x0000b400292d7a23 */ /* 0x100fe2000001083a */
[----:B------:R-:W1:Y:S01]  /*39c0*/  MUFU.EX2 R54, R54 ;  /* 0x0000003600367308 */ /* 0x000e620000000800 */
[----:B----4-:R-:W-:Y:S01]  /*39d0*/  F2FP.PACK_AB R114, R48, R55 ;  /* 0x000000373072723e */ /* 0x010fe200000000ff */
[----:B------:R-:W-:-:S02]  /*39e0*/  FFMA.FTZ R41, R31, c[0x0][0x2d0], -R58 ;  /* 0x0000b4001f297a23 */ /* 0x000fc4000001083a */
[----:B------:R-:W4:Y:S01]  /*39f0*/  LDSM.16.MT88.4 R28, [R221+0x4900] ;  /* 0x00490000dd1c783b */ /* 0x000f220000004200 */
[--C-:B------:R-:W-:Y:S02]  /*3a00*/  FFMA.FTZ R39, R39, c[0x0][0x2d0], -R56.reuse ;  /* 0x0000b40027277a23 */ /* 0x100fe40000010838 */
[--C-:B------:R-:W-:Y:S01]  /*3a10*/  FFMA.FTZ R36, R36, c[0x0][0x2d0], -R56.reuse ;  /* 0x0000b40024247a23 */ /* 0x100fe20000010838 */
[----:B------:R-:W-:Y:S01]  /*3a20*/  MUFU.EX2 R51, R51 ;  /* 0x0000003300337308 */ /* 0x000fe20000000800 */
[--C-:B------:R-:W-:Y:S02]  /*3a30*/  FFMA.FTZ R37, R37, c[0x0][0x2d0], -R56.reuse ;  /* 0x0000b40025257a23 */ /* 0x100fe40000010838 */
[--C-:B------:R-:W-:Y:S02]  /*3a40*/  FFMA.FTZ R0, R64, c[0x0][0x2d0], -R56.reuse ;  /* 0x0000b40040007a23 */ /* 0x100fe40000010838 */
[----:B------:R-:W-:Y:S02]  /*3a50*/  FFMA.FTZ R64, R151, c[0x0][0x2d0], -R56 ;  /* 0x0000b40097407a23 */ /* 0x000fe40000010838 */
[--C-:B------:R-:W-:Y:S01]  /*3a60*/  FFMA.FTZ R145, R145, c[0x0][0x2d0], -R58.reuse ;  /* 0x0000b40091917a23 */ /* 0x100fe2000001083a */
[----:B------:R-:W3:Y:S01]  /*3a70*/  MUFU.EX2 R50, R50 ;  /* 0x0000003200327308 */ /* 0x000ee20000000800 */
[----:B-1----:R-:W-:Y:S01]  /*3a80*/  F2FP.PACK_AB R113, R54, R59 ;  /* 0x0000003b3671723e */ /* 0x002fe200000000ff */
[----:B------:R-:W-:-:S02]  /*3a90*/  FFMA.FTZ R147, R147, c[0x0][0x2d0], -R58 ;  /* 0x0000b40093937a23 */ /* 0x000fc4000001083a */
[----:B------:R-:W-:Y:S02]  /*3aa0*/  FFMA.FTZ R62, R62, c[0x0][0x2d0], -R58 ;  /* 0x0000b4003e3e7a23 */ /* 0x000fe4000001083a */
[--C-:B------:R-:W-:Y:S02]  /*3ab0*/  FFMA.FTZ R151, R146, c[0x0][0x2d0], -R56.reuse ;  /* 0x0000b40092977a23 */ /* 0x100fe40000010838 */
[----:B------:R-:W-:Y:S01]  /*3ac0*/  MUFU.EX2 R53, R53 ;  /* 0x0000003500357308 */ /* 0x000fe20000000800 */
[----:B------:R-:W-:Y:S02]  /*3ad0*/  FFMA.FTZ R144, R144, c[0x0][0x2d0], -R56 ;  /* 0x0000b40090907a23 */ /* 0x000fe40000010838 */
[----:B------:R-:W-:Y:S02]  /*3ae0*/  FFMA.FTZ R66, R66, c[0x0][0x2d0], -R58 ;  /* 0x0000b40042427a23 */ /* 0x000fe4000001083a */
[----:B------:R-:W-:Y:S02]  /*3af0*/  FFMA.FTZ R173, R173, c[0x0][0x2d0], -R56 ;  /* 0x0000b400adad7a23 */ /* 0x000fe40000010838 */
[--C-:B------:R-:W-:Y:S01]  /*3b00*/  FFMA.FTZ R245, R245, c[0x0][0x2d0], -R58.reuse ;  /* 0x0000b400f5f57a23 */ /* 0x100fe2000001083a */
[----:B---3--:R-:W-:Y:S01]  /*3b10*/  F2FP.PACK_AB R115, R50, R51 ;  /* 0x000000333273723e */ /* 0x008fe200000000ff */
        /* <DEDUP_REMOVED lines=24> */
[----:B------:R-:W3:Y:S01]  /*3ca0*/  MUFU.EX2 R44, R44 ;  /* 0x0000002c002c7308 */ /* 0x000ee20000000800 */
[----:B------:R-:W-:-:S02]  /*3cb0*/  FADD.FTZ R51, R51, R54 ;  /* 0x0000003633337221 */ /* 0x000fc40000010000 */
[----:B------:R-:W-:Y:S02]  /*3cc0*/  FADD.FTZ R48, R48, R55 ;  /* 0x0000003730307221 */ /* 0x000fe40000010000 */
[----:B------:R-:W-:Y:S01]  /*3cd0*/  FADD.FTZ R50, R50, R51 ;  /* 0x0000003332327221 */ /* 0x000fe20000010000 */
        /* <DEDUP_REMOVED lines=24> */
[----:B---3--:R-:W-:Y:S01]  /*3e60*/  F2FP.PACK_AB R5, R44, R47 ;  /* 0x0000002f2c05723e */ /* 0x008fe200000000ff */
[----:B------:R-:W1:Y:S01]  /*3e70*/  MUFU.EX2 R145, R145 ;  /* 0x0000009100917308 */ /* 0x000e620000000800 */
[----:B------:R-:W-:-:S02]  /*3e80*/  FADD.FTZ R53, R53, R48 ;  /* 0x0000003035357221 */ /* 0x000fc40000010000 */
[----:B------:R-:W-:Y:S02]  /*3e90*/  FADD.FTZ R47, R47, R50 ;  /* 0x000000322f2f7221 */ /* 0x000fe40000010000 */
[----:B------:R-:W-:Y:S01]  /*3ea0*/  F2FP.PACK_AB R6, R42, R49 ;  /* 0x000000312a06723e */ /* 0x000fe200000000ff */
[----:B------:R-:W-:Y:S01]  /*3eb0*/  FADD.FTZ R46, R46, R53 ;  /* 0x000000352e2e7221 */ /* 0x000fe20000010000 */
[----:B------:R-:W-:Y:S01]  /*3ec0*/  F2FP.PACK_AB R7, R40, R43 ;  /* 0x0000002b2807723e */ /* 0x000fe200000000ff */
[----:B------:R-:W-:Y:S01]  /*3ed0*/  MUFU.EX2 R147, R147 ;  /* 0x0000009300937308 */ /* 0x000fe20000000800 */
[----:B------:R-:W-:Y:S02]  /*3ee0*/  FADD.FTZ R44, R44, R47 ;  /* 0x0000002f2c2c7221 */ /* 0x000fe40000010000 */
[----:B------:R-:W-:Y:S02]  /*3ef0*/  FADD.FTZ R49, R49, R46 ;  /* 0x0000002e31317221 */ /* 0x000fe40000010000 */
[----:B------:R-:W-:Y:S01]  /*3f00*/  FADD.FTZ R43, R43, R44 ;  /* 0x0000002c2b2b7221 */ /* 0x000fe20000010000 */
[----:B------:R-:W-:Y:S01]  /*3f10*/  HMMA.16816.F32 R84, R4, R12, R84 ;  /* 0x0000000c0454723c */ /* 0x000fe20000001854 */
[----:B------:R-:W-:Y:S01]  /*3f20*/  FADD.FTZ R42, R42, R49 ;  /* 0x000000312a2a7221 */ /* 0x000fe20000010000 */
[----:B------:R-:W3:Y:S01]  /*3f30*/  MUFU.EX2 R62, R62 ;  /* 0x0000003e003e7308 */ /* 0x000ee20000000800 */
[----:B------:R-:W-:-:S05]  /*3f40*/  FADD.FTZ R40, R40, R43 ;  /* 0x0000002b28287221 */ /* 0x000fca0000010000 */
        /* <DEDUP_REMOVED lines=8> */
[C---:B--2---:R-:W-:Y:S02]  /*3fd0*/  HMMA.16816.F32 R128, R4.reuse, R24, R128 ;  /* 0x000000180480723c */ /* 0x044fe40000001880 */
[----:B------:R-:W-:Y:S06]  /*3fe0*/  MUFU.EX2 R173, R173 ;  /* 0x000000ad00ad7308 */ /* 0x000fec0000000800 */
[C---:B------:R-:W-:Y:S01]  /*3ff0*/  HMMA.16816.F32 R124, R4.reuse, R26, R124 ;  /* 0x0000001a047c723c */ /* 0x040fe2000000187c */
[----:B------:R-:W-:Y:S01]  /*4000*/  LDSM.16.MT88.4 R24, [R224+0x1100] ;  /* 0x00110000e018783b */ /* 0x000fe20000004200 */
[----:B------:R-:W-:Y:S06]  /*4010*/  MUFU.EX2 R245, R245 ;  /* 0x000000f500f57308 */ /* 0x000fec0000000800 */
[C---:B-----5:R-:W-:Y:S02]  /*4020*/  HMMA.16816.F32 R68, R4.reuse, R20, R68 ;  /* 0x000000140444723c */ /* 0x060fe40000001844 */
[----:B------:R-:W-:Y:S06]  /*4030*/  MUFU.EX2 R241, R241 ;  /* 0x000000f100f17308 */ /* 0x000fec0000000800 */
[C---:B------:R-:W-:Y:S01]  /*4040*/  HMMA.16816.F32 R72, R4.reuse, R22, R72 ;  /* 0x000000160448723c */ /* 0x040fe20000001848 */
[----:B------:R-:W-:Y:S01]  /*4050*/  LDSM.16.MT88.4 R20, [R222+0x1100] ;  /* 0x00110000de14783b */ /* 0x000fe20000004200 */
[----:B------:R-:W-:Y:S06]  /*4060*/  MUFU.EX2 R146, R146 ;  /* 0x0000009200927308 */ /* 0x000fec0000000800 */
[C---:B------:R-:W-:Y:S02]  /*4070*/  HMMA.16816.F32 R76, R4.reuse, R16, R76 ;  /* 0x00000010044c723c */ /* 0x040fe4000000184c */
[----:B------:R-:W-:Y:S06]  /*4080*/  MUFU.EX2 R237, R237 ;  /* 0x000000ed00ed7308 */ /* 0x000fec0000000800 */
[C---:B------:R-:W-:Y:S01]  /*4090*/  HMMA.16816.F32 R80, R4.reuse, R18, R80 ;  /* 0x000000120450723c */ /* 0x040fe20000001850 */
[----:B------:R-:W2:Y:S01]  /*40a0*/  LDSM.16.MT88.4 R16, [R221+0x1100] ;  /* 0x00110000dd10783b */ /* 0x000ea20000004200 */
[----:B------:R-:W-:Y:S06]  /*40b0*/  MUFU.EX2 R148, R148 ;  /* 0x0000009400947308 */ /* 0x000fec0000000800 */
[C---:B------:R-:W-:Y:S02]  /*40c0*/  HMMA.16816.F32 R100, R4.reuse, R32, R100 ;  /* 0x000000200464723c */ /* 0x040fe40000001864 */
[----:B------:R-:W-:Y:S06]  /*40d0*/  MUFU.EX2 R175, R175 ;  /* 0x000000af00af7308 */ /* 0x000fec0000000800 */
[C---:B------:R-:W-:Y:S01]  /*40e0*/  HMMA.16816.F32 R104, R4.reuse, R34, R104 ;  /* 0x000000220468723c */ /* 0x040fe20000001868 */
[----:B------:R-:W-:Y:S01]  /*40f0*/  LDSM.16.MT88.4 R32, [R222+0x5100] ;  /* 0x00510000de20783b */ /* 0x000fe20000004200 */
[----:B------:R-:W-:Y:S06]  /*4100*/  MUFU.EX2 R150, R150 ;  /* 0x0000009600967308 */ /* 0x000fec0000000800 */
[C---:B----4-:R-:W-:Y:S02]  /*4110*/  HMMA.16816.F32 R120, R4.reuse, R28, R120 ;  /* 0x0000001c0478723c */ /* 0x050fe40000001878 */
[----:B------:R-:W-:Y:S06]  /*4120*/  MUFU.EX2 R163, R163 ;  /* 0x000000a300a37308 */ /* 0x000fec0000000800 */
[C---:B------:R-:W-:Y:S01]  /*4130*/  HMMA.16816.F32 R108, R4.reuse, R30, R108 ;  /* 0x0000001e046c723c */ /* 0x040fe2000000186c */
[----:B------:R-:W-:Y:S01]  /*4140*/  LDSM.16.MT88.4 R28, [R221+0x5100] ;  /* 0x00510000dd1c783b */ /* 0x000fe20000004200 */
[----:B------:R-:W-:Y:S06]  /*4150*/  MUFU.EX2 R152, R152 ;  /* 0x0000009800987308 */ /* 0x000fec0000000800 */
[C---:B-1----:R-:W-:Y:S02]  /*4160*/  HMMA.16816.F32 R116, R4.reuse, R12, R116 ;  /* 0x0000000c0474723c */ /* 0x042fe40000001874 */
[----:B------:R-:W-:Y:S06]  /*4170*/  MUFU.EX2 R159, R159 ;  /* 0x0000009f009f7308 */ /* 0x000fec0000000800 */
[----:B------:R-:W-:Y:S01]  /*4180*/  HMMA.16816.F32 R112, R4, R14, R112 ;  /* 0x0000000e0470723c */ /* 0x000fe20000001870 */
[----:B------:R-:W1:Y:S01]  /*4190*/  LDSM.16.MT88.4 R12, [R224+0x5100] ;  /* 0x00510000e00c783b */ /* 0x000e620000004200 */
        /* <DEDUP_REMOVED lines=12> */
[----:B------:R-:W-:Y:S03]  /*4260*/  HMMA.16816.F32 R84, R4, R8, R84 ;  /* 0x000000080454723c */ /* 0x000fe60000001854 */
[----:B------:R-:W-:-:S03]  /*4270*/  FADD.FTZ R41, R2, R41 ;  /* 0x0000002902297221 */ /* 0x000fc60000010000 */
[----:B------:R-:W-:Y:S02]  /*4280*/  MUFU.EX2 R156, R156 ;  /* 0x0000009c009c7308 */ /* 0x000fe40000000800 */
        /* <DEDUP_REMOVED lines=8> */
[C---:B------:R-:W-:Y:S01]  /*4310*/  HMMA.16816.F32 R100, R4.reuse, R32, R100 ;  /* 0x000000200464723c */ /* 0x040fe20000001864 */
[----:B------:R5:W-:Y:S06]  /*4320*/  MUFU.EX2 R32, R144 ;  /* 0x0000009000207308 */ /* 0x000bec0000000800 */
[----:B------:R-:W-:Y:S01]  /*4330*/  FFMA.FTZ R33, R138, c[0x0][0x2d0], -R56 ;  /* 0x0000b4008a217a23 */ /* 0x000fe20000010838 */
[----:B----4-:R-:W-:Y:S01]  /*4340*/  HMMA.16816.F32 R116, R4, R8, R116 ;  /* 0x000000080474723c */ /* 0x010fe20000001874 */
[----:B------:R-:W-:-:S04]  /*4350*/  FFMA.FTZ R138, R247, c[0x0][0x2d0], -R58 ;  /* 0x0000b400f78a7a23 */ /* 0x000fc8000001083a */
[----:B------:R-:W4:Y:S03]  /*4360*/  MUFU.EX2 R33, R33 ;  /* 0x0000002100217308 */ /* 0x000f260000000800 */
[C---:B------:R-:W-:Y:S01]  /*4370*/  HMMA.16816.F32 R112, R4.reuse, R10, R112 ;  /* 0x0000000a0470723c */ /* 0x040fe20000001870 */
[----:B------:R-:W1:Y:S01]  /*4380*/  LDSM.16.MT88.4 R8, [R224+0x5900] ;  /* 0x00590000e008783b */ /* 0x000e620000004200 */
[--C-:B-----5:R-:W-:Y:S02]  /*4390*/  FFMA.FTZ R144, R243, c[0x0][0x2d0], -R58.reuse ;  /* 0x0000b400f3907a23 */ /* 0x120fe4000001083a */
[--C-:B------:R-:W-:Y:S01]  /*43a0*/  FFMA.FTZ R243, R133, c[0x0][0x2d0], -R58.reuse ;  /* 0x0000b40085f37a23 */ /* 0x100fe2000001083a */
[----:B------:R-:W-:Y:S03]  /*43b0*/  MUFU.EX2 R138, R138 ;  /* 0x0000008a008a7308 */ /* 0x000fe60000000800 */
[C---:B------:R-:W-:Y:S05]  /*43c0*/  HMMA.16816.F32 R68, R4.reuse, R20, R68 ;  /* 0x000000140444723c */ /* 0x040fea0000001844 */
[----:B------:R-:W-:Y:S03]  /*43d0*/  MUFU.EX2 R144, R144 ;  /* 0x0000009000907308 */ /* 0x000fe60000000800 */
[C---:B------:R-:W-:Y:S01]  /*43e0*/  HMMA.16816.F32 R72, R4.reuse, R22, R72 ;  /* 0x000000160448723c */ /* 0x040fe20000001848 */
[----:B------:R-:W5:Y:S04]  /*43f0*/  LDSM.16.MT88.4 R20, [R222+0x1900] ;  /* 0x00190000de14783b */ /* 0x000f680000004200 */
[----:B------:R-:W-:Y:S03]  /*4400*/  MUFU.EX2 R243, R243 ;  /* 0x000000f300f37308 */ /* 0x000fe60000000800 */
[C---:B------:R-:W-:Y:S08]  /*4410*/  HMMA.16816.F32 R128, R4.reuse, R24, R128 ;  /* 0x000000180480723c */ /* 0x040ff00000001880 */
[C---:B------:R-:W-:Y:S01]  /*4420*/  HMMA.16816.F32 R124, R4.reuse, R26, R124 ;  /* 0x0000001a047c723c */ /* 0x040fe2000000187c */
[----:B------:R-:W1:Y:S07]  /*4430*/  LDSM.16.MT88.4 R24, [R224+0x1900] ;  /* 0x00190000e018783b */ /* 0x000e6e0000004200 */
[C---:B------:R-:W-:Y:S07]  /*4440*/  HMMA.16816.F32 R104, R4.reuse, R34, R104 ;  /* 0x000000220468723c */ /* 0x040fee0000001868 */
[--C-:B------:R-:W-:Y:S01]  /*4450*/  FFMA.FTZ R34, R136, c[0x0][0x2d0], -R58.reuse ;  /* 0x0000b40088227a23 */ /* 0x100fe2000001083a */
[----:B------:R-:W-:Y:S01]  /*4460*/  HMMA.16816.F32 R120, R4, R28, R120 ;  /* 0x0000001c0478723c */ /* 0x000fe20000001878 */
[----:B------:R-:W-:-:S02]  /*4470*/  FFMA.FTZ R35, R167, c[0x0][0x2d0], -R58 ;  /* 0x0000b400a7237a23 */ /* 0x000fc4000001083a */
[----:B------:R-:W-:Y:S02]  /*4480*/  FFMA.FTZ R167, R134, c[0x0][0x2d0], -R58 ;  /* 0x0000b40086a77a23 */ /* 0x000fe4000001083a */
[--C-:B------:R-:W-:Y:S01]  /*4490*/  FFMA.FTZ R136, R193, c[0x0][0x2d0], -R56.reuse ;  /* 0x0000b400c1887a23 */ /* 0x100fe20000010838 */
[----:B------:R-:W-:Y:S01]  /*44a0*/  MUFU.EX2 R34, R34 ;  /* 0x0000002200227308 */ /* 0x000fe20000000800 */
[--C-:B------:R-:W-:Y:S01]  /*44b0*/  FFMA.FTZ R134, R251, c[0x0][0x2d0], -R56.reuse ;  /* 0x0000b400fb867a23 */ /* 0x100fe20000010838 */
[----:B------:R-:W-:Y:S01]  /*44c0*/  HMMA.16816.F32 R108, R4, R30, R108 ;  /* 0x0000001e046c723c */ /* 0x000fe2000000186c */
[----:B------:R-:W-:Y:S01]  /*44d0*/  LDSM.16.MT88.4 R28, [R221+0x5900] ;  /* 0x00590000dd1c783b */ /* 0x000fe20000004200 */
[----:B------:R-:W-:-:S04]  /*44e0*/  FFMA.FTZ R193, R249, c[0x0][0x2d0], -R56 ;  /* 0x0000b400f9c17a23 */ /* 0x000fc80000010838 */
[----:B------:R-:W1:Y:S01]  /*44f0*/  MUFU.EX2 R35, R35 ;  /* 0x0000002300237308 */ /* 0x000e620000000800 */
[----:B------:R-:W-:Y:S01]  /*4500*/  F2FP.PACK_AB R4, R145, R60 ;  /* 0x0000003c9104723e */ /* 0x000fe200000000ff */
[----:B------:R-:W-:Y:S01]  /*4510*/  FADD.FTZ R60, R60, R41 ;  /* 0x000000293c3c7221 */ /* 0x000fe20000010000 */
[----:B---3--:R-:W-:Y:S02]  /*4520*/  F2FP.PACK_AB R6, R62, R147 ;  /* 0x000000933e06723e */ /* 0x008fe400000000ff */
[----:B------:R-:W-:Y:S01]  /*4530*/  F2FP.PACK_AB R5, R151, R64 ;  /* 0x000000409705723e */ /* 0x000fe200000000ff */
[----:B------:R-:W-:Y:S01]  /*4540*/  FADD.FTZ R60, R145, R60 ;  /* 0x0000003c913c7221 */ /* 0x000fe20000010000 */
[----:B----4-:R-:W-:Y:S01]  /*4550*/  F2FP.PACK_AB R7, R33, R32 ;  /* 0x000000202107723e */ /* 0x010fe200000000ff */
[----:B------:R-:W3:Y:S02]  /*4560*/  MUFU.EX2 R167, R167 ;  /* 0x000000a700a77308 */ /* 0x000ee40000000800 */
[----:B------:R-:W-:-:S04]  /*4570*/  FADD.FTZ R147, R147, R60 ;  /* 0x0000003c93937221 */ /* 0x000fc80000010000 */
[C---:B--2---:R-:W-:Y:S01]  /*4580*/  HMMA.16816.F32 R76, R4.reuse, R16, R76 ;  /* 0x00000010044c723c */ /* 0x044fe2000000184c */
[----:B------:R-:W-:Y:S01]  /*4590*/  FADD.FTZ R147, R62, R147 ;  /* 0x000000933e937221 */ /* 0x000fe20000010000 */
[----:B------:R-:W2:Y:S06]  /*45a0*/  MUFU.EX2 R134, R134 ;  /* 0x0000008600867308 */ /* 0x000eac0000000800 */
[C---:B------:R-:W-:Y:S01]  /*45b0*/  HMMA.16816.F32 R80, R4.reuse, R18, R80 ;  /* 0x000000120450723c */ /* 0x040fe20000001850 */
[----:B------:R-:W4:Y:S01]  /*45c0*/  LDSM.16.MT88.4 R16, [R222+0x5900] ;  /* 0x00590000de10783b */ /* 0x000f220000004200 */
[----:B------:R-:W-:Y:S06]  /*45d0*/  MUFU.EX2 R136, R136 ;  /* 0x0000008800887308 */ /* 0x000fec0000000800 */
[C---:B-1----:R-:W-:Y:S02]  /*45e0*/  HMMA.16816.F32 R84, R4.reuse, R12, R84 ;  /* 0x0000000c0454723c */ /* 0x042fe40000001854 */
[----:B------:R-:W1:Y:S06]  /*45f0*/  MUFU.EX2 R193, R193 ;  /* 0x000000c100c17308 */ /* 0x000e6c0000000800 */
[C---:B------:R-:W-:Y:S01]  /*4600*/  HMMA.16816.F32 R88, R4.reuse, R14, R88 ;  /* 0x0000000e0458723c */ /* 0x040fe20000001858 */
[----:B------:R-:W1:Y:S07]  /*4610*/  LDSM.16.MT88.4 R12, [R220+0x5900] ;  /* 0x00590000dc0c783b */ /* 0x000e6e0000004200 */
[C---:B------:R-:W-:Y:S08]  /*4620*/  HMMA.16816.F32 R92, R4.reuse, R8, R92 ;  /* 0x00000008045c723c */ /* 0x040ff0000000185c */
[C---:B------:R-:W-:Y:S01]  /*4630*/  HMMA.16816.F32 R96, R4.reuse, R10, R96 ;  /* 0x0000000a0460723c */ /* 0x040fe20000001860 */
[----:B------:R-:W1:Y:S07]  /*4640*/  LDSM.16.MT88.4 R8, [R222+0x2100] ;  /* 0x00210000de08783b */ /* 0x000e6e0000004200 */
[C---:B-----5:R-:W-:Y:S08]  /*4650*/  HMMA.16816.F32 R68, R4.reuse, R20, R68 ;  /* 0x000000140444723c */ /* 0x060ff00000001844 */
[C---:B------:R-:W-:Y:S01]  /*4660*/  HMMA.16816.F32 R72, R4.reuse, R22, R72 ;  /* 0x000000160448723c */ /* 0x040fe20000001848 */
[----:B------:R-:W5:Y:S07]  /*4670*/  LDSM.16.MT88.4 R20, [R221+0x2100] ;  /* 0x00210000dd14783b */ /* 0x000f6e0000004200 */
[C---:B------:R-:W-:Y:S08]  /*4680*/  HMMA.16816.F32 R128, R4.reuse, R24, R128 ;  /* 0x000000180480723c */ /* 0x040ff00000001880 */
[C---:B------:R-:W-:Y:S01]  /*4690*/  HMMA.16816.F32 R124, R4.reuse, R26, R124 ;  /* 0x0000001a047c723c */ /* 0x040fe2000000187c */
[----:B------:R-:W-:Y:S07]  /*46a0*/  LDSM.16.MT88.4 R24, [R224+0x2100] ;  /* 0x00210000e018783b */ /* 0x000fee0000004200 */
[C---:B----4-:R-:W-:Y:S08]  /*46b0*/  HMMA.16816.F32 R100, R4.reuse, R16, R100 ;  /* 0x000000100464723c */ /* 0x050ff00000001864 */
[C---:B------:R-:W-:Y:S01]  /*46c0*/  HMMA.16816.F32 R104, R4.reuse, R18, R104 ;  /* 0x000000120468723c */ /* 0x040fe20000001868 */
[----:B------:R-:W4:Y:S07]  /*46d0*/  LDSM.16.MT88.4 R16, [R220+0x2100] ;  /* 0x00210000dc10783b */ /* 0x000f2e0000004200 */
        /* <DEDUP_REMOVED lines=8> */
[----:B---3--:R-:W-:-:S02]  /*4760*/  F2FP.PACK_AB R6, R66, R167 ;  /* 0x000000a74206723e */ /* 0x008fc400000000ff */
[----:B--2---:R-:W-:Y:S01]  /*4770*/  F2FP.PACK_AB R5, R173, R134 ;  /* 0x00000086ad05723e */ /* 0x004fe200000000ff */
[----:B------:R-:W-:Y:S01]  /*4780*/  FADD.FTZ R34, R35, R34 ;  /* 0x0000002223227221 */ /* 0x000fe20000010000 */
[----:B------:R-:W-:-:S03]  /*4790*/  F2FP.PACK_AB R7, R193, R136 ;  /* 0x00000088c107723e */ /* 0x000fc600000000ff */
[----:B------:R-:W-:-:S04]  /*47a0*/  FADD.FTZ R167, R167, R34 ;  /* 0x00000022a7a77221 */ /* 0x000fc80000010000 */
[----:B------:R-:W-:Y:S01]  /*47b0*/  HMMA.16816.F32 R68, R4, R8, R68 ;  /* 0x000000080444723c */ /* 0x000fe20000001844 */
[----:B------:R-:W-:-:S07]  /*47c0*/  FADD.FTZ R167, R66, R167 ;  /* 0x000000a742a77221 */ /* 0x000fce0000010000 */
[C---:B------:R-:W-:Y:S01]  /*47d0*/  HMMA.16816.F32 R72, R4.reuse, R10, R72 ;  /* 0x0000000a0448723c */ /* 0x040fe20000001848 */
[----:B------:R-:W2:Y:S07]  /*47e0*/  LDSM.16.MT88.4 R8, [R222+0x6100] ;  /* 0x00610000de08783b */ /* 0x000eae0000004200 */
[C---:B-----5:R-:W-:Y:S08]  /*47f0*/  HMMA.16816.F32 R76, R4.reuse, R20, R76 ;  /* 0x00000014044c723c */ /* 0x060ff0000000184c */
[C---:B------:R-:W-:Y:S01]  /*4800*/  HMMA.16816.F32 R80, R4.reuse, R22, R80 ;  /* 0x000000160450723c */ /* 0x040fe20000001850 */
[----:B------:R-:W3:Y:S07]  /*4810*/  LDSM.16.MT88.4 R20, [R220+0x6100] ;  /* 0x00610000dc14783b */ /* 0x000eee0000004200 */
[C---:B----4-:R-:W-:Y:S08]  /*4820*/  HMMA.16816.F32 R84, R4.reuse, R16, R84 ;  /* 0x000000100454723c */ /* 0x050ff00000001854 */
[C---:B------:R-:W-:Y:S01]  /*4830*/  HMMA.16816.F32 R88, R4.reuse, R18, R88 ;  /* 0x000000120458723c */ /* 0x040fe20000001858 */
[----:B------:R-:W4:Y:S07]  /*4840*/  LDSM.16.MT88.4 R16, [R224+0x2900] ;  /* 0x00290000e010783b */ /* 0x000f2e0000004200 */
        /* <DEDUP_REMOVED lines=10> */
[C---:B------:R-:W-:Y:S01]  /*48f0*/  HMMA.16816.F32 R108, R4.reuse, R30, R108 ;  /* 0x0000001e046c723c */ /* 0x040fe2000000186c */
[----:B------:R-:W-:Y:S07]  /*4900*/  LDSM.16.MT88.4 R28, [R224+0x3100] ;  /* 0x00310000e01c783b */ /* 0x000fee0000004200 */
[C---:B---3--:R-:W-:Y:S08]  /*4910*/  HMMA.16816.F32 R116, R4.reuse, R20, R116 ;  /* 0x000000140474723c */ /* 0x048ff00000001874 */
[----:B------:R-:W-:Y:S01]  /*4920*/  HMMA.16816.F32 R112, R4, R22, R112 ;  /* 0x000000160470723c */ /* 0x000fe20000001870 */
[----:B------:R-:W3:Y:S06]  /*4930*/  LDSM.16.MT88.4 R20, [R224+0x6900] ;  /* 0x00690000e014783b */ /* 0x000eec0000004200 */
        /* <DEDUP_REMOVED lines=17> */
[C---:B---3--:R-:W-:Y:S08]  /*4a50*/  HMMA.16816.F32 R92, R4.reuse, R20, R92 ;  /* 0x00000014045c723c */ /* 0x048ff0000000185c */
[C---:B----4-:R-:W-:Y:S08]  /*4a60*/  HMMA.16816.F32 R100, R4.reuse, R16, R100 ;  /* 0x000000100464723c */ /* 0x050ff00000001864 */
[C---:B------:R-:W-:Y:S01]  /*4a70*/  HMMA.16816.F32 R104, R4.reuse, R18, R104 ;  /* 0x000000120468723c */ /* 0x040fe20000001868 */
[----:B------:R-:W3:Y:S07]  /*4a80*/  LDSM.16.MT88.4 R16, [R220+0x3100] ;  /* 0x00310000dc10783b */ /* 0x000eee0000004200 */
[C---:B-1----:R-:W-:Y:S08]  /*4a90*/  HMMA.16816.F32 R120, R4.reuse, R12, R120 ;  /* 0x0000000c0478723c */ /* 0x042ff00000001878 */
[C---:B------:R-:W-:Y:S01]  /*4aa0*/  HMMA.16816.F32 R108, R4.reuse, R14, R108 ;  /* 0x0000000e046c723c */ /* 0x040fe2000000186c */
[----:B------:R-:W1:Y:S07]  /*4ab0*/  LDSM.16.MT88.4 R12, [R224+0x7100] ;  /* 0x00710000e00c783b */ /* 0x000e6e0000004200 */
[C---:B------:R-:W-:Y:S01]  /*4ac0*/  HMMA.16816.F32 R96, R4.reuse, R22, R96 ;  /* 0x000000160460723c */ /* 0x040fe20000001860 */
[----:B------:R-:W4:Y:S07]  /*4ad0*/  LDSM.16.MT88.4 R20, [R221+0x3100] ;  /* 0x00310000dd14783b */ /* 0x000f2e0000004200 */
[C---:B--2---:R-:W-:Y:S08]  /*4ae0*/  HMMA.16816.F32 R116, R4.reuse, R8, R116 ;  /* 0x000000080474723c */ /* 0x044ff00000001874 */
[C---:B------:R-:W-:Y:S01]  /*4af0*/  HMMA.16816.F32 R112, R4.reuse, R10, R112 ;  /* 0x0000000a0470723c */ /* 0x040fe20000001870 */
[----:B------:R-:W2:Y:S07]  /*4b00*/  LDSM.16.MT88.4 R8, [R222+0x7100] ;  /* 0x00710000de08783b */ /* 0x000eae0000004200 */
[C---:B------:R-:W-:Y:S08]  /*4b10*/  HMMA.16816.F32 R68, R4.reuse, R24, R68 ;  /* 0x000000180444723c */ /* 0x040ff00000001844 */
[----:B------:R-:W-:Y:S01]  /*4b20*/  HMMA.16816.F32 R72, R4, R26, R72 ;  /* 0x0000001a0448723c */ /* 0x000fe20000001848 */
[----:B------:R-:W5:Y:S06]  /*4b30*/  LDSM.16.MT88.4 R24, [R222+0x3100] ;  /* 0x00310000de18783b */ /* 0x000f6c0000004200 */
[----:B------:R-:W-:Y:S01]  /*4b40*/  F2FP.PACK_AB R4, R163, R150 ;  /* 0x00000096a304723e */ /* 0x000fe200000000ff */
[----:B------:R-:W-:Y:S01]  /*4b50*/  FADD.FTZ R150, R150, R241 ;  /* 0x000000f196967221 */ /* 0x000fe20000010000 */
[----:B------:R-:W-:-:S02]  /*4b60*/  F2FP.PACK_AB R6, R159, R152 ;  /* 0x000000989f06723e */ /* 0x000fc400000000ff */
[----:B------:R-:W-:Y:S01]  /*4b70*/  F2FP.PACK_AB R5, R155, R154 ;  /* 0x0000009a9b05723e */ /* 0x000fe200000000ff */
[----:B------:R-:W-:Y:S01]  /*4b80*/  FADD.FTZ R163, R163, R150 ;  /* 0x00000096a3a37221 */ /* 0x000fe20000010000 */
[----:B------:R-:W-:-:S03]  /*4b90*/  F2FP.PACK_AB R7, R156, R153 ;  /* 0x000000999c07723e */ /* 0x000fc600000000ff */
[----:B------:R-:W-:-:S04]  /*4ba0*/  FADD.FTZ R152, R152, R163 ;  /* 0x000000a398987221 */ /* 0x000fc80000010000 */
[----:B---3--:R-:W-:Y:S01]  /*4bb0*/  HMMA.16816.F32 R84, R4, R16, R84 ;  /* 0x000000100454723c */ /* 0x008fe20000001854 */
[----:B------:R-:W-:-:S07]  /*4bc0*/  FADD.FTZ R159, R159, R152 ;  /* 0x000000989f9f7221 */ /* 0x000fce0000010000 */
[C---:B------:R-:W-:Y:S01]  /*4bd0*/  HMMA.16816.F32 R88, R4.reuse, R18, R88 ;  /* 0x000000120458723c */ /* 0x040fe20000001858 */
[----:B------:R-:W3:Y:S07]  /*4be0*/  LDSM.16.MT88.4 R16, [R221+0x7100] ;  /* 0x00710000dd10783b */ /* 0x000eee0000004200 */
[C---:B-1----:R-:W-:Y:S08]  /*4bf0*/  HMMA.16816.F32 R92, R4.reuse, R12, R92 ;  /* 0x0000000c045c723c */ /* 0x042ff0000000185c */
[C---:B------:R-:W-:Y:S01]  /*4c00*/  HMMA.16816.F32 R96, R4.reuse, R14, R96 ;  /* 0x0000000e0460723c */ /* 0x040fe20000001860 */
[----:B------:R-:W1:Y:S07]  /*4c10*/  LDSM.16.MT88.4 R12, [R220+0x7100] ;  /* 0x00710000dc0c783b */ /* 0x000e6e0000004200 */
[C---:B----4-:R-:W-:Y:S08]  /*4c20*/  HMMA.16816.F32 R76, R4.reuse, R20, R76 ;  /* 0x00000014044c723c */ /* 0x050ff0000000184c */
[C---:B------:R-:W-:Y:S01]  /*4c30*/  HMMA.16816.F32 R80, R4.reuse, R22, R80 ;  /* 0x000000160450723c */ /* 0x040fe20000001850 */
[----:B------:R-:W4:Y:S07]  /*4c40*/  LDSM.16.MT88.4 R20, [R224+0x3900] ;  /* 0x00390000e014783b */ /* 0x000f2e0000004200 */
[C---:B--2---:R-:W-:Y:S08]  /*4c50*/  HMMA.16816.F32 R100, R4.reuse, R8, R100 ;  /* 0x000000080464723c */ /* 0x044ff00000001864 */
[C---:B------:R-:W-:Y:S01]  /*4c60*/  HMMA.16816.F32 R104, R4.reuse, R10, R104 ;  /* 0x0000000a0468723c */ /* 0x040fe20000001868 */
[----:B------:R-:W2:Y:S07]  /*4c70*/  LDSM.16.MT88.4 R8, [R222+0x3900] ;  /* 0x00390000de08783b */ /* 0x000eae0000004200 */
[C---:B------:R-:W-:Y:S07]  /*4c80*/  HMMA.16816.F32 R128, R4.reuse, R28, R128 ;  /* 0x0000001c0480723c */ /* 0x040fee0000001880 */
[--C-:B------:R-:W-:Y:S01]  /*4c90*/  FFMA.FTZ R28, R65, c[0x0][0x2d0], -R56.reuse ;  /* 0x0000b400411c7a23 */ /* 0x100fe20000010838 */
[----:B------:R-:W-:Y:S01]  /*4ca0*/  HMMA.16816.F32 R124, R4, R30, R124 ;  /* 0x0000001e047c723c */ /* 0x000fe2000000187c */
[----:B------:R-:W-:-:S04]  /*4cb0*/  FFMA.FTZ R29, R63, c[0x0][0x2d0], -R56 ;  /* 0x0000b4003f1d7a23 */ /* 0x000fc80000010838 */
[----:B------:R-:W-:Y:S02]  /*4cc0*/  MUFU.EX2 R28, R28 ;  /* 0x0000001c001c7308 */ /* 0x000fe40000000800 */
[----:B------:R-:W-:Y:S01]  /*4cd0*/  FFMA.FTZ R30, R61, c[0x0][0x2d0], -R56 ;  /* 0x0000b4003d1e7a23 */ /* 0x000fe20000010838 */
[C---:B-----5:R-:W-:Y:S05]  /*4ce0*/  HMMA.16816.F32 R68, R4.reuse, R24, R68 ;  /* 0x000000180444723c */ /* 0x060fea0000001844 */
[----:B------:R-:W-:Y:S02]  /*4cf0*/  MUFU.EX2 R29, R29 ;  /* 0x0000001d001d7308 */ /* 0x000fe40000000800 */
[--C-:B------:R-:W-:Y:S01]  /*4d00*/  FFMA.FTZ R24, R139, c[0x0][0x2d0], -R58.reuse ;  /* 0x0000b4008b187a23 */ /* 0x100fe2000001083a */
[----:B------:R-:W-:Y:S01]  /*4d10*/  HMMA.16816.F32 R72, R4, R26, R72 ;  /* 0x0000001a0448723c */ /* 0x000fe20000001848 */
[----:B------:R-:W-:-:S04]  /*4d20*/  FFMA.FTZ R25, R137, c[0x0][0x2d0], -R58 ;  /* 0x0000b40089197a23 */ /* 0x000fc8000001083a */
[----:B------:R-:W-:Y:S02]  /*4d30*/  MUFU.EX2 R24, R24 ;  /* 0x0000001800187308 */ /* 0x000fe40000000800 */
[----:B------:R-:W-:Y:S01]  /*4d40*/  FFMA.FTZ R26, R135, c[0x0][0x2d0], -R58 ;  /* 0x0000b400871a7a23 */ /* 0x000fe2000001083a */
[----:B---3--:R-:W-:Y:S01]  /*4d50*/  HMMA.16816.F32 R120, R4, R16, R120 ;  /* 0x000000100478723c */ /* 0x008fe20000001878 */
[----:B------:R-:W-:-:S04]  /*4d60*/  FFMA.FTZ R27, R67, c[0x0][0x2d0], -R56 ;  /* 0x0000b400431b7a23 */ /* 0x000fc80000010838 */
[----:B------:R-:W3:Y:S03]  /*4d70*/  MUFU.EX2 R25, R25 ;  /* 0x0000001900197308 */ /* 0x000ee60000000800 */
[C---:B------:R-:W-:Y:S01]  /*4d80*/  HMMA.16816.F32 R108, R4.reuse, R18, R108 ;  /* 0x00000012046c723c */ /* 0x040fe2000000186c */
[----:B------:R-:W5:Y:S04]  /*4d90*/  LDSM.16.MT88.4 R16, [R221+0x3900] ;  /* 0x00390000dd10783b */ /* 0x000f680000004200 */
[----:B------:R-:W2:Y:S03]  /*4da0*/  MUFU.EX2 R26, R26 ;  /* 0x0000001a001a7308 */ /* 0x000ea60000000800 */
[C---:B-1----:R-:W-:Y:S05]  /*4db0*/  HMMA.16816.F32 R116, R4.reuse, R12, R116 ;  /* 0x0000000c0474723c */ /* 0x042fea0000001874 */
[----:B------:R-:W1:Y:S03]  /*4dc0*/  MUFU.EX2 R27, R27 ;  /* 0x0000001b001b7308 */ /* 0x000e660000000800 */
[----:B------:R-:W-:Y:S01]  /*4dd0*/  HMMA.16816.F32 R112, R4, R14, R112 ;  /* 0x0000000e0470723c */ /* 0x000fe20000001870 */
[----:B------:R-:W5:Y:S04]  /*4de0*/  LDSM.16.MT88.4 R12, [R220+0x3900] ;  /* 0x00390000dc0c783b */ /* 0x000f680000004200 */
[----:B------:R-:W4:Y:S02]  /*4df0*/  MUFU.EX2 R30, R30 ;  /* 0x0000001e001e7308 */ /* 0x000f240000000800 */
[----:B---3--:R-:W-:Y:S01]  /*4e00*/  F2FP.PACK_AB R4, R25, R24 ;  /* 0x000000181904723e */ /* 0x008fe200000000ff */
[----:B------:R-:W-:Y:S01]  /*4e10*/  FADD.FTZ R24, R24, R159 ;  /* 0x0000009f18187221 */ /* 0x000fe20000010000 */
[----:B--2---:R-:W-:-:S03]  /*4e20*/  F2FP.PACK_AB R6, R243, R26 ;  /* 0x0000001af306723e */ /* 0x004fc600000000ff */
[----:B------:R-:W-:Y:S01]  /*4e30*/  FADD.FTZ R25, R25, R24 ;  /* 0x0000001819197221 */ /* 0x000fe20000010000 */
[----:B-1----:R-:W-:-:S03]  /*4e40*/  F2FP.PACK_AB R5, R28, R27 ;  /* 0x0000001b1c05723e */ /* 0x002fc600000000ff */
[----:B------:R-:W-:-:S04]  /*4e50*/  FADD.FTZ R26, R26, R25 ;  /* 0x000000191a1a7221 */ /* 0x000fc80000010000 */
[----:B------:R-:W-:Y:S01]  /*4e60*/  FADD.FTZ R243, R243, R26 ;  /* 0x0000001af3f37221 */ /* 0x000fe20000010000 */
[----:B----4-:R-:W-:-:S07]  /*4e70*/  F2FP.PACK_AB R7, R30, R29 ;  /* 0x0000001d1e07723e */ /* 0x010fce00000000ff */
[C---:B------:R-:W-:Y:S07]  /*4e80*/  HMMA.16816.F32 R128, R4.reuse, R20, R128 ;  /* 0x000000140480723c */ /* 0x040fee0000001880 */
[----:B------:R-:W-:Y:S01]  /*4e90*/  FADD.FTZ R21, R37, R36 ;  /* 0x0000002425157221 */ /* 0x000fe20000010000 */
[----:B------:R-:W-:Y:S03]  /*4ea0*/  HMMA.16816.F32 R68, R4, R8, R68 ;  /* 0x000000080444723c */ /* 0x000fe60000001844 */
[----:B------:R-:W-:-:S04]  /*4eb0*/  FADD.FTZ R21, R0, R21 ;  /* 0x0000001500157221 */ /* 0x000fc80000010000 */
[----:B------:R-:W-:Y:S01]  /*4ec0*/  FADD.FTZ R64, R64, R21 ;  /* 0x0000001540407221 */ /* 0x000fe20000010000 */
[----:B------:R-:W-:Y:S01]  /*4ed0*/  HMMA.16816.F32 R72, R4, R10, R72 ;  /* 0x0000000a0448723c */ /* 0x000fe20000001848 */
[----:B------:R-:W1:Y:S02]  /*4ee0*/  LDSM.16.MT88.4 R8, [R224+0x7900] ;  /* 0x00790000e008783b */ /* 0x000e640000004200 */
[----:B------:R-:W-:-:S04]  /*4ef0*/  FADD.FTZ R151, R151, R64 ;  /* 0x0000004097977221 */ /* 0x000fc80000010000 */
[----:B------:R-:W-:Y:S01]  /*4f00*/  FADD.FTZ R32, R32, R151 ;  /* 0x0000009720207221 */ /* 0x000fe20000010000 */
[----:B-----5:R-:W-:Y:S03]  /*4f10*/  HMMA.16816.F32 R76, R4, R16, R76 ;  /* 0x00000010044c723c */ /* 0x020fe6000000184c */
        /* <DEDUP_REMOVED lines=28> */
[C---:B---3--:R-:W-:Y:S08]  /*50e0*/  HMMA.16816.F32 R120, R4.reuse, R12, R120 ;  /* 0x0000000c0478723c */ /* 0x048ff00000001878 */
[C---:B------:R-:W-:Y:S08]  /*50f0*/  HMMA.16816.F32 R108, R4.reuse, R14, R108 ;  /* 0x0000000e046c723c */ /* 0x040ff0000000186c */
[C---:B-1----:R-:W-:Y:S08]  /*5100*/  HMMA.16816.F32 R116, R4.reuse, R8, R116 ;  /* 0x000000080474723c */ /* 0x042ff00000001874 */
[----:B------:R-:W-:Y:S01]  /*5110*/  HMMA.16816.F32 R112, R4, R10, R112 ;  /* 0x0000000a0470723c */ /* 0x000fe20000001870 */
[----:B------:R-:W-:Y:S07]  /*5120*/  @!P1 BRA `(.L_x_1848) ;  /* 0x000034e000009947 */ /* 0x000fee0003800000 */
[----:B------:R-:W-:Y:S01]  /*5130*/  IADD3 R237, P1, R230, 0x40, RZ ;  /* 0x00000040e6ed7810 */ /* 0x000fe20007f3e0ff */
[----:B------:R-:W-:Y:S01]  /*5140*/  IMAD.MOV.U32 R0, RZ, RZ, R3 ;  /* 0x000000ffff007224 */ /* 0x000fe200078e0003 */
[----:B------:R-:W-:Y:S01]  /*5150*/  IADD3 R239, P2, R234, 0x40, RZ ;  /* 0x00000040eaef7810 */ /* 0x000fe20007f5e0ff */
[----:B------:R-:W-:Y:S01]  /*5160*/  IMAD.MOV.U32 R133, RZ, RZ, R132 ;  /* 0x000000ffff857224 */ /* 0x000fe200078e0084 */
[----:B------:R-:W-:Y:S01]  /*5170*/  ULEA.HI.SX32 UR21, UR18, 0xfffffffe, 0x19 ;  /* 0xfffffffe12157891 */ /* 0x000fe2000f8fca3f */
[----:B------:R-:W-:Y:S01]  /*5180*/  IMAD.X R236, RZ, RZ, R233, P1 ;  /* 0x000000ffffec7224 */ /* 0x000fe200008e06e9 */
[----:B------:R-:W-:Y:S01]  /*5190*/  IADD3.X R238, RZ, R229, RZ, P2, !PT ;  /* 0x000000e5ffee7210 */ /* 0x000fe200017fe4ff */
[----:B------:R-:W-:-:S02]  /*51a0*/  ULDC.64 UR6, c[0x0][0x208] ;  /* 0x0000820000067ab9 */ /* 0x000fc40000000a00 */
[----:B------:R-:W-:-:S07]  /*51b0*/  ULDC.64 UR4, c[0x0][0x1e0] ;  /* 0x0000780000047ab9 */ /* 0x000fce0000000a00 */
.L_x_1849:
        /* <DEDUP_REMOVED lines=19> */
[----:B------:R-:W-:Y:S01]  /*52f0*/  @UP1 USHF.L.U64.HI UR20, UR4, 0x6, UR5 ;  /* 0x0000000604141899 */ /* 0x000fe20008010205 */
        /* <DEDUP_REMOVED lines=8> */
[----:B------:R-:W-:Y:S01]  /*5380*/  @UP1 UIMAD UR18, UR18, UR4, URZ ;  /* 0x00000004121212a4 */ /* 0x000fe2000f8e023f */
[C---:B------:R-:W-:Y:S02]  /*5390*/  IADD3 R192, P1, R2.reuse, UR9, RZ ;  /* 0x0000000902c07c10 */ /* 0x040fe4000ff3e0ff */
[----:B------:R-:W-:Y:S01]  /*53a0*/  IADD3 R194, P4, R2, UR14, RZ ;  /* 0x0000000e02c27c10 */ /* 0x000fe2000ff9e0ff */
[----:B------:R-:W3:Y:S01]  /*53b0*/  LDSM.16.M88.4 R152, [R226+0x9100] ;  /* 0x00910000e298783b */ /* 0x000ee20000000200 */
[C---:B------:R-:W-:Y:S01]  /*53c0*/  IADD3.X R193, R3.reuse, UR12, RZ, P1, !PT ;  /* 0x0000000c03c17c10 */ /* 0x040fe20008ffe4ff */
[----:B------:R-:W-:Y:S01]  /*53d0*/  @UP1 UIMAD UR18, UR21, UR5, UR18 ;  /* 0x00000005151212a4 */ /* 0x000fe2000f8e0212 */
[----:B------:R-:W-:Y:S02]  /*53e0*/  IADD3.X R195, R3, UR13, RZ, P4, !PT ;  /* 0x0000000d03c37c10 */ /* 0x000fe4000a7fe4ff */
[C---:B------:R-:W-:Y:S01]  /*53f0*/  IADD3 R246, P2, R192.reuse, UR9, RZ ;  /* 0x00000009c0f67c10 */ /* 0x040fe2000ff5e0ff */
[----:B------:R-:W-:Y:S02]  /*5400*/  @UP1 UIADD3 UR18, UR23, UR18, URZ ;  /* 0x0000001217121290 */ /* 0x000fe4000fffe03f */
[----:B------:R-:W4:Y:S01]  /*5410*/  LDSM.16.M88.4 R156, [R226+0x9900] ;  /* 0x00990000e29c783b */ /* 0x000f220000000200 */
[C---:B------:R-:W-:Y:S01]  /*5420*/  IADD3.X R247, R193.reuse, UR12, RZ, P2, !PT ;  /* 0x0000000cc1f77c10 */ /* 0x040fe200097fe4ff */
[----:B------:R-:W-:Y:S06]  /*5430*/  @UP1 USHF.L.U64.HI UR18, UR22, 0x7, UR18 ;  /* 0x0000000716121899 */ /* 0x000fec0008010212 */
        /* <DEDUP_REMOVED lines=10> */
[----:B------:R-:W-:Y:S01]  /*54e0*/  LDSM.16.M88.4 R148, [R218] ;  /* 0x00000000da94783b */ /* 0x000fe20000000200 */
[C---:B------:R-:W-:Y:S07]  /*54f0*/  HMMA.16816.F32 R24, R140.reuse, R154, RZ ;  /* 0x0000009a8c18723c */ /* 0x040fee00000018ff */
[----:B------:R-:W-:Y:S01]  /*5500*/  LDSM.16.M88.4 R152, [R217] ;  /* 0x00000000d998783b */ /* 0x000fe20000000200 */
[C---:B----4-:R-:W-:Y:S07]  /*5510*/  HMMA.16816.F32 R28, R140.reuse, R156, RZ ;  /* 0x0000009c8c1c723c */ /* 0x050fee00000018ff */
[----:B------:R-:W-:Y:S01]  /*5520*/  LDSM.16.M88.4 R172, [R213] ;  /* 0x00000000d5ac783b */ /* 0x000fe20000000200 */
[C---:B------:R-:W-:Y:S07]  /*5530*/  HMMA.16816.F32 R32, R140.reuse, R158, RZ ;  /* 0x0000009e8c20723c */ /* 0x040fee00000018ff */
[----:B------:R-:W-:Y:S01]  /*5540*/  LDSM.16.M88.4 R156, [R216] ;  /* 0x00000000d89c783b */ /* 0x000fe20000000200 */
[C---:B-----5:R-:W-:Y:S08]  /*5550*/  HMMA.16816.F32 R36, R140.reuse, R160, RZ ;  /* 0x000000a08c24723c */ /* 0x060ff000000018ff */
[C---:B------:R-:W-:Y:S01]  /*5560*/  HMMA.16816.F32 R40, R140.reuse, R162, RZ ;  /* 0x000000a28c28723c */ /* 0x040fe200000018ff */
[----:B------:R-:W-:Y:S07]  /*5570*/  LDSM.16.M88.4 R160, [R215] ;  /* 0x00000000d7a0783b */ /* 0x000fee0000000200 */
[C---:B-1----:R-:W-:Y:S08]  /*5580*/  HMMA.16816.F32 R44, R140.reuse, R164, RZ ;  /* 0x000000a48c2c723c */ /* 0x042ff000000018ff */
[C---:B------:R-:W-:Y:S01]  /*5590*/  HMMA.16816.F32 R48, R140.reuse, R166, RZ ;  /* 0x000000a68c30723c */ /* 0x040fe200000018ff */
[----:B------:R-:W-:Y:S07]  /*55a0*/  LDSM.16.M88.4 R164, [R214] ;  /* 0x00000000d6a4783b */ /* 0x000fee0000000200 */
[C---:B------:R-:W-:Y:S08]  /*55b0*/  HMMA.16816.F32 R52, R140.reuse, R144, RZ ;  /* 0x000000908c34723c */ /* 0x040ff000000018ff */
[C---:B------:R-:W-:Y:S01]  /*55c0*/  HMMA.16816.F32 R56, R140.reuse, R146, RZ ;  /* 0x000000928c38723c */ /* 0x040fe200000018ff */
[----:B------:R-:W1:Y:S07]  /*55d0*/  LDSM.16.M88.4 R144, [R219] ;  /* 0x00000000db90783b */ /* 0x000e6e0000000200 */
[C---:B--2---:R-:W-:Y:S01]  /*55e0*/  HMMA.16816.F32 R60, R140.reuse, R64, RZ ;  /* 0x000000408c3c723c */ /* 0x044fe200000018ff */
[----:B------:R-:W-:Y:S01]  /*55f0*/  @!PT LDS RZ, [RZ] ;  /* 0x00000000fffff984 */ /* 0x000fe20000000800 */
[----:B------:R-:W-:Y:S01]  /*5600*/  @!PT LDS RZ, [RZ] ;  /* 0x00000000fffff984 */ /* 0x000fe20000000800 */
[----:B------:R-:W-:Y:S01]  /*5610*/  @!PT LDS RZ, [RZ] ;  /* 0x00000000fffff984 */ /* 0x000fe20000000800 */
[----:B------:R2:W-:Y:S07]  /*5620*/  LDGSTS.E.BYPASS.LTC128B.128 [R227+0x100], [R244.64], !P3 ;  /* 0x00100000f4e37fae */ /* 0x0005ee000d901d50 */
[----:B------:R-:W-:Y:S01]  /*5630*/  HMMA.16816.F32 R64, R140, R66, RZ ;  /* 0x000000428c40723c */ /* 0x000fe200000018ff */
[----:B------:R3:W-:Y:S07]  /*5640*/  LDGSTS.E.BYPASS.LTC128B.128 [R227+0x4100], [R134.64], !P0 ;  /* 0x0410000086e37fae */ /* 0x0007ee000c101d50 */
[C---:B------:R-:W-:Y:S01]  /*5650*/  HMMA.16816.F32 R4, R168.reuse, R136, R4 ;  /* 0x00000088a804723c */ /* 0x040fe20000001804 */
[----:B------:R4:W-:Y:S07]  /*5660*/  LDGSTS.E.BYPASS.LTC128B.128 [R227+0x1100], [R2.64], !P3 ;  /* 0x0110000002e37fae */ /* 0x0009ee000d901d50 */
[C---:B------:R-:W-:Y:S01]  /*5670*/  HMMA.16816.F32 R8, R168.reuse, R138, R8 ;  /* 0x0000008aa808723c */ /* 0x040fe20000001808 */
[----:B------:R4:W-:Y:S03]  /*5680*/  LDGSTS.E.BYPASS.LTC128B.128 [R227+0x5100], [R2.64+0x80], !P0 ;  /* 0x0510008002e37fae */ /* 0x0009e6000c101d50 */
[----:B--2---:R-:W-:Y:S04]  /*5690*/  IADD3 R244, P1, R192, UR14, RZ ;  /* 0x0000000ec0f47c10 */ /* 0x004fe8000ff3e0ff */
[----:B------:R-:W-:Y:S01]  /*56a0*/  IADD3.X R245, R193, UR13, RZ, P1, !PT ;  /* 0x0000000dc1f57c10 */ /* 0x000fe20008ffe4ff */
[C---:B-1----:R-:W-:Y:S01]  /*56b0*/  HMMA.16816.F32 R12, R168.reuse, R144, R12 ;  /* 0x00000090a80c723c */ /* 0x042fe2000000180c */
[----:B------:R1:W-:Y:S01]  /*56c0*/  LDGSTS.E.BYPASS.LTC128B.128 [R227+0x2100], [R192.64], !P3 ;  /* 0x02100000c0e37fae */ /* 0x0003e2000d901d50 */
[----:B------:R-:W-:Y:S06]  /*56d0*/  PLOP3.LUT P1, PT, PT, PT, UP1, 0x80, 0x0 ;  /* 0x000000000000781c */ /* 0x000fec0003f2f018 */
[C---:B------:R-:W-:Y:S01]  /*56e0*/  HMMA.16816.F32 R16, R168.reuse, R146, R16 ;  /* 0x00000092a810723c */ /* 0x040fe20000001810 */
[----:B------:R1:W-:Y:S07]  /*56f0*/  LDGSTS.E.BYPASS.LTC128B.128 [R227+0x6100], [R194.64], !P0 ;  /* 0x06100000c2e37fae */ /* 0x0003ee000c101d50 */
[C---:B------:R-:W-:Y:S01]  /*5700*/  HMMA.16816.F32 R20, R168.reuse, R148, R20 ;  /* 0x00000094a814723c */ /* 0x040fe20000001814 */
[----:B------:R2:W-:Y:S07]  /*5710*/  LDGSTS.E.BYPASS.LTC128B.128 [R227+0x3100], [R246.64], !P3 ;  /* 0x03100000f6e37fae */ /* 0x0005ee000d901d50 */
[C---:B------:R-:W-:Y:S01]  /*5720*/  HMMA.16816.F32 R24, R168.reuse, R150, R24 ;  /* 0x00000096a818723c */ /* 0x040fe20000001818 */
[----:B------:R5:W-:Y:S07]  /*5730*/  LDGSTS.E.BYPASS.LTC128B.128 [R227+0x7100], [R244.64], !P0 ;  /* 0x07100000f4e37fae */ /* 0x000bee000c101d50 */
[C---:B------:R-:W-:Y:S01]  /*5740*/  HMMA.16816.F32 R28, R168.reuse, R152, R28 ;  /* 0x00000098a81c723c */ /* 0x040fe2000000181c */
[----:B------:R-:W1:Y:S07]  /*5750*/  LDSM.16.M88.4 R136, [R223+0x8100] ;  /* 0x00810000df88783b */ /* 0x000e6e0000000200 */
[C---:B------:R-:W-:Y:S01]  /*5760*/  HMMA.16816.F32 R32, R168.reuse, R154, R32 ;  /* 0x0000009aa820723c */ /* 0x040fe20000001820 */
[----:B------:R-:W0:Y:S07]  /*5770*/  LDGDEPBAR ;  /* 0x00000000000079af */ /* 0x000e2e0000000000 */
[C---:B------:R-:W-:Y:S01]  /*5780*/  HMMA.16816.F32 R36, R168.reuse, R156, R36 ;  /* 0x0000009ca824723c */ /* 0x040fe20000001824 */
[----:B------:R-:W1:Y:S07]  /*5790*/  LDSM.16.M88.4 R144, [R223+0x8900] ;  /* 0x00890000df90783b */ /* 0x000e6e0000000200 */
[C---:B------:R-:W-:Y:S01]  /*57a0*/  HMMA.16816.F32 R40, R168.reuse, R158, R40 ;  /* 0x0000009ea828723c */ /* 0x040fe20000001828 */
[----:B------:R-:W1:Y:S07]  /*57b0*/  LDSM.16.M88.4 R148, [R223+0x9100] ;  /* 0x00910000df94783b */ /* 0x000e6e0000000200 */
[C---:B------:R-:W-:Y:S01]  /*57c0*/  HMMA.16816.F32 R44, R168.reuse, R160, R44 ;  /* 0x000000a0a82c723c */ /* 0x040fe2000000182c */
[----:B------:R-:W2:Y:S07]  /*57d0*/  LDSM.16.M88.4 R152, [R223+0x9900] ;  /* 0x00990000df98783b */ /* 0x000eae0000000200 */
[C---:B------:R-:W-:Y:S01]  /*57e0*/  HMMA.16816.F32 R48, R168.reuse, R162, R48 ;  /* 0x000000a2a830723c */ /* 0x040fe20000001830 */
[----:B------:R-:W-:Y:S07]  /*57f0*/  LDSM.16.M88.4 R156, [R223+0xb900] ;  /* 0x00b90000df9c783b */ /* 0x000fee0000000200 */
[C---:B------:R-:W-:Y:S01]  /*5800*/  HMMA.16816.F32 R52, R168.reuse, R164, R52 ;  /* 0x000000a4a834723c */ /* 0x040fe20000001834 */
[----:B------:R-:W-:Y:S07]  /*5810*/  LDSM.16.M88.4 R160, [R212] ;  /* 0x00000000d4a0783b */ /* 0x000fee0000000200 */
[C---:B------:R-:W-:Y:S01]  /*5820*/  HMMA.16816.F32 R56, R168.reuse, R166, R56 ;  /* 0x000000a6a838723c */ /* 0x040fe20000001838 */
[----:B------:R-:W-:Y:S07]  /*5830*/  LDSM.16.M88.4 R164, [R212+0x800] ;  /* 0x00080000d4a4783b */ /* 0x000fee0000000200 */
[C---:B------:R-:W-:Y:S01]  /*5840*/  HMMA.16816.F32 R60, R168.reuse, R172, R60 ;  /* 0x000000aca83c723c */ /* 0x040fe2000000183c */
[----:B-1----:R-:W-:Y:S07]  /*5850*/  LDSM.16.M88.4 R192, [R210] ;  /* 0x00000000d2c0783b */ /* 0x002fee0000000200 */
[----:B------:R-:W-:Y:S01]  /*5860*/  HMMA.16816.F32 R64, R168, R174, R64 ;  /* 0x000000aea840723c */ /* 0x000fe20000001840 */
[----:B------:R-:W-:Y:S07]  /*5870*/  LDSM.16.M88.4 R172, [R211] ;  /* 0x00000000d3ac783b */ /* 0x000fee0000000200 */
[C---:B------:R-:W-:Y:S08]  /*5880*/  HMMA.16816.F32 R4, R176.reuse, R136, R4 ;  /* 0x00000088b004723c */ /* 0x040ff00000001804 */
[C---:B------:R-:W-:Y:S01]  /*5890*/  HMMA.16816.F32 R8, R176.reuse, R138, R8 ;  /* 0x0000008ab008723c */ /* 0x040fe20000001808 */
[----:B------:R-:W1:Y:S07]  /*58a0*/  LDSM.16.M88.4 R136, [R223+0xa100] ;  /* 0x00a10000df88783b */ /* 0x000e6e0000000200 */
[C---:B------:R-:W-:Y:S08]  /*58b0*/  HMMA.16816.F32 R12, R176.reuse, R144, R12 ;  /* 0x00000090b00c723c */ /* 0x040ff0000000180c */
[C---:B------:R-:W-:Y:S01]  /*58c0*/  HMMA.16816.F32 R16, R176.reuse, R146, R16 ;  /* 0x00000092b010723c */ /* 0x040fe20000001810 */
[----:B------:R-:W3:Y:S07]  /*58d0*/  LDSM.16.M88.4 R144, [R223+0xa900] ;  /* 0x00a90000df90783b */ /* 0x000eee0000000200 */
        /* <DEDUP_REMOVED lines=37> */
[C---:B------:R-:W-:Y:S01]  /*5b30*/  HMMA.16816.F32 R56, R180.reuse, R158, R56 ;  /* 0x0000009eb438723c */ /* 0x040fe20000001838 */
[----:B------:R-:W4:Y:S07]  /*5b40*/  LDSM.16.M88.4 R156, [R226+0xe900] ;  /* 0x00e90000e29c783b */ /* 0x000f2e0000000200 */
[C---:B--2---:R-:W-:Y:S08]  /*5b50*/  HMMA.16816.F32 R60, R180.reuse, R152, R60 ;  /* 0x00000098b43c723c */ /* 0x044ff0000000183c */
[----:B------:R-:W-:Y:S01]  /*5b60*/  HMMA.16816.F32 R64, R180, R154, R64 ;  /* 0x0000009ab440723c */ /* 0x000fe20000001840 */
[----:B------:R-:W-:Y:S07]  /*5b70*/  LDSM.16.M88.4 R152, [R226+0xf900] ;  /* 0x00f90000e298783b */ /* 0x000fee0000000200 */
[C---:B-1----:R-:W-:Y:S08]  /*5b80*/  HMMA.16816.F32 R4, R184.reuse, R136, R4 ;  /* 0x00000088b804723c */ /* 0x042ff00000001804 */
[C---:B------:R-:W-:Y:S01]  /*5b90*/  HMMA.16816.F32 R8, R184.reuse, R138, R8 ;  /* 0x0000008ab808723c */ /* 0x040fe20000001808 */
[----:B------:R-:W1:Y:S07]  /*5ba0*/  LDSM.16.M88.4 R136, [R226+0xf100] ;  /* 0x00f10000e288783b */ /* 0x000e6e0000000200 */
[C---:B---3--:R-:W-:Y:S08]  /*5bb0*/  HMMA.16816.F32 R12, R184.reuse, R144, R12 ;  /* 0x00000090b80c723c */ /* 0x048ff0000000180c */
[C---:B------:R-:W-:Y:S01]  /*5bc0*/  HMMA.16816.F32 R16, R184.reuse, R146, R16 ;  /* 0x00000092b810723c */ /* 0x040fe20000001810 */
[----:B------:R-:W2:Y:S07]  /*5bd0*/  LDSM.16.M88.4 R144, [R209] ;  /* 0x00000000d190783b */ /* 0x000eae0000000200 */
[C---:B----4-:R-:W-:Y:S08]  /*5be0*/  HMMA.16816.F32 R20, R184.reuse, R148, R20 ;  /* 0x00000094b814723c */ /* 0x050ff00000001814 */
[C---:B------:R-:W-:Y:S01]  /*5bf0*/  HMMA.16816.F32 R24, R184.reuse, R150, R24 ;  /* 0x00000096b818723c */ /* 0x040fe20000001818 */
[----:B------:R-:W3:Y:S07]  /*5c00*/  LDSM.16.M88.4 R148, [R208] ;  /* 0x00000000d094783b */ /* 0x000eee0000000200 */
        /* <DEDUP_REMOVED lines=8> */
[----:B------:R-:W4:Y:S07]  /*5c90*/  LDSM.16.M88.4 R156, [R207] ;  /* 0x00000000cf9c783b */ /* 0x000f2e0000000200 */
[C---:B-1----:R-:W-:Y:S08]  /*5ca0*/  HMMA.16816.F32 R52, R184.reuse, R136, R52 ;  /* 0x00000088b834723c */ /* 0x042ff00000001834 */
[C---:B------:R-:W-:Y:S01]  /*5cb0*/  HMMA.16816.F32 R56, R184.reuse, R138, R56 ;  /* 0x0000008ab838723c */ /* 0x040fe20000001838 */
[----:B------:R-:W1:Y:S07]  /*5cc0*/  LDSM.16.M88.4 R136, [R206] ;  /* 0x00000000ce88783b */ /* 0x000e6e0000000200 */
[C---:B------:R-:W-:Y:S08]  /*5cd0*/  HMMA.16816.F32 R60, R184.reuse, R152, R60 ;  /* 0x00000098b83c723c */ /* 0x040ff0000000183c */
[----:B------:R-:W-:Y:S01]  /*5ce0*/  HMMA.16816.F32 R64, R184, R154, R64 ;  /* 0x0000009ab840723c */ /* 0x000fe20000001840 */
[----:B------:R-:W1:Y:S07]  /*5cf0*/  LDSM.16.M88.4 R152, [R205] ;  /* 0x00000000cd98783b */ /* 0x000e6e0000000200 */
        /* <DEDUP_REMOVED lines=18> */
[C---:B------:R-:W-:Y:S08]  /*5e20*/  HMMA.16816.F32 R52, R188.reuse, R152, R52 ;  /* 0x00000098bc34723c */ /* 0x040ff00000001834 */
[C---:B------:R-:W-:Y:S01]  /*5e30*/  HMMA.16816.F32 R56, R188.reuse, R154, R56 ;  /* 0x0000009abc38723c */ /* 0x040fe20000001838 */
[----:B------:R-:W1:Y:S07]  /*5e40*/  LDSM.16.M88.4 R152, [R223+0xf900] ;  /* 0x00f90000df98783b */ /* 0x000e6e0000000200 */
[C---:B--2---:R-:W-:Y:S08]  /*5e50*/  HMMA.16816.F32 R60, R188.reuse, R144, R60 ;  /* 0x00000090bc3c723c */ /* 0x044ff0000000183c */
[----:B------:R-:W-:Y:S01]  /*5e60*/  HMMA.16816.F32 R64, R188, R146, R64 ;  /* 0x00000092bc40723c */ /* 0x000fe20000001840 */
[----:B------:R-:W2:Y:S07]  /*5e70*/  LDSM.16.M88.4 R144, [R212+0x4000] ;  /* 0x00400000d490783b */ /* 0x000eae0000000200 */
[C---:B---3--:R-:W-:Y:S08]  /*5e80*/  HMMA.16816.F32 R4, R196.reuse, R148, R4 ;  /* 0x00000094c404723c */ /* 0x048ff00000001804 */
[C---:B------:R-:W-:Y:S01]  /*5e90*/  HMMA.16816.F32 R8, R196.reuse, R150, R8 ;  /* 0x00000096c408723c */ /* 0x040fe20000001808 */
[----:B------:R-:W3:Y:S07]  /*5ea0*/  LDSM.16.M88.4 R148, [R212+0x4800] ;  /* 0x00480000d494783b */ /* 0x000eee0000000200 */
[C---:B------:R-:W-:Y:S08]  /*5eb0*/  HMMA.16816.F32 R12, R196.reuse, R160, R12 ;  /* 0x000000a0c40c723c */ /* 0x040ff0000000180c */
[C---:B------:R-:W-:Y:S08]  /*5ec0*/  HMMA.16816.F32 R16, R196.reuse, R162, R16 ;  /* 0x000000a2c410723c */ /* 0x040ff00000001810 */
[C---:B------:R-:W-:Y:S08]  /*5ed0*/  HMMA.16816.F32 R20, R196.reuse, R164, R20 ;  /* 0x000000a4c414723c */ /* 0x040ff00000001814 */
[C---:B------:R-:W-:Y:S08]  /*5ee0*/  HMMA.16816.F32 R24, R196.reuse, R166, R24 ;  /* 0x000000a6c418723c */ /* 0x040ff00000001818 */
[C---:B----4-:R-:W-:Y:S08]  /*5ef0*/  HMMA.16816.F32 R28, R196.reuse, R156, R28 ;  /* 0x0000009cc41c723c */ /* 0x050ff0000000181c */
        /* <DEDUP_REMOVED lines=8> */
[C---:B------:R-:W-:Y:S08]  /*5f80*/  HMMA.16816.F32 R60, R196.reuse, R152, R60 ;  /* 0x00000098c43c723c */ /* 0x040ff0000000183c */
[----:B------:R-:W-:Y:S01]  /*5f90*/  HMMA.16816.F32 R64, R196, R154, R64 ;  /* 0x0000009ac440723c */ /* 0x000fe20000001840 */
[----:B------:R-:W4:Y:S07]  /*5fa0*/  LDSM.16.M88.4 R152, [R212+0x5800] ;  /* 0x00580000d498783b */ /* 0x000f2e0000000200 */
[C---:B--2---:R-:W-:Y:S08]  /*5fb0*/  HMMA.16816.F32 R4, R200.reuse, R144, R4 ;  /* 0x00000090c804723c */ /* 0x044ff00000001804 */
[C---:B------:R-:W-:Y:S01]  /*5fc0*/  HMMA.16816.F32 R8, R200.reuse, R146, R8 ;  /* 0x00000092c808723c */ /* 0x040fe20000001808 */
[----:B------:R-:W2:Y:S07]  /*5fd0*/  LDSM.16.M88.4 R144, [R212+0x6000] ;  /* 0x00600000d490783b */ /* 0x000eae0000000200 */
[C---:B---3--:R-:W-:Y:S08]  /*5fe0*/  HMMA.16816.F32 R12, R200.reuse, R148, R12 ;  /* 0x00000094c80c723c */ /* 0x048ff0000000180c */
        /* <DEDUP_REMOVED lines=11> */
[C---:B----4-:R-:W-:Y:S04]  /*60a0*/  HMMA.16816.F32 R28, R200.reuse, R152, R28 ;  /* 0x00000098c81c723c */ /* 0x050fe8000000181c */
        /* <DEDUP_REMOVED lines=69> */
[----:B------:R-:W-:Y:S01]  /*6500*/  @P1 IADD3 R138, P4, R237, UR15, RZ ;  /* 0x0000000fed8a1c10 */ /* 0x000fe2000ff9e0ff */
[----:B------:R-:W1:Y:S01]  /*6510*/  SHFL.BFLY PT, R132, R135, 0x2, 0x1f ;  /* 0x0c401f0087847f89 */ /* 0x000e6200000e0000 */
[----:B------:R-:W-:Y:S07]  /*6520*/  FMNMX.FTZ R137, R67, R2, !PT ;  /* 0x0000000243897209 */ /* 0x000fee0007810000 */
[----:B------:R-:W2:Y:S01]  /*6530*/  SHFL.BFLY PT, R2, R137, 0x2, 0x1f ;  /* 0x0c401f0089027f89 */ /* 0x000ea200000e0000 */
[----:B-1----:R-:W-:Y:S07]  /*6540*/  FMNMX.FTZ R139, R135, R132, !PT ;  /* 0x00000084878b7209 */ /* 0x002fee0007810000 */
[----:B------:R-:W1:Y:S01]  /*6550*/  SHFL.BFLY PT, R132, R139, 0x1, 0x1f ;  /* 0x0c201f008b847f89 */ /* 0x000e6200000e0000 */
[----:B--2---:R-:W-:Y:S02]  /*6560*/  FMNMX.FTZ R134, R137, R2, !PT ;  /* 0x0000000289867209 */ /* 0x004fe40007810000 */
[----:B------:R-:W-:Y:S05]  /*6570*/  @P1 IADD3.X R137, R236, UR18, RZ, P4, !PT ;  /* 0x00000012ec891c10 */ /* 0x000fea000a7fe4ff */
[----:B------:R-:W2:Y:S01]  /*6580*/  SHFL.BFLY PT, R3, R134, 0x1, 0x1f ;  /* 0x0c201f0086037f89 */ /* 0x000ea200000e0000 */
[----:B-1----:R-:W-:Y:S05]  /*6590*/  FMNMX.FTZ R132, R139, R132, !PT ;  /* 0x000000848b847209 */ /* 0x002fea0007810000 */
[C---:B------:R-:W-:Y:S02]  /*65a0*/  FADD.FTZ R2, -R132.reuse, R133 ;  /* 0x0000008584027221 */ /* 0x040fe40000010100 */
[----:B-----5:R-:W-:Y:S01]  /*65b0*/  FMUL.FTZ R244, R132, c[0x0][0x2d0] ;  /* 0x0000b40084f47a20 */ /* 0x020fe20000410000 */
[----:B--2---:R-:W-:Y:S01]  /*65c0*/  FMNMX.FTZ R3, R134, R3, !PT ;  /* 0x0000000386037209 */ /* 0x004fe20007810000 */
[----:B------:R-:W-:Y:S02]  /*65d0*/  FMUL.FTZ R135, R2, c[0x0][0x2d0] ;  /* 0x0000b40002877a20 */ /* 0x000fe40000410000 */
[----:B------:R-:W-:Y:S02]  /*65e0*/  FFMA.FTZ R172, R9, c[0x0][0x2d0], -R244 ;  /* 0x0000b40009ac7a23 */ /* 0x000fe400000108f4 */
[----:B------:R1:W2:Y:S01]  /*65f0*/  MUFU.EX2 R2, R135 ;  /* 0x0000008700027308 */ /* 0x0002a20000000800 */
[C---:B------:R-:W-:Y:S02]  /*6600*/  FMUL.FTZ R194, R3.reuse, c[0x0][0x2d0] ;  /* 0x0000b40003c27a20 */ /* 0x040fe40000410000 */
[----:B------:R-:W-:Y:S02]  /*6610*/  FADD.FTZ R133, -R3, R0 ;  /* 0x0000000003857221 */ /* 0x000fe40000010100 */
[----:B------:R-:W-:Y:S02]  /*6620*/  FFMA.FTZ R173, R6, c[0x0][0x2d0], -R194 ;  /* 0x0000b40006ad7a23 */ /* 0x000fe400000108c2 */
[----:B------:R-:W-:Y:S02]  /*6630*/  FMUL.FTZ R0, R133, c[0x0][0x2d0] ;  /* 0x0000b40085007a20 */ /* 0x000fe40000410000 */
[--C-:B------:R-:W-:Y:S01]  /*6640*/  FFMA.FTZ R133, R4, c[0x0][0x2d0], -R244.reuse ;  /* 0x0000b40004857a23 */ /* 0x100fe200000108f4 */
[----:B------:R-:W-:Y:S01]  /*6650*/  MUFU.EX2 R172, R172 ;  /* 0x000000ac00ac7308 */ /* 0x000fe20000000800 */
[--C-:B------:R-:W-:Y:S02]  /*6660*/  FFMA.FTZ R134, R5, c[0x0][0x2d0], -R244.reuse ;  /* 0x0000b40005867a23 */ /* 0x100fe400000108f4 */
[--C-:B------:R-:W-:Y:S02]  /*6670*/  FFMA.FTZ R252, R25, c[0x0][0x2d0], -R244.reuse ;  /* 0x0000b40019fc7a23 */ /* 0x100fe400000108f4 */
[--C-:B------:R-:W-:Y:S02]  /*6680*/  FFMA.FTZ R28, R28, c[0x0][0x2d0], -R244.reuse ;  /* 0x0000b4001c1c7a23 */ /* 0x100fe400000108f4 */
[----:B------:R-:W-:Y:S02]  /*6690*/  FFMA.FTZ R29, R29, c[0x0][0x2d0], -R244 ;  /* 0x0000b4001d1d7a23 */ /* 0x000fe400000108f4 */
[--C-:B------:R-:W-:Y:S01]  /*66a0*/  FFMA.FTZ R30, R30, c[0x0][0x2d0], -R194.reuse ;  /* 0x0000b4001e1e7a23 */ /* 0x100fe200000108c2 */
[----:B------:R-:W3:Y:S01]  /*66b0*/  MUFU.EX2 R0, R0 ;  /* 0x0000000000007308 */ /* 0x000ee20000000800 */
[----:B------:R-:W-:Y:S02]  /*66c0*/  FFMA.FTZ R159, R34, c[0x0][0x2d0], -R194 ;  /* 0x0000b400229f7a23 */ /* 0x000fe400000108c2 */
[----:B------:R-:W-:Y:S01]  /*66d0*/  FFMA.FTZ R33, R33, c[0x0][0x2d0], -R244 ;  /* 0x0000b40021217a23 */ /* 0x000fe200000108f4 */
[----:B-1----:R-:W-:Y:S01]  /*66e0*/  @P1 IADD3 R135, P2, R230, UR15, RZ ;  /* 0x0000000fe6871c10 */ /* 0x002fe2000ff5e0ff */
[C---:B--2---:R-:W-:Y:S02]  /*66f0*/  FMUL.FTZ R4, R2.reuse, R128 ;  /* 0x0000008002047220 */ /* 0x044fe40000410000 */
[C---:B------:R-:W-:Y:S01]  /*6700*/  FMUL.FTZ R5, R2.reuse, R129 ;  /* 0x0000008102057220 */ /* 0x040fe20000410000 */
[----:B------:R-:W-:Y:S01]  /*6710*/  @P1 LEA R192, P5, R135, c[0x0][0x1c8], 0x1 ;  /* 0x0000720087c01a11 */ /* 0x000fe200078a08ff */
[----:B------:R-:W-:Y:S01]  /*6720*/  FMUL.FTZ R9, R2, R125 ;  /* 0x0000007d02097220 */ /* 0x000fe20000410000 */
[----:B------:R-:W-:Y:S01]  /*6730*/  @P1 IADD3.X R136, R233, UR18, RZ, P2, !PT ;  /* 0x00000012e9881c10 */ /* 0x000fe200097fe4ff */
[----:B------:R-:W-:Y:S01]  /*6740*/  @UP1 UIADD3 UR18, UP0, UR10, 0x80, URZ ;  /* 0x000000800a121890 */ /* 0x000fe2000ff1e03f */
[C---:B------:R-:W-:Y:S01]  /*6750*/  @P1 LEA R174, P2, R138.reuse, c[0x0][0x1c8], 0x1 ;  /* 0x000072008aae1a11 */ /* 0x040fe200078408ff */
[----:B------:R-:W-:Y:S01]  /*6760*/  MUFU.EX2 R133, R133 ;  /* 0x0000008500857308 */ /* 0x000fe20000000800 */
[----:B------:R-:W-:Y:S01]  /*6770*/  @P1 LEA.HI.X R193, R135, c[0x0][0x1cc], R136, 0x1, P5 ;  /* 0x0000730087c11a11 */ /* 0x000fe200028f0c88 */
[----:B------:R-:W-:Y:S01]  /*6780*/  @UP1 UIADD3.X UR15, URZ, UR8, URZ, UP0, !UPT ;  /* 0x000000083f0f1290 */ /* 0x000fe200087fe43f */
[----:B------:R-:W-:Y:S01]  /*6790*/  @P1 LEA.HI.X R175, R138, c[0x0][0x1cc], R137, 0x1, P2 ;  /* 0x000073008aaf1a11 */ /* 0x000fe200010f0c89 */
[----:B------:R-:W-:Y:S01]  /*67a0*/  FFMA.FTZ R135, R8, c[0x0][0x2d0], -R244 ;  /* 0x0000b40008877a23 */ /* 0x000fe200000108f4 */
[----:B------:R-:W-:Y:S01]  /*67b0*/  @P1 IADD3 R136, P2, R192, UR19, RZ ;  /* 0x00000013c0881c10 */ /* 0x000fe2000ff5e0ff */
[----:B------:R1:W-:Y:S01]  /*67c0*/  @P1 LDGSTS.E.BYPASS.LTC128B.128 [R227+0x8100], [R192.64], !P3 ;  /* 0x08100000c0e31fae */ /* 0x0003e2000d901d50 */
[----:B------:R-:W-:Y:S02]  /*67d0*/  FMUL.FTZ R8, R2, R124 ;  /* 0x0000007c02087220 */ /* 0x000fe40000410000 */
[----:B------:R-:W-:Y:S01]  /*67e0*/  @P1 IADD3.X R137, R193, UR20, RZ, P2, !PT ;  /* 0x00000014c1891c10 */ /* 0x000fe200097fe4ff */
[----:B------:R-:W2:Y:S01]  /*67f0*/  MUFU.EX2 R134, R134 ;  /* 0x0000008600867308 */ /* 0x000ea20000000800 */
[----:B------:R-:W-:Y:S01]  /*6800*/  @P1 IADD3 R246, P2, R136, UR19, RZ ;  /* 0x0000001388f61c10 */ /* 0x000fe2000ff5e0ff */
[----:B------:R-:W-:Y:S01]  /*6810*/  FMUL.FTZ R68, R2, R68 ;  /* 0x0000004402447220 */ /* 0x000fe20000410000 */
[----:B------:R-:W-:Y:S01]  /*6820*/  @P1 IADD3 R6, P5, R136, UR18, RZ ;  /* 0x0000001288061c10 */ /* 0x000fe2000ffbe0ff */
[----:B------:R4:W-:Y:S01]  /*6830*/  @P1 LDGSTS.E.BYPASS.LTC128B.128 [R227+0xc100], [R174.64], !P0 ;  /* 0x0c100000aee31fae */ /* 0x0009e2000c101d50 */
[----:B------:R-:W-:Y:S01]  /*6840*/  @P1 IADD3.X R247, R137, UR20, RZ, P2, !PT ;  /* 0x0000001489f71c10 */ /* 0x000fe200097fe4ff */
[----:B------:R-:W-:Y:S01]  /*6850*/  FMUL.FTZ R69, R2, R69 ;  /* 0x0000004502457220 */ /* 0x000fe20000410000 */
[----:B------:R-:W-:Y:S01]  /*6860*/  @P1 IADD3 R250, P4, R246, UR19, RZ ;  /* 0x00000013f6fa1c10 */ /* 0x000fe2000ff9e0ff */
[----:B---3--:R-:W-:Y:S01]  /*6870*/  FMUL.FTZ R70, R0, R70 ;  /* 0x0000004600467220 */ /* 0x008fe20000410000 */
[----:B------:R-:W-:Y:S01]  /*6880*/  @P1 IADD3 R248, P2, R246, UR18, RZ ;  /* 0x00000012f6f81c10 */ /* 0x000fe2000ff5e0ff */
[----:B------:R-:W-:Y:S01]  /*6890*/  MUFU.EX2 R135, R135 ;  /* 0x0000008700877308 */ /* 0x000fe20000000800 */
[C---:B------:R-:W-:Y:S01]  /*68a0*/  @P1 IADD3.X R251, R247.reuse, UR20, RZ, P4, !PT ;  /* 0x00000014f7fb1c10 */ /* 0x040fe2000a7fe4ff */
[----:B------:R3:W-:Y:S01]  /*68b0*/  @P1 LDGSTS.E.BYPASS.LTC128B.128 [R227+0x9100], [R136.64], !P3 ;  /* 0x0910000088e31fae */ /* 0x0007e2000d901d50 */
[----:B------:R-:W-:Y:S01]  /*68c0*/  @P1 IADD3.X R249, R247, UR15, RZ, P2, !PT ;  /* 0x0000000ff7f91c10 */ /* 0x000fe200097fe4ff */
[----:B------:R-:W-:Y:S02]  /*68d0*/  FMUL.FTZ R71, R0, R71 ;  /* 0x0000004700477220 */ /* 0x000fe40000410000 */
[C---:B------:R-:W-:Y:S02]  /*68e0*/  FMUL.FTZ R72, R2.reuse, R72 ;  /* 0x0000004802487220 */ /* 0x040fe40000410000 */
[----:B------:R-:W-:Y:S02]  /*68f0*/  FMUL.FTZ R73, R2, R73 ;  /* 0x0000004902497220 */ /* 0x000fe40000410000 */
[----:B------:R3:W-:Y:S01]  /*6900*/  @P1 LDGSTS.E.BYPASS.LTC128B.128 [R227+0xd100], [R136.64+0x80], !P0 ;  /* 0x0d10008088e31fae */ /* 0x0007e2000c101d50 */
[----:B------:R-:W-:Y:S01]  /*6910*/  MUFU.EX2 R173, R173 ;  /* 0x000000ad00ad7308 */ /* 0x000fe20000000800 */
[----:B------:R-:W-:Y:S02]  /*6920*/  FMUL.FTZ R74, R0, R74 ;  /* 0x0000004a004a7220 */ /* 0x000fe40000410000 */
[--C-:B-1----:R-:W-:Y:S01]  /*6930*/  FFMA.FTZ R193, R7, c[0x0][0x2d0], -R194.reuse ;  /* 0x0000b40007c17a23 */ /* 0x102fe200000108c2 */
[----:B------:R-:W-:Y:S01]  /*6940*/  @P1 IADD3.X R7, R137, UR15, RZ, P5, !PT ;  /* 0x0000000f89071c10 */ /* 0x000fe2000affe4ff */
[--C-:B------:R-:W-:Y:S01]  /*6950*/  FFMA.FTZ R192, R11, c[0x0][0x2d0], -R194.reuse ;  /* 0x0000b4000bc07a23 */ /* 0x100fe200000108c2 */
[----:B--2---:R-:W-:Y:S01]  /*6960*/  F2FP.PACK_AB R128, R134, R133 ;  /* 0x000000858680723e */ /* 0x004fe200000000ff */
[----:B------:R1:W-:Y:S01]  /*6970*/  @P1 LDGSTS.E.BYPASS.LTC128B.128 [R227+0xa100], [R246.64], !P3 ;  /* 0x0a100000f6e31fae */ /* 0x0003e2000d901d50 */
[----:B------:R-:W-:Y:S02]  /*6980*/  FMUL.FTZ R11, R0, R127 ;  /* 0x0000007f000b7220 */ /* 0x000fe40000410000 */
[----:B----4-:R-:W-:Y:S01]  /*6990*/  FFMA.FTZ R175, R10, c[0x0][0x2d0], -R194 ;  /* 0x0000b4000aaf7a23 */ /* 0x010fe200000108c2 */
[----:B------:R-:W2:Y:S01]  /*69a0*/  MUFU.EX2 R174, R193 ;  /* 0x000000c100ae7308 */ /* 0x000ea20000000800 */
[C---:B------:R-:W-:Y:S02]  /*69b0*/  FMUL.FTZ R10, R0.reuse, R126 ;  /* 0x0000007e000a7220 */ /* 0x040fe40000410000 */
[----:B------:R-:W-:Y:S01]  /*69c0*/  FMUL.FTZ R75, R0, R75 ;  /* 0x0000004b004b7220 */ /* 0x000fe20000410000 */
[----:B------:R4:W-:Y:S01]  /*69d0*/  @P1 LDGSTS.E.BYPASS.LTC128B.128 [R227+0xe100], [R6.64], !P0 ;  /* 0x0e10000006e31fae */ /* 0x0009e2000c101d50 */
[C---:B------:R-:W-:Y:S02]  /*69e0*/  FMUL.FTZ R76, R2.reuse, R76 ;  /* 0x0000004c024c7220 */ /* 0x040fe40000410000 */
[----:B------:R-:W-:Y:S02]  /*69f0*/  FMUL.FTZ R77, R2, R77 ;  /* 0x0000004d024d7220 */ /* 0x000fe40000410000 */
[C---:B------:R-:W-:Y:S01]  /*6a00*/  FMUL.FTZ R78, R0.reuse, R78 ;  /* 0x0000004e004e7220 */ /* 0x040fe20000410000 */
[----:B------:R-:W-:Y:S01]  /*6a10*/  MUFU.EX2 R175, R175 ;  /* 0x000000af00af7308 */ /* 0x000fe20000000800 */
[----:B------:R-:W-:Y:S01]  /*6a20*/  FMUL.FTZ R79, R0, R79 ;  /* 0x0000004f004f7220 */ /* 0x000fe20000410000 */
[----:B------:R5:W-:Y:S01]  /*6a30*/  @P1 LDGSTS.E.BYPASS.LTC128B.128 [R227+0xb100], [R250.64], !P3 ;  /* 0x0b100000fae31fae */ /* 0x000be2000d901d50 */
[C---:B------:R-:W-:Y:S02]  /*6a40*/  FMUL.FTZ R80, R2.reuse, R80 ;  /* 0x0000005002507220 */ /* 0x040fe40000410000 */
[----:B------:R-:W-:Y:S02]  /*6a50*/  FMUL.FTZ R81, R2, R81 ;  /* 0x0000005102517220 */ /* 0x000fe40000410000 */
[C---:B------:R-:W-:Y:S02]  /*6a60*/  FMUL.FTZ R82, R0.reuse, R82 ;  /* 0x0000005200527220 */ /* 0x040fe40000410000 */
[----:B------:R-:W-:Y:S01]  /*6a70*/  FMUL.FTZ R83, R0, R83 ;  /* 0x0000005300537220 */ /* 0x000fe20000410000 */
[----:B------:R1:W-:Y:S01]  /*6a80*/  @P1 LDGSTS.E.BYPASS.LTC128B.128 [R227+0xf100], [R248.64], !P0 ;  /* 0x0f100000f8e31fae */ /* 0x0003e2000c101d50 */
[----:B------:R-:W1:Y:S01]  /*6a90*/  MUFU.EX2 R192, R192 ;  /* 0x000000c000c07308 */ /* 0x000e620000000800 */
[----:B------:R-:W-:Y:S01]  /*6aa0*/  FMUL.FTZ R84, R2, R84 ;  /* 0x0000005402547220 */ /* 0x000fe20000410000 */
[----:B--2---:R-:W-:Y:S01]  /*6ab0*/  F2FP.PACK_AB R129, R174, R173 ;  /* 0x000000adae81723e */ /* 0x004fe200000000ff */
[----:B------:R-:W-:Y:S02]  /*6ac0*/  FMUL.FTZ R85, R2, R85 ;  /* 0x0000005502557220 */ /* 0x000fe40000410000 */
[C---:B------:R-:W-:Y:S02]  /*6ad0*/  FMUL.FTZ R86, R0.reuse, R86 ;  /* 0x0000005600567220 */ /* 0x040fe40000410000 */
[----:B---3--:R-:W2:Y:S01]  /*6ae0*/  LDSM.16.MT88.4 R136, [R224+0x100] ;  /* 0x00010000e088783b */ /* 0x008ea20000004200 */
[C---:B------:R-:W-:Y:S02]  /*6af0*/  FMUL.FTZ R87, R0.reuse, R87 ;  /* 0x0000005700577220 */ /* 0x040fe40000410000 */
[----:B----4-:R-:W-:Y:S01]  /*6b00*/  FMUL.FTZ R6, R0, R130 ;  /* 0x0000008200067220 */ /* 0x010fe20000410000 */
[----:B------:R-:W-:Y:S01]  /*6b10*/  F2FP.PACK_AB R130, R172, R135 ;  /* 0x00000087ac82723e */ /* 0x000fe200000000ff */
[----:B------:R-:W-:Y:S01]  /*6b20*/  FMUL.FTZ R7, R0, R131 ;  /* 0x0000008300077220 */ /* 0x000fe20000410000 */
[----:B------:R-:W-:Y:S01]  /*6b30*/  MUFU.EX2 R153, R28 ;  /* 0x0000001c00997308 */ /* 0x000fe20000000800 */
[C---:B------:R-:W-:Y:S01]  /*6b40*/  FMUL.FTZ R88, R2.reuse, R88 ;  /* 0x0000005802587220 */ /* 0x040fe20000410000 */
[----:B------:R-:W3:Y:S01]  /*6b50*/  LDSM.16.MT88.4 R144, [R222+0x100] ;  /* 0x00010000de90783b */ /* 0x000ee20000004200 */
[----:B------:R-:W-:Y:S02]  /*6b60*/  FMUL.FTZ R89, R2, R89 ;  /* 0x0000005902597220 */ /* 0x000fe40000410000 */
[C---:B------:R-:W-:Y:S02]  /*6b70*/  FMUL.FTZ R90, R0.reuse, R90 ;  /* 0x0000005a005a7220 */ /* 0x040fe40000410000 */
[----:B------:R-:W-:Y:S02]  /*6b80*/  FMUL.FTZ R91, R0, R91 ;  /* 0x0000005b005b7220 */ /* 0x000fe40000410000 */
[--C-:B-----5:R-:W-:Y:S01]  /*6b90*/  FFMA.FTZ R251, R24, c[0x0][0x2d0], -R244.reuse ;  /* 0x0000b40018fb7a23 */ /* 0x120fe200000108f4 */
[----:B------:R-:W4:Y:S01]  /*6ba0*/  LDSM.16.MT88.4 R148, [R221+0x100] ;  /* 0x00010000dd94783b */ /* 0x000f220000004200 */
[----:B-1----:R-:W-:Y:S01]  /*6bb0*/  F2FP.PACK_AB R131, R192, R175 ;  /* 0x000000afc083723e */ /* 0x002fe200000000ff */
[----:B------:R-:W-:Y:S01]  /*6bc0*/  MUFU.EX2 R158, R29 ;  /* 0x0000001d009e7308 */ /* 0x000fe20000000800 */
[--C-:B------:R-:W-:Y:S02]  /*6bd0*/  FFMA.FTZ R44, R44, c[0x0][0x2d0], -R244.reuse ;  /* 0x0000b4002c2c7a23 */ /* 0x100fe400000108f4 */
[----:B------:R-:W-:Y:S02]  /*6be0*/  FFMA.FTZ R45, R45, c[0x0][0x2d0], -R244 ;  /* 0x0000b4002d2d7a23 */ /* 0x000fe400000108f4 */
[----:B------:R-:W-:Y:S01]  /*6bf0*/  FFMA.FTZ R46, R46, c[0x0][0x2d0], -R194 ;  /* 0x0000b4002e2e7a23 */ /* 0x000fe200000108c2 */
[----:B------:R-:W1:Y:S01]  /*6c00*/  LDSM.16.MT88.4 R124, [R220+0x100] ;  /* 0x00010000dc7c783b */ /* 0x000e620000004200 */
[----:B------:R-:W-:Y:S02]  /*6c10*/  FFMA.FTZ R49, R49, c[0x0][0x2d0], -R244 ;  /* 0x0000b40031317a23 */ /* 0x000fe400000108f4 */
[--C-:B------:R-:W-:Y:S01]  /*6c20*/  FFMA.FTZ R50, R50, c[0x0][0x2d0], -R194.reuse ;  /* 0x0000b40032327a23 */ /* 0x100fe200000108c2 */
[----:B------:R-:W-:Y:S01]  /*6c30*/  MUFU.EX2 R157, R30 ;  /* 0x0000001e009d7308 */ /* 0x000fe20000000800 */
[----:B------:R-:W-:Y:S02]  /*6c40*/  FFMA.FTZ R51, R51, c[0x0][0x2d0], -R194 ;  /* 0x0000b40033337a23 */ /* 0x000fe400000108c2 */
[C---:B------:R-:W-:Y:S01]  /*6c50*/  FMUL.FTZ R92, R2.reuse, R92 ;  /* 0x0000005c025c7220 */ /* 0x040fe20000410000 */
[----:B------:R-:W0:Y:S01]  /*6c60*/  LDGDEPBAR ;  /* 0x00000000000079af */ /* 0x000e220000000000 */
[----:B------:R-:W-:Y:S02]  /*6c70*/  FMUL.FTZ R93, R2, R93 ;  /* 0x0000005d025d7220 */ /* 0x000fe40000410000 */
[C---:B------:R-:W-:Y:S02]  /*6c80*/  FMUL.FTZ R94, R0.reuse, R94 ;  /* 0x0000005e005e7220 */ /* 0x040fe40000410000 */
[----:B------:R-:W-:Y:S01]  /*6c90*/  FMUL.FTZ R95, R0, R95 ;  /* 0x0000005f005f7220 */ /* 0x000fe20000410000 */
[----:B------:R-:W-:Y:S01]  /*6ca0*/  MUFU.EX2 R162, R33 ;  /* 0x0000002100a27308 */ /* 0x000fe20000000800 */
[C---:B------:R-:W-:Y:S01]  /*6cb0*/  FMUL.FTZ R96, R2.reuse, R96 ;  /* 0x0000006002607220 */ /* 0x040fe20000410000 */
[C---:B--2---:R-:W-:Y:S05]  /*6cc0*/  HMMA.16816.F32 R4, R128.reuse, R136, R4 ;  /* 0x000000888004723c */ /* 0x044fea0000001804 */
[----:B------:R-:W-:Y:S02]  /*6cd0*/  FMUL.FTZ R97, R2, R97 ;  /* 0x0000006102617220 */ /* 0x000fe40000410000 */
[C---:B------:R-:W-:Y:S01]  /*6ce0*/  FMUL.FTZ R98, R0.reuse, R98 ;  /* 0x0000006200627220 */ /* 0x040fe20000410000 */
[C---:B------:R-:W-:Y:S01]  /*6cf0*/  HMMA.16816.F32 R8, R128.reuse, R138, R8 ;  /* 0x0000008a8008723c */ /* 0x040fe20000001808 */
[----:B------:R-:W2:Y:S01]  /*6d00*/  LDSM.16.MT88.4 R136, [R224+0x4100] ;  /* 0x00410000e088783b */ /* 0x000ea20000004200 */
[----:B------:R-:W-:Y:S02]  /*6d10*/  MUFU.EX2 R163, R44 ;  /* 0x0000002c00a37308 */ /* 0x000fe40000000800 */
[----:B------:R-:W-:Y:S02]  /*6d20*/  FMUL.FTZ R99, R0, R99 ;  /* 0x0000006300637220 */ /* 0x000fe40000410000 */
[C---:B------:R-:W-:Y:S02]  /*6d30*/  FMUL.FTZ R100, R2.reuse, R100 ;  /* 0x0000006402647220 */ /* 0x040fe40000410000 */
[C---:B---3--:R-:W-:Y:S04]  /*6d40*/  HMMA.16816.F32 R68, R128.reuse, R144, R68 ;  /* 0x000000908044723c */ /* 0x048fe80000001844 */
[----:B------:R-:W-:Y:S01]  /*6d50*/  MUFU.EX2 R165, R45 ;  /* 0x0000002d00a57308 */ /* 0x000fe20000000800 */
[----:B------:R-:W-:Y:S02]  /*6d60*/  FMUL.FTZ R101, R2, R101 ;  /* 0x0000006502657220 */ /* 0x000fe40000410000 */
[C---:B------:R-:W-:Y:S01]  /*6d70*/  FMUL.FTZ R102, R0.reuse, R102 ;  /* 0x0000006600667220 */ /* 0x040fe20000410000 */
[C---:B------:R-:W-:Y:S01]  /*6d80*/  HMMA.16816.F32 R72, R128.reuse, R146, R72 ;  /* 0x000000928048723c */ /* 0x040fe20000001848 */
[----:B------:R-:W3:Y:S03]  /*6d90*/  LDSM.16.MT88.4 R144, [R222+0x4100] ;  /* 0x00410000de90783b */ /* 0x000ee60000004200 */
[----:B------:R-:W-:Y:S02]  /*6da0*/  FMUL.FTZ R103, R0, R103 ;  /* 0x0000006700677220 */ /* 0x000fe40000410000 */
[----:B------:R-:W-:Y:S01]  /*6db0*/  MUFU.EX2 R152, R51 ;  /* 0x0000003300987308 */ /* 0x000fe20000000800 */
[C---:B------:R-:W-:Y:S01]  /*6dc0*/  FMUL.FTZ R104, R2.reuse, R104 ;  /* 0x0000006802687220 */ /* 0x040fe20000410000 */
[C---:B----4-:R-:W-:Y:S04]  /*6dd0*/  HMMA.16816.F32 R76, R128.reuse, R148, R76 ;  /* 0x00000094804c723c */ /* 0x050fe8000000184c */
[----:B------:R-:W-:Y:S02]  /*6de0*/  FMUL.FTZ R105, R2, R105 ;  /* 0x0000006902697220 */ /* 0x000fe40000410000 */
[C---:B------:R-:W-:Y:S02]  /*6df0*/  FMUL.FTZ R106, R0.reuse, R106 ;  /* 0x0000006a006a7220 */ /* 0x040fe40000410000 */
[C---:B------:R-:W-:Y:S01]  /*6e00*/  HMMA.16816.F32 R80, R128.reuse, R150, R80 ;  /* 0x000000968050723c */ /* 0x040fe20000001850 */
[----:B------:R-:W-:Y:S01]  /*6e10*/  LDSM.16.MT88.4 R148, [R220+0x900] ;  /* 0x00090000dc94783b */ /* 0x000fe20000004200 */
[----:B------:R-:W-:Y:S02]  /*6e20*/  MUFU.EX2 R251, R251 ;  /* 0x000000fb00fb7308 */ /* 0x000fe40000000800 */
[----:B------:R-:W-:Y:S02]  /*6e30*/  FMUL.FTZ R107, R0, R107 ;  /* 0x0000006b006b7220 */ /* 0x000fe40000410000 */
[--C-:B------:R-:W-:Y:S02]  /*6e40*/  FFMA.FTZ R193, R12, c[0x0][0x2d0], -R244.reuse ;  /* 0x0000b4000cc17a23 */ /* 0x100fe400000108f4 */
[C---:B-1----:R-:W-:Y:S04]  /*6e50*/  HMMA.16816.F32 R84, R128.reuse, R124, R84 ;  /* 0x0000007c8054723c */ /* 0x042fe80000001854 */
[C---:B------:R-:W-:Y:S01]  /*6e60*/  FMUL.FTZ R12, R2.reuse, R120 ;  /* 0x00000078020c7220 */ /* 0x040fe20000410000 */
[----:B------:R-:W-:Y:S01]  /*6e70*/  MUFU.EX2 R193, R193 ;  /* 0x000000c100c17308 */ /* 0x000fe20000000800 */
[----:B------:R-:W-:Y:S02]  /*6e80*/  FFMA.FTZ R240, R13, c[0x0][0x2d0], -R244 ;  /* 0x0000b4000df07a23 */ /* 0x000fe400000108f4 */
[C---:B------:R-:W-:Y:S01]  /*6e90*/  HMMA.16816.F32 R88, R128.reuse, R126, R88 ;  /* 0x0000007e8058723c */ /* 0x040fe20000001858 */
[----:B------:R-:W1:Y:S03]  /*6ea0*/  LDSM.16.MT88.4 R124, [R221+0x4100] ;  /* 0x00410000dd7c783b */ /* 0x000e660000004200 */
[----:B------:R-:W-:Y:S02]  /*6eb0*/  FMUL.FTZ R13, R2, R121 ;  /* 0x00000079020d7220 */ /* 0x000fe40000410000 */
[--C-:B------:R-:W-:Y:S01]  /*6ec0*/  FFMA.FTZ R245, R14, c[0x0][0x2d0], -R194.reuse ;  /* 0x0000b4000ef57a23 */ /* 0x100fe200000108c2 */
[----:B------:R-:W4:Y:S01]  /*6ed0*/  MUFU.EX2 R240, R240 ;  /* 0x000000f000f07308 */ /* 0x000f220000000800 */
[C---:B--2---:R-:W-:Y:S04]  /*6ee0*/  HMMA.16816.F32 R92, R128.reuse, R136, R92 ;  /* 0x00000088805c723c */ /* 0x044fe8000000185c */
[C---:B------:R-:W-:Y:S02]  /*6ef0*/  FMUL.FTZ R14, R0.reuse, R122 ;  /* 0x0000007a000e7220 */ /* 0x040fe40000410000 */
[----:B------:R-:W-:Y:S02]  /*6f00*/  FFMA.FTZ R246, R15, c[0x0][0x2d0], -R194 ;  /* 0x0000b4000ff67a23 */ /* 0x000fe400000108c2 */
[C---:B------:R-:W-:Y:S01]  /*6f10*/  HMMA.16816.F32 R96, R128.reuse, R138, R96 ;  /* 0x0000008a8060723c */ /* 0x040fe20000001860 */
[----:B------:R-:W2:Y:S01]  /*6f20*/  LDSM.16.MT88.4 R136, [R220+0x4100] ;  /* 0x00410000dc88783b */ /* 0x000ea20000004200 */
[----:B------:R-:W-:Y:S02]  /*6f30*/  MUFU.EX2 R245, R245 ;  /* 0x000000f500f57308 */ /* 0x000fe40000000800 */
[----:B------:R-:W-:Y:S02]  /*6f40*/  FMUL.FTZ R15, R0, R123 ;  /* 0x0000007b000f7220 */ /* 0x000fe40000410000 */
[C---:B------:R-:W-:Y:S02]  /*6f50*/  FMUL.FTZ R108, R2.reuse, R108 ;  /* 0x0000006c026c7220 */ /* 0x040fe40000410000 */
[C---:B---3--:R-:W-:Y:S01]  /*6f60*/  HMMA.16816.F32 R100, R128.reuse, R144, R100 ;  /* 0x000000908064723c */ /* 0x048fe20000001864 */
[----:B------:R-:W3:Y:S03]  /*6f70*/  LDSM.16.MT88.4 R120, [R224+0x900] ;  /* 0x00090000e078783b */ /* 0x000ee60000004200 */
[----:B------:R-:W5:Y:S01]  /*6f80*/  MUFU.EX2 R246, R246 ;  /* 0x000000f600f67308 */ /* 0x000f620000000800 */
[----:B------:R-:W-:Y:S02]  /*6f90*/  FMUL.FTZ R109, R2, R109 ;  /* 0x0000006d026d7220 */ /* 0x000fe40000410000 */
[----:B------:R-:W-:Y:S01]  /*6fa0*/  FMUL.FTZ R110, R0, R110 ;  /* 0x0000006e006e7220 */ /* 0x000fe20000410000 */
[C---:B------:R-:W-:Y:S01]  /*6fb0*/  HMMA.16816.F32 R104, R128.reuse, R146, R104 ;  /* 0x000000928068723c */ /* 0x040fe20000001868 */
[----:B------:R-:W-:Y:S03]  /*6fc0*/  LDSM.16.MT88.4 R144, [R221+0x900] ;  /* 0x00090000dd90783b */ /* 0x000fe60000004200 */
[--C-:B------:R-:W-:Y:S02]  /*6fd0*/  FFMA.FTZ R195, R16, c[0x0][0x2d0], -R244.reuse ;  /* 0x0000b40010c37a23 */ /* 0x100fe400000108f4 */
[----:B------:R-:W-:Y:S01]  /*6fe0*/  FFMA.FTZ R242, R17, c[0x0][0x2d0], -R244 ;  /* 0x0000b40011f27a23 */ /* 0x000fe200000108f4 */
[----:B------:R-:W-:Y:S01]  /*6ff0*/  MUFU.EX2 R252, R252 ;  /* 0x000000fc00fc7308 */ /* 0x000fe20000000800 */
[--C-:B------:R-:W-:Y:S01]  /*7000*/  FFMA.FTZ R247, R18, c[0x0][0x2d0], -R194.reuse ;  /* 0x0000b40012f77a23 */ /* 0x100fe200000108c2 */
[C---:B-1----:R-:W-:Y:S03]  /*7010*/  HMMA.16816.F32 R12, R128.reuse, R124, R12 ;  /* 0x0000007c800c723c */ /* 0x042fe6000000180c */
[----:B------:R-:W-:Y:S02]  /*7020*/  FFMA.FTZ R248, R19, c[0x0][0x2d0], -R194 ;  /* 0x0000b40013f87a23 */ /* 0x000fe400000108c2 */
[----:B------:R-:W-:Y:S02]  /*7030*/  FMUL.FTZ R111, R0, R111 ;  /* 0x0000006f006f7220 */ /* 0x000fe40000410000 */
[----:B------:R-:W-:Y:S01]  /*7040*/  FMUL.FTZ R16, R2, R116 ;  /* 0x0000007402107220 */ /* 0x000fe20000410000 */
[----:B------:R-:W-:Y:S01]  /*7050*/  MUFU.EX2 R195, R195 ;  /* 0x000000c300c37308 */ /* 0x000fe20000000800 */
[----:B----4-:R-:W-:Y:S03]  /*7060*/  F2FP.PACK_AB R116, R240, R193 ;  /* 0x000000c1f074723e */ /* 0x010fe600000000ff */
[C---:B------:R-:W-:Y:S01]  /*7070*/  HMMA.16816.F32 R108, R128.reuse, R126, R108 ;  /* 0x0000007e806c723c */ /* 0x040fe2000000186c */
[----:B------:R-:W1:Y:S02]  /*7080*/  LDSM.16.MT88.4 R124, [R222+0x900] ;  /* 0x00090000de7c783b */ /* 0x000e640000004200 */
[----:B------:R-:W-:Y:S01]  /*7090*/  FMUL.FTZ R17, R2, R117 ;  /* 0x0000007502117220 */ /* 0x000fe20000410000 */
[----:B-----5:R-:W-:Y:S01]  /*70a0*/  F2FP.PACK_AB R117, R246, R245 ;  /* 0x000000f5f675723e */ /* 0x020fe200000000ff */
[C---:B------:R-:W-:Y:S01]  /*70b0*/  FMUL.FTZ R18, R0.reuse, R118 ;  /* 0x0000007600127220 */ /* 0x040fe20000410000 */
[----:B------:R-:W4:Y:S01]  /*70c0*/  MUFU.EX2 R242, R242 ;  /* 0x000000f200f27308 */ /* 0x000f220000000800 */
[----:B------:R-:W-:Y:S02]  /*70d0*/  FMUL.FTZ R19, R0, R119 ;  /* 0x0000007700137220 */ /* 0x000fe40000410000 */
[C---:B------:R-:W-:Y:S03]  /*70e0*/  FMUL.FTZ R112, R2.reuse, R112 ;  /* 0x0000007002707220 */ /* 0x040fe60000410000 */
[----:B------:R-:W-:Y:S02]  /*70f0*/  FMUL.FTZ R113, R2, R113 ;  /* 0x0000007102717220 */ /* 0x000fe40000410000 */
[C---:B--2---:R-:W-:Y:S02]  /*7100*/  HMMA.16816.F32 R16, R128.reuse, R136, R16 ;  /* 0x000000888010723c */ /* 0x044fe40000001810 */
[----:B------:R-:W-:Y:S01]  /*7110*/  MUFU.EX2 R247, R247 ;  /* 0x000000f700f77308 */ /* 0x000fe20000000800 */
[C---:B------:R-:W-:Y:S02]  /*7120*/  FMUL.FTZ R114, R0.reuse, R114 ;  /* 0x0000007200727220 */ /* 0x040fe40000410000 */
[----:B------:R-:W-:Y:S02]  /*7130*/  FMUL.FTZ R115, R0, R115 ;  /* 0x0000007300737220 */ /* 0x000fe40000410000 */
[----:B------:R-:W-:Y:S02]  /*7140*/  FFMA.FTZ R249, R20, c[0x0][0x2d0], -R244 ;  /* 0x0000b40014f97a23 */ /* 0x000fe400000108f4 */
[----:B------:R-:W-:Y:S03]  /*7150*/  FFMA.FTZ R20, R26, c[0x0][0x2d0], -R194 ;  /* 0x0000b4001a147a23 */ /* 0x000fe600000108c2 */
[----:B------:R-:W-:Y:S01]  /*7160*/  HMMA.16816.F32 R112, R128, R138, R112 ;  /* 0x0000008a8070723c */ /* 0x000fe20000001870 */
[----:B------:R-:W2:Y:S01]  /*7170*/  MUFU.EX2 R248, R248 ;  /* 0x000000f800f87308 */ /* 0x000ea20000000800 */
[----:B------:R-:W5:Y:S01]  /*7180*/  LDSM.16.MT88.4 R128, [R224+0x4900] ;  /* 0x00490000e080783b */ /* 0x000f620000004200 */
[----:B------:R-:W-:Y:S01]  /*7190*/  FFMA.FTZ R250, R21, c[0x0][0x2d0], -R244 ;  /* 0x0000b40015fa7a23 */ /* 0x000fe200000108f4 */
[----:B----4-:R-:W-:Y:S01]  /*71a0*/  F2FP.PACK_AB R118, R242, R195 ;  /* 0x000000c3f276723e */ /* 0x010fe200000000ff */
[----:B------:R-:W-:Y:S02]  /*71b0*/  FFMA.FTZ R21, R27, c[0x0][0x2d0], -R194 ;  /* 0x0000b4001b157a23 */ /* 0x000fe400000108c2 */
[--C-:B------:R-:W-:Y:S02]  /*71c0*/  FFMA.FTZ R32, R32, c[0x0][0x2d0], -R244.reuse ;  /* 0x0000b40020207a23 */ /* 0x100fe400000108f4 */
[----:B------:R-:W-:Y:S01]  /*71d0*/  FFMA.FTZ R48, R48, c[0x0][0x2d0], -R244 ;  /* 0x0000b40030307a23 */ /* 0x000fe200000108f4 */
[----:B------:R-:W-:Y:S01]  /*71e0*/  LDSM.16.MT88.4 R136, [R220+0x4900] ;  /* 0x00490000dc88783b */ /* 0x000fe20000004200 */
[----:B------:R-:W-:Y:S01]  /*71f0*/  MUFU.EX2 R154, R21 ;  /* 0x00000015009a7308 */ /* 0x000fe20000000800 */
[--C-:B------:R-:W-:Y:S02]  /*7200*/  FFMA.FTZ R22, R22, c[0x0][0x2d0], -R194.reuse ;  /* 0x0000b40016167a23 */ /* 0x100fe400000108c2 */
[----:B------:R-:W-:Y:S02]  /*7210*/  FFMA.FTZ R23, R23, c[0x0][0x2d0], -R194 ;  /* 0x0000b40017177a23 */ /* 0x000fe400000108c2 */
[----:B------:R-:W-:Y:S02]  /*7220*/  FFMA.FTZ R173, R0, R241, R173 ;  /* 0x000000f100ad7223 */ /* 0x000fe400000100ad */
[----:B------:R-:W-:Y:S01]  /*7230*/  LDSM.16.MT88.4 R24, [R222+0x1100] ;  /* 0x00110000de18783b */ /* 0x000fe20000004200 */
[--C-:B------:R-:W-:Y:S02]  /*7240*/  FFMA.FTZ R52, R52, c[0x0][0x2d0], -R244.reuse ;  /* 0x0000b40034347a23 */ /* 0x100fe400000108f4 */
[----:B------:R4:W-:Y:S01]  /*7250*/  MUFU.EX2 R155, R32 ;  /* 0x00000020009b7308 */ /* 0x0009e20000000800 */
[--C-:B------:R-:W-:Y:S02]  /*7260*/  FFMA.FTZ R53, R53, c[0x0][0x2d0], -R244.reuse ;  /* 0x0000b40035357a23 */ /* 0x100fe400000108f4 */
[--C-:B------:R-:W-:Y:S01]  /*7270*/  FFMA.FTZ R56, R56, c[0x0][0x2d0], -R244.reuse ;  /* 0x0000b40038387a23 */ /* 0x100fe200000108f4 */
[----:B--2---:R-:W-:Y:S01]  /*7280*/  F2FP.PACK_AB R119, R248, R247 ;  /* 0x000000f7f877723e */ /* 0x004fe200000000ff */
[----:B------:R-:W-:Y:S02]  /*7290*/  FFMA.FTZ R57, R57, c[0x0][0x2d0], -R244 ;  /* 0x0000b40039397a23 */ /* 0x000fe400000108f4 */
[--C-:B------:R-:W-:Y:S02]  /*72a0*/  FFMA.FTZ R54, R54, c[0x0][0x2d0], -R194.reuse ;  /* 0x0000b40036367a23 */ /* 0x100fe400000108c2 */
[--C-:B------:R-:W-:Y:S01]  /*72b0*/  FFMA.FTZ R55, R55, c[0x0][0x2d0], -R194.reuse ;  /* 0x0000b40037377a23 */ /* 0x100fe200000108c2 */
[----:B------:R2:W-:Y:S01]  /*72c0*/  MUFU.EX2 R167, R48 ;  /* 0x0000003000a77308 */ /* 0x0005e20000000800 */
[C---:B---3--:R-:W-:Y:S05]  /*72d0*/  HMMA.16816.F32 R4, R116.reuse, R120, R4 ;  /* 0x000000787404723c */ /* 0x048fea0000001804 */
[--C-:B------:R-:W-:Y:S02]  /*72e0*/  FFMA.FTZ R58, R58, c[0x0][0x2d0], -R194.reuse ;  /* 0x0000b4003a3a7a23 */ /* 0x100fe400000108c2 */
[----:B------:R-:W-:Y:S01]  /*72f0*/  FFMA.FTZ R59, R59, c[0x0][0x2d0], -R194 ;  /* 0x0000b4003b3b7a23 */ /* 0x000fe200000108c2 */
[C---:B------:R-:W-:Y:S01]  /*7300*/  HMMA.16816.F32 R8, R116.reuse, R122, R8 ;  /* 0x0000007a7408723c */ /* 0x040fe20000001808 */
[----:B------:R-:W3:Y:S01]  /*7310*/  LDSM.16.MT88.4 R120, [R222+0x4900] ;  /* 0x00490000de78783b */ /* 0x000ee20000004200 */
[----:B------:R-:W-:Y:S02]  /*7320*/  MUFU.EX2 R249, R249 ;  /* 0x000000f900f97308 */ /* 0x000fe40000000800 */
[----:B------:R-:W-:Y:S02]  /*7330*/  FFMA.FTZ R60, R60, c[0x0][0x2d0], -R244 ;  /* 0x0000b4003c3c7a23 */ /* 0x000fe400000108f4 */
[----:B----4-:R-:W-:Y:S02]  /*7340*/  FFMA.FTZ R32, R31, c[0x0][0x2d0], -R194 ;  /* 0x0000b4001f207a23 */ /* 0x010fe400000108c2 */
[C---:B-1----:R-:W-:Y:S01]  /*7350*/  HMMA.16816.F32 R68, R116.reuse, R124, R68 ;  /* 0x0000007c7444723c */ /* 0x042fe20000001844 */
[----:B------:R-:W-:Y:S03]  /*7360*/  LDSM.16.MT88.4 R28, [R222+0x1900] ;  /* 0x00190000de1c783b */ /* 0x000fe60000004200 */
[----:B------:R-:W-:Y:S01]  /*7370*/  MUFU.EX2 R166, R32 ;  /* 0x0000002000a67308 */ /* 0x000fe20000000800 */
[----:B------:R-:W-:Y:S02]  /*7380*/  FFMA.FTZ R61, R61, c[0x0][0x2d0], -R244 ;  /* 0x0000b4003d3d7a23 */ /* 0x000fe400000108f4 */
[----:B--2---:R-:W-:Y:S01]  /*7390*/  FFMA.FTZ R48, R47, c[0x0][0x2d0], -R194 ;  /* 0x0000b4002f307a23 */ /* 0x004fe200000108c2 */
[C---:B------:R-:W-:Y:S01]  /*73a0*/  HMMA.16816.F32 R72, R116.reuse, R126, R72 ;  /* 0x0000007e7448723c */ /* 0x040fe20000001848 */
[----:B------:R-:W1:Y:S03]  /*73b0*/  LDSM.16.MT88.4 R124, [R221+0x4900] ;  /* 0x00490000dd7c783b */ /* 0x000e660000004200 */
[----:B------:R-:W-:Y:S02]  /*73c0*/  FFMA.FTZ R64, R64, c[0x0][0x2d0], -R244 ;  /* 0x0000b40040407a23 */ /* 0x000fe400000108f4 */
[----:B------:R-:W2:Y:S01]  /*73d0*/  MUFU.EX2 R250, R250 ;  /* 0x000000fa00fa7308 */ /* 0x000ea20000000800 */
[--C-:B------:R-:W-:Y:S01]  /*73e0*/  FFMA.FTZ R62, R62, c[0x0][0x2d0], -R194.reuse ;  /* 0x0000b4003e3e7a23 */ /* 0x100fe200000108c2 */
[C---:B------:R-:W-:Y:S04]  /*73f0*/  HMMA.16816.F32 R76, R116.reuse, R144, R76 ;  /* 0x00000090744c723c */ /* 0x040fe8000000184c */
[--C-:B------:R-:W-:Y:S02]  /*7400*/  FFMA.FTZ R63, R63, c[0x0][0x2d0], -R194.reuse ;  /* 0x0000b4003f3f7a23 */ /* 0x100fe400000108c2 */
[----:B------:R-:W-:Y:S02]  /*7410*/  FFMA.FTZ R66, R66, c[0x0][0x2d0], -R194 ;  /* 0x0000b40042427a23 */ /* 0x000fe400000108c2 */
[C---:B------:R-:W-:Y:S01]  /*7420*/  HMMA.16816.F32 R80, R116.reuse, R146, R80 ;  /* 0x000000927450723c */ /* 0x040fe20000001850 */
[----:B------:R-:W-:Y:S01]  /*7430*/  LDSM.16.MT88.4 R144, [R220+0x5100] ;  /* 0x00510000dc90783b */ /* 0x000fe20000004200 */
[----:B------:R-:W-:Y:S02]  /*7440*/  MUFU.EX2 R159, R159 ;  /* 0x0000009f009f7308 */ /* 0x000fe40000000800 */
[----:B------:R-:W-:Y:S02]  /*7450*/  FADD.FTZ R174, R174, R173 ;  /* 0x000000adaeae7221 */ /* 0x000fe40000010000 */
[----:B------:R-:W-:Y:S02]  /*7460*/  FFMA.FTZ R133, R2, R243, R133 ;  /* 0x000000f302857223 */ /* 0x000fe40000010085 */
[C---:B------:R-:W-:Y:S04]  /*7470*/  HMMA.16816.F32 R84, R116.reuse, R148, R84 ;  /* 0x000000947454723c */ /* 0x040fe80000001854 */
[----:B------:R-:W-:Y:S01]  /*7480*/  MUFU.EX2 R148, R50 ;  /* 0x0000003200947308 */ /* 0x000fe20000000800 */
[----:B------:R-:W-:Y:S02]  /*7490*/  FADD.FTZ R175, R175, R174 ;  /* 0x000000aeafaf7221 */ /* 0x000fe40000010000 */
[----:B------:R-:W-:Y:S01]  /*74a0*/  FADD.FTZ R134, R134, R133 ;  /* 0x0000008586867221 */ /* 0x000fe20000010000 */
[C---:B------:R-:W-:Y:S04]  /*74b0*/  HMMA.16816.F32 R88, R116.reuse, R150, R88 ;  /* 0x000000967458723c */ /* 0x040fe80000001858 */
[----:B------:R-:W-:Y:S01]  /*74c0*/  FADD.FTZ R192, R192, R175 ;  /* 0x000000afc0c07221 */ /* 0x000fe20000010000 */
[----:B------:R-:W-:Y:S01]  /*74d0*/  MOV R133, R132 ;  /* 0x0000008400857202 */ /* 0x000fe20000000f00 */
[----:B------:R2:W-:Y:S01]  /*74e0*/  MUFU.EX2 R151, R20 ;  /* 0x0000001400977308 */ /* 0x0005e20000000800 */
[----:B------:R-:W-:Y:S01]  /*74f0*/  FADD.FTZ R135, R135, R134 ;  /* 0x0000008687877221 */ /* 0x000fe20000010000 */
[C---:B-----5:R-:W-:Y:S04]  /*7500*/  HMMA.16816.F32 R92, R116.reuse, R128, R92 ;  /* 0x00000080745c723c */ /* 0x060fe8000000185c */
[----:B------:R-:W-:Y:S02]  /*7510*/  FADD.FTZ R245, R245, R192 ;  /* 0x000000c0f5f57221 */ /* 0x000fe40000010000 */
[----:B------:R-:W-:Y:S02]  /*7520*/  FADD.FTZ R172, R172, R135 ;  /* 0x00000087acac7221 */ /* 0x000fe40000010000 */
[C---:B------:R-:W-:Y:S01]  /*7530*/  HMMA.16816.F32 R96, R116.reuse, R130, R96 ;  /* 0x000000827460723c */ /* 0x040fe20000001860 */
[----:B------:R-:W-:Y:S01]  /*7540*/  LDSM.16.MT88.4 R128, [R222+0x5100] ;  /* 0x00510000de80783b */ /* 0x000fe20000004200 */
[----:B------:R4:W-:Y:S02]  /*7550*/  MUFU.EX2 R149, R22 ;  /* 0x0000001600957308 */ /* 0x0009e40000000800 */
[----:B------:R-:W-:Y:S02]  /*7560*/  FADD.FTZ R246, R246, R245 ;  /* 0x000000f5f6f67221 */ /* 0x000fe40000010000 */
[----:B------:R-:W-:Y:S02]  /*7570*/  FADD.FTZ R193, R193, R172 ;  /* 0x000000acc1c17221 */ /* 0x000fe40000010000 */
[C---:B---3--:R-:W-:Y:S04]  /*7580*/  HMMA.16816.F32 R100, R116.reuse, R120, R100 ;  /* 0x000000787464723c */ /* 0x048fe80000001864 */
[----:B------:R-:W3:Y:S01]  /*7590*/  MUFU.EX2 R150, R23 ;  /* 0x0000001700967308 */ /* 0x000ee20000000800 */
[----:B------:R-:W-:Y:S01]  /*75a0*/  FADD.FTZ R247, R247, R246 ;  /* 0x000000f6f7f77221 */ /* 0x000fe20000010000 */
[----:B--2---:R-:W-:Y:S01]  /*75b0*/  F2FP.PACK_AB R20, R250, R249 ;  /* 0x000000f9fa14723e */ /* 0x004fe200000000ff */
[----:B------:R-:W-:Y:S01]  /*75c0*/  FADD.FTZ R240, R240, R193 ;  /* 0x000000c1f0f07221 */ /* 0x000fe20000010000 */
[C---:B------:R-:W-:Y:S01]  /*75d0*/  HMMA.16816.F32 R104, R116.reuse, R122, R104 ;  /* 0x0000007a7468723c */ /* 0x040fe20000001868 */
[----:B------:R-:W2:Y:S03]  /*75e0*/  LDSM.16.MT88.4 R120, [R224+0x1100] ;  /* 0x00110000e078783b */ /* 0x000ea60000004200 */
[----:B------:R-:W-:Y:S02]  /*75f0*/  FADD.FTZ R248, R248, R247 ;  /* 0x000000f7f8f87221 */ /* 0x000fe40000010000 */
[----:B------:R-:W-:Y:S01]  /*7600*/  MUFU.EX2 R52, R52 ;  /* 0x0000003400347308 */ /* 0x000fe20000000800 */
[----:B------:R-:W-:Y:S01]  /*7610*/  FADD.FTZ R195, R195, R240 ;  /* 0x000000f0c3c37221 */ /* 0x000fe20000010000 */
[C---:B-1----:R-:W-:Y:S04]  /*7620*/  HMMA.16816.F32 R12, R116.reuse, R124, R12 ;  /* 0x0000007c740c723c */ /* 0x042fe8000000180c */
[----:B----4-:R-:W-:Y:S01]  /*7630*/  F2FP.PACK_AB R22, R252, R251 ;  /* 0x000000fbfc16723e */ /* 0x010fe200000000ff */
[----:B------:R-:W-:Y:S03]  /*7640*/  FADD.FTZ R242, R242, R195 ;  /* 0x000000c3f2f27221 */ /* 0x000fe60000010000 */
[C---:B------:R-:W-:Y:S01]  /*7650*/  HMMA.16816.F32 R108, R116.reuse, R126, R108 ;  /* 0x0000007e746c723c */ /* 0x040fe2000000186c */
[----:B------:R-:W-:Y:S01]  /*7660*/  LDSM.16.MT88.4 R124, [R220+0x1100] ;  /* 0x00110000dc7c783b */ /* 0x000fe20000004200 */
[----:B------:R-:W-:Y:S02]  /*7670*/  MUFU.EX2 R53, R53 ;  /* 0x0000003500357308 */ /* 0x000fe40000000800 */
[----:B---3--:R-:W-:Y:S01]  /*7680*/  F2FP.PACK_AB R21, R150, R149 ;  /* 0x000000959615723e */ /* 0x008fe200000000ff */
[----:B------:R-:W-:Y:S01]  /*7690*/  FADD.FTZ R249, R249, R242 ;  /* 0x000000f2f9f97221 */ /* 0x000fe20000010000 */
[----:B------:R-:W-:Y:S02]  /*76a0*/  F2FP.PACK_AB R23, R154, R151 ;  /* 0x000000979a17723e */ /* 0x000fe400000000ff */
[C---:B------:R-:W-:Y:S04]  /*76b0*/  HMMA.16816.F32 R16, R116.reuse, R136, R16 ;  /* 0x000000887410723c */ /* 0x040fe80000001810 */
[----:B------:R-:W-:Y:S01]  /*76c0*/  MUFU.EX2 R56, R56 ;  /* 0x0000003800387308 */ /* 0x000fe20000000800 */
[----:B------:R-:W-:Y:S03]  /*76d0*/  FADD.FTZ R250, R250, R249 ;  /* 0x000000f9fafa7221 */ /* 0x000fe60000010000 */
[----:B------:R-:W-:Y:S01]  /*76e0*/  HMMA.16816.F32 R112, R116, R138, R112 ;  /* 0x0000008a7470723c */ /* 0x000fe20000001870 */
[----:B------:R-:W1:Y:S03]  /*76f0*/  LDSM.16.MT88.4 R116, [R221+0x1100] ;  /* 0x00110000dd74783b */ /* 0x000e660000004200 */
[----:B------:R-:W-:Y:S02]  /*7700*/  FADD.FTZ R251, R251, R250 ;  /* 0x000000fafbfb7221 */ /* 0x000fe40000010000 */
[----:B------:R-:W-:Y:S02]  /*7710*/  MUFU.EX2 R57, R57 ;  /* 0x0000003900397308 */ /* 0x000fe40000000800 */
[----:B------:R-:W-:Y:S01]  /*7720*/  FADD.FTZ R252, R252, R251 ;  /* 0x000000fbfcfc7221 */ /* 0x000fe20000010000 */
[C---:B--2---:R-:W-:Y:S01]  /*7730*/  HMMA.16816.F32 R4, R20.reuse, R120, R4 ;  /* 0x000000781404723c */ /* 0x044fe20000001804 */
[----:B------:R-:W-:Y:S06]  /*7740*/  LDSM.16.MT88.4 R136, [R221+0x5100] ;  /* 0x00510000dd88783b */ /* 0x000fec0000004200 */
[----:B------:R-:W-:Y:S01]  /*7750*/  MUFU.EX2 R54, R54 ;  /* 0x0000003600367308 */ /* 0x000fe20000000800 */
[C---:B------:R-:W-:Y:S01]  /*7760*/  HMMA.16816.F32 R8, R20.reuse, R122, R8 ;  /* 0x0000007a1408723c */ /* 0x040fe20000001808 */
[----:B------:R-:W2:Y:S07]  /*7770*/  LDSM.16.MT88.4 R120, [R224+0x5100] ;  /* 0x00510000e078783b */ /* 0x000eae0000004200 */
[C---:B------:R-:W-:Y:S01]  /*7780*/  HMMA.16816.F32 R68, R20.reuse, R24, R68 ;  /* 0x000000181444723c */ /* 0x040fe20000001844 */
[----:B------:R-:W-:Y:S07]  /*7790*/  MUFU.EX2 R55, R55 ;  /* 0x0000003700377308 */ /* 0x000fee0000000800 */
[C---:B------:R-:W-:Y:S01]  /*77a0*/  HMMA.16816.F32 R72, R20.reuse, R26, R72 ;  /* 0x0000001a1448723c */ /* 0x040fe20000001848 */
[----:B------:R-:W3:Y:S02]  /*77b0*/  LDSM.16.MT88.4 R24, [R224+0x1900] ;  /* 0x00190000e018783b */ /* 0x000ee40000004200 */
[----:B------:R-:W-:Y:S05]  /*77c0*/  MUFU.EX2 R58, R58 ;  /* 0x0000003a003a7308 */ /* 0x000fea0000000800 */
[C---:B-1----:R-:W-:Y:S05]  /*77d0*/  HMMA.16816.F32 R76, R20.reuse, R116, R76 ;  /* 0x00000074144c723c */ /* 0x042fea000000184c */
[----:B------:R-:W-:Y:S02]  /*77e0*/  MUFU.EX2 R59, R59 ;  /* 0x0000003b003b7308 */ /* 0x000fe40000000800 */
[----:B------:R-:W-:Y:S01]  /*77f0*/  FFMA.FTZ R116, R35, c[0x0][0x2d0], -R194 ;  /* 0x0000b40023747a23 */ /* 0x000fe200000108c2 */
[C---:B------:R-:W-:Y:S01]  /*7800*/  HMMA.16816.F32 R80, R20.reuse, R118, R80 ;  /* 0x000000761450723c */ /* 0x040fe20000001850 */
[----:B------:R-:W1:Y:S06]  /*7810*/  LDSM.16.MT88.4 R32, [R221+0x1900] ;  /* 0x00190000dd20783b */ /* 0x000e6c0000004200 */
[----:B------:R4:W5:Y:S01]  /*7820*/  MUFU.EX2 R161, R116 ;  /* 0x0000007400a17308 */ /* 0x0009620000000800 */
[C---:B------:R-:W-:Y:S08]  /*7830*/  HMMA.16816.F32 R84, R20.reuse, R124, R84 ;  /* 0x0000007c1454723c */ /* 0x040ff00000001854 */
[C---:B------:R-:W-:Y:S01]  /*7840*/  HMMA.16816.F32 R88, R20.reuse, R126, R88 ;  /* 0x0000007e1458723c */ /* 0x040fe20000001858 */
[----:B------:R-:W-:Y:S01]  /*7850*/  LDSM.16.MT88.4 R124, [R224+0x3900] ;  /* 0x00390000e07c783b */ /* 0x000fe20000004200 */
[----:B------:R-:W-:Y:S06]  /*7860*/  MUFU.EX2 R60, R60 ;  /* 0x0000003c003c7308 */ /* 0x000fec0000000800 */
[C---:B--2---:R-:W-:Y:S04]  /*7870*/  HMMA.16816.F32 R92, R20.reuse, R120, R92 ;  /* 0x00000078145c723c */ /* 0x044fe8000000185c */
[----:B------:R-:W-:Y:S01]  /*7880*/  MUFU.EX2 R61, R61 ;  /* 0x0000003d003d7308 */ /* 0x000fe20000000800 */
[----:B----4-:R-:W2:Y:S03]  /*7890*/  LDSM.16.MT88.4 R116, [R220+0x1900] ;  /* 0x00190000dc74783b */ /* 0x010ea60000004200 */
[C---:B------:R-:W-:Y:S04]  /*78a0*/  HMMA.16816.F32 R96, R20.reuse, R122, R96 ;  /* 0x0000007a1460723c */ /* 0x040fe80000001860 */
[--C-:B------:R-:W-:Y:S02]  /*78b0*/  FFMA.FTZ R120, R36, c[0x0][0x2d0], -R244.reuse ;  /* 0x0000b40024787a23 */ /* 0x100fe400000108f4 */
[--C-:B------:R-:W-:Y:S01]  /*78c0*/  FFMA.FTZ R121, R37, c[0x0][0x2d0], -R244.reuse ;  /* 0x0000b40025797a23 */ /* 0x100fe200000108f4 */
[----:B------:R-:W-:Y:S01]  /*78d0*/  MUFU.EX2 R64, R64 ;  /* 0x0000004000407308 */ /* 0x000fe20000000800 */
[C---:B------:R-:W-:Y:S04]  /*78e0*/  HMMA.16816.F32 R100, R20.reuse, R128, R100 ;  /* 0x000000801464723c */ /* 0x040fe80000001864 */
[--C-:B------:R-:W-:Y:S02]  /*78f0*/  FFMA.FTZ R122, R40, c[0x0][0x2d0], -R244.reuse ;  /* 0x0000b400287a7a23 */ /* 0x100fe400000108f4 */
[--C-:B------:R-:W-:Y:S02]  /*7900*/  FFMA.FTZ R123, R41, c[0x0][0x2d0], -R244.reuse ;  /* 0x0000b400297b7a23 */ /* 0x100fe400000108f4 */
[C---:B------:R-:W-:Y:S01]  /*7910*/  HMMA.16816.F32 R104, R20.reuse, R130, R104 ;  /* 0x000000821468723c */ /* 0x040fe20000001868 */
[----:B------:R-:W-:Y:S03]  /*7920*/  MUFU.EX2 R120, R120 ;  /* 0x0000007800787308 */ /* 0x000fe60000000800 */
[----:B------:R-:W-:Y:S04]  /*7930*/  FFMA.FTZ R244, R65, c[0x0][0x2d0], -R244 ;  /* 0x0000b40041f47a23 */ /* 0x000fe800000108f4 */
[C---:B------:R-:W-:Y:S03]  /*7940*/  HMMA.16816.F32 R12, R20.reuse, R136, R12 ;  /* 0x00000088140c723c */ /* 0x040fe6000000180c */
[----:B------:R-:W4:Y:S04]  /*7950*/  MUFU.EX2 R121, R121 ;  /* 0x0000007900797308 */ /* 0x000f280000000800 */
[--C-:B------:R-:W-:Y:S01]  /*7960*/  FFMA.FTZ R136, R38, c[0x0][0x2d0], -R194.reuse ;  /* 0x0000b40026887a23 */ /* 0x100fe200000108c2 */
[C---:B------:R-:W-:Y:S04]  /*7970*/  HMMA.16816.F32 R108, R20.reuse, R138, R108 ;  /* 0x0000008a146c723c */ /* 0x040fe8000000186c */
[--C-:B------:R-:W-:Y:S01]  /*7980*/  FFMA.FTZ R137, R39, c[0x0][0x2d0], -R194.reuse ;  /* 0x0000b40027897a23 */ /* 0x100fe200000108c2 */
[----:B------:R-:W-:Y:S01]  /*7990*/  MUFU.EX2 R122, R122 ;  /* 0x0000007a007a7308 */ /* 0x000fe20000000800 */
[----:B------:R-:W-:Y:S01]  /*79a0*/  LDSM.16.MT88.4 R36, [R220+0x2100] ;  /* 0x00210000dc24783b */ /* 0x000fe20000004200 */
[--C-:B------:R-:W-:Y:S01]  /*79b0*/  FFMA.FTZ R138, R42, c[0x0][0x2d0], -R194.reuse ;  /* 0x0000b4002a8a7a23 */ /* 0x100fe200000108c2 */
[C---:B------:R-:W-:Y:S04]  /*79c0*/  HMMA.16816.F32 R16, R20.reuse, R144, R16 ;  /* 0x000000901410723c */ /* 0x040fe80000001810 */
[--C-:B------:R-:W-:Y:S02]  /*79d0*/  FFMA.FTZ R139, R43, c[0x0][0x2d0], -R194.reuse ;  /* 0x0000b4002b8b7a23 */ /* 0x100fe400000108c2 */
[----:B------:R-:W-:Y:S01]  /*79e0*/  LDSM.16.MT88.4 R40, [R222+0x6100] ;  /* 0x00610000de28783b */ /* 0x000fe20000004200 */
[----:B------:R1:W-:Y:S01]  /*79f0*/  MUFU.EX2 R145, R46 ;  /* 0x0000002e00917308 */ /* 0x0003e20000000800 */
[----:B------:R-:W-:Y:S04]  /*7a00*/  HMMA.16816.F32 R112, R20, R146, R112 ;  /* 0x000000921470723c */ /* 0x000fe80000001870 */
[----:B------:R-:W-:Y:S03]  /*7a10*/  FFMA.FTZ R194, R67, c[0x0][0x2d0], -R194 ;  /* 0x0000b40043c27a23 */ /* 0x000fe600000108c2 */
[----:B------:R-:W-:Y:S02]  /*7a20*/  F2FP.PACK_AB R20, R158, R153 ;  /* 0x000000999e14723e */ /* 0x000fe400000000ff */
[----:B------:R-:W-:Y:S01]  /*7a30*/  F2FP.PACK_AB R22, R162, R155 ;  /* 0x0000009ba216723e */ /* 0x000fe200000000ff */
[----:B------:R-:W-:Y:S02]  /*7a40*/  MUFU.EX2 R146, R49 ;  /* 0x0000003100927308 */ /* 0x000fe40000000800 */
[----:B------:R-:W-:Y:S02]  /*7a50*/  F2FP.PACK_AB R21, R166, R157 ;  /* 0x0000009da615723e */ /* 0x000fe400000000ff */
[----:B-----5:R-:W-:Y:S06]  /*7a60*/  F2FP.PACK_AB R23, R161, R159 ;  /* 0x0000009fa117723e */ /* 0x020fec00000000ff */
[----:B------:R5:W-:Y:S01]  /*7a70*/  MUFU.EX2 R147, R48 ;  /* 0x0000003000937308 */ /* 0x000be20000000800 */
[C---:B---3--:R-:W-:Y:S01]  /*7a80*/  HMMA.16816.F32 R4, R20.reuse, R24, R4 ;  /* 0x000000181404723c */ /* 0x048fe20000001804 */
[----:B-1----:R-:W-:Y:S07]  /*7a90*/  LDSM.16.MT88.4 R44, [R222+0x2900] ;  /* 0x00290000de2c783b */ /* 0x002fee0000004200 */
[C---:B------:R-:W-:Y:S01]  /*7aa0*/  HMMA.16816.F32 R8, R20.reuse, R26, R8 ;  /* 0x0000001a1408723c */ /* 0x040fe20000001808 */
[----:B------:R-:W1:Y:S01]  /*7ab0*/  MUFU.EX2 R123, R123 ;  /* 0x0000007b007b7308 */ /* 0x000e620000000800 */
[----:B------:R-:W3:Y:S06]  /*7ac0*/  LDSM.16.MT88.4 R24, [R224+0x5900] ;  /* 0x00590000e018783b */ /* 0x000eec0000004200 */
[C---:B------:R-:W-:Y:S03]  /*7ad0*/  HMMA.16816.F32 R68, R20.reuse, R28, R68 ;  /* 0x0000001c1444723c */ /* 0x040fe60000001844 */
[----:B------:R-:W-:Y:S01]  /*7ae0*/  MUFU.EX2 R136, R136 ;  /* 0x0000008800887308 */ /* 0x000fe20000000800 */
[----:B-----5:R-:W-:Y:S04]  /*7af0*/  LDSM.16.MT88.4 R48, [R220+0x7100] ;  /* 0x00710000dc30783b */ /* 0x020fe80000004200 */
[C---:B------:R-:W-:Y:S05]  /*7b00*/  HMMA.16816.F32 R72, R20.reuse, R30, R72 ;  /* 0x0000001e1448723c */ /* 0x040fea0000001848 */
[----:B------:R-:W5:Y:S01]  /*7b10*/  MUFU.EX2 R137, R137 ;  /* 0x0000008900897308 */ /* 0x000f620000000800 */
[----:B------:R-:W1:Y:S02]  /*7b20*/  LDSM.16.MT88.4 R28, [R222+0x5900] ;  /* 0x00590000de1c783b */ /* 0x000e640000004200 */
[C---:B------:R-:W-:Y:S07]  /*7b30*/  HMMA.16816.F32 R76, R20.reuse, R32, R76 ;  /* 0x00000020144c723c */ /* 0x040fee000000184c */
[----:B------:R-:W-:Y:S01]  /*7b40*/  MUFU.EX2 R138, R138 ;  /* 0x0000008a008a7308 */ /* 0x000fe20000000800 */
[C---:B------:R-:W-:Y:S01]  /*7b50*/  HMMA.16816.F32 R80, R20.reuse, R34, R80 ;  /* 0x000000221450723c */ /* 0x040fe20000001850 */
[----:B------:R-:W4:Y:S07]  /*7b60*/  LDSM.16.MT88.4 R32, [R221+0x5900] ;  /* 0x00590000dd20783b */ /* 0x000f2e0000004200 */
[C---:B--2---:R-:W-:Y:S01]  /*7b70*/  HMMA.16816.F32 R84, R20.reuse, R116, R84 ;  /* 0x000000741454723c */ /* 0x044fe20000001854 */
[----:B------:R-:W2:Y:S07]  /*7b80*/  MUFU.EX2 R139, R139 ;  /* 0x0000008b008b7308 */ /* 0x000eae0000000800 */
[C---:B------:R-:W-:Y:S01]  /*7b90*/  HMMA.16816.F32 R88, R20.reuse, R118, R88 ;  /* 0x000000761458723c */ /* 0x040fe20000001858 */
[----:B------:R-:W2:Y:S02]  /*7ba0*/  LDSM.16.MT88.4 R116, [R220+0x5900] ;  /* 0x00590000dc74783b */ /* 0x000ea40000004200 */
[----:B------:R-:W2:Y:S05]  /*7bb0*/  MUFU.EX2 R65, R244 ;  /* 0x000000f400417308 */ /* 0x000eaa0000000800 */
[C---:B---3--:R-:W-:Y:S05]  /*7bc0*/  HMMA.16816.F32 R92, R20.reuse, R24, R92 ;  /* 0x00000018145c723c */ /* 0x048fea000000185c */
[----:B------:R-:W-:Y:S03]  /*7bd0*/  MUFU.EX2 R62, R62 ;  /* 0x0000003e003e7308 */ /* 0x000fe60000000800 */
[C---:B------:R-:W-:Y:S01]  /*7be0*/  HMMA.16816.F32 R96, R20.reuse, R26, R96 ;  /* 0x0000001a1460723c */ /* 0x040fe20000001860 */
[----:B------:R-:W3:Y:S06]  /*7bf0*/  LDSM.16.MT88.4 R24, [R224+0x2100] ;  /* 0x00210000e018783b */ /* 0x000eec0000004200 */
[----:B------:R-:W2:Y:S01]  /*7c00*/  MUFU.EX2 R63, R63 ;  /* 0x0000003f003f7308 */ /* 0x000ea20000000800 */
[C---:B-1----:R-:W-:Y:S08]  /*7c10*/  HMMA.16816.F32 R100, R20.reuse, R28, R100 ;  /* 0x0000001c1464723c */ /* 0x042ff00000001864 */
[C---:B------:R-:W-:Y:S01]  /*7c20*/  HMMA.16816.F32 R104, R20.reuse, R30, R104 ;  /* 0x0000001e1468723c */ /* 0x040fe20000001868 */
[----:B------:R-:W1:Y:S01]  /*7c30*/  LDSM.16.MT88.4 R28, [R222+0x2100] ;  /* 0x00210000de1c783b */ /* 0x000e620000004200 */
[----:B------:R-:W-:Y:S06]  /*7c40*/  MUFU.EX2 R66, R66 ;  /* 0x0000004200427308 */ /* 0x000fec0000000800 */
[C---:B----4-:R-:W-:Y:S08]  /*7c50*/  HMMA.16816.F32 R12, R20.reuse, R32, R12 ;  /* 0x00000020140c723c */ /* 0x050ff0000000180c */
[C---:B------:R-:W-:Y:S01]  /*7c60*/  HMMA.16816.F32 R108, R20.reuse, R34, R108 ;  /* 0x00000022146c723c */ /* 0x040fe2000000186c */
[----:B------:R-:W4:Y:S07]  /*7c70*/  LDSM.16.MT88.4 R32, [R221+0x2100] ;  /* 0x00210000dd20783b */ /* 0x000f2e0000004200 */
[C---:B--2---:R-:W-:Y:S08]  /*7c80*/  HMMA.16816.F32 R16, R20.reuse, R116, R16 ;  /* 0x000000741410723c */ /* 0x044ff00000001810 */
[----:B------:R-:W-:Y:S01]  /*7c90*/  HMMA.16816.F32 R112, R20, R118, R112 ;  /* 0x000000761470723c */ /* 0x000fe20000001870 */
[----:B------:R-:W-:Y:S06]  /*7ca0*/  LDSM.16.MT88.4 R116, [R221+0x6100] ;  /* 0x00610000dd74783b */ /* 0x000fec0000004200 */
[----:B------:R-:W-:Y:S02]  /*7cb0*/  F2FP.PACK_AB R20, R121, R120 ;  /* 0x000000787914723e */ /* 0x000fe400000000ff */
[----:B------:R-:W-:Y:S03]  /*7cc0*/  F2FP.PACK_AB R22, R123, R122 ;  /* 0x0000007a7b16723e */ /* 0x000fe600000000ff */
[----:B-----5:R-:W-:Y:S02]  /*7cd0*/  F2FP.PACK_AB R21, R137, R136 ;  /* 0x000000888915723e */ /* 0x020fe400000000ff */
        /* <DEDUP_REMOVED lines=60> */
[C---:B------:R-:W-:Y:S01]  /*80a0*/  HMMA.16816.F32 R72, R20.reuse, R34, R72 ;  /* 0x000000221448723c */ /* 0x040fe20000001848 */
[----:B------:R-:W-:Y:S07]  /*80b0*/  LDSM.16.MT88.4 R32, [R220+0x3900] ;  /* 0x00390000dc20783b */ /* 0x000fee0000004200 */
[C---:B--2---:R-:W-:Y:S08]  /*80c0*/  HMMA.16816.F32 R76, R20.reuse, R24, R76 ;  /* 0x00000018144c723c */ /* 0x044ff0000000184c */
[C---:B------:R-:W-:Y:S01]  /*80d0*/  HMMA.16816.F32 R80, R20.reuse, R26, R80 ;  /* 0x0000001a1450723c */ /* 0x040fe20000001850 */
[----:B------:R-:W2:Y:S07]  /*80e0*/  LDSM.16.MT88.4 R24, [R222+0x3900] ;  /* 0x00390000de18783b */ /* 0x000eae0000004200 */
[C---:B------:R-:W-:Y:S01]  /*80f0*/  HMMA.16816.F32 R84, R20.reuse, R36, R84 ;  /* 0x000000241454723c */ /* 0x040fe20000001854 */
[----:B------:R-:W3:Y:S07]  /*8100*/  MUFU.EX2 R37, R194 ;  /* 0x000000c200257308 */ /* 0x000eee0000000800 */
[C---:B------:R-:W-:Y:S07]  /*8110*/  HMMA.16816.F32 R88, R20.reuse, R38, R88 ;  /* 0x000000261458723c */ /* 0x040fee0000001858 */
[----:B------:R-:W-:Y:S01]  /*8120*/  FADD.FTZ R39, R149, R248 ;  /* 0x000000f895277221 */ /* 0x000fe20000010000 */
[C---:B-1----:R-:W-:Y:S04]  /*8130*/  HMMA.16816.F32 R92, R20.reuse, R28, R92 ;  /* 0x0000001c145c723c */ /* 0x042fe8000000185c */
[----:B------:R-:W-:Y:S02]  /*8140*/  FADD.FTZ R0, R150, R39 ;  /* 0x0000002796007221 */ /* 0x000fe40000010000 */
[----:B------:R-:W-:Y:S02]  /*8150*/  FADD.FTZ R39, R153, R252 ;  /* 0x000000fc99277221 */ /* 0x000fe40000010000 */
        /* <DEDUP_REMOVED lines=11> */
[----:B---3--:R-:W-:Y:S07]  /*8210*/  F2FP.PACK_AB R23, R37, R66 ;  /* 0x000000422517723e */ /* 0x008fee00000000ff */
[C---:B------:R-:W-:Y:S08]  /*8220*/  HMMA.16816.F32 R128, R20.reuse, R124, R4 ;  /* 0x0000007c1480723c */ /* 0x040ff00000001804 */
[C---:B------:R-:W-:Y:S08]  /*8230*/  HMMA.16816.F32 R124, R20.reuse, R126, R8 ;  /* 0x0000007e147c723c */ /* 0x040ff00000001808 */
[C---:B--2---:R-:W-:Y:S08]  /*8240*/  HMMA.16816.F32 R68, R20.reuse, R24, R68 ;  /* 0x000000181444723c */ /* 0x044ff00000001844 */
[C---:B------:R-:W-:Y:S01]  /*8250*/  HMMA.16816.F32 R72, R20.reuse, R26, R72 ;  /* 0x0000001a1448723c */ /* 0x040fe20000001848 */
[----:B------:R-:W2:Y:S07]  /*8260*/  LDSM.16.MT88.4 R24, [R224+0x7900] ;  /* 0x00790000e018783b */ /* 0x000eae0000004200 */
[C---:B-1----:R-:W-:Y:S08]  /*8270*/  HMMA.16816.F32 R76, R20.reuse, R28, R76 ;  /* 0x0000001c144c723c */ /* 0x042ff0000000184c */
[C---:B------:R-:W-:Y:S01]  /*8280*/  HMMA.16816.F32 R80, R20.reuse, R30, R80 ;  /* 0x0000001e1450723c */ /* 0x040fe20000001850 */
[----:B------:R-:W1:Y:S07]  /*8290*/  LDSM.16.MT88.4 R28, [R222+0x7900] ;  /* 0x00790000de1c783b */ /* 0x000e6e0000004200 */
[C---:B------:R-:W-:Y:S07]  /*82a0*/  HMMA.16816.F32 R84, R20.reuse, R32, R84 ;  /* 0x000000201454723c */ /* 0x040fee0000001854 */
[----:B------:R-:W-:Y:S01]  /*82b0*/  FADD.FTZ R33, R151, R0 ;  /* 0x0000000097217221 */ /* 0x000fe20000010000 */
[C---:B------:R-:W-:Y:S04]  /*82c0*/  HMMA.16816.F32 R88, R20.reuse, R34, R88 ;  /* 0x000000221458723c */ /* 0x040fe80000001858 */
[----:B------:R-:W-:Y:S02]  /*82d0*/  FADD.FTZ R0, R154, R33 ;  /* 0x000000219a007221 */ /* 0x000fe40000010000 */
[----:B------:R-:W3:Y:S02]  /*82e0*/  LDSM.16.MT88.4 R32, [R221+0x7900] ;  /* 0x00790000dd20783b */ /* 0x000ee40000004200 */
[----:B------:R-:W-:Y:S01]  /*82f0*/  FADD.FTZ R41, R157, R0 ;  /* 0x000000009d297221 */ /* 0x000fe20000010000 */
        /* <DEDUP_REMOVED lines=8> */
[----:B------:R-:W-:Y:S01]  /*8380*/  FADD.FTZ R41, R161, R2 ;  /* 0x00000002a1297221 */ /* 0x000fe20000010000 */
[C---:B-1----:R-:W-:Y:S03]  /*8390*/  HMMA.16816.F32 R100, R20.reuse, R28, R100 ;  /* 0x0000001c1464723c */ /* 0x042fe60000001864 */
[----:B------:R-:W-:Y:S02]  /*83a0*/  FADD.FTZ R120, R120, R39 ;  /* 0x0000002778787221 */ /* 0x000fe40000010000 */
[----:B------:R-:W-:Y:S02]  /*83b0*/  FADD.FTZ R136, R136, R41 ;  /* 0x0000002988887221 */ /* 0x000fe40000010000 */
[----:B------:R-:W-:Y:S01]  /*83c0*/  FADD.FTZ R121, R121, R120 ;  /* 0x0000007879797221 */ /* 0x000fe20000010000 */
[C---:B------:R-:W-:Y:S04]  /*83d0*/  HMMA.16816.F32 R104, R20.reuse, R30, R104 ;  /* 0x0000001e1468723c */ /* 0x040fe80000001868 */
[----:B------:R-:W-:Y:S02]  /*83e0*/  FADD.FTZ R137, R137, R136 ;  /* 0x0000008889897221 */ /* 0x000fe40000010000 */
[----:B------:R-:W-:Y:S02]  /*83f0*/  FADD.FTZ R0, R122, R121 ;  /* 0x000000797a007221 */ /* 0x000fe40000010000 */
[----:B------:R-:W-:Y:S04]  /*8400*/  FADD.FTZ R2, R138, R137 ;  /* 0x000000898a027221 */ /* 0x000fe80000010000 */
[----:B------:R-:W-:Y:S02]  /*8410*/  FADD.FTZ R0, R123, R0 ;  /* 0x000000007b007221 */ /* 0x000fe40000010000 */
[----:B------:R-:W-:Y:S01]  /*8420*/  FADD.FTZ R2, R139, R2 ;  /* 0x000000028b027221 */ /* 0x000fe20000010000 */
[C---:B---3--:R-:W-:Y:S03]  /*8430*/  HMMA.16816.F32 R120, R20.reuse, R32, R12 ;  /* 0x000000201478723c */ /* 0x048fe6000000180c */
[----:B------:R-:W-:Y:S02]  /*8440*/  FADD.FTZ R0, R163, R0 ;  /* 0x00000000a3007221 */ /* 0x000fe40000010000 */
[----:B------:R-:W-:Y:S02]  /*8450*/  FADD.FTZ R2, R145, R2 ;  /* 0x0000000291027221 */ /* 0x000fe40000010000 */
[----:B------:R-:W-:Y:S01]  /*8460*/  FADD.FTZ R0, R165, R0 ;  /* 0x00000000a5007221 */ /* 0x000fe20000010000 */
[C---:B------:R-:W-:Y:S04]  /*8470*/  HMMA.16816.F32 R108, R20.reuse, R34, R108 ;  /* 0x00000022146c723c */ /* 0x040fe8000000186c */
[----:B------:R-:W-:Y:S02]  /*8480*/  FADD.FTZ R29, R147, R2 ;  /* 0x00000002931d7221 */ /* 0x000fe40000010000 */
[----:B------:R-:W-:Y:S01]  /*8490*/  FADD.FTZ R13, R167, R0 ;  /* 0x00000000a70d7221 */ /* 0x000fe20000010000 */
[----:B------:R-:W-:Y:S01]  /*84a0*/  MOV R0, R3 ;  /* 0x0000000300007202 */ /* 0x000fe20000000f00 */
[----:B------:R-:W-:Y:S01]  /*84b0*/  FADD.FTZ R15, R148, R29 ;  /* 0x0000001d940f7221 */ /* 0x000fe20000010000 */
[C---:B--2---:R-:W-:Y:S03]  /*84c0*/  HMMA.16816.F32 R116, R20.reuse, R24, R16 ;  /* 0x000000181474723c */ /* 0x044fe60000001810 */
        /* <DEDUP_REMOVED lines=19> */
[----:B------:R-:W-:-:S05]  /*8600*/  @P1 BRA `(.L_x_1849) ;  /* 0xffffcbb000001947 */ /* 0x000fca000383ffff */
.L_x_1848:
[----:B------:R-:W1:Y:S01]  /*8610*/  SHFL.BFLY PT, R6, R243, 0x2, 0x1f ;  /* 0x0c401f00f3067f89 */ /* 0x000e6200000e0000 */
[----:B------:R-:W-:-:S02]  /*8620*/  MOV R4, RZ ;  /* 0x000000ff00047202 */ /* 0x000fc40000000f00 */
[----:B------:R-:W-:Y:S01]  /*8630*/  MOV R2, RZ ;  /* 0x000000ff00027202 */ /* 0x000fe20000000f00 */
        /* <DEDUP_REMOVED lines=88> */
.L_x_1846:
        /* <DEDUP_REMOVED lines=119> */
.L_x_1851:
        /* <DEDUP_REMOVED lines=129> */
.L_x_1853:
[----:B------:R-:W-:Y:S05]  /*9b40*/  BSYNC B0 ;  /* 0x0000000000007941 */ /* 0x000fea0003800000 */
.L_x_1852:
        /* <DEDUP_REMOVED lines=15> */
.L_x_1855:
[----:B------:R-:W-:Y:S05]  /*9c40*/  BSYNC B0 ;  /* 0x0000000000007941 */ /* 0x000fea0003800000 */
.L_x_1854:
        /* <DEDUP_REMOVED lines=15> */
.L_x_1857:
[----:B------:R-:W-:Y:S05]  /*9d40*/  BSYNC B0 ;  /* 0x0000000000007941 */ /* 0x000fea0003800000 */
.L_x_1856:
        /* <DEDUP_REMOVED lines=16> */
.L_x_1850:
        /* <DEDUP_REMOVED lines=18> */
.L_x_1858:
        /* <DEDUP_REMOVED lines=42> */
.L_x_1860:
[----:B------:R-:W-:Y:S05]  /*a210*/  BSYNC B0 ;  /* 0x0000000000007941 */ /* 0x000fea0003800000 */
.L_x_1859:
        /* <DEDUP_REMOVED lines=59> */
.L_x_1862:
[----:B------:R-:W-:Y:S05]  /*a5d0*/  BSYNC B0 ;  /* 0x0000000000007941 */ /* 0x000fea0003800000 */
.L_x_1861:
        /* <DEDUP_REMOVED lines=15> */
.L_x_1864:
[----:B------:R-:W-:Y:S05]  /*a6d0*/  BSYNC B0 ;  /* 0x0000000000007941 */ /* 0x000fea0003800000 */
.L_x_1863:
        /* <DEDUP_REMOVED lines=15> */
.L_x_1866:
[----:B------:R-:W-:Y:S05]  /*a7d0*/  BSYNC B0 ;  /* 0x0000000000007941 */ /* 0x000fea0003800000 */
.L_x_1865:
        /* <DEDUP_REMOVED lines=16> */
.L_x_1867:
        /* <DEDUP_REMOVED lines=10> */
.L_x_3562:


//--------------------- .text._ZN7cutlass13device_kernelIN5flash19enable_sm80_to_sm89INS1_16FlashAttnFwdSm80INS1_25CollectiveMainloopFwdSm80ILi8ELi1ELb1EN4cute5tupleIJNS5_1CILi128EEES8_S8_EEELi128ENS_6half_tEfNS_4arch4Sm80ELb0ELb0ELb0ELb1ELb0ELb1ELb1ELb0EEENS1_21CollectiveEpilogueFwdIS9_NS6_IJNS7_ILi1EEESF_SF_EEESA_SC_Li256ELb1ELb1ELb0ELb0EEENS1_19SingleTileSchedulerILb1ELb0ELb1ELi128EEEEEEEEEvNT_6ParamsE --------------------------
	.section	.text._ZN7cutlass13device_kernelIN5flash19enable_sm80_to_sm89INS1_16FlashAttnFwdSm80INS1_25CollectiveMainloopFwdSm80ILi8ELi1ELb1EN4cute5tupleIJNS5_1CILi128EEES8_S8_EEELi128ENS_6half_tEfNS_4arch4Sm80ELb0ELb0ELb0ELb1ELb0ELb1ELb1ELb0EEENS1_21CollectiveEpilogueFwdIS9_NS6_IJNS7_ILi1EEESF_SF_EEESA_SC_Li256ELb1ELb1ELb0ELb0EEENS1_19SingleTileSchedulerILb1ELb0ELb1ELi128EEEEEEEEEvNT_6ParamsE,"ax",@progbits
	.sectioninfo	@"SHI_REGISTERS=255"
	.align	128
.text._ZN7cutlass13device_kernelIN5flash19enable_sm80_to_sm89INS1_16FlashAttnFwdSm80INS1_25CollectiveMainloopFwdSm80ILi8ELi1ELb1EN4cute5tupleIJNS5_1CILi128EEES8_S8_EEELi128ENS_6half_tEfNS_4arch4Sm80ELb0ELb0ELb0ELb1ELb0ELb1ELb1ELb0EEENS1_21CollectiveEpilogueFwdIS9_NS6_IJNS7_ILi1EEESF_SF_EEESA_SC_Li256ELb1ELb1ELb0ELb0EEENS1_19SingleTileSchedulerILb1ELb0ELb1ELi128EEEEEEEEEvNT_6ParamsE:
        .type           _ZN7cutlass13device_kernelIN5flash19enable_sm80_to_sm89INS1_16FlashAttnFwdSm80INS1_25CollectiveMainloopFwdSm80ILi8ELi1ELb1EN4cute5tupleIJNS5_1CILi128EEES8_S8_EEELi128ENS_6half_tEfNS_4arch4Sm80ELb0ELb0ELb0ELb1ELb0ELb1ELb1ELb0EEENS1_21CollectiveEpilogueFwdIS9_NS6_IJNS7_ILi1EEESF_SF_EEESA_SC_Li256ELb1ELb1ELb0ELb0EEENS1_19SingleTileSchedulerILb1ELb0ELb1ELi128EEEEEEEEEvNT_6ParamsE,@function
        .size           _ZN7cutlass13device_kernelIN5flash19enable_sm80_to_sm89INS1_16FlashAttnFwdSm80INS1_25CollectiveMainloopFwdSm80ILi8ELi1ELb1EN4cute5tupleIJNS5_1CILi128EEES8_S8_EEELi128ENS_6half_tEfNS_4arch4Sm80ELb0ELb0ELb0ELb1ELb0ELb1ELb1ELb0EEENS1_21CollectiveEpilogueFwdIS9_NS6_IJNS7_ILi1EEESF_SF_EEESA_SC_Li256ELb1ELb1ELb0ELb0EEENS1_19SingleTileSchedulerILb1ELb0ELb1ELi128EEEEEEEEEvNT_6ParamsE,(.L_x_3563 - _ZN7cutlass13device_kernelIN5flash19enable_sm80_to_sm89INS1_16FlashAttnFwdSm80INS1_25CollectiveMainloopFwdSm80ILi8ELi1ELb1EN4cute5tupleIJNS5_1CILi128EEES8_S8_EEELi128ENS_6half_tEfNS_4arch4Sm80ELb0ELb0ELb0ELb1ELb0ELb1ELb1ELb0EEENS1_21CollectiveEpilogueFwdIS9_NS6_IJNS7_ILi1EEESF_SF_EEESA_SC_Li256ELb1ELb1ELb0ELb0EEENS1_19SingleTileSchedulerILb1ELb0ELb1ELi128EEEEEEEEEvNT_6ParamsE)
        .other          _ZN7cutlass13device_kernelIN5flash19enable_sm80_to_sm89INS1_16FlashAttnFwdSm80INS1_25CollectiveMainloopFwdSm80ILi8ELi1ELb1EN4cute5tupleIJNS5_1CILi128EEES8_S8_EEELi128ENS_6half_tEfNS_4arch4Sm80ELb0ELb0ELb0ELb1ELb0ELb1ELb1ELb0EEENS1_21CollectiveEpilogueFwdIS9_NS6_IJNS7_ILi1EEESF_SF_EEESA_SC_Li256ELb1ELb1ELb0ELb0EEENS1_19SingleTileSchedulerILb1ELb0ELb1ELi128EEEEEEEEEvNT_6ParamsE,@"STO_CUDA_ENTRY STV_DEFAULT"
_ZN7cutlass13device_kernelIN5flash19enable_sm80_to_sm89INS1_16FlashAttnFwdSm80INS1_25CollectiveMainloopFwdSm80ILi8ELi1ELb1EN4cute5tupleIJNS5_1CILi128EEES8_S8_EEELi128ENS_6half_tEfNS_4arch4Sm80ELb0ELb0ELb0ELb1ELb0ELb1ELb1ELb0EEENS1_21CollectiveEpilogueFwdIS9_NS6_IJNS7_ILi1EEESF_SF_EEESA_SC_Li256ELb1ELb1ELb0ELb0EEENS1_19SingleTileSchedulerILb1ELb0ELb1ELi128EEEEEEEEEvNT_6ParamsE:
        /* <DEDUP_REMOVED lines=17> */
.L_x_1869:
        /* <DEDUP_REMOVED lines=8> */
.L_x_1871:
[----:B------:R-:W-:-:S05]  /*0190*/  MOV R0, c[0x0][0x54c] ;  /* 0x0001530000007a02 */ /* 0x000fca0000000f00 */
.L_x_1870:
[----:B-----5:R-:W-:Y:S01]  /*01a0*/  IMAD R0, R0, c[0x0][0x548], RZ ;  /* 0x0001520000007a24 */ /* 0x020fe200078e02ff */
[----:B-1----:R-:W-:-:S04]  /*01b0*/  SHF.L.U32 R2, R212, 0x7, RZ ;  /* 0x00000007d4027819 */ /* 0x002fc800000006ff */
[----:B------:R-:W-:-:S04]  /*01c0*/  ISETP.GE.AND P0, PT, R2, R0, PT ;  /* 0x000000000200720c */ /* 0x000fc80003f06270 */
[----:B------:R-:W-:Y:S01]  /*01d0*/  SEL R248, R5, 0xffffffff, !P0 ;  /* 0xffffffff05f87807 */ /* 0x000fe20004000000 */
[----:B------:R-:W-:Y:S05]  /*01e0*/  BRA `(.L_x_1872) ;  /* 0x0000012000007947 */ /* 0x000fea0003800000 */
.L_x_1868:
[----:B---3--:R-:W-:-:S04]  /*01f0*/  ISETP.NE.U32.AND P0, PT, RZ, c[0x0][0x568], PT ;  /* 0x00015a00ff007a0c */ /* 0x008fc80003f05070 */
[----:B------:R-:W-:-:S13]  /*0200*/  ISETP.NE.AND.EX P0, PT, RZ, c[0x0][0x56c], PT, P0 ;  /* 0x00015b00ff007a0c */ /* 0x000fda0003f05300 */
[----:B------:R-:W-:Y:S05]  /*0210*/  @!P0 BRA `(.L_x_1873) ;  /* 0x0000002000008947 */ /* 0x000fea0003800000 */
[----:B------:R1:W5:Y:S01]  /*0220*/  LDG.E R0, [R2.64] ;  /* 0x0000000802007981 */ /* 0x000362000c1e1900 */
[----:B------:R-:W-:Y:S05]  /*0230*/  BRA `(.L_x_1874) ;  /* 0x0000009000007947 */ /* 0x000fea0003800000 */
.L_x_1873:
        /* <DEDUP_REMOVED lines=8> */
.L_x_1875:
[----:B------:R-:W-:-:S05]  /*02c0*/  MOV R0, c[0x0][0x54c] ;  /* 0x0001530000007a02 */ /* 0x000fca0000000f00 */
.L_x_1874:
[----:B-----5:R-:W-:Y:S01]  /*02d0*/  IMAD R0, R0, c[0x0][0x548], RZ ;  /* 0x0001520000007a24 */ /* 0x020fe200078e02ff */
[----:B-1----:R-:W-:-:S04]  /*02e0*/  SHF.L.U32 R2, R212, 0x7, RZ ;  /* 0x00000007d4027819 */ /* 0x002fc800000006ff */
[----:B------:R-:W-:-:S04]  /*02f0*/  ISETP.GE.AND P0, PT, R2, R0, PT ;  /* 0x000000000200720c */ /* 0x000fc80003f06270 */
[----:B------:R-:W-:-:S04]  /*0300*/  SEL R248, R5, 0xffffffff, !P0 ;  /* 0xffffffff05f87807 */ /* 0x000fc80004000000 */
.L_x_1872:
[----:B------:R-:W-:-:S13]  /*0310*/  ISETP.GE.AND P0, PT, R248, RZ, PT ;  /* 0x000000fff800720c */ /* 0x000fda0003f06270 */
        /* <DEDUP_REMOVED lines=19> */
[----:B------:R-:W1:Y:S02]  /*0450*/  S2R R26, SR_CTAID.Y ;  /* 0x00000000001a7919 */ /* 0x000e640000002600 */
        /* <DEDUP_REMOVED lines=8> */
[----:B-1----:R-:W-:Y:S01]  /*04e0*/  SHF.R.S32.HI R214, RZ, 0x1f, R26 ;  /* 0x0000001fffd67819 */ /* 0x002fe2000001141a */
[----:B---3--:R-:W-:Y:S01]  /*04f0*/  IMAD.MOV.U32 R8, RZ, RZ, c[0x0][0x1d0] ;  /* 0x00007400ff087624 */ /* 0x008fe200078e00ff */
[----:B------:R-:W-:Y:S05]  /*0500*/  @P0 BRA `(.L_x_1876) ;  /* 0x0000004000000947 */ /* 0x000fea0003800000 */
[----:B--2---:R-:W-:Y:S05]  /*0510*/  @!P1 BRA `(.L_x_1876) ;  /* 0x0000003000009947 */ /* 0x004fea0003800000 */
[----:B------:R1:W2:Y:S04]  /*0520*/  LDG.E R0, [R6.64] ;  /* 0x0000000806007981 */ /* 0x0002a8000c1e1900 */
[----:B-1----:R-:W2:Y:S02]  /*0530*/  LDG.E R6, [R6.64+0x4] ;  /* 0x0000040806067981 */ /* 0x002ea4000c1e1900 */
[----:B--2--5:R-:W-:Y:S02]  /*0540*/  IADD3 R183, -R0, R6, RZ ;  /* 0x0000000600b77210 */ /* 0x024fe40007ffe1ff */
.L_x_1876:
[----:B--2---:R-:W-:-:S04]  /*0550*/  ISETP.NE.U32.AND P0, PT, RZ, c[0x0][0x368], PT ;  /* 0x0000da00ff007a0c */ /* 0x004fc80003f05070 */
[----:B------:R-:W-:-:S13]  /*0560*/  ISETP.NE.AND.EX P0, PT, RZ, c[0x0][0x36c], PT, P0 ;  /* 0x0000db00ff007a0c */ /* 0x000fda0003f05300 */
[----:B------:R-:W-:Y:S05]  /*0570*/  @!P0 BRA `(.L_x_1877) ;  /* 0x0000003000008947 */ /* 0x000fea0003800000 */
[----:B------:R-:W-:-:S05]  /*0580*/  IMAD.WIDE R4, R248, R13, c[0x0][0x368] ;  /* 0x0000da00f8047625 */ /* 0x000fca00078e020d */
[----:B------:R1:W5:Y:S01]  /*0590*/  LDG.E R8, [R4.64] ;  /* 0x0000000804087981 */ /* 0x000362000c1e1900 */
[----:B------:R-:W-:Y:S05]  /*05a0*/  BRA `(.L_x_1878) ;  /* 0x0000004000007947 */ /* 0x000fea0003800000 */
.L_x_1877:
[----:B------:R-:W-:Y:S05]  /*05b0*/  @!P5 BRA `(.L_x_1878) ;  /* 0x000000300000d947 */ /* 0x000fea0003800000 */
[----:B------:R1:W2:Y:S04]  /*05c0*/  LDG.E R0, [R4.64] ;  /* 0x0000000804007981 */ /* 0x0002a8000c1e1900 */
[----:B-1----:R-:W2:Y:S02]  /*05d0*/  LDG.E R4, [R4.64+0x4] ;  /* 0x0000040804047981 */ /* 0x002ea4000c1e1900 */
[----:B--2---:R-:W-:Y:S02]  /*05e0*/  IADD3 R8, -R0, R4, RZ ;  /* 0x0000000400087210 */ /* 0x004fe40007ffe1ff */
.L_x_1878:
[----:B-1----:R1:W2:Y:S04]  /*05f0*/  @P3 LDG.E R5, [R2.64] ;  /* 0x0000000802053981 */ /* 0x0022a8000c1e1900 */
[----:B------:R1:W2:Y:S01]  /*0600*/  @P3 LDG.E R4, [R2.64+0x4] ;  /* 0x0000040802043981 */ /* 0x0002a2000c1e1900 */
[----:B------:R-:W-:Y:S01]  /*0610*/  ISETP.NE.U32.AND P0, PT, RZ, c[0x0][0x378], PT ;  /* 0x0000de00ff007a0c */ /* 0x000fe20003f05070 */
[----:B-----5:R-:W-:-:S03]  /*0620*/  IMAD.MOV.U32 R166, RZ, RZ, R8 ;  /* 0x000000ffffa67224 */ /* 0x020fc600078e0008 */
[----:B------:R-:W-:Y:S01]  /*0630*/  ISETP.NE.AND.EX P0, PT, RZ, c[0x0][0x37c], PT, P0 ;  /* 0x0000df00ff007a0c */ /* 0x000fe20003f05300 */
[----:B------:R-:W-:-:S12]  /*0640*/  IMAD.IADD R0, R8, 0x1, -R179 ;  /* 0x0000000108007824 */ /* 0x000fd800078e0ab3 */
[----:B-1----:R-:W-:-:S05]  /*0650*/  @P0 IMAD.WIDE R2, R248, R13, c[0x0][0x378] ;  /* 0x0000de00f8020625 */ /* 0x002fca00078e020d */
[----:B------:R1:W5:Y:S01]  /*0660*/  @P0 LDG.E R166, [R2.64] ;  /* 0x0000000802a60981 */ /* 0x000362000c1e1900 */
[----:B--2---:R-:W-:-:S04]  /*0670*/  @P3 IMAD.IADD R127, R4, 0x1, -R5 ;  /* 0x00000001047f3824 */ /* 0x004fc800078e0a05 */
        /* <DEDUP_REMOVED lines=347> */
.L_x_1926:
        /* <DEDUP_REMOVED lines=50> */
.L_x_1884:
[----:B------:R-:W-:Y:S05]  /*1f50*/  BSYNC B0 ;  /* 0x0000000000007941 */ /* 0x000fea0003800000 */
.L_x_1883:
        /* <DEDUP_REMOVED lines=40> */
.L_x_1886:
[----:B------:R-:W-:Y:S05]  /*21e0*/  BSYNC B0 ;  /* 0x0000000000007941 */ /* 0x000fea0003800000 */
.L_x_1885:
        /* <DEDUP_REMOVED lines=40> */
.L_x_1888:
[----:B------:R-:W-:Y:S05]  /*2470*/  BSYNC B0 ;  /* 0x0000000000007941 */ /* 0x000fea0003800000 */
.L_x_1887:
        /* <DEDUP_REMOVED lines=38> */
.L_x_1890:
[----:B------:R-:W-:Y:S05]  /*26e0*/  BSYNC B0 ;  /* 0x0000000000007941 */ /* 0x000fea0003800000 */
.L_x_1889:
        /* <DEDUP_REMOVED lines=74> */
.L_x_1894:
[----:B------:R-:W-:Y:S05]  /*2b90*/  BSYNC B0 ;  /* 0x0000000000007941 */ /* 0x000fea0003800000 */
.L_x_1893:
        /* <DEDUP_REMOVED lines=59> */
.L_x_1892:
[----:B------:R-:W-:Y:S05]  /*2f50*/  BSYNC B1 ;  /* 0x0000000000017941 */ /* 0x000fea0003800000 */
.L_x_1891:
        /* <DEDUP_REMOVED lines=62> */
.L_x_1898:
[----:B------:R-:W-:Y:S05]  /*3340*/  BSYNC B0 ;  /* 0x0000000000007941 */ /* 0x000fea0003800000 */
.L_x_1897:
        /* <DEDUP_REMOVED lines=59> */
.L_x_1896:
[----:B------:R-:W-:Y:S05]  /*3700*/  BSYNC B1 ;  /* 0x0000000000017941 */ /* 0x000fea0003800000 */
.L_x_1895:
        /* <DEDUP_REMOVED lines=62> */
.L_x_1902:
[----:B------:R-:W-:Y:S05]  /*3af0*/  BSYNC B0 ;  /* 0x0000000000007941 */ /* 0x000fea0003800000 */
.L_x_1901:
        /* <DEDUP_REMOVED lines=59> */
.L_x_1900:
[----:B------:R-:W-:Y:S05]  /*3eb0*/  BSYNC B1 ;  /* 0x0000000000017941 */ /* 0x000fea0003800000 */
.L_x_1899:
        /* <DEDUP_REMOVED lines=60> */
.L_x_1905:
[----:B------:R-:W-:Y:S05]  /*4280*/  BSYNC B0 ;  /* 0x0000000000007941 */ /* 0x000fea0003800000 */
.L_x_1904:
        /* <DEDUP_REMOVED lines=59> */
.L_x_1882:
        /* <DEDUP_REMOVED lines=224> */
.L_x_1907:
[----:B-1----:R-:W-:Y:S05]  /*5440*/  BSYNC B0 ;  /* 0x0000000000007941 */ /* 0x002fea0003800000 */
.L_x_1906:
        /* <DEDUP_REMOVED lines=115> */
.L_x_1909:
[----:B------:R-:W-:Y:S05]  /*5b80*/  BSYNC B0 ;  /* 0x0000000000007941 */ /* 0x000fea0003800000 */
.L_x_1908:
        /* <DEDUP_REMOVED lines=115> */
.L_x_1911:
[----:B------:R-:W-:Y:S05]  /*62c0*/  BSYNC B0 ;  /* 0x0000000000007941 */ /* 0x000fea0003800000 */
.L_x_1910:
        /* <DEDUP_REMOVED lines=116> */
.L_x_1881:
        /* <DEDUP_REMOVED lines=19> */
.L_x_1913:
[----:B------:R-:W-:Y:S05]  /*6b40*/  BSYNC B0 ;  /* 0x0000000000007941 */ /* 0x000fea0003800000 */
.L_x_1912:
        /* <DEDUP_REMOVED lines=19> */
.L_x_1915:
[----:B------:R-:W-:Y:S05]  /*6c80*/  BSYNC B0 ;  /* 0x0000000000007941 */ /* 0x000fea0003800000 */
.L_x_1914:
        /* <DEDUP_REMOVED lines=19> */
.L_x_1917:
[----:B------:R-:W-:Y:S05]  /*6dc0*/  BSYNC B0 ;  /* 0x0000000000007941 */ /* 0x000fea0003800000 */
.L_x_1916:
        /* <DEDUP_REMOVED lines=18> */
.L_x_1903:
[----:B------:R-:W-:Y:S05]  /*6ef0*/  BSYNC B2 ;  /* 0x0000000000027941 */ /* 0x000fea0003800000 */
.L_x_1880:
        /* <DEDUP_REMOVED lines=83> */
.L_x_1919:
[----:B-1----:R-:W-:Y:S05]  /*7430*/  BSYNC B0 ;  /* 0x0000000000007941 */ /* 0x002fea0003800000 */
.L_x_1918:
        /* <DEDUP_REMOVED lines=19> */
.L_x_1921:
[----:B------:R-:W-:Y:S05]  /*7570*/  BSYNC B0 ;  /* 0x0000000000007941 */ /* 0x000fea0003800000 */
.L_x_1920:
        /* <DEDUP_REMOVED lines=19> */
.L_x_1923:
[----:B------:R-:W-:Y:S05]  /*76b0*/  BSYNC B0 ;  /* 0x0000000000007941 */ /* 0x000fea0003800000 */
.L_x_1922:
        /* <DEDUP_REMOVED lines=19> */
.L_x_1925:
[----:B------:R-:W-:Y:S05]  /*77f0*/  BSYNC B0 ;  /* 0x0000000000007941 */ /* 0x000fea0003800000 */
.L_x_1924:
        /* <DEDUP_REMOVED lines=37> */
.L_x_1879:
        /* <DEDUP_REMOVED lines=47> */
[----:B------:R-:W-:Y:S01]  /*7d40*/  ISETP.NE.U32.AND P0, PT, RZ, c[0x0][0x340], PT ;  /* 0x0000d000ff007a0c */ /* 0x000fe20003f05070 */
[----:B------:R-:W2:Y:S03]  /*7d50*/  LDL R193, [R1+0x4] ;  /* 0x0000040001c17983 */ /* 0x000ea60000100800 */
[----:B------:R-:W-:-:S13]  /*7d60*/  ISETP.NE.AND.EX P3, PT, RZ, c[0x0][0x344], PT, P0 ;  /* 0x0000d100ff007a0c */ /* 0x000fda0003f65300 */
[----:B------:R-:W-:-:S04]  /*7d70*/  @P3 IMAD.MOV.U32 R2, RZ, RZ, 0x4 ;  /* 0x00000004ff023424 */ /* 0x000fc800078e00ff */
[----:B------:R-:W-:-:S05]  /*7d80*/  @P3 IMAD.WIDE R2, R248, R2, c[0x0][0x340] ;  /* 0x0000d000f8023625 */ /* 0x000fca00078e0202 */
[----:B------:R1:W3:Y:S01]  /*7d90*/  @P3 LDG.E R12, [R2.64] ;  /* 0x00000008020c3981 */ /* 0x0002e2000c1e1900 */
[----:B------:R-:W-:Y:S01]  /*7da0*/  SHF.R.S32.HI R0, RZ, 0x1f, R171 ;  /* 0x0000001fff007819 */ /* 0x000fe200000114ab */
[----:B------:R-:W-:Y:S01]  /*7db0*/  IMAD.MOV.U32 R5, RZ, RZ, c[0x0][0x2c4] ;  /* 0x0000b100ff057624 */ /* 0x000fe200078e00ff */
[----:B------:R-:W-:Y:S01]  /*7dc0*/  SHF.R.S32.HI R117, RZ, 0x1f, R227 ;  /* 0x0000001fff757819 */ /* 0x000fe200000114e3 */
[----:B------:R-:W4:Y:S01]  /*7dd0*/  S2R R22, SR_CTAID.Y ;  /* 0x0000000000167919 */ /* 0x000f220000002600 */
[----:B------:R-:W-:Y:S01]  /*7de0*/  ISETP.NE.U32.AND P0, PT, RZ, c[0x0][0x348], PT ;  /* 0x0000d200ff007a0c */ /* 0x000fe20003f05070 */
[----:B------:R-:W-:Y:S01]  /*7df0*/  IMAD R0, R0, c[0x0][0x178], RZ ;  /* 0x00005e0000007a24 */ /* 0x000fe200078e02ff */
[----:B------:R-:W-:Y:S01]  /*7e00*/  LEA.HI R4, R117, R227, RZ, 0x3 ;  /* 0x000000e375047211 */ /* 0x000fe200078f18ff */
[----:B------:R-:W-:Y:S01]  /*7e10*/  IMAD R27, R183, c[0x0][0x2c4], RZ ;  /* 0x0000b100b71b7a24 */ /* 0x000fe200078e02ff */
[----:B------:R-:W-:Y:S01]  /*7e20*/  ISETP.NE.AND P1, PT, R5, 0x1, PT ;  /* 0x000000010500780c */ /* 0x000fe20003f25270 */
[----:B------:R-:W-:Y:S01]  /*7e30*/  IMAD R0, R171, c[0x0][0x17c], R0 ;  /* 0x00005f00ab007a24 */ /* 0x000fe200078e0200 */
[----:B------:R-:W-:Y:S01]  /*7e40*/  SHF.R.S32.HI R56, RZ, 0x3, R4 ;  /* 0x00000003ff387819 */ /* 0x000fe20000011404 */
[----:B------:R-:W-:Y:S01]  /*7e50*/  IMAD.MOV.U32 R185, RZ, RZ, c[0x0][0x1e0] ;  /* 0x00007800ffb97624 */ /* 0x000fe200078e00ff */
[----:B------:R-:W-:Y:S01]  /*7e60*/  SHF.R.S32.HI R11, RZ, 0x1f, R248 ;  /* 0x0000001fff0b7819 */ /* 0x000fe200000114f8 */
[----:B------:R-:W-:Y:S01]  /*7e70*/  BAR.SYNC.DEFER_BLOCKING 0x0 ;  /* 0x0000000000007b1d */ /* 0x000fe20000010000 */
[----:B------:R-:W-:Y:S01]  /*7e80*/  ISETP.NE.AND.EX P0, PT, RZ, c[0x0][0x34c], PT, P0 ;  /* 0x0000d300ff007a0c */ /* 0x000fe20003f05300 */
[----:B------:R-:W-:-:S02]  /*7e90*/  IMAD.SHL.U32 R192, R185, 0x80, RZ ;  /* 0x00000080b9c07824 */ /* 0x000fc400078e00ff */
[----:B------:R-:W-:Y:S01]  /*7ea0*/  IMAD.WIDE.U32 R186, R185, 0x40, RZ ;  /* 0x00000040b9ba7825 */ /* 0x000fe200078e00ff */
[----:B------:R-:W-:-:S05]  /*7eb0*/  SEL R6, R11, RZ, !P0 ;  /* 0x000000ff0b067207 */ /* 0x000fca0004000000 */
[----:B------:R-:W-:Y:S02]  /*7ec0*/  IMAD R6, R6, c[0x0][0x1c0], RZ ;  /* 0x0000700006067a24 */ /* 0x000fe400078e02ff */
[----:B-1----:R-:W-:-:S04]  /*7ed0*/  IMAD.WIDE.U32 R2, R171, c[0x0][0x178], RZ ;  /* 0x00005e00ab027a25 */ /* 0x002fc800078e00ff */
[----:B------:R-:W-:Y:S01]  /*7ee0*/  IMAD.IADD R3, R3, 0x1, R0 ;  /* 0x0000000103037824 */ /* 0x000fe200078e0200 */
[----:B------:R-:W-:Y:S02]  /*7ef0*/  LOP3.LUT R0, R4, 0xfffffff8, RZ, 0xc0, !PT ;  /* 0xfffffff804007812 */ /* 0x000fe400078ec0ff */
[----:B------:R-:W-:Y:S01]  /*7f00*/  SEL R4, R248, RZ, !P0 ;  /* 0x000000fff8047207 */ /* 0x000fe20004000000 */
[----:B----4-:R-:W-:-:S04]  /*7f10*/  IMAD.WIDE.U32 R2, R22, c[0x0][0x1b8], R2 ;  /* 0x00006e0016027a25 */ /* 0x010fc800078e0002 */
        /* <DEDUP_REMOVED lines=25> */
[----:B------:R-:W-:Y:S01]  /*80b0*/  IMAD R0, R4, c[0x0][0x1ac], R0 ;  /* 0x00006b0004007a24 */ /* 0x000fe200078e0200 */
[----:B------:R-:W-:Y:S01]  /*80c0*/  ISETP.GE.AND P4, PT, R24, c[0x0][0x198], PT ;  /* 0x0000660018007a0c */ /* 0x000fe20003f86270 */
[----:B------:R-:W-:Y:S01]  /*80d0*/  IMAD.WIDE.U32 R2, R4, c[0x0][0x1a8], R2 ;  /* 0x00006a0004027a25 */ /* 0x000fe200078e0002 */
[----:B------:R-:W-:-:S02]  /*80e0*/  ISETP.GE.AND P5, PT, R6, R27, PT ;  /* 0x0000001b0600720c */ /* 0x000fc40003fa6270 */
[----:B------:R-:W-:Y:S01]  /*80f0*/  IADD3 R9, R6, 0x20, RZ ;  /* 0x0000002006097810 */ /* 0x000fe20007ffe0ff */
[----:B------:R-:W-:Y:S01]  /*8100*/  IMAD.IADD R0, R3, 0x1, R0 ;  /* 0x0000000103007824 */ /* 0x000fe200078e0200 */
[----:B------:R-:W-:Y:S02]  /*8110*/  LEA R15, P0, R2, c[0x0][0x160], 0x1 ;  /* 0x00005800020f7a11 */ /* 0x000fe400078008ff */
[----:B------:R-:W-:Y:S02]  /*8120*/  SHF.R.S32.HI R3, RZ, 0x1f, R19 ;  /* 0x0000001fff037819 */ /* 0x000fe40000011413 */
[----:B------:R-:W-:Y:S01]  /*8130*/  IADD3 R19, P1, R56, R19, RZ ;  /* 0x0000001338137210 */ /* 0x000fe20007f3e0ff */
[----:B------:R-:W-:Y:S01]  /*8140*/  SHFL.IDX PT, R4, R15, RZ, 0x181f ;  /* 0x00181fff0f047589 */ /* 0x000fe200000e0000 */
[----:B------:R-:W-:Y:S02]  /*8150*/  LEA.HI.X R18, R2, c[0x0][0x164], R0, 0x1, P0 ;  /* 0x0000590002127a11 */ /* 0x000fe400000f0c00 */
[----:B------:R-:W-:-:S02]  /*8160*/  LEA.HI.X.SX32 R20, R56, R3, 0x1, P1 ;  /* 0x0000000338147211 */ /* 0x000fc400008f0eff */
        /* <DEDUP_REMOVED lines=15> */
[----:B------:R-:W4:Y:S01]  /*8260*/  SHFL.IDX PT, R2, R15, 0x1, 0x181f ;  /* 0x00381f000f027f89 */ /* 0x000f2200000e0000 */
        /* <DEDUP_REMOVED lines=9> */
[----:B------:R-:W-:-:S05]  /*8300*/  LOP3.LUT R58, R29, R0, R30, 0xf6, !PT ;  /* 0x000000001d3a7212 */ /* 0x000fca00078ef61e */
[C---:B------:R-:W-:Y:S02]  /*8310*/  @!P5 IMAD.SHL.U32 R14, R58.reuse, 0x2, RZ ;  /* 0x000000023a0ed824 */ /* 0x040fe400078e00ff */
[----:B------:R-:W-:Y:S01]  /*8320*/  @!P0 IMAD.SHL.U32 R0, R58, 0x2, RZ ;  /* 0x000000023a008824 */ /* 0x000fe200078e00ff */
[----:B--2---:R-:W-:-:S04]  /*8330*/  LEA.HI.SX32 R59, R193, 0xffffffff, 0x19 ;  /* 0xffffffffc13b7811 */ /* 0x004fc800078fcaff */
[----:B------:R-:W-:Y:S02]  /*8340*/  SHF.R.S32.HI R84, RZ, 0x1f, R59 ;  /* 0x0000001fff547819 */ /* 0x000fe4000001143b */
[--C-:B---3--:R-:W-:Y:S01]  /*8350*/  @P3 SHF.R.S32.HI R9, RZ, 0x1f, R12.reuse ;  /* 0x0000001fff093819 */ /* 0x108fe2000001140c */
[----:B------:R-:W-:Y:S01]  /*8360*/  @!P3 IMAD.MOV.U32 R9, RZ, RZ, R11 ;  /* 0x000000ffff09b224 */ /* 0x000fe200078e000b */
[----:B------:R-:W-:Y:S01]  /*8370*/  @!P0 LEA.HI R11, R10, R21, RZ, 0x3 ;  /* 0x000000150a0b8211 */ /* 0x000fe200078f18ff */
[----:B------:R-:W-:Y:S01]  /*8380*/  @P3 IMAD.MOV.U32 R8, RZ, RZ, R12 ;  /* 0x000000ffff083224 */ /* 0x000fe200078e000c */
[----:B------:R-:W1:Y:S01]  /*8390*/  SHFL.IDX PT, R10, R15, 0x2, 0x181f ;  /* 0x00581f000f0a7f89 */ /* 0x000e6200000e0000 */
[----:B------:R-:W-:Y:S01]  /*83a0*/  @!P3 IMAD.MOV.U32 R8, RZ, RZ, R248 ;  /* 0x000000ffff08b224 */ /* 0x000fe200078e00f8 */
[----:B------:R-:W-:Y:S02]  /*83b0*/  @!P0 LOP3.LUT R12, R11, 0xfffffff8, RZ, 0xc0, !PT ;  /* 0xfffffff80b0c8812 */ /* 0x000fe400078ec0ff */
[----:B------:R-:W-:Y:S01]  /*83c0*/  @!P5 LEA R4, P3, R24, R4, 0x1 ;  /* 0x000000041804d211 */ /* 0x000fe200078608ff */
[----:B------:R-:W2:Y:S02]  /*83d0*/  SHFL.IDX PT, R11, R18, 0x2, 0x181f ;  /* 0x00581f00120b7f89 */ /* 0x000ea400000e0000 */
[----:B----4-:R-:W-:Y:S01]  /*83e0*/  @!P0 IMAD.WIDE R12, R12, 0x2, R2 ;  /* 0x000000020c0c8825 */ /* 0x010fe200078e0202 */
[----:B------:R-:W-:-:S02]  /*83f0*/  @!P5 LEA.HI.X R5, R24, R5, R25, 0x1, P3 ;  /* 0x000000051805d211 */ /* 0x000fc400018f0c19 */
[----:B------:R-:W-:-:S03]  /*8400*/  @!P0 LEA R2, P3, R24, R2, 0x1 ;  /* 0x0000000218028211 */ /* 0x000fc600078608ff */
[----:B------:R3:W-:Y:S01]  /*8410*/  @!P5 LDGSTS.E.BYPASS.LTC128B.128 [R14+0x100], [R4.64], !P4 ;  /* 0x00100000040edfae */ /* 0x0007e2000e101d48 */
[----:B------:R-:W-:Y:S02]  /*8420*/  @!P0 LEA.HI.X R3, R24, R3, R25, 0x1, P3 ;  /* 0x0000000318038211 */ /* 0x000fe400018f0c19 */
[----:B------:R-:W-:Y:S01]  /*8430*/  ISETP.GE.AND P3, PT, R21, c[0x0][0x1d4], PT ;  /* 0x0000750015007a0c */ /* 0x000fe20003f66270 */
[----:B------:R4:W-:Y:S04]  /*8440*/  @!P5 LDGSTS.E.BYPASS.LTC128B.128 [R14+0x4100], [R16.64], !P6 ;  /* 0x04100000100edfae */ /* 0x0009e8000f101d48 */
[----:B------:R1:W-:Y:S04]  /*8450*/  @!P0 LDGSTS.E.BYPASS.LTC128B.128 [R0+0x1100], [R2.64], !P4 ;  /* 0x0110000002008fae */ /* 0x0003e8000e101d48 */
[----:B------:R2:W-:Y:S01]  /*8460*/  @!P0 LDGSTS.E.BYPASS.LTC128B.128 [R0+0x5100], [R12.64], !P6 ;  /* 0x051000000c008fae */ /* 0x0005e2000f101d48 */
[----:B------:R-:W-:Y:S01]  /*8470*/  ISETP.NE.U32.AND P6, PT, RZ, c[0x0][0x350], PT ;  /* 0x0000d400ff007a0c */ /* 0x000fe20003fc5070 */
[----:B---3--:R-:W-:Y:S01]  /*8480*/  IMAD R4, R214, c[0x0][0x1e8], RZ ;  /* 0x00007a00d6047a24 */ /* 0x008fe200078e02ff */
[----:B------:R-:W-:-:S03]  /*8490*/  @!P2 SHF.R.S32.HI R5, RZ, 0x1f, R21 ;  /* 0x0000001fff05a819 */ /* 0x000fc60000011415 */
[C---:B------:R-:W-:Y:S02]  /*84a0*/  IMAD R4, R22.reuse, c[0x0][0x1ec], R4 ;  /* 0x00007b0016047a24 */ /* 0x040fe400078e0204 */
[----:B-1----:R-:W-:Y:S01]  /*84b0*/  IMAD.WIDE.U32 R2, R22, c[0x0][0x1e8], R6 ;  /* 0x00007a0016027a25 */ /* 0x002fe200078e0006 */
[----:B------:R-:W-:Y:S02]  /*84c0*/  @!P1 LEA R6, P0, R24, R10, 0x1 ;  /* 0x0000000a18069211 */ /* 0x000fe400078008ff */
[----:B--2---:R-:W-:Y:S01]  /*84d0*/  @!P1 SHF.R.S32.HI R0, RZ, 0x1f, R21 ;  /* 0x0000001fff009819 */ /* 0x004fe20000011415 */
[----:B------:R-:W-:Y:S01]  /*84e0*/  IMAD.IADD R3, R4, 0x1, R3 ;  /* 0x0000000104037824 */ /* 0x000fe200078e0203 */
[-C--:B------:R-:W-:Y:S01]  /*84f0*/  @!P2 LEA.HI R12, R5, R21.reuse, RZ, 0x3 ;  /* 0x00000015050ca211 */ /* 0x080fe200078f18ff */
[----:B------:R-:W1:Y:S01]  /*8500*/  SHFL.IDX PT, R4, R15, 0x3, 0x181f ;  /* 0x00781f000f047f89 */ /* 0x000e6200000e0000 */
[----:B------:R-:W-:Y:S01]  /*8510*/  @!P1 LEA.HI R0, R0, R21, RZ, 0x3 ;  /* 0x0000001500009211 */ /* 0x000fe200078f18ff */
[----:B------:R-:W-:Y:S01]  /*8520*/  IMAD.MOV.U32 R13, RZ, RZ, c[0x0][0x1e4] ;  /* 0x00007900ff0d7624 */ /* 0x000fe200078e00ff */
[----:B------:R-:W-:Y:S01]  /*8530*/  @!P1 LEA.HI.X R7, R24, R11, R25, 0x1, P0 ;  /* 0x0000000b18079211 */ /* 0x000fe200000f0c19 */
[----:B------:R-:W2:Y:S01]  /*8540*/  SHFL.IDX PT, R5, R18, 0x3, 0x181f ;  /* 0x00781f0012057f89 */ /* 0x000ea200000e0000 */
[----:B------:R-:W-:Y:S01]  /*8550*/  @!P1 LOP3.LUT R0, R0, 0xfffffff8, RZ, 0xc0, !PT ;  /* 0xfffffff800009812 */ /* 0x000fe200078ec0ff */
[----:B------:R-:W-:Y:S01]  /*8560*/  IMAD.SHL.U32 R249, R13, 0x40, RZ ;  /* 0x000000400df97824 */ /* 0x000fe200078e00ff */
[----:B------:R-:W-:-:S02]  /*8570*/  ISETP.NE.AND.EX P0, PT, RZ, c[0x0][0x354], PT, P6 ;  /* 0x0000d500ff007a0c */ /* 0x000fc40003f05360 */
[----:B------:R-:W-:Y:S01]  /*8580*/  ISETP.GE.AND P6, PT, R21, c[0x0][0x198], PT ;  /* 0x0000660015007a0c */ /* 0x000fe20003fc6270 */
[----:B------:R-:W-:Y:S01]  /*8590*/  @!P1 IMAD.WIDE R10, R0, 0x2, R10 ;  /* 0x00000002000a9825 */ /* 0x000fe200078e020a */
[----:B----4-:R-:W-:Y:S02]  /*85a0*/  SEL R16, R9, RZ, !P0 ;  /* 0x000000ff09107207 */ /* 0x010fe40004000000 */
[----:B------:R-:W-:Y:S01]  /*85b0*/  SEL R17, R8, RZ, !P0 ;  /* 0x000000ff08117207 */ /* 0x000fe20004000000 */
[----:B------:R-:W-:Y:S02]  /*85c0*/  @!P1 IMAD.SHL.U32 R0, R58, 0x2, RZ ;  /* 0x000000023a009824 */ /* 0x000fe400078e00ff */
[----:B------:R-:W-:Y:S02]  /*85d0*/  IMAD.MOV.U32 R9, RZ, RZ, 0x7 ;  /* 0x00000007ff097424 */ /* 0x000fe400078e00ff */
[----:B------:R-:W-:Y:S01]  /*85e0*/  IMAD.IADD R8, R196, 0x1, -R56 ;  /* 0x00000001c4087824 */ /* 0x000fe200078e0a38 */
[----:B------:R3:W-:Y:S01]  /*85f0*/  @!P1 LDGSTS.E.BYPASS.LTC128B.128 [R0+0x2100], [R6.64], !P4 ;  /* 0x0210000006009fae */ /* 0x0007e2000e101d48 */
[----:B------:R-:W-:Y:S01]  /*8600*/  IMAD.WIDE.U32 R246, R17, c[0x0][0x1f0], R2 ;  /* 0x00007c0011f67a25 */ /* 0x000fe200078e0002 */
[----:B------:R-:W-:-:S02]  /*8610*/  SHF.L.U64.HI R118, R185, R9, c[0x0][0x1e4] ;  /* 0x00007900b9767619 */ /* 0x000fc40000010209 */
[----:B------:R4:W-:Y:S01]  /*8620*/  @!P1 LDGSTS.E.BYPASS.LTC128B.128 [R0+0x6100], [R10.64], !P6 ;  /* 0x061000000a009fae */ /* 0x0009e2000f101d48 */
[----:B------:R-:W-:Y:S01]  /*8630*/  ISETP.GE.AND P1, PT, R21, c[0x0][0x198], PT ;  /* 0x0000660015007a0c */ /* 0x000fe20003f26270 */
[----:B------:R-:W-:Y:S02]  /*8640*/  IMAD.MOV.U32 R242, RZ, RZ, R246 ;  /* 0x000000fffff27224 */ /* 0x000fe400078e00f6 */
[----:B------:R-:W-:Y:S02]  /*8650*/  IMAD.IADD R249, R187, 0x1, R249 ;  /* 0x00000001bbf97824 */ /* 0x000fe400078e02f9 */
[----:B---3--:R-:W-:-:S04]  /*8660*/  IMAD R6, R16, c[0x0][0x1f0], RZ ;  /* 0x00007c0010067a24 */ /* 0x008fc800078e02ff */
[----:B------:R-:W-:Y:S02]  /*8670*/  IMAD R6, R17, c[0x0][0x1f4], R6 ;  /* 0x00007d0011067a24 */ /* 0x000fe400078e0206 */
[----:B----4-:R-:W-:Y:S01]  /*8680*/  IMAD R10, R59, -0x80, R8 ;  /* 0xffffff803b0a7824 */ /* 0x010fe200078e0208 */
[----:B------:R-:W-:Y:S01]  /*8690*/  @!P2 LOP3.LUT R8, R12, 0xfffffff8, RZ, 0xc0, !PT ;  /* 0xfffffff80c08a812 */ /* 0x000fe200078ec0ff */
[----:B------:R-:W-:Y:S02]  /*86a0*/  IMAD R0, R118, R59, RZ ;  /* 0x0000003b76007224 */ /* 0x000fe400078e02ff */
[----:B------:R-:W-:Y:S01]  /*86b0*/  IMAD.IADD R243, R247, 0x1, R6 ;  /* 0x00000001f7f37824 */ /* 0x000fe200078e0206 */
[----:B-1----:R-:W-:Y:S01]  /*86c0*/  @!P2 LEA R6, P0, R24, R4, 0x1 ;  /* 0x000000041806a211 */ /* 0x002fe200078008ff */
[----:B------:R-:W-:Y:S01]  /*86d0*/  IMAD R11, R84, R192, R0 ;  /* 0x000000c0540b7224 */ /* 0x000fe200078e0200 */
[----:B------:R-:W-:Y:S01]  /*86e0*/  ISETP.GE.AND P6, PT, R10, 0x1, PT ;  /* 0x000000010a00780c */ /* 0x000fe20003fc6270 */
[----:B------:R-:W-:Y:S01]  /*86f0*/  @!P2 IMAD.SHL.U32 R0, R58, 0x2, RZ ;  /* 0x000000023a00a824 */ /* 0x000fe200078e00ff */
[----:B--2---:R-:W-:Y:S01]  /*8700*/  @!P2 LEA.HI.X R7, R24, R5, R25, 0x1, P0 ;  /* 0x000000051807a211 */ /* 0x004fe200000f0c19 */
[----:B------:R-:W-:-:S04]  /*8710*/  @!P2 IMAD.WIDE R8, R8, 0x2, R4 ;  /* 0x000000020808a825 */ /* 0x000fc800078e0204 */
[----:B------:R-:W-:Y:S01]  /*8720*/  IMAD.WIDE.U32 R2, R59, R192, R242 ;  /* 0x000000c03b027225 */ /* 0x000fe200078e00f2 */
[----:B------:R1:W-:Y:S01]  /*8730*/  @!P2 LDGSTS.E.BYPASS.LTC128B.128 [R0+0x3100], [R6.64], !P4 ;  /* 0x031000000600afae */ /* 0x0003e2000e101d48 */
[----:B------:R-:W-:Y:S02]  /*8740*/  ISETP.GE.AND P4, PT, R24, c[0x0][0x1d4], PT ;  /* 0x0000750018007a0c */ /* 0x000fe40003f86270 */
[----:B------:R-:W-:Y:S01]  /*8750*/  IMAD.IADD R3, R3, 0x1, R11 ;  /* 0x0000000103037824 */ /* 0x000fe200078e020b */
[----:B------:R2:W-:Y:S01]  /*8760*/  @!P2 LDGSTS.E.BYPASS.LTC128B.128 [R0+0x7100], [R8.64], !P1 ;  /* 0x071000000800afae */ /* 0x0005e2000c901d48 */
[----:B------:R-:W-:Y:S02]  /*8770*/  ISETP.GE.AND P2, PT, R10, 0x21, PT ;  /* 0x000000210a00780c */ /* 0x000fe40003f46270 */
[----:B------:R-:W-:Y:S01]  /*8780*/  @P6 LEA R4, P0, R2, c[0x0][0x1c8], 0x1 ;  /* 0x0000720002046a11 */ /* 0x000fe200078008ff */
[----:B------:R-:W0:Y:S01]  /*8790*/  LDGDEPBAR ;  /* 0x00000000000079af */ /* 0x000e220000000000 */
[----:B------:R-:W-:-:S02]  /*87a0*/  ISETP.GE.AND P1, PT, R10, 0x41, PT ;  /* 0x000000410a00780c */ /* 0x000fc40003f26270 */
[----:B------:R-:W-:Y:S02]  /*87b0*/  @P6 LEA.HI.X R5, R2, c[0x0][0x1cc], R3, 0x1, P0 ;  /* 0x0000730002056a11 */ /* 0x000fe400000f0c03 */
[----:B------:R-:W-:Y:S01]  /*87c0*/  ISETP.GE.AND P0, PT, R10, 0x61, PT ;  /* 0x000000610a00780c */ /* 0x000fe20003f06270 */
[----:B-1----:R-:W-:Y:S02]  /*87d0*/  IMAD R6, R20, c[0x0][0x208], RZ ;  /* 0x0000820014067a24 */ /* 0x002fe400078e02ff */
[----:B--2---:R-:W-:Y:S01]  /*87e0*/  @P6 IMAD.SHL.U32 R0, R58, 0x2, RZ ;  /* 0x000000023a006824 */ /* 0x004fe200078e00ff */
[----:B------:R-:W-:Y:S01]  /*87f0*/  LEA.HI R8, R117, R227, RZ, 0x4 ;  /* 0x000000e375087211 */ /* 0x000fe200078f20ff */
[----:B------:R-:W-:-:S03]  /*8800*/  IMAD R14, R19, c[0x0][0x20c], R6 ;  /* 0x00008300130e7a24 */ /* 0x000fc600078e0206 */
[----:B------:R1:W-:Y:S01]  /*8810*/  @P6 LDGSTS.E.BYPASS.LTC128B.128 [R0+0x8100], [R4.64], !P4 ;  /* 0x0810000004006fae */ /* 0x0003e2000e101d48 */
[----:B------:R-:W-:Y:S02]  /*8820*/  LOP3.LUT R7, R8, 0xfffffff0, RZ, 0xc0, !PT ;  /* 0xfffffff008077812 */ /* 0x000fe400078ec0ff */
[----:B------:R-:W-:Y:S01]  /*8830*/  SHF.R.S32.HI R9, RZ, 0x4, R8 ;  /* 0x00000004ff097819 */ /* 0x000fe20000011408 */
[----:B------:R1:W-:Y:S02]  /*8840*/  @P6 LDGSTS.E.BYPASS.LTC128B.128 [R0+0xc100], [R4.64+0x80], !P3 ;  /* 0x0c10008004006fae */ /* 0x0003e4000d901d48 */
[----:B------:R-:W-:-:S05]  /*8850*/  IMAD.IADD R7, R227, 0x1, -R7 ;  /* 0x00000001e3077824 */ /* 0x000fca00078e0a07 */
[----:B------:R-:W-:-:S04]  /*8860*/  SHF.R.S32.HI R15, RZ, 0x1f, R7 ;  /* 0x0000001fff0f7819 */ /* 0x000fc80000011407 */
[----:B------:R-:W-:Y:S02]  /*8870*/  LEA.HI R15, R15, R7, RZ, 0x3 ;  /* 0x000000070f0f7211 */ /* 0x000fe400078f18ff */
[----:B-1----:R-:W-:Y:S01]  /*8880*/  @P2 LEA R0, P6, R185, R2, 0x5 ;  /* 0x00000002b9002211 */ /* 0x002fe200078c28ff */
[----:B------:R-:W-:-:S03]  /*8890*/  IMAD.WIDE.U32 R4, R19, c[0x0][0x208], R24 ;  /* 0x0000820013047a25 */ /* 0x000fc600078e0018 */
[----:B------:R-:W-:Y:S01]  /*88a0*/  @P2 LEA.HI.X R6, R185, R3, R13, 0x5, P6 ;  /* 0x00000003b9062211 */ /* 0x000fe200030f2c0d */
[----:B------:R-:W-:Y:S01]  /*88b0*/  @P0 IMAD R13, R13, 0x60, RZ ;  /* 0x000000600d0d0824 */ /* 0x000fe200078e02ff */
[----:B------:R-:W-:Y:S01]  /*88c0*/  @P2 LEA R10, P6, R0, c[0x0][0x1c8], 0x1 ;  /* 0x00007200000a2a11 */ /* 0x000fe200078c08ff */
[----:B------:R-:W-:-:S03]  /*88d0*/  IMAD.IADD R5, R5, 0x1, R14 ;  /* 0x0000000105057824 */ /* 0x000fc600078e020e */
[----:B------:R-:W-:Y:S02]  /*88e0*/  @P2 LEA.HI.X R11, R0, c[0x0][0x1cc], R6, 0x1, P6 ;  /* 0x00007300000b2a11 */ /* 0x000fe400030f0c06 */
[----:B------:R-:W-:Y:S02]  /*88f0*/  LEA.HI R6, R8, R9, RZ, 0x1 ;  /* 0x0000000908067211 */ /* 0x000fe400078f08ff */
[----:B------:R-:W-:Y:S02]  /*8900*/  @P1 IADD3 R0, P6, R2, R186, RZ ;  /* 0x000000ba02001210 */ /* 0x000fe40007fde0ff */
[----:B------:R-:W-:-:S03]  /*8910*/  LOP3.LUT R12, R6, 0xfffffffe, RZ, 0xc0, !PT ;  /* 0xfffffffe060c7812 */ /* 0x000fc600078ec0ff */
[--C-:B------:R-:W-:Y:S01]  /*8920*/  @P1 IMAD.X R6, R249, 0x1, R3.reuse, P6 ;  /* 0x00000001f9061824 */ /* 0x100fe200030e0603 */
[C---:B------:R-:W-:Y:S01]  /*8930*/  @P1 LEA R8, P6, R0.reuse, c[0x0][0x1c8], 0x1 ;  /* 0x0000720000081a11 */ /* 0x040fe200078c08ff */
[----:B------:R-:W-:Y:S02]  /*8940*/  IMAD.IADD R54, R9, 0x1, -R12 ;  /* 0x0000000109367824 */ /* 0x000fe400078e0a0c */
[----:B------:R-:W-:Y:S01]  /*8950*/  @P0 IMAD.WIDE.U32 R2, R185, 0x60, R2 ;  /* 0x00000060b9020825 */ /* 0x000fe200078e0002 */
[----:B------:R-:W-:Y:S02]  /*8960*/  @P1 LEA.HI.X R9, R0, c[0x0][0x1cc], R6, 0x1, P6 ;  /* 0x0000730000091a11 */ /* 0x000fe400030f0c06 */
[----:B------:R-:W-:Y:S01]  /*8970*/  LOP3.LUT R0, R15, 0xfffffff8, RZ, 0xc0, !PT ;  /* 0xfffffff80f007812 */ /* 0x000fe200078ec0ff */
[----:B------:R-:W-:Y:S01]  /*8980*/  @P0 IMAD.IADD R12, R13, 0x1, R3 ;  /* 0x000000010d0c0824 */ /* 0x000fe200078e0203 */
[----:B------:R-:W-:Y:S01]  /*8990*/  @P0 LEA R6, P6, R2, c[0x0][0x1c8], 0x1 ;  /* 0x0000720002060a11 */ /* 0x000fe200078c08ff */
[----:B------:R-:W-:-:S02]  /*89a0*/  @P2 IMAD.SHL.U32 R3, R58, 0x2, RZ ;  /* 0x000000023a032824 */ /* 0x000fc400078e00ff */
[----:B------:R-:W-:Y:S01]  /*89b0*/  IMAD.IADD R13, R7, 0x1, -R0 ;  /* 0x00000001070d7824 */ /* 0x000fe200078e0a00 */
[----:B------:R-:W-:Y:S01]  /*89c0*/  @P0 LEA.HI.X R7, R2, c[0x0][0x1cc], R12, 0x1, P6 ;  /* 0x0000730002070a11 */ /* 0x000fe200030f0c0c */
[----:B------:R-:W-:Y:S01]  /*89d0*/  @P1 IMAD.SHL.U32 R0, R58, 0x2, RZ ;  /* 0x000000023a001824 */ /* 0x000fe200078e00ff */
[----:B------:R1:W-:Y:S04]  /*89e0*/  @P2 LDGSTS.E.BYPASS.LTC128B.128 [R3+0x9100], [R10.64], !P4 ;  /* 0x091000000a032fae */ /* 0x0003e8000e101d48 */
[----:B------:R1:W-:Y:S04]  /*89f0*/  @P2 LDGSTS.E.BYPASS.LTC128B.128 [R3+0xd100], [R10.64+0x80], !P3 ;  /* 0x0d1000800a032fae */ /* 0x0003e8000d901d48 */
[----:B------:R2:W-:Y:S04]  /*8a00*/  @P1 LDGSTS.E.BYPASS.LTC128B.128 [R0+0xa100], [R8.64], !P4 ;  /* 0x0a10000008001fae */ /* 0x0005e8000e101d48 */
[----:B------:R2:W-:Y:S01]  /*8a10*/  @P1 LDGSTS.E.BYPASS.LTC128B.128 [R0+0xe100], [R8.64+0x80], !P3 ;  /* 0x0e10008008001fae */ /* 0x0005e2000d901d48 */
[----:B------:R-:W-:Y:S01]  /*8a20*/  R2P PR, R13, 0x6 ;  /* 0x000000060d007804 */ /* 0x000fe20000000000 */
[----:B-1----:R-:W-:-:S02]  /*8a30*/  IMAD R10, R214, c[0x0][0x210], RZ ;  /* 0x00008400d60a7a24 */ /* 0x002fc400078e02ff */
[----:B------:R-:W-:-:S04]  /*8a40*/  IMAD.WIDE.U32 R2, R22, c[0x0][0x210], R4 ;  /* 0x0000840016027a25 */ /* 0x000fc800078e0004 */
[----:B------:R-:W-:Y:S02]  /*8a50*/  IMAD R10, R22, c[0x0][0x214], R10 ;  /* 0x00008500160a7a24 */ /* 0x000fe400078e020a */
[----:B--2---:R-:W-:Y:S02]  /*8a60*/  @P0 IMAD.SHL.U32 R0, R58, 0x2, RZ ;  /* 0x000000023a000824 */ /* 0x004fe400078e00ff */
[----:B------:R-:W-:Y:S02]  /*8a70*/  IMAD.SHL.U32 R8, R13, 0x40, RZ ;  /* 0x000000400d087824 */ /* 0x000fe400078e00ff */
[----:B------:R-:W-:Y:S01]  /*8a80*/  IMAD.SHL.U32 R9, R54, 0x8, RZ ;  /* 0x0000000836097824 */ /* 0x000fe200078e00ff */
[----:B------:R1:W-:Y:S01]  /*8a90*/  @P0 LDGSTS.E.BYPASS.LTC128B.128 [R0+0xb100], [R6.64], !P4 ;  /* 0x0b10000006000fae */ /* 0x0003e2000e101d48 */
[----:B------:R-:W-:Y:S01]  /*8aa0*/  IMAD.IADD R3, R10, 0x1, R3 ;  /* 0x000000010a037824 */ /* 0x000fe200078e0203 */
[----:B------:R-:W-:Y:S01]  /*8ab0*/  LOP3.LUT R8, R8, 0x1c0, RZ, 0xc0, !PT ;  /* 0x000001c008087812 */ /* 0x000fe200078ec0ff */
[----:B------:R-:W-:Y:S01]  /*8ac0*/  IMAD.MOV.U32 R5, RZ, RZ, 0x10 ;  /* 0x00000010ff057424 */ /* 0x000fe200078e00ff */
[----:B------:R1:W-:Y:S01]  /*8ad0*/  @P0 LDGSTS.E.BYPASS.LTC128B.128 [R0+0xf100], [R6.64+0x80], !P3 ;  /* 0x0f10008006000fae */ /* 0x0003e2000d901d48 */
[----:B------:R-:W-:Y:S01]  /*8ae0*/  ISETP.LT.AND P0, PT, RZ, c[0x0][0x27c], PT ;  /* 0x00009f00ff007a0c */ /* 0x000fe20003f01270 */
[----:B------:R-:W-:Y:S01]  /*8af0*/  IMAD.WIDE.U32 R244, R17, c[0x0][0x218], R2 ;  /* 0x0000860011f47a25 */ /* 0x000fe200078e0002 */
[----:B------:R-:W-:Y:S01]  /*8b00*/  LOP3.LUT R4, R8, 0x8, R9, 0xf8, !PT ;  /* 0x0000000808047812 */ /* 0x000fe200078ef809 */
[----:B------:R-:W0:Y:S01]  /*8b10*/  LDGDEPBAR ;  /* 0x00000000000079af */ /* 0x000e220000000000 */
[----:B------:R-:W-:Y:S01]  /*8b20*/  SHF.R.U32.HI R8, RZ, 0x3, R8 ;  /* 0x00000003ff087819 */ /* 0x000fe20000011608 */
[----:B------:R-:W-:Y:S01]  /*8b30*/  IMAD.MOV.U32 R2, RZ, RZ, 0x20 ;  /* 0x00000020ff027424 */ /* 0x000fe200078e00ff */
[----:B------:R-:W-:-:S02]  /*8b40*/  SEL R5, R5, 0xfffffff0, !P1 ;  /* 0xfffffff005057807 */ /* 0x000fc40004800000 */
[----:B------:R-:W-:Y:S01]  /*8b50*/  LOP3.LUT R8, R4, R8, RZ, 0x3c, !PT ;  /* 0x0000000804087212 */ /* 0x000fe200078e3cff */
[----:B------:R-:W-:Y:S01]  /*8b60*/  IMAD.SHL.U32 R4, R15, 0x40, RZ ;  /* 0x000000400f047824 */ /* 0x000fe200078e00ff */
[----:B------:R-:W-:-:S04]  /*8b70*/  SEL R2, R2, 0xffffffe0, !P2 ;  /* 0xffffffe002027807 */ /* 0x000fc80005000000 */
[----:B------:R-:W-:Y:S01]  /*8b80*/  LOP3.LUT R4, R8, 0xfffffe00, R4, 0xf8, !PT ;  /* 0xfffffe0008047812 */ /* 0x000fe200078ef804 */
[----:B-1----:R-:W-:-:S04]  /*8b90*/  IMAD R0, R16, c[0x0][0x218], RZ ;  /* 0x0000860010007a24 */ /* 0x002fc800078e02ff */
[----:B------:R-:W-:-:S04]  /*8ba0*/  IMAD R0, R17, c[0x0][0x21c], R0 ;  /* 0x0000870011007a24 */ /* 0x000fc800078e0200 */
[----:B------:R-:W-:Y:S01]  /*8bb0*/  IMAD.IADD R241, R245, 0x1, R0 ;  /* 0x00000001f5f17824 */ /* 0x000fe200078e0200 */
[----:B------:R-:W-:Y:S05]  /*8bc0*/  @P0 BRA `(.L_x_1928) ;  /* 0x0000002000000947 */ /* 0x000fea0003800000 */
[----:B------:R-:W-:-:S04]  /*8bd0*/  DEPBAR.LE SB0, 0x1 ;  /* 0x000080400000791a */ /* 0x000fc80000000000 */
[----:B------:R-:W-:Y:S05]  /*8be0*/  BRA `(.L_x_1929) ;  /* 0x000035f000007947 */ /* 0x000fea0003800000 */
.L_x_1928:
        /* <DEDUP_REMOVED lines=41> */
.L_x_1932:
[----:B------:R-:W-:Y:S05]  /*8e80*/  BSYNC B0 ;  /* 0x0000000000007941 */ /* 0x000fea0003800000 */
.L_x_1931:
        /* <DEDUP_REMOVED lines=72> */
.L_x_1936:
[----:B------:R-:W-:Y:S05]  /*9310*/  BSYNC B0 ;  /* 0x0000000000007941 */ /* 0x000fea0003800000 */
.L_x_1935:
        /* <DEDUP_REMOVED lines=41> */
.L_x_1934:
[----:B------:R-:W-:Y:S05]  /*95b0*/  BSYNC B1 ;  /* 0x0000000000017941 */ /* 0x000fea0003800000 */
.L_x_1933:
        /* <DEDUP_REMOVED lines=45> */
.L_x_1940:
[----:B------:R-:W-:Y:S05]  /*9890*/  BSYNC B0 ;  /* 0x0000000000007941 */ /* 0x000fea0003800000 */
.L_x_1939:
        /* <DEDUP_REMOVED lines=41> */
.L_x_1938:
[----:B------:R-:W-:Y:S05]  /*9b30*/  BSYNC B1 ;  /* 0x0000000000017941 */ /* 0x000fea0003800000 */
.L_x_1937:
        /* <DEDUP_REMOVED lines=45> */
.L_x_1944:
[----:B------:R-:W-:Y:S05]  /*9e10*/  BSYNC B0 ;  /* 0x0000000000007941 */ /* 0x000fea0003800000 */
.L_x_1943:
        /* <DEDUP_REMOVED lines=41> */
.L_x_1942:
[----:B------:R-:W-:Y:S05]  /*a0b0*/  BSYNC B1 ;  /* 0x0000000000017941 */ /* 0x000fea0003800000 */
.L_x_1941:
        /* <DEDUP_REMOVED lines=44> */
.L_x_1947:
[----:B------:R-:W-:Y:S05]  /*a380*/  BSYNC B0 ;  /* 0x0000000000007941 */ /* 0x000fea0003800000 */
.L_x_1946:
        /* <DEDUP_REMOVED lines=42> */
.L_x_1930:
        /* <DEDUP_REMOVED lines=17> */
.L_x_1949:
[----:B------:R-:W-:Y:S05]  /*a740*/  BSYNC B0 ;  /* 0x0000000000007941 */ /* 0x000fea0003800000 */
.L_x_1948:
        /* <DEDUP_REMOVED lines=60> */
[--C-:B--2---:R-:W-:Y:S02]  /*ab10*/  HADD2.F32 R12, -RZ, R8.reuse.H0_H0 ;  /* 0x20000008ff0c7230 */ /* 0x104fe40000004100 */
[----:B------:R-:W-:Y:S02]  /*ab20*/  HADD2.F32 R8, -RZ, R8.H1_H1 ;  /* 0x30000008ff087230 */ /* 0x000fe40000004100 */
[--C-:B------:R-:W-:Y:S01]  /*ab30*/  HADD2.F32 R13, -RZ, R9.reuse.H0_H0 ;  /* 0x20000009ff0d7230 */ /* 0x100fe20000004100 */
        /* <DEDUP_REMOVED lines=56> */
.L_x_1951:
[----:B------:R-:W-:Y:S05]  /*aec0*/  BSYNC B0 ;  /* 0x0000000000007941 */ /* 0x000fea0003800000 */
.L_x_1950:
        /* <DEDUP_REMOVED lines=101> */
.L_x_1953:
[----:B------:R-:W-:Y:S05]  /*b520*/  BSYNC B0 ;  /* 0x0000000000007941 */ /* 0x000fea0003800000 */
.L_x_1952:
        /* <DEDUP_REMOVED lines=101> */
.L_x_1955:
[----:B------:R-:W-:Y:S05]  /*bb80*/  BSYNC B0 ;  /* 0x0000000000007941 */ /* 0x000fea0003800000 */
.L_x_1954:
        /* <DEDUP_REMOVED lines=100> */
.L_x_1945:
[----:B------:R-:W-:Y:S05]  /*c1d0*/  BSYNC B2 ;  /* 0x0000000000027941 */ /* 0x000fea0003800000 */
.L_x_1929:
[----:B------:R-:W-:Y:S01]  /*c1e0*/  LEA.HI R117, R117, R227, RZ, 0x5 ;  /* 0x000000e375757211 */ /* 0x000fe200078f28ff */
[----:B------:R-:W-:Y:S01]  /*c1f0*/  BAR.SYNC.DEFER_BLOCKING 0x0 ;  /* 0x0000000000007b1d */ /* 0x000fe20000010000 */
[C---:B------:R-:W-:Y:S01]  /*c200*/  IMAD.SHL.U32 R0, R57.reuse, 0x40, RZ ;  /* 0x0000004039007824 */ /* 0x040fe200078e00ff */
[----:B------:R-:W-:Y:S01]  /*c210*/  LOP3.LUT P0, RZ, R57, 0x2, RZ, 0xc0, !PT ;  /* 0x0000000239ff7812 */ /* 0x000fe2000780c0ff */
[----:B------:R-:W-:-:S02]  /*c220*/  IMAD.SHL.U32 R3, R56, 0x8, RZ ;  /* 0x0000000838037824 */ /* 0x000fc400078e00ff */
[----:B------:R-:W-:Y:S01]  /*c230*/  IMAD.SHL.U32 R176, R117, 0x20, RZ ;  /* 0x0000002075b07824 */ /* 0x000fe200078e00ff */
[----:B------:R-:W-:Y:S01]  /*c240*/  LOP3.LUT R0, R0, 0x1c0, RZ, 0xc0, !PT ;  /* 0x000001c000007812 */ /* 0x000fe200078ec0ff */
[----:B------:R-:W-:-:S03]  /*c250*/  IMAD.WIDE.U32 R6, R59, c[0x0][0x208], RZ ;  /* 0x000082003b067a25 */ /* 0x000fc600078e00ff */
[----:B------:R-:W-:Y:S01]  /*c260*/  LOP3.LUT R176, R176, 0x7ffffc00, RZ, 0xc0, !PT ;  /* 0x7ffffc00b0b07812 */ /* 0x000fe200078ec0ff */
[----:B------:R-:W-:Y:S01]  /*c270*/  IMAD R116, R59, -0x80, R196 ;  /* 0xffffff803b747824 */ /* 0x000fe200078e02c4 */
[----:B------:R-:W-:Y:S01]  /*c280*/  LOP3.LUT R3, R0, 0x8, R3, 0xf8, !PT ;  /* 0x0000000800037812 */ /* 0x000fe200078ef803 */
[----:B------:R-:W-:Y:S01]  /*c290*/  IMAD.MOV.U32 R184, RZ, RZ, 0x6 ;  /* 0x00000006ffb87424 */ /* 0x000fe200078e00ff */
[----:B------:R-:W-:Y:S01]  /*c2a0*/  SHF.R.U32.HI R0, RZ, 0x3, R0 ;  /* 0x00000003ff007819 */ /* 0x000fe20000011600 */
[----:B------:R-:W-:Y:S02]  /*c2b0*/  IMAD.IADD R176, R4, 0x1, R176 ;  /* 0x0000000104b07824 */ /* 0x000fe400078e02b0 */
[----:B------:R-:W-:Y:S01]  /*c2c0*/  IMAD.SHL.U32 R226, R58, 0x2, RZ ;  /* 0x000000023ae27824 */ /* 0x000fe200078e00ff */
[----:B------:R-:W-:Y:S02]  /*c2d0*/  LOP3.LUT R0, R3, R0, RZ, 0x3c, !PT ;  /* 0x0000000003007212 */ /* 0x000fe400078e3cff */
[C---:B------:R-:W-:Y:S01]  /*c2e0*/  LEA R188, R176.reuse, 0x100, 0x1 ;  /* 0x00000100b0bc7811 */ /* 0x040fe200078e08ff */
[----:B------:R-:W-:-:S02]  /*c2f0*/  IMAD.SHL.U32 R176, R176, 0x2, RZ ;  /* 0x00000002b0b07824 */ /* 0x000fc400078e00ff */
[----:B------:R-:W-:Y:S02]  /*c300*/  IMAD R0, R54, 0x200, R0 ;  /* 0x0000020036007824 */ /* 0x000fe400078e0200 */
[--C-:B------:R-:W-:Y:S01]  /*c310*/  IMAD R180, R5, 0x2, R188.reuse ;  /* 0x0000000205b47824 */ /* 0x100fe200078e02bc */
[----:B------:R-:W-:Y:S01]  /*c320*/  LDSM.16.M88.4 R136, [R176+0x100] ;  /* 0x00010000b088783b */ /* 0x000fe20000000200 */
[C---:B------:R-:W-:Y:S02]  /*c330*/  IMAD R188, R2.reuse, 0x2, R188 ;  /* 0x0000000202bc7824 */ /* 0x040fe400078e02bc */
[----:B------:R-:W-:Y:S01]  /*c340*/  IMAD R200, R2, 0x2, R180 ;  /* 0x0000000202c87824 */ /* 0x000fe200078e02b4 */
        /* <DEDUP_REMOVED lines=8> */
[----:B------:R-:W-:Y:S01]  /*c3d0*/  IMAD R0, R84, c[0x0][0x208], RZ ;  /* 0x0000820054007a24 */ /* 0x000fe200078e02ff */
[----:B------:R-:W-:-:S02]  /*c3e0*/  LEA R3, P0, R6, R244, 0x7 ;  /* 0x000000f406037211 */ /* 0x000fc400078038ff */
[----:B------:R-:W-:Y:S01]  /*c3f0*/  LDSM.16.M88.4 R180, [R180+0x4000] ;  /* 0x00400000b4b4783b */ /* 0x000fe20000000200 */
[----:B------:R-:W-:Y:S01]  /*c400*/  IMAD R0, R59, c[0x0][0x20c], R0 ;  /* 0x000083003b007a24 */ /* 0x000fe200078e0200 */
[C---:B------:R-:W-:Y:S02]  /*c410*/  IADD3 R225, R210.reuse, 0x800, RZ ;  /* 0x00000800d2e17810 */ /* 0x040fe40007ffe0ff */
[----:B------:R-:W-:Y:S01]  /*c420*/  LDSM.16.M88.4 R188, [R188+0x4000] ;  /* 0x00400000bcbc783b */ /* 0x000fe20000000200 */
[----:B------:R-:W-:Y:S01]  /*c430*/  IMAD.IADD R0, R7, 0x1, R0 ;  /* 0x0000000107007824 */ /* 0x000fe200078e0200 */
[C---:B------:R-:W-:Y:S02]  /*c440*/  IADD3 R224, R210.reuse, 0x1000, RZ ;  /* 0x00001000d2e07810 */ /* 0x040fe40007ffe0ff */
[----:B------:R-:W-:Y:S01]  /*c450*/  LDSM.16.M88.4 R200, [R200+0x4000] ;  /* 0x00400000c8c8783b */ /* 0x000fe20000000200 */
[----:B------:R-:W-:Y:S02]  /*c460*/  IADD3 R223, R210, 0x1800, RZ ;  /* 0x00001800d2df7810 */ /* 0x000fe40007ffe0ff */
[----:B------:R-:W-:Y:S01]  /*c470*/  LEA.HI.X R7, R6, R241, R0, 0x7, P0 ;  /* 0x000000f106077211 */ /* 0x000fe200000f3c00 */
[----:B------:R-:W-:Y:S01]  /*c480*/  BAR.SYNC.DEFER_BLOCKING 0x0 ;  /* 0x0000000000007b1d */ /* 0x000fe20000010000 */
[----:B------:R-:W-:Y:S01]  /*c490*/  IMAD.IADD R0, R116, 0x1, -R56 ;  /* 0x0000000174007824 */ /* 0x000fe200078e0a38 */
[----:B------:R-:W-:-:S02]  /*c4a0*/  LEA R6, P0, R3, c[0x0][0x1f8], 0x1 ;  /* 0x00007e0003067a11 */ /* 0x000fc400078008ff */
[----:B------:R-:W-:Y:S02]  /*c4b0*/  IADD3 R222, R210, 0x2000, RZ ;  /* 0x00002000d2de7810 */ /* 0x000fe40007ffe0ff */
[C---:B------:R-:W-:Y:S02]  /*c4c0*/  ISETP.LT.OR P5, PT, R0.reuse, 0x1, P4 ;  /* 0x000000010000780c */ /* 0x040fe400027a1670 */
[C---:B------:R-:W-:Y:S02]  /*c4d0*/  ISETP.LT.OR P2, PT, R0.reuse, 0x1, P3 ;  /* 0x000000010000780c */ /* 0x040fe40001f41670 */
[C---:B------:R-:W-:Y:S02]  /*c4e0*/  ISETP.LT.OR P1, PT, R0.reuse, 0x21, P4 ;  /* 0x000000210000780c */ /* 0x040fe40002721670 */
[----:B------:R-:W-:Y:S02]  /*c4f0*/  LEA.HI.X R7, R3, c[0x0][0x1fc], R7, 0x1, P0 ;  /* 0x00007f0003077a11 */ /* 0x000fe400000f0c07 */
[----:B------:R-:W-:-:S02]  /*c500*/  ISETP.LT.OR P6, PT, R0, 0x41, P4 ;  /* 0x000000410000780c */ /* 0x000fc400027c1670 */
        /* <DEDUP_REMOVED lines=9> */
[C---:B------:R-:W-:Y:S02]  /*c5a0*/  IADD3 R214, R210.reuse, 0x6000, RZ ;  /* 0x00006000d2d67810 */ /* 0x040fe40007ffe0ff */
[C---:B------:R-:W-:Y:S02]  /*c5b0*/  IADD3 R213, R210.reuse, 0x6800, RZ ;  /* 0x00006800d2d57810 */ /* 0x040fe40007ffe0ff */
[----:B------:R-:W-:-:S02]  /*c5c0*/  IADD3 R212, R210, 0x7000, RZ ;  /* 0x00007000d2d47810 */ /* 0x000fc40007ffe0ff */
[----:B------:R-:W-:Y:S01]  /*c5d0*/  IADD3 R211, R210, 0x7800, RZ ;  /* 0x00007800d2d37810 */ /* 0x000fe20007ffe0ff */
[----:B-1----:R-:W1:Y:S04]  /*c5e0*/  LDSM.16.M88.4 R8, [R119+0x8900] ;  /* 0x008900007708783b */ /* 0x002e680000000200 */
[----:B------:R-:W2:Y:S04]  /*c5f0*/  LDSM.16.M88.4 R32, [R119+0x9900] ;  /* 0x009900007720783b */ /* 0x000ea80000000200 */
[----:B------:R-:W3:Y:S04]  /*c600*/  LDSM.16.M88.4 R12, [R119+0x8100] ;  /* 0x00810000770c783b */ /* 0x000ee80000000200 */
[----:B------:R-:W4:Y:S04]  /*c610*/  LDSM.16.M88.4 R20, [R119+0x9100] ;  /* 0x009100007714783b */ /* 0x000f280000000200 */
[----:B------:R-:W2:Y:S04]  /*c620*/  LDSM.16.M88.4 R60, [R210+0x1800] ;  /* 0x00180000d23c783b */ /* 0x000ea80000000200 */
[----:B------:R-:W3:Y:S04]  /*c630*/  LDSM.16.M88.4 R64, [R119+0xa100] ;  /* 0x00a100007740783b */ /* 0x000ee80000000200 */
[----:B------:R-:W3:Y:S04]  /*c640*/  LDSM.16.M88.4 R52, [R210] ;  /* 0x00000000d234783b */ /* 0x000ee80000000200 */
[----:B------:R-:W4:Y:S04]  /*c650*/  LDSM.16.M88.4 R44, [R210+0x1000] ;  /* 0x00100000d22c783b */ /* 0x000f280000000200 */
[----:B------:R-:W4:Y:S04]  /*c660*/  LDSM.16.M88.4 R68, [R119+0xa900] ;  /* 0x00a900007744783b */ /* 0x000f280000000200 */
[----:B------:R-:W-:Y:S01]  /*c670*/  LDSM.16.M88.4 R48, [R210+0x800] ;  /* 0x00080000d230783b */ /* 0x000fe20000000200 */
[C---:B-1----:R-:W-:Y:S08]  /*c680*/  HMMA.16816.F32 R28, R136.reuse, R8, RZ ;  /* 0x00000008881c723c */ /* 0x042ff000000018ff */
[C---:B------:R-:W-:Y:S08]  /*c690*/  HMMA.16816.F32 R24, R136.reuse, R10, RZ ;  /* 0x0000000a8818723c */ /* 0x040ff000000018ff */
[C---:B--2---:R-:W-:Y:S08]  /*c6a0*/  HMMA.16816.F32 R8, R136.reuse, R32, RZ ;  /* 0x000000208808723c */ /* 0x044ff000000018ff */
[C---:B---3--:R-:W-:Y:S08]  /*c6b0*/  HMMA.16816.F32 R36, R136.reuse, R14, RZ ;  /* 0x0000000e8824723c */ /* 0x048ff000000018ff */
[C---:B------:R-:W-:Y:S08]  /*c6c0*/  HMMA.16816.F32 R40, R136.reuse, R12, RZ ;  /* 0x0000000c8828723c */ /* 0x040ff000000018ff */
[C---:B----4-:R-:W-:Y:S08]  /*c6d0*/  HMMA.16816.F32 R16, R136.reuse, R20, RZ ;  /* 0x000000148810723c */ /* 0x050ff000000018ff */
[C---:B------:R-:W-:Y:S08]  /*c6e0*/  HMMA.16816.F32 R12, R136.reuse, R22, RZ ;  /* 0x00000016880c723c */ /* 0x040ff000000018ff */
[----:B------:R-:W-:Y:S01]  /*c6f0*/  HMMA.16816.F32 R20, R136, R34, RZ ;  /* 0x000000228814723c */ /* 0x000fe200000018ff */
[----:B------:R-:W1:Y:S07]  /*c700*/  LDSM.16.M88.4 R32, [R210+0x2000] ;  /* 0x00200000d220783b */ /* 0x000e6e0000000200 */
[----:B------:R-:W-:Y:S08]  /*c710*/  HMMA.16816.F32 R76, R140, R60, R8 ;  /* 0x0000003c8c4c723c */ /* 0x000ff00000001808 */
[----:B------:R-:W-:Y:S08]  /*c720*/  HMMA.16816.F32 R8, R136, R64, RZ ;  /* 0x000000408808723c */ /* 0x000ff000000018ff */
[C---:B------:R-:W-:Y:S01]  /*c730*/  HMMA.16816.F32 R104, R140.reuse, R54, R36 ;  /* 0x000000368c68723c */ /* 0x040fe20000001824 */
[----:B------:R-:W2:Y:S07]  /*c740*/  LDSM.16.M88.4 R36, [R210+0x2800] ;  /* 0x00280000d224783b */ /* 0x000eae0000000200 */
[----:B------:R-:W-:Y:S08]  /*c750*/  HMMA.16816.F32 R96, R140, R46, R12 ;  /* 0x0000002e8c60723c */ /* 0x000ff0000000180c */
[----:B------:R-:W-:Y:S08]  /*c760*/  HMMA.16816.F32 R12, R136, R68, RZ ;  /* 0x00000044880c723c */ /* 0x000ff000000018ff */
[C---:B-1----:R-:W-:Y:S07]  /*c770*/  HMMA.16816.F32 R88, R140.reuse, R32, R8 ;  /* 0x000000208c58723c */ /* 0x042fee0000001808 */
[----:B------:R-:W-:Y:S01]  /*c780*/  IMAD.MOV.U32 R8, RZ, RZ, c[0x0][0x208] ;  /* 0x00008200ff087624 */ /* 0x000fe200078e00ff */
[----:B------:R-:W-:Y:S04]  /*c790*/  HMMA.16816.F32 R108, R140, R48, R28 ;  /* 0x000000308c6c723c */ /* 0x000fe8000000181c */
[----:B------:R-:W-:-:S03]  /*c7a0*/  SHF.L.U64.HI R120, R8, R184, c[0x0][0x20c] ;  /* 0x0000830008787619 */ /* 0x000fc600000102b8 */
[----:B------:R-:W-:Y:S01]  /*c7b0*/  IMAD.SHL.U32 R48, R8, 0x40, RZ ;  /* 0x0000004008307824 */ /* 0x000fe200078e00ff */
[C---:B------:R-:W-:Y:S01]  /*c7c0*/  HMMA.16816.F32 R80, R140.reuse, R62, R20 ;  /* 0x0000003e8c50723c */ /* 0x040fe20000001814 */
[----:B------:R-:W1:Y:S03]  /*c7d0*/  LDSM.16.M88.4 R20, [R119+0xb100] ;  /* 0x00b100007714783b */ /* 0x000e660000000200 */
[----:B------:R-:W-:Y:S01]  /*c7e0*/  IADD3 R8, P0, R48, R6, RZ ;  /* 0x0000000630087210 */ /* 0x000fe20007f1e0ff */
[----:B------:R-:W-:Y:S03]  /*c7f0*/  STL [R1], R120 ;  /* 0x0000007801007387 */ /* 0x000fe60000100800 */
[----:B------:R-:W-:Y:S01]  /*c800*/  HMMA.16816.F32 R112, R140, R52, R40 ;  /* 0x000000348c70723c */ /* 0x000fe20000001828 */
[----:B------:R-:W-:Y:S01]  /*c810*/  IMAD.X R9, R120, 0x1, R7, P0 ;  /* 0x0000000178097824 */ /* 0x000fe200000e0607 */
[----:B------:R-:W-:Y:S01]  /*c820*/  LDSM.16.M88.4 R40, [R210+0x3000] ;  /* 0x00300000d228783b */ /* 0x000fe20000000200 */
[----:B------:R-:W-:-:S05]  /*c830*/  IADD3 R3, P0, R48, 0x80, RZ ;  /* 0x0000008030037810 */ /* 0x000fca0007f1e0ff */
[C---:B------:R-:W-:Y:S01]  /*c840*/  HMMA.16816.F32 R100, R140.reuse, R50, R24 ;  /* 0x000000328c64723c */ /* 0x040fe20000001818 */
[----:B------:R-:W3:Y:S07]  /*c850*/  LDSM.16.M88.4 R24, [R119+0xb900] ;  /* 0x00b900007718783b */ /* 0x000eee0000000200 */
[----:B------:R-:W-:Y:S01]  /*c860*/  HMMA.16816.F32 R72, R140, R44, R16 ;  /* 0x0000002c8c48723c */ /* 0x000fe20000001810 */
[----:B------:R-:W4:Y:S04]  /*c870*/  LDSM.16.M88.4 R44, [R210+0x3800] ;  /* 0x00380000d22c783b */ /* 0x000f280000000200 */
[----:B------:R-:W-:Y:S01]  /*c880*/  @!PT LDS RZ, [RZ] ;  /* 0x00000000fffff984 */ /* 0x000fe20000000800 */
[----:B------:R-:W-:Y:S01]  /*c890*/  @!PT LDS RZ, [RZ] ;  /* 0x00000000fffff984 */ /* 0x000fe20000000800 */
[----:B------:R-:W-:Y:S01]  /*c8a0*/  @!PT LDS RZ, [RZ] ;  /* 0x00000000fffff984 */ /* 0x000fe20000000800 */
[----:B------:R1:W-:Y:S01]  /*c8b0*/  LDGSTS.E.BYPASS.LTC128B.128 [R226+0x100], [R6.64], !P5 ;  /* 0x0010000006e27fae */ /* 0x0003e2000e901d48 */
[----:B------:R-:W-:-:S02]  /*c8c0*/  ISETP.LT.OR P5, PT, R0, 0x21, P3 ;  /* 0x000000210000780c */ /* 0x000fc40001fa1670 */
[----:B--2---:R-:W-:Y:S01]  /*c8d0*/  HMMA.16816.F32 R84, R140, R36, R12 ;  /* 0x000000248c54723c */ /* 0x004fe2000000180c */
[----:B------:R1:W-:Y:S04]  /*c8e0*/  LDGSTS.E.BYPASS.LTC128B.128 [R226+0x4100], [R6.64+0x80], !P2 ;  /* 0x0410008006e27fae */ /* 0x0003e8000d101d48 */
[----:B------:R2:W-:Y:S01]  /*c8f0*/  LDGSTS.E.BYPASS.LTC128B.128 [R226+0x1100], [R8.64], !P1 ;  /* 0x0110000008e27fae */ /* 0x0005e2000c901d48 */
[----:B------:R-:W-:Y:S01]  /*c900*/  IADD3 R10, P2, P1, R48, 0x80, R6 ;  /* 0x00000080300a7810 */ /* 0x000fe2000795e006 */
[----:B------:R-:W-:Y:S01]  /*c910*/  IMAD.X R13, RZ, RZ, R120, P0 ;  /* 0x000000ffff0d7224 */ /* 0x000fe200000e0678 */
[----:B------:R-:W-:Y:S02]  /*c920*/  HMMA.16816.F32 R28, R136, R70, RZ ;  /* 0x00000046881c723c */ /* 0x000fe400000018ff */
[----:B------:R-:W-:-:S02]  /*c930*/  IADD3.X R11, R120, RZ, R7, P2, P1 ;  /* 0x000000ff780b7210 */ /* 0x000fc400017e2407 */
[----:B------:R-:W-:-:S03]  /*c940*/  ISETP.LT.OR P2, PT, R0, 0x61, P4 ;  /* 0x000000610000780c */ /* 0x000fc60002741670 */
[----:B------:R3:W-:Y:S01]  /*c950*/  LDGSTS.E.BYPASS.LTC128B.128 [R226+0x5100], [R10.64], !P5 ;  /* 0x051000000ae27fae */ /* 0x0007e2000e901d48 */
[----:B------:R-:W-:Y:S01]  /*c960*/  HMMA.16816.F32 R16, R136, R66, RZ ;  /* 0x000000428810723c */ /* 0x000fe200000018ff */
[----:B------:R-:W-:Y:S02]  /*c970*/  ISETP.LT.OR P5, PT, R0, 0x41, P3 ;  /* 0x000000410000780c */ /* 0x000fe40001fa1670 */
[----:B-1----:R-:W-:Y:S02]  /*c980*/  IADD3 R6, P0, R8, R48, RZ ;  /* 0x0000003008067210 */ /* 0x002fe40007f1e0ff */
[----:B--2---:R-:W-:-:S03]  /*c990*/  IADD3 R8, P1, R3, R8, RZ ;  /* 0x0000000803087210 */ /* 0x004fc60007f3e0ff */
[----:B------:R-:W-:Y:S01]  /*c9a0*/  IMAD.X R7, R9, 0x1, R120, P0 ;  /* 0x0000000109077824 */ /* 0x000fe200000e0678 */
[----:B------:R-:W-:-:S07]  /*c9b0*/  IADD3 R12, P0, R3, R6, RZ ;  /* 0x00000006030c7210 */ /* 0x000fce0007f1e0ff */
[C---:B------:R-:W-:Y:S01]  /*c9c0*/  HMMA.16816.F32 R68, R140.reuse, R38, R28 ;  /* 0x000000268c44723c */ /* 0x040fe2000000181c */
[----:B------:R-:W-:Y:S01]  /*c9d0*/  IMAD.X R9, R13, 0x1, R9, P1 ;  /* 0x000000010d097824 */ /* 0x000fe200008e0609 */
[----:B------:R-:W-:Y:S01]  /*c9e0*/  ISETP.LT.OR P1, PT, R0, 0x61, P3 ;  /* 0x000000610000780c */ /* 0x000fe20001f21670 */
[----:B------:R1:W-:Y:S01]  /*c9f0*/  LDGSTS.E.BYPASS.LTC128B.128 [R226+0x2100], [R6.64], !P6 ;  /* 0x0210000006e27fae */ /* 0x0003e2000f101d48 */
[----:B------:R-:W-:Y:S01]  /*ca00*/  IMAD.MOV.U32 R0, RZ, RZ, 0x40 ;  /* 0x00000040ff007424 */ /* 0x000fe200078e00ff */
[----:B------:R-:W-:Y:S01]  /*ca10*/  LOP3.LUT P6, RZ, R57, 0x4, RZ, 0xc0, !PT ;  /* 0x0000000439ff7812 */ /* 0x000fe200078cc0ff */
[----:B------:R-:W-:Y:S01]  /*ca20*/  IMAD.X R13, R13, 0x1, R7, P0 ;  /* 0x000000010d0d7824 */ /* 0x000fe200000e0607 */
[----:B------:R3:W-:Y:S01]  /*ca30*/  LDGSTS.E.BYPASS.LTC128B.128 [R226+0x6100], [R8.64], !P5 ;  /* 0x0610000008e27fae */ /* 0x0007e2000e901d48 */
[----:B------:R-:W-:Y:S01]  /*ca40*/  HMMA.16816.F32 R92, R140, R34, R16 ;  /* 0x000000228c5c723c */ /* 0x000fe20000001810 */
[----:B------:R-:W-:Y:S02]  /*ca50*/  SEL R0, R0, 0xffffffc0, !P6 ;  /* 0xffffffc000007807 */ /* 0x000fe40007000000 */
[----:B------:R-:W-:-:S03]  /*ca60*/  ISETP.GE.AND P6, PT, R196, 0x81, PT ;  /* 0x00000081c400780c */ /* 0x000fc60003fc6270 */
[----:B------:R-:W-:Y:S02]  /*ca70*/  IMAD.IADD R209, R119, 0x1, R0 ;  /* 0x0000000177d17824 */ /* 0x000fe400078e0200 */
[----:B------:R-:W-:Y:S01]  /*ca80*/  HMMA.16816.F32 R32, R136, R20, RZ ;  /* 0x000000148820723c */ /* 0x000fe200000018ff */
[----:B------:R-:W-:-:S07]  /*ca90*/  IMAD.IADD R206, R0, 0x1, R210 ;  /* 0x0000000100ce7824 */ /* 0x000fce00078e02d2 */
[----:B------:R-:W-:Y:S01]  /*caa0*/  HMMA.16816.F32 R16, R136, R22, RZ ;  /* 0x000000168810723c */ /* 0x000fe200000018ff */
[----:B-1----:R-:W-:-:S07]  /*cab0*/  IADD3 R6, P0, R6, R48, RZ ;  /* 0x0000003006067210 */ /* 0x002fce0007f1e0ff */
[----:B---3--:R-:W-:Y:S01]  /*cac0*/  HMMA.16816.F32 R8, R136, R26, RZ ;  /* 0x0000001a8808723c */ /* 0x008fe200000018ff */
[----:B------:R-:W-:-:S05]  /*cad0*/  IMAD.X R7, R7, 0x1, R120, P0 ;  /* 0x0000000107077824 */ /* 0x000fca00000e0678 */
[----:B------:R1:W-:Y:S02]  /*cae0*/  LDGSTS.E.BYPASS.LTC128B.128 [R226+0x3100], [R6.64], !P2 ;  /* 0x0310000006e27fae */ /* 0x0003e4000d101d48 */
[C---:B------:R-:W-:Y:S02]  /*caf0*/  HMMA.16816.F32 R64, R140.reuse, R40, R32 ;  /* 0x000000288c40723c */ /* 0x040fe40000001820 */
[----:B------:R2:W-:Y:S04]  /*cb00*/  LDGSTS.E.BYPASS.LTC128B.128 [R226+0x7100], [R12.64], !P1 ;  /* 0x071000000ce27fae */ /* 0x0005e8000c901d48 */
[----:B------:R-:W3:Y:S02]  /*cb10*/  LDSM.16.M88.4 R28, [R209+0x9100] ;  /* 0x00910000d11c783b */ /* 0x000ee40000000200 */
[C---:B------:R-:W-:Y:S02]  /*cb20*/  HMMA.16816.F32 R56, R140.reuse, R42, R16 ;  /* 0x0000002a8c38723c */ /* 0x040fe40000001810 */
[----:B------:R-:W1:Y:S04]  /*cb30*/  LDSM.16.M88.4 R20, [R209+0x8100] ;  /* 0x00810000d114783b */ /* 0x000e680000000200 */
[----:B------:R-:W-:Y:S02]  /*cb40*/  LDSM.16.M88.4 R16, [R209+0x9900] ;  /* 0x00990000d110783b */ /* 0x000fe40000000200 */
[----:B----4-:R-:W-:Y:S02]  /*cb50*/  HMMA.16816.F32 R40, R140, R46, R8 ;  /* 0x0000002e8c28723c */ /* 0x010fe40000001808 */
[----:B------:R-:W-:Y:S04]  /*cb60*/  LDSM.16.M88.4 R8, [R209+0xa100] ;  /* 0x00a10000d108783b */ /* 0x000fe80000000200 */
[----:B-----5:R-:W-:Y:S04]  /*cb70*/  LDSM.16.M88.4 R164, [R209+0xc100] ;  /* 0x00c10000d1a4783b */ /* 0x020fe80000000200 */
[----:B------:R-:W0:Y:S01]  /*cb80*/  LDGDEPBAR ;  /* 0x00000000000079af */ /* 0x000e220000000000 */
[----:B--2---:R-:W-:Y:S03]  /*cb90*/  HMMA.16816.F32 R12, R136, R24, RZ ;  /* 0x00000018880c723c */ /* 0x004fe600000018ff */
[----:B------:R-:W2:Y:S05]  /*cba0*/  LDSM.16.M88.4 R24, [R209+0x8900] ;  /* 0x00890000d118783b */ /* 0x000eaa0000000200 */
[----:B---3--:R-:W-:Y:S11]  /*cbb0*/  HMMA.16816.F32 R60, R168, R28, R72 ;  /* 0x0000001ca83c723c */ /* 0x008ff60000001848 */
[----:B------:R-:W-:Y:S05]  /*cbc0*/  @!UPT UIADD3 URZ, URZ, URZ, URZ ;  /* 0x0000003f3f3ff290 */ /* 0x000fea000fffe03f */
[----:B------:R-:W-:Y:S01]  /*cbd0*/  HMMA.16816.F32 R52, R140, R44, R12 ;  /* 0x0000002c8c34723c */ /* 0x000fe2000000180c */
[----:B------:R-:W3:Y:S07]  /*cbe0*/  LDSM.16.M88.4 R12, [R209+0xa900] ;  /* 0x00a90000d10c783b */ /* 0x000eee0000000200 */
[C---:B------:R-:W-:Y:S01]  /*cbf0*/  HMMA.16816.F32 R72, R168.reuse, R30, R96 ;  /* 0x0000001ea848723c */ /* 0x040fe20000001860 */
[----:B------:R-:W4:Y:S07]  /*cc00*/  LDSM.16.M88.4 R28, [R209+0xb900] ;  /* 0x00b90000d11c783b */ /* 0x000f2e0000000200 */
[C---:B-1----:R-:W-:Y:S08]  /*cc10*/  HMMA.16816.F32 R48, R168.reuse, R20, R112 ;  /* 0x00000014a830723c */ /* 0x042ff00000001870 */
[C---:B------:R-:W-:Y:S01]  /*cc20*/  HMMA.16816.F32 R36, R168.reuse, R22, R104 ;  /* 0x00000016a824723c */ /* 0x040fe20000001868 */
[----:B------:R-:W1:Y:S07]  /*cc30*/  LDSM.16.M88.4 R20, [R209+0xb100] ;  /* 0x00b10000d114783b */ /* 0x000e6e0000000200 */
[C---:B--2---:R-:W-:Y:S08]  /*cc40*/  HMMA.16816.F32 R44, R168.reuse, R24, R108 ;  /* 0x00000018a82c723c */ /* 0x044ff0000000186c */
[C---:B------:R-:W-:Y:S01]  /*cc50*/  HMMA.16816.F32 R32, R168.reuse, R26, R100 ;  /* 0x0000001aa820723c */ /* 0x040fe20000001864 */
[----:B------:R-:W2:Y:S07]  /*cc60*/  LDSM.16.M88.4 R24, [R206] ;  /* 0x00000000ce18783b */ /* 0x000eae0000000200 */
[C---:B------:R-:W-:Y:S08]  /*cc70*/  HMMA.16816.F32 R88, R168.reuse, R8, R88 ;  /* 0x00000008a858723c */ /* 0x040ff00000001858 */
[C---:B------:R-:W-:Y:S01]  /*cc80*/  HMMA.16816.F32 R92, R168.reuse, R10, R92 ;  /* 0x0000000aa85c723c */ /* 0x040fe2000000185c */
[----:B------:R-:W1:Y:S07]  /*cc90*/  LDSM.16.M88.4 R8, [R206+0x800] ;  /* 0x00080000ce08783b */ /* 0x000e6e0000000200 */
[C---:B------:R-:W-:Y:S08]  /*cca0*/  HMMA.16816.F32 R76, R168.reuse, R16, R76 ;  /* 0x00000010a84c723c */ /* 0x040ff0000000184c */
[C---:B------:R-:W-:Y:S01]  /*ccb0*/  HMMA.16816.F32 R80, R168.reuse, R18, R80 ;  /* 0x00000012a850723c */ /* 0x040fe20000001850 */
[----:B------:R-:W2:Y:S07]  /*ccc0*/  LDSM.16.M88.4 R16, [R206+0x1000] ;  /* 0x00100000ce10783b */ /* 0x000eae0000000200 */
[C---:B---3--:R-:W-:Y:S08]  /*ccd0*/  HMMA.16816.F32 R100, R168.reuse, R12, R84 ;  /* 0x0000000ca864723c */ /* 0x048ff00000001854 */
[C---:B------:R-:W-:Y:S01]  /*cce0*/  HMMA.16816.F32 R112, R168.reuse, R14, R68 ;  /* 0x0000000ea870723c */ /* 0x040fe20000001844 */
[----:B------:R-:W-:Y:S07]  /*ccf0*/  LDSM.16.M88.4 R12, [R206+0x3000] ;  /* 0x00300000ce0c783b */ /* 0x000fee0000000200 */
[C---:B----4-:R-:W-:Y:S08]  /*cd00*/  HMMA.16816.F32 R84, R168.reuse, R28, R52 ;  /* 0x0000001ca854723c */ /* 0x050ff00000001834 */
[C---:B------:R-:W-:Y:S01]  /*cd10*/  HMMA.16816.F32 R68, R168.reuse, R30, R40 ;  /* 0x0000001ea844723c */ /* 0x040fe20000001828 */
[----:B------:R-:W3:Y:S07]  /*cd20*/  LDSM.16.M88.4 R28, [R206+0x2000] ;  /* 0x00200000ce1c783b */ /* 0x000eee0000000200 */
[C---:B-1----:R-:W-:Y:S08]  /*cd30*/  HMMA.16816.F32 R104, R168.reuse, R20, R64 ;  /* 0x00000014a868723c */ /* 0x042ff00000001840 */
[----:B------:R-:W-:Y:S01]  /*cd40*/  HMMA.16816.F32 R96, R168, R22, R56 ;  /* 0x00000016a860723c */ /* 0x000fe20000001838 */
[----:B------:R-:W1:Y:S07]  /*cd50*/  LDSM.16.M88.4 R20, [R206+0x1800] ;  /* 0x00180000ce14783b */ /* 0x000e6e0000000200 */
[C---:B--2---:R-:W-:Y:S08]  /*cd60*/  HMMA.16816.F32 R64, R172.reuse, R24, R48 ;  /* 0x00000018ac40723c */ /* 0x044ff00000001830 */
[C---:B------:R-:W-:Y:S01]  /*cd70*/  HMMA.16816.F32 R56, R172.reuse, R26, R36 ;  /* 0x0000001aac38723c */ /* 0x040fe20000001824 */
[----:B------:R-:W2:Y:S07]  /*cd80*/  LDSM.16.M88.4 R24, [R206+0x2800] ;  /* 0x00280000ce18783b */ /* 0x000eae0000000200 */
[C---:B------:R-:W-:Y:S08]  /*cd90*/  HMMA.16816.F32 R52, R172.reuse, R8, R44 ;  /* 0x00000008ac34723c */ /* 0x040ff0000000182c */
[C---:B------:R-:W-:Y:S01]  /*cda0*/  HMMA.16816.F32 R48, R172.reuse, R10, R32 ;  /* 0x0000000aac30723c */ /* 0x040fe20000001820 */
[----:B------:R-:W4:Y:S07]  /*cdb0*/  LDSM.16.M88.4 R8, [R206+0x3800] ;  /* 0x00380000ce08783b */ /* 0x000f2e0000000200 */
[C---:B------:R-:W-:Y:S08]  /*cdc0*/  HMMA.16816.F32 R44, R172.reuse, R16, R60 ;  /* 0x00000010ac2c723c */ /* 0x040ff0000000183c */
[C---:B---3--:R-:W-:Y:S08]  /*cdd0*/  HMMA.16816.F32 R60, R172.reuse, R28, R88 ;  /* 0x0000001cac3c723c */ /* 0x048ff00000001858 */
[C---:B------:R-:W-:Y:S01]  /*cde0*/  HMMA.16816.F32 R92, R172.reuse, R30, R92 ;  /* 0x0000001eac5c723c */ /* 0x040fe2000000185c */
[----:B------:R-:W3:Y:S07]  /*cdf0*/  LDSM.16.M88.4 R28, [R119+0xc900] ;  /* 0x00c90000771c783b */ /* 0x000eee0000000200 */
[C---:B-1----:R-:W-:Y:S01]  /*ce00*/  HMMA.16816.F32 R36, R172.reuse, R20, R76 ;  /* 0x00000014ac24723c */ /* 0x042fe2000000184c */
[----:B------:R-:W-:Y:S07]  /*ce10*/  LDSM.16.M88.4 R76, [R210+0x4800] ;  /* 0x00480000d24c783b */ /* 0x000fee0000000200 */
[C---:B------:R-:W-:Y:S01]  /*ce20*/  HMMA.16816.F32 R32, R172.reuse, R22, R80 ;  /* 0x00000016ac20723c */ /* 0x040fe20000001850 */
[----:B------:R-:W1:Y:S04]  /*ce30*/  LDSM.16.M88.4 R20, [R119+0xc100] ;  /* 0x00c100007714783b */ /* 0x000e680000000200 */
[----:B------:R-:W-:Y:S03]  /*ce40*/  LDSM.16.M88.4 R80, [R119+0xf100] ;  /* 0x00f100007750783b */ /* 0x000fe60000000200 */
[C---:B------:R-:W-:Y:S01]  /*ce50*/  HMMA.16816.F32 R40, R172.reuse, R18, R72 ;  /* 0x00000012ac28723c */ /* 0x040fe20000001848 */
[----:B------:R-:W1:Y:S04]  /*ce60*/  LDSM.16.M88.4 R16, [R119+0xd900] ;  /* 0x00d900007710783b */ /* 0x000e680000000200 */
[----:B------:R-:W-:Y:S03]  /*ce70*/  LDSM.16.M88.4 R72, [R210+0x5000] ;  /* 0x00500000d248783b */ /* 0x000fe60000000200 */
[C---:B--2---:R-:W-:Y:S08]  /*ce80*/  HMMA.16816.F32 R100, R172.reuse, R24, R100 ;  /* 0x00000018ac64723c */ /* 0x044ff00000001864 */
[C---:B------:R-:W-:Y:S01]  /*ce90*/  HMMA.16816.F32 R112, R172.reuse, R26, R112 ;  /* 0x0000001aac70723c */ /* 0x040fe20000001870 */
[----:B------:R-:W2:Y:S07]  /*cea0*/  LDSM.16.M88.4 R24, [R119+0xd100] ;  /* 0x00d100007718783b */ /* 0x000eae0000000200 */
[C---:B------:R-:W-:Y:S08]  /*ceb0*/  HMMA.16816.F32 R148, R172.reuse, R12, R104 ;  /* 0x0000000cac94723c */ /* 0x040ff00000001868 */
[C---:B------:R-:W-:Y:S01]  /*cec0*/  HMMA.16816.F32 R144, R172.reuse, R14, R96 ;  /* 0x0000000eac90723c */ /* 0x040fe20000001860 */
[----:B------:R-:W2:Y:S07]  /*ced0*/  LDSM.16.M88.4 R12, [R119+0xe100] ;  /* 0x00e10000770c783b */ /* 0x000eae0000000200 */
[C---:B----4-:R-:W-:Y:S08]  /*cee0*/  HMMA.16816.F32 R132, R172.reuse, R8, R84 ;  /* 0x00000008ac84723c */ /* 0x050ff00000001854 */
[----:B------:R-:W-:Y:S01]  /*cef0*/  HMMA.16816.F32 R128, R172, R10, R68 ;  /* 0x0000000aac80723c */ /* 0x000fe20000001844 */
[----:B------:R-:W4:Y:S07]  /*cf00*/  LDSM.16.M88.4 R8, [R119+0xe900] ;  /* 0x00e900007708783b */ /* 0x000f2e0000000200 */
[C---:B---3--:R-:W-:Y:S01]  /*cf10*/  HMMA.16816.F32 R108, R176.reuse, R28, R52 ;  /* 0x0000001cb06c723c */ /* 0x048fe20000001834 */
[----:B------:R-:W3:Y:S07]  /*cf20*/  LDSM.16.M88.4 R52, [R119+0xf900] ;  /* 0x00f900007734783b */ /* 0x000eee0000000200 */
[C---:B-1----:R-:W-:Y:S01]  /*cf30*/  HMMA.16816.F32 R124, R176.reuse, R20, R64 ;  /* 0x00000014b07c723c */ /* 0x042fe20000001840 */
[----:B------:R-:W1:Y:S07]  /*cf40*/  LDSM.16.M88.4 R64, [R210+0x4000] ;  /* 0x00400000d240783b */ /* 0x000e6e0000000200 */
[C---:B------:R-:W-:Y:S08]  /*cf50*/  HMMA.16816.F32 R120, R176.reuse, R22, R56 ;  /* 0x00000016b078723c */ /* 0x040ff00000001838 */
[C---:B------:R-:W-:Y:S01]  /*cf60*/  HMMA.16816.F32 R104, R176.reuse, R30, R48 ;  /* 0x0000001eb068723c */ /* 0x040fe20000001830 */
[----:B------:R-:W-:Y:S07]  /*cf70*/  LDSM.16.M88.4 R28, [R210+0x7800] ;  /* 0x00780000d21c783b */ /* 0x000fee0000000200 */
[C---:B------:R-:W-:Y:S01]  /*cf80*/  HMMA.16816.F32 R68, R176.reuse, R18, R32 ;  /* 0x00000012b044723c */ /* 0x040fe20000001820 */
[----:B------:R-:W1:Y:S07]  /*cf90*/  LDSM.16.M88.4 R32, [R210+0x7000] ;  /* 0x00700000d220783b */ /* 0x000e6e0000000200 */
[C---:B--2---:R-:W-:Y:S01]  /*cfa0*/  HMMA.16816.F32 R96, R176.reuse, R24, R44 ;  /* 0x00000018b060723c */ /* 0x044fe2000000182c */
[----:B------:R-:W2:Y:S07]  /*cfb0*/  LDSM.16.M88.4 R44, [R210+0x6000] ;  /* 0x00600000d22c783b */ /* 0x000eae0000000200 */
[C---:B------:R-:W-:Y:S01]  /*cfc0*/  HMMA.16816.F32 R84, R176.reuse, R16, R36 ;  /* 0x00000010b054723c */ /* 0x040fe20000001824 */
[----:B------:R-:W1:Y:S07]  /*cfd0*/  LDSM.16.M88.4 R36, [R210+0x6800] ;  /* 0x00680000d224783b */ /* 0x000e6e0000000200 */
[C---:B------:R-:W-:Y:S08]  /*cfe0*/  HMMA.16816.F32 R88, R176.reuse, R26, R40 ;  /* 0x0000001ab058723c */ /* 0x040ff00000001828 */
[C---:B------:R-:W-:Y:S01]  /*cff0*/  HMMA.16816.F32 R56, R176.reuse, R12, R60 ;  /* 0x0000000cb038723c */ /* 0x040fe2000000183c */
[----:B------:R-:W1:Y:S07]  /*d000*/  LDSM.16.M88.4 R60, [R210+0x5800] ;  /* 0x00580000d23c783b */ /* 0x000e6e0000000200 */
[C---:B------:R-:W-:Y:S01]  /*d010*/  HMMA.16816.F32 R48, R176.reuse, R14, R92 ;  /* 0x0000000eb030723c */ /* 0x040fe2000000185c */
[----:B------:R-:W-:Y:S07]  /*d020*/  LDSM.16.M88.4 R92, [R206+0x4000] ;  /* 0x00400000ce5c783b */ /* 0x000fee0000000200 */
[C---:B----4-:R-:W-:Y:S08]  /*d030*/  HMMA.16816.F32 R40, R176.reuse, R8, R100 ;  /* 0x00000008b028723c */ /* 0x050ff00000001864 */
[C---:B------:R-:W-:Y:S08]  /*d040*/  HMMA.16816.F32 R24, R176.reuse, R10, R112 ;  /* 0x0000000ab018723c */ /* 0x040ff00000001870 */
[C---:B------:R-:W-:Y:S08]  /*d050*/  HMMA.16816.F32 R16, R176.reuse, R82, R144 ;  /* 0x00000052b010723c */ /* 0x040ff00000001890 */
[C---:B---3--:R-:W-:Y:S08]  /*d060*/  HMMA.16816.F32 R12, R176.reuse, R52, R132 ;  /* 0x00000034b00c723c */ /* 0x048ff00000001884 */
[----:B------:R-:W-:Y:S08]  /*d070*/  HMMA.16816.F32 R8, R176, R54, R128 ;  /* 0x00000036b008723c */ /* 0x000ff00000001880 */
[C---:B-1----:R-:W-:Y:S08]  /*d080*/  HMMA.16816.F32 R52, R180.reuse, R64, R124 ;  /* 0x00000040b434723c */ /* 0x042ff0000000187c */
[----:B------:R-:W-:Y:S01]  /*d090*/  HMMA.16816.F32 R100, R180, R66, R120 ;  /* 0x00000042b464723c */ /* 0x000fe20000001878 */
[----:B------:R-:W1:Y:S04]  /*d0a0*/  LDSM.16.M88.4 R64, [R209+0xc900] ;  /* 0x00c90000d140783b */ /* 0x000e680000000200 */
[----:B------:R-:W3:Y:S03]  /*d0b0*/  LDSM.16.M88.4 R120, [R209+0xd100] ;  /* 0x00d10000d178783b */ /* 0x000ee60000000200 */
[----:B------:R-:W-:Y:S08]  /*d0c0*/  HMMA.16816.F32 R20, R176, R80, R148 ;  /* 0x00000050b014723c */ /* 0x000ff00000001894 */
[C---:B------:R-:W-:Y:S08]  /*d0d0*/  HMMA.16816.F32 R148, R180.reuse, R76, R108 ;  /* 0x0000004cb494723c */ /* 0x040ff0000000186c */
[C---:B------:R-:W-:Y:S08]  /*d0e0*/  HMMA.16816.F32 R80, R180.reuse, R78, R104 ;  /* 0x0000004eb450723c */ /* 0x040ff00000001868 */
[C---:B------:R-:W-:Y:S08]  /*d0f0*/  HMMA.16816.F32 R144, R180.reuse, R72, R96 ;  /* 0x00000048b490723c */ /* 0x040ff00000001860 */
[C---:B------:R-:W-:Y:S01]  /*d100*/  HMMA.16816.F32 R108, R180.reuse, R34, R16 ;  /* 0x00000022b46c723c */ /* 0x040fe20000001810 */
[----:B------:R-:W4:Y:S07]  /*d110*/  LDSM.16.M88.4 R16, [R209+0xd900] ;  /* 0x00d90000d110783b */ /* 0x000f2e0000000200 */
[C---:B------:R-:W-:Y:S01]  /*d120*/  HMMA.16816.F32 R104, R180.reuse, R28, R12 ;  /* 0x0000001cb468723c */ /* 0x040fe2000000180c */
[----:B------:R-:W1:Y:S07]  /*d130*/  LDSM.16.M88.4 R12, [R209+0xe100] ;  /* 0x00e10000d10c783b */ /* 0x000e6e0000000200 */
[C---:B------:R-:W-:Y:S01]  /*d140*/  HMMA.16816.F32 R96, R180.reuse, R30, R8 ;  /* 0x0000001eb460723c */ /* 0x040fe20000001808 */
[----:B------:R-:W1:Y:S07]  /*d150*/  LDSM.16.M88.4 R8, [R209+0xe900] ;  /* 0x00e90000d108783b */ /* 0x000e6e0000000200 */
[C---:B------:R-:W-:Y:S01]  /*d160*/  HMMA.16816.F32 R160, R180.reuse, R74, R88 ;  /* 0x0000004ab4a0723c */ /* 0x040fe20000001858 */
[----:B------:R-:W-:Y:S07]  /*d170*/  LDSM.16.M88.4 R88, [R206+0x4800] ;  /* 0x00480000ce58783b */ /* 0x000fee0000000200 */
[C---:B--2---:R-:W-:Y:S08]  /*d180*/  HMMA.16816.F32 R132, R180.reuse, R44, R56 ;  /* 0x0000002cb484723c */ /* 0x044ff00000001838 */
[C---:B------:R-:W-:Y:S01]  /*d190*/  HMMA.16816.F32 R128, R180.reuse, R46, R48 ;  /* 0x0000002eb480723c */ /* 0x040fe20000001830 */
[----:B------:R-:W-:Y:S07]  /*d1a0*/  LDSM.16.M88.4 R44, [R209+0xf900] ;  /* 0x00f90000d12c783b */ /* 0x000fee0000000200 */
[C---:B------:R-:W-:Y:S01]  /*d1b0*/  HMMA.16816.F32 R112, R180.reuse, R38, R24 ;  /* 0x00000026b470723c */ /* 0x040fe20000001818 */
[----:B------:R-:W2:Y:S07]  /*d1c0*/  LDSM.16.M88.4 R24, [R209+0xf100] ;  /* 0x00f10000d118783b */ /* 0x000eae0000000200 */
[C---:B------:R-:W-:Y:S01]  /*d1d0*/  HMMA.16816.F32 R156, R180.reuse, R60, R84 ;  /* 0x0000003cb49c723c */ /* 0x040fe20000001854 */
[----:B------:R-:W2:Y:S07]  /*d1e0*/  LDSM.16.M88.4 R84, [R206+0x5000] ;  /* 0x00500000ce54783b */ /* 0x000eae0000000200 */
[C---:B------:R-:W-:Y:S08]  /*d1f0*/  HMMA.16816.F32 R152, R180.reuse, R62, R68 ;  /* 0x0000003eb498723c */ /* 0x040ff00000001844 */
[C---:B------:R-:W-:Y:S08]  /*d200*/  HMMA.16816.F32 R124, R180.reuse, R36, R40 ;  /* 0x00000024b47c723c */ /* 0x040ff00000001828 */
[----:B------:R-:W-:Y:S08]  /*d210*/  HMMA.16816.F32 R20, R180, R32, R20 ;  /* 0x00000020b414723c */ /* 0x000ff00000001814 */
[C---:B-1----:R-:W-:Y:S01]  /*d220*/  HMMA.16816.F32 R68, R188.reuse, R64, R148 ;  /* 0x00000040bc44723c */ /* 0x042fe20000001894 */
[----:B------:R-:W-:Y:S07]  /*d230*/  LDSM.16.M88.4 R148, [R206+0x7000] ;  /* 0x00700000ce94783b */ /* 0x000fee0000000200 */
[C---:B------:R-:W-:Y:S01]  /*d240*/  HMMA.16816.F32 R72, R188.reuse, R166, R100 ;  /* 0x000000a6bc48723c */ /* 0x040fe20000001864 */
[----:B------:R-:W-:Y:S07]  /*d250*/  LDSM.16.M88.4 R100, [R206+0x6000] ;  /* 0x00600000ce64783b */ /* 0x000fee0000000200 */
[C---:B------:R-:W-:Y:S01]  /*d260*/  HMMA.16816.F32 R64, R188.reuse, R66, R80 ;  /* 0x00000042bc40723c */ /* 0x040fe20000001850 */
[----:B------:R-:W1:Y:S07]  /*d270*/  LDSM.16.M88.4 R80, [R206+0x5800] ;  /* 0x00580000ce50783b */ /* 0x000e6e0000000200 */
[C---:B---3--:R-:W-:Y:S01]  /*d280*/  HMMA.16816.F32 R60, R188.reuse, R120, R144 ;  /* 0x00000078bc3c723c */ /* 0x048fe20000001890 */
[----:B------:R-:W3:Y:S07]  /*d290*/  LDSM.16.M88.4 R144, [R206+0x6800] ;  /* 0x00680000ce90783b */ /* 0x000eee0000000200 */
[----:B------:R-:W-:Y:S01]  /*d2a0*/  HMMA.16816.F32 R56, R188, R122, R160 ;  /* 0x0000007abc38723c */ /* 0x000fe200000018a0 */
[----:B------:R-:W1:Y:S01]  /*d2b0*/  LDSM.16.M88.4 R120, [R206+0x7800] ;  /* 0x00780000ce78783b */ /* 0x000e620000000200 */
[----:B------:R-:W-:-:S06]  /*d2c0*/  DEPBAR.LE SB0, 0x0 ;  /* 0x000080000000791a */ /* 0x000fcc0000000000 */
[C---:B------:R-:W-:Y:S08]  /*d2d0*/  HMMA.16816.F32 R76, R188.reuse, R164, R52 ;  /* 0x000000a4bc4c723c */ /* 0x040ff00000001834 */
[C---:B----4-:R-:W-:Y:S08]  /*d2e0*/  HMMA.16816.F32 R52, R188.reuse, R16, R156 ;  /* 0x00000010bc34723c */ /* 0x050ff0000000189c */
        /* <DEDUP_REMOVED lines=17> */
[C---:B------:R-:W-:Y:S08]  /*d400*/  HMMA.16816.F32 R40, R200.reuse, R100, R40 ;  /* 0x00000064c828723c */ /* 0x040ff00000001828 */
[C---:B------:R-:W-:Y:S08]  /*d410*/  HMMA.16816.F32 R36, R200.reuse, R102, R36 ;  /* 0x00000066c824723c */ /* 0x040ff00000001824 */
[C---:B---3--:R-:W-:Y:S08]  /*d420*/  HMMA.16816.F32 R32, R200.reuse, R144, R32 ;  /* 0x00000090c820723c */ /* 0x048ff00000001820 */
[C---:B------:R-:W-:Y:S08]  /*d430*/  HMMA.16816.F32 R24, R200.reuse, R146, R28 ;  /* 0x00000092c818723c */ /* 0x040ff0000000181c */
[C---:B------:R-:W-:Y:S08]  /*d440*/  HMMA.16816.F32 R20, R200.reuse, R148, R20 ;  /* 0x00000094c814723c */ /* 0x040ff00000001814 */
[C---:B------:R-:W-:Y:S08]  /*d450*/  HMMA.16816.F32 R16, R200.reuse, R150, R16 ;  /* 0x00000096c810723c */ /* 0x040ff00000001810 */
[C---:B------:R-:W-:Y:S08]  /*d460*/  HMMA.16816.F32 R64, R200.reuse, R120, R12 ;  /* 0x00000078c840723c */ /* 0x040ff0000000180c */
[----:B------:R-:W-:Y:S01]  /*d470*/  HMMA.16816.F32 R44, R200, R122, R8 ;  /* 0x0000007ac82c723c */ /* 0x000fe20000001808 */
[----:B------:R-:W-:Y:S06]  /*d480*/  BAR.SYNC.DEFER_BLOCKING 0x0 ;  /* 0x0000000000007b1d */ /* 0x000fec0000010000 */
[----:B------:R-:W-:Y:S05]  /*d490*/  @!P6 BRA `(.L_x_1956) ;  /* 0x000002300000e947 */ /* 0x000fea0003800000 */
[----:B------:R-:W-:Y:S01]  /*d4a0*/  LEA.HI.SX32 R0, R193, 0xfffffffe, 0x19 ;  /* 0xfffffffec1007811 */ /* 0x000fe200078fcaff */
        /* <DEDUP_REMOVED lines=34> */
.L_x_1956:
[----:B------:R-:W-:Y:S01]  /*d6d0*/  LOP3.LUT R0, R117, 0xffffffe0, RZ, 0xc0, !PT ;  /* 0xffffffe075007812 */ /* 0x000fe200078ec0ff */
        /* <DEDUP_REMOVED lines=14> */
[----:B---3--:R-:W-:Y:S02]  /*d7c0*/  FSEL R8, R76, -INF , P1 ;  /* 0xff8000004c087808 */ /* 0x008fe40000800000 */
        /* <DEDUP_REMOVED lines=48> */
[----:B------:R-:W-:Y:S02]  /*dad0*/  FSEL R77, R90, -INF , P5 ;  /* 0xff8000005a4d7808 */ /* 0x000fe40002800000 */
        /* <DEDUP_REMOVED lines=33> */
[----:B------:R-:W-:Y:S02]  /*dcf0*/  FSEL R155, R37, -INF , P0 ;  /* 0xff800000259b7808 */ /* 0x000fe40000000000 */
[----:B------:R-:W-:Y:S02]  /*dd00*/  ISETP.GT.AND P1, PT, R0, 0x50, PT ;  /* 0x000000500000780c */ /* 0x000fe40003f24270 */
[----:B------:R-:W-:Y:S02]  /*dd10*/  FMNMX.FTZ R3, R152, R3, !PT ;  /* 0x0000000398037209 */ /* 0x000fe40007810000 */
[----:B------:R-:W-:Y:S02]  /*dd20*/  FMNMX.FTZ R6, R149, R6, !PT ;  /* 0x0000000695067209 */ /* 0x000fe40007810000 */
[----:B------:R-:W-:-:S02]  /*dd30*/  FSEL R157, R39, -INF , P0 ;  /* 0xff800000279d7808 */ /* 0x000fc40000000000 */
[----:B------:R-:W-:Y:S01]  /*dd40*/  ISETP.GT.AND P0, PT, R0, 0x51, PT ;  /* 0x000000510000780c */ /* 0x000fe20003f04270 */
[----:B------:R-:W-:Y:S01]  /*dd50*/  LDSM.16.MT88.4 R36, [R204+0x900] ;  /* 0x00090000cc24783b */ /* 0x000fe20000004200 */
[----:B------:R-:W-:Y:S02]  /*dd60*/  FSEL R164, R32, -INF , P1 ;  /* 0xff80000020a47808 */ /* 0x000fe40000800000 */
[----:B------:R-:W-:Y:S02]  /*dd70*/  FMNMX.FTZ R3, R155, R3, !PT ;  /* 0x000000039b037209 */ /* 0x000fe40007810000 */
[----:B------:R-:W-:Y:S02]  /*dd80*/  FSEL R150, R50, -INF , P2 ;  /* 0xff80000032967808 */ /* 0x000fe40001000000 */
[----:B------:R-:W-:Y:S02]  /*dd90*/  FMNMX.FTZ R6, R148, R6, !PT ;  /* 0x0000000694067209 */ /* 0x000fe40007810000 */
[----:B------:R-:W-:-:S02]  /*dda0*/  FSEL R184, R34, -INF , P1 ;  /* 0xff80000022b87808 */ /* 0x000fc40000800000 */
[----:B------:R-:W-:Y:S02]  /*ddb0*/  FSEL R166, R33, -INF , P0 ;  /* 0xff80000021a67808 */ /* 0x000fe40000000000 */
        /* <DEDUP_REMOVED lines=30> */
[----:B------:R-:W-:Y:S02]  /*dfa0*/  FMNMX.FTZ R6, R157, R6, !PT ;  /* 0x000000069d067209 */ /* 0x000fe40007810000 */
[----:B------:R-:W-:Y:S02]  /*dfb0*/  FSEL R229, R17, -INF , P0 ;  /* 0xff80000011e57808 */ /* 0x000fe40000000000 */
[----:B------:R-:W-:-:S02]  /*dfc0*/  ISETP.GT.AND P5, PT, R0, 0x70, PT ;  /* 0x000000700000780c */ /* 0x000fc40003fa4270 */
        /* <DEDUP_REMOVED lines=47> */
[----:B------:R1:W-:Y:S01]  /*e2c0*/  MUFU.EX2 R69, R3 ;  /* 0x0000000300457308 */ /* 0x0003e20000000800 */
[----:B---3--:R-:W-:-:S07]  /*e2d0*/  FFMA.FTZ R2, R29, c[0x0][0x2d0], -R6 ;  /* 0x0000b4001d027a23 */ /* 0x008fce0000010806 */
[----:B------:R2:W-:Y:S01]  /*e2e0*/  MUFU.EX2 R196, R2 ;  /* 0x0000000200c47308 */ /* 0x0005e20000000800 */
[----:B-1----:R-:W-:Y:S01]  /*e2f0*/  FMNMX.FTZ R3, R0, R7, !PT ;  /* 0x0000000700037209 */ /* 0x002fe20007810000 */
[--C-:B------:R-:W-:Y:S02]  /*e300*/  FFMA.FTZ R0, R10, c[0x0][0x2d0], -R6.reuse ;  /* 0x0000b4000a007a23 */ /* 0x100fe40000010806 */
[----:B------:R-:W-:Y:S01]  /*e310*/  FFMA.FTZ R7, R11, c[0x0][0x2d0], -R6 ;  /* 0x0000b4000b077a23 */ /* 0x000fe20000010806 */
[----:B------:R-:W-:-:S03]  /*e320*/  FSETP.NEU.FTZ.AND P0, PT, R3, -INF , PT ;  /* 0xff8000000300780b */ /* 0x000fc60003f1d000 */
[----:B------:R1:W-:Y:S01]  /*e330*/  MUFU.EX2 R163, R0 ;  /* 0x0000000000a37308 */ /* 0x0003e20000000800 */
[----:B--2---:R-:W-:-:S07]  /*e340*/  FFMA.FTZ R2, R30, c[0x0][0x2d0], -R6 ;  /* 0x0000b4001e027a23 */ /* 0x004fce0000010806 */
        /* <DEDUP_REMOVED lines=24> */
[----:B------:R1:W5:Y:S01]  /*e4d0*/  MUFU.EX2 R120, R2 ;  /* 0x0000000200787308 */ /* 0x0003620000000800 */
[----:B---3--:R-:W-:Y:S01]  /*e4e0*/  IMAD.MOV.U32 R4, RZ, RZ, R69 ;  /* 0x000000ffff047224 */ /* 0x008fe200078e0045 */
[----:B----4-:R-:W-:-:S04]  /*e4f0*/  F2FP.PACK_AB R11, R195, R194 ;  /* 0x000000c2c30b723e */ /* 0x010fc800000000ff */
[----:B------:R-:W-:Y:S01]  /*e500*/  F2FP.PACK_AB R8, R4, R130 ;  /* 0x000000820408723e */ /* 0x000fe200000000ff */
[----:B-1----:R-:W-:-:S06]  /*e510*/  FFMA.FTZ R2, R78, c[0x0][0x2d0], -R0 ;  /* 0x0000b4004e027a23 */ /* 0x002fcc0000010800 */
[C---:B------:R-:W-:Y:S01]  /*e520*/  HMMA.16816.F32 R72, R8.reuse, R20, RZ ;  /* 0x000000140848723c */ /* 0x040fe200000018ff */
[----:B------:R1:W3:Y:S07]  /*e530*/  MUFU.EX2 R160, R2 ;  /* 0x0000000200a07308 */ /* 0x0002ee0000000800 */
[C---:B------:R-:W-:Y:S01]  /*e540*/  HMMA.16816.F32 R64, R8.reuse, R22, RZ ;  /* 0x000000160840723c */ /* 0x040fe200000018ff */
[----:B------:R-:W4:Y:S07]  /*e550*/  LDSM.16.MT88.4 R20, [R204+0x4100] ;  /* 0x00410000cc14783b */ /* 0x000f2e0000004200 */
[----:B------:R-:W-:Y:S01]  /*e560*/  HMMA.16816.F32 R60, R8, R16, RZ ;  /* 0x00000010083c723c */ /* 0x000fe200000018ff */
[----:B-1----:R-:W-:-:S04]  /*e570*/  FFMA.FTZ R2, R104, c[0x0][0x2d0], -R6 ;  /* 0x0000b40068027a23 */ /* 0x002fc80000010806 */
        /* <DEDUP_REMOVED lines=13> */
[C---:B------:R-:W-:Y:S08]  /*e650*/  HMMA.16816.F32 R96, R8.reuse, R40, RZ ;  /* 0x000000280860723c */ /* 0x040ff000000018ff */
[----:B------:R-:W-:Y:S01]  /*e660*/  HMMA.16816.F32 R100, R8, R42, RZ ;  /* 0x0000002a0864723c */ /* 0x000fe200000018ff */
[----:B------:R-:W5:Y:S01]  /*e670*/  LDSM.16.MT88.4 R40, [R205+0x4900] ;  /* 0x00490000cd28783b */ /* 0x000f620000004200 */
[----:B--2---:R-:W-:-:S06]  /*e680*/  FFMA.FTZ R2, R107, c[0x0][0x2d0], -R6 ;  /* 0x0000b4006b027a23 */ /* 0x004fcc0000010806 */
[C---:B----4-:R-:W-:Y:S01]  /*e690*/  HMMA.16816.F32 R80, R8.reuse, R20, RZ ;  /* 0x000000140850723c */ /* 0x050fe200000018ff */
[----:B------:R2:W4:Y:S07]  /*e6a0*/  MUFU.EX2 R250, R2 ;  /* 0x0000000200fa7308 */ /* 0x00052e0000000800 */
[C---:B------:R-:W-:Y:S01]  /*e6b0*/  HMMA.16816.F32 R84, R8.reuse, R22, RZ ;  /* 0x000000160854723c */ /* 0x040fe200000018ff */
[----:B------:R-:W4:Y:S07]  /*e6c0*/  LDSM.16.MT88.4 R20, [R204+0x4900] ;  /* 0x00490000cc14783b */ /* 0x000f2e0000004200 */
[----:B---3--:R-:W-:Y:S01]  /*e6d0*/  HMMA.16816.F32 R92, R8, R16, RZ ;  /* 0x00000010085c723c */ /* 0x008fe200000018ff */
[----:B--2---:R-:W-:-:S02]  /*e6e0*/  FFMA.FTZ R2, R118, c[0x0][0x2d0], -R0 ;  /* 0x0000b40076027a23 */ /* 0x004fc40000010800 */
[----:B------:R-:W-:Y:S02]  /*e6f0*/  IMAD.MOV.U32 R118, RZ, RZ, R121 ;  /* 0x000000ffff767224 */ /* 0x000fe400078e0079 */
[----:B------:R2:W-:Y:S03]  /*e700*/  MUFU.EX2 R238, R2 ;  /* 0x0000000200ee7308 */ /* 0x0005e60000000800 */
[C---:B------:R-:W-:Y:S01]  /*e710*/  HMMA.16816.F32 R88, R8.reuse, R18, RZ ;  /* 0x000000120858723c */ /* 0x040fe200000018ff */
[----:B------:R-:W3:Y:S07]  /*e720*/  LDSM.16.MT88.4 R16, [R208+0x4900] ;  /* 0x00490000d010783b */ /* 0x000eee0000004200 */
[----:B-1----:R-:W-:Y:S01]  /*e730*/  HMMA.16816.F32 R108, R8, R12, RZ ;  /* 0x0000000c086c723c */ /* 0x002fe200000018ff */
[----:B--2---:R-:W-:-:S07]  /*e740*/  FFMA.FTZ R2, R117, c[0x0][0x2d0], -R0 ;  /* 0x0000b40075027a23 */ /* 0x004fce0000010800 */
[----:B------:R-:W-:Y:S01]  /*e750*/  HMMA.16816.F32 R76, R8, R14, RZ ;  /* 0x0000000e084c723c */ /* 0x000fe200000018ff */
[----:B------:R-:W1:Y:S01]  /*e760*/  LDSM.16.MT88.4 R12, [R207+0x4900] ;  /* 0x00490000cf0c783b */ /* 0x000e620000004200 */
[----:B------:R2:W1:Y:S01]  /*e770*/  MUFU.EX2 R237, R2 ;  /* 0x0000000200ed7308 */ /* 0x0004620000000800 */
[----:B-----5:R-:W-:-:S04]  /*e780*/  IMAD.MOV.U32 R117, RZ, RZ, R120 ;  /* 0x000000ffff757224 */ /* 0x020fc800078e0078 */
[----:B------:R-:W-:Y:S02]  /*e790*/  F2FP.PACK_AB R8, R196, R123 ;  /* 0x0000007bc408723e */ /* 0x000fe400000000ff */
[----:B------:R-:W-:Y:S02]  /*e7a0*/  F2FP.PACK_AB R10, R5, R192 ;  /* 0x000000c0050a723e */ /* 0x000fe400000000ff */
[----:B------:R-:W-:Y:S02]  /*e7b0*/  F2FP.PACK_AB R9, R193, R162 ;  /* 0x000000a2c109723e */ /* 0x000fe400000000ff */
[----:B------:R-:W-:Y:S01]  /*e7c0*/  F2FP.PACK_AB R11, R160, R120 ;  /* 0x00000078a00b723e */ /* 0x000fe200000000ff */
[----:B--2---:R-:W-:-:S06]  /*e7d0*/  FFMA.FTZ R2, R128, c[0x0][0x2d0], -R0 ;  /* 0x0000b40080027a23 */ /* 0x004fcc0000010800 */
[C---:B------:R-:W-:Y:S01]  /*e7e0*/  HMMA.16816.F32 R124, R8.reuse, R36, R72 ;  /* 0x00000024087c723c */ /* 0x040fe20000001848 */
[----:B------:R2:W-:Y:S07]  /*e7f0*/  MUFU.EX2 R236, R2 ;  /* 0x0000000200ec7308 */ /* 0x0005ee0000000800 */
[C---:B------:R-:W-:Y:S01]  /*e800*/  HMMA.16816.F32 R112, R8.reuse, R38, R64 ;  /* 0x000000260870723c */ /* 0x040fe20000001840 */
[----:B------:R-:W5:Y:S07]  /*e810*/  LDSM.16.MT88.4 R36, [R204+0x1100] ;  /* 0x00110000cc24783b */ /* 0x000f6e0000004200 */
[----:B------:R-:W-:Y:S01]  /*e820*/  HMMA.16816.F32 R72, R8, R32, R60 ;  /* 0x000000200848723c */ /* 0x000fe2000000183c */
[----:B--2---:R-:W-:-:S04]  /*e830*/  FFMA.FTZ R2, R132, c[0x0][0x2d0], -R0 ;  /* 0x0000b40084027a23 */ /* 0x004fc80000010800 */
[----:B------:R2:W1:Y:S03]  /*e840*/  MUFU.EX2 R234, R2 ;  /* 0x0000000200ea7308 */ /* 0x0004660000000800 */
[C---:B------:R-:W-:Y:S01]  /*e850*/  HMMA.16816.F32 R64, R8.reuse, R34, R56 ;  /* 0x000000220840723c */ /* 0x040fe20000001838 */
[----:B------:R-:W-:Y:S07]  /*e860*/  LDSM.16.MT88.4 R32, [R205+0x1100] ;  /* 0x00110000cd20783b */ /* 0x000fee0000004200 */
[----:B------:R-:W-:Y:S01]  /*e870*/  HMMA.16816.F32 R60, R8, R28, R48 ;  /* 0x0000001c083c723c */ /* 0x000fe20000001830 */
[----:B--2---:R-:W-:-:S07]  /*e880*/  FFMA.FTZ R2, R144, c[0x0][0x2d0], -R6 ;  /* 0x0000b40090027a23 */ /* 0x004fce0000010806 */
[----:B------:R-:W-:Y:S01]  /*e890*/  HMMA.16816.F32 R48, R8, R24, R52 ;  /* 0x000000180830723c */ /* 0x000fe20000001834 */
[----:B------:R-:W-:-:S06]  /*e8a0*/  IMAD.MOV.U32 R144, RZ, RZ, R196 ;  /* 0x000000ffff907224 */ /* 0x000fcc00078e00c4 */
[----:B------:R-:W-:Y:S01]  /*e8b0*/  IMAD.MOV.U32 R55, RZ, RZ, R130 ;  /* 0x000000ffff377224 */ /* 0x000fe200078e0082 */
[C---:B------:R-:W-:Y:S01]  /*e8c0*/  HMMA.16816.F32 R56, R8.reuse, R26, R68 ;  /* 0x0000001a0838723c */ /* 0x040fe20000001844 */
[----:B------:R-:W2:Y:S01]  /*e8d0*/  LDSM.16.MT88.4 R24, [R208+0x1100] ;  /* 0x00110000d018783b */ /* 0x000ea20000004200 */
[----:B------:R-:W-:Y:S02]  /*e8e0*/  IMAD.MOV.U32 R54, RZ, RZ, R129 ;  /* 0x000000ffff367224 */ /* 0x000fe400078e0081 */
[----:B------:R-:W-:Y:S02]  /*e8f0*/  IMAD.MOV.U32 R53, RZ, RZ, R123 ;  /* 0x000000ffff357224 */ /* 0x000fe400078e007b */
[----:B------:R-:W-:Y:S02]  /*e900*/  IMAD.MOV.U32 R52, RZ, RZ, R122 ;  /* 0x000000ffff347224 */ /* 0x000fe400078e007a */
[C---:B------:R-:W-:Y:S01]  /*e910*/  HMMA.16816.F32 R44, R8.reuse, R30, R44 ;  /* 0x0000001e082c723c */ /* 0x040fe2000000182c */
[----:B------:R-:W1:Y:S07]  /*e920*/  LDSM.16.MT88.4 R28, [R207+0x1100] ;  /* 0x00110000cf1c783b */ /* 0x000e6e0000004200 */
[C---:B------:R-:W-:Y:S07]  /*e930*/  HMMA.16816.F32 R128, R8.reuse, R40, R96 ;  /* 0x000000280880723c */ /* 0x040fee0000001860 */
[----:B------:R-:W-:Y:S01]  /*e940*/  IMAD.MOV.U32 R40, RZ, RZ, R134 ;  /* 0x000000ffff287224 */ /* 0x000fe200078e0086 */
[----:B----4-:R-:W-:Y:S01]  /*e950*/  HMMA.16816.F32 R120, R8, R22, R84 ;  /* 0x000000160878723c */ /* 0x010fe20000001854 */
[----:B------:R-:W-:-:S07]  /*e960*/  IMAD.MOV.U32 R41, RZ, RZ, R133 ;  /* 0x000000ffff297224 */ /* 0x000fce00078e0085 */
[C---:B------:R-:W-:Y:S01]  /*e970*/  HMMA.16816.F32 R104, R8.reuse, R20, R80 ;  /* 0x000000140868723c */ /* 0x040fe20000001850 */
[----:B------:R-:W4:Y:S07]  /*e980*/  LDSM.16.MT88.4 R20, [R204+0x5100] ;  /* 0x00510000cc14783b */ /* 0x000f2e0000004200 */
[C---:B------:R-:W-:Y:S08]  /*e990*/  HMMA.16816.F32 R132, R8.reuse, R42, R100 ;  /* 0x0000002a0884723c */ /* 0x040ff00000001864 */
[C---:B---3--:R-:W-:Y:S08]  /*e9a0*/  HMMA.16816.F32 R96, R8.reuse, R16, R92 ;  /* 0x000000100860723c */ /* 0x048ff0000000185c */
[C---:B------:R-:W-:Y:S01]  /*e9b0*/  HMMA.16816.F32 R88, R8.reuse, R18, R88 ;  /* 0x000000120858723c */ /* 0x040fe20000001858 */
[----:B------:R-:W-:Y:S07]  /*e9c0*/  LDSM.16.MT88.4 R16, [R208+0x5100] ;  /* 0x00510000d010783b */ /* 0x000fee0000004200 */
[C---:B-1----:R-:W-:Y:S08]  /*e9d0*/  HMMA.16816.F32 R84, R8.reuse, R12, R108 ;  /* 0x0000000c0854723c */ /* 0x042ff0000000186c */
[----:B------:R-:W-:Y:S01]  /*e9e0*/  HMMA.16816.F32 R68, R8, R14, R76 ;  /* 0x0000000e0844723c */ /* 0x000fe2000000184c */
[----:B------:R-:W1:Y:S06]  /*e9f0*/  LDSM.16.MT88.4 R12, [R207+0x5100] ;  /* 0x00510000cf0c783b */ /* 0x000e6c0000004200 */
[----:B------:R-:W-:-:S02]  /*ea00*/  F2FP.PACK_AB R8, R240, R251 ;  /* 0x000000fbf008723e */ /* 0x000fc400000000ff */
[----:B------:R-:W-:Y:S02]  /*ea10*/  F2FP.PACK_AB R10, R250, R239 ;  /* 0x000000effa0a723e */ /* 0x000fe400000000ff */
[----:B------:R-:W-:Y:S02]  /*ea20*/  F2FP.PACK_AB R9, R237, R238 ;  /* 0x000000eeed09723e */ /* 0x000fe400000000ff */
[----:B------:R-:W-:-:S07]  /*ea30*/  F2FP.PACK_AB R11, R234, R236 ;  /* 0x000000ecea0b723e */ /* 0x000fce00000000ff */
[C---:B-----5:R-:W-:Y:S07]  /*ea40*/  HMMA.16816.F32 R76, R8.reuse, R38, R112 ;  /* 0x00000026084c723c */ /* 0x060fee0000001870 */
[----:B------:R-:W-:Y:S01]  /*ea50*/  IMAD.MOV.U32 R112, RZ, RZ, R198 ;  /* 0x000000ffff707224 */ /* 0x000fe200078e00c6 */
[----:B------:R-:W-:Y:S01]  /*ea60*/  HMMA.16816.F32 R80, R8, R36, R124 ;  /* 0x000000240850723c */ /* 0x000fe2000000187c */
[----:B------:R3:W-:Y:S01]  /*ea70*/  MUFU.EX2 R198, R2 ;  /* 0x0000000200c67308 */ /* 0x0007e20000000800 */
[----:B------:R-:W5:Y:S01]  /*ea80*/  LDSM.16.MT88.4 R36, [R205+0x5100] ;  /* 0x00510000cd24783b */ /* 0x000f620000004200 */
[----:B------:R-:W-:-:S02]  /*ea90*/  IMAD.MOV.U32 R115, RZ, RZ, R53 ;  /* 0x000000ffff737224 */ /* 0x000fc400078e0035 */
[----:B------:R-:W-:Y:S02]  /*eaa0*/  IMAD.MOV.U32 R114, RZ, RZ, R55 ;  /* 0x000000ffff727224 */ /* 0x000fe400078e0037 */
[----:B------:R-:W-:Y:S01]  /*eab0*/  IMAD.MOV.U32 R125, RZ, RZ, R117 ;  /* 0x000000ffff7d7224 */ /* 0x000fe200078e0075 */
[----:B------:R-:W-:Y:S01]  /*eac0*/  MOV R127, R40 ;  /* 0x00000028007f7202 */ /* 0x000fe20000000f00 */
[----:B------:R-:W-:Y:S01]  /*ead0*/  IMAD.MOV.U32 R124, RZ, RZ, R118 ;  /* 0x000000ffff7c7224 */ /* 0x000fe200078e0076 */
[----:B--2---:R-:W-:Y:S01]  /*eae0*/  HMMA.16816.F32 R60, R8, R24, R60 ;  /* 0x00000018083c723c */ /* 0x004fe2000000183c */
[----:B------:R-:W-:Y:S02]  /*eaf0*/  IMAD.MOV.U32 R118, RZ, RZ, R52 ;  /* 0x000000ffff767224 */ /* 0x000fe400078e0034 */
[----:B------:R-:W-:Y:S02]  /*eb00*/  IMAD.MOV.U32 R117, RZ, RZ, R54 ;  /* 0x000000ffff757224 */ /* 0x000fe400078e0036 */
[----:B------:R-:W-:-:S02]  /*eb10*/  IMAD.MOV.U32 R126, RZ, RZ, R41 ;  /* 0x000000ffff7e7224 */ /* 0x000fc400078e0029 */
[----:B---3--:R-:W-:Y:S01]  /*eb20*/  FFMA.FTZ R2, R146, c[0x0][0x2d0], -R6 ;  /* 0x0000b40092027a23 */ /* 0x008fe20000010806 */
[----:B------:R-:W-:Y:S01]  /*eb30*/  HMMA.16816.F32 R52, R8, R26, R44 ;  /* 0x0000001a0834723c */ /* 0x000fe2000000182c */
[----:B------:R-:W-:Y:S01]  /*eb40*/  LDSM.16.MT88.4 R24, [R205+0x1900] ;  /* 0x00190000cd18783b */ /* 0x000fe20000004200 */
[----:B------:R-:W-:Y:S01]  /*eb50*/  IMAD.MOV.U32 R113, RZ, RZ, R4 ;  /* 0x000000ffff717224 */ /* 0x000fe200078e0004 */
[----:B------:R2:W3:Y:S01]  /*eb60*/  MUFU.EX2 R196, R2 ;  /* 0x0000000200c47308 */ /* 0x0004e20000000800 */
[----:B------:R-:W-:-:S04]  /*eb70*/  IMAD.MOV.U32 R146, RZ, RZ, R192 ;  /* 0x000000ffff927224 */ /* 0x000fc800078e00c0 */
[C---:B------:R-:W-:Y:S08]  /*eb80*/  HMMA.16816.F32 R44, R8.reuse, R28, R48 ;  /* 0x0000001c082c723c */ /* 0x040ff00000001830 */
[----:B------:R-:W-:Y:S01]  /*eb90*/  HMMA.16816.F32 R40, R8, R30, R56 ;  /* 0x0000001e0828723c */ /* 0x000fe20000001838 */
[----:B------:R-:W3:Y:S01]  /*eba0*/  LDSM.16.MT88.4 R28, [R204+0x1900] ;  /* 0x00190000cc1c783b */ /* 0x000ee20000004200 */
[----:B--2---:R-:W-:-:S02]  /*ebb0*/  FFMA.FTZ R2, R145, c[0x0][0x2d0], -R6 ;  /* 0x0000b40091027a23 */ /* 0x004fc40000010806 */
[----:B------:R-:W-:Y:S02]  /*ebc0*/  IMAD.MOV.U32 R145, RZ, RZ, R195 ;  /* 0x000000ffff917224 */ /* 0x000fe400078e00c3 */
[----:B------:R2:W-:Y:S02]  /*ebd0*/  MUFU.EX2 R195, R2 ;  /* 0x0000000200c37308 */ /* 0x0005e40000000800 */
[C---:B------:R-:W-:Y:S08]  /*ebe0*/  HMMA.16816.F32 R72, R8.reuse, R32, R72 ;  /* 0x000000200848723c */ /* 0x040ff00000001848 */
[----:B------:R-:W-:Y:S01]  /*ebf0*/  HMMA.16816.F32 R64, R8, R34, R64 ;  /* 0x000000220840723c */ /* 0x000fe20000001840 */
[----:B------:R-:W-:Y:S01]  /*ec00*/  LDSM.16.MT88.4 R32, [R207+0x1900] ;  /* 0x00190000cf20783b */ /* 0x000fe20000004200 */
[----:B--2---:R-:W-:-:S06]  /*ec10*/  FFMA.FTZ R2, R147, c[0x0][0x2d0], -R6 ;  /* 0x0000b40093027a23 */ /* 0x004fcc0000010806 */
[C---:B----4-:R-:W-:Y:S01]  /*ec20*/  HMMA.16816.F32 R92, R8.reuse, R20, R104 ;  /* 0x00000014085c723c */ /* 0x050fe20000001868 */
[----:B------:R-:W-:Y:S02]  /*ec30*/  IMAD.MOV.U32 R147, RZ, RZ, R197 ;  /* 0x000000ffff937224 */ /* 0x000fe400078e00c5 */
[----:B------:R2:W4:Y:S05]  /*ec40*/  MUFU.EX2 R197, R2 ;  /* 0x0000000200c57308 */ /* 0x00052a0000000800 */
[C---:B------:R-:W-:Y:S01]  /*ec50*/  HMMA.16816.F32 R100, R8.reuse, R22, R120 ;  /* 0x000000160864723c */ /* 0x040fe20000001878 */
[----:B------:R-:W3:Y:S06]  /*ec60*/  LDSM.16.MT88.4 R20, [R208+0x1900] ;  /* 0x00190000d014783b */ /* 0x000eec0000004200 */
[----:B------:R-:W-:Y:S01]  /*ec70*/  IMAD.MOV.U32 R123, RZ, RZ, R163 ;  /* 0x000000ffff7b7224 */ /* 0x000fe200078e00a3 */
[----:B-1----:R-:W-:Y:S01]  /*ec80*/  HMMA.16816.F32 R84, R8, R12, R84 ;  /* 0x0000000c0854723c */ /* 0x002fe20000001854 */
[----:B------:R-:W-:-:S02]  /*ec90*/  IMAD.MOV.U32 R122, RZ, RZ, R162 ;  /* 0x000000ffff7a7224 */ /* 0x000fc400078e00a2 */
[----:B--2---:R-:W-:Y:S02]  /*eca0*/  FFMA.FTZ R2, R149, c[0x0][0x2d0], -R0 ;  /* 0x0000b40095027a23 */ /* 0x004fe40000010800 */
[----:B------:R-:W-:Y:S02]  /*ecb0*/  IMAD.MOV.U32 R149, RZ, RZ, R194 ;  /* 0x000000ffff957224 */ /* 0x000fe400078e00c2 */
[----:B------:R1:W-:Y:S01]  /*ecc0*/  MUFU.EX2 R194, R2 ;  /* 0x0000000200c27308 */ /* 0x0003e20000000800 */
[----:B------:R-:W-:Y:S01]  /*ecd0*/  HMMA.16816.F32 R68, R8, R14, R68 ;  /* 0x0000000e0844723c */ /* 0x000fe20000001844 */
[----:B------:R-:W2:Y:S01]  /*ece0*/  LDSM.16.MT88.4 R12, [R204+0x5900] ;  /* 0x00590000cc0c783b */ /* 0x000ea20000004200 */
[----:B------:R-:W-:Y:S02]  /*ecf0*/  IMAD.MOV.U32 R120, RZ, RZ, R160 ;  /* 0x000000ffff787224 */ /* 0x000fe400078e00a0 */
[----:B------:R-:W-:-:S04]  /*ed00*/  IMAD.MOV.U32 R121, RZ, RZ, R161 ;  /* 0x000000ffff797224 */ /* 0x000fc800078e00a1 */
[----:B-----5:R-:W-:Y:S01]  /*ed10*/  HMMA.16816.F32 R104, R8, R36, R128 ;  /* 0x000000240868723c */ /* 0x020fe20000001880 */
[----:B-1----:R-:W-:Y:S01]  /*ed20*/  FFMA.FTZ R2, R148, c[0x0][0x2d0], -R0 ;  /* 0x0000b40094027a23 */ /* 0x002fe20000010800 */
[----:B------:R-:W-:-:S06]  /*ed30*/  MOV R148, R193 ;  /* 0x000000c100947202 */ /* 0x000fcc0000000f00 */
[C---:B------:R-:W-:Y:S01]  /*ed40*/  HMMA.16816.F32 R108, R8.reuse, R38, R132 ;  /* 0x00000026086c723c */ /* 0x040fe20000001884 */
[----:B------:R1:W5:Y:S07]  /*ed50*/  MUFU.EX2 R193, R2 ;  /* 0x0000000200c17308 */ /* 0x00036e0000000800 */
[C---:B------:R-:W-:Y:S08]  /*ed60*/  HMMA.16816.F32 R96, R8.reuse, R16, R96 ;  /* 0x000000100860723c */ /* 0x040ff00000001860 */
[----:B------:R-:W-:Y:S01]  /*ed70*/  HMMA.16816.F32 R88, R8, R18, R88 ;  /* 0x000000120858723c */ /* 0x000fe20000001858 */
[----:B------:R-:W-:Y:S01]  /*ed80*/  LDSM.16.MT88.4 R16, [R204+0x2100] ;  /* 0x00210000cc10783b */ /* 0x000fe20000004200 */
[----:B-1----:R-:W-:Y:S01]  /*ed90*/  FFMA.FTZ R2, R150, c[0x0][0x2d0], -R0 ;  /* 0x0000b40096027a23 */ /* 0x002fe20000010800 */
[----:B------:R-:W-:Y:S01]  /*eda0*/  MOV R150, R144 ;  /* 0x0000009000967202 */ /* 0x000fe20000000f00 */
[----:B------:R-:W-:-:S02]  /*edb0*/  IMAD.MOV.U32 R144, RZ, RZ, R114 ;  /* 0x000000ffff907224 */ /* 0x000fc400078e0072 */
[----:B------:R1:W-:Y:S01]  /*edc0*/  MUFU.EX2 R4, R2 ;  /* 0x0000000200047308 */ /* 0x0003e20000000800 */
[----:B---3--:R-:W-:Y:S02]  /*edd0*/  F2FP.PACK_AB R8, R196, R198 ;  /* 0x000000c6c408723e */ /* 0x008fe400000000ff */
[----:B----4-:R-:W-:Y:S02]  /*ede0*/  F2FP.PACK_AB R10, R197, R195 ;  /* 0x000000c3c50a723e */ /* 0x010fe400000000ff */
[----:B-----5:R-:W-:Y:S01]  /*edf0*/  F2FP.PACK_AB R9, R193, R194 ;  /* 0x000000c2c109723e */ /* 0x020fe200000000ff */
[----:B-1----:R-:W-:-:S04]  /*ee00*/  FFMA.FTZ R2, R151, c[0x0][0x2d0], -R0 ;  /* 0x0000b40097027a23 */ /* 0x002fc80000010800 */
[----:B------:R-:W1:Y:S02]  /*ee10*/  MUFU.EX2 R192, R2 ;  /* 0x0000000200c07308 */ /* 0x000e640000000800 */
[----:B-1----:R-:W-:Y:S01]  /*ee20*/  F2FP.PACK_AB R11, R192, R4 ;  /* 0x00000004c00b723e */ /* 0x002fe200000000ff */
[----:B------:R-:W-:-:S05]  /*ee30*/  FFMA.FTZ R2, R153, c[0x0][0x2d0], -R6 ;  /* 0x0000b40099027a23 */ /* 0x000fca0000010806 */
[----:B------:R1:W-:Y:S01]  /*ee40*/  MUFU.EX2 R163, R2 ;  /* 0x0000000200a37308 */ /* 0x0003e20000000800 */
[C---:B------:R-:W-:Y:S08]  /*ee50*/  HMMA.16816.F32 R80, R8.reuse, R28, R80 ;  /* 0x0000001c0850723c */ /* 0x040ff00000001850 */
[----:B------:R-:W-:Y:S01]  /*ee60*/  HMMA.16816.F32 R56, R8, R30, R76 ;  /* 0x0000001e0838723c */ /* 0x000fe2000000184c */
[----:B------:R-:W3:Y:S01]  /*ee70*/  LDSM.16.MT88.4 R28, [R205+0x5900] ;  /* 0x00590000cd1c783b */ /* 0x000ee20000004200 */
[----:B-1----:R-:W-:-:S06]  /*ee80*/  FFMA.FTZ R2, R154, c[0x0][0x2d0], -R6 ;  /* 0x0000b4009a027a23 */ /* 0x002fcc0000010806 */
[C---:B------:R-:W-:Y:S01]  /*ee90*/  HMMA.16816.F32 R72, R8.reuse, R24, R72 ;  /* 0x000000180848723c */ /* 0x040fe20000001848 */
[----:B------:R1:W4:Y:S07]  /*eea0*/  MUFU.EX2 R162, R2 ;  /* 0x0000000200a27308 */ /* 0x00032e0000000800 */
[C---:B------:R-:W-:Y:S01]  /*eeb0*/  HMMA.16816.F32 R64, R8.reuse, R26, R64 ;  /* 0x0000001a0840723c */ /* 0x040fe20000001840 */
[----:B------:R-:W5:Y:S07]  /*eec0*/  LDSM.16.MT88.4 R24, [R208+0x5900] ;  /* 0x00590000d018783b */ /* 0x000f6e0000004200 */
[----:B------:R-:W-:Y:S01]  /*eed0*/  HMMA.16816.F32 R60, R8, R20, R60 ;  /* 0x00000014083c723c */ /* 0x000fe2000000183c */
[----:B-1----:R-:W-:-:S04]  /*eee0*/  FFMA.FTZ R2, R152, c[0x0][0x2d0], -R6 ;  /* 0x0000b40098027a23 */ /* 0x002fc80000010806 */
[----:B------:R1:W-:Y:S03]  /*eef0*/  MUFU.EX2 R160, R2 ;  /* 0x0000000200a07308 */ /* 0x0003e60000000800 */
[C---:B------:R-:W-:Y:S01]  /*ef00*/  HMMA.16816.F32 R52, R8.reuse, R22, R52 ;  /* 0x000000160834723c */ /* 0x040fe20000001834 */
[----:B------:R-:W4:Y:S07]  /*ef10*/  LDSM.16.MT88.4 R20, [R207+0x5900] ;  /* 0x00590000cf14783b */ /* 0x000f2e0000004200 */
[----:B------:R-:W-:Y:S01]  /*ef20*/  HMMA.16816.F32 R48, R8, R32, R44 ;  /* 0x000000200830723c */ /* 0x000fe2000000182c */
[----:B-1----:R-:W-:-:S07]  /*ef30*/  FFMA.FTZ R2, R155, c[0x0][0x2d0], -R6 ;  /* 0x0000b4009b027a23 */ /* 0x002fce0000010806 */
[C---:B------:R-:W-:Y:S01]  /*ef40*/  HMMA.16816.F32 R36, R8.reuse, R34, R40 ;  /* 0x000000220824723c */ /* 0x040fe20000001828 */
[----:B------:R-:W-:Y:S01]  /*ef50*/  LDSM.16.MT88.4 R32, [R208+0x2100] ;  /* 0x00210000d020783b */ /* 0x000fe20000004200 */
[----:B------:R1:W1:Y:S06]  /*ef60*/  MUFU.EX2 R161, R2 ;  /* 0x0000000200a17308 */ /* 0x00026c0000000800 */
[C---:B--2---:R-:W-:Y:S08]  /*ef70*/  HMMA.16816.F32 R44, R8.reuse, R12, R92 ;  /* 0x0000000c082c723c */ /* 0x044ff0000000185c */
[----:B------:R-:W-:Y:S01]  /*ef80*/  HMMA.16816.F32 R40, R8, R14, R100 ;  /* 0x0000000e0828723c */ /* 0x000fe20000001864 */
[----:B------:R-:W2:Y:S01]  /*ef90*/  LDSM.16.MT88.4 R12, [R205+0x2100] ;  /* 0x00210000cd0c783b */ /* 0x000ea20000004200 */
[----:B-1----:R-:W-:-:S02]  /*efa0*/  FFMA.FTZ R2, R156, c[0x0][0x2d0], -R0 ;  /* 0x0000b4009c027a23 */ /* 0x002fc40000010800 */
[----:B------:R-:W-:Y:S02]  /*efb0*/  IMAD.MOV.U32 R156, RZ, RZ, R120 ;  /* 0x000000ffff9c7224 */ /* 0x000fe400078e0078 */
[----:B------:R1:W-:Y:S01]  /*efc0*/  MUFU.EX2 R155, R2 ;  /* 0x00000002009b7308 */ /* 0x0003e20000000800 */
[----:B------:R-:W-:Y:S01]  /*efd0*/  IMAD.MOV.U32 R120, RZ, RZ, R149 ;  /* 0x000000ffff787224 */ /* 0x000fe200078e0095 */
[----:B---3--:R-:W-:Y:S01]  /*efe0*/  HMMA.16816.F32 R76, R8, R28, R104 ;  /* 0x0000001c084c723c */ /* 0x008fe20000001868 */
[----:B------:R-:W-:-:S07]  /*eff0*/  IMAD.MOV.U32 R149, RZ, RZ, R115 ;  /* 0x000000ffff957224 */ /* 0x000fce00078e0073 */
[----:B------:R-:W-:Y:S01]  /*f000*/  HMMA.16816.F32 R100, R8, R30, R108 ;  /* 0x0000001e0864723c */ /* 0x000fe2000000186c */
[----:B------:R-:W3:Y:S01]  /*f010*/  LDSM.16.MT88.4 R28, [R207+0x2100] ;  /* 0x00210000cf1c783b */ /* 0x000ee20000004200 */
[----:B-1----:R-:W-:Y:S02]  /*f020*/  FFMA.FTZ R2, R158, c[0x0][0x2d0], -R0 ;  /* 0x0000b4009e027a23 */ /* 0x002fe40000010800 */
[----:B------:R-:W-:-:S04]  /*f030*/  IMAD.MOV.U32 R158, RZ, RZ, R121 ;  /* 0x000000ffff9e7224 */ /* 0x000fc800078e0079 */
[C---:B-----5:R-:W-:Y:S01]  /*f040*/  HMMA.16816.F32 R108, R8.reuse, R26, R88 ;  /* 0x0000001a086c723c */ /* 0x060fe20000001858 */
[----:B------:R1:W5:Y:S01]  /*f050*/  MUFU.EX2 R154, R2 ;  /* 0x00000002009a7308 */ /* 0x0003620000000800 */
[----:B------:R-:W-:Y:S02]  /*f060*/  IMAD.MOV.U32 R121, RZ, RZ, R148 ;  /* 0x000000ffff797224 */ /* 0x000fe400078e0094 */
[----:B------:R-:W-:Y:S02]  /*f070*/  IMAD.MOV.U32 R148, RZ, RZ, R145 ;  /* 0x000000ffff947224 */ /* 0x000fe400078e0091 */
[----:B------:R-:W-:Y:S02]  /*f080*/  IMAD.MOV.U32 R145, RZ, RZ, R113 ;  /* 0x000000ffff917224 */ /* 0x000fe400078e0071 */
[C---:B----4-:R-:W-:Y:S08]  /*f090*/  HMMA.16816.F32 R104, R8.reuse, R20, R84 ;  /* 0x000000140868723c */ /* 0x050ff00000001854 */
[----:B------:R-:W-:Y:S01]  /*f0a0*/  HMMA.16816.F32 R92, R8, R22, R68 ;  /* 0x00000016085c723c */ /* 0x000fe20000001844 */
[----:B-1----:R-:W-:Y:S01]  /*f0b0*/  FFMA.FTZ R2, R159, c[0x0][0x2d0], -R0 ;  /* 0x0000b4009f027a23 */ /* 0x002fe20000010800 */
[----:B------:R-:W-:Y:S01]  /*f0c0*/  LDSM.16.MT88.4 R20, [R205+0x6100] ;  /* 0x00610000cd14783b */ /* 0x000fe20000004200 */
[----:B------:R-:W-:-:S02]  /*f0d0*/  IMAD.MOV.U32 R159, RZ, RZ, R122 ;  /* 0x000000ffff9f7224 */ /* 0x000fc400078e007a */
[----:B------:R-:W-:Y:S01]  /*f0e0*/  IMAD.MOV.U32 R122, RZ, RZ, R123 ;  /* 0x000000ffff7a7224 */ /* 0x000fe200078e007b */
[----:B------:R1:W-:Y:S01]  /*f0f0*/  MUFU.EX2 R153, R2 ;  /* 0x0000000200997308 */ /* 0x0003e20000000800 */
[----:B------:R-:W-:Y:S02]  /*f100*/  IMAD.MOV.U32 R123, RZ, RZ, R112 ;  /* 0x000000ffff7b7224 */ /* 0x000fe400078e0070 */
[----:B------:R-:W-:Y:S01]  /*f110*/  HMMA.16816.F32 R112, R8, R24, R96 ;  /* 0x000000180870723c */ /* 0x000fe20000001860 */
[----:B------:R-:W4:Y:S06]  /*f120*/  LDSM.16.MT88.4 R24, [R204+0x6100] ;  /* 0x00610000cc18783b */ /* 0x000f2c0000004200 */
[----:B------:R-:W-:-:S02]  /*f130*/  F2FP.PACK_AB R8, R162, R163 ;  /* 0x000000a3a208723e */ /* 0x000fc400000000ff */
[----:B------:R-:W-:Y:S02]  /*f140*/  F2FP.PACK_AB R10, R161, R160 ;  /* 0x000000a0a10a723e */ /* 0x000fe400000000ff */
[----:B-----5:R-:W-:Y:S01]  /*f150*/  F2FP.PACK_AB R9, R154, R155 ;  /* 0x0000009b9a09723e */ /* 0x020fe200000000ff */
[----:B-1----:R-:W-:Y:S02]  /*f160*/  FFMA.FTZ R2, R157, c[0x0][0x2d0], -R0 ;  /* 0x0000b4009d027a23 */ /* 0x002fe40000010800 */
[----:B------:R-:W-:Y:S02]  /*f170*/  IMAD.MOV.U32 R157, RZ, RZ, R146 ;  /* 0x000000ffff9d7224 */ /* 0x000fe400078e0092 */
[----:B------:R1:W5:Y:S02]  /*f180*/  MUFU.EX2 R152, R2 ;  /* 0x0000000200987308 */ /* 0x0003640000000800 */
[----:B-1----:R-:W-:Y:S01]  /*f190*/  FFMA.FTZ R2, R164, c[0x0][0x2d0], -R6 ;  /* 0x0000b400a4027a23 */ /* 0x002fe20000010806 */
[----:B-----5:R-:W-:Y:S01]  /*f1a0*/  F2FP.PACK_AB R11, R152, R153 ;  /* 0x00000099980b723e */ /* 0x020fe200000000ff */
[----:B------:R-:W-:-:S04]  /*f1b0*/  IMAD.MOV.U32 R164, RZ, RZ, R121 ;  /* 0x000000ffffa47224 */ /* 0x000fc800078e0079 */
[----:B------:R1:W-:Y:S02]  /*f1c0*/  MUFU.EX2 R151, R2 ;  /* 0x0000000200977308 */ /* 0x0003e40000000800 */
[C---:B------:R-:W-:Y:S08]  /*f1d0*/  HMMA.16816.F32 R96, R8.reuse, R16, R80 ;  /* 0x000000100860723c */ /* 0x040ff00000001850 */
[----:B------:R-:W-:Y:S01]  /*f1e0*/  HMMA.16816.F32 R88, R8, R18, R56 ;  /* 0x000000120858723c */ /* 0x000fe20000001838 */
[----:B------:R-:W5:Y:S01]  /*f1f0*/  LDSM.16.MT88.4 R16, [R208+0x6100] ;  /* 0x00610000d010783b */ /* 0x000f620000004200 */
[----:B-1----:R-:W-:-:S02]  /*f200*/  FFMA.FTZ R2, R166, c[0x0][0x2d0], -R6 ;  /* 0x0000b400a6027a23 */ /* 0x002fc40000010806 */
[----:B------:R-:W-:Y:S02]  /*f210*/  IMAD.MOV.U32 R166, RZ, RZ, R150 ;  /* 0x000000ffffa67224 */ /* 0x000fe400078e0096 */
[----:B------:R1:W1:Y:S02]  /*f220*/  MUFU.EX2 R150, R2 ;  /* 0x0000000200967308 */ /* 0x0002640000000800 */
[C---:B--2---:R-:W-:Y:S08]  /*f230*/  HMMA.16816.F32 R84, R8.reuse, R12, R72 ;  /* 0x0000000c0854723c */ /* 0x044ff00000001848 */
[----:B------:R-:W-:Y:S01]  /*f240*/  HMMA.16816.F32 R80, R8, R14, R64 ;  /* 0x0000000e0850723c */ /* 0x000fe20000001840 */
[----:B------:R-:W2:Y:S01]  /*f250*/  LDSM.16.MT88.4 R12, [R207+0x6100] ;  /* 0x00610000cf0c783b */ /* 0x000ea20000004200 */
[----:B-1----:R-:W-:-:S06]  /*f260*/  FFMA.FTZ R2, R165, c[0x0][0x2d0], -R6 ;  /* 0x0000b400a5027a23 */ /* 0x002fcc0000010806 */
[C---:B------:R-:W-:Y:S01]  /*f270*/  HMMA.16816.F32 R72, R8.reuse, R32, R60 ;  /* 0x000000200848723c */ /* 0x040fe2000000183c */
[----:B------:R-:W-:Y:S02]  /*f280*/  IMAD.MOV.U32 R165, RZ, RZ, R149 ;  /* 0x000000ffffa57224 */ /* 0x000fe400078e0095 */
[----:B------:R1:W-:Y:S05]  /*f290*/  MUFU.EX2 R149, R2 ;  /* 0x0000000200957308 */ /* 0x0003ea0000000800 */
[C---:B------:R-:W-:Y:S01]  /*f2a0*/  HMMA.16816.F32 R68, R8.reuse, R34, R52 ;  /* 0x000000220844723c */ /* 0x040fe20000001834 */
[----:B------:R-:W2:Y:S07]  /*f2b0*/  LDSM.16.MT88.4 R32, [R204+0x2900] ;  /* 0x00290000cc20783b */ /* 0x000eae0000004200 */
[----:B---3--:R-:W-:Y:S01]  /*f2c0*/  HMMA.16816.F32 R64, R8, R28, R48 ;  /* 0x0000001c0840723c */ /* 0x008fe20000001830 */
[----:B-1----:R-:W-:-:S02]  /*f2d0*/  FFMA.FTZ R2, R167, c[0x0][0x2d0], -R6 ;  /* 0x0000b400a7027a23 */ /* 0x002fc40000010806 */
[----:B------:R-:W-:Y:S02]  /*f2e0*/  IMAD.MOV.U32 R167, RZ, RZ, R148 ;  /* 0x000000ffffa77224 */ /* 0x000fe400078e0094 */
[----:B------:R1:W3:Y:S03]  /*f2f0*/  MUFU.EX2 R148, R2 ;  /* 0x0000000200947308 */ /* 0x0002e60000000800 */
[C---:B------:R-:W-:Y:S01]  /*f300*/  HMMA.16816.F32 R56, R8.reuse, R30, R36 ;  /* 0x0000001e0838723c */ /* 0x040fe20000001824 */
[----:B------:R-:W2:Y:S07]  /*f310*/  LDSM.16.MT88.4 R28, [R205+0x2900] ;  /* 0x00290000cd1c783b */ /* 0x000eae0000004200 */
[----:B----4-:R-:W-:Y:S01]  /*f320*/  HMMA.16816.F32 R44, R8, R24, R44 ;  /* 0x00000018082c723c */ /* 0x010fe2000000182c */
[----:B-1----:R-:W-:-:S07]  /*f330*/  FFMA.FTZ R2, R184, c[0x0][0x2d0], -R0 ;  /* 0x0000b400b8027a23 */ /* 0x002fce0000010800 */
[C---:B------:R-:W-:Y:S01]  /*f340*/  HMMA.16816.F32 R48, R8.reuse, R26, R40 ;  /* 0x0000001a0830723c */ /* 0x040fe20000001828 */
[----:B------:R-:W-:Y:S01]  /*f350*/  IMAD.MOV.U32 R184, RZ, RZ, R147 ;  /* 0x000000ffffb87224 */ /* 0x000fe200078e0093 */
[----:B------:R-:W1:Y:S01]  /*f360*/  LDSM.16.MT88.4 R24, [R208+0x2900] ;  /* 0x00290000d018783b */ /* 0x000e620000004200 */
[----:B------:R4:W-:Y:S05]  /*f370*/  MUFU.EX2 R147, R2 ;  /* 0x0000000200937308 */ /* 0x0009ea0000000800 */
[C---:B------:R-:W-:Y:S08]  /*f380*/  HMMA.16816.F32 R36, R8.reuse, R22, R100 ;  /* 0x000000160824723c */ /* 0x040ff00000001864 */
[----:B------:R-:W-:Y:S01]  /*f390*/  HMMA.16816.F32 R40, R8, R20, R76 ;  /* 0x000000140828723c */ /* 0x000fe2000000184c */
[----:B------:R-:W1:Y:S01]  /*f3a0*/  LDSM.16.MT88.4 R20, [R207+0x2900] ;  /* 0x00290000cf14783b */ /* 0x000e620000004200 */
[----:B----4-:R-:W-:-:S02]  /*f3b0*/  FFMA.FTZ R2, R186, c[0x0][0x2d0], -R0 ;  /* 0x0000b400ba027a23 */ /* 0x010fc40000010800 */
[----:B------:R-:W-:Y:S02]  /*f3c0*/  IMAD.MOV.U32 R186, RZ, RZ, R120 ;  /* 0x000000ffffba7224 */ /* 0x000fe400078e0078 */
[----:B------:R4:W1:Y:S02]  /*f3d0*/  MUFU.EX2 R146, R2 ;  /* 0x0000000200927308 */ /* 0x0008640000000800 */
[C---:B-----5:R-:W-:Y:S07]  /*f3e0*/  HMMA.16816.F32 R52, R8.reuse, R16, R112 ;  /* 0x000000100834723c */ /* 0x060fee0000001870 */
[----:B------:R-:W-:Y:S01]  /*f3f0*/  IMAD.MOV.U32 R115, RZ, RZ, R145 ;  /* 0x000000ffff737224 */ /* 0x000fe200078e0091 */
[----:B------:R-:W-:Y:S01]  /*f400*/  HMMA.16816.F32 R60, R8, R18, R108 ;  /* 0x00000012083c723c */ /* 0x000fe2000000186c */
[----:B------:R-:W-:Y:S01]  /*f410*/  LDSM.16.MT88.4 R16, [R205+0x6900] ;  /* 0x00690000cd10783b */ /* 0x000fe20000004200 */
[----:B------:R-:W-:-:S02]  /*f420*/  IMAD.MOV.U32 R114, RZ, RZ, R144 ;  /* 0x000000ffff727224 */ /* 0x000fc400078e0090 */
[----:B------:R-:W-:Y:S02]  /*f430*/  IMAD.MOV.U32 R112, RZ, RZ, R118 ;  /* 0x000000ffff707224 */ /* 0x000fe400078e0076 */
[----:B------:R-:W-:Y:S02]  /*f440*/  IMAD.MOV.U32 R113, RZ, RZ, R117 ;  /* 0x000000ffff717224 */ /* 0x000fe400078e0075 */
[----:B----4-:R-:W-:Y:S01]  /*f450*/  FFMA.FTZ R2, R185, c[0x0][0x2d0], -R0 ;  /* 0x0000b400b9027a23 */ /* 0x010fe20000010800 */
[C---:B--2---:R-:W-:Y:S01]  /*f460*/  HMMA.16816.F32 R104, R8.reuse, R12, R104 ;  /* 0x0000000c0868723c */ /* 0x044fe20000001868 */
[----:B------:R-:W-:Y:S02]  /*f470*/  IMAD.MOV.U32 R185, RZ, RZ, R122 ;  /* 0x000000ffffb97224 */ /* 0x000fe400078e007a */
[----:B------:R2:W-:Y:S05]  /*f480*/  MUFU.EX2 R135, R2 ;  /* 0x0000000200877308 */ /* 0x0005ea0000000800 */
[----:B------:R-:W-:Y:S01]  /*f490*/  HMMA.16816.F32 R100, R8, R14, R92 ;  /* 0x0000000e0864723c */ /* 0x000fe2000000185c */
[----:B------:R-:W4:Y:S06]  /*f4a0*/  LDSM.16.MT88.4 R12, [R204+0x6900] ;  /* 0x00690000cc0c783b */ /* 0x000f2c0000004200 */
[----:B------:R-:W-:-:S02]  /*f4b0*/  F2FP.PACK_AB R8, R150, R151 ;  /* 0x000000979608723e */ /* 0x000fc400000000ff */
[----:B---3--:R-:W-:Y:S01]  /*f4c0*/  F2FP.PACK_AB R10, R148, R149 ;  /* 0x00000095940a723e */ /* 0x008fe200000000ff */
[----:B--2---:R-:W-:Y:S01]  /*f4d0*/  FFMA.FTZ R2, R187, c[0x0][0x2d0], -R0 ;  /* 0x0000b400bb027a23 */ /* 0x004fe20000010800 */
[----:B-1----:R-:W-:Y:S02]  /*f4e0*/  F2FP.PACK_AB R9, R146, R147 ;  /* 0x000000939209723e */ /* 0x002fe400000000ff */
[----:B------:R-:W-:Y:S01]  /*f4f0*/  MOV R187, R123 ;  /* 0x0000007b00bb7202 */ /* 0x000fe20000000f00 */
[----:B------:R-:W1:Y:S02]  /*f500*/  MUFU.EX2 R134, R2 ;  /* 0x0000000200867308 */ /* 0x000e640000000800 */
[----:B-1----:R-:W-:Y:S01]  /*f510*/  F2FP.PACK_AB R11, R134, R135 ;  /* 0x00000087860b723e */ /* 0x002fe200000000ff */
[----:B------:R-:W-:Y:S02]  /*f520*/  FFMA.FTZ R2, R199, c[0x0][0x2d0], -R6 ;  /* 0x0000b400c7027a23 */ /* 0x000fe40000010806 */
[----:B------:R-:W-:-:S03]  /*f530*/  IMAD.MOV.U32 R199, RZ, RZ, R233 ;  /* 0x000000ffffc77224 */ /* 0x000fc600078e00e9 */
[----:B------:R1:W-:Y:S01]  /*f540*/  MUFU.EX2 R133, R2 ;  /* 0x0000000200857308 */ /* 0x0003e20000000800 */
[C---:B------:R-:W-:Y:S08]  /*f550*/  HMMA.16816.F32 R120, R8.reuse, R32, R96 ;  /* 0x000000200878723c */ /* 0x040ff00000001860 */
[----:B------:R-:W-:Y:S01]  /*f560*/  HMMA.16816.F32 R108, R8, R34, R88 ;  /* 0x00000022086c723c */ /* 0x000fe20000001858 */
[----:B------:R-:W-:Y:S01]  /*f570*/  LDSM.16.MT88.4 R32, [R207+0x6900] ;  /* 0x00690000cf20783b */ /* 0x000fe20000004200 */
[----:B-1----:R-:W-:-:S06]  /*f580*/  FFMA.FTZ R2, R227, c[0x0][0x2d0], -R6 ;  /* 0x0000b400e3027a23 */ /* 0x002fcc0000010806 */
[C---:B------:R-:W-:Y:S01]  /*f590*/  HMMA.16816.F32 R96, R8.reuse, R28, R84 ;  /* 0x0000001c0860723c */ /* 0x040fe20000001854 */
[----:B------:R1:W2:Y:S07]  /*f5a0*/  MUFU.EX2 R145, R2 ;  /* 0x0000000200917308 */ /* 0x0002ae0000000800 */
[C---:B------:R-:W-:Y:S08]  /*f5b0*/  HMMA.16816.F32 R84, R8.reuse, R24, R72 ;  /* 0x000000180854723c */ /* 0x040ff00000001848 */
[----:B------:R-:W-:Y:S01]  /*f5c0*/  HMMA.16816.F32 R88, R8, R26, R68 ;  /* 0x0000001a0858723c */ /* 0x000fe20000001844 */
[----:B------:R-:W3:Y:S01]  /*f5d0*/  LDSM.16.MT88.4 R24, [R208+0x6900] ;  /* 0x00690000d018783b */ /* 0x000ee20000004200 */
[----:B-1----:R-:W-:-:S04]  /*f5e0*/  FFMA.FTZ R2, R228, c[0x0][0x2d0], -R6 ;  /* 0x0000b400e4027a23 */ /* 0x002fc80000010806 */
[----:B------:R1:W-:Y:S02]  /*f5f0*/  MUFU.EX2 R144, R2 ;  /* 0x0000000200907308 */ /* 0x0003e40000000800 */
[C---:B------:R-:W-:Y:S01]  /*f600*/  HMMA.16816.F32 R92, R8.reuse, R30, R80 ;  /* 0x0000001e085c723c */ /* 0x040fe20000001850 */
[----:B------:R-:W-:Y:S07]  /*f610*/  LDSM.16.MT88.4 R28, [R204+0x3100] ;  /* 0x00310000cc1c783b */ /* 0x000fee0000004200 */
[----:B------:R-:W-:Y:S01]  /*f620*/  HMMA.16816.F32 R80, R8, R20, R64 ;  /* 0x000000140850723c */ /* 0x000fe20000001840 */
[----:B-1----:R-:W-:-:S07]  /*f630*/  FFMA.FTZ R2, R229, c[0x0][0x2d0], -R6 ;  /* 0x0000b400e5027a23 */ /* 0x002fce0000010806 */
[C---:B----4-:R-:W-:Y:S01]  /*f640*/  HMMA.16816.F32 R64, R8.reuse, R14, R48 ;  /* 0x0000000e0840723c */ /* 0x050fe20000001830 */
[----:B------:R1:W4:Y:S07]  /*f650*/  MUFU.EX2 R233, R2 ;  /* 0x0000000200e97308 */ /* 0x00032e0000000800 */
[C---:B------:R-:W-:Y:S01]  /*f660*/  HMMA.16816.F32 R72, R8.reuse, R12, R44 ;  /* 0x0000000c0848723c */ /* 0x040fe2000000182c */
[----:B------:R-:W-:Y:S07]  /*f670*/  LDSM.16.MT88.4 R12, [R207+0x3100] ;  /* 0x00310000cf0c783b */ /* 0x000fee0000004200 */
[----:B------:R-:W-:Y:S01]  /*f680*/  HMMA.16816.F32 R76, R8, R22, R56 ;  /* 0x00000016084c723c */ /* 0x000fe20000001838 */
[----:B------:R-:W-:Y:S01]  /*f690*/  LDSM.16.MT88.4 R20, [R205+0x3100] ;  /* 0x00310000cd14783b */ /* 0x000fe20000004200 */
[----:B-1----:R-:W-:-:S04]  /*f6a0*/  FFMA.FTZ R2, R230, c[0x0][0x2d0], -R0 ;  /* 0x0000b400e6027a23 */ /* 0x002fc80000010800 */
[----:B------:R1:W-:Y:S02]  /*f6b0*/  MUFU.EX2 R132, R2 ;  /* 0x0000000200847308 */ /* 0x0003e40000000800 */
[C---:B---3--:R-:W-:Y:S08]  /*f6c0*/  HMMA.16816.F32 R48, R8.reuse, R24, R52 ;  /* 0x000000180830723c */ /* 0x048ff00000001834 */
[----:B------:R-:W-:Y:S01]  /*f6d0*/  HMMA.16816.F32 R52, R8, R26, R60 ;  /* 0x0000001a0834723c */ /* 0x000fe2000000183c */
[----:B------:R-:W3:Y:S01]  /*f6e0*/  LDSM.16.MT88.4 R24, [R204+0x7100] ;  /* 0x00710000cc18783b */ /* 0x000ee20000004200 */
[----:B-1----:R-:W-:-:S06]  /*f6f0*/  FFMA.FTZ R2, R231, c[0x0][0x2d0], -R0 ;  /* 0x0000b400e7027a23 */ /* 0x002fcc0000010800 */
[C---:B------:R-:W-:Y:S01]  /*f700*/  HMMA.16816.F32 R56, R8.reuse, R16, R40 ;  /* 0x000000100838723c */ /* 0x040fe20000001828 */
[----:B------:R1:W5:Y:S07]  /*f710*/  MUFU.EX2 R118, R2 ;  /* 0x0000000200767308 */ /* 0x00036e0000000800 */
[C---:B------:R-:W-:Y:S01]  /*f720*/  HMMA.16816.F32 R40, R8.reuse, R18, R36 ;  /* 0x000000120828723c */ /* 0x040fe20000001824 */
[----:B------:R-:W3:Y:S07]  /*f730*/  LDSM.16.MT88.4 R16, [R208+0x3100] ;  /* 0x00310000d010783b */ /* 0x000eee0000004200 */
[----:B------:R-:W-:Y:S01]  /*f740*/  HMMA.16816.F32 R44, R8, R32, R104 ;  /* 0x00000020082c723c */ /* 0x000fe20000001868 */
[----:B------:R-:W-:Y:S01]  /*f750*/  LDSM.16.MT88.4 R104, [R205+0x7900] ;  /* 0x00790000cd68783b */ /* 0x000fe20000004200 */
[----:B-1----:R-:W-:-:S04]  /*f760*/  FFMA.FTZ R2, R232, c[0x0][0x2d0], -R0 ;  /* 0x0000b400e8027a23 */ /* 0x002fc80000010800 */
[----:B------:R1:W-:Y:S02]  /*f770*/  MUFU.EX2 R117, R2 ;  /* 0x0000000200757308 */ /* 0x0003e40000000800 */
[----:B------:R-:W-:Y:S01]  /*f780*/  HMMA.16816.F32 R36, R8, R34, R100 ;  /* 0x000000220824723c */ /* 0x000fe20000001864 */
[----:B------:R-:W3:Y:S06]  /*f790*/  LDSM.16.MT88.4 R32, [R205+0x7100] ;  /* 0x00710000cd20783b */ /* 0x000eec0000004200 */
[----:B--2---:R-:W-:Y:S02]  /*f7a0*/  F2FP.PACK_AB R8, R145, R133 ;  /* 0x000000859108723e */ /* 0x004fe400000000ff */
[----:B----4-:R-:W-:-:S02]  /*f7b0*/  F2FP.PACK_AB R10, R233, R144 ;  /* 0x00000090e90a723e */ /* 0x010fc400000000ff */
[----:B-----5:R-:W-:Y:S01]  /*f7c0*/  F2FP.PACK_AB R9, R118, R132 ;  /* 0x000000847609723e */ /* 0x020fe200000000ff */
[----:B-1----:R-:W-:-:S04]  /*f7d0*/  FFMA.FTZ R2, R235, c[0x0][0x2d0], -R0 ;  /* 0x0000b400eb027a23 */ /* 0x002fc80000010800 */
[----:B------:R1:W2:Y:S02]  /*f7e0*/  MUFU.EX2 R62, R2 ;  /* 0x00000002003e7308 */ /* 0x0002a40000000800 */
[----:B-1----:R-:W-:Y:S01]  /*f7f0*/  FFMA.FTZ R2, R252, c[0x0][0x2d0], -R6 ;  /* 0x0000b400fc027a23 */ /* 0x002fe20000010806 */
[----:B--2---:R-:W-:-:S05]  /*f800*/  F2FP.PACK_AB R11, R62, R117 ;  /* 0x000000753e0b723e */ /* 0x004fca00000000ff */
[----:B------:R1:W-:Y:S02]  /*f810*/  MUFU.EX2 R61, R2 ;  /* 0x00000002003d7308 */ /* 0x0003e40000000800 */
[C---:B---3--:R-:W-:Y:S08]  /*f820*/  HMMA.16816.F32 R64, R8.reuse, R26, R64 ;  /* 0x0000001a0840723c */ /* 0x048ff00000001840 */
[----:B------:R-:W-:Y:S01]  /*f830*/  HMMA.16816.F32 R128, R8, R24, R72 ;  /* 0x000000180880723c */ /* 0x000fe20000001848 */
[----:B------:R-:W-:Y:S01]  /*f840*/  LDSM.16.MT88.4 R72, [R205+0x3900] ;  /* 0x00390000cd48783b */ /* 0x000fe20000004200 */
[----:B-1----:R-:W-:-:S02]  /*f850*/  FFMA.FTZ R2, R199, c[0x0][0x2d0], -R6 ;  /* 0x0000b400c7027a23 */ /* 0x002fc40000010806 */
[----:B------:R-:W-:Y:S02]  /*f860*/  IMAD.MOV.U32 R199, RZ, RZ, R112 ;  /* 0x000000ffffc77224 */ /* 0x000fe400078e0070 */
[----:B------:R1:W-:Y:S01]  /*f870*/  MUFU.EX2 R60, R2 ;  /* 0x00000002003c7308 */ /* 0x0003e20000000800 */
[----:B------:R-:W-:Y:S01]  /*f880*/  IMAD.MOV.U32 R112, RZ, RZ, R113 ;  /* 0x000000ffff707224 */ /* 0x000fe200078e0071 */
[C---:B------:R-:W-:Y:S01]  /*f890*/  HMMA.16816.F32 R68, R8.reuse, R20, R96 ;  /* 0x000000140844723c */ /* 0x040fe20000001860 */
[----:B------:R-:W-:Y:S01]  /*f8a0*/  IMAD.MOV.U32 R113, RZ, RZ, R114 ;  /* 0x000000ffff717224 */ /* 0x000fe200078e0072 */
[----:B------:R-:W-:Y:S01]  /*f8b0*/  LDSM.16.MT88.4 R96, [R204+0x7900] ;  /* 0x00790000cc60783b */ /* 0x000fe20000004200 */
[----:B------:R-:W-:Y:S02]  /*f8c0*/  IMAD.MOV.U32 R114, RZ, RZ, R115 ;  /* 0x000000ffff727224 */ /* 0x000fe400078e0073 */
[----:B------:R-:W-:Y:S02]  /*f8d0*/  IMAD.MOV.U32 R115, RZ, RZ, R187 ;  /* 0x000000ffff737224 */ /* 0x000fe400078e00bb */
[----:B------:R-:W-:Y:S01]  /*f8e0*/  IMAD.MOV.U32 R187, RZ, RZ, R185 ;  /* 0x000000ffffbb7224 */ /* 0x000fe200078e00b9 */
[----:B------:R-:W-:Y:S01]  /*f8f0*/  HMMA.16816.F32 R20, R8, R22, R92 ;  /* 0x000000160814723c */ /* 0x000fe2000000185c */
[----:B------:R-:W-:Y:S01]  /*f900*/  IMAD.MOV.U32 R185, RZ, RZ, R186 ;  /* 0x000000ffffb97224 */ /* 0x000fe200078e00ba */
[----:B------:R-:W-:Y:S01]  /*f910*/  MOV R186, R184 ;  /* 0x000000b800ba7202 */ /* 0x000fe20000000f00 */
[----:B------:R-:W-:-:S02]  /*f920*/  IMAD.MOV.U32 R184, RZ, RZ, R167 ;  /* 0x000000ffffb87224 */ /* 0x000fc400078e00a7 */
[----:B------:R-:W-:Y:S02]  /*f930*/  IMAD.MOV.U32 R167, RZ, RZ, R165 ;  /* 0x000000ffffa77224 */ /* 0x000fe400078e00a5 */
[----:B-1----:R-:W-:Y:S01]  /*f940*/  FFMA.FTZ R2, R158, c[0x0][0x2d0], -R6 ;  /* 0x0000b4009e027a23 */ /* 0x002fe20000010806 */
[C---:B------:R-:W-:Y:S01]  /*f950*/  HMMA.16816.F32 R100, R8.reuse, R12, R80 ;  /* 0x0000000c0864723c */ /* 0x040fe20000001850 */
[----:B------:R-:W-:Y:S01]  /*f960*/  IMAD.MOV.U32 R165, RZ, RZ, R159 ;  /* 0x000000ffffa57224 */ /* 0x000fe200078e009f */
[----:B------:R-:W-:Y:S01]  /*f970*/  LDSM.16.MT88.4 R80, [R208+0x3900] ;  /* 0x00390000d050783b */ /* 0x000fe20000004200 */
[----:B------:R1:W-:Y:S01]  /*f980*/  MUFU.EX2 R26, R2 ;  /* 0x00000002001a7308 */ /* 0x0003e20000000800 */
[----:B------:R-:W-:Y:S02]  /*f990*/  IMAD.MOV.U32 R159, RZ, RZ, R124 ;  /* 0x000000ffff9f7224 */ /* 0x000fe400078e007c */
[----:B------:R-:W-:Y:S02]  /*f9a0*/  IMAD.MOV.U32 R158, RZ, RZ, R125 ;  /* 0x000000ffff9e7224 */ /* 0x000fe400078e007d */
[----:B------:R-:W-:Y:S01]  /*f9b0*/  IMAD.MOV.U32 R228, RZ, RZ, R113 ;  /* 0x000000ffffe47224 */ /* 0x000fe200078e0071 */
[----:B------:R-:W-:Y:S01]  /*f9c0*/  HMMA.16816.F32 R120, R8, R28, R120 ;  /* 0x0000001c0878723c */ /* 0x000fe20000001878 */
[----:B------:R-:W-:-:S02]  /*f9d0*/  IMAD.MOV.U32 R229, RZ, RZ, R114 ;  /* 0x000000ffffe57224 */ /* 0x000fc400078e0072 */
[----:B------:R-:W-:-:S05]  /*f9e0*/  IMAD.MOV.U32 R227, RZ, RZ, R115 ;  /* 0x000000ffffe37224 */ /* 0x000fca00078e0073 */
[----:B------:R-:W-:Y:S01]  /*f9f0*/  HMMA.16816.F32 R92, R8, R18, R88 ;  /* 0x00000012085c723c */ /* 0x000fe20000001858 */
[----:B------:R-:W-:Y:S01]  /*fa00*/  LDSM.16.MT88.4 R88, [R207+0x3900] ;  /* 0x00390000cf58783b */ /* 0x000fe20000004200 */
[----:B-1----:R-:W-:-:S04]  /*fa10*/  FFMA.FTZ R2, R126, c[0x0][0x2d0], -R6 ;  /* 0x0000b4007e027a23 */ /* 0x002fc80000010806 */
[----:B------:R1:W2:Y:S02]  /*fa20*/  MUFU.EX2 R25, R2 ;  /* 0x0000000200197308 */ /* 0x0002a40000000800 */
[C---:B------:R-:W-:Y:S08]  /*fa30*/  HMMA.16816.F32 R28, R8.reuse, R30, R108 ;  /* 0x0000001e081c723c */ /* 0x040ff0000000186c */
[----:B------:R-:W-:Y:S01]  /*fa40*/  HMMA.16816.F32 R84, R8, R16, R84 ;  /* 0x000000100854723c */ /* 0x000fe20000001854 */
[----:B------:R-:W3:Y:S01]  /*fa50*/  LDSM.16.MT88.4 R16, [R208+0x7100] ;  /* 0x00710000d010783b */ /* 0x000ee20000004200 */
[----:B-1----:R-:W-:Y:S01]  /*fa60*/  FFMA.FTZ R2, R127, c[0x0][0x2d0], -R0 ;  /* 0x0000b4007f027a23 */ /* 0x002fe20000010800 */
[----:B--2---:R-:W-:-:S05]  /*fa70*/  F2FP.PACK_AB R114, R25, R26 ;  /* 0x0000001a1972723e */ /* 0x004fca00000000ff */
[C---:B------:R-:W-:Y:S01]  /*fa80*/  HMMA.16816.F32 R108, R8.reuse, R14, R76 ;  /* 0x0000000e086c723c */ /* 0x040fe2000000184c */
[----:B------:R-:W1:Y:S01]  /*fa90*/  LDSM.16.MT88.4 R12, [R207+0x7100] ;  /* 0x00710000cf0c783b */ /* 0x000e620000004200 */
[----:B------:R2:W-:Y:S03]  /*faa0*/  MUFU.EX2 R24, R2 ;  /* 0x0000000200187308 */ /* 0x0005e60000000800 */
[----:B------:R-:W4:Y:S03]  /*fab0*/  LDSM.16.MT88.4 R124, [R204+0x3900] ;  /* 0x00390000cc7c783b */ /* 0x000f260000004200 */
[C---:B------:R-:W-:Y:S08]  /*fac0*/  HMMA.16816.F32 R56, R8.reuse, R32, R56 ;  /* 0x000000200838723c */ /* 0x040ff00000001838 */
[----:B------:R-:W-:Y:S01]  /*fad0*/  HMMA.16816.F32 R40, R8, R34, R40 ;  /* 0x000000220828723c */ /* 0x000fe20000001828 */
[----:B--2---:R-:W-:-:S04]  /*fae0*/  FFMA.FTZ R2, R7, c[0x0][0x2d0], -R0 ;  /* 0x0000b40007027a23 */ /* 0x004fc80000010800 */
[----:B------:R2:W5:Y:S03]  /*faf0*/  MUFU.EX2 R7, R2 ;  /* 0x0000000200077308 */ /* 0x0005660000000800 */
[----:B---3--:R-:W-:Y:S01]  /*fb00*/  HMMA.16816.F32 R48, R8, R16, R48 ;  /* 0x000000100830723c */ /* 0x008fe20000001830 */
[--C-:B--2---:R-:W-:Y:S01]  /*fb10*/  FFMA.FTZ R2, R199, c[0x0][0x2d0], -R0.reuse ;  /* 0x0000b400c7027a23 */ /* 0x104fe20000010800 */
[----:B-----5:R-:W-:Y:S01]  /*fb20*/  F2FP.PACK_AB R113, R7, R24 ;  /* 0x000000180771723e */ /* 0x020fe200000000ff */
[----:B------:R-:W-:-:S05]  /*fb30*/  FFMA.FTZ R0, R159, c[0x0][0x2d0], -R0 ;  /* 0x0000b4009f007a23 */ /* 0x000fca0000010800 */
[----:B------:R-:W-:Y:S01]  /*fb40*/  HMMA.16816.F32 R52, R8, R18, R52 ;  /* 0x000000120834723c */ /* 0x000fe20000001834 */
[----:B------:R-:W-:Y:S01]  /*fb50*/  IMAD.MOV.U32 R199, RZ, RZ, R112 ;  /* 0x000000ffffc77224 */ /* 0x000fe200078e0070 */
[----:B------:R2:W-:Y:S01]  /*fb60*/  MUFU.EX2 R6, R2 ;  /* 0x0000000200067308 */ /* 0x0005e20000000800 */
[----:B------:R-:W-:Y:S01]  /*fb70*/  IMAD.MOV.U32 R159, RZ, RZ, R158 ;  /* 0x000000ffff9f7224 */ /* 0x000fe200078e009e */
[----:B------:R-:W-:Y:S01]  /*fb80*/  F2FP.PACK_AB R112, R60, R61 ;  /* 0x0000003d3c70723e */ /* 0x000fe200000000ff */
[----:B------:R-:W-:-:S03]  /*fb90*/  IMAD.MOV.U32 R158, RZ, RZ, R5 ;  /* 0x000000ffff9e7224 */ /* 0x000fc600078e0005 */
[C---:B-1----:R-:W-:Y:S02]  /*fba0*/  HMMA.16816.F32 R44, R8.reuse, R12, R44 ;  /* 0x0000000c082c723c */ /* 0x042fe4000000182c */
[----:B------:R1:W3:Y:S06]  /*fbb0*/  MUFU.EX2 R5, R0 ;  /* 0x0000000000057308 */ /* 0x0002ec0000000800 */
[----:B------:R-:W-:Y:S01]  /*fbc0*/  HMMA.16816.F32 R36, R8, R14, R36 ;  /* 0x0000000e0824723c */ /* 0x000fe20000001824 */
[----:B------:R-:W-:Y:S01]  /*fbd0*/  LDSM.16.MT88.4 R8, [R207+0x7900] ;  /* 0x00790000cf08783b */ /* 0x000fe20000004200 */
[----:B--2---:R-:W-:-:S04]  /*fbe0*/  FADD.FTZ R2, R199, R227 ;  /* 0x000000e3c7027221 */ /* 0x004fc80000010000 */
[----:B------:R-:W-:Y:S02]  /*fbf0*/  FADD.FTZ R2, R185, R2 ;  /* 0x00000002b9027221 */ /* 0x000fe40000010000 */
[----:B-1----:R-:W-:Y:S01]  /*fc00*/  FADD.FTZ R0, R228, R229 ;  /* 0x000000e5e4007221 */ /* 0x002fe20000010000 */
[----:B---3--:R-:W-:Y:S01]  /*fc10*/  F2FP.PACK_AB R115, R5, R6 ;  /* 0x000000060573723e */ /* 0x008fe200000000ff */
        /* <DEDUP_REMOVED lines=30> */
[----:B----4-:R-:W-:Y:S03]  /*fe00*/  HMMA.16816.F32 R120, R112, R124, R120 ;  /* 0x0000007c7078723c */ /* 0x010fe60000001878 */
[----:B------:R-:W-:-:S04]  /*fe10*/  FADD.FTZ R0, R195, R0 ;  /* 0x00000000c3007221 */ /* 0x000fc80000010000 */
        /* <DEDUP_REMOVED lines=42> */
[----:B------:R-:W-:-:S07]  /*100c0*/  FADD.FTZ R234, R5, R234 ;  /* 0x000000ea05ea7221 */ /* 0x000fce0000010000 */
[----:B------:R-:W-:Y:S01]  /*100d0*/  HMMA.16816.F32 R112, R112, R10, R36 ;  /* 0x0000000a7070723c */ /* 0x000fe20000001824 */
[----:B------:R-:W-:Y:S07]  /*100e0*/  @!P6 BRA `(.L_x_1957) ;  /* 0x000035800000e947 */ /* 0x000fee0003800000 */
[----:B------:R-:W2:Y:S04]  /*100f0*/  LDL R156, [R1] ;  /* 0x00000000019c7983 */ /* 0x000ea80000100800 */
[----:B------:R-:W3:Y:S01]  /*10100*/  LDL.LU R158, [R1+0x4] ;  /* 0x00000400019e7983 */ /* 0x000ee20000300800 */
[----:B------:R-:W-:Y:S01]  /*10110*/  MOV R250, c[0x0][0x208] ;  /* 0x0000820000fa7a02 */ /* 0x000fe20000000f00 */
[----:B------:R-:W-:Y:S01]  /*10120*/  IMAD.MOV.U32 R118, RZ, RZ, R3 ;  /* 0x000000ffff767224 */ /* 0x000fe200078e0003 */
[----:B------:R-:W-:Y:S01]  /*10130*/  IADD3 R240, P1, R244, 0x40, RZ ;  /* 0x00000040f4f07810 */ /* 0x000fe20007f3e0ff */
[----:B------:R-:W-:Y:S01]  /*10140*/  IMAD.MOV.U32 R117, RZ, RZ, R116 ;  /* 0x000000ffff757224 */ /* 0x000fe200078e0074 */
[----:B------:R-:W-:Y:S01]  /*10150*/  IADD3 R238, P0, R246, 0x40, RZ ;  /* 0x00000040f6ee7810 */ /* 0x000fe20007f1e0ff */
[----:B------:R-:W-:Y:S01]  /*10160*/  IMAD.SHL.U32 R250, R250, 0x40, RZ ;  /* 0x00000040fafa7824 */ /* 0x000fe200078e00ff */
[----:B------:R-:W-:Y:S01]  /*10170*/  MOV R251, c[0x0][0x1e0] ;  /* 0x0000780000fb7a02 */ /* 0x000fe20000000f00 */
[----:B------:R-:W-:Y:S01]  /*10180*/  IMAD.X R239, RZ, RZ, R241, P1 ;  /* 0x000000ffffef7224 */ /* 0x000fe200008e06f1 */
[----:B------:R-:W-:Y:S01]  /*10190*/  ULDC.64 UR4, c[0x0][0x118] ;  /* 0x0000460000047ab9 */ /* 0x000fe20000000a00 */
[----:B------:R-:W-:Y:S01]  /*101a0*/  IMAD.X R237, RZ, RZ, R243, P0 ;  /* 0x000000ffffed7224 */ /* 0x000fe200000e06f3 */
[----:B------:R-:W-:-:S02]  /*101b0*/  IADD3 R236, P2, R250, 0x80, RZ ;  /* 0x00000080faec7810 */ /* 0x000fc40007f5e0ff */
[----:B------:R-:W-:Y:S02]  /*101c0*/  SHF.L.U32 R252, R251, 0x6, RZ ;  /* 0x00000006fbfc7819 */ /* 0x000fe400000006ff */
[----:B--2---:R-:W-:Y:S02]  /*101d0*/  IADD3.X R235, RZ, R156, RZ, P2, !PT ;  /* 0x0000009cffeb7210 */ /* 0x004fe400017fe4ff */
[----:B---3--:R-:W-:Y:S02]  /*101e0*/  LEA.HI.SX32 R227, R158, 0xfffffffe, 0x19 ;  /* 0xfffffffe9ee37811 */ /* 0x008fe400078fcaff */
.L_x_1958:
[----:B------:R-:W-:Y:S04]  /*101f0*/  DEPBAR.LE SB0, 0x0 ;  /* 0x000080000000791a */ /* 0x000fe80000000000 */
[----:B------:R-:W-:Y:S01]  /*10200*/  BAR.SYNC.DEFER_BLOCKING 0x0 ;  /* 0x0000000000007b1d */ /* 0x000fe20000010000 */
[----:B------:R-:W-:Y:S01]  /*10210*/  SHF.R.S32.HI R0, RZ, 0x1f, R227 ;  /* 0x0000001fff007819 */ /* 0x000fe200000114e3 */
[C---:B------:R-:W-:Y:S01]  /*10220*/  IMAD.WIDE.U32 R156, R227.reuse, c[0x0][0x208], RZ ;  /* 0x00008200e39c7a25 */ /* 0x040fe200078e00ff */
[----:B------:R-:W-:Y:S02]  /*10230*/  MOV R193, 0x6 ;  /* 0x0000000600c17802 */ /* 0x000fe40000000f00 */
[----:B------:R-:W-:Y:S01]  /*10240*/  MOV R192, c[0x0][0x208] ;  /* 0x0000820000c07a02 */ /* 0x000fe20000000f00 */
[----:B------:R-:W-:Y:S01]  /*10250*/  IMAD R0, R0, c[0x0][0x208], RZ ;  /* 0x0000820000007a24 */ /* 0x000fe200078e02ff */
[----:B------:R-:W-:Y:S02]  /*10260*/  SHF.L.U32 R3, R156, 0x7, RZ ;  /* 0x000000079c037819 */ /* 0x000fe400000006ff */
[----:B------:R-:W-:Y:S01]  /*10270*/  SHF.L.U64.HI R192, R192, R193, c[0x0][0x20c] ;  /* 0x00008300c0c07619 */ /* 0x000fe200000102c1 */
[----:B------:R-:W-:Y:S01]  /*10280*/  IMAD R0, R227, c[0x0][0x20c], R0 ;  /* 0x00008300e3007a24 */ /* 0x000fe200078e0200 */
[C---:B------:R-:W-:Y:S02]  /*10290*/  IADD3 R2, P5, R3.reuse, R244, RZ ;  /* 0x000000f403027210 */ /* 0x040fe40007fbe0ff */
[----:B------:R-:W-:Y:S02]  /*102a0*/  IADD3 R3, P1, R3, R240, RZ ;  /* 0x000000f003037210 */ /* 0x000fe40007f3e0ff */
[----:B------:R-:W-:Y:S02]  /*102b0*/  IADD3 R0, R157, R0, RZ ;  /* 0x000000009d007210 */ /* 0x000fe40007ffe0ff */
[----:B------:R-:W-:Y:S02]  /*102c0*/  LEA R184, P2, R2, c[0x0][0x1f8], 0x1 ;  /* 0x00007e0002b87a11 */ /* 0x000fe400078408ff */
[----:B------:R-:W-:Y:S02]  /*102d0*/  SHF.L.U64.HI R0, R156, 0x7, R0 ;  /* 0x000000079c007819 */ /* 0x000fe40000010200 */
[C---:B------:R-:W-:Y:S02]  /*102e0*/  LEA R186, P0, R3.reuse, c[0x0][0x1f8], 0x1 ;  /* 0x00007e0003ba7a11 */ /* 0x040fe400078008ff */
[----:B------:R-:W-:Y:S01]  /*102f0*/  IADD3.X R116, R0, R241, RZ, P5, !PT ;  /* 0x000000f100747210 */ /* 0x000fe20002ffe4ff */
[----:B------:R-:W1:Y:S01]  /*10300*/  LDSM.16.M88.4 R8, [R119+0x8100] ;  /* 0x008100007708783b */ /* 0x000e620000000200 */
[----:B------:R-:W-:Y:S02]  /*10310*/  MOV R228, 0x6 ;  /* 0x0000000600e47802 */ /* 0x000fe40000000f00 */
[----:B------:R-:W-:Y:S02]  /*10320*/  LEA.HI.X R185, R2, c[0x0][0x1fc], R116, 0x1, P2 ;  /* 0x00007f0002b97a11 */ /* 0x000fe400010f0c74 */
[----:B------:R-:W-:Y:S03]  /*10330*/  IADD3.X R0, R0, R239, RZ, P1, !PT ;  /* 0x000000ef00007210 */ /* 0x000fe60000ffe4ff */
[----:B------:R-:W2:Y:S01]  /*10340*/  LDSM.16.M88.4 R16, [R119+0x8900] ;  /* 0x008900007710783b */ /* 0x000ea20000000200 */
[----:B------:R-:W-:Y:S02]  /*10350*/  LEA.HI.X R187, R3, c[0x0][0x1fc], R0, 0x1, P0 ;  /* 0x00007f0003bb7a11 */ /* 0x000fe400000f0c00 */
[----:B------:R-:W-:Y:S04]  /*10360*/  IADD3 R2, P0, R184, R250, RZ ;  /* 0x000000fab8027210 */ /* 0x000fe80007f1e0ff */
[----:B------:R-:W-:Y:S01]  /*10370*/  IADD3.X R3, R185, R192, RZ, P0, !PT ;  /* 0x000000c0b9037210 */ /* 0x000fe200007fe4ff */
[----:B------:R-:W3:Y:S08]  /*10380*/  LDSM.16.M88.4 R24, [R119+0x9100] ;  /* 0x009100007718783b */ /* 0x000ef00000000200 */
[----:B------:R-:W4:Y:S08]  /*10390*/  LDSM.16.M88.4 R32, [R119+0x9900] ;  /* 0x009900007720783b */ /* 0x000f300000000200 */
        /* <DEDUP_REMOVED lines=14> */
[----:B------:R-:W-:Y:S01]  /*10480*/  LDSM.16.M88.4 R156, [R221] ;  /* 0x00000000dd9c783b */ /* 0x000fe20000000200 */
[C---:B------:R-:W-:Y:S07]  /*10490*/  HMMA.16816.F32 R32, R136.reuse, R34, RZ ;  /* 0x000000228820723c */ /* 0x040fee00000018ff */
[----:B------:R-:W-:Y:S01]  /*104a0*/  LDSM.16.M88.4 R160, [R220] ;  /* 0x00000000dca0783b */ /* 0x000fe20000000200 */
[C---:B-----5:R-:W-:Y:S07]  /*104b0*/  HMMA.16816.F32 R36, R136.reuse, R40, RZ ;  /* 0x000000288824723c */ /* 0x060fee00000018ff */
[----:B------:R-:W-:Y:S01]  /*104c0*/  LDSM.16.M88.4 R164, [R219] ;  /* 0x00000000dba4783b */ /* 0x000fe20000000200 */
[C---:B------:R-:W-:Y:S08]  /*104d0*/  HMMA.16816.F32 R40, R136.reuse, R42, RZ ;  /* 0x0000002a8828723c */ /* 0x040ff000000018ff */
[C---:B-1----:R-:W-:Y:S08]  /*104e0*/  HMMA.16816.F32 R44, R136.reuse, R48, RZ ;  /* 0x00000030882c723c */ /* 0x042ff000000018ff */
[C---:B------:R-:W-:Y:S08]  /*104f0*/  HMMA.16816.F32 R48, R136.reuse, R50, RZ ;  /* 0x000000328830723c */ /* 0x040ff000000018ff */
[C---:B------:R-:W-:Y:S08]  /*10500*/  HMMA.16816.F32 R52, R136.reuse, R56, RZ ;  /* 0x000000388834723c */ /* 0x040ff000000018ff */
[C---:B------:R-:W-:Y:S08]  /*10510*/  HMMA.16816.F32 R56, R136.reuse, R58, RZ ;  /* 0x0000003a8838723c */ /* 0x040ff000000018ff */
[C---:B--2---:R-:W-:Y:S08]  /*10520*/  HMMA.16816.F32 R60, R136.reuse, R64, RZ ;  /* 0x00000040883c723c */ /* 0x044ff000000018ff */
[----:B------:R-:W-:Y:S08]  /*10530*/  HMMA.16816.F32 R64, R136, R66, RZ ;  /* 0x000000428840723c */ /* 0x000ff000000018ff */
[C---:B------:R-:W-:Y:S08]  /*10540*/  HMMA.16816.F32 R4, R140.reuse, R144, R4 ;  /* 0x000000908c04723c */ /* 0x040ff00000001804 */
[C---:B------:R-:W-:Y:S01]  /*10550*/  HMMA.16816.F32 R8, R140.reuse, R146, R8 ;  /* 0x000000928c08723c */ /* 0x040fe20000001808 */
[----:B------:R-:W1:Y:S07]  /*10560*/  LDSM.16.M88.4 R144, [R223] ;  /* 0x00000000df90783b */ /* 0x000e6e0000000200 */
[C---:B---3--:R-:W-:Y:S08]  /*10570*/  HMMA.16816.F32 R12, R140.reuse, R148, R12 ;  /* 0x000000948c0c723c */ /* 0x048ff0000000180c */
[C---:B------:R-:W-:Y:S01]  /*10580*/  HMMA.16816.F32 R16, R140.reuse, R150, R16 ;  /* 0x000000968c10723c */ /* 0x040fe20000001810 */
[----:B------:R-:W2:Y:S07]  /*10590*/  LDSM.16.M88.4 R148, [R222] ;  /* 0x00000000de94783b */ /* 0x000eae0000000200 */
[C---:B------:R-:W-:Y:S01]  /*105a0*/  HMMA.16816.F32 R20, R140.reuse, R152, R20 ;  /* 0x000000988c14723c */ /* 0x040fe20000001814 */
[----:B------:R-:W-:Y:S01]  /*105b0*/  @!PT LDS RZ, [RZ] ;  /* 0x00000000fffff984 */ /* 0x000fe20000000800 */
[----:B------:R-:W-:Y:S01]  /*105c0*/  @!PT LDS RZ, [RZ] ;  /* 0x00000000fffff984 */ /* 0x000fe20000000800 */
[----:B------:R-:W-:Y:S01]  /*105d0*/  @!PT LDS RZ, [RZ] ;  /* 0x00000000fffff984 */ /* 0x000fe20000000800 */
[----:B------:R3:W-:Y:S06]  /*105e0*/  LDGSTS.E.BYPASS.LTC128B.128 [R226+0x100], [R184.64], !P4 ;  /* 0x00100000b8e27fae */ /* 0x0007ec000e101d44 */
[C---:B------:R-:W-:Y:S01]  /*105f0*/  IADD3 R152, P0, R2.reuse, R250, RZ ;  /* 0x000000fa02987210 */ /* 0x040fe20007f1e0ff */
[C---:B------:R-:W-:Y:S01]  /*10600*/  HMMA.16816.F32 R24, R140.reuse, R154, R24 ;  /* 0x0000009a8c18723c */ /* 0x040fe20000001818 */
[----:B------:R3:W-:Y:S03]  /*10610*/  LDGSTS.E.BYPASS.LTC128B.128 [R226+0x4100], [R186.64], !P3 ;  /* 0x04100000bae27fae */ /* 0x0007e6000d901d44 */
[C---:B------:R-:W-:Y:S03]  /*10620*/  IADD3.X R153, R3.reuse, R192, RZ, P0, !PT ;  /* 0x000000c003997210 */ /* 0x040fe600007fe4ff */
[----:B------:R-:W-:Y:S01]  /*10630*/  IADD3 R154, P2, R2, R236, RZ ;  /* 0x000000ec029a7210 */ /* 0x000fe20007f5e0ff */
[C---:B-1----:R-:W-:Y:S01]  /*10640*/  HMMA.16816.F32 R28, R140.reuse, R144, R28 ;  /* 0x000000908c1c723c */ /* 0x042fe2000000181c */
[----:B------:R1:W-:Y:S03]  /*10650*/  LDGSTS.E.BYPASS.LTC128B.128 [R226+0x1100], [R2.64], !P4 ;  /* 0x0110000002e27fae */ /* 0x0003e6000e101d44 */
[-C--:B------:R-:W-:Y:S03]  /*10660*/  IADD3.X R155, R3, R235.reuse, RZ, P2, !PT ;  /* 0x000000eb039b7210 */ /* 0x080fe600017fe4ff */
[C---:B------:R-:W-:Y:S01]  /*10670*/  IADD3 R144, P1, R152.reuse, R250, RZ ;  /* 0x000000fa98907210 */ /* 0x040fe20007f3e0ff */
[C---:B------:R-:W-:Y:S01]  /*10680*/  HMMA.16816.F32 R32, R140.reuse, R146, R32 ;  /* 0x000000928c20723c */ /* 0x040fe20000001820 */
[----:B------:R1:W-:Y:S03]  /*10690*/  LDGSTS.E.BYPASS.LTC128B.128 [R226+0x5100], [R2.64+0x80], !P3 ;  /* 0x0510008002e27fae */ /* 0x0003e6000d901d44 */
[C---:B------:R-:W-:Y:S04]  /*106a0*/  IADD3.X R145, R153.reuse, R192, RZ, P1, !PT ;  /* 0x000000c099917210 */ /* 0x040fe80000ffe4ff */
[C---:B--2---:R-:W-:Y:S01]  /*106b0*/  HMMA.16816.F32 R36, R140.reuse, R148, R36 ;  /* 0x000000948c24723c */ /* 0x044fe20000001824 */
[----:B------:R2:W-:Y:S07]  /*106c0*/  LDGSTS.E.BYPASS.LTC128B.128 [R226+0x2100], [R152.64], !P4 ;  /* 0x0210000098e27fae */ /* 0x0005ee000e101d44 */
[C---:B------:R-:W-:Y:S01]  /*106d0*/  HMMA.16816.F32 R40, R140.reuse, R150, R40 ;  /* 0x000000968c28723c */ /* 0x040fe20000001828 */
[----:B------:R2:W-:Y:S07]  /*106e0*/  LDGSTS.E.BYPASS.LTC128B.128 [R226+0x6100], [R154.64], !P3 ;  /* 0x061000009ae27fae */ /* 0x0005ee000d901d44 */
[C---:B------:R-:W-:Y:S01]  /*106f0*/  HMMA.16816.F32 R44, R140.reuse, R156, R44 ;  /* 0x0000009c8c2c723c */ /* 0x040fe2000000182c */
[----:B------:R4:W-:Y:S03]  /*10700*/  LDGSTS.E.BYPASS.LTC128B.128 [R226+0x3100], [R144.64], !P4 ;  /* 0x0310000090e27fae */ /* 0x0009e6000e101d44 */
[----:B-1----:R-:W-:Y:S04]  /*10710*/  IADD3 R2, P0, R152, R236, RZ ;  /* 0x000000ec98027210 */ /* 0x002fe80007f1e0ff */
        /* <DEDUP_REMOVED lines=9> */
[----:B----4-:R-:W4:Y:S07]  /*107b0*/  LDSM.16.M88.4 R144, [R209+0x8100] ;  /* 0x00810000d190783b */ /* 0x010f2e0000000200 */
[----:B------:R-:W-:Y:S01]  /*107c0*/  HMMA.16816.F32 R64, R140, R166, R64 ;  /* 0x000000a68c40723c */ /* 0x000fe20000001840 */
[----:B--2---:R-:W2:Y:S08]  /*107d0*/  LDSM.16.M88.4 R152, [R209+0x9100] ;  /* 0x00910000d198783b */ /* 0x004eb00000000200 */
[----:B------:R-:W0:Y:S08]  /*107e0*/  LDGDEPBAR ;  /* 0x00000000000079af */ /* 0x000e300000000000 */
[----:B------:R-:W5:Y:S08]  /*107f0*/  LDSM.16.M88.4 R156, [R209+0x9900] ;  /* 0x00990000d19c783b */ /* 0x000f700000000200 */
[----:B------:R-:W1:Y:S01]  /*10800*/  LDSM.16.M88.4 R160, [R209+0xa100] ;  /* 0x00a10000d1a0783b */ /* 0x000e620000000200 */
[C---:B----4-:R-:W-:Y:S07]  /*10810*/  HMMA.16816.F32 R4, R168.reuse, R144, R4 ;  /* 0x00000090a804723c */ /* 0x050fee0000001804 */
[----:B------:R-:W-:Y:S01]  /*10820*/  LDSM.16.M88.4 R164, [R119+0xd900] ;  /* 0x00d9000077a4783b */ /* 0x000fe20000000200 */
[C---:B------:R-:W-:Y:S07]  /*10830*/  HMMA.16816.F32 R8, R168.reuse, R146, R8 ;  /* 0x00000092a808723c */ /* 0x040fee0000001808 */
[----:B------:R-:W4:Y:S01]  /*10840*/  LDSM.16.M88.4 R144, [R209+0xa900] ;  /* 0x00a90000d190783b */ /* 0x000f220000000200 */
[C---:B------:R-:W-:Y:S07]  /*10850*/  HMMA.16816.F32 R12, R168.reuse, R148, R12 ;  /* 0x00000094a80c723c */ /* 0x040fee000000180c */
[----:B---3--:R-:W-:Y:S01]  /*10860*/  LDSM.16.M88.4 R184, [R213] ;  /* 0x00000000d5b8783b */ /* 0x008fe20000000200 */
[C---:B------:R-:W-:Y:S07]  /*10870*/  HMMA.16816.F32 R16, R168.reuse, R150, R16 ;  /* 0x00000096a810723c */ /* 0x040fee0000001810 */
[----:B------:R-:W3:Y:S01]  /*10880*/  LDSM.16.M88.4 R148, [R209+0xb100] ;  /* 0x00b10000d194783b */ /* 0x000ee20000000200 */
[C---:B--2---:R-:W-:Y:S07]  /*10890*/  HMMA.16816.F32 R20, R168.reuse, R152, R20 ;  /* 0x00000098a814723c */ /* 0x044fee0000001814 */
[----:B------:R-:W-:Y:S01]  /*108a0*/  LDSM.16.M88.4 R192, [R209+0xe900] ;  /* 0x00e90000d1c0783b */ /* 0x000fe20000000200 */
[C---:B------:R-:W-:Y:S07]  /*108b0*/  HMMA.16816.F32 R24, R168.reuse, R154, R24 ;  /* 0x0000009aa818723c */ /* 0x040fee0000001818 */
[----:B------:R-:W2:Y:S01]  /*108c0*/  LDSM.16.M88.4 R152, [R209+0xb900] ;  /* 0x00b90000d198783b */ /* 0x000ea20000000200 */
[C---:B-----5:R-:W-:Y:S07]  /*108d0*/  HMMA.16816.F32 R28, R168.reuse, R156, R28 ;  /* 0x0000009ca81c723c */ /* 0x060fee000000181c */
[----:B------:R-:W-:Y:S01]  /*108e0*/  LDSM.16.M88.4 R196, [R209+0xf100] ;  /* 0x00f10000d1c4783b */ /* 0x000fe20000000200 */
[C---:B------:R-:W-:Y:S07]  /*108f0*/  HMMA.16816.F32 R32, R168.reuse, R158, R32 ;  /* 0x0000009ea820723c */ /* 0x040fee0000001820 */
[----:B------:R-:W5:Y:S01]  /*10900*/  LDSM.16.M88.4 R156, [R206] ;  /* 0x00000000ce9c783b */ /* 0x000f620000000200 */
[C---:B-1----:R-:W-:Y:S08]  /*10910*/  HMMA.16816.F32 R36, R168.reuse, R160, R36 ;  /* 0x000000a0a824723c */ /* 0x042ff00000001824 */
[C---:B------:R-:W-:Y:S01]  /*10920*/  HMMA.16816.F32 R40, R168.reuse, R162, R40 ;  /* 0x000000a2a828723c */ /* 0x040fe20000001828 */
[----:B------:R-:W1:Y:S07]  /*10930*/  LDSM.16.M88.4 R160, [R206+0x800] ;  /* 0x00080000cea0783b */ /* 0x000e6e0000000200 */
[C---:B----4-:R-:W-:Y:S08]  /*10940*/  HMMA.16816.F32 R44, R168.reuse, R144, R44 ;  /* 0x00000090a82c723c */ /* 0x050ff0000000182c */
[C---:B------:R-:W-:Y:S01]  /*10950*/  HMMA.16816.F32 R48, R168.reuse, R146, R48 ;  /* 0x00000092a830723c */ /* 0x040fe20000001830 */
[----:B------:R-:W4:Y:S07]  /*10960*/  LDSM.16.M88.4 R144, [R206+0x1000] ;  /* 0x00100000ce90783b */ /* 0x000f2e0000000200 */
[C---:B---3--:R-:W-:Y:S08]  /*10970*/  HMMA.16816.F32 R52, R168.reuse, R148, R52 ;  /* 0x00000094a834723c */ /* 0x048ff00000001834 */
[C---:B------:R-:W-:Y:S01]  /*10980*/  HMMA.16816.F32 R56, R168.reuse, R150, R56 ;  /* 0x00000096a838723c */ /* 0x040fe20000001838 */
[----:B------:R-:W3:Y:S07]  /*10990*/  LDSM.16.M88.4 R148, [R206+0x1800] ;  /* 0x00180000ce94783b */ /* 0x000eee0000000200 */
[C---:B--2---:R-:W-:Y:S08]  /*109a0*/  HMMA.16816.F32 R60, R168.reuse, R152, R60 ;  /* 0x00000098a83c723c */ /* 0x044ff0000000183c */
[----:B------:R-:W-:Y:S01]  /*109b0*/  HMMA.16816.F32 R64, R168, R154, R64 ;  /* 0x0000009aa840723c */ /* 0x000fe20000001840 */
[----:B------:R-:W2:Y:S07]  /*109c0*/  LDSM.16.M88.4 R152, [R206+0x2000] ;  /* 0x00200000ce98783b */ /* 0x000eae0000000200 */
[C---:B-----5:R-:W-:Y:S08]  /*109d0*/  HMMA.16816.F32 R4, R172.reuse, R156, R4 ;  /* 0x0000009cac04723c */ /* 0x060ff00000001804 */
[C---:B------:R-:W-:Y:S01]  /*109e0*/  HMMA.16816.F32 R8, R172.reuse, R158, R8 ;  /* 0x0000009eac08723c */ /* 0x040fe20000001808 */
[----:B------:R-:W5:Y:S07]  /*109f0*/  LDSM.16.M88.4 R156, [R206+0x2800] ;  /* 0x00280000ce9c783b */ /* 0x000f6e0000000200 */
        /* <DEDUP_REMOVED lines=10> */
[C---:B------:R-:W-:Y:S01]  /*10aa0*/  HMMA.16816.F32 R40, R172.reuse, R154, R40 ;  /* 0x0000009aac28723c */ /* 0x040fe20000001828 */
        /* <DEDUP_REMOVED lines=8> */
[----:B------:R-:W-:Y:S01]  /*10b30*/  HMMA.16816.F32 R64, R172, R146, R64 ;  /* 0x00000092ac40723c */ /* 0x000fe20000001840 */
        /* <DEDUP_REMOVED lines=9> */
[----:B------:R-:W5:Y:S07]  /*10bd0*/  LDSM.16.M88.4 R156, [R218] ;  /* 0x00000000da9c783b */ /* 0x000f6e0000000200 */
[C---:B------:R-:W-:Y:S08]  /*10be0*/  HMMA.16816.F32 R28, R176.reuse, R164, R28 ;  /* 0x000000a4b01c723c */ /* 0x040ff0000000181c */
[C---:B------:R-:W-:Y:S01]  /*10bf0*/  HMMA.16816.F32 R32, R176.reuse, R166, R32 ;  /* 0x000000a6b020723c */ /* 0x040fe20000001820 */
[----:B------:R-:W-:Y:S07]  /*10c00*/  LDSM.16.M88.4 R164, [R216] ;  /* 0x00000000d8a4783b */ /* 0x000fee0000000200 */
[C---:B-1----:R-:W-:Y:S08]  /*10c10*/  HMMA.16816.F32 R36, R176.reuse, R160, R36 ;  /* 0x000000a0b024723c */ /* 0x042ff00000001824 */
[C---:B------:R-:W-:Y:S01]  /*10c20*/  HMMA.16816.F32 R40, R176.reuse, R162, R40 ;  /* 0x000000a2b028723c */ /* 0x040fe20000001828 */
[----:B------:R-:W1:Y:S07]  /*10c30*/  LDSM.16.M88.4 R160, [R217] ;  /* 0x00000000d9a0783b */ /* 0x000e6e0000000200 */
[C---:B----4-:R-:W-:Y:S08]  /*10c40*/  HMMA.16816.F32 R44, R176.reuse, R144, R44 ;  /* 0x00000090b02c723c */ /* 0x050ff0000000182c */
[C---:B------:R-:W-:Y:S01]  /*10c50*/  HMMA.16816.F32 R48, R176.reuse, R146, R48 ;  /* 0x00000092b030723c */ /* 0x040fe20000001830 */
[----:B------:R-:W4:Y:S07]  /*10c60*/  LDSM.16.M88.4 R144, [R215] ;  /* 0x00000000d790783b */ /* 0x000f2e0000000200 */
[C---:B---3--:R-:W-:Y:S08]  /*10c70*/  HMMA.16816.F32 R52, R176.reuse, R148, R52 ;  /* 0x00000094b034723c */ /* 0x048ff00000001834 */
[C---:B------:R-:W-:Y:S01]  /*10c80*/  HMMA.16816.F32 R56, R176.reuse, R150, R56 ;  /* 0x00000096b038723c */ /* 0x040fe20000001838 */
[----:B------:R-:W3:Y:S07]  /*10c90*/  LDSM.16.M88.4 R148, [R214] ;  /* 0x00000000d694783b */ /* 0x000eee0000000200 */
[C---:B--2---:R-:W-:Y:S08]  /*10ca0*/  HMMA.16816.F32 R60, R176.reuse, R152, R60 ;  /* 0x00000098b03c723c */ /* 0x044ff0000000183c */
[----:B------:R-:W-:Y:S01]  /*10cb0*/  HMMA.16816.F32 R64, R176, R154, R64 ;  /* 0x0000009ab040723c */ /* 0x000fe20000001840 */
[----:B------:R-:W2:Y:S07]  /*10cc0*/  LDSM.16.M88.4 R152, [R212] ;  /* 0x00000000d498783b */ /* 0x000eae0000000200 */
[C---:B-----5:R-:W-:Y:S08]  /*10cd0*/  HMMA.16816.F32 R4, R180.reuse, R156, R4 ;  /* 0x0000009cb404723c */ /* 0x060ff00000001804 */
[C---:B------:R-:W-:Y:S01]  /*10ce0*/  HMMA.16816.F32 R8, R180.reuse, R158, R8 ;  /* 0x0000009eb408723c */ /* 0x040fe20000001808 */
[----:B------:R-:W-:Y:S07]  /*10cf0*/  LDSM.16.M88.4 R156, [R209+0xc900] ;  /* 0x00c90000d19c783b */ /* 0x000fee0000000200 */
[C---:B-1----:R-:W-:Y:S08]  /*10d00*/  HMMA.16816.F32 R12, R180.reuse, R160, R12 ;  /* 0x000000a0b40c723c */ /* 0x042ff0000000180c */
[C---:B------:R-:W-:Y:S01]  /*10d10*/  HMMA.16816.F32 R16, R180.reuse, R162, R16 ;  /* 0x000000a2b410723c */ /* 0x040fe20000001810 */
[----:B------:R-:W-:Y:S07]  /*10d20*/  LDSM.16.M88.4 R160, [R209+0xd100] ;  /* 0x00d10000d1a0783b */ /* 0x000fee0000000200 */
[C---:B------:R-:W-:Y:S08]  /*10d30*/  HMMA.16816.F32 R20, R180.reuse, R164, R20 ;  /* 0x000000a4b414723c */ /* 0x040ff00000001814 */
[C---:B------:R-:W-:Y:S01]  /*10d40*/  HMMA.16816.F32 R24, R180.reuse, R166, R24 ;  /* 0x000000a6b418723c */ /* 0x040fe20000001818 */
[----:B------:R-:W-:Y:S07]  /*10d50*/  LDSM.16.M88.4 R164, [R209+0xd900] ;  /* 0x00d90000d1a4783b */ /* 0x000fee0000000200 */
[C---:B----4-:R-:W-:Y:S08]  /*10d60*/  HMMA.16816.F32 R28, R180.reuse, R144, R28 ;  /* 0x00000090b41c723c */ /* 0x050ff0000000181c */
[C---:B------:R-:W-:Y:S01]  /*10d70*/  HMMA.16816.F32 R32, R180.reuse, R146, R32 ;  /* 0x00000092b420723c */ /* 0x040fe20000001820 */
[----:B------:R-:W1:Y:S07]  /*10d80*/  LDSM.16.M88.4 R144, [R211] ;  /* 0x00000000d390783b */ /* 0x000e6e0000000200 */
[C---:B---3--:R-:W-:Y:S08]  /*10d90*/  HMMA.16816.F32 R36, R180.reuse, R148, R36 ;  /* 0x00000094b424723c */ /* 0x048ff00000001824 */
        /* <DEDUP_REMOVED lines=9> */
[----:B------:R-:W-:Y:S01]  /*10e30*/  HMMA.16816.F32 R64, R180, R146, R64 ;  /* 0x00000092b440723c */ /* 0x000fe20000001840 */
[----:B------:R-:W1:Y:S07]  /*10e40*/  LDSM.16.M88.4 R144, [R206+0x4000] ;  /* 0x00400000ce90783b */ /* 0x000e6e0000000200 */
[C---:B---3--:R-:W-:Y:S08]  /*10e50*/  HMMA.16816.F32 R4, R188.reuse, R148, R4 ;  /* 0x00000094bc04723c */ /* 0x048ff00000001804 */
[C---:B------:R-:W-:Y:S01]  /*10e60*/  HMMA.16816.F32 R8, R188.reuse, R150, R8 ;  /* 0x00000096bc08723c */ /* 0x040fe20000001808 */
[----:B------:R-:W3:Y:S07]  /*10e70*/  LDSM.16.M88.4 R148, [R206+0x4800] ;  /* 0x00480000ce94783b */ /* 0x000eee0000000200 */
[C---:B------:R-:W-:Y:S08]  /*10e80*/  HMMA.16816.F32 R12, R188.reuse, R156, R12 ;  /* 0x0000009cbc0c723c */ /* 0x040ff0000000180c */
[C---:B------:R-:W-:Y:S01]  /*10e90*/  HMMA.16816.F32 R16, R188.reuse, R158, R16 ;  /* 0x0000009ebc10723c */ /* 0x040fe20000001810 */
[----:B------:R-:W5:Y:S07]  /*10ea0*/  LDSM.16.M88.4 R156, [R206+0x5000] ;  /* 0x00500000ce9c783b */ /* 0x000f6e0000000200 */
        /* <DEDUP_REMOVED lines=11> */
[----:B------:R-:W-:Y:S01]  /*10f60*/  HMMA.16816.F32 R64, R188, R154, R64 ;  /* 0x0000009abc40723c */ /* 0x000fe20000001840 */
[----:B------:R-:W2:Y:S07]  /*10f70*/  LDSM.16.M88.4 R152, [R206+0x5800] ;  /* 0x00580000ce98783b */ /* 0x000eae0000000200 */
[C---:B-1----:R-:W-:Y:S08]  /*10f80*/  HMMA.16816.F32 R4, R200.reuse, R144, R4 ;  /* 0x00000090c804723c */ /* 0x042ff00000001804 */
[C---:B------:R-:W-:Y:S01]  /*10f90*/  HMMA.16816.F32 R8, R200.reuse, R146, R8 ;  /* 0x00000092c808723c */ /* 0x040fe20000001808 */
[----:B------:R-:W1:Y:S07]  /*10fa0*/  LDSM.16.M88.4 R144, [R206+0x6000] ;  /* 0x00600000ce90783b */ /* 0x000e6e0000000200 */
[C---:B---3--:R-:W-:Y:S08]  /*10fb0*/  HMMA.16816.F32 R12, R200.reuse, R148, R12 ;  /* 0x00000094c80c723c */ /* 0x048ff0000000180c */
[C---:B------:R-:W-:Y:S01]  /*10fc0*/  HMMA.16816.F32 R16, R200.reuse, R150, R16 ;  /* 0x00000096c810723c */ /* 0x040fe20000001810 */
[----:B------:R-:W3:Y:S03]  /*10fd0*/  LDSM.16.M88.4 R148, [R206+0x6800] ;  /* 0x00680000ce94783b */ /* 0x000ee60000000200 */
[----:B------:R-:W-:Y:S02]  /*10fe0*/  FMNMX.FTZ R0, R4, R117, !PT ;  /* 0x0000007504007209 */ /* 0x000fe40007810000 */
[----:B------:R-:W-:Y:S02]  /*10ff0*/  FMNMX.FTZ R2, R6, R118, !PT ;  /* 0x0000007606027209 */ /* 0x000fe40007810000 */
[C---:B-----5:R-:W-:Y:S04]  /*11000*/  HMMA.16816.F32 R20, R200.reuse, R156, R20 ;  /* 0x0000009cc814723c */ /* 0x060fe80000001814 */
        /* <DEDUP_REMOVED lines=9> */
[----:B------:R-:W2:Y:S03]  /*110a0*/  LDSM.16.M88.4 R152, [R206+0x7000] ;  /* 0x00700000ce98783b */ /* 0x000ea60000000200 */
[----:B------:R-:W-:Y:S02]  /*110b0*/  FMNMX.FTZ R0, R12, R0, !PT ;  /* 0x000000000c007209 */ /* 0x000fe40007810000 */
[----:B------:R-:W-:Y:S02]  /*110c0*/  FMNMX.FTZ R2, R14, R2, !PT ;  /* 0x000000020e027209 */ /* 0x000fe40007810000 */
[C---:B-1----:R-:W-:Y:S04]  /*110d0*/  HMMA.16816.F32 R36, R200.reuse, R144, R36 ;  /* 0x00000090c824723c */ /* 0x042fe80000001824 */
[----:B------:R-:W-:Y:S02]  /*110e0*/  FMNMX.FTZ R0, R13, R0, !PT ;  /* 0x000000000d007209 */ /* 0x000fe40007810000 */
[----:B------:R-:W-:Y:S02]  /*110f0*/  FMNMX.FTZ R2, R15, R2, !PT ;  /* 0x000000020f027209 */ /* 0x000fe40007810000 */
[C---:B------:R-:W-:Y:S01]  /*11100*/  HMMA.16816.F32 R40, R200.reuse, R146, R40 ;  /* 0x00000092c828723c */ /* 0x040fe20000001828 */
[----:B------:R-:W1:Y:S01]  /*11110*/  LDSM.16.M88.4 R144, [R206+0x7800] ;  /* 0x00780000ce90783b */ /* 0x000e620000000200 */
[----:B------:R-:W-:Y:S04]  /*11120*/  DEPBAR.LE SB0, 0x0 ;  /* 0x000080000000791a */ /* 0x000fe80000000000 */
[----:B------:R-:W-:Y:S02]  /*11130*/  FMNMX.FTZ R0, R16, R0, !PT ;  /* 0x0000000010007209 */ /* 0x000fe40007810000 */
[C---:B---3--:R-:W-:Y:S01]  /*11140*/  HMMA.16816.F32 R44, R200.reuse, R148, R44 ;  /* 0x00000094c82c723c */ /* 0x048fe2000000182c */
[----:B------:R-:W-:Y:S04]  /*11150*/  BAR.SYNC.DEFER_BLOCKING 0x0 ;  /* 0x0000000000007b1d */ /* 0x000fe80000010000 */
[----:B------:R-:W-:Y:S02]  /*11160*/  FMNMX.FTZ R0, R17, R0, !PT ;  /* 0x0000000011007209 */ /* 0x000fe40007810000 */
[----:B------:R-:W-:Y:S01]  /*11170*/  FMNMX.FTZ R2, R18, R2, !PT ;  /* 0x0000000212027209 */ /* 0x000fe20007810000 */
[C---:B------:R-:W-:Y:S04]  /*11180*/  HMMA.16816.F32 R48, R200.reuse, R150, R48 ;  /* 0x00000096c830723c */ /* 0x040fe80000001830 */
[----:B------:R-:W-:Y:S02]  /*11190*/  FMNMX.FTZ R0, R20, R0, !PT ;  /* 0x0000000014007209 */ /* 0x000fe40007810000 */
[----:B------:R-:W-:Y:S02]  /*111a0*/  FMNMX.FTZ R2, R19, R2, !PT ;  /* 0x0000000213027209 */ /* 0x000fe40007810000 */
[----:B------:R-:W-:Y:S01]  /*111b0*/  FMNMX.FTZ R0, R21, R0, !PT ;  /* 0x0000000015007209 */ /* 0x000fe20007810000 */
[C---:B--2---:R-:W-:Y:S03]  /*111c0*/  HMMA.16816.F32 R52, R200.reuse, R152, R52 ;  /* 0x00000098c834723c */ /* 0x044fe60000001834 */
[----:B------:R-:W-:Y:S02]  /*111d0*/  FMNMX.FTZ R0, R24, R0, !PT ;  /* 0x0000000018007209 */ /* 0x000fe40007810000 */
[----:B------:R-:W-:Y:S02]  /*111e0*/  FMNMX.FTZ R2, R22, R2, !PT ;  /* 0x0000000216027209 */ /* 0x000fe40007810000 */
[----:B------:R-:W-:Y:S01]  /*111f0*/  FMNMX.FTZ R3, R25, R0, !PT ;  /* 0x0000000019037209 */ /* 0x000fe20007810000 */
[C---:B------:R-:W-:Y:S04]  /*11200*/  HMMA.16816.F32 R56, R200.reuse, R154, R56 ;  /* 0x0000009ac838723c */ /* 0x040fe80000001838 */
[----:B------:R-:W-:Y:S02]  /*11210*/  FMNMX.FTZ R0, R23, R2, !PT ;  /* 0x0000000217007209 */ /* 0x000fe40007810000 */
[----:B------:R-:W-:Y:S02]  /*11220*/  FMNMX.FTZ R2, R28, R3, !PT ;  /* 0x000000031c027209 */ /* 0x000fe40007810000 */
[C---:B-1----:R-:W-:Y:S04]  /*11230*/  HMMA.16816.F32 R60, R200.reuse, R144, R60 ;  /* 0x00000090c83c723c */ /* 0x042fe8000000183c */
        /* <DEDUP_REMOVED lines=40> */
[C---:B------:R-:W-:Y:S01]  /*114c0*/  @P0 SHF.L.U32 R149, R251.reuse, 0x6, RZ ;  /* 0x00000006fb950819 */ /* 0x040fe200000006ff */
[----:B------:R-:W1:Y:S01]  /*114d0*/  SHFL.BFLY PT, R3, R116, 0x2, 0x1f ;  /* 0x0c401f0074037f89 */ /* 0x000e6200000e0000 */
[----:B------:R-:W-:Y:S02]  /*114e0*/  FMNMX.FTZ R0, R66, R0, !PT ;  /* 0x0000000042007209 */ /* 0x000fe40007810000 */
[----:B------:R-:W-:Y:S02]  /*114f0*/  @P0 SHF.L.U64.HI R148, R251, R228, c[0x0][0x1e4] ;  /* 0x00007900fb940619 */ /* 0x000fe400000102e4 */
[----:B------:R-:W-:Y:S05]  /*11500*/  FMNMX.FTZ R0, R67, R0, !PT ;  /* 0x0000000043007209 */ /* 0x000fea0007810000 */
[----:B------:R-:W2:Y:S01]  /*11510*/  SHFL.BFLY PT, R2, R0, 0x2, 0x1f ;  /* 0x0c401f0000027f89 */ /* 0x000ea200000e0000 */
[----:B-1----:R-:W-:Y:S07]  /*11520*/  FMNMX.FTZ R116, R116, R3, !PT ;  /* 0x0000000374747209 */ /* 0x002fee0007810000 */
[----:B------:R-:W1:Y:S01]  /*11530*/  SHFL.BFLY PT, R144, R116, 0x1, 0x1f ;  /* 0x0c201f0074907f89 */ /* 0x000e6200000e0000 */
[----:B--2---:R-:W-:Y:S07]  /*11540*/  FMNMX.FTZ R0, R0, R2, !PT ;  /* 0x0000000200007209 */ /* 0x004fee0007810000 */
[----:B------:R-:W2:Y:S01]  /*11550*/  SHFL.BFLY PT, R3, R0, 0x1, 0x1f ;  /* 0x0c201f0000037f89 */ /* 0x000ea200000e0000 */
[----:B-1----:R-:W-:Y:S01]  /*11560*/  FMNMX.FTZ R116, R116, R144, !PT ;  /* 0x0000009074747209 */ /* 0x002fe20007810000 */
[----:B------:R-:W-:Y:S04]  /*11570*/  @P0 IMAD.WIDE.U32 R144, R227, c[0x0][0x1e0], RZ ;  /* 0x00007800e3900a25 */ /* 0x000fe800078e00ff */
[C---:B------:R-:W-:Y:S02]  /*11580*/  FMUL.FTZ R156, R116.reuse, c[0x0][0x2d0] ;  /* 0x0000b400749c7a20 */ /* 0x040fe40000410000 */
[----:B------:R-:W-:Y:S01]  /*11590*/  FADD.FTZ R2, -R116, R117 ;  /* 0x0000007574027221 */ /* 0x000fe20000010100 */
[----:B------:R-:W-:Y:S01]  /*115a0*/  @P0 SHF.R.S32.HI R117, RZ, 0x1f, R227 ;  /* 0x0000001fff750819 */ /* 0x000fe200000114e3 */
[--C-:B------:R-:W-:Y:S01]  /*115b0*/  FFMA.FTZ R8, R8, c[0x0][0x2d0], -R156.reuse ;  /* 0x0000b40008087a23 */ /* 0x100fe2000001089c */
[----:B--2---:R-:W-:Y:S01]  /*115c0*/  FMNMX.FTZ R3, R0, R3, !PT ;  /* 0x0000000300037209 */ /* 0x004fe20007810000 */
[----:B------:R-:W-:Y:S02]  /*115d0*/  FFMA.FTZ R9, R9, c[0x0][0x2d0], -R156 ;  /* 0x0000b40009097a23 */ /* 0x000fe4000001089c */
[----:B------:R-:W-:Y:S01]  /*115e0*/  @P0 IMAD R117, R117, c[0x0][0x1e0], RZ ;  /* 0x0000780075750a24 */ /* 0x000fe200078e02ff */
[----:B------:R-:W-:Y:S01]  /*115f0*/  MUFU.EX2 R231, R8 ;  /* 0x0000000800e77308 */ /* 0x000fe20000000800 */
[----:B------:R-:W-:Y:S02]  /*11600*/  FADD.FTZ R0, -R3, R118 ;  /* 0x0000007603007221 */ /* 0x000fe40000010100 */
[--C-:B------:R-:W-:Y:S01]  /*11610*/  FFMA.FTZ R118, R4, c[0x0][0x2d0], -R156.reuse ;  /* 0x0000b40004767a23 */ /* 0x100fe2000001089c */
[----:B------:R-:W-:Y:S01]  /*11620*/  @P0 SHF.L.U32 R4, R144, 0x7, RZ ;  /* 0x0000000790040819 */ /* 0x000fe200000006ff */
[----:B------:R-:W-:Y:S02]  /*11630*/  @P0 IMAD R117, R227, c[0x0][0x1e4], R117 ;  /* 0x00007900e3750a24 */ /* 0x000fe400078e0275 */
[----:B------:R-:W-:Y:S02]  /*11640*/  FMUL.FTZ R2, R2, c[0x0][0x2d0] ;  /* 0x0000b40002027a20 */ /* 0x000fe40000410000 */
[----:B------:R-:W-:Y:S01]  /*11650*/  FMUL.FTZ R0, R0, c[0x0][0x2d0] ;  /* 0x0000b40000007a20 */ /* 0x000fe20000410000 */
[----:B------:R1:W-:Y:S01]  /*11660*/  MUFU.EX2 R230, R118 ;  /* 0x0000007600e67308 */ /* 0x0003e20000000800 */
[----:B------:R-:W-:Y:S01]  /*11670*/  @P0 IADD3 R145, R145, R117, RZ ;  /* 0x0000007591910210 */ /* 0x000fe20007ffe0ff */
[--C-:B------:R-:W-:Y:S01]  /*11680*/  FFMA.FTZ R24, R24, c[0x0][0x2d0], -R156.reuse ;  /* 0x0000b40018187a23 */ /* 0x100fe2000001089c */
[----:B------:R-:W-:Y:S01]  /*11690*/  @P0 IADD3 R117, P1, R4, R246, RZ ;  /* 0x000000f604750210 */ /* 0x000fe20007f3e0ff */
[--C-:B------:R-:W-:Y:S01]  /*116a0*/  FFMA.FTZ R25, R25, c[0x0][0x2d0], -R156.reuse ;  /* 0x0000b40019197a23 */ /* 0x100fe2000001089c */
[----:B------:R-:W-:Y:S01]  /*116b0*/  @P0 SHF.L.U64.HI R145, R144, 0x7, R145 ;  /* 0x0000000790910819 */ /* 0x000fe20000010291 */
[--C-:B------:R-:W-:Y:S01]  /*116c0*/  FFMA.FTZ R28, R28, c[0x0][0x2d0], -R156.reuse ;  /* 0x0000b4001c1c7a23 */ /* 0x100fe2000001089c */
[----:B------:R-:W-:Y:S01]  /*116d0*/  @P0 LEA R144, P5, R117, c[0x0][0x1c8], 0x1 ;  /* 0x0000720075900a11 */ /* 0x000fe200078a08ff */
[--C-:B------:R-:W-:Y:S01]  /*116e0*/  FFMA.FTZ R29, R29, c[0x0][0x2d0], -R156.reuse ;  /* 0x0000b4001d1d7a23 */ /* 0x100fe2000001089c */
[----:B------:R-:W-:Y:S01]  /*116f0*/  @P0 IADD3 R4, P2, R4, R238, RZ ;  /* 0x000000ee04040210 */ /* 0x000fe20007f5e0ff */
        /* <DEDUP_REMOVED lines=9> */
[--C-:B-1----:R-:W-:Y:S01]  /*11790*/  FFMA.FTZ R118, R5, c[0x0][0x2d0], -R156.reuse ;  /* 0x0000b40005767a23 */ /* 0x102fe2000001089c */
[----:B------:R-:W-:Y:S01]  /*117a0*/  @P0 IADD3.X R5, R145, R243, RZ, P1, !PT ;  /* 0x000000f391050210 */ /* 0x000fe20000ffe4ff */
[--C-:B------:R-:W-:Y:S01]  /*117b0*/  FFMA.FTZ R45, R45, c[0x0][0x2d0], -R156.reuse ;  /* 0x0000b4002d2d7a23 */ /* 0x100fe2000001089c */
[----:B------:R-:W-:Y:S01]  /*117c0*/  @P0 LEA R146, P1, R4, c[0x0][0x1c8], 0x1 ;  /* 0x0000720004920a11 */ /* 0x000fe200078208ff */
[--C-:B------:R-:W-:Y:S01]  /*117d0*/  FFMA.FTZ R48, R48, c[0x0][0x2d0], -R156.reuse ;  /* 0x0000b40030307a23 */ /* 0x100fe2000001089c */
[----:B------:R1:W-:Y:S01]  /*117e0*/  MUFU.EX2 R232, R118 ;  /* 0x0000007600e87308 */ /* 0x0003e20000000800 */
[--C-:B------:R-:W-:Y:S02]  /*117f0*/  FFMA.FTZ R49, R49, c[0x0][0x2d0], -R156.reuse ;  /* 0x0000b40031317a23 */ /* 0x100fe4000001089c */
[--C-:B------:R-:W-:Y:S02]  /*11800*/  FFMA.FTZ R12, R12, c[0x0][0x2d0], -R156.reuse ;  /* 0x0000b4000c0c7a23 */ /* 0x100fe4000001089c */
[--C-:B------:R-:W-:Y:S02]  /*11810*/  FFMA.FTZ R13, R13, c[0x0][0x2d0], -R156.reuse ;  /* 0x0000b4000d0d7a23 */ /* 0x100fe4000001089c */
[--C-:B------:R-:W-:Y:S02]  /*11820*/  FFMA.FTZ R16, R16, c[0x0][0x2d0], -R156.reuse ;  /* 0x0000b40010107a23 */ /* 0x100fe4000001089c */
[--C-:B------:R-:W-:Y:S01]  /*11830*/  FFMA.FTZ R17, R17, c[0x0][0x2d0], -R156.reuse ;  /* 0x0000b40011117a23 */ /* 0x100fe2000001089c */
[----:B------:R-:W3:Y:S01]  /*11840*/  MUFU.EX2 R0, R0 ;  /* 0x0000000000007308 */ /* 0x000ee20000000800 */
[--C-:B------:R-:W-:Y:S02]  /*11850*/  FFMA.FTZ R20, R20, c[0x0][0x2d0], -R156.reuse ;  /* 0x0000b40014147a23 */ /* 0x100fe4000001089c */
[----:B------:R-:W-:Y:S02]  /*11860*/  FFMA.FTZ R21, R21, c[0x0][0x2d0], -R156 ;  /* 0x0000b40015157a23 */ /* 0x000fe4000001089c */
[C---:B--2---:R-:W-:Y:S02]  /*11870*/  FMUL.FTZ R68, R2.reuse, R68 ;  /* 0x0000004402447220 */ /* 0x044fe40000410000 */
[C---:B------:R-:W-:Y:S02]  /*11880*/  FMUL.FTZ R69, R2.reuse, R69 ;  /* 0x0000004502457220 */ /* 0x040fe40000410000 */
[C---:B------:R-:W-:Y:S01]  /*11890*/  FMUL.FTZ R72, R2.reuse, R72 ;  /* 0x0000004802487220 */ /* 0x040fe20000410000 */
[----:B------:R-:W-:Y:S01]  /*118a0*/  MUFU.EX2 R194, R24 ;  /* 0x0000001800c27308 */ /* 0x000fe20000000800 */
[C---:B------:R-:W-:Y:S02]  /*118b0*/  FMUL.FTZ R73, R2.reuse, R73 ;  /* 0x0000004902497220 */ /* 0x040fe40000410000 */
[C---:B------:R-:W-:Y:S01]  /*118c0*/  FMUL.FTZ R76, R2.reuse, R76 ;  /* 0x0000004c024c7220 */ /* 0x040fe20000410000 */
[----:B-1----:R-:W-:Y:S01]  /*118d0*/  @P0 IADD3.X R118, R145, R237, RZ, P2, !PT ;  /* 0x000000ed91760210 */ /* 0x002fe200017fe4ff */
[----:B------:R-:W-:Y:S01]  /*118e0*/  FMUL.FTZ R77, R2, R77 ;  /* 0x0000004d024d7220 */ /* 0x000fe20000410000 */
[----:B------:R-:W-:Y:S01]  /*118f0*/  @P0 LEA.HI.X R145, R117, c[0x0][0x1cc], R5, 0x1, P5 ;  /* 0x0000730075910a11 */ /* 0x000fe200028f0c05 */
[----:B------:R-:W-:Y:S01]  /*11900*/  FMUL.FTZ R117, R3, c[0x0][0x2d0] ;  /* 0x0000b40003757a20 */ /* 0x000fe20000410000 */
[----:B------:R-:W-:Y:S01]  /*11910*/  @P0 LEA.HI.X R147, R4, c[0x0][0x1cc], R118, 0x1, P1 ;  /* 0x0000730004930a11 */ /* 0x000fe200008f0c76 */
[----:B------:R-:W-:Y:S01]  /*11920*/  FMUL.FTZ R80, R2, R80 ;  /* 0x0000005002507220 */ /* 0x000fe20000410000 */
[-C--:B------:R-:W-:Y:S01]  /*11930*/  @P0 IADD3 R4, P1, R144, R149.reuse, RZ ;  /* 0x0000009590040210 */ /* 0x080fe20007f3e0ff */
[----:B------:R1:W-:Y:S01]  /*11940*/  @P0 LDGSTS.E.BYPASS.LTC128B.128 [R226+0x8100], [R144.64], !P4 ;  /* 0x0810000090e20fae */ /* 0x0003e2000e101d44 */
[--C-:B------:R-:W-:Y:S01]  /*11950*/  FFMA.FTZ R6, R6, c[0x0][0x2d0], -R117.reuse ;  /* 0x0000b40006067a23 */ /* 0x100fe20000010875 */
[----:B------:R-:W-:Y:S01]  /*11960*/  MUFU.EX2 R193, R25 ;  /* 0x0000001900c17308 */ /* 0x000fe20000000800 */
[-C--:B------:R-:W-:Y:S01]  /*11970*/  @P0 IADD3.X R5, R145, R148.reuse, RZ, P1, !PT ;  /* 0x0000009491050210 */ /* 0x080fe20000ffe4ff */
[--C-:B------:R-:W-:Y:S01]  /*11980*/  FFMA.FTZ R10, R10, c[0x0][0x2d0], -R117.reuse ;  /* 0x0000b4000a0a7a23 */ /* 0x100fe20000010875 */
[----:B------:R-:W-:Y:S01]  /*11990*/  @P0 IADD3 R8, P6, R4, R149, RZ ;  /* 0x0000009504080210 */ /* 0x000fe20007fde0ff */
[--C-:B------:R-:W-:Y:S01]  /*119a0*/  FFMA.FTZ R11, R11, c[0x0][0x2d0], -R117.reuse ;  /* 0x0000b4000b0b7a23 */ /* 0x100fe20000010875 */
[----:B------:R-:W-:Y:S01]  /*119b0*/  @P0 IADD3 R118, P1, R252, 0x80, RZ ;  /* 0x00000080fc760810 */ /* 0x000fe20007f3e0ff */
[----:B------:R2:W-:Y:S01]  /*119c0*/  @P0 LDGSTS.E.BYPASS.LTC128B.128 [R226+0xc100], [R146.64], !P3 ;  /* 0x0c10000092e20fae */ /* 0x0005e2000d901d44 */
[C---:B------:R-:W-:Y:S01]  /*119d0*/  @P0 IADD3.X R9, R5.reuse, R148, RZ, P6, !PT ;  /* 0x0000009405090210 */ /* 0x040fe200037fe4ff */
[C---:B---3--:R-:W-:Y:S02]  /*119e0*/  FMUL.FTZ R70, R0.reuse, R70 ;  /* 0x0000004600467220 */ /* 0x048fe40000410000 */
[----:B------:R3:W-:Y:S01]  /*119f0*/  MUFU.EX2 R184, R6 ;  /* 0x0000000600b87308 */ /* 0x0007e20000000800 */
[C---:B------:R-:W-:Y:S02]  /*11a00*/  FMUL.FTZ R71, R0.reuse, R71 ;  /* 0x0000004700477220 */ /* 0x040fe40000410000 */
[C---:B------:R-:W-:Y:S01]  /*11a10*/  FMUL.FTZ R74, R0.reuse, R74 ;  /* 0x0000004a004a7220 */ /* 0x040fe20000410000 */
[----:B------:R4:W-:Y:S01]  /*11a20*/  @P0 LDGSTS.E.BYPASS.LTC128B.128 [R226+0x9100], [R4.64], !P4 ;  /* 0x0910000004e20fae */ /* 0x0009e2000e101d44 */
[C---:B------:R-:W-:Y:S02]  /*11a30*/  FMUL.FTZ R75, R0.reuse, R75 ;  /* 0x0000004b004b7220 */ /* 0x040fe40000410000 */
[C---:B------:R-:W-:Y:S02]  /*11a40*/  FMUL.FTZ R78, R0.reuse, R78 ;  /* 0x0000004e004e7220 */ /* 0x040fe40000410000 */
[----:B------:R-:W-:Y:S01]  /*11a50*/  FMUL.FTZ R79, R0, R79 ;  /* 0x0000004f004f7220 */ /* 0x000fe20000410000 */
[----:B------:R5:W-:Y:S01]  /*11a60*/  MUFU.EX2 R166, R10 ;  /* 0x0000000a00a67308 */ /* 0x000be20000000800 */
[----:B------:R-:W-:Y:S01]  /*11a70*/  FMUL.FTZ R81, R2, R81 ;  /* 0x0000005102517220 */ /* 0x000fe20000410000 */
[----:B------:R4:W-:Y:S01]  /*11a80*/  @P0 LDGSTS.E.BYPASS.LTC128B.128 [R226+0xd100], [R4.64+0x80], !P3 ;  /* 0x0d10008004e20fae */ /* 0x0009e2000d901d44 */
[----:B------:R-:W-:Y:S01]  /*11a90*/  FMUL.FTZ R82, R0, R82 ;  /* 0x0000005200527220 */ /* 0x000fe20000410000 */
[----:B-1----:R-:W-:Y:S01]  /*11aa0*/  @P0 IADD3 R144, P5, R4, R118, RZ ;  /* 0x0000007604900210 */ /* 0x002fe20007fbe0ff */
[----:B------:R-:W-:Y:S02]  /*11ab0*/  FMUL.FTZ R83, R0, R83 ;  /* 0x0000005300537220 */ /* 0x000fe40000410000 */
[C---:B------:R-:W-:Y:S03]  /*11ac0*/  FMUL.FTZ R84, R2.reuse, R84 ;  /* 0x0000005402547220 */ /* 0x040fe60000410000 */
[----:B------:R1:W-:Y:S01]  /*11ad0*/  @P0 LDGSTS.E.BYPASS.LTC128B.128 [R226+0xa100], [R8.64], !P4 ;  /* 0x0a10000008e20fae */ /* 0x0003e2000e101d44 */
[----:B------:R1:W1:Y:S01]  /*11ae0*/  MUFU.EX2 R165, R11 ;  /* 0x0000000b00a57308 */ /* 0x0002620000000800 */
[----:B------:R-:W-:Y:S01]  /*11af0*/  FMUL.FTZ R85, R2, R85 ;  /* 0x0000005502557220 */ /* 0x000fe20000410000 */
[----:B--2---:R-:W-:Y:S01]  /*11b00*/  @P0 IADD3.X R146, RZ, R249, RZ, P1, !PT ;  /* 0x000000f9ff920210 */ /* 0x004fe20000ffe4ff */
[----:B------:R-:W-:Y:S01]  /*11b10*/  FMUL.FTZ R86, R0, R86 ;  /* 0x0000005600567220 */ /* 0x000fe20000410000 */
[----:B---3--:R-:W-:Y:S01]  /*11b20*/  @P0 IADD3 R6, P2, R8, R149, RZ ;  /* 0x0000009508060210 */ /* 0x008fe20007f5e0ff */
[----:B------:R-:W-:Y:S01]  /*11b30*/  FMUL.FTZ R87, R0, R87 ;  /* 0x0000005700577220 */ /* 0x000fe20000410000 */
[----:B------:R-:W-:Y:S01]  /*11b40*/  @P0 IADD3.X R145, R5, R146, RZ, P5, !PT ;  /* 0x0000009205910210 */ /* 0x000fe20002ffe4ff */
[C---:B------:R-:W-:Y:S02]  /*11b50*/  FMUL.FTZ R88, R2.reuse, R88 ;  /* 0x0000005802587220 */ /* 0x040fe40000410000 */
[----:B------:R-:W-:Y:S01]  /*11b60*/  FMUL.FTZ R89, R2, R89 ;  /* 0x0000005902597220 */ /* 0x000fe20000410000 */
[----:B------:R-:W-:Y:S01]  /*11b70*/  MUFU.EX2 R192, R28 ;  /* 0x0000001c00c07308 */ /* 0x000fe20000000800 */
[----:B------:R2:W-:Y:S01]  /*11b80*/  @P0 LDGSTS.E.BYPASS.LTC128B.128 [R226+0xe100], [R144.64], !P3 ;  /* 0x0e10000090e20fae */ /* 0x0005e2000d901d44 */
[C---:B------:R-:W-:Y:S02]  /*11b90*/  FMUL.FTZ R90, R0.reuse, R90 ;  /* 0x0000005a005a7220 */ /* 0x040fe40000410000 */
[C---:B-----5:R-:W-:Y:S02]  /*11ba0*/  FMUL.FTZ R10, R0.reuse, R126 ;  /* 0x0000007e000a7220 */ /* 0x060fe40000410000 */
[----:B------:R-:W-:Y:S01]  /*11bb0*/  FMUL.FTZ R91, R0, R91 ;  /* 0x0000005b005b7220 */ /* 0x000fe20000410000 */
[----:B----4-:R-:W-:Y:S01]  /*11bc0*/  @P0 IADD3 R4, P1, R8, R118, RZ ;  /* 0x0000007608040210 */ /* 0x010fe20007f3e0ff */
[--C-:B------:R-:W-:Y:S01]  /*11bd0*/  FFMA.FTZ R118, R7, c[0x0][0x2d0], -R117.reuse ;  /* 0x0000b40007767a23 */ /* 0x100fe20000010875 */
[C---:B------:R-:W-:Y:S01]  /*11be0*/  @P0 IADD3.X R7, R9.reuse, R148, RZ, P2, !PT ;  /* 0x0000009409070210 */ /* 0x040fe200017fe4ff */
[--C-:B------:R-:W-:Y:S01]  /*11bf0*/  FFMA.FTZ R26, R26, c[0x0][0x2d0], -R117.reuse ;  /* 0x0000b4001a1a7a23 */ /* 0x100fe20000010875 */
[----:B------:R-:W-:Y:S01]  /*11c00*/  @P0 IADD3.X R5, R9, R146, RZ, P1, !PT ;  /* 0x0000009209050210 */ /* 0x000fe20000ffe4ff */
[----:B------:R-:W3:Y:S01]  /*11c10*/  MUFU.EX2 R167, R118 ;  /* 0x0000007600a77308 */ /* 0x000ee20000000800 */
[----:B-1----:R-:W-:Y:S01]  /*11c20*/  FMUL.FTZ R11, R0, R127 ;  /* 0x0000007f000b7220 */ /* 0x002fe20000410000 */
[----:B------:R1:W-:Y:S01]  /*11c30*/  @P0 LDGSTS.E.BYPASS.LTC128B.128 [R226+0xb100], [R6.64], !P4 ;  /* 0x0b10000006e20fae */ /* 0x0003e2000e101d44 */
[C---:B------:R-:W-:Y:S02]  /*11c40*/  FMUL.FTZ R8, R2.reuse, R124 ;  /* 0x0000007c02087220 */ /* 0x040fe40000410000 */
[----:B------:R-:W-:Y:S02]  /*11c50*/  FMUL.FTZ R9, R2, R125 ;  /* 0x0000007d02097220 */ /* 0x000fe40000410000 */
[--C-:B------:R-:W-:Y:S02]  /*11c60*/  FFMA.FTZ R27, R27, c[0x0][0x2d0], -R117.reuse ;  /* 0x0000b4001b1b7a23 */ /* 0x100fe40000010875 */
[--C-:B------:R-:W-:Y:S01]  /*11c70*/  FFMA.FTZ R30, R30, c[0x0][0x2d0], -R117.reuse ;  /* 0x0000b4001e1e7a23 */ /* 0x100fe20000010875 */
[----:B------:R4:W-:Y:S01]  /*11c80*/  @P0 LDGSTS.E.BYPASS.LTC128B.128 [R226+0xf100], [R4.64], !P3 ;  /* 0x0f10000004e20fae */ /* 0x0009e2000d901d44 */
[----:B------:R-:W-:Y:S01]  /*11c90*/  MUFU.EX2 R158, R26 ;  /* 0x0000001a009e7308 */ /* 0x000fe20000000800 */
[--C-:B------:R-:W-:Y:S02]  /*11ca0*/  FFMA.FTZ R31, R31, c[0x0][0x2d0], -R117.reuse ;  /* 0x0000b4001f1f7a23 */ /* 0x100fe40000010875 */
[--C-:B------:R-:W-:Y:S02]  /*11cb0*/  FFMA.FTZ R34, R34, c[0x0][0x2d0], -R117.reuse ;  /* 0x0000b40022227a23 */ /* 0x100fe40000010875 */
[--C-:B------:R-:W-:Y:S02]  /*11cc0*/  FFMA.FTZ R35, R35, c[0x0][0x2d0], -R117.reuse ;  /* 0x0000b40023237a23 */ /* 0x100fe40000010875 */
[----:B--2---:R-:W2:Y:S01]  /*11cd0*/  LDSM.16.MT88.4 R144, [R204+0x100] ;  /* 0x00010000cc90783b */ /* 0x004ea20000004200 */
[--C-:B------:R-:W-:Y:S02]  /*11ce0*/  FFMA.FTZ R38, R38, c[0x0][0x2d0], -R117.reuse ;  /* 0x0000b40026267a23 */ /* 0x100fe40000010875 */
[----:B------:R5:W-:Y:S01]  /*11cf0*/  MUFU.EX2 R157, R27 ;  /* 0x0000001b009d7308 */ /* 0x000be20000000800 */
[--C-:B------:R-:W-:Y:S02]  /*11d00*/  FFMA.FTZ R39, R39, c[0x0][0x2d0], -R117.reuse ;  /* 0x0000b40027277a23 */ /* 0x100fe40000010875 */
[--C-:B------:R-:W-:Y:S02]  /*11d10*/  FFMA.FTZ R42, R42, c[0x0][0x2d0], -R117.reuse ;  /* 0x0000b4002a2a7a23 */ /* 0x100fe40000010875 */
[----:B------:R-:W2:Y:S01]  /*11d20*/  LDSM.16.MT88.4 R148, [R205+0x100] ;  /* 0x00010000cd94783b */ /* 0x000ea20000004200 */
[--C-:B------:R-:W-:Y:S02]  /*11d30*/  FFMA.FTZ R43, R43, c[0x0][0x2d0], -R117.reuse ;  /* 0x0000b4002b2b7a23 */ /* 0x100fe40000010875 */
[C---:B-1----:R-:W-:Y:S01]  /*11d40*/  FMUL.FTZ R6, R0.reuse, R122 ;  /* 0x0000007a00067220 */ /* 0x042fe20000410000 */
[----:B------:R-:W-:Y:S01]  /*11d50*/  F2FP.PACK_AB R122, R229, R231 ;  /* 0x000000e7e57a723e */ /* 0x000fe200000000ff */
[----:B------:R-:W-:Y:S01]  /*11d60*/  FMUL.FTZ R7, R0, R123 ;  /* 0x0000007b00077220 */ /* 0x000fe20000410000 */
[----:B------:R-:W-:Y:S01]  /*11d70*/  F2FP.PACK_AB R123, R165, R166 ;  /* 0x000000a6a57b723e */ /* 0x000fe200000000ff */
[----:B------:R-:W-:Y:S01]  /*11d80*/  MUFU.EX2 R186, R29 ;  /* 0x0000001d00ba7308 */ /* 0x000fe20000000800 */
[----:B------:R-:W1:Y:S01]  /*11d90*/  LDSM.16.MT88.4 R152, [R208+0x100] ;  /* 0x00010000d098783b */ /* 0x000e620000004200 */
[--C-:B------:R-:W-:Y:S02]  /*11da0*/  FFMA.FTZ R46, R46, c[0x0][0x2d0], -R117.reuse ;  /* 0x0000b4002e2e7a23 */ /* 0x100fe40000010875 */
[----:B----4-:R-:W-:Y:S01]  /*11db0*/  FMUL.FTZ R4, R2, R120 ;  /* 0x0000007802047220 */ /* 0x010fe20000410000 */
[----:B------:R-:W-:Y:S01]  /*11dc0*/  F2FP.PACK_AB R120, R232, R230 ;  /* 0x000000e6e878723e */ /* 0x000fe200000000ff */
[----:B------:R-:W-:Y:S01]  /*11dd0*/  FMUL.FTZ R5, R2, R121 ;  /* 0x0000007902057220 */ /* 0x000fe20000410000 */
[----:B---3--:R-:W-:Y:S01]  /*11de0*/  F2FP.PACK_AB R121, R167, R184 ;  /* 0x000000b8a779723e */ /* 0x008fe200000000ff */
[--C-:B------:R-:W-:Y:S01]  /*11df0*/  FFMA.FTZ R47, R47, c[0x0][0x2d0], -R117.reuse ;  /* 0x0000b4002f2f7a23 */ /* 0x100fe20000010875 */
[----:B------:R-:W3:Y:S01]  /*11e00*/  LDSM.16.MT88.4 R124, [R207+0x100] ;  /* 0x00010000cf7c783b */ /* 0x000ee20000004200 */
[----:B------:R-:W-:Y:S01]  /*11e10*/  MUFU.EX2 R187, R32 ;  /* 0x0000002000bb7308 */ /* 0x000fe20000000800 */
[--C-:B------:R-:W-:Y:S02]  /*11e20*/  FFMA.FTZ R50, R50, c[0x0][0x2d0], -R117.reuse ;  /* 0x0000b40032327a23 */ /* 0x100fe40000010875 */
[--C-:B------:R-:W-:Y:S02]  /*11e30*/  FFMA.FTZ R51, R51, c[0x0][0x2d0], -R117.reuse ;  /* 0x0000b40033337a23 */ /* 0x100fe40000010875 */
[C---:B------:R-:W-:Y:S02]  /*11e40*/  FMUL.FTZ R92, R2.reuse, R92 ;  /* 0x0000005c025c7220 */ /* 0x040fe40000410000 */
[----:B-----5:R-:W-:Y:S01]  /*11e50*/  LDSM.16.MT88.4 R24, [R205+0x1100] ;  /* 0x00110000cd18783b */ /* 0x020fe20000004200 */
[----:B------:R-:W-:Y:S02]  /*11e60*/  FMUL.FTZ R93, R2, R93 ;  /* 0x0000005d025d7220 */ /* 0x000fe40000410000 */
[----:B------:R-:W-:Y:S01]  /*11e70*/  MUFU.EX2 R185, R33 ;  /* 0x0000002100b97308 */ /* 0x000fe20000000800 */
[C---:B------:R-:W-:Y:S02]  /*11e80*/  FMUL.FTZ R94, R0.reuse, R94 ;  /* 0x0000005e005e7220 */ /* 0x040fe40000410000 */
[----:B------:R-:W-:Y:S01]  /*11e90*/  FMUL.FTZ R95, R0, R95 ;  /* 0x0000005f005f7220 */ /* 0x000fe20000410000 */
[C---:B--2---:R-:W-:Y:S01]  /*11ea0*/  HMMA.16816.F32 R4, R120.reuse, R144, R4 ;  /* 0x000000907804723c */ /* 0x044fe20000001804 */
[----:B------:R-:W0:Y:S05]  /*11eb0*/  LDGDEPBAR ;  /* 0x00000000000079af */ /* 0x000e2a0000000000 */
[----:B------:R-:W-:Y:S01]  /*11ec0*/  MUFU.EX2 R118, R51 ;  /* 0x0000003300767308 */ /* 0x000fe20000000800 */
[--C-:B------:R-:W-:Y:S01]  /*11ed0*/  FFMA.FTZ R14, R14, c[0x0][0x2d0], -R117.reuse ;  /* 0x0000b4000e0e7a23 */ /* 0x100fe20000010875 */
[C---:B------:R-:W-:Y:S01]  /*11ee0*/  HMMA.16816.F32 R8, R120.reuse, R146, R8 ;  /* 0x000000927808723c */ /* 0x040fe20000001808 */
[----:B------:R-:W2:Y:S03]  /*11ef0*/  LDSM.16.MT88.4 R144, [R204+0x4100] ;  /* 0x00410000cc90783b */ /* 0x000ea60000004200 */
[--C-:B------:R-:W-:Y:S02]  /*11f00*/  FFMA.FTZ R15, R15, c[0x0][0x2d0], -R117.reuse ;  /* 0x0000b4000f0f7a23 */ /* 0x100fe40000010875 */
[C---:B------:R-:W-:Y:S02]  /*11f10*/  FMUL.FTZ R96, R2.reuse, R96 ;  /* 0x0000006002607220 */ /* 0x040fe40000410000 */
[----:B------:R4:W-:Y:S01]  /*11f20*/  MUFU.EX2 R228, R12 ;  /* 0x0000000c00e47308 */ /* 0x0009e20000000800 */
[C---:B------:R-:W-:Y:S03]  /*11f30*/  HMMA.16816.F32 R68, R120.reuse, R148, R68 ;  /* 0x000000947844723c */ /* 0x040fe60000001844 */
[----:B------:R-:W-:Y:S02]  /*11f40*/  FMUL.FTZ R97, R2, R97 ;  /* 0x0000006102617220 */ /* 0x000fe40000410000 */
[C---:B------:R-:W-:Y:S03]  /*11f50*/  FMUL.FTZ R98, R0.reuse, R98 ;  /* 0x0000006200627220 */ /* 0x040fe60000410000 */
[C---:B------:R-:W-:Y:S01]  /*11f60*/  HMMA.16816.F32 R72, R120.reuse, R150, R72 ;  /* 0x000000967848723c */ /* 0x040fe20000001848 */
[----:B------:R-:W5:Y:S01]  /*11f70*/  LDSM.16.MT88.4 R148, [R205+0x4100] ;  /* 0x00410000cd94783b */ /* 0x000f620000004200 */
[----:B------:R2:W2:Y:S02]  /*11f80*/  MUFU.EX2 R199, R13 ;  /* 0x0000000d00c77308 */ /* 0x0004a40000000800 */
[----:B------:R-:W-:Y:S02]  /*11f90*/  FMUL.FTZ R99, R0, R99 ;  /* 0x0000006300637220 */ /* 0x000fe40000410000 */
[C---:B------:R-:W-:Y:S02]  /*11fa0*/  FMUL.FTZ R100, R2.reuse, R100 ;  /* 0x0000006402647220 */ /* 0x040fe40000410000 */
[C---:B-1----:R-:W-:Y:S04]  /*11fb0*/  HMMA.16816.F32 R76, R120.reuse, R152, R76 ;  /* 0x00000098784c723c */ /* 0x042fe8000000184c */
[----:B------:R-:W-:Y:S01]  /*11fc0*/  MUFU.EX2 R153, R34 ;  /* 0x0000002200997308 */ /* 0x000fe20000000800 */
[C---:B------:R-:W-:Y:S02]  /*11fd0*/  FMUL.FTZ R101, R2.reuse, R101 ;  /* 0x0000006502657220 */ /* 0x040fe40000410000 */
[----:B----4-:R-:W-:Y:S01]  /*11fe0*/  FMUL.FTZ R12, R2, R128 ;  /* 0x00000080020c7220 */ /* 0x010fe20000410000 */
[C---:B------:R-:W-:Y:S04]  /*11ff0*/  HMMA.16816.F32 R80, R120.reuse, R154, R80 ;  /* 0x0000009a7850723c */ /* 0x040fe80000001850 */
[C---:B------:R-:W-:Y:S02]  /*12000*/  FMUL.FTZ R102, R0.reuse, R102 ;  /* 0x0000006600667220 */ /* 0x040fe40000410000 */
[----:B------:R-:W-:Y:S01]  /*12010*/  MUFU.EX2 R155, R30 ;  /* 0x0000001e009b7308 */ /* 0x000fe20000000800 */
[----:B------:R-:W-:Y:S01]  /*12020*/  FMUL.FTZ R103, R0, R103 ;  /* 0x0000006700677220 */ /* 0x000fe20000410000 */
[C---:B---3--:R-:W-:Y:S04]  /*12030*/  HMMA.16816.F32 R84, R120.reuse, R124, R84 ;  /* 0x0000007c7854723c */ /* 0x048fe80000001854 */
[----:B--2---:R-:W-:Y:S02]  /*12040*/  FMUL.FTZ R13, R2, R129 ;  /* 0x00000081020d7220 */ /* 0x004fe40000410000 */
[--C-:B------:R-:W-:Y:S02]  /*12050*/  FFMA.FTZ R18, R18, c[0x0][0x2d0], -R117.reuse ;  /* 0x0000b40012127a23 */ /* 0x100fe40000010875 */
[C---:B------:R-:W-:Y:S01]  /*12060*/  HMMA.16816.F32 R88, R120.reuse, R126, R88 ;  /* 0x0000007e7858723c */ /* 0x040fe20000001858 */
[----:B------:R-:W1:Y:S01]  /*12070*/  LDSM.16.MT88.4 R124, [R208+0x4100] ;  /* 0x00410000d07c783b */ /* 0x000e620000004200 */
[----:B------:R2:W-:Y:S02]  /*12080*/  MUFU.EX2 R154, R31 ;  /* 0x0000001f009a7308 */ /* 0x0005e40000000800 */
[--C-:B------:R-:W-:Y:S02]  /*12090*/  FFMA.FTZ R19, R19, c[0x0][0x2d0], -R117.reuse ;  /* 0x0000b40013137a23 */ /* 0x100fe40000010875 */
[C---:B------:R-:W-:Y:S02]  /*120a0*/  FMUL.FTZ R104, R2.reuse, R104 ;  /* 0x0000006802687220 */ /* 0x040fe40000410000 */
[C---:B------:R-:W-:Y:S04]  /*120b0*/  HMMA.16816.F32 R92, R120.reuse, R144, R92 ;  /* 0x00000090785c723c */ /* 0x040fe8000000185c */
[----:B------:R3:W-:Y:S01]  /*120c0*/  MUFU.EX2 R164, R14 ;  /* 0x0000000e00a47308 */ /* 0x0007e20000000800 */
[----:B------:R-:W-:Y:S02]  /*120d0*/  FMUL.FTZ R105, R2, R105 ;  /* 0x0000006902697220 */ /* 0x000fe40000410000 */
[C---:B------:R-:W-:Y:S01]  /*120e0*/  FMUL.FTZ R106, R0.reuse, R106 ;  /* 0x0000006a006a7220 */ /* 0x040fe20000410000 */
[C---:B------:R-:W-:Y:S01]  /*120f0*/  HMMA.16816.F32 R96, R120.reuse, R146, R96 ;  /* 0x000000927860723c */ /* 0x040fe20000001860 */
[----:B------:R-:W4:Y:S03]  /*12100*/  LDSM.16.MT88.4 R144, [R207+0x4100] ;  /* 0x00410000cf90783b */ /* 0x000f260000004200 */
[----:B------:R-:W-:Y:S02]  /*12110*/  FMUL.FTZ R107, R0, R107 ;  /* 0x0000006b006b7220 */ /* 0x000fe40000410000 */
[----:B------:R1:W-:Y:S01]  /*12120*/  MUFU.EX2 R163, R15 ;  /* 0x0000000f00a37308 */ /* 0x0003e20000000800 */
[C---:B------:R-:W-:Y:S01]  /*12130*/  FMUL.FTZ R108, R2.reuse, R108 ;  /* 0x0000006c026c7220 */ /* 0x040fe20000410000 */
[C---:B-----5:R-:W-:Y:S01]  /*12140*/  HMMA.16816.F32 R100, R120.reuse, R148, R100 ;  /* 0x000000947864723c */ /* 0x060fe20000001864 */
[----:B--2---:R-:W-:Y:S03]  /*12150*/  LDSM.16.MT88.4 R28, [R205+0x1900] ;  /* 0x00190000cd1c783b */ /* 0x004fe60000004200 */
[----:B------:R-:W-:Y:S02]  /*12160*/  FMUL.FTZ R109, R2, R109 ;  /* 0x0000006d026d7220 */ /* 0x000fe40000410000 */
[C---:B------:R-:W-:Y:S02]  /*12170*/  FMUL.FTZ R110, R0.reuse, R110 ;  /* 0x0000006e006e7220 */ /* 0x040fe40000410000 */
[C---:B------:R-:W-:Y:S01]  /*12180*/  HMMA.16816.F32 R104, R120.reuse, R150, R104 ;  /* 0x000000967868723c */ /* 0x040fe20000001868 */
[----:B------:R2:W-:Y:S01]  /*12190*/  MUFU.EX2 R198, R16 ;  /* 0x0000001000c67308 */ /* 0x0005e20000000800 */
[----:B------:R-:W-:Y:S02]  /*121a0*/  LDSM.16.MT88.4 R148, [R207+0x900] ;  /* 0x00090000cf94783b */ /* 0x000fe40000004200 */
[C---:B---3--:R-:W-:Y:S02]  /*121b0*/  FMUL.FTZ R14, R0.reuse, R130 ;  /* 0x00000082000e7220 */ /* 0x048fe40000410000 */
[----:B------:R-:W-:Y:S02]  /*121c0*/  FMUL.FTZ R111, R0, R111 ;  /* 0x0000006f006f7220 */ /* 0x000fe40000410000 */
[C---:B------:R-:W-:Y:S03]  /*121d0*/  FMUL.FTZ R112, R2.reuse, R112 ;  /* 0x0000007002707220 */ /* 0x040fe60000410000 */
[----:B------:R3:W5:Y:S01]  /*121e0*/  MUFU.EX2 R197, R17 ;  /* 0x0000001100c57308 */ /* 0x0007620000000800 */
[----:B------:R-:W-:Y:S02]  /*121f0*/  FMUL.FTZ R113, R2, R113 ;  /* 0x0000007102717220 */ /* 0x000fe40000410000 */
[C---:B-1----:R-:W-:Y:S02]  /*12200*/  FMUL.FTZ R15, R0.reuse, R131 ;  /* 0x00000083000f7220 */ /* 0x042fe40000410000 */
[----:B------:R-:W1:Y:S01]  /*12210*/  LDSM.16.MT88.4 R128, [R204+0x900] ;  /* 0x00090000cc80783b */ /* 0x000e620000004200 */
[C---:B------:R-:W-:Y:S02]  /*12220*/  FMUL.FTZ R114, R0.reuse, R114 ;  /* 0x0000007200727220 */ /* 0x040fe40000410000 */
[----:B------:R-:W-:Y:S02]  /*12230*/  FMUL.FTZ R115, R0, R115 ;  /* 0x0000007300737220 */ /* 0x000fe40000410000 */
[C---:B------:R-:W-:Y:S01]  /*12240*/  HMMA.16816.F32 R12, R120.reuse, R124, R12 ;  /* 0x0000007c780c723c */ /* 0x040fe2000000180c */
[----:B------:R4:W-:Y:S02]  /*12250*/  MUFU.EX2 R162, R18 ;  /* 0x0000001200a27308 */ /* 0x0009e40000000800 */
[--C-:B------:R-:W-:Y:S02]  /*12260*/  FFMA.FTZ R22, R22, c[0x0][0x2d0], -R117.reuse ;  /* 0x0000b40016167a23 */ /* 0x100fe40000010875 */
[----:B--2---:R-:W-:Y:S02]  /*12270*/  FMUL.FTZ R16, R2, R132 ;  /* 0x0000008402107220 */ /* 0x004fe40000410000 */
[--C-:B------:R-:W-:Y:S01]  /*12280*/  FFMA.FTZ R23, R23, c[0x0][0x2d0], -R117.reuse ;  /* 0x0000b40017177a23 */ /* 0x100fe20000010875 */
[C---:B------:R-:W-:Y:S01]  /*12290*/  HMMA.16816.F32 R108, R120.reuse, R126, R108 ;  /* 0x0000007e786c723c */ /* 0x040fe2000000186c */
[----:B------:R-:W2:Y:S02]  /*122a0*/  LDSM.16.MT88.4 R124, [R205+0x900] ;  /* 0x00090000cd7c783b */ /* 0x000ea40000004200 */
[----:B------:R1:W1:Y:S01]  /*122b0*/  MUFU.EX2 R161, R19 ;  /* 0x0000001300a17308 */ /* 0x0002620000000800 */
[--C-:B------:R-:W-:Y:S02]  /*122c0*/  FFMA.FTZ R52, R52, c[0x0][0x2d0], -R156.reuse ;  /* 0x0000b40034347a23 */ /* 0x100fe4000001089c */
[----:B---3--:R-:W-:Y:S02]  /*122d0*/  FMUL.FTZ R17, R2, R133 ;  /* 0x0000008502117220 */ /* 0x008fe40000410000 */
[--C-:B------:R-:W-:Y:S04]  /*122e0*/  FFMA.FTZ R53, R53, c[0x0][0x2d0], -R156.reuse ;  /* 0x0000b40035357a23 */ /* 0x100fe8000001089c */
[--C-:B------:R-:W-:Y:S01]  /*122f0*/  FFMA.FTZ R56, R56, c[0x0][0x2d0], -R156.reuse ;  /* 0x0000b40038387a23 */ /* 0x100fe2000001089c */
[----:B------:R3:W-:Y:S01]  /*12300*/  MUFU.EX2 R152, R35 ;  /* 0x0000002300987308 */ /* 0x0007e20000000800 */
[--C-:B------:R-:W-:Y:S02]  /*12310*/  FFMA.FTZ R57, R57, c[0x0][0x2d0], -R156.reuse ;  /* 0x0000b40039397a23 */ /* 0x100fe4000001089c */
[--C-:B------:R-:W-:Y:S02]  /*12320*/  FFMA.FTZ R54, R54, c[0x0][0x2d0], -R117.reuse ;  /* 0x0000b40036367a23 */ /* 0x100fe40000010875 */
[----:B----4-:R-:W-:Y:S02]  /*12330*/  FMUL.FTZ R18, R0, R134 ;  /* 0x0000008600127220 */ /* 0x010fe40000410000 */
        /* <DEDUP_REMOVED lines=8> */
[----:B------:R-:W4:Y:S01]  /*123c0*/  MUFU.EX2 R195, R21 ;  /* 0x0000001500c37308 */ /* 0x000f220000000800 */
[--C-:B------:R-:W-:Y:S01]  /*123d0*/  FFMA.FTZ R64, R64, c[0x0][0x2d0], -R156.reuse ;  /* 0x0000b40040407a23 */ /* 0x100fe2000001089c */
[C---:B------:R-:W-:Y:S03]  /*123e0*/  HMMA.16816.F32 R16, R120.reuse, R144, R16 ;  /* 0x000000907810723c */ /* 0x040fe60000001810 */
[----:B---3--:R-:W-:Y:S01]  /*123f0*/  LDSM.16.MT88.4 R32, [R208+0x1900] ;  /* 0x00190000d020783b */ /* 0x008fe20000004200 */
[----:B------:R-:W-:Y:S02]  /*12400*/  FFMA.FTZ R65, R65, c[0x0][0x2d0], -R156 ;  /* 0x0000b40041417a23 */ /* 0x000fe4000001089c */
[--C-:B------:R-:W-:Y:S02]  /*12410*/  FFMA.FTZ R62, R62, c[0x0][0x2d0], -R117.reuse ;  /* 0x0000b4003e3e7a23 */ /* 0x100fe40000010875 */
[----:B------:R-:W-:Y:S01]  /*12420*/  HMMA.16816.F32 R112, R120, R146, R112 ;  /* 0x000000927870723c */ /* 0x000fe20000001870 */
[----:B------:R3:W-:Y:S02]  /*12430*/  MUFU.EX2 R160, R22 ;  /* 0x0000001600a07308 */ /* 0x0007e40000000800 */
[----:B------:R-:W1:Y:S01]  /*12440*/  LDSM.16.MT88.4 R144, [R204+0x4900] ;  /* 0x00490000cc90783b */ /* 0x000e620000004200 */
[--C-:B------:R-:W-:Y:S02]  /*12450*/  FFMA.FTZ R63, R63, c[0x0][0x2d0], -R117.reuse ;  /* 0x0000b4003f3f7a23 */ /* 0x100fe40000010875 */
[--C-:B------:R-:W-:Y:S01]  /*12460*/  FFMA.FTZ R66, R66, c[0x0][0x2d0], -R117.reuse ;  /* 0x0000b40042427a23 */ /* 0x100fe20000010875 */
[----:B------:R-:W-:Y:S01]  /*12470*/  F2FP.PACK_AB R120, R199, R228 ;  /* 0x000000e4c778723e */ /* 0x000fe200000000ff */
[----:B------:R-:W-:Y:S01]  /*12480*/  FFMA.FTZ R117, R67, c[0x0][0x2d0], -R117 ;  /* 0x0000b40043757a23 */ /* 0x000fe20000010875 */
[----:B-----5:R-:W-:Y:S02]  /*12490*/  F2FP.PACK_AB R122, R197, R198 ;  /* 0x000000c6c57a723e */ /* 0x020fe400000000ff */
[----:B------:R-:W5:Y:S01]  /*124a0*/  MUFU.EX2 R159, R23 ;  /* 0x00000017009f7308 */ /* 0x000f620000000800 */
[----:B------:R-:W-:Y:S01]  /*124b0*/  F2FP.PACK_AB R121, R163, R164 ;  /* 0x000000a4a379723e */ /* 0x000fe200000000ff */
[----:B------:R-:W-:Y:S01]  /*124c0*/  FFMA.FTZ R0, R0, R234, R184 ;  /* 0x000000ea00007223 */ /* 0x000fe200000100b8 */
[----:B------:R-:W-:Y:S01]  /*124d0*/  F2FP.PACK_AB R123, R161, R162 ;  /* 0x000000a2a17b723e */ /* 0x000fe200000000ff */
[----:B------:R-:W-:Y:S01]  /*124e0*/  FFMA.FTZ R2, R2, R233, R230 ;  /* 0x000000e902027223 */ /* 0x000fe200000100e6 */
[----:B----4-:R-:W-:Y:S01]  /*124f0*/  F2FP.PACK_AB R20, R195, R196 ;  /* 0x000000c4c314723e */ /* 0x010fe200000000ff */
[----:B------:R-:W-:Y:S02]  /*12500*/  FADD.FTZ R0, R167, R0 ;  /* 0x00000000a7007221 */ /* 0x000fe40000010000 */
[----:B------:R-:W-:Y:S02]  /*12510*/  FADD.FTZ R2, R232, R2 ;  /* 0x00000002e8027221 */ /* 0x000fe40000010000 */
[C---:B------:R-:W-:Y:S01]  /*12520*/  HMMA.16816.F32 R4, R120.reuse, R128, R4 ;  /* 0x000000807804723c */ /* 0x040fe20000001804 */
[----:B------:R-:W-:Y:S02]  /*12530*/  MUFU.EX2 R52, R52 ;  /* 0x0000003400347308 */ /* 0x000fe40000000800 */
[----:B------:R-:W-:Y:S01]  /*12540*/  FADD.FTZ R0, R166, R0 ;  /* 0x00000000a6007221 */ /* 0x000fe20000010000 */
[----:B---3--:R-:W-:Y:S01]  /*12550*/  F2FP.PACK_AB R22, R193, R194 ;  /* 0x000000c2c116723e */ /* 0x008fe200000000ff */
[----:B------:R-:W-:Y:S02]  /*12560*/  FADD.FTZ R2, R231, R2 ;  /* 0x00000002e7027221 */ /* 0x000fe40000010000 */
[----:B------:R-:W-:Y:S01]  /*12570*/  FADD.FTZ R0, R165, R0 ;  /* 0x00000000a5007221 */ /* 0x000fe20000010000 */
[C---:B------:R-:W-:Y:S01]  /*12580*/  HMMA.16816.F32 R8, R120.reuse, R130, R8 ;  /* 0x000000827808723c */ /* 0x040fe20000001808 */
[----:B------:R-:W-:Y:S02]  /*12590*/  LDSM.16.MT88.4 R128, [R208+0x4900] ;  /* 0x00490000d080783b */ /* 0x000fe40000004200 */
[----:B------:R-:W-:Y:S01]  /*125a0*/  MUFU.EX2 R53, R53 ;  /* 0x0000003500357308 */ /* 0x000fe20000000800 */
[----:B------:R-:W-:Y:S01]  /*125b0*/  FADD.FTZ R2, R229, R2 ;  /* 0x00000002e5027221 */ /* 0x000fe20000010000 */
[----:B-----5:R-:W-:Y:S01]  /*125c0*/  F2FP.PACK_AB R21, R159, R160 ;  /* 0x000000a09f15723e */ /* 0x020fe200000000ff */
[----:B------:R-:W-:Y:S02]  /*125d0*/  FADD.FTZ R0, R164, R0 ;  /* 0x00000000a4007221 */ /* 0x000fe40000010000 */
[C---:B--2---:R-:W-:Y:S04]  /*125e0*/  HMMA.16816.F32 R68, R120.reuse, R124, R68 ;  /* 0x0000007c7844723c */ /* 0x044fe80000001844 */
[----:B------:R-:W-:Y:S01]  /*125f0*/  F2FP.PACK_AB R23, R157, R158 ;  /* 0x0000009e9d17723e */ /* 0x000fe200000000ff */
[----:B------:R-:W-:Y:S01]  /*12600*/  MUFU.EX2 R56, R56 ;  /* 0x0000003800387308 */ /* 0x000fe20000000800 */
[----:B------:R-:W-:Y:S02]  /*12610*/  FADD.FTZ R2, R228, R2 ;  /* 0x00000002e4027221 */ /* 0x000fe40000010000 */
[C---:B------:R-:W-:Y:S01]  /*12620*/  HMMA.16816.F32 R72, R120.reuse, R126, R72 ;  /* 0x0000007e7848723c */ /* 0x040fe20000001848 */
[----:B------:R-:W2:Y:S03]  /*12630*/  LDSM.16.MT88.4 R124, [R205+0x4900] ;  /* 0x00490000cd7c783b */ /* 0x000ea60000004200 */
[----:B------:R-:W-:Y:S02]  /*12640*/  FADD.FTZ R0, R163, R0 ;  /* 0x00000000a3007221 */ /* 0x000fe40000010000 */
[----:B------:R-:W-:Y:S01]  /*12650*/  FADD.FTZ R2, R199, R2 ;  /* 0x00000002c7027221 */ /* 0x000fe20000010000 */
[----:B------:R-:W-:Y:S01]  /*12660*/  MUFU.EX2 R57, R57 ;  /* 0x0000003900397308 */ /* 0x000fe20000000800 */
        /* <DEDUP_REMOVED lines=29> */
[C---:B------:R-:W-:Y:S01]  /*12840*/  HMMA.16816.F32 R104, R120.reuse, R126, R104 ;  /* 0x0000007e7868723c */ /* 0x040fe20000001868 */
[----:B------:R-:W2:Y:S03]  /*12850*/  LDSM.16.MT88.4 R124, [R204+0x1100] ;  /* 0x00110000cc7c783b */ /* 0x000ea60000004200 */
        /* <DEDUP_REMOVED lines=12> */
[----:B------:R-:W-:Y:S04]  /*12920*/  MUFU.EX2 R65, R65 ;  /* 0x0000004100417308 */ /* 0x000fe80000000800 */
[----:B------:R-:W-:Y:S01]  /*12930*/  HMMA.16816.F32 R112, R120, R134, R112 ;  /* 0x000000867870723c */ /* 0x000fe20000001870 */
[----:B------:R-:W1:Y:S05]  /*12940*/  LDSM.16.MT88.4 R120, [R208+0x1100] ;  /* 0x00110000d078783b */ /* 0x000e6a0000004200 */
[----:B------:R-:W-:Y:S02]  /*12950*/  MUFU.EX2 R62, R62 ;  /* 0x0000003e003e7308 */ /* 0x000fe40000000800 */
[C---:B--2---:R-:W-:Y:S01]  /*12960*/  HMMA.16816.F32 R4, R20.reuse, R124, R4 ;  /* 0x0000007c1404723c */ /* 0x044fe20000001804 */
[----:B------:R-:W-:Y:S07]  /*12970*/  LDSM.16.MT88.4 R132, [R205+0x5100] ;  /* 0x00510000cd84783b */ /* 0x000fee0000004200 */
        /* <DEDUP_REMOVED lines=8> */
[C---:B-1----:R-:W-:Y:S08]  /*12a00*/  HMMA.16816.F32 R76, R20.reuse, R120, R76 ;  /* 0x00000078144c723c */ /* 0x042ff0000000184c */
[C---:B------:R-:W-:Y:S01]  /*12a10*/  HMMA.16816.F32 R80, R20.reuse, R122, R80 ;  /* 0x0000007a1450723c */ /* 0x040fe20000001850 */
[----:B------:R-:W1:Y:S07]  /*12a20*/  LDSM.16.MT88.4 R120, [R207+0x1900] ;  /* 0x00190000cf78783b */ /* 0x000e6e0000004200 */
[C---:B------:R-:W-:Y:S01]  /*12a30*/  HMMA.16816.F32 R84, R20.reuse, R128, R84 ;  /* 0x000000801454723c */ /* 0x040fe20000001854 */
[----:B------:R-:W-:Y:S07]  /*12a40*/  MUFU.EX2 R129, R46 ;  /* 0x0000002e00817308 */ /* 0x000fee0000000800 */
[C---:B------:R-:W-:Y:S03]  /*12a50*/  HMMA.16816.F32 R88, R20.reuse, R130, R88 ;  /* 0x000000821458723c */ /* 0x040fe60000001858 */
[----:B------:R-:W-:Y:S05]  /*12a60*/  MUFU.EX2 R131, R42 ;  /* 0x0000002a00837308 */ /* 0x000fea0000000800 */
[C---:B--2---:R-:W-:Y:S05]  /*12a70*/  HMMA.16816.F32 R92, R20.reuse, R124, R92 ;  /* 0x0000007c145c723c */ /* 0x044fea000000185c */
[----:B------:R-:W-:Y:S03]  /*12a80*/  MUFU.EX2 R130, R43 ;  /* 0x0000002b00827308 */ /* 0x000fe60000000800 */
[C---:B------:R-:W-:Y:S01]  /*12a90*/  HMMA.16816.F32 R96, R20.reuse, R126, R96 ;  /* 0x0000007e1460723c */ /* 0x040fe20000001860 */
[----:B------:R-:W-:Y:S06]  /*12aa0*/  LDSM.16.MT88.4 R124, [R204+0x3900] ;  /* 0x00390000cc7c783b */ /* 0x000fec0000004200 */
[----:B------:R-:W-:Y:S01]  /*12ab0*/  MUFU.EX2 R128, R47 ;  /* 0x0000002f00807308 */ /* 0x000fe20000000800 */
[C---:B------:R-:W-:Y:S08]  /*12ac0*/  HMMA.16816.F32 R100, R20.reuse, R132, R100 ;  /* 0x000000841464723c */ /* 0x040ff00000001864 */
[C---:B------:R-:W-:Y:S01]  /*12ad0*/  HMMA.16816.F32 R104, R20.reuse, R134, R104 ;  /* 0x000000861468723c */ /* 0x040fe20000001868 */
[----:B------:R-:W2:Y:S07]  /*12ae0*/  MUFU.EX2 R134, R38 ;  /* 0x0000002600867308 */ /* 0x000eae0000000800 */
[C---:B------:R-:W-:Y:S03]  /*12af0*/  HMMA.16816.F32 R12, R20.reuse, R144, R12 ;  /* 0x00000090140c723c */ /* 0x040fe6000000180c */
[----:B------:R-:W4:Y:S05]  /*12b00*/  MUFU.EX2 R133, R39 ;  /* 0x0000002700857308 */ /* 0x000f2a0000000800 */
[C---:B------:R-:W-:Y:S05]  /*12b10*/  HMMA.16816.F32 R108, R20.reuse, R146, R108 ;  /* 0x00000092146c723c */ /* 0x040fea000000186c */
[----:B------:R-:W-:Y:S03]  /*12b20*/  MUFU.EX2 R147, R41 ;  /* 0x0000002900937308 */ /* 0x000fe60000000800 */
[C---:B------:R-:W-:Y:S04]  /*12b30*/  HMMA.16816.F32 R16, R20.reuse, R148, R16 ;  /* 0x000000941410723c */ /* 0x040fe80000001810 */
[----:B--2---:R-:W-:Y:S03]  /*12b40*/  FADD.FTZ R0, R134, R0 ;  /* 0x0000000086007221 */ /* 0x004fe60000010000 */
[----:B------:R-:W-:Y:S01]  /*12b50*/  MUFU.EX2 R149, R37 ;  /* 0x0000002500957308 */ /* 0x000fe20000000800 */
[----:B------:R-:W-:Y:S04]  /*12b60*/  HMMA.16816.F32 R112, R20, R150, R112 ;  /* 0x000000961470723c */ /* 0x000fe80000001870 */
[----:B----4-:R-:W-:Y:S03]  /*12b70*/  FADD.FTZ R0, R133, R0 ;  /* 0x0000000085007221 */ /* 0x010fe60000010000 */
[----:B------:R-:W-:Y:S01]  /*12b80*/  F2FP.PACK_AB R20, R186, R192 ;  /* 0x000000c0ba14723e */ /* 0x000fe200000000ff */
[----:B------:R-:W-:Y:S01]  /*12b90*/  FADD.FTZ R0, R131, R0 ;  /* 0x0000000083007221 */ /* 0x000fe20000010000 */
[----:B------:R-:W-:Y:S01]  /*12ba0*/  F2FP.PACK_AB R22, R185, R187 ;  /* 0x000000bbb916723e */ /* 0x000fe200000000ff */
[----:B------:R-:W2:Y:S02]  /*12bb0*/  MUFU.EX2 R150, R36 ;  /* 0x0000002400967308 */ /* 0x000ea40000000800 */
        /* <DEDUP_REMOVED lines=10> */
[----:B--2---:R-:W-:Y:S04]  /*12c60*/  FADD.FTZ R2, R150, R2 ;  /* 0x0000000296027221 */ /* 0x004fe80000010000 */
        /* <DEDUP_REMOVED lines=15> */
[C---:B-1----:R-:W-:Y:S01]  /*12d60*/  HMMA.16816.F32 R84, R20.reuse, R120, R84 ;  /* 0x000000781454723c */ /* 0x042fe20000001854 */
[----:B--2---:R-:W-:Y:S03]  /*12d70*/  LDSM.16.MT88.4 R44, [R205+0x2900] ;  /* 0x00290000cd2c783b */ /* 0x004fe60000004200 */
        /* <DEDUP_REMOVED lines=143> */
.L_x_1957:
[----:B------:R-:W1:Y:S01]  /*13670*/  SHFL.BFLY PT, R4, R233, 0x2, 0x1f ;  /* 0x0c401f00e9047f89 */ /* 0x000e6200000e0000 */
[----:B------:R-:W-:-:S02]  /*13680*/  MOV R2, RZ ;  /* 0x000000ff00027202 */ /* 0x000fc40000000f00 */
[----:B------:R-:W-:Y:S01]  /*13690*/  MOV R30, 0xff800000 ;  /* 0xff800000001e7802 */ /* 0x000fe20000000f00 */
[----:B------:R-:W2:Y:S01]  /*136a0*/  SHFL.BFLY PT, R7, R234, 0x2, 0x1f ;  /* 0x0c401f00ea077f89 */ /* 0x000ea200000e0000 */
[----:B------:R-:W-:Y:S02]  /*136b0*/  MOV R31, 0xff800000 ;  /* 0xff800000001f7802 */ /* 0x000fe40000000f00 */
[----:B------:R-:W-:Y:S01]  /*136c0*/  PLOP3.LUT P2, PT, PT, PT, PT, 0x8, 0x0 ;  /* 0x000000000000781c */ /* 0x000fe20003f4e170 */
[----:B-1----:R-:W-:Y:S02]  /*136d0*/  FADD.FTZ R4, R4, R233 ;  /* 0x000000e904047221 */ /* 0x002fe40000010000 */
[----:B--2---:R-:W-:-:S03]  /*136e0*/  FADD.FTZ R7, R7, R234 ;  /* 0x000000ea07077221 */ /* 0x004fc60000010000 */
[----:B------:R-:W1:Y:S04]  /*136f0*/  SHFL.BFLY PT, R0, R4, 0x1, 0x1f ;  /* 0x0c201f0004007f89 */ /* 0x000e6800000e0000 */
        /* <DEDUP_REMOVED lines=82> */
.L_x_1927:
[----:B------:R-:W1:Y:S01]  /*13c20*/  S2R R44, SR_CTAID.Y ;  /* 0x00000000002c7919 */ /* 0x000e620000002600 */
[----:B------:R-:W-:Y:S01]  /*13c30*/  ULDC.64 UR4, c[0x0][0x118] ;  /* 0x0000460000047ab9 */ /* 0x000fe20000000a00 */
[----:B-1----:R-:W-:Y:S01]  /*13c40*/  SHF.R.S32.HI R34, RZ, 0x1f, R44 ;  /* 0x0000001fff227819 */ /* 0x002fe2000001142c */
[----:B------:R-:W-:Y:S05]  /*13c50*/  @P2 BRA `(.L_x_1959) ;  /* 0x0000128000002947 */ /* 0x000fea0003800000 */
[----:B------:R-:W1:Y:S01]  /*13c60*/  S2R R32, SR_TID.X ;  /* 0x0000000000207919 */ /* 0x000e620000002100 */
[----:B------:R-:W-:Y:S02]  /*13c70*/  F2FP.PACK_AB R27, R27, R120 ;  /* 0x000000781b1b723e */ /* 0x000fe400000000ff */
[----:B------:R-:W-:Y:S01]  /*13c80*/  F2FP.PACK_AB R122, R123, R122 ;  /* 0x0000007a7b7a723e */ /* 0x000fe200000000ff */
[----:B------:R-:W-:Y:S01]  /*13c90*/  BAR.SYNC.DEFER_BLOCKING 0x1, 0x100 ;  /* 0x0044000000007b1d */ /* 0x000fe20000010000 */
        /* <DEDUP_REMOVED lines=10> */
[----:B-1----:R-:W-:Y:S02]  /*13d40*/  SHF.R.S32.HI R33, RZ, 0x1f, R32 ;  /* 0x0000001fff217819 */ /* 0x002fe40000011420 */
[----:B------:R-:W-:Y:S02]  /*13d50*/  F2FP.PACK_AB R25, R25, R84 ;  /* 0x000000541919723e */ /* 0x000fe400000000ff */
[----:B------:R-:W-:-:S02]  /*13d60*/  LEA.HI R2, R33, R32, RZ, 0x2 ;  /* 0x0000002021027211 */ /* 0x000fc400078f10ff */
[----:B------:R-:W-:Y:S02]  /*13d70*/  LEA.HI R29, R33, R32, RZ, 0x5 ;  /* 0x00000020211d7211 */ /* 0x000fe400078f28ff */
[--C-:B------:R-:W-:Y:S02]  /*13d80*/  SHF.R.S32.HI R4, RZ, 0x2, R2.reuse ;  /* 0x00000002ff047819 */ /* 0x100fe40000011402 */
[----:B------:R-:W-:Y:S02]  /*13d90*/  SHF.R.S32.HI R0, RZ, 0x1f, R2 ;  /* 0x0000001fff007819 */ /* 0x000fe40000011402 */
[----:B------:R-:W-:Y:S02]  /*13da0*/  SHF.R.S32.HI R28, RZ, 0x5, R29 ;  /* 0x00000005ff1c7819 */ /* 0x000fe4000001141d */
[----:B------:R-:W-:Y:S02]  /*13db0*/  LEA.HI R0, R0, R4, RZ, 0x3 ;  /* 0x0000000400007211 */ /* 0x000fe400078f18ff */
[----:B------:R-:W-:-:S02]  /*13dc0*/  F2FP.PACK_AB R86, R87, R86 ;  /* 0x000000565756723e */ /* 0x000fc400000000ff */
        /* <DEDUP_REMOVED lines=21> */
[----:B------:R-:W-:Y:S02]  /*13f20*/  F2FP.PACK_AB R20, R20, R100 ;  /* 0x000000641414723e */ /* 0x000fe400000000ff */
[----:B------:R-:W-:Y:S02]  /*13f30*/  F2FP.PACK_AB R19, R103, R102 ;  /* 0x000000666713723e */ /* 0x000fe400000000ff */
[C---:B------:R-:W-:Y:S01]  /*13f40*/  IADD3 R3, R0.reuse, 0x80, RZ ;  /* 0x0000008000037810 */ /* 0x040fe20007ffe0ff */
[----:B------:R1:W-:Y:S01]  /*13f50*/  STS [R0+0x80], R27 ;  /* 0x0000801b00007388 */ /* 0x0003e20000000800 */
[C---:B------:R-:W-:Y:S02]  /*13f60*/  IADD3 R2, R0.reuse, 0x70, RZ ;  /* 0x0000007000027810 */ /* 0x040fe40007ffe0ff */
[----:B------:R-:W-:Y:S01]  /*13f70*/  @P0 IADD3 R2, R3, 0x10, RZ ;  /* 0x0000001003020810 */ /* 0x000fe20007ffe0ff */
[----:B------:R-:W-:Y:S01]  /*13f80*/  STS [R0+0x480], R122 ;  /* 0x0004807a00007388 */ /* 0x000fe20000000800 */
[----:B------:R-:W-:Y:S01]  /*13f90*/  IMAD.IADD R3, R0, 0x1, R4 ;  /* 0x0000000100037824 */ /* 0x000fe200078e0204 */
[----:B------:R-:W-:-:S02]  /*13fa0*/  F2FP.PACK_AB R18, R18, R104 ;  /* 0x000000681212723e */ /* 0x000fc400000000ff */
[----:B------:R2:W-:Y:S01]  /*13fb0*/  STS [R2], R8 ;  /* 0x0000000802007388 */ /* 0x0005e20000000800 */
[----:B------:R-:W-:Y:S01]  /*13fc0*/  IMAD.IADD R4, R4, 0x1, R2 ;  /* 0x0000000104047824 */ /* 0x000fe200078e0202 */
[----:B------:R-:W-:Y:S02]  /*13fd0*/  F2FP.PACK_AB R17, R17, R106 ;  /* 0x0000006a1111723e */ /* 0x000fe400000000ff */
[----:B------:R-:W-:Y:S01]  /*13fe0*/  STS [R2+0x400], R126 ;  /* 0x0004007e02007388 */ /* 0x000fe20000000800 */
[----:B------:R-:W-:Y:S02]  /*13ff0*/  F2FP.PACK_AB R16, R16, R128 ;  /* 0x000000801010723e */ /* 0x000fe400000000ff */
[----:B------:R-:W-:Y:S01]  /*14000*/  F2FP.PACK_AB R13, R13, R130 ;  /* 0x000000820d0d723e */ /* 0x000fe200000000ff */
[----:B------:R3:W-:Y:S01]  /*14010*/  STS [R3+0x80], R5 ;  /* 0x0000800503007388 */ /* 0x0007e20000000800 */
[----:B------:R-:W-:Y:S02]  /*14020*/  F2FP.PACK_AB R12, R12, R108 ;  /* 0x0000006c0c0c723e */ /* 0x000fe400000000ff */
[----:B------:R-:W-:Y:S01]  /*14030*/  F2FP.PACK_AB R11, R11, R110 ;  /* 0x0000006e0b0b723e */ /* 0x000fe200000000ff */
[----:B------:R-:W-:Y:S01]  /*14040*/  STS [R3+0x480], R70 ;  /* 0x0004804603007388 */ /* 0x000fe20000000800 */
[----:B------:R-:W-:-:S02]  /*14050*/  F2FP.PACK_AB R9, R9, R132 ;  /* 0x000000840909723e */ /* 0x000fc400000000ff */
[----:B------:R-:W-:Y:S01]  /*14060*/  F2FP.PACK_AB R15, R15, R134 ;  /* 0x000000860f0f723e */ /* 0x000fe200000000ff */
[----:B------:R4:W-:Y:S01]  /*14070*/  STS [R4], R6 ;  /* 0x0000000604007388 */ /* 0x0009e20000000800 */
[----:B-1----:R-:W-:Y:S01]  /*14080*/  IMAD.MOV.U32 R27, RZ, RZ, 0x40 ;  /* 0x00000040ff1b7424 */ /* 0x002fe200078e00ff */
[----:B------:R-:W-:Y:S02]  /*14090*/  F2FP.PACK_AB R14, R14, R112 ;  /* 0x000000700e0e723e */ /* 0x000fe400000000ff */
[----:B------:R-:W-:Y:S01]  /*140a0*/  STS [R4+0x400], R74 ;  /* 0x0004004a04007388 */ /* 0x000fe20000000800 */
[----:B------:R-:W-:Y:S02]  /*140b0*/  F2FP.PACK_AB R10, R10, R114 ;  /* 0x000000720a0a723e */ /* 0x000fe400000000ff */
[----:B------:R-:W-:Y:S02]  /*140c0*/  ISETP.NE.U32.AND P0, PT, RZ, c[0x0][0x500], PT ;  /* 0x00014000ff007a0c */ /* 0x000fe40003f05070 */
[----:B--2---:R-:W-:-:S02]  /*140d0*/  SEL R8, R27, 0xffffffc0, !P2 ;  /* 0xffffffc01b087807 */ /* 0x004fc40005000000 */
[----:B------:R-:W-:Y:S02]  /*140e0*/  ISETP.NE.AND.EX P0, PT, RZ, c[0x0][0x504], PT, P0 ;  /* 0x00014100ff007a0c */ /* 0x000fe40003f05300 */
[----:B------:R-:W-:Y:S01]  /*140f0*/  ISETP.NE.U32.AND P1, PT, RZ, c[0x0][0x508], PT ;  /* 0x00014200ff007a0c */ /* 0x000fe20003f25070 */
[----:B---3--:R-:W-:-:S03]  /*14100*/  IMAD.IADD R5, R0, 0x1, R8 ;  /* 0x0000000100057824 */ /* 0x008fc600078e0208 */
[----:B------:R-:W-:Y:S02]  /*14110*/  ISETP.NE.AND.EX P1, PT, RZ, c[0x0][0x50c], PT, P1 ;  /* 0x00014300ff007a0c */ /* 0x000fe40003f25310 */
[----:B------:R1:W-:Y:S01]  /*14120*/  STS [R5+0x80], R7 ;  /* 0x0000800705007388 */ /* 0x0003e20000000800 */
[----:B----4-:R-:W-:-:S03]  /*14130*/  IMAD.IADD R6, R8, 0x1, R2 ;  /* 0x0000000108067824 */ /* 0x010fc600078e0202 */
        /* <DEDUP_REMOVED lines=40> */
.L_x_1960:
        /* <DEDUP_REMOVED lines=129> */
.L_x_1962:
[----:B------:R-:W-:Y:S05]  /*14bd0*/  BSYNC B0 ;  /* 0x0000000000007941 */ /* 0x000fea0003800000 */
.L_x_1961:
        /* <DEDUP_REMOVED lines=15> */
.L_x_1964:
[----:B------:R-:W-:Y:S05]  /*14cd0*/  BSYNC B0 ;  /* 0x0000000000007941 */ /* 0x000fea0003800000 */
.L_x_1963:
        /* <DEDUP_REMOVED lines=15> */
.L_x_1966:
[----:B------:R-:W-:Y:S05]  /*14dd0*/  BSYNC B0 ;  /* 0x0000000000007941 */ /* 0x000fea0003800000 */
.L_x_1965:
        /* <DEDUP_REMOVED lines=16> */
.L_x_1959:
        /* <DEDUP_REMOVED lines=18> */
.L_x_1967:
        /* <DEDUP_REMOVED lines=40> */
.L_x_1969:
[----:B------:R-:W-:Y:S05]  /*15280*/  BSYNC B0 ;  /* 0x0000000000007941 */ /* 0x000fea0003800000 */
.L_x_1968:
        /* <DEDUP_REMOVED lines=57> */
.L_x_1971:
[----:B------:R-:W-:Y:S05]  /*15620*/  BSYNC B0 ;  /* 0x0000000000007941 */ /* 0x000fea0003800000 */
.L_x_1970:
        /* <DEDUP_REMOVED lines=15> */
.L_x_1973:
[----:B------:R-:W-:Y:S05]  /*15720*/  BSYNC B0 ;  /* 0x0000000000007941 */ /* 0x000fea0003800000 */
.L_x_1972:
        /* <DEDUP_REMOVED lines=15> */
.L_x_1975:
[----:B------:R-:W-:Y:S05]  /*15820*/  BSYNC B0 ;  /* 0x0000000000007941 */ /* 0x000fea0003800000 */
.L_x_1974:
        /* <DEDUP_REMOVED lines=16> */
.L_x_1976:
        /* <DEDUP_REMOVED lines=13> */
.L_x_3563:


//--------------------- .text._ZN7cutlass13device_kernelIN5flash19enable_sm80_to_sm89INS1_16FlashAttnFwdSm80INS1_25CollectiveMainloopFwdSm80ILi8ELi1ELb1EN4cute5tupleIJNS5_1CILi128EEENS7_ILi96EEES8_EEELi128ENS_6half_tEfNS_4arch4Sm80ELb0ELb1ELb0ELb0ELb0ELb0ELb1ELb0EEENS1_21CollectiveEpilogueFwdINS6_IJS8_S8_S9_EEENS6_IJNS7_ILi1EEESH_SH_EEESB_SD_Li256ELb0ELb1ELb0ELb0EEENS1_19SingleTileSchedulerILb0ELb0ELb1ELi128EEEEEEEEEvNT_6ParamsE --------------------------
	.section	.text._ZN7cutlass13device_kernelIN5flash19enable_sm80_to_sm89INS1_16FlashAttnFwdSm80INS1_25CollectiveMainloopFwdSm80ILi8ELi1ELb1EN4cute5tupleIJNS5_1CILi128EEENS7_ILi96EEES8_EEELi128ENS_6half_tEfNS_4arch4Sm80ELb0ELb1ELb0ELb0ELb0ELb0ELb1ELb0EEENS1_21CollectiveEpilogueFwdINS6_IJS8_S8_S9_EEENS6_IJNS7_ILi1EEESH_SH_EEESB_SD_Li256ELb0ELb1ELb0ELb0EEENS1_19SingleTileSchedulerILb0ELb0ELb1ELi128EEEEEEEEEvNT_6ParamsE,"ax",@progbits
	.sectioninfo	@"SHI_REGISTERS=248"
	.align	128
.text._ZN7cutlass13device_kernelIN5flash19enable_sm80_to_sm89INS1_16FlashAttnFwdSm80INS1_25CollectiveMainloopFwdSm80ILi8ELi1ELb1EN4cute5tupleIJNS5_1CILi128EEENS7_ILi96EEES8_EEELi128ENS_6half_tEfNS_4arch4Sm80ELb0ELb1ELb0ELb0ELb0ELb0ELb1ELb0EEENS1_21CollectiveEpilogueFwdINS6_IJS8_S8_S9_EEENS6_IJNS7_ILi1EEESH_SH_EEESB_SD_Li256ELb0ELb1ELb0ELb0EEENS1_19SingleTileSchedulerILb0ELb0ELb1ELi128EEEEEEEEEvNT_6ParamsE:
        .type           _ZN7cutlass13device_kernelIN5flash19enable_sm80_to_sm89INS1_16FlashAttnFwdSm80INS1_25CollectiveMainloopFwdSm80ILi8ELi1ELb1EN4cute5tupleIJNS5_1CILi128EEENS7_ILi96EEES8_EEELi128ENS_6half_tEfNS_4arch4Sm80ELb0ELb1ELb0ELb0ELb0ELb0ELb1ELb0EEENS1_21CollectiveEpilogueFwdINS6_IJS8_S8_S9_EEENS6_IJNS7_ILi1EEESH_SH_EEESB_SD_Li256ELb0ELb1ELb0ELb0EEENS1_19SingleTileSchedulerILb0ELb0ELb1ELi128EEEEEEEEEvNT_6ParamsE,@function
        .size           _ZN7cutlass13device_kernelIN5flash19enable_sm80_to_sm89INS1_16FlashAttnFwdSm80INS1_25CollectiveMainloopFwdSm80ILi8ELi1ELb1EN4cute5tupleIJNS5_1CILi128EEENS7_ILi96EEES8_EEELi128ENS_6half_tEfNS_4arch4Sm80ELb0ELb1ELb0ELb0ELb0ELb0ELb1ELb0EEENS1_21CollectiveEpilogueFwdINS6_IJS8_S8_S9_EEENS6_IJNS7_ILi1EEESH_SH_EEESB_SD_Li256ELb0ELb1ELb0ELb0EEENS1_19SingleTileSchedulerILb0ELb0ELb1ELi128EEEEEEEEEvNT_6ParamsE,(.L_x_3564 - _ZN7cutlass13device_kernelIN5flash19enable_sm80_to_sm89INS1_16FlashAttnFwdSm80INS1_25CollectiveMainloopFwdSm80ILi8ELi1ELb1EN4cute5tupleIJNS5_1CILi128EEENS7_ILi96EEES8_EEELi128ENS_6half_tEfNS_4arch4Sm80ELb0ELb1ELb0ELb0ELb0ELb0ELb1ELb0EEENS1_21CollectiveEpilogueFwdINS6_IJS8_S8_S9_EEENS6_IJNS7_ILi1EEESH_SH_EEESB_SD_Li256ELb0ELb1ELb0ELb0EEENS1_19SingleTileSchedulerILb0ELb0ELb1ELi128EEEEEEEEEvNT_6ParamsE)
        .other          _ZN7cutlass13device_kernelIN5flash19enable_sm80_to_sm89INS1_16FlashAttnFwdSm80INS1_25CollectiveMainloopFwdSm80ILi8ELi1ELb1EN4cute5tupleIJNS5_1CILi128EEENS7_ILi96EEES8_EEELi128ENS_6half_tEfNS_4arch4Sm80ELb0ELb1ELb0ELb0ELb0ELb0ELb1ELb0EEENS1_21CollectiveEpilogueFwdINS6_IJS8_S8_S9_EEENS6_IJNS7_ILi1EEESH_SH_EEESB_SD_Li256ELb0ELb1ELb0ELb0EEENS1_19SingleTileSchedulerILb0ELb0ELb1ELi128EEEEEEEEEvNT_6ParamsE,@"STO_CUDA_ENTRY STV_DEFAULT"
_ZN7cutlass13device_kernelIN5flash19enable_sm80_to_sm89INS1_16FlashAttnFwdSm80INS1_25CollectiveMainloopFwdSm80ILi8ELi1ELb1EN4cute5tupleIJNS5_1CILi128EEENS7_ILi96EEES8_EEELi128ENS_6half_tEfNS_4arch4Sm80ELb0ELb1ELb0ELb0ELb0ELb0ELb1ELb0EEENS1_21CollectiveEpilogueFwdINS6_IJS8_S8_S9_EEENS6_IJNS7_ILi1EEESH_SH_EEESB_SD_Li256ELb0ELb1ELb0ELb0EEENS1_19SingleTileSchedulerILb0ELb0ELb1ELi128EEEEEEEEEvNT_6ParamsE:
        /* <DEDUP_REMOVED lines=30> */
.L_x_1978:
[----:B------:R-:W-:-:S13]  /*01e0*/  ISETP.NE.AND P0, PT, R4, c[0x0][0x32c], PT ;  /* 0x0000cb0004007a0c */ /* 0x000fda0003f05270 */
[----:B------:R-:W-:-:S05]  /*01f0*/  @P0 IMAD.HI.U32 R3, R5, c[0x0][0x330], RZ ;  /* 0x0000cc0005030a27 */ /* 0x000fca00078e00ff */
[----:B------:R-:W-:Y:S02]  /*0200*/  @P0 SHF.R.U32.HI R5, RZ, c[0x0][0x334], R3 ;  /* 0x0000cd00ff050a19 */ /* 0x000fe40000011603 */
.L_x_1979:
[----:B------:R-:W-:-:S05]  /*0210*/  MOV R4, c[0x0][0x32c] ;  /* 0x0000cb0000047a02 */ /* 0x000fca0000000f00 */
[----:B------:R-:W-:-:S05]  /*0220*/  IMAD R5, R5, R4, c[0x0][0x32c] ;  /* 0x0000cb0005057624 */ /* 0x000fca00078e0204 */
[----:B------:R-:W-:-:S03]  /*0230*/  IMNMX R6, R6, R5, PT ;  /* 0x0000000506067217 */ /* 0x000fc60003800200 */
.L_x_1977:
        /* <DEDUP_REMOVED lines=28> */
.L_x_1981:
[----:B------:R-:W-:-:S04]  /*0400*/  MOV R3, c[0x0][0x32c] ;  /* 0x0000cb0000037a02 */ /* 0x000fc80000000f00 */
[----:B------:R-:W-:-:S13]  /*0410*/  ISETP.NE.AND P0, PT, R3, 0x1, PT ;  /* 0x000000010300780c */ /* 0x000fda0003f05270 */
[----:B------:R-:W-:-:S05]  /*0420*/  @P0 IMAD.HI.U32 R3, R5, c[0x0][0x330], RZ ;  /* 0x0000cc0005030a27 */ /* 0x000fca00078e00ff */
[----:B------:R-:W-:-:S05]  /*0430*/  @P0 SHF.R.U32.HI R5, RZ, c[0x0][0x334], R3 ;  /* 0x0000cd00ff050a19 */ /* 0x000fca0000011603 */
.L_x_1982:
[----:B------:R-:W-:-:S05]  /*0440*/  IMAD R5, R5, c[0x0][0x32c], RZ ;  /* 0x0000cb0005057a24 */ /* 0x000fca00078e02ff */
[----:B------:R-:W-:-:S05]  /*0450*/  IMNMX R4, R4, R5, !PT ;  /* 0x0000000504047217 */ /* 0x000fca0007800200 */
.L_x_1980:
        /* <DEDUP_REMOVED lines=16> */
[----:B------:R-:W-:Y:S01]  /*0560*/  IMAD.MOV.U32 R105, RZ, RZ, RZ ;  /* 0x000000ffff697224 */ /* 0x000fe200078e00ff */
        /* <DEDUP_REMOVED lines=486> */
.L_x_1984:
[----:B-1----:R-:W-:Y:S01]  /*23d0*/  LOP3.LUT R7, R106, 0xffffffe0, RZ, 0xc0, !PT ;  /* 0xffffffe06a077812 */ /* 0x002fe200078ec0ff */
[----:B------:R-:W-:Y:S01]  /*23e0*/  ULDC UR7, c[0x0][0x324] ;  /* 0x0000c90000077ab9 */ /* 0x000fe20000000800 */
[----:B------:R-:W-:Y:S01]  /*23f0*/  LEA.HI R21, R107, R104, RZ, 0x2 ;  /* 0x000000686b157211 */ /* 0x000fe200078f10ff */
[----:B------:R-:W-:Y:S01]  /*2400*/  ULOP3.LUT UR7, URZ, UR7, URZ, 0x33, !UPT ;  /* 0x000000073f077292 */ /* 0x000fe2000f8e333f */
[----:B------:R-:W-:Y:S01]  /*2410*/  SHF.R.S32.HI R12, RZ, 0x1f, R105 ;  /* 0x0000001fff0c7819 */ /* 0x000fe20000011469 */
[----:B------:R-:W-:Y:S01]  /*2420*/  IMAD.IADD R0, R104, 0x1, -R7 ;  /* 0x0000000168007824 */ /* 0x000fe200078e0a07 */
[----:B------:R-:W-:Y:S01]  /*2430*/  LOP3.LUT R21, R21, 0xfffffffc, RZ, 0xc0, !PT ;  /* 0xfffffffc15157812 */ /* 0x000fe200078ec0ff */
[----:B------:R-:W0:Y:S01]  /*2440*/  LDGDEPBAR ;  /* 0x00000000000079af */ /* 0x000e220000000000 */
[----:B------:R-:W-:-:S02]  /*2450*/  LEA.HI R12, R12, R105, RZ, 0x3 ;  /* 0x000000690c0c7211 */ /* 0x000fc400078f18ff */
[----:B------:R-:W-:Y:S01]  /*2460*/  SHF.R.S32.HI R7, RZ, 0x1f, R0 ;  /* 0x0000001fff077819 */ /* 0x000fe20000011400 */
[----:B------:R-:W-:Y:S01]  /*2470*/  IMAD.IADD R104, R104, 0x1, -R21 ;  /* 0x0000000168687824 */ /* 0x000fe200078e0a15 */
[----:B------:R-:W-:Y:S02]  /*2480*/  LOP3.LUT R12, R12, 0xffffff8, RZ, 0xc0, !PT ;  /* 0x0ffffff80c0c7812 */ /* 0x000fe400078ec0ff */
[----:B------:R-:W-:Y:S02]  /*2490*/  LEA.HI R4, R7, R0, RZ, 0x2 ;  /* 0x0000000007047211 */ /* 0x000fe400078f10ff */
[----:B------:R-:W-:Y:S01]  /*24a0*/  LEA.HI R6, R104, R104, RZ, 0x1 ;  /* 0x0000006868067211 */ /* 0x000fe200078f08ff */
[----:B------:R-:W-:Y:S01]  /*24b0*/  IMAD.IADD R12, R105, 0x1, -R12 ;  /* 0x00000001690c7824 */ /* 0x000fe200078e0a0c */
[----:B------:R-:W-:Y:S02]  /*24c0*/  LEA.HI.SX32 R7, R4, R13, 0x1e ;  /* 0x0000000d04077211 */ /* 0x000fe400078ff2ff */
[----:B------:R-:W-:-:S03]  /*24d0*/  LOP3.LUT R21, R6, 0x1ffffffe, RZ, 0xc0, !PT ;  /* 0x1ffffffe06157812 */ /* 0x000fc600078ec0ff */
[----:B------:R-:W-:Y:S02]  /*24e0*/  IMAD R7, R12, 0x10, R7 ;  /* 0x000000100c077824 */ /* 0x000fe400078e0207 */
[----:B------:R-:W-:Y:S01]  /*24f0*/  IMAD.IADD R104, R104, 0x1, -R21 ;  /* 0x0000000168687824 */ /* 0x000fe200078e0a15 */
[----:B------:R-:W-:-:S03]  /*2500*/  LOP3.LUT R21, R4, 0x7ffffffc, RZ, 0xc0, !PT ;  /* 0x7ffffffc04157812 */ /* 0x000fc600078ec0ff */
[----:B------:R-:W-:Y:S02]  /*2510*/  IMAD R209, R104, 0x8, R7 ;  /* 0x0000000868d17824 */ /* 0x000fe400078e0207 */
[----:B------:R-:W-:Y:S01]  /*2520*/  IMAD.IADD R214, R0, 0x1, -R21 ;  /* 0x0000000100d67824 */ /* 0x000fe200078e0a15 */
[----:B------:R-:W-:Y:S01]  /*2530*/  IADD3.X R21, R15, c[0x0][0x1d0], RZ, PT, !PT ;  /* 0x000074000f157a10 */ /* 0x000fe20003ffe4ff */
[----:B------:R-:W-:-:S04]  /*2540*/  @P4 IMAD.HI.U32 R6, R209, c[0x0][0x2c8], RZ ;  /* 0x0000b200d1064a27 */ /* 0x000fc800078e00ff */
[----:B------:R-:W-:Y:S01]  /*2550*/  IMAD.MOV.U32 R24, RZ, RZ, R209 ;  /* 0x000000ffff187224 */ /* 0x000fe200078e00d1 */
[----:B------:R-:W-:Y:S01]  /*2560*/  @P4 SHF.R.U32.HI R24, RZ, c[0x0][0x2cc], R6 ;  /* 0x0000b300ff184a19 */ /* 0x000fe20000011606 */
[----:B------:R-:W-:-:S04]  /*2570*/  IMAD.SHL.U32 R214, R214, 0x2, RZ ;  /* 0x00000002d6d67824 */ /* 0x000fc800078e00ff */
[----:B------:R-:W1:Y:S01]  /*2580*/  SHFL.IDX PT, R7, R24, RZ, 0x1c1f ;  /* 0x001c1fff18077589 */ /* 0x000e6200000e0000 */
[--C-:B------:R-:W-:Y:S01]  /*2590*/  IADD3 R20, R21, -c[0x0][0x168], -R214.reuse ;  /* 0x80005a0015147a10 */ /* 0x100fe20007ffe8d6 */
[----:B------:R-:W-:Y:S01]  /*25a0*/  IMAD.IADD R4, R15, 0x1, -R214 ;  /* 0x000000010f047824 */ /* 0x000fe200078e0ad6 */
[----:B------:R-:W-:Y:S02]  /*25b0*/  IADD3 R6, -R214, c[0x0][0x1d0], R15 ;  /* 0x00007400d6067a10 */ /* 0x000fe40007ffe10f */
[C---:B------:R-:W-:Y:S02]  /*25c0*/  IADD3 R22, R20.reuse, c[0x0][0x328], RZ ;  /* 0x0000ca0014167a10 */ /* 0x040fe40007ffe0ff */
[----:B------:R-:W-:-:S03]  /*25d0*/  IADD3 R20, R20, UR7, RZ ;  /* 0x0000000714147c10 */ /* 0x000fc6000fffe0ff */
[--C-:B-1----:R-:W-:Y:S02]  /*25e0*/  IMAD.IADD R21, R22, 0x1, R7.reuse ;  /* 0x0000000116157824 */ /* 0x102fe400078e0207 */
[----:B------:R-:W-:-:S03]  /*25f0*/  IMAD.IADD R26, R20, 0x1, R7 ;  /* 0x00000001141a7824 */ /* 0x000fc600078e0207 */
[----:B------:R-:W-:Y:S01]  /*2600*/  IMNMX R28, R21, R6, PT ;  /* 0x00000006151c7217 */ /* 0x000fe20003800200 */
[----:B------:R-:W-:Y:S05]  /*2610*/  @!P3 BRA `(.L_x_1985) ;  /* 0x000001500000b947 */ /* 0x000fea0003800000 */
[----:B------:R-:W-:Y:S01]  /*2620*/  IADD3 R7, R7, c[0x0][0x1d0], RZ ;  /* 0x0000740007077a10 */ /* 0x000fe20007ffe0ff */
        /* <DEDUP_REMOVED lines=11> */
.L_x_1987:
[----:B------:R-:W-:-:S04]  /*26e0*/  MOV R0, c[0x0][0x32c] ;  /* 0x0000cb0000007a02 */ /* 0x000fc80000000f00 */
[----:B------:R-:W-:-:S13]  /*26f0*/  ISETP.NE.AND P0, PT, R0, 0x1, PT ;  /* 0x000000010000780c */ /* 0x000fda0003f05270 */
[----:B------:R-:W-:-:S05]  /*2700*/  @P0 IMAD.HI.U32 R0, R7, c[0x0][0x330], RZ ;  /* 0x0000cc0007000a27 */ /* 0x000fca00078e00ff */
[----:B------:R-:W-:Y:S02]  /*2710*/  @P0 SHF.R.U32.HI R7, RZ, c[0x0][0x334], R0 ;  /* 0x0000cd00ff070a19 */ /* 0x000fe40000011600 */
.L_x_1988:
[----:B------:R-:W-:Y:S05]  /*2720*/  BSYNC B0 ;  /* 0x0000000000007941 */ /* 0x000fea0003800000 */
.L_x_1986:
[----:B------:R-:W-:-:S05]  /*2730*/  IMAD R21, R7, c[0x0][0x32c], R4 ;  /* 0x0000cb0007157a24 */ /* 0x000fca00078e0204 */
[----:B------:R-:W-:Y:S02]  /*2740*/  IADD3 R7, R21, c[0x0][0x32c], RZ ;  /* 0x0000cb0015077a10 */ /* 0x000fe40007ffe0ff */
[----:B------:R-:W-:Y:S02]  /*2750*/  IMNMX R26, R26, R21, !PT ;  /* 0x000000151a1a7217 */ /* 0x000fe40007800200 */
[----:B------:R-:W-:Y:S02]  /*2760*/  IMNMX R28, R28, R7, PT ;  /* 0x000000071c1c7217 */ /* 0x000fe40003800200 */
.L_x_1985:
[C---:B------:R-:W-:Y:S02]  /*2770*/  ISETP.GE.AND P0, PT, R15.reuse, 0x2, PT ;  /* 0x000000020f00780c */ /* 0x040fe40003f06270 */
        /* <DEDUP_REMOVED lines=29> */
[----:B------:R-:W-:Y:S02]  /*2950*/  ISETP.LT.OR P0, PT, R28, 0x19, P0 ;  /* 0x000000191c00780c */ /* 0x000fe40000701670 */
[----:B------:R-:W-:Y:S02]  /*2960*/  P2R R8, PR, RZ, 0x2 ;  /* 0x00000002ff087803 */ /* 0x000fe40000000000 */
[----:B------:R-:W-:Y:S02]  /*2970*/  FSEL R7, R76, -INF , !P0 ;  /* 0xff8000004c077808 */ /* 0x000fe40004000000 */
[----:B------:R-:W-:-:S02]  /*2980*/  ISETP.GT.AND P0, PT, R26, 0x19, !P1 ;  /* 0x000000191a00780c */ /* 0x000fc40004f04270 */
[----:B------:R-:W-:Y:S02]  /*2990*/  ISETP.GE.AND P1, PT, R15, 0x21, PT ;  /* 0x000000210f00780c */ /* 0x000fe40003f26270 */
[----:B------:R-:W-:Y:S02]  /*29a0*/  ISETP.LT.OR P0, PT, R28, 0x1a, P0 ;  /* 0x0000001a1c00780c */ /* 0x000fe40000701670 */
[----:B------:R-:W-:Y:S02]  /*29b0*/  P2R R76, PR, RZ, 0x2 ;  /* 0x00000002ff4c7803 */ /* 0x000fe40000000000 */
[----:B------:R-:W-:Y:S02]  /*29c0*/  FSEL R9, R77, -INF , !P0 ;  /* 0xff8000004d097808 */ /* 0x000fe40004000000 */
[----:B------:R-:W-:Y:S02]  /*29d0*/  ISETP.GT.AND P0, PT, R26, 0x20, !P1 ;  /* 0x000000201a00780c */ /* 0x000fe40004f04270 */
[----:B------:R-:W-:-:S02]  /*29e0*/  ISETP.GE.AND P1, PT, R15, 0x22, PT ;  /* 0x000000220f00780c */ /* 0x000fc40003f26270 */
[----:B------:R-:W-:-:S04]  /*29f0*/  ISETP.LT.OR P0, PT, R28, 0x21, P0 ;  /* 0x000000211c00780c */ /* 0x000fc80000701670 */
        /* <DEDUP_REMOVED lines=27> */
[----:B------:R-:W-:Y:S02]  /*2bb0*/  P2R R39, PR, RZ, 0x2 ;  /* 0x00000002ff277803 */ /* 0x000fe40000000000 */
        /* <DEDUP_REMOVED lines=38> */
[----:B------:R-:W-:-:S04]  /*2e20*/  ISETP.GT.AND P0, PT, R26, 0x58, !P2 ;  /* 0x000000581a00780c */ /* 0x000fc80005704270 */
[----:B------:R-:W-:-:S04]  /*2e30*/  ISETP.LT.OR P0, PT, R28, 0x59, P0 ;  /* 0x000000591c00780c */ /* 0x000fc80000701670 */
[----:B------:R-:W-:Y:S02]  /*2e40*/  FSEL R133, R44, -INF , !P0 ;  /* 0xff8000002c857808 */ /* 0x000fe40004000000 */
[----:B------:R-:W-:Y:S02]  /*2e50*/  ISETP.GT.AND P0, PT, R26, RZ, !P1 ;  /* 0x000000ff1a00720c */ /* 0x000fe40004f04270 */
[----:B------:R-:W-:Y:S02]  /*2e60*/  P2R R44, PR, RZ, 0x2 ;  /* 0x00000002ff2c7803 */ /* 0x000fe40000000000 */
[----:B------:R-:W-:Y:S02]  /*2e70*/  ISETP.LT.OR P0, PT, R28, 0x1, P0 ;  /* 0x000000011c00780c */ /* 0x000fe40000701670 */
[----:B------:R-:W-:Y:S02]  /*2e80*/  ISETP.GE.AND P1, PT, R15, 0x5a, PT ;  /* 0x0000005a0f00780c */ /* 0x000fe40003f26270 */
[----:B------:R-:W-:-:S02]  /*2e90*/  FSEL R12, R16, -INF , !P0 ;  /* 0xff800000100c7808 */ /* 0x000fc40004000000 */
[----:B------:R-:W-:-:S04]  /*2ea0*/  ISETP.GT.AND P0, PT, R26, 0x59, !P1 ;  /* 0x000000591a00780c */ /* 0x000fc80004f04270 */
[----:B------:R-:W-:-:S04]  /*2eb0*/  ISETP.LT.OR P0, PT, R28, 0x5a, P0 ;  /* 0x0000005a1c00780c */ /* 0x000fc80000701670 */
[----:B------:R-:W-:Y:S02]  /*2ec0*/  FSEL R131, R45, -INF , !P0 ;  /* 0xff8000002d837808 */ /* 0x000fe40004000000 */
[----:B------:R-:W1:Y:S02]  /*2ed0*/  SHFL.IDX PT, R45, R24, 0x1, 0x1c1f ;  /* 0x003c1f00182d7f89 */ /* 0x000e6400000e0000 */
        /* <DEDUP_REMOVED lines=16> */
.L_x_1991:
[----:B------:R-:W-:-:S04]  /*2fe0*/  MOV R6, c[0x0][0x32c] ;  /* 0x0000cb0000067a02 */ /* 0x000fc80000000f00 */
[----:B------:R-:W-:-:S13]  /*2ff0*/  ISETP.NE.AND P0, PT, R6, 0x1, PT ;  /* 0x000000010600780c */ /* 0x000fda0003f05270 */
[----:B------:R-:W-:-:S05]  /*3000*/  @P0 IMAD.HI.U32 R6, R45, c[0x0][0x330], RZ ;  /* 0x0000cc002d060a27 */ /* 0x000fca00078e00ff */
[----:B------:R-:W-:Y:S02]  /*3010*/  @P0 SHF.R.U32.HI R45, RZ, c[0x0][0x334], R6 ;  /* 0x0000cd00ff2d0a19 */ /* 0x000fe40000011606 */
.L_x_1992:
[----:B------:R-:W-:Y:S05]  /*3020*/  BSYNC B0 ;  /* 0x0000000000007941 */ /* 0x000fea0003800000 */
.L_x_1990:
[----:B------:R-:W-:-:S05]  /*3030*/  IMAD R45, R45, c[0x0][0x32c], R4 ;  /* 0x0000cb002d2d7a24 */ /* 0x000fca00078e0204 */
[----:B------:R-:W-:Y:S02]  /*3040*/  IADD3 R4, R45, c[0x0][0x32c], RZ ;  /* 0x0000cb002d047a10 */ /* 0x000fe40007ffe0ff */
[----:B------:R-:W-:Y:S02]  /*3050*/  IMNMX R22, R22, R45, !PT ;  /* 0x0000002d16167217 */ /* 0x000fe40007800200 */
[----:B------:R-:W-:Y:S02]  /*3060*/  IMNMX R15, R15, R4, PT ;  /* 0x000000040f0f7217 */ /* 0x000fe40003800200 */
.L_x_1989:
[----:B------:R-:W-:Y:S01]  /*3070*/  ISETP.NE.AND P0, PT, R87, RZ, PT ;  /* 0x000000ff5700720c */ /* 0x000fe20003f05270 */
[----:B------:R-:W-:Y:S01]  /*3080*/  IMAD.SHL.U32 R204, R2, 0x2, RZ ;  /* 0x0000000202cc7824 */ /* 0x000fe200078e00ff */
[C---:B------:R-:W-:Y:S02]  /*3090*/  ISETP.GT.AND P2, PT, R22.reuse, 0x58, !P2 ;  /* 0x000000581600780c */ /* 0x040fe40005744270 */
[C---:B------:R-:W-:Y:S01]  /*30a0*/  ISETP.GT.AND P0, PT, R22.reuse, 0x8, !P0 ;  /* 0x000000081600780c */ /* 0x040fe20004704270 */
[----:B------:R-:W-:Y:S01]  /*30b0*/  IMAD R202, R5, 0x2, R204 ;  /* 0x0000000205ca7824 */ /* 0x000fe200078e02cc */
[----:B------:R-:W-:Y:S01]  /*30c0*/  ISETP.GT.AND P1, PT, R22, 0x59, !P1 ;  /* 0x000000591600780c */ /* 0x000fe20004f24270 */
[----:B------:R-:W-:Y:S01]  /*30d0*/  LDSM.16.MT88.4 R96, [R204+0x3100] ;  /* 0x00310000cc60783b */ /* 0x000fe20000004200 */
[----:B------:R-:W-:Y:S01]  /*30e0*/  ISETP.LT.OR P0, PT, R15, 0x9, P0 ;  /* 0x000000090f00780c */ /* 0x000fe20000701670 */
[----:B------:R-:W-:Y:S01]  /*30f0*/  IMAD R200, R3, 0x2, R202 ;  /* 0x0000000203c87824 */ /* 0x000fe200078e02ca */
[----:B------:R-:W-:Y:S01]  /*3100*/  ISETP.LT.OR P2, PT, R15, 0x59, P2 ;  /* 0x000000590f00780c */ /* 0x000fe20001741670 */
[----:B------:R-:W-:Y:S01]  /*3110*/  IMAD R201, R3, 0x2, R204 ;  /* 0x0000000203c97824 */ /* 0x000fe200078e02cc */
[----:B------:R-:W-:Y:S01]  /*3120*/  FSEL R6, R10, -INF , !P0 ;  /* 0xff8000000a067808 */ /* 0x000fe20004000000 */
[----:B------:R-:W-:Y:S01]  /*3130*/  LDSM.16.MT88.4 R108, [R204+0x100] ;  /* 0x00010000cc6c783b */ /* 0x000fe20000004200 */
[----:B------:R-:W-:-:S02]  /*3140*/  ISETP.NE.AND P0, PT, R86, RZ, PT ;  /* 0x000000ff5600720c */ /* 0x000fc40003f05270 */
[C---:B------:R-:W-:Y:S01]  /*3150*/  ISETP.LT.OR P1, PT, R15.reuse, 0x5a, P1 ;  /* 0x0000005a0f00780c */ /* 0x040fe20000f21670 */
[----:B------:R-:W-:Y:S01]  /*3160*/  LDSM.16.MT88.4 R88, [R200+0x100] ;  /* 0x00010000c858783b */ /* 0x000fe20000004200 */
[----:B------:R-:W-:Y:S02]  /*3170*/  ISETP.GT.AND P0, PT, R22, 0x9, !P0 ;  /* 0x000000091600780c */ /* 0x000fe40004704270 */
[----:B------:R-:W-:Y:S01]  /*3180*/  FSEL R130, R46, -INF , !P2 ;  /* 0xff8000002e827808 */ /* 0x000fe20005000000 */
[----:B------:R-:W-:Y:S01]  /*3190*/  LDSM.16.MT88.4 R104, [R202+0x3100] ;  /* 0x00310000ca68783b */ /* 0x000fe20000004200 */
[----:B------:R-:W-:Y:S02]  /*31a0*/  ISETP.LT.OR P0, PT, R15, 0xa, P0 ;  /* 0x0000000a0f00780c */ /* 0x000fe40000701670 */
[----:B------:R-:W-:Y:S02]  /*31b0*/  FSEL R128, R47, -INF , !P1 ;  /* 0xff8000002f807808 */ /* 0x000fe40004800000 */
[----:B------:R-:W-:-:S02]  /*31c0*/  FSEL R4, R11, -INF , !P0 ;  /* 0xff8000000b047808 */ /* 0x000fc40004000000 */
        /* <DEDUP_REMOVED lines=8> */
[----:B------:R-:W-:Y:S02]  /*3250*/  ISETP.NE.AND P0, PT, R80, RZ, PT ;  /* 0x000000ff5000720c */ /* 0x000fe40003f05270 */
[----:B------:R-:W-:Y:S02]  /*3260*/  LDSM.16.MT88.4 R80, [R201+0x100] ;  /* 0x00010000c950783b */ /* 0x000fe40000004200 */
        /* <DEDUP_REMOVED lines=58> */
[----:B------:R-:W-:Y:S02]  /*3610*/  FMNMX.FTZ R0, R12, R27, !PT ;  /* 0x0000001b0c007209 */ /* 0x000fe40007810000 */
[----:B------:R-:W-:Y:S02]  /*3620*/  ISETP.GT.AND P0, PT, R22, 0x1, !P0 ;  /* 0x000000011600780c */ /* 0x000fe40004704270 */
[----:B------:R-:W-:Y:S02]  /*3630*/  FMNMX.FTZ R0, R25, R0, !PT ;  /* 0x0000000019007209 */ /* 0x000fe40007810000 */
[----:B------:R-:W-:-:S02]  /*3640*/  ISETP.LT.OR P0, PT, R15, 0x2, P0 ;  /* 0x000000020f00780c */ /* 0x000fc40000701670 */
[----:B------:R-:W-:Y:S02]  /*3650*/  FMNMX.FTZ R0, R23, R0, !PT ;  /* 0x0000000017007209 */ /* 0x000fe40007810000 */
[----:B------:R-:W-:Y:S02]  /*3660*/  FSEL R24, R19, -INF , !P0 ;  /* 0xff80000013187808 */ /* 0x000fe40004000000 */
[----:B------:R-:W-:Y:S02]  /*3670*/  ISETP.NE.AND P0, PT, R44, RZ, PT ;  /* 0x000000ff2c00720c */ /* 0x000fe40003f05270 */
[----:B------:R-:W-:Y:S02]  /*3680*/  FMNMX.FTZ R0, R21, R0, !PT ;  /* 0x0000000015007209 */ /* 0x000fe40007810000 */
        /* <DEDUP_REMOVED lines=27> */
[----:B------:R-:W-:Y:S02]  /*3840*/  ISETP.NE.AND P0, PT, R30, RZ, PT ;  /* 0x000000ff1e00720c */ /* 0x000fe40003f05270 */
[----:B------:R-:W-:Y:S02]  /*3850*/  FMNMX.FTZ R19, R186, R19, !PT ;  /* 0x00000013ba137209 */ /* 0x000fe40007810000 */
[----:B------:R-:W-:Y:S02]  /*3860*/  FMNMX.FTZ R0, R167, R0, !PT ;  /* 0x00000000a7007209 */ /* 0x000fe40007810000 */
[----:B------:R-:W-:Y:S02]  /*3870*/  FMNMX.FTZ R19, R164, R19, !PT ;  /* 0x00000013a4137209 */ /* 0x000fe40007810000 */
[----:B------:R-:W-:-:S02]  /*3880*/  ISETP.GT.AND P0, PT, R22, 0x50, !P0 ;  /* 0x000000501600780c */ /* 0x000fc40004704270 */
[----:B------:R-:W-:Y:S02]  /*3890*/  FMNMX.FTZ R19, R184, R19, !PT ;  /* 0x00000013b8137209 */ /* 0x000fe40007810000 */
[----:B------:R-:W-:Y:S02]  /*38a0*/  FMNMX.FTZ R0, R153, R0, !PT ;  /* 0x0000000099007209 */ /* 0x000fe40007810000 */
[----:B------:R-:W-:Y:S02]  /*38b0*/  FMNMX.FTZ R19, R166, R19, !PT ;  /* 0x00000013a6137209 */ /* 0x000fe40007810000 */
[----:B------:R-:W-:Y:S02]  /*38c0*/  ISETP.LT.OR P0, PT, R15, 0x51, P0 ;  /* 0x000000510f00780c */ /* 0x000fe40000701670 */
[----:B------:R-:W-:Y:S02]  /*38d0*/  FMNMX.FTZ R0, R137, R0, !PT ;  /* 0x0000000089007209 */ /* 0x000fe40007810000 */
[----:B------:R-:W-:-:S02]  /*38e0*/  FMNMX.FTZ R19, R180, R19, !PT ;  /* 0x00000013b4137209 */ /* 0x000fc40007810000 */
[----:B------:R-:W-:Y:S02]  /*38f0*/  FSEL R136, R50, -INF , !P0 ;  /* 0xff80000032887808 */ /* 0x000fe40004000000 */
[----:B------:R-:W-:Y:S02]  /*3900*/  ISETP.NE.AND P0, PT, R29, RZ, PT ;  /* 0x000000ff1d00720c */ /* 0x000fe40003f05270 */
[----:B------:R-:W-:Y:S01]  /*3910*/  FMNMX.FTZ R0, R135, R0, !PT ;  /* 0x0000000087007209 */ /* 0x000fe20007810000 */
[----:B------:R-:W-:Y:S01]  /*3920*/  LDSM.16.MT88.4 R28, [R204+0x900] ;  /* 0x00090000cc1c783b */ /* 0x000fe20000004200 */
[----:B------:R-:W-:Y:S02]  /*3930*/  FMNMX.FTZ R19, R182, R19, !PT ;  /* 0x00000013b6137209 */ /* 0x000fe40007810000 */
[----:B------:R-:W-:Y:S02]  /*3940*/  FMNMX.FTZ R0, R133, R0, !PT ;  /* 0x0000000085007209 */ /* 0x000fe40007810000 */
[----:B------:R-:W-:-:S02]  /*3950*/  ISETP.GT.AND P0, PT, R22, 0x51, !P0 ;  /* 0x000000511600780c */ /* 0x000fc40004704270 */
[----:B------:R-:W-:Y:S02]  /*3960*/  FMNMX.FTZ R19, R154, R19, !PT ;  /* 0x000000139a137209 */ /* 0x000fe40007810000 */
[----:B------:R-:W-:Y:S02]  /*3970*/  FMNMX.FTZ R11, R131, R0, !PT ;  /* 0x00000000830b7209 */ /* 0x000fe40007810000 */
[----:B------:R-:W-:Y:S02]  /*3980*/  ISETP.LT.OR P0, PT, R15, 0x52, P0 ;  /* 0x000000520f00780c */ /* 0x000fe40000701670 */
[----:B------:R-:W-:Y:S01]  /*3990*/  FMNMX.FTZ R19, R152, R19, !PT ;  /* 0x0000001398137209 */ /* 0x000fe20007810000 */
[----:B------:R-:W1:Y:S01]  /*39a0*/  SHFL.BFLY PT, R0, R11, 0x2, 0x1f ;  /* 0x0c401f000b007f89 */ /* 0x000e6200000e0000 */
[----:B------:R-:W-:Y:S02]  /*39b0*/  FSEL R134, R51, -INF , !P0 ;  /* 0xff80000033867808 */ /* 0x000fe40004000000 */
[----:B------:R-:W-:-:S04]  /*39c0*/  FMNMX.FTZ R19, R136, R19, !PT ;  /* 0x0000001388137209 */ /* 0x000fc80007810000 */
[----:B------:R-:W-:-:S04]  /*39d0*/  FMNMX.FTZ R19, R134, R19, !PT ;  /* 0x0000001386137209 */ /* 0x000fc80007810000 */
        /* <DEDUP_REMOVED lines=13> */
[--C-:B------:R-:W-:Y:S01]  /*3ab0*/  FFMA.FTZ R46, R25, c[0x0][0x2d0], -R138.reuse ;  /* 0x0000b400192e7a23 */ /* 0x100fe2000001088a */
[----:B--2---:R-:W-:Y:S01]  /*3ac0*/  FMNMX.FTZ R12, R22, R11, !PT ;  /* 0x0000000b160c7209 */ /* 0x004fe20007810000 */
[--C-:B------:R-:W-:Y:S01]  /*3ad0*/  FFMA.FTZ R45, R23, c[0x0][0x2d0], -R138.reuse ;  /* 0x0000b400172d7a23 */ /* 0x100fe2000001088a */
[----:B------:R-:W-:Y:S01]  /*3ae0*/  MUFU.EX2 R50, R50 ;  /* 0x0000003200327308 */ /* 0x000fe20000000800 */
[----:B------:R-:W-:Y:S01]  /*3af0*/  FFMA.FTZ R40, R7, c[0x0][0x2d0], -R138 ;  /* 0x0000b40007287a23 */ /* 0x000fe2000001088a */
[C---:B------:R-:W-:Y:S01]  /*3b00*/  FSETP.NEU.FTZ.AND P0, PT, R12.reuse, -INF , PT ;  /* 0xff8000000c00780b */ /* 0x040fe20003f1d000 */
[----:B------:R-:W-:-:S02]  /*3b10*/  FMUL.FTZ R123, R12, c[0x0][0x2d0] ;  /* 0x0000b4000c7b7a20 */ /* 0x000fc40000410000 */
[--C-:B------:R-:W-:Y:S02]  /*3b20*/  FFMA.FTZ R43, R17, c[0x0][0x2d0], -R138.reuse ;  /* 0x0000b400112b7a23 */ /* 0x100fe4000001088a */
[--C-:B------:R-:W-:Y:S01]  /*3b30*/  FFMA.FTZ R15, R9, c[0x0][0x2d0], -R138.reuse ;  /* 0x0000b400090f7a23 */ /* 0x100fe2000001088a */
[----:B------:R-:W-:Y:S01]  /*3b40*/  FSEL R123, R123, RZ, P0 ;  /* 0x000000ff7b7b7208 */ /* 0x000fe20000000000 */
[----:B------:R-:W1:Y:S01]  /*3b50*/  MUFU.EX2 R49, R49 ;  /* 0x0000003100317308 */ /* 0x000e620000000800 */
[--C-:B------:R-:W-:Y:S02]  /*3b60*/  FFMA.FTZ R44, R21, c[0x0][0x2d0], -R138.reuse ;  /* 0x0000b400152c7a23 */ /* 0x100fe4000001088a */
[----:B------:R-:W-:Y:S02]  /*3b70*/  FFMA.FTZ R117, R37, c[0x0][0x2d0], -R138 ;  /* 0x0000b40025757a23 */ /* 0x000fe4000001088a */
[--C-:B------:R-:W-:Y:S01]  /*3b80*/  FFMA.FTZ R51, R18, c[0x0][0x2d0], -R123.reuse ;  /* 0x0000b40012337a23 */ /* 0x100fe2000001087b */
[----:B------:R-:W-:Y:S01]  /*3b90*/  LDSM.16.MT88.4 R36, [R202+0x3900] ;  /* 0x00390000ca24783b */ /* 0x000fe20000004200 */
[--C-:B------:R-:W-:Y:S01]  /*3ba0*/  FFMA.FTZ R116, R24, c[0x0][0x2d0], -R123.reuse ;  /* 0x0000b40018747a23 */ /* 0x100fe2000001087b */
[----:B------:R-:W-:Y:S01]  /*3bb0*/  MUFU.EX2 R46, R46 ;  /* 0x0000002e002e7308 */ /* 0x000fe20000000800 */
[--C-:B------:R-:W-:Y:S01]  /*3bc0*/  FFMA.FTZ R48, R6, c[0x0][0x2d0], -R123.reuse ;  /* 0x0000b40006307a23 */ /* 0x100fe2000001087b */
[----:B------:R-:W-:Y:S01]  /*3bd0*/  LDSM.16.MT88.4 R24, [R202+0x900] ;  /* 0x00090000ca18783b */ /* 0x000fe20000004200 */
[----:B------:R-:W-:-:S02]  /*3be0*/  FFMA.FTZ R47, R4, c[0x0][0x2d0], -R123 ;  /* 0x0000b400042f7a23 */ /* 0x000fc4000001087b */
[--C-:B------:R-:W-:Y:S01]  /*3bf0*/  FFMA.FTZ R41, R16, c[0x0][0x2d0], -R123.reuse ;  /* 0x0000b40010297a23 */ /* 0x100fe2000001087b */
[----:B------:R-:W2:Y:S01]  /*3c00*/  LDSM.16.MT88.4 R4, [R200+0x3100] ;  /* 0x00310000c804783b */ /* 0x000ea20000004200 */
[--C-:B------:R-:W-:Y:S01]  /*3c10*/  FFMA.FTZ R3, R10, c[0x0][0x2d0], -R123.reuse ;  /* 0x0000b4000a037a23 */ /* 0x100fe2000001087b */
[----:B------:R-:W3:Y:S01]  /*3c20*/  MUFU.EX2 R45, R45 ;  /* 0x0000002d002d7308 */ /* 0x000ee20000000800 */
[--C-:B------:R-:W-:Y:S01]  /*3c30*/  FFMA.FTZ R2, R8, c[0x0][0x2d0], -R123.reuse ;  /* 0x0000b40008027a23 */ /* 0x100fe2000001087b */
[----:B------:R-:W4:Y:S01]  /*3c40*/  LDSM.16.MT88.4 R16, [R200+0x900] ;  /* 0x00090000c810783b */ /* 0x000f220000004200 */
[----:B-1----:R-:W-:Y:S01]  /*3c50*/  F2FP.PACK_AB R64, R49, R50 ;  /* 0x000000323140723e */ /* 0x002fe200000000ff */
[----:B------:R-:W-:Y:S02]  /*3c60*/  FFMA.FTZ R42, R20, c[0x0][0x2d0], -R123 ;  /* 0x0000b400142a7a23 */ /* 0x000fe4000001087b */
[----:B------:R-:W1:Y:S01]  /*3c70*/  LDSM.16.MT88.4 R8, [R204+0x3900] ;  /* 0x00390000cc08783b */ /* 0x000e620000004200 */
[--C-:B------:R-:W-:Y:S01]  /*3c80*/  FFMA.FTZ R118, R35, c[0x0][0x2d0], -R138.reuse ;  /* 0x0000b40023767a23 */ /* 0x100fe2000001088a */
[----:B------:R-:W-:Y:S01]  /*3c90*/  MUFU.EX2 R51, R51 ;  /* 0x0000003300337308 */ /* 0x000fe20000000800 */
[--C-:B------:R-:W-:Y:S01]  /*3ca0*/  FFMA.FTZ R120, R33, c[0x0][0x2d0], -R138.reuse ;  /* 0x0000b40021787a23 */ /* 0x100fe2000001088a */
[----:B------:R-:W5:Y:S01]  /*3cb0*/  LDSM.16.MT88.4 R20, [R201+0x900] ;  /* 0x00090000c914783b */ /* 0x000f620000004200 */
[----:B------:R-:W-:-:S02]  /*3cc0*/  FFMA.FTZ R119, R119, c[0x0][0x2d0], -R138 ;  /* 0x0000b40077777a23 */ /* 0x000fc4000001088a */
[--C-:B------:R-:W-:Y:S01]  /*3cd0*/  FFMA.FTZ R121, R146, c[0x0][0x2d0], -R123.reuse ;  /* 0x0000b40092797a23 */ /* 0x100fe2000001087b */
[----:B------:R-:W1:Y:S01]  /*3ce0*/  LDSM.16.MT88.4 R32, [R201+0x3900] ;  /* 0x00390000c920783b */ /* 0x000e620000004200 */
[--C-:B------:R-:W-:Y:S01]  /*3cf0*/  FFMA.FTZ R122, R122, c[0x0][0x2d0], -R123.reuse ;  /* 0x0000b4007a7a7a23 */ /* 0x100fe2000001087b */
[----:B------:R-:W2:Y:S01]  /*3d00*/  MUFU.EX2 R116, R116 ;  /* 0x0000007400747308 */ /* 0x000ea20000000800 */
[----:B---3--:R-:W-:Y:S01]  /*3d10*/  F2FP.PACK_AB R66, R45, R46 ;  /* 0x0000002e2d42723e */ /* 0x008fe200000000ff */
[--C-:B------:R-:W-:Y:S02]  /*3d20*/  FFMA.FTZ R129, R144, c[0x0][0x2d0], -R123.reuse ;  /* 0x0000b40090817a23 */ /* 0x100fe4000001087b */
[----:B------:R-:W-:Y:S02]  /*3d30*/  FFMA.FTZ R132, R132, c[0x0][0x2d0], -R123 ;  /* 0x0000b40084847a23 */ /* 0x000fe4000001087b */
[--C-:B------:R-:W-:Y:S02]  /*3d40*/  FFMA.FTZ R144, R155, c[0x0][0x2d0], -R138.reuse ;  /* 0x0000b4009b907a23 */ /* 0x100fe4000001088a */
[----:B------:R-:W-:Y:S01]  /*3d50*/  MUFU.EX2 R48, R48 ;  /* 0x0000003000307308 */ /* 0x000fe20000000800 */
[----:B------:R-:W-:-:S02]  /*3d60*/  FFMA.FTZ R146, R147, c[0x0][0x2d0], -R138 ;  /* 0x0000b40093927a23 */ /* 0x000fc4000001088a */
[--C-:B------:R-:W-:Y:S02]  /*3d70*/  FFMA.FTZ R139, R139, c[0x0][0x2d0], -R138.reuse ;  /* 0x0000b4008b8b7a23 */ /* 0x100fe4000001088a */
[----:B------:R-:W-:Y:S02]  /*3d80*/  FFMA.FTZ R145, R145, c[0x0][0x2d0], -R138 ;  /* 0x0000b40091917a23 */ /* 0x000fe4000001088a */
[--C-:B------:R-:W-:Y:S01]  /*3d90*/  FFMA.FTZ R147, R186, c[0x0][0x2d0], -R123.reuse ;  /* 0x0000b400ba937a23 */ /* 0x100fe2000001087b */
[----:B------:R-:W3:Y:S01]  /*3da0*/  MUFU.EX2 R47, R47 ;  /* 0x0000002f002f7308 */ /* 0x000ee20000000800 */
[----:B--2---:R-:W-:Y:S01]  /*3db0*/  F2FP.PACK_AB R65, R116, R51 ;  /* 0x000000337441723e */ /* 0x004fe200000000ff */
[--C-:B------:R-:W-:Y:S02]  /*3dc0*/  FFMA.FTZ R164, R164, c[0x0][0x2d0], -R123.reuse ;  /* 0x0000b400a4a47a23 */ /* 0x100fe4000001087b */
[--C-:B------:R-:W-:Y:S02]  /*3dd0*/  FFMA.FTZ R155, R184, c[0x0][0x2d0], -R123.reuse ;  /* 0x0000b400b89b7a23 */ /* 0x100fe4000001087b */
[----:B------:R-:W-:-:S02]  /*3de0*/  FFMA.FTZ R166, R166, c[0x0][0x2d0], -R123 ;  /* 0x0000b400a6a67a23 */ /* 0x000fc4000001087b */
[----:B------:R-:W-:Y:S01]  /*3df0*/  MUFU.EX2 R44, R44 ;  /* 0x0000002c002c7308 */ /* 0x000fe20000000800 */
[--C-:B------:R-:W-:Y:S02]  /*3e00*/  FFMA.FTZ R184, R165, c[0x0][0x2d0], -R138.reuse ;  /* 0x0000b400a5b87a23 */ /* 0x100fe4000001088a */
[--C-:B------:R-:W-:Y:S02]  /*3e10*/  FFMA.FTZ R186, R153, c[0x0][0x2d0], -R138.reuse ;  /* 0x0000b40099ba7a23 */ /* 0x100fe4000001088a */
[--C-:B------:R-:W-:Y:S02]  /*3e20*/  FFMA.FTZ R165, R167, c[0x0][0x2d0], -R138.reuse ;  /* 0x0000b400a7a57a23 */ /* 0x100fe4000001088a */
[----:B------:R-:W-:Y:S01]  /*3e30*/  FFMA.FTZ R153, R180, c[0x0][0x2d0], -R123 ;  /* 0x0000b400b4997a23 */ /* 0x000fe2000001087b */
        /* <DEDUP_REMOVED lines=8> */
[--C-:B------:R-:W-:Y:S02]  /*3ec0*/  FFMA.FTZ R216, R131, c[0x0][0x2d0], -R138.reuse ;  /* 0x0000b40083d87a23 */ /* 0x100fe4000001088a */
[--C-:B------:R-:W-:Y:S02]  /*3ed0*/  FFMA.FTZ R137, R137, c[0x0][0x2d0], -R138.reuse ;  /* 0x0000b40089897a23 */ /* 0x100fe4000001088a */
[--C-:B------:R-:W-:Y:S01]  /*3ee0*/  FFMA.FTZ R152, R135, c[0x0][0x2d0], -R138.reuse ;  /* 0x0000b40087987a23 */ /* 0x100fe2000001088a */
[----:B------:R-:W-:Y:S01]  /*3ef0*/  HMMA.16816.F32 R88, R64, R90, RZ ;  /* 0x0000005a4058723c */ /* 0x000fe200000018ff */
[----:B------:R-:W-:Y:S01]  /*3f00*/  FFMA.FTZ R133, R133, c[0x0][0x2d0], -R138 ;  /* 0x0000b40085857a23 */ /* 0x000fe2000001088a */
[----:B------:R-:W-:Y:S01]  /*3f10*/  MUFU.EX2 R15, R15 ;  /* 0x0000000f000f7308 */ /* 0x000fe20000000800 */
[----:B------:R-:W-:-:S02]  /*3f20*/  FFMA.FTZ R131, R136, c[0x0][0x2d0], -R123 ;  /* 0x0000b40088837a23 */ /* 0x000fc4000001087b */
[--C-:B------:R-:W-:Y:S02]  /*3f30*/  FFMA.FTZ R134, R134, c[0x0][0x2d0], -R123.reuse ;  /* 0x0000b40086867a23 */ /* 0x100fe4000001087b */
[----:B------:R-:W-:Y:S01]  /*3f40*/  FFMA.FTZ R217, R128, c[0x0][0x2d0], -R123 ;  /* 0x0000b40080d97a23 */ /* 0x000fe2000001087b */
[C---:B------:R-:W-:Y:S01]  /*3f50*/  HMMA.16816.F32 R92, R64.reuse, R96, RZ ;  /* 0x00000060405c723c */ /* 0x040fe200000018ff */
[----:B------:R-:W-:Y:S01]  /*3f60*/  FADD.FTZ R51, R51, R116 ;  /* 0x0000007433337221 */ /* 0x000fe20000010000 */
[----:B------:R-:W-:Y:S01]  /*3f70*/  MUFU.EX2 R42, R42 ;  /* 0x0000002a002a7308 */ /* 0x000fe20000000800 */
[----:B------:R-:W-:Y:S02]  /*3f80*/  FADD.FTZ R49, R50, R49 ;  /* 0x0000003132317221 */ /* 0x000fe40000010000 */
[----:B------:R-:W-:Y:S02]  /*3f90*/  FADD.FTZ R48, R48, R51 ;  /* 0x0000003330307221 */ /* 0x000fe40000010000 */
[----:B------:R-:W-:Y:S01]  /*3fa0*/  FADD.FTZ R46, R46, R49 ;  /* 0x000000312e2e7221 */ /* 0x000fe20000010000 */
[----:B------:R-:W-:Y:S01]  /*3fb0*/  HMMA.16816.F32 R96, R64, R98, RZ ;  /* 0x000000624060723c */ /* 0x000fe200000018ff */
[----:B------:R-:W-:Y:S01]  /*3fc0*/  FADD.FTZ R47, R47, R48 ;  /* 0x000000302f2f7221 */ /* 0x000fe20000010000 */
[----:B------:R-:W3:Y:S01]  /*3fd0*/  MUFU.EX2 R41, R41 ;  /* 0x0000002900297308 */ /* 0x000ee20000000800 */
[----:B------:R-:W-:-:S05]  /*3fe0*/  FADD.FTZ R45, R45, R46 ;  /* 0x0000002e2d2d7221 */ /* 0x000fca0000010000 */
        /* <DEDUP_REMOVED lines=32> */
[C---:B----4-:R-:W-:Y:S02]  /*41f0*/  HMMA.16816.F32 R84, R4.reuse, R16, R84 ;  /* 0x000000100454723c */ /* 0x050fe40000001854 */
[----:B------:R-:W1:Y:S06]  /*4200*/  MUFU.EX2 R145, R145 ;  /* 0x0000009100917308 */ /* 0x000e6c0000000800 */
[C---:B------:R-:W-:Y:S01]  /*4210*/  HMMA.16816.F32 R88, R4.reuse, R18, R88 ;  /* 0x000000120458723c */ /* 0x040fe20000001858 */
[----:B------:R-:W3:Y:S01]  /*4220*/  LDSM.16.MT88.4 R16, [R200+0x3900] ;  /* 0x00390000c810783b */ /* 0x000ee20000004200 */
[----:B------:R-:W-:Y:S06]  /*4230*/  MUFU.EX2 R147, R147 ;  /* 0x0000009300937308 */ /* 0x000fec0000000800 */
[C---:B------:R-:W-:Y:S02]  /*4240*/  HMMA.16816.F32 R92, R4.reuse, R8, R92 ;  /* 0x00000008045c723c */ /* 0x040fe4000000185c */
        /* <DEDUP_REMOVED lines=97> */
[----:B------:R-:W-:-:S07]  /*4860*/  F2FP.PACK_AB R7, R167, R154 ;  /* 0x0000009aa707723e */ /* 0x000fce00000000ff */
[C---:B-1----:R-:W-:Y:S08]  /*4870*/  HMMA.16816.F32 R84, R4.reuse, R8, R84 ;  /* 0x000000080454723c */ /* 0x042ff00000001854 */
[C---:B------:R-:W-:Y:S01]  /*4880*/  HMMA.16816.F32 R88, R4.reuse, R10, R88 ;  /* 0x0000000a0458723c */ /* 0x040fe20000001858 */
[----:B------:R-:W1:Y:S07]  /*4890*/  LDSM.16.MT88.4 R8, [R200+0x5100] ;  /* 0x00510000c808783b */ /* 0x000e6e0000004200 */
[C---:B----4-:R-:W-:Y:S08]  /*48a0*/  HMMA.16816.F32 R68, R4.reuse, R24, R68 ;  /* 0x000000180444723c */ /* 0x050ff00000001844 */
        /* <DEDUP_REMOVED lines=61> */
[----:B------:R-:W-:Y:S01]  /*4c80*/  IADD3 R184, R14, -0x2, RZ ;  /* 0xfffffffe0eb87810 */ /* 0x000fe20007ffe0ff */
[----:B------:R-:W-:Y:S01]  /*4c90*/  FADD.FTZ R2, R154, R3 ;  /* 0x000000039a027221 */ /* 0x000fe20000010000 */
[----:B------:R-:W-:Y:S01]  /*4ca0*/  HMMA.16816.F32 R108, R4, R30, R108 ;  /* 0x0000001e046c723c */ /* 0x000fe2000000186c */
[----:B------:R-:W-:-:S02]  /*4cb0*/  FADD.FTZ R186, R186, R165 ;  /* 0x000000a5baba7221 */ /* 0x000fc40000010000 */
        /* <DEDUP_REMOVED lines=9> */
[----:B------:R-:W-:Y:S01]  /*4d50*/  FADD.FTZ R133, R133, R152 ;  /* 0x0000009885857221 */ /* 0x000fe20000010000 */
[----:B------:R-:W-:Y:S01]  /*4d60*/  IADD3 R13, R13, UR13, RZ ;  /* 0x0000000d0d0d7c10 */ /* 0x000fe2000fffe0ff */
[----:B------:R-:W-:Y:S02]  /*4d70*/  FADD.FTZ R36, R36, R131 ;  /* 0x0000008324247221 */ /* 0x000fe40000010000 */
[----:B------:R-:W-:Y:S01]  /*4d80*/  FADD.FTZ R216, R216, R133 ;  /* 0x00000085d8d87221 */ /* 0x000fe20000010000 */
[----:B------:R-:W-:Y:S01]  /*4d90*/  IADD3 R3, R13, c[0x0][0x328], RZ ;  /* 0x0000ca000d037a10 */ /* 0x000fe20007ffe0ff */
[----:B------:R-:W-:Y:S01]  /*4da0*/  FADD.FTZ R217, R217, R36 ;  /* 0x00000024d9d97221 */ /* 0x000fe20000010000 */
[C---:B------:R-:W-:Y:S08]  /*4db0*/  HMMA.16816.F32 R104, R4.reuse, R22, R104 ;  /* 0x000000160468723c */ /* 0x040ff00000001868 */
        /* <DEDUP_REMOVED lines=15> */
.L_x_1994:
[----:B------:R-:W-:-:S13]  /*4eb0*/  ISETP.NE.AND P0, PT, R2, 0x1, PT ;  /* 0x000000010200780c */ /* 0x000fda0003f05270 */
[----:B------:R-:W-:-:S05]  /*4ec0*/  @P0 IMAD.HI.U32 R4, R5, c[0x0][0x330], RZ ;  /* 0x0000cc0005040a27 */ /* 0x000fca00078e00ff */
[----:B------:R-:W-:-:S05]  /*4ed0*/  @P0 SHF.R.U32.HI R5, RZ, c[0x0][0x334], R4 ;  /* 0x0000cd00ff050a19 */ /* 0x000fca0000011604 */
.L_x_1995:
[----:B------:R-:W-:-:S05]  /*4ee0*/  IMAD R2, R5, R2, c[0x0][0x32c] ;  /* 0x0000cb0005027624 */ /* 0x000fca00078e0202 */
[----:B------:R-:W-:-:S05]  /*4ef0*/  IMNMX R3, R3, R2, PT ;  /* 0x0000000203037217 */ /* 0x000fca0003800200 */
.L_x_1993:
        /* <DEDUP_REMOVED lines=13> */
.L_x_2005:
[----:B------:R-:W-:Y:S04]  /*4fd0*/  DEPBAR.LE SB0, 0x0 ;  /* 0x000080000000791a */ /* 0x000fe80000000000 */
[----:B------:R-:W-:Y:S01]  /*4fe0*/  BAR.SYNC.DEFER_BLOCKING 0x0 ;  /* 0x0000000000007b1d */ /* 0x000fe20000010000 */
[----:B------:R-:W-:Y:S11]  /*4ff0*/  ISETP.GT.AND P2, PT, R207, R186, PT ;  /* 0x000000bacf00720c */ /* 0x000ff60003f44270 */
[----:B------:R-:W-:Y:S02]  /*5000*/  @!UPT UIADD3 URZ, URZ, URZ, URZ ;  /* 0x0000003f3f3ff290 */ /* 0x000fe4000fffe03f */
[----:B------:R-:W-:Y:S01]  /*5010*/  @!P2 SHF.R.S32.HI R165, RZ, 0x1f, R186 ;  /* 0x0000001fffa5a819 */ /* 0x000fe200000114ba */
[C---:B------:R-:W-:Y:S04]  /*5020*/  @!P2 IMAD.WIDE.U32 R166, R186.reuse, c[0x0][0x208], RZ ;  /* 0x00008200baa6aa25 */ /* 0x040fe800078e00ff */
[----:B------:R-:W-:Y:S02]  /*5030*/  @!P2 IMAD R165, R165, c[0x0][0x208], RZ ;  /* 0x00008200a5a5aa24 */ /* 0x000fe400078e02ff */
[----:B------:R-:W-:Y:S02]  /*5040*/  @!P2 IMAD.MOV.U32 R184, RZ, RZ, R218 ;  /* 0x000000ffffb8a224 */ /* 0x000fe400078e00da */
[----:B------:R-:W-:Y:S01]  /*5050*/  @!P2 IMAD R165, R186, c[0x0][0x20c], R165 ;  /* 0x00008300baa5aa24 */ /* 0x000fe200078e02a5 */
[----:B------:R-:W1:Y:S01]  /*5060*/  LDSM.16.M88.4 R116, [R206+0x8100] ;  /* 0x00810000ce74783b */ /* 0x000e620000000200 */
[----:B------:R-:W-:Y:S02]  /*5070*/  @!P2 IMAD.MOV.U32 R185, RZ, RZ, R221 ;  /* 0x000000ffffb9a224 */ /* 0x000fe400078e00dd */
[----:B------:R-:W-:Y:S02]  /*5080*/  @!P2 IMAD.IADD R0, R167, 0x1, R165 ;  /* 0x00000001a700a824 */ /* 0x000fe400078e02a5 */
[----:B------:R-:W2:Y:S01]  /*5090*/  LDSM.16.M88.4 R120, [R206+0x8900] ;  /* 0x00890000ce78783b */ /* 0x000ea20000000200 */
[----:B------:R-:W-:Y:S04]  /*50a0*/  @!P2 IMAD.WIDE.U32 R184, R166, 0x60, R184 ;  /* 0x00000060a6b8a825 */ /* 0x000fe800078e00b8 */
[----:B------:R-:W3:Y:S01]  /*50b0*/  LDSM.16.M88.4 R128, [R206+0x9100] ;  /* 0x00910000ce80783b */ /* 0x000ee20000000200 */
[----:B------:R-:W-:Y:S02]  /*50c0*/  @!P2 IMAD R0, R0, 0x60, RZ ;  /* 0x000000600000a824 */ /* 0x000fe400078e02ff */
[----:B------:R-:W-:Y:S02]  /*50d0*/  @!P2 IMAD.SHL.U32 R166, R184, 0x2, RZ ;  /* 0x00000002b8a6a824 */ /* 0x000fe400078e00ff */
[----:B------:R-:W4:Y:S01]  /*50e0*/  LDSM.16.M88.4 R132, [R206+0x9900] ;  /* 0x00990000ce84783b */ /* 0x000f220000000200 */
[----:B------:R-:W-:Y:S02]  /*50f0*/  @!P2 IMAD.IADD R0, R185, 0x1, R0 ;  /* 0x00000001b900a824 */ /* 0x000fe400078e0200 */
[----:B------:R-:W-:Y:S02]  /*5100*/  @!P2 IADD3 R164, P1, R166, 0x80, RZ ;  /* 0x00000080a6a4a810 */ /* 0x000fe40007f3e0ff */
[----:B------:R-:W5:Y:S01]  /*5110*/  LDSM.16.M88.4 R136, [R206+0xa100] ;  /* 0x00a10000ce88783b */ /* 0x000f620000000200 */
[----:B------:R-:W-:Y:S02]  /*5120*/  @!P2 SHF.L.U64.HI R0, R184, 0x1, R0 ;  /* 0x00000001b800a819 */ /* 0x000fe40000010200 */
[----:B------:R-:W-:Y:S02]  /*5130*/  @!P2 IADD3 R164, P0, R164, c[0x0][0x1f8], RZ ;  /* 0x00007e00a4a4aa10 */ /* 0x000fe40007f1e0ff */
[----:B------:R-:W-:Y:S02]  /*5140*/  LDSM.16.M88.4 R144, [R195] ;  /* 0x00000000c390783b */ /* 0x000fe40000000200 */
[----:B------:R-:W-:Y:S02]  /*5150*/  @!P2 IADD3.X R165, RZ, c[0x0][0x1fc], R0, P0, P1 ;  /* 0x00007f00ffa5aa10 */ /* 0x000fe400007e2400 */
[----:B------:R-:W-:Y:S04]  /*5160*/  @!P2 IADD3 R166, P0, R166, c[0x0][0x1f8], RZ ;  /* 0x00007e00a6a6aa10 */ /* 0x000fe80007f1e0ff */
[----:B------:R-:W-:Y:S02]  /*5170*/  @!P2 IADD3.X R167, R0, c[0x0][0x1fc], RZ, P0, !PT ;  /* 0x00007f0000a7aa10 */ /* 0x000fe400007fe4ff */
[----:B------:R-:W-:Y:S04]  /*5180*/  @!P2 IADD3 R184, P1, R166, UR9, RZ ;  /* 0x00000009a6b8ac10 */ /* 0x000fe8000ff3e0ff */
[----:B------:R-:W-:Y:S01]  /*5190*/  @!P2 IADD3.X R185, R167, UR12, RZ, P1, !PT ;  /* 0x0000000ca7b9ac10 */ /* 0x000fe20008ffe4ff */
[C---:B-1----:R-:W-:Y:S03]  /*51a0*/  HMMA.16816.F32 R4, R124.reuse, R116, RZ ;  /* 0x000000747c04723c */ /* 0x042fe600000018ff */
[----:B------:R-:W-:Y:S04]  /*51b0*/  @!P2 IADD3 R222, P0, R184, UR9, RZ ;  /* 0x00000009b8deac10 */ /* 0x000fe8000ff1e0ff */
[----:B------:R-:W-:Y:S01]  /*51c0*/  @!P2 IADD3.X R223, R185, UR12, RZ, P0, !PT ;  /* 0x0000000cb9dfac10 */ /* 0x000fe200087fe4ff */
[C---:B------:R-:W-:Y:S01]  /*51d0*/  HMMA.16816.F32 R8, R124.reuse, R118, RZ ;  /* 0x000000767c08723c */ /* 0x040fe200000018ff */
[----:B------:R-:W1:Y:S07]  /*51e0*/  LDSM.16.M88.4 R116, [R206+0xa900] ;  /* 0x00a90000ce74783b */ /* 0x000e6e0000000200 */
[C---:B--2---:R-:W-:Y:S08]  /*51f0*/  HMMA.16816.F32 R12, R124.reuse, R120, RZ ;  /* 0x000000787c0c723c */ /* 0x044ff000000018ff */
[C---:B------:R-:W-:Y:S01]  /*5200*/  HMMA.16816.F32 R16, R124.reuse, R122, RZ ;  /* 0x0000007a7c10723c */ /* 0x040fe200000018ff */
[----:B------:R-:W2:Y:S07]  /*5210*/  LDSM.16.M88.4 R120, [R205] ;  /* 0x00000000cd78783b */ /* 0x000eae0000000200 */
[C---:B---3--:R-:W-:Y:S08]  /*5220*/  HMMA.16816.F32 R20, R124.reuse, R128, RZ ;  /* 0x000000807c14723c */ /* 0x048ff000000018ff */
[C---:B------:R-:W-:Y:S01]  /*5230*/  HMMA.16816.F32 R24, R124.reuse, R130, RZ ;  /* 0x000000827c18723c */ /* 0x040fe200000018ff */
[----:B------:R-:W3:Y:S07]  /*5240*/  LDSM.16.M88.4 R128, [R199] ;  /* 0x00000000c780783b */ /* 0x000eee0000000200 */
[C---:B----4-:R-:W-:Y:S08]  /*5250*/  HMMA.16816.F32 R28, R124.reuse, R132, RZ ;  /* 0x000000847c1c723c */ /* 0x050ff000000018ff */
[C---:B------:R-:W-:Y:S01]  /*5260*/  HMMA.16816.F32 R32, R124.reuse, R134, RZ ;  /* 0x000000867c20723c */ /* 0x040fe200000018ff */
[----:B------:R-:W-:Y:S07]  /*5270*/  LDSM.16.M88.4 R132, [R197] ;  /* 0x00000000c584783b */ /* 0x000fee0000000200 */
[C---:B-----5:R-:W-:Y:S08]  /*5280*/  HMMA.16816.F32 R36, R124.reuse, R136, RZ ;  /* 0x000000887c24723c */ /* 0x060ff000000018ff */
[C---:B------:R-:W-:Y:S01]  /*5290*/  HMMA.16816.F32 R40, R124.reuse, R138, RZ ;  /* 0x0000008a7c28723c */ /* 0x040fe200000018ff */
[----:B------:R-:W-:Y:S07]  /*52a0*/  LDSM.16.M88.4 R136, [R196] ;  /* 0x00000000c488783b */ /* 0x000fee0000000200 */
[C---:B-1----:R-:W-:Y:S08]  /*52b0*/  HMMA.16816.F32 R44, R124.reuse, R116, RZ ;  /* 0x000000747c2c723c */ /* 0x042ff000000018ff */
[----:B------:R-:W-:Y:S01]  /*52c0*/  HMMA.16816.F32 R48, R124, R118, RZ ;  /* 0x000000767c30723c */ /* 0x000fe200000018ff */
[----:B------:R-:W1:Y:S05]  /*52d0*/  LDSM.16.M88.4 R116, [R198] ;  /* 0x00000000c674783b */ /* 0x000e6a0000000200 */
[----:B------:R-:W-:Y:S01]  /*52e0*/  @!PT LDS RZ, [RZ] ;  /* 0x00000000fffff984 */ /* 0x000fe20000000800 */
[----:B------:R-:W-:Y:S01]  /*52f0*/  @!PT LDS RZ, [RZ] ;  /* 0x00000000fffff984 */ /* 0x000fe20000000800 */
[----:B------:R-:W-:Y:S01]  /*5300*/  @!PT LDS RZ, [RZ] ;  /* 0x00000000fffff984 */ /* 0x000fe20000000800 */
[----:B------:R4:W-:Y:S02]  /*5310*/  @!P2 LDGSTS.E.BYPASS.LTC128B.128 [R208+0x100], [R166.64], !P6 ;  /* 0x00100000a6d0afae */ /* 0x0009e4000f101d4a */
[C---:B--2---:R-:W-:Y:S03]  /*5320*/  HMMA.16816.F32 R4, R140.reuse, R120, R4 ;  /* 0x000000788c04723c */ /* 0x044fe60000001804 */
[----:B------:R4:W-:Y:S05]  /*5330*/  @!P2 LDGSTS.E.BYPASS.LTC128B.128 [R208+0x3100], [R164.64], !P5 ;  /* 0x03100000a4d0afae */ /* 0x0009ea000e901d4a */
[C---:B------:R-:W-:Y:S01]  /*5340*/  HMMA.16816.F32 R8, R140.reuse, R122, R8 ;  /* 0x0000007a8c08723c */ /* 0x040fe20000001808 */
[----:B------:R2:W-:Y:S05]  /*5350*/  @!P2 LDGSTS.E.BYPASS.LTC128B.128 [R208+0x1100], [R184.64], !P6 ;  /* 0x01100000b8d0afae */ /* 0x0005ea000f101d4a */
[----:B------:R2:W-:Y:S02]  /*5360*/  @!P2 LDGSTS.E.BYPASS.LTC128B.128 [R208+0x4100], [R184.64+0x80], !P5 ;  /* 0x04100080b8d0afae */ /* 0x0005e4000e901d4a */
[C---:B---3--:R-:W-:Y:S03]  /*5370*/  HMMA.16816.F32 R12, R140.reuse, R128, R12 ;  /* 0x000000808c0c723c */ /* 0x048fe6000000180c */
[----:B------:R3:W-:Y:S05]  /*5380*/  @!P2 LDGSTS.E.BYPASS.LTC128B.128 [R208+0x2100], [R222.64], !P6 ;  /* 0x02100000ded0afae */ /* 0x0007ea000f101d4a */
[C---:B------:R-:W-:Y:S01]  /*5390*/  HMMA.16816.F32 R16, R140.reuse, R130, R16 ;  /* 0x000000828c10723c */ /* 0x040fe20000001810 */
[----:B------:R3:W-:Y:S02]  /*53a0*/  @!P2 LDGSTS.E.BYPASS.LTC128B.128 [R208+0x5100], [R222.64+0x80], !P5 ;  /* 0x05100080ded0afae */ /* 0x0007e4000e901d4a */
[C---:B------:R-:W-:Y:S03]  /*53b0*/  ISETP.GT.AND P2, PT, R186.reuse, R207, PT ;  /* 0x000000cfba00720c */ /* 0x040fe60003f44270 */
[----:B------:R-:W5:Y:S02]  /*53c0*/  LDSM.16.M88.4 R120, [R203+0x8100] ;  /* 0x00810000cb78783b */ /* 0x000f640000000200 */
[C---:B-1----:R-:W-:Y:S03]  /*53d0*/  HMMA.16816.F32 R20, R140.reuse, R116, R20 ;  /* 0x000000748c14723c */ /* 0x042fe60000001814 */
[----:B------:R-:W0:Y:S05]  /*53e0*/  LDGDEPBAR ;  /* 0x00000000000079af */ /* 0x000e2a0000000000 */
[----:B------:R-:W1:Y:S01]  /*53f0*/  LDSM.16.M88.4 R152, [R203+0x8900] ;  /* 0x00890000cb98783b */ /* 0x000e620000000200 */
[C---:B------:R-:W-:Y:S04]  /*5400*/  HMMA.16816.F32 R24, R140.reuse, R118, R24 ;  /* 0x000000768c18723c */ /* 0x040fe80000001818 */
[----:B------:R-:W1:Y:S01]  /*5410*/  LDSM.16.M88.4 R128, [R203+0x9100] ;  /* 0x00910000cb80783b */ /* 0x000e620000000200 */
[----:B------:R-:W-:Y:S03]  /*5420*/  @P2 IADD3 R0, R186, -0x1, RZ ;  /* 0xffffffffba002810 */ /* 0x000fe60007ffe0ff */
[C---:B------:R-:W-:Y:S01]  /*5430*/  HMMA.16816.F32 R28, R140.reuse, R132, R28 ;  /* 0x000000848c1c723c */ /* 0x040fe2000000181c */
[----:B------:R-:W1:Y:S05]  /*5440*/  LDSM.16.M88.4 R116, [R203+0x9900] ;  /* 0x00990000cb74783b */ /* 0x000e6a0000000200 */
[----:B----4-:R-:W-:Y:S02]  /*5450*/  LDSM.16.M88.4 R164, [R206+0xb900] ;  /* 0x00b90000cea4783b */ /* 0x010fe40000000200 */
[C---:B------:R-:W-:Y:S03]  /*5460*/  HMMA.16816.F32 R32, R140.reuse, R134, R32 ;  /* 0x000000868c20723c */ /* 0x040fe60000001820 */
[----:B------:R-:W4:Y:S05]  /*5470*/  LDSM.16.M88.4 R132, [R203+0xa100] ;  /* 0x00a10000cb84783b */ /* 0x000f2a0000000200 */
[C---:B------:R-:W-:Y:S08]  /*5480*/  HMMA.16816.F32 R36, R140.reuse, R136, R36 ;  /* 0x000000888c24723c */ /* 0x040ff00000001824 */
[C---:B------:R-:W-:Y:S01]  /*5490*/  HMMA.16816.F32 R40, R140.reuse, R138, R40 ;  /* 0x0000008a8c28723c */ /* 0x040fe20000001828 */
[----:B------:R-:W-:Y:S07]  /*54a0*/  LDSM.16.M88.4 R136, [R194] ;  /* 0x00000000c288783b */ /* 0x000fee0000000200 */
[C---:B------:R-:W-:Y:S08]  /*54b0*/  HMMA.16816.F32 R44, R140.reuse, R144, R44 ;  /* 0x000000908c2c723c */ /* 0x040ff0000000182c */
[----:B------:R-:W-:Y:S01]  /*54c0*/  HMMA.16816.F32 R48, R140, R146, R48 ;  /* 0x000000928c30723c */ /* 0x000fe20000001830 */
[----:B------:R-:W-:Y:S07]  /*54d0*/  LDSM.16.M88.4 R144, [R194+0x1800] ;  /* 0x00180000c290783b */ /* 0x000fee0000000200 */
[C---:B-----5:R-:W-:Y:S08]  /*54e0*/  HMMA.16816.F32 R4, R148.reuse, R120, R4 ;  /* 0x000000789404723c */ /* 0x060ff00000001804 */
[C---:B------:R-:W-:Y:S01]  /*54f0*/  HMMA.16816.F32 R8, R148.reuse, R122, R8 ;  /* 0x0000007a9408723c */ /* 0x040fe20000001808 */
[----:B------:R-:W5:Y:S07]  /*5500*/  LDSM.16.M88.4 R120, [R203+0xa900] ;  /* 0x00a90000cb78783b */ /* 0x000f6e0000000200 */
[C---:B-1----:R-:W-:Y:S08]  /*5510*/  HMMA.16816.F32 R12, R148.reuse, R152, R12 ;  /* 0x00000098940c723c */ /* 0x042ff0000000180c */
[C---:B------:R-:W-:Y:S01]  /*5520*/  HMMA.16816.F32 R16, R148.reuse, R154, R16 ;  /* 0x0000009a9410723c */ /* 0x040fe20000001810 */
[----:B------:R-:W-:Y:S07]  /*5530*/  LDSM.16.M88.4 R152, [R206+0xb100] ;  /* 0x00b10000ce98783b */ /* 0x000fee0000000200 */
        /* <DEDUP_REMOVED lines=13> */
[C---:B------:R-:W-:Y:S01]  /*5610*/  HMMA.16816.F32 R8, R156.reuse, R138, R8 ;  /* 0x0000008a9c08723c */ /* 0x040fe20000001808 */
[----:B------:R-:W2:Y:S07]  /*5620*/  LDSM.16.M88.4 R136, [R206+0xc100] ;  /* 0x00c10000ce88783b */ /* 0x000eae0000000200 */
        /* <DEDUP_REMOVED lines=11> */
[----:B------:R-:W-:Y:S07]  /*56e0*/  LDSM.16.M88.4 R132, [R192] ;  /* 0x00000000c084783b */ /* 0x000fee0000000200 */
[C---:B-----5:R-:W-:Y:S08]  /*56f0*/  HMMA.16816.F32 R44, R156.reuse, R120, R44 ;  /* 0x000000789c2c723c */ /* 0x060ff0000000182c */
[----:B------:R-:W-:Y:S01]  /*5700*/  HMMA.16816.F32 R48, R156, R122, R48 ;  /* 0x0000007a9c30723c */ /* 0x000fe20000001830 */
[----:B------:R-:W4:Y:S07]  /*5710*/  LDSM.16.M88.4 R120, [R193] ;  /* 0x00000000c178783b */ /* 0x000f2e0000000200 */
        /* <DEDUP_REMOVED lines=14> */
[----:B------:R-:W1:Y:S07]  /*5800*/  LDSM.16.M88.4 R128, [R188] ;  /* 0x00000000bc80783b */ /* 0x000e6e0000000200 */
[C---:B------:R-:W-:Y:S08]  /*5810*/  HMMA.16816.F32 R44, R160.reuse, R144, R44 ;  /* 0x00000090a02c723c */ /* 0x040ff0000000182c */
[----:B------:R-:W-:Y:S01]  /*5820*/  HMMA.16816.F32 R48, R160, R146, R48 ;  /* 0x00000092a030723c */ /* 0x000fe20000001830 */
[----:B------:R-:W-:Y:S07]  /*5830*/  LDSM.16.M88.4 R144, [R203+0xc100] ;  /* 0x00c10000cb90783b */ /* 0x000fee0000000200 */
        /* <DEDUP_REMOVED lines=15> */
[C---:B------:R-:W-:Y:S08]  /*5930*/  HMMA.16816.F32 R44, R168.reuse, R128, R44 ;  /* 0x00000080a82c723c */ /* 0x040ff0000000182c */
[----:B------:R-:W-:Y:S01]  /*5940*/  HMMA.16816.F32 R48, R168, R130, R48 ;  /* 0x00000082a830723c */ /* 0x000fe20000001830 */
[----:B------:R-:W5:Y:S07]  /*5950*/  LDSM.16.M88.4 R128, [R194+0x3800] ;  /* 0x00380000c280783b */ /* 0x000f6e0000000200 */
[C---:B----4-:R-:W-:Y:S08]  /*5960*/  HMMA.16816.F32 R4, R172.reuse, R120, R4 ;  /* 0x00000078ac04723c */ /* 0x050ff00000001804 */
[C---:B------:R-:W-:Y:S01]  /*5970*/  HMMA.16816.F32 R8, R172.reuse, R122, R8 ;  /* 0x0000007aac08723c */ /* 0x040fe20000001808 */
[----:B------:R-:W4:Y:S07]  /*5980*/  LDSM.16.M88.4 R120, [R194+0x4000] ;  /* 0x00400000c278783b */ /* 0x000f2e0000000200 */
[C---:B---3--:R-:W-:Y:S08]  /*5990*/  HMMA.16816.F32 R12, R172.reuse, R132, R12 ;  /* 0x00000084ac0c723c */ /* 0x048ff0000000180c */
[C---:B------:R-:W-:Y:S08]  /*59a0*/  HMMA.16816.F32 R16, R172.reuse, R134, R16 ;  /* 0x00000086ac10723c */ /* 0x040ff00000001810 */
[C---:B------:R-:W-:Y:S08]  /*59b0*/  HMMA.16816.F32 R20, R172.reuse, R144, R20 ;  /* 0x00000090ac14723c */ /* 0x040ff00000001814 */
[C---:B------:R-:W-:Y:S08]  /*59c0*/  HMMA.16816.F32 R24, R172.reuse, R146, R24 ;  /* 0x00000092ac18723c */ /* 0x040ff00000001818 */
[C---:B--2---:R-:W-:Y:S08]  /*59d0*/  HMMA.16816.F32 R28, R172.reuse, R136, R28 ;  /* 0x00000088ac1c723c */ /* 0x044ff0000000181c */
[C---:B------:R-:W-:Y:S08]  /*59e0*/  HMMA.16816.F32 R32, R172.reuse, R138, R32 ;  /* 0x0000008aac20723c */ /* 0x040ff00000001820 */
[C---:B-1----:R-:W-:Y:S08]  /*59f0*/  HMMA.16816.F32 R36, R172.reuse, R116, R36 ;  /* 0x00000074ac24723c */ /* 0x042ff00000001824 */
[C---:B------:R-:W-:Y:S01]  /*5a00*/  HMMA.16816.F32 R40, R172.reuse, R118, R40 ;  /* 0x00000076ac28723c */ /* 0x040fe20000001828 */
[----:B------:R-:W1:Y:S07]  /*5a10*/  LDSM.16.M88.4 R116, [R194+0x4800] ;  /* 0x00480000c274783b */ /* 0x000e6e0000000200 */
[C---:B------:R-:W-:Y:S08]  /*5a20*/  HMMA.16816.F32 R44, R172.reuse, R152, R44 ;  /* 0x00000098ac2c723c */ /* 0x040ff0000000182c */
[----:B------:R-:W-:Y:S08]  /*5a30*/  HMMA.16816.F32 R48, R172, R154, R48 ;  /* 0x0000009aac30723c */ /* 0x000ff00000001830 */
[C---:B------:R-:W-:Y:S07]  /*5a40*/  HMMA.16816.F32 R4, R176.reuse, R164, R4 ;  /* 0x000000a4b004723c */ /* 0x040fee0000001804 */
[----:B------:R-:W-:Y:S01]  /*5a50*/  @P2 IMAD.MOV.U32 R164, RZ, RZ, R210 ;  /* 0x000000ffffa42224 */ /* 0x000fe200078e00d2 */
[C---:B------:R-:W-:Y:S04]  /*5a60*/  HMMA.16816.F32 R8, R176.reuse, R166, R8 ;  /* 0x000000a6b008723c */ /* 0x040fe80000001808 */
[----:B------:R-:W-:Y:S03]  /*5a70*/  @P2 SHF.R.S32.HI R165, RZ, 0x1f, R0 ;  /* 0x0000001fffa52819 */ /* 0x000fe60000011400 */
[C---:B------:R-:W-:Y:S01]  /*5a80*/  @P2 IMAD.WIDE.U32 R166, R0.reuse, c[0x0][0x1e0], RZ ;  /* 0x0000780000a62a25 */ /* 0x040fe200078e00ff */
[C---:B-----5:R-:W-:Y:S04]  /*5a90*/  HMMA.16816.F32 R12, R176.reuse, R128, R12 ;  /* 0x00000080b00c723c */ /* 0x060fe8000000180c */
[----:B------:R-:W-:Y:S04]  /*5aa0*/  @P2 IMAD R165, R165, c[0x0][0x1e0], RZ ;  /* 0x00007800a5a52a24 */ /* 0x000fe800078e02ff */
[C---:B------:R-:W-:Y:S01]  /*5ab0*/  HMMA.16816.F32 R16, R176.reuse, R130, R16 ;  /* 0x00000082b010723c */ /* 0x040fe20000001810 */
[----:B------:R-:W2:Y:S03]  /*5ac0*/  LDSM.16.M88.4 R128, [R194+0x5000] ;  /* 0x00500000c280783b */ /* 0x000ea60000000200 */
[----:B------:R-:W-:Y:S04]  /*5ad0*/  @P2 IMAD R165, R0, c[0x0][0x1e4], R165 ;  /* 0x0000790000a52a24 */ /* 0x000fe800078e02a5 */
[C---:B----4-:R-:W-:Y:S04]  /*5ae0*/  HMMA.16816.F32 R20, R176.reuse, R120, R20 ;  /* 0x00000078b014723c */ /* 0x050fe80000001814 */
[----:B------:R-:W-:Y:S02]  /*5af0*/  @P2 IMAD.IADD R0, R167, 0x1, R165 ;  /* 0x00000001a7002824 */ /* 0x000fe400078e02a5 */
[----:B------:R-:W-:Y:S02]  /*5b00*/  @P2 IMAD.MOV.U32 R165, RZ, RZ, R213 ;  /* 0x000000ffffa52224 */ /* 0x000fe400078e00d5 */
[C---:B------:R-:W-:Y:S01]  /*5b10*/  HMMA.16816.F32 R24, R176.reuse, R122, R24 ;  /* 0x0000007ab018723c */ /* 0x040fe20000001818 */
[----:B------:R-:W3:Y:S01]  /*5b20*/  LDSM.16.M88.4 R120, [R194+0x5800] ;  /* 0x00580000c278783b */ /* 0x000ee20000000200 */
[----:B------:R-:W-:Y:S04]  /*5b30*/  DEPBAR.LE SB0, 0x0 ;  /* 0x000080000000791a */ /* 0x000fe80000000000 */
[----:B------:R-:W-:Y:S01]  /*5b40*/  BAR.SYNC.DEFER_BLOCKING 0x0 ;  /* 0x0000000000007b1d */ /* 0x000fe20000010000 */
[----:B------:R-:W-:Y:S01]  /*5b50*/  @P2 IMAD.WIDE.U32 R164, R166, 0x60, R164 ;  /* 0x00000060a6a42825 */ /* 0x000fe200078e00a4 */
[C---:B-1----:R-:W-:Y:S05]  /*5b60*/  HMMA.16816.F32 R28, R176.reuse, R116, R28 ;  /* 0x00000074b01c723c */ /* 0x042fea000000181c */
[----:B------:R-:W-:Y:S01]  /*5b70*/  @P2 IMAD R0, R0, 0x60, RZ ;  /* 0x0000006000002824 */ /* 0x000fe200078e02ff */
[----:B------:R-:W-:Y:S02]  /*5b80*/  @P2 SHF.L.U64.HI R166, R182, 0x6, R181 ;  /* 0x00000006b6a62819 */ /* 0x000fe400000102b5 */
[C---:B------:R-:W-:Y:S04]  /*5b90*/  HMMA.16816.F32 R32, R176.reuse, R118, R32 ;  /* 0x00000076b020723c */ /* 0x040fe80000001820 */
[----:B------:R-:W-:Y:S02]  /*5ba0*/  @P2 IMAD.IADD R165, R165, 0x1, R0 ;  /* 0x00000001a5a52824 */ /* 0x000fe400078e0200 */
[C---:B------:R-:W-:Y:S03]  /*5bb0*/  @P2 IMAD.SHL.U32 R0, R164.reuse, 0x2, RZ ;  /* 0x00000002a4002824 */ /* 0x040fe600078e00ff */
[----:B------:R-:W-:Y:S01]  /*5bc0*/  @P2 SHF.L.U64.HI R164, R164, 0x1, R165 ;  /* 0x00000001a4a42819 */ /* 0x000fe200000102a5 */
[C---:B--2---:R-:W-:Y:S03]  /*5bd0*/  HMMA.16816.F32 R36, R176.reuse, R128, R36 ;  /* 0x00000080b024723c */ /* 0x044fe60000001824 */
[----:B------:R-:W-:Y:S01]  /*5be0*/  @P2 IADD3 R184, P0, R0, c[0x0][0x1c8], RZ ;  /* 0x0000720000b82a10 */ /* 0x000fe20007f1e0ff */
[----:B------:R-:W-:Y:S01]  /*5bf0*/  @P2 IMAD.SHL.U32 R165, R182, 0x40, RZ ;  /* 0x00000040b6a52824 */ /* 0x000fe200078e00ff */
[----:B------:R-:W-:Y:S02]  /*5c00*/  @P2 IADD3 R0, P1, R0, 0x80, RZ ;  /* 0x0000008000002810 */ /* 0x000fe40007f3e0ff */
[----:B------:R-:W-:Y:S01]  /*5c10*/  @P2 IADD3.X R185, R164, c[0x0][0x1cc], RZ, P0, !PT ;  /* 0x00007300a4b92a10 */ /* 0x000fe200007fe4ff */
[C---:B------:R-:W-:Y:S04]  /*5c20*/  HMMA.16816.F32 R40, R176.reuse, R130, R40 ;  /* 0x00000082b028723c */ /* 0x040fe80000001828 */
[----:B------:R-:W-:Y:S01]  /*5c30*/  @!PT LDS RZ, [RZ] ;  /* 0x00000000fffff984 */ /* 0x000fe20000000800 */
[----:B------:R-:W-:Y:S01]  /*5c40*/  @!PT LDS RZ, [RZ] ;  /* 0x00000000fffff984 */ /* 0x000fe20000000800 */
[----:B------:R-:W-:Y:S01]  /*5c50*/  @!PT LDS RZ, [RZ] ;  /* 0x00000000fffff984 */ /* 0x000fe20000000800 */
[----:B------:R1:W-:Y:S01]  /*5c60*/  @P2 LDGSTS.E.BYPASS.LTC128B.128 [R208+0x8100], [R184.64], !P6 ;  /* 0x08100000b8d02fae */ /* 0x0003e2000f101d4a */
[----:B------:R-:W-:Y:S01]  /*5c70*/  @P2 IADD3 R222, P0, R0, c[0x0][0x1c8], RZ ;  /* 0x0000720000de2a10 */ /* 0x000fe20007f1e0ff */
[----:B------:R-:W-:Y:S02]  /*5c80*/  IMAD.MOV.U32 R0, RZ, RZ, R209 ;  /* 0x000000ffff007224 */ /* 0x000fe400078e00d1 */
[----:B------:R-:W-:Y:S01]  /*5c90*/  @P4 IMAD.MOV.U32 R0, RZ, RZ, R180 ;  /* 0x000000ffff004224 */ /* 0x000fe200078e00b4 */
[----:B------:R-:W-:Y:S01]  /*5ca0*/  @P2 IADD3.X R223, RZ, c[0x0][0x1cc], R164, P0, P1 ;  /* 0x00007300ffdf2a10 */ /* 0x000fe200007e24a4 */
[C---:B---3--:R-:W-:Y:S03]  /*5cb0*/  HMMA.16816.F32 R44, R176.reuse, R120, R44 ;  /* 0x00000078b02c723c */ /* 0x048fe6000000182c */
[----:B------:R-:W2:Y:S01]  /*5cc0*/  SHFL.IDX PT, R164, R0, RZ, 0x1c1f ;  /* 0x001c1fff00a47589 */ /* 0x000ea200000e0000 */
[-C--:B------:R-:W-:Y:S04]  /*5cd0*/  @P2 IADD3 R224, P1, R184, R165.reuse, RZ ;  /* 0x000000a5b8e02210 */ /* 0x080fe80007f3e0ff */
[----:B------:R2:W-:Y:S01]  /*5ce0*/  @P2 LDGSTS.E.BYPASS.LTC128B.128 [R208+0xb100], [R222.64], !P5 ;  /* 0x0b100000ded02fae */ /* 0x0005e2000e901d4a */
[--C-:B------:R-:W-:Y:S01]  /*5cf0*/  @P2 IMAD.X R225, R185, 0x1, R166.reuse, P1 ;  /* 0x00000001b9e12824 */ /* 0x100fe200008e06a6 */
[----:B------:R-:W-:Y:S03]  /*5d00*/  HMMA.16816.F32 R48, R176, R122, R48 ;  /* 0x0000007ab030723c */ /* 0x000fe60000001830 */
[----:B------:R-:W-:Y:S01]  /*5d10*/  @P2 IADD3 R226, P0, R224, R165, RZ ;  /* 0x000000a5e0e22210 */ /* 0x000fe20007f1e0ff */
[----:B------:R3:W-:Y:S01]  /*5d20*/  @P2 LDGSTS.E.BYPASS.LTC128B.128 [R208+0x9100], [R224.64], !P6 ;  /* 0x09100000e0d02fae */ /* 0x0007e2000f101d4a */
[----:B------:R-:W-:Y:S03]  /*5d30*/  IMAD R165, R186, -0x60, RZ ;  /* 0xffffffa0baa57824 */ /* 0x000fe600078e02ff */
[----:B------:R-:W-:Y:S01]  /*5d40*/  @P2 IMAD.X R227, R225, 0x1, R166, P0 ;  /* 0x00000001e1e32824 */ /* 0x000fe200000e06a6 */
[----:B------:R3:W-:Y:S03]  /*5d50*/  @P2 LDGSTS.E.BYPASS.LTC128B.128 [R208+0xc100], [R224.64+0x80], !P5 ;  /* 0x0c100080e0d02fae */ /* 0x0007e6000e901d4a */
[----:B------:R-:W-:Y:S02]  /*5d60*/  IADD3 R167, -R214, 0x1, R165 ;  /* 0x00000001d6a77810 */ /* 0x000fe40007ffe1a5 */
[----:B------:R3:W-:Y:S02]  /*5d70*/  @P2 LDGSTS.E.BYPASS.LTC128B.128 [R208+0xa100], [R226.64], !P6 ;  /* 0x0a100000e2d02fae */ /* 0x0007e4000f101d4a */
[----:B------:R-:W-:Y:S03]  /*5d80*/  IADD3 R167, R167, c[0x0][0x1d0], RZ ;  /* 0x00007400a7a77a10 */ /* 0x000fe60007ffe0ff */
[----:B------:R3:W-:Y:S01]  /*5d90*/  @P2 LDGSTS.E.BYPASS.LTC128B.128 [R208+0xd100], [R226.64+0x80], !P5 ;  /* 0x0d100080e2d02fae */ /* 0x0007e2000e901d4a */
[----:B------:R-:W-:Y:S04]  /*5da0*/  IADD3 R167, R167, -c[0x0][0x168], RZ ;  /* 0x80005a00a7a77a10 */ /* 0x000fe80007ffe0ff */
[----:B------:R-:W0:Y:S01]  /*5db0*/  LDGDEPBAR ;  /* 0x00000000000079af */ /* 0x000e220000000000 */
[C---:B-1----:R-:W-:Y:S02]  /*5dc0*/  IADD3 R185, R167.reuse, c[0x0][0x328], RZ ;  /* 0x0000ca00a7b97a10 */ /* 0x042fe40007ffe0ff */
[----:B------:R-:W-:Y:S03]  /*5dd0*/  IADD3 R167, R167, UR7, RZ ;  /* 0x00000007a7a77c10 */ /* 0x000fe6000fffe0ff */
[----:B--2---:R-:W-:Y:S02]  /*5de0*/  IMAD.IADD R223, R185, 0x1, R164 ;  /* 0x00000001b9df7824 */ /* 0x004fe400078e02a4 */
[----:B------:R-:W-:Y:S01]  /*5df0*/  IMAD.IADD R187, R164, 0x1, R167 ;  /* 0x00000001a4bb7824 */ /* 0x000fe200078e02a7 */
        /* <DEDUP_REMOVED lines=15> */
.L_x_1999:
[----:B------:R-:W-:Y:S04]  /*5ef0*/  MOV R116, c[0x0][0x32c] ;  /* 0x0000cb0000747a02 */ /* 0x000fe80000000f00 */
[----:B------:R-:W-:Y:S11]  /*5f00*/  ISETP.NE.AND P0, PT, R116, 0x1, PT ;  /* 0x000000017400780c */ /* 0x000ff60003f05270 */
[----:B------:R-:W-:Y:S02]  /*5f10*/  @!UPT UIADD3 URZ, URZ, URZ, URZ ;  /* 0x0000003f3f3ff290 */ /* 0x000fe4000fffe03f */
[----:B------:R-:W-:Y:S05]  /*5f20*/  @P0 IMAD.HI.U32 R116, R117, c[0x0][0x330], RZ ;  /* 0x0000cc0075740a27 */ /* 0x000fea00078e00ff */
[----:B------:R-:W-:Y:S02]  /*5f30*/  @P0 SHF.R.U32.HI R117, RZ, c[0x0][0x334], R116 ;  /* 0x0000cd00ff750a19 */ /* 0x000fe40000011674 */
.L_x_2000:
[----:B------:R-:W-:Y:S05]  /*5f40*/  BSYNC B0 ;  /* 0x0000000000007941 */ /* 0x000fea0003800000 */
.L_x_1998:
[----:B------:R-:W-:Y:S04]  /*5f50*/  IMAD.IADD R118, R165, 0x1, -R214 ;  /* 0x00000001a5767824 */ /* 0x000fe800078e0ad6 */
[----:B------:R-:W-:Y:S05]  /*5f60*/  IMAD R118, R117, c[0x0][0x32c], R118 ;  /* 0x0000cb0075767a24 */ /* 0x000fea00078e0276 */
[----:B------:R-:W-:Y:S02]  /*5f70*/  IADD3 R116, R118, c[0x0][0x32c], RZ ;  /* 0x0000cb0076747a10 */ /* 0x000fe40007ffe0ff */
[----:B------:R-:W-:Y:S02]  /*5f80*/  IMNMX R187, R187, R118, !PT ;  /* 0x00000076bbbb7217 */ /* 0x000fe40007800200 */
[----:B------:R-:W-:Y:S02]  /*5f90*/  IMNMX R223, R223, R116, PT ;  /* 0x00000074dfdf7217 */ /* 0x000fe40003800200 */
.L_x_1997:
[C---:B------:R-:W-:Y:S01]  /*5fa0*/  ISETP.GE.AND P0, PT, R165.reuse, 0x1, PT ;  /* 0x00000001a500780c */ /* 0x040fe20003f06270 */
[----:B------:R-:W1:Y:S01]  /*5fb0*/  SHFL.IDX PT, R0, R0, 0x1, 0x1c1f ;  /* 0x003c1f0000007f89 */ /* 0x000e6200000e0000 */
        /* <DEDUP_REMOVED lines=10> */
[--C-:B-1----:R-:W-:Y:S01]  /*6060*/  IMAD.IADD R4, R185, 0x1, R0.reuse ;  /* 0x00000001b9047824 */ /* 0x102fe200078e0200 */
[----:B------:R-:W-:Y:S02]  /*6070*/  ISETP.GE.AND P1, PT, R165, 0x9, PT ;  /* 0x00000009a500780c */ /* 0x000fe40003f26270 */
[----:B------:R-:W-:Y:S02]  /*6080*/  ISETP.LT.OR P0, PT, R223, 0x2, P0 ;  /* 0x00000002df00780c */ /* 0x000fe40000701670 */
[----:B------:R-:W-:Y:S02]  /*6090*/  LOP3.LUT R215, R215, 0xfff7ffff, RZ, 0xc0, !PT ;  /* 0xfff7ffffd7d77812 */ /* 0x000fe400078ec0ff */
[----:B------:R-:W-:Y:S01]  /*60a0*/  FSEL R118, R5, -INF , !P0 ;  /* 0xff80000005767808 */ /* 0x000fe20004000000 */
[----:B------:R-:W-:Y:S01]  /*60b0*/  IMAD.IADD R5, R167, 0x1, R0 ;  /* 0x00000001a7057824 */ /* 0x000fe200078e0200 */
        /* <DEDUP_REMOVED lines=53> */
[----:B---3--:R-:W-:Y:S02]  /*6410*/  FSEL R226, R24, -INF , !P0 ;  /* 0xff80000018e27808 */ /* 0x008fe40004000000 */
        /* <DEDUP_REMOVED lines=86> */
.L_x_2003:
[----:B------:R-:W-:Y:S04]  /*6980*/  MOV R0, c[0x0][0x32c] ;  /* 0x0000cb0000007a02 */ /* 0x000fe80000000f00 */
[----:B------:R-:W-:Y:S11]  /*6990*/  ISETP.NE.AND P0, PT, R0, 0x1, PT ;  /* 0x000000010000780c */ /* 0x000ff60003f05270 */
[----:B------:R-:W-:Y:S02]  /*69a0*/  @!UPT UIADD3 URZ, URZ, URZ, URZ ;  /* 0x0000003f3f3ff290 */ /* 0x000fe4000fffe03f */
[----:B------:R-:W-:Y:S05]  /*69b0*/  @P0 IMAD.HI.U32 R0, R9, c[0x0][0x330], RZ ;  /* 0x0000cc0009000a27 */ /* 0x000fea00078e00ff */
[----:B------:R-:W-:Y:S02]  /*69c0*/  @P0 SHF.R.U32.HI R9, RZ, c[0x0][0x334], R0 ;  /* 0x0000cd00ff090a19 */ /* 0x000fe40000011600 */
.L_x_2004:
[----:B------:R-:W-:Y:S05]  /*69d0*/  BSYNC B0 ;  /* 0x0000000000007941 */ /* 0x000fea0003800000 */
.L_x_2002:
[----:B------:R-:W-:Y:S04]  /*69e0*/  IMAD.IADD R0, R165, 0x1, -R214 ;  /* 0x00000001a5007824 */ /* 0x000fe800078e0ad6 */
[----:B------:R-:W-:Y:S05]  /*69f0*/  IMAD R0, R9, c[0x0][0x32c], R0 ;  /* 0x0000cb0009007a24 */ /* 0x000fea00078e0200 */
[----:B------:R-:W-:Y:S02]  /*6a00*/  IADD3 R9, R0, c[0x0][0x32c], RZ ;  /* 0x0000cb0000097a10 */ /* 0x000fe40007ffe0ff */
[----:B------:R-:W-:Y:S02]  /*6a10*/  IMNMX R5, R5, R0, !PT ;  /* 0x0000000005057217 */ /* 0x000fe40007800200 */
[----:B------:R-:W-:Y:S02]  /*6a20*/  IMNMX R4, R4, R9, PT ;  /* 0x0000000904047217 */ /* 0x000fe40003800200 */
.L_x_2001:
[----:B------:R-:W-:Y:S02]  /*6a30*/  LOP3.LUT P0, RZ, R215, 0x200000, RZ, 0xc0, !PT ;  /* 0x00200000d7ff7812 */ /* 0x000fe4000780c0ff */
[C---:B------:R-:W-:Y:S02]  /*6a40*/  ISETP.GT.AND P2, PT, R5.reuse, 0x58, !P2 ;  /* 0x000000580500780c */ /* 0x040fe40005744270 */
[C---:B------:R-:W-:Y:S02]  /*6a50*/  ISETP.GT.AND P0, PT, R5.reuse, RZ, !P0 ;  /* 0x000000ff0500720c */ /* 0x040fe40004704270 */
[C---:B------:R-:W-:Y:S02]  /*6a60*/  ISETP.LT.OR P2, PT, R4.reuse, 0x59, P2 ;  /* 0x000000590400780c */ /* 0x040fe40001741670 */
[----:B------:R-:W-:Y:S02]  /*6a70*/  ISETP.LT.OR P0, PT, R4, 0x1, P0 ;  /* 0x000000010400780c */ /* 0x000fe40000701670 */
[----:B------:R-:W-:Y:S02]  /*6a80*/  ISETP.GT.AND P1, PT, R5, 0x59, !P1 ;  /* 0x000000590500780c */ /* 0x000fe40004f24270 */
[----:B------:R-:W-:Y:S02]  /*6a90*/  FSEL R17, R6, -INF , !P0 ;  /* 0xff80000006117808 */ /* 0x000fe40004000000 */
[----:B------:R-:W-:Y:S02]  /*6aa0*/  LOP3.LUT P0, RZ, R215, 0x100000, RZ, 0xc0, !PT ;  /* 0x00100000d7ff7812 */ /* 0x000fe4000780c0ff */
[----:B------:R-:W-:Y:S02]  /*6ab0*/  FMNMX.FTZ R0, R17, R2, !PT ;  /* 0x0000000211007209 */ /* 0x000fe40007810000 */
[----:B------:R-:W-:Y:S02]  /*6ac0*/  ISETP.GT.AND P0, PT, R5, 0x1, !P0 ;  /* 0x000000010500780c */ /* 0x000fe40004704270 */
[----:B------:R-:W-:Y:S02]  /*6ad0*/  FSEL R135, R50, -INF , !P2 ;  /* 0xff80000032877808 */ /* 0x000fe40005000000 */
[C---:B------:R-:W-:Y:S02]  /*6ae0*/  ISETP.LT.OR P0, PT, R4.reuse, 0x2, P0 ;  /* 0x000000020400780c */ /* 0x040fe40000701670 */
[C---:B------:R-:W-:Y:S02]  /*6af0*/  ISETP.LT.OR P1, PT, R4.reuse, 0x5a, P1 ;  /* 0x0000005a0400780c */ /* 0x040fe40000f21670 */
        /* <DEDUP_REMOVED lines=10> */
[C---:B------:R-:W-:Y:S04]  /*6ba0*/  ISETP.LT.OR P0, PT, R4.reuse, 0xa, P0 ;  /* 0x0000000a0400780c */ /* 0x040fe80000701670 */
        /* <DEDUP_REMOVED lines=80> */
[C---:B------:R-:W-:Y:S02]  /*70b0*/  ISETP.LT.OR P0, PT, R4.reuse, 0x3a, P0 ;  /* 0x0000003a0400780c */ /* 0x040fe40000701670 */
        /* <DEDUP_REMOVED lines=14> */
[----:B------:R-:W-:Y:S01]  /*71a0*/  FMNMX.FTZ R0, R229, R0, !PT ;  /* 0x00000000e5007209 */ /* 0x000fe20007810000 */
[----:B------:R-:W1:Y:S01]  /*71b0*/  SHFL.BFLY PT, R6, R7, 0x2, 0x1f ;  /* 0x0c401f0007067f89 */ /* 0x000e6200000e0000 */
[----:B------:R-:W-:Y:S02]  /*71c0*/  FSEL R223, R39, -INF , !P0 ;  /* 0xff80000027df7808 */ /* 0x000fe40004000000 */
[----:B------:R-:W-:Y:S02]  /*71d0*/  LOP3.LUT P0, RZ, R215, 0x8, RZ, 0xc0, !PT ;  /* 0x00000008d7ff7812 */ /* 0x000fe4000780c0ff */
[----:B------:R-:W-:Y:S02]  /*71e0*/  FMNMX.FTZ R0, R223, R0, !PT ;  /* 0x00000000df007209 */ /* 0x000fe40007810000 */
[----:B------:R-:W-:Y:S01]  /*71f0*/  ISETP.GT.AND P0, PT, R5, 0x48, !P0 ;  /* 0x000000480500780c */ /* 0x000fe20004704270 */
[----:B------:R-:W-:Y:S03]  /*7200*/  LDSM.16.MT88.4 R36, [R200+0x100] ;  /* 0x00010000c824783b */ /* 0x000fe60000004200 */
        /* <DEDUP_REMOVED lines=19> */
[----:B------:R-:W-:Y:S03]  /*7340*/  FMNMX.FTZ R0, R139, R0, !PT ;  /* 0x000000008b007209 */ /* 0x000fe60007810000 */
[----:B------:R-:W-:Y:S01]  /*7350*/  LDSM.16.MT88.4 R44, [R204+0x3100] ;  /* 0x00310000cc2c783b */ /* 0x000fe20000004200 */
[----:B------:R-:W-:Y:S04]  /*7360*/  FMNMX.FTZ R0, R135, R0, !PT ;  /* 0x0000000087007209 */ /* 0x000fe80007810000 */
[----:B------:R-:W-:Y:S05]  /*7370*/  FMNMX.FTZ R7, R117, R0, !PT ;  /* 0x0000000075077209 */ /* 0x000fea0007810000 */
[----:B------:R-:W2:Y:S01]  /*7380*/  SHFL.BFLY PT, R4, R7, 0x2, 0x1f ;  /* 0x0c401f0007047f89 */ /* 0x000ea200000e0000 */
[----:B-1----:R-:W-:Y:S04]  /*7390*/  FMNMX.FTZ R0, R6, R15, !PT ;  /* 0x0000000f06007209 */ /* 0x002fe80007810000 */
[C---:B------:R-:W-:Y:S01]  /*73a0*/  FSETP.NEU.FTZ.AND P0, PT, R0.reuse, -INF , PT ;  /* 0xff8000000000780b */ /* 0x040fe20003f1d000 */
[C---:B------:R-:W-:Y:S03]  /*73b0*/  FMUL.FTZ R155, R0.reuse, c[0x0][0x2d0] ;  /* 0x0000b400009b7a20 */ /* 0x040fe60000410000 */
[----:B------:R-:W-:Y:S02]  /*73c0*/  FSEL R6, R0, RZ, P0 ;  /* 0x000000ff00067208 */ /* 0x000fe40000000000 */
[----:B------:R-:W-:Y:S03]  /*73d0*/  FSEL R155, R155, RZ, P0 ;  /* 0x000000ff9b9b7208 */ /* 0x000fe60000000000 */
[----:B------:R-:W-:Y:S02]  /*73e0*/  FADD.FTZ R3, -R6, R3 ;  /* 0x0000000306037221 */ /* 0x000fe40000010100 */
[--C-:B------:R-:W-:Y:S02]  /*73f0*/  FFMA.FTZ R119, R118, c[0x0][0x2d0], -R155.reuse ;  /* 0x0000b40076777a23 */ /* 0x100fe4000001089b */
[--C-:B------:R-:W-:Y:S01]  /*7400*/  FFMA.FTZ R118, R116, c[0x0][0x2d0], -R155.reuse ;  /* 0x0000b40074767a23 */ /* 0x100fe2000001089b */
[----:B--2---:R-:W-:Y:S01]  /*7410*/  FMNMX.FTZ R5, R7, R4, !PT ;  /* 0x0000000407057209 */ /* 0x004fe20007810000 */
[--C-:B------:R-:W-:Y:S02]  /*7420*/  FFMA.FTZ R129, R8, c[0x0][0x2d0], -R155.reuse ;  /* 0x0000b40008817a23 */ /* 0x100fe4000001089b */
[--C-:B------:R-:W-:Y:S01]  /*7430*/  FFMA.FTZ R128, R120, c[0x0][0x2d0], -R155.reuse ;  /* 0x0000b40078807a23 */ /* 0x100fe2000001089b */
[----:B------:R-:W-:Y:S01]  /*7440*/  MUFU.EX2 R119, R119 ;  /* 0x0000007700777308 */ /* 0x000fe20000000800 */
[----:B------:R-:W1:Y:S01]  /*7450*/  SHFL.BFLY PT, R4, R5, 0x1, 0x1f ;  /* 0x0c201f0005047f89 */ /* 0x000e6200000e0000 */
[--C-:B------:R-:W-:Y:S02]  /*7460*/  FFMA.FTZ R137, R164, c[0x0][0x2d0], -R155.reuse ;  /* 0x0000b400a4897a23 */ /* 0x100fe4000001089b */
[--C-:B------:R-:W-:Y:S02]  /*7470*/  FFMA.FTZ R144, R144, c[0x0][0x2d0], -R155.reuse ;  /* 0x0000b40090907a23 */ /* 0x100fe4000001089b */
[--C-:B------:R-:W-:Y:S02]  /*7480*/  FFMA.FTZ R147, R154, c[0x0][0x2d0], -R155.reuse ;  /* 0x0000b4009a937a23 */ /* 0x100fe4000001089b */
[--C-:B------:R-:W-:Y:S02]  /*7490*/  FFMA.FTZ R152, R152, c[0x0][0x2d0], -R155.reuse ;  /* 0x0000b40098987a23 */ /* 0x100fe4000001089b */
[----:B------:R-:W2:Y:S01]  /*74a0*/  MUFU.EX2 R128, R128 ;  /* 0x0000008000807308 */ /* 0x000ea20000000800 */
        /* <DEDUP_REMOVED lines=17> */
[----:B--2---:R-:W-:Y:S01]  /*75c0*/  F2FP.PACK_AB R120, R119, R128 ;  /* 0x000000807778723e */ /* 0x004fe200000000ff */
[----:B------:R-:W-:Y:S01]  /*75d0*/  FADD.FTZ R5, -R5, R2 ;  /* 0x0000000205057221 */ /* 0x000fe20000010100 */
[----:B------:R-:W-:Y:S01]  /*75e0*/  ISETP.GT.AND P0, PT, R186, R183, PT ;  /* 0x000000b7ba00720c */ /* 0x000fe20003f04270 */
[--C-:B------:R-:W-:Y:S01]  /*75f0*/  FFMA.FTZ R132, R13, c[0x0][0x2d0], -R134.reuse ;  /* 0x0000b4000d847a23 */ /* 0x100fe20000010886 */
[----:B------:R-:W2:Y:S01]  /*7600*/  MUFU.EX2 R129, R129 ;  /* 0x0000008100817308 */ /* 0x000ea20000000800 */
[----:B------:R-:W3:Y:S01]  /*7610*/  LDSM.16.MT88.4 R12, [R204+0x100] ;  /* 0x00010000cc0c783b */ /* 0x000ee20000004200 */
[--C-:B------:R-:W-:Y:S02]  /*7620*/  FFMA.FTZ R133, R17, c[0x0][0x2d0], -R134.reuse ;  /* 0x0000b40011857a23 */ /* 0x100fe40000010886 */
        /* <DEDUP_REMOVED lines=43> */
[----:B------:R-:W2:Y:S01]  /*78e0*/  MUFU.EX2 R144, R144 ;  /* 0x0000009000907308 */ /* 0x000ea20000000800 */
[----:B------:R-:W-:Y:S01]  /*78f0*/  FMUL.FTZ R51, R2, R107 ;  /* 0x0000006b02337220 */ /* 0x000fe20000410000 */
[----:B------:R-:W-:Y:S01]  /*7900*/  LDSM.16.MT88.4 R80, [R204+0x900] ;  /* 0x00090000cc50783b */ /* 0x000fe20000004200 */
[C---:B------:R-:W-:Y:S01]  /*7910*/  FMUL.FTZ R53, R3.reuse, R53 ;  /* 0x0000003503357220 */ /* 0x040fe20000410000 */
[----:B-1----:R-:W-:Y:S01]  /*7920*/  F2FP.PACK_AB R123, R130, R131 ;  /* 0x00000083827b723e */ /* 0x002fe200000000ff */
[C---:B------:R-:W-:Y:S02]  /*7930*/  FMUL.FTZ R54, R2.reuse, R54 ;  /* 0x0000003602367220 */ /* 0x040fe40000410000 */
[C---:B------:R-:W-:Y:S02]  /*7940*/  FMUL.FTZ R55, R2.reuse, R55 ;  /* 0x0000003702377220 */ /* 0x040fe40000410000 */
[C---:B------:R-:W-:Y:S01]  /*7950*/  FMUL.FTZ R56, R3.reuse, R56 ;  /* 0x0000003803387220 */ /* 0x040fe20000410000 */
[----:B------:R-:W-:Y:S01]  /*7960*/  LDSM.16.MT88.4 R88, [R200+0x900] ;  /* 0x00090000c858783b */ /* 0x000fe20000004200 */
[C---:B---3--:R-:W-:Y:S01]  /*7970*/  HMMA.16816.F32 R4, R120.reuse, R12, R4 ;  /* 0x0000000c7804723c */ /* 0x048fe20000001804 */
[----:B------:R-:W-:Y:S04]  /*7980*/  MUFU.EX2 R147, R147 ;  /* 0x0000009300937308 */ /* 0x000fe80000000800 */
[C---:B------:R-:W-:Y:S02]  /*7990*/  FMUL.FTZ R57, R3.reuse, R57 ;  /* 0x0000003903397220 */ /* 0x040fe40000410000 */
[----:B------:R-:W-:Y:S01]  /*79a0*/  LDSM.16.MT88.4 R96, [R200+0x2900] ;  /* 0x00290000c860783b */ /* 0x000fe20000004200 */
        /* <DEDUP_REMOVED lines=8> */
[C---:B------:R-:W-:Y:S01]  /*7a30*/  FMUL.FTZ R58, R2.reuse, R58 ;  /* 0x0000003a023a7220 */ /* 0x040fe20000410000 */
[----:B------:R-:W1:Y:S01]  /*7a40*/  LDSM.16.MT88.4 R68, [R202+0x3100] ;  /* 0x00310000ca44783b */ /* 0x000e620000004200 */
[C---:B------:R-:W-:Y:S02]  /*7a50*/  FMUL.FTZ R59, R2.reuse, R59 ;  /* 0x0000003b023b7220 */ /* 0x040fe40000410000 */
[C---:B------:R-:W-:Y:S01]  /*7a60*/  FMUL.FTZ R60, R3.reuse, R60 ;  /* 0x0000003c033c7220 */ /* 0x040fe20000410000 */
[C---:B------:R-:W-:Y:S03]  /*7a70*/  HMMA.16816.F32 R12, R120.reuse, R20, R12 ;  /* 0x00000014780c723c */ /* 0x040fe6000000180c */
[C---:B------:R-:W-:Y:S01]  /*7a80*/  FMUL.FTZ R61, R3.reuse, R61 ;  /* 0x0000003d033d7220 */ /* 0x040fe20000410000 */
[----:B------:R-:W3:Y:S01]  /*7a90*/  MUFU.EX2 R165, R165 ;  /* 0x000000a500a57308 */ /* 0x000ee20000000800 */
        /* <DEDUP_REMOVED lines=8> */
[----:B------:R-:W4:Y:S01]  /*7b20*/  LDSM.16.MT88.4 R76, [R200+0x3100] ;  /* 0x00310000c84c783b */ /* 0x000f220000004200 */
[C---:B------:R-:W-:Y:S02]  /*7b30*/  FMUL.FTZ R64, R3.reuse, R64 ;  /* 0x0000004003407220 */ /* 0x040fe40000410000 */
[C---:B------:R-:W-:Y:S01]  /*7b40*/  FMUL.FTZ R65, R3.reuse, R65 ;  /* 0x0000004103417220 */ /* 0x040fe20000410000 */
[----:B------:R-:W-:Y:S01]  /*7b50*/  MUFU.EX2 R226, R226 ;  /* 0x000000e200e27308 */ /* 0x000fe20000000800 */
[C---:B------:R-:W-:Y:S03]  /*7b60*/  HMMA.16816.F32 R20, R120.reuse, R28, R20 ;  /* 0x0000001c7814723c */ /* 0x040fe60000001814 */
[C---:B------:R-:W-:Y:S02]  /*7b70*/  FMUL.FTZ R66, R2.reuse, R66 ;  /* 0x0000004202427220 */ /* 0x040fe40000410000 */
[C---:B------:R-:W-:Y:S02]  /*7b80*/  FMUL.FTZ R67, R2.reuse, R67 ;  /* 0x0000004302437220 */ /* 0x040fe40000410000 */
        /* <DEDUP_REMOVED lines=10> */
[--C-:B------:R-:W-:Y:S02]  /*7c30*/  FFMA.FTZ R225, R232, c[0x0][0x2d0], -R155.reuse ;  /* 0x0000b400e8e17a23 */ /* 0x100fe4000001089b */
[C---:B------:R-:W-:Y:S02]  /*7c40*/  HMMA.16816.F32 R28, R120.reuse, R36, R28 ;  /* 0x00000024781c723c */ /* 0x040fe4000000181c */
[----:B------:R-:W-:Y:S01]  /*7c50*/  MUFU.EX2 R164, R164 ;  /* 0x000000a400a47308 */ /* 0x000fe20000000800 */
[--C-:B------:R-:W-:Y:S02]  /*7c60*/  FFMA.FTZ R227, R230, c[0x0][0x2d0], -R155.reuse ;  /* 0x0000b400e6e37a23 */ /* 0x100fe4000001089b */
[--C-:B------:R-:W-:Y:S02]  /*7c70*/  FFMA.FTZ R230, R239, c[0x0][0x2d0], -R134.reuse ;  /* 0x0000b400efe67a23 */ /* 0x100fe40000010886 */
[C---:B------:R-:W-:Y:S01]  /*7c80*/  FMUL.FTZ R36, R3.reuse, R92 ;  /* 0x0000005c03247220 */ /* 0x040fe20000410000 */
[C---:B------:R-:W-:Y:S04]  /*7c90*/  HMMA.16816.F32 R32, R120.reuse, R38, R32 ;  /* 0x000000267820723c */ /* 0x040fe80000001820 */
[----:B------:R-:W-:Y:S01]  /*7ca0*/  FMUL.FTZ R37, R3, R93 ;  /* 0x0000005d03257220 */ /* 0x000fe20000410000 */
[----:B------:R-:W5:Y:S01]  /*7cb0*/  MUFU.EX2 R167, R167 ;  /* 0x000000a700a77308 */ /* 0x000f620000000800 */
        /* <DEDUP_REMOVED lines=16> */
[----:B------:R-:W-:Y:S03]  /*7dc0*/  MUFU.EX2 R230, R230 ;  /* 0x000000e600e67308 */ /* 0x000fe60000000800 */
[----:B------:R-:W-:Y:S02]  /*7dd0*/  FMUL.FTZ R47, R2, R103 ;  /* 0x00000067022f7220 */ /* 0x000fe40000410000 */
[----:B------:R-:W-:Y:S01]  /*7de0*/  LDSM.16.MT88.4 R100, [R204+0x5900] ;  /* 0x00590000cc64783b */ /* 0x000fe20000004200 */
[--C-:B------:R-:W-:Y:S02]  /*7df0*/  FFMA.FTZ R243, R243, c[0x0][0x2d0], -R134.reuse ;  /* 0x0000b400f3f37a23 */ /* 0x100fe40000010886 */
[--C-:B------:R-:W-:Y:S02]  /*7e00*/  FFMA.FTZ R240, R241, c[0x0][0x2d0], -R134.reuse ;  /* 0x0000b400f1f07a23 */ /* 0x100fe40000010886 */
[C---:B-1----:R-:W-:Y:S01]  /*7e10*/  HMMA.16816.F32 R44, R120.reuse, R68, R44 ;  /* 0x00000044782c723c */ /* 0x042fe2000000182c */
[----:B------:R-:W1:Y:S02]  /*7e20*/  MUFU.EX2 R231, R231 ;  /* 0x000000e700e77308 */ /* 0x000e640000000800 */
[--C-:B------:R-:W-:Y:S02]  /*7e30*/  FFMA.FTZ R237, R237, c[0x0][0x2d0], -R134.reuse ;  /* 0x0000b400eded7a23 */ /* 0x100fe40000010886 */
[--C-:B------:R-:W-:Y:S02]  /*7e40*/  FFMA.FTZ R241, R224, c[0x0][0x2d0], -R155.reuse ;  /* 0x0000b400e0f17a23 */ /* 0x100fe4000001089b */
[----:B--2---:R-:W-:Y:S01]  /*7e50*/  F2FP.PACK_AB R68, R144, R137 ;  /* 0x000000899044723e */ /* 0x004fe200000000ff */
[C---:B------:R-:W-:Y:S03]  /*7e60*/  HMMA.16816.F32 R48, R120.reuse, R70, R48 ;  /* 0x000000467830723c */ /* 0x040fe60000001830 */
[----:B------:R-:W-:Y:S01]  /*7e70*/  MUFU.EX2 R232, R232 ;  /* 0x000000e800e87308 */ /* 0x000fe20000000800 */
[----:B---3--:R-:W-:Y:S01]  /*7e80*/  F2FP.PACK_AB R69, R165, R154 ;  /* 0x0000009aa545723e */ /* 0x008fe200000000ff */
[--C-:B------:R-:W-:Y:S02]  /*7e90*/  FFMA.FTZ R245, R166, c[0x0][0x2d0], -R155.reuse ;  /* 0x0000b400a6f57a23 */ /* 0x100fe4000001089b */
[----:B------:R-:W-:Y:S01]  /*7ea0*/  F2FP.PACK_AB R70, R152, R147 ;  /* 0x000000939846723e */ /* 0x000fe200000000ff */
[C---:B------:R-:W-:Y:S04]  /*7eb0*/  HMMA.16816.F32 R52, R120.reuse, R72, R52 ;  /* 0x000000487834723c */ /* 0x040fe80000001834 */
[----:B-----5:R-:W-:Y:S01]  /*7ec0*/  F2FP.PACK_AB R71, R167, R164 ;  /* 0x000000a4a747723e */ /* 0x020fe200000000ff */
[----:B------:R-:W2:Y:S01]  /*7ed0*/  MUFU.EX2 R233, R233 ;  /* 0x000000e900e97308 */ /* 0x000ea20000000800 */
[--C-:B------:R-:W-:Y:S02]  /*7ee0*/  FFMA.FTZ R166, R229, c[0x0][0x2d0], -R134.reuse ;  /* 0x0000b400e5a67a23 */ /* 0x100fe40000010886 */
[C---:B------:R-:W-:Y:S01]  /*7ef0*/  HMMA.16816.F32 R56, R120.reuse, R74, R56 ;  /* 0x0000004a7838723c */ /* 0x040fe20000001838 */
[----:B------:R-:W3:Y:S03]  /*7f00*/  LDSM.16.MT88.4 R72, [R202+0x900] ;  /* 0x00090000ca48783b */ /* 0x000ee60000004200 */
[--C-:B------:R-:W-:Y:S02]  /*7f10*/  FFMA.FTZ R223, R223, c[0x0][0x2d0], -R134.reuse ;  /* 0x0000b400dfdf7a23 */ /* 0x100fe40000010886 */
[--C-:B------:R-:W-:Y:S01]  /*7f20*/  FFMA.FTZ R187, R187, c[0x0][0x2d0], -R134.reuse ;  /* 0x0000b400bbbb7a23 */ /* 0x100fe20000010886 */
[----:B------:R-:W-:Y:S01]  /*7f30*/  MUFU.EX2 R235, R235 ;  /* 0x000000eb00eb7308 */ /* 0x000fe20000000800 */
[C---:B----4-:R-:W-:Y:S04]  /*7f40*/  HMMA.16816.F32 R60, R120.reuse, R76, R60 ;  /* 0x0000004c783c723c */ /* 0x050fe8000000183c */
[--C-:B------:R-:W-:Y:S02]  /*7f50*/  FFMA.FTZ R224, R185, c[0x0][0x2d0], -R134.reuse ;  /* 0x0000b400b9e07a23 */ /* 0x100fe40000010886 */
[----:B------:R-:W-:Y:S02]  /*7f60*/  FFMA.FTZ R155, R136, c[0x0][0x2d0], -R155 ;  /* 0x0000b400889b7a23 */ /* 0x000fe4000001089b */
[----:B------:R-:W-:Y:S01]  /*7f70*/  HMMA.16816.F32 R64, R120, R78, R64 ;  /* 0x0000004e7840723c */ /* 0x000fe20000001840 */
[----:B------:R-:W4:Y:S01]  /*7f80*/  LDSM.16.MT88.4 R76, [R204+0x3900] ;  /* 0x00390000cc4c783b */ /* 0x000f220000004200 */
[----:B------:R-:W-:Y:S02]  /*7f90*/  MUFU.EX2 R239, R239 ;  /* 0x000000ef00ef7308 */ /* 0x000fe40000000800 */
[--C-:B------:R-:W-:Y:S02]  /*7fa0*/  FFMA.FTZ R136, R153, c[0x0][0x2d0], -R134.reuse ;  /* 0x0000b40099887a23 */ /* 0x100fe40000010886 */
[--C-:B------:R-:W-:Y:S02]  /*7fb0*/  FFMA.FTZ R139, R139, c[0x0][0x2d0], -R134.reuse ;  /* 0x0000b4008b8b7a23 */ /* 0x100fe40000010886 */
[C---:B------:R-:W-:Y:S04]  /*7fc0*/  HMMA.16816.F32 R4, R68.reuse, R80, R4 ;  /* 0x000000504404723c */ /* 0x040fe80000001804 */
[----:B------:R-:W-:Y:S01]  /*7fd0*/  MUFU.EX2 R238, R238 ;  /* 0x000000ee00ee7308 */ /* 0x000fe20000000800 */
[--C-:B------:R-:W-:Y:S02]  /*7fe0*/  FFMA.FTZ R135, R135, c[0x0][0x2d0], -R134.reuse ;  /* 0x0000b40087877a23 */ /* 0x100fe40000010886 */
[----:B------:R-:W-:Y:S01]  /*7ff0*/  FFMA.FTZ R134, R117, c[0x0][0x2d0], -R134 ;  /* 0x0000b40075867a23 */ /* 0x000fe20000010886 */
[C---:B------:R-:W-:Y:S01]  /*8000*/  HMMA.16816.F32 R8, R68.reuse, R82, R8 ;  /* 0x000000524408723c */ /* 0x040fe20000001808 */
[----:B------:R-:W-:Y:S03]  /*8010*/  LDSM.16.MT88.4 R80, [R201+0x3900] ;  /* 0x00390000c950783b */ /* 0x000fe60000004200 */
[----:B------:R-:W-:Y:S02]  /*8020*/  FFMA.FTZ R128, R3, R216, R128 ;  /* 0x000000d803807223 */ /* 0x000fe40000010080 */
[----:B------:R-:W-:Y:S01]  /*8030*/  MUFU.EX2 R243, R243 ;  /* 0x000000f300f37308 */ /* 0x000fe20000000800 */
[----:B------:R-:W-:Y:S01]  /*8040*/  FFMA.FTZ R133, R2, R217, R133 ;  /* 0x000000d902857223 */ /* 0x000fe20000010085 */
[C---:B---3--:R-:W-:Y:S04]  /*8050*/  HMMA.16816.F32 R12, R68.reuse, R72, R12 ;  /* 0x00000048440c723c */ /* 0x048fe8000000180c */
[----:B------:R-:W-:Y:S02]  /*8060*/  FADD.FTZ R119, R119, R128 ;  /* 0x0000008077777221 */ /* 0x000fe40000010000 */
[----:B------:R-:W-:Y:S02]  /*8070*/  FADD.FTZ R132, R132, R133 ;  /* 0x0000008584847221 */ /* 0x000fe40000010000 */
[----:B------:R-:W-:Y:S01]  /*8080*/  MUFU.EX2 R240, R240 ;  /* 0x000000f000f07308 */ /* 0x000fe20000000800 */
[C---:B------:R-:W-:Y:S01]  /*8090*/  HMMA.16816.F32 R16, R68.reuse, R74, R16 ;  /* 0x0000004a4410723c */ /* 0x040fe20000001810 */
[----:B------:R-:W3:Y:S02]  /*80a0*/  LDSM.16.MT88.4 R72, [R202+0x3900] ;  /* 0x00390000ca48783b */ /* 0x000ee40000004200 */
[----:B------:R-:W-:Y:S02]  /*80b0*/  FADD.FTZ R118, R118, R119 ;  /* 0x0000007776767221 */ /* 0x000fe40000010000 */
[----:B------:R-:W-:Y:S03]  /*80c0*/  FADD.FTZ R3, R131, R132 ;  /* 0x0000008483037221 */ /* 0x000fe60000010000 */
[C---:B------:R-:W-:Y:S01]  /*80d0*/  HMMA.16816.F32 R20, R68.reuse, R84, R20 ;  /* 0x000000544414723c */ /* 0x040fe20000001814 */
[----:B------:R-:W-:Y:S03]  /*80e0*/  MUFU.EX2 R237, R237 ;  /* 0x000000ed00ed7308 */ /* 0x000fe60000000800 */
[----:B------:R-:W-:Y:S02]  /*80f0*/  FADD.FTZ R118, R129, R118 ;  /* 0x0000007681767221 */ /* 0x000fe40000010000 */
[----:B------:R-:W-:Y:S02]  /*8100*/  FADD.FTZ R3, R130, R3 ;  /* 0x0000000382037221 */ /* 0x000fe40000010000 */
[C---:B------:R-:W-:Y:S01]  /*8110*/  HMMA.16816.F32 R24, R68.reuse, R86, R24 ;  /* 0x000000564418723c */ /* 0x040fe20000001818 */
[----:B------:R-:W5:Y:S02]  /*8120*/  LDSM.16.MT88.4 R84, [R200+0x3900] ;  /* 0x00390000c854783b */ /* 0x000f640000004200 */
        /* <DEDUP_REMOVED lines=12> */
[C---:B----4-:R-:W-:Y:S04]  /*81f0*/  HMMA.16816.F32 R36, R68.reuse, R76, R36 ;  /* 0x0000004c4424723c */ /* 0x050fe80000001824 */
[----:B------:R-:W-:Y:S02]  /*8200*/  FADD.FTZ R152, R152, R147 ;  /* 0x0000009398987221 */ /* 0x000fe40000010000 */
[----:B------:R-:W-:Y:S02]  /*8210*/  FADD.FTZ R167, R167, R164 ;  /* 0x000000a4a7a77221 */ /* 0x000fe40000010000 */
        /* <DEDUP_REMOVED lines=8> */
[C---:B------:R-:W-:Y:S08]  /*82a0*/  HMMA.16816.F32 R52, R68.reuse, R80, R52 ;  /* 0x000000504434723c */ /* 0x040ff00000001834 */
[C---:B------:R-:W-:Y:S01]  /*82b0*/  HMMA.16816.F32 R56, R68.reuse, R82, R56 ;  /* 0x000000524438723c */ /* 0x040fe20000001838 */
[----:B------:R-:W4:Y:S01]  /*82c0*/  LDSM.16.MT88.4 R80, [R201+0x1100] ;  /* 0x00110000c950783b */ /* 0x000f220000004200 */
[----:B------:R-:W-:Y:S06]  /*82d0*/  MUFU.EX2 R187, R187 ;  /* 0x000000bb00bb7308 */ /* 0x000fec0000000800 */
[C---:B-----5:R-:W-:Y:S04]  /*82e0*/  HMMA.16816.F32 R60, R68.reuse, R84, R60 ;  /* 0x00000054443c723c */ /* 0x060fe8000000183c */
[----:B------:R-:W-:Y:S04]  /*82f0*/  MUFU.EX2 R224, R224 ;  /* 0x000000e000e07308 */ /* 0x000fe80000000800 */
[----:B------:R-:W-:Y:S01]  /*8300*/  HMMA.16816.F32 R64, R68, R86, R64 ;  /* 0x000000564440723c */ /* 0x000fe20000001840 */
[----:B------:R-:W5:Y:S05]  /*8310*/  LDSM.16.MT88.4 R84, [R200+0x1100] ;  /* 0x00110000c854783b */ /* 0x000f6a0000004200 */
[----:B------:R-:W-:Y:S01]  /*8320*/  MUFU.EX2 R146, R146 ;  /* 0x0000009200927308 */ /* 0x000fe20000000800 */
[----:B------:R-:W-:Y:S01]  /*8330*/  F2FP.PACK_AB R68, R222, R225 ;  /* 0x000000e1de44723e */ /* 0x000fe200000000ff */
[----:B------:R-:W-:Y:S01]  /*8340*/  FADD.FTZ R225, R225, R152 ;  /* 0x00000098e1e17221 */ /* 0x000fe20000010000 */
[----:B------:R-:W-:Y:S03]  /*8350*/  F2FP.PACK_AB R70, R227, R226 ;  /* 0x000000e2e346723e */ /* 0x000fe600000000ff */
[----:B-1----:R-:W-:Y:S01]  /*8360*/  F2FP.PACK_AB R69, R231, R230 ;  /* 0x000000e6e745723e */ /* 0x002fe200000000ff */
[----:B------:R-:W-:Y:S01]  /*8370*/  FADD.FTZ R230, R230, R167 ;  /* 0x000000a7e6e67221 */ /* 0x000fe20000010000 */
[----:B--2---:R-:W-:Y:S01]  /*8380*/  F2FP.PACK_AB R71, R233, R232 ;  /* 0x000000e8e947723e */ /* 0x004fe200000000ff */
[----:B------:R-:W-:Y:S01]  /*8390*/  FADD.FTZ R225, R222, R225 ;  /* 0x000000e1dee17221 */ /* 0x000fe20000010000 */
[----:B------:R-:W1:Y:S01]  /*83a0*/  MUFU.EX2 R145, R145 ;  /* 0x0000009100917308 */ /* 0x000e620000000800 */
[----:B------:R-:W-:Y:S02]  /*83b0*/  FADD.FTZ R231, R231, R230 ;  /* 0x000000e6e7e77221 */ /* 0x000fe40000010000 */
[----:B------:R-:W-:Y:S02]  /*83c0*/  FADD.FTZ R226, R226, R225 ;  /* 0x000000e1e2e27221 */ /* 0x000fe40000010000 */
[C---:B---3--:R-:W-:Y:S03]  /*83d0*/  HMMA.16816.F32 R4, R68.reuse, R72, R4 ;  /* 0x000000484404723c */ /* 0x048fe60000001804 */
[----:B------:R-:W-:Y:S02]  /*83e0*/  FADD.FTZ R232, R232, R231 ;  /* 0x000000e7e8e87221 */ /* 0x000fe40000010000 */
[----:B------:R-:W-:Y:S01]  /*83f0*/  MUFU.EX2 R138, R138 ;  /* 0x0000008a008a7308 */ /* 0x000fe20000000800 */
[----:B------:R-:W-:Y:S02]  /*8400*/  FADD.FTZ R227, R227, R226 ;  /* 0x000000e2e3e37221 */ /* 0x000fe40000010000 */
[C---:B------:R-:W-:Y:S01]  /*8410*/  HMMA.16816.F32 R8, R68.reuse, R74, R8 ;  /* 0x0000004a4408723c */ /* 0x040fe20000001808 */
[----:B------:R-:W2:Y:S03]  /*8420*/  LDSM.16.MT88.4 R72, [R204+0x4100] ;  /* 0x00410000cc48783b */ /* 0x000ea60000004200 */
[----:B------:R-:W-:Y:S03]  /*8430*/  FADD.FTZ R233, R233, R232 ;  /* 0x000000e8e9e97221 */ /* 0x000fe60000010000 */
[----:B------:R-:W3:Y:S01]  /*8440*/  MUFU.EX2 R155, R155 ;  /* 0x0000009b009b7308 */ /* 0x000ee20000000800 */
[C---:B------:R-:W-:Y:S04]  /*8450*/  HMMA.16816.F32 R12, R68.reuse, R76, R12 ;  /* 0x0000004c440c723c */ /* 0x040fe8000000180c */
[----:B-1----:R-:W-:Y:S04]  /*8460*/  F2FP.PACK_AB R120, R145, R146 ;  /* 0x000000929178723e */ /* 0x002fe800000000ff */
[C---:B------:R-:W-:Y:S01]  /*8470*/  HMMA.16816.F32 R16, R68.reuse, R78, R16 ;  /* 0x0000004e4410723c */ /* 0x040fe20000001810 */
[----:B------:R-:W1:Y:S01]  /*8480*/  LDSM.16.MT88.4 R76, [R202+0x4100] ;  /* 0x00410000ca4c783b */ /* 0x000e620000004200 */
[----:B------:R-:W-:Y:S06]  /*8490*/  MUFU.EX2 R136, R136 ;  /* 0x0000008800887308 */ /* 0x000fec0000000800 */
[C---:B----4-:R-:W-:Y:S04]  /*84a0*/  HMMA.16816.F32 R20, R68.reuse, R80, R20 ;  /* 0x000000504414723c */ /* 0x050fe80000001814 */
[----:B------:R-:W4:Y:S01]  /*84b0*/  MUFU.EX2 R139, R139 ;  /* 0x0000008b008b7308 */ /* 0x000f220000000800 */
[----:B---3--:R-:W-:Y:S03]  /*84c0*/  F2FP.PACK_AB R122, R155, R138 ;  /* 0x0000008a9b7a723e */ /* 0x008fe600000000ff */
[C---:B------:R-:W-:Y:S01]  /*84d0*/  HMMA.16816.F32 R24, R68.reuse, R82, R24 ;  /* 0x000000524418723c */ /* 0x040fe20000001818 */
[----:B------:R-:W3:Y:S05]  /*84e0*/  LDSM.16.MT88.4 R80, [R201+0x4100] ;  /* 0x00410000c950783b */ /* 0x000eea0000004200 */
[----:B------:R-:W-:Y:S02]  /*84f0*/  MUFU.EX2 R135, R135 ;  /* 0x0000008700877308 */ /* 0x000fe40000000800 */
[C---:B-----5:R-:W-:Y:S08]  /*8500*/  HMMA.16816.F32 R28, R68.reuse, R84, R28 ;  /* 0x00000054441c723c */ /* 0x060ff0000000181c */
[C---:B------:R-:W-:Y:S01]  /*8510*/  HMMA.16816.F32 R32, R68.reuse, R86, R32 ;  /* 0x000000564420723c */ /* 0x040fe20000001820 */
[----:B------:R-:W5:Y:S01]  /*8520*/  LDSM.16.MT88.4 R84, [R204+0x1900] ;  /* 0x00190000cc54783b */ /* 0x000f620000004200 */
[----:B------:R-:W3:Y:S02]  /*8530*/  MUFU.EX2 R134, R134 ;  /* 0x0000008600867308 */ /* 0x000ee40000000800 */
[----:B----4-:R-:W-:Y:S04]  /*8540*/  F2FP.PACK_AB R121, R139, R136 ;  /* 0x000000888b79723e */ /* 0x010fe800000000ff */
[C---:B--2---:R-:W-:Y:S08]  /*8550*/  HMMA.16816.F32 R36, R68.reuse, R72, R36 ;  /* 0x000000484424723c */ /* 0x044ff00000001824 */
[C---:B------:R-:W-:Y:S01]  /*8560*/  HMMA.16816.F32 R40, R68.reuse, R74, R40 ;  /* 0x0000004a4428723c */ /* 0x040fe20000001828 */
[----:B------:R-:W2:Y:S07]  /*8570*/  LDSM.16.MT88.4 R72, [R202+0x1900] ;  /* 0x00190000ca48783b */ /* 0x000eae0000004200 */
[C---:B-1----:R-:W-:Y:S04]  /*8580*/  HMMA.16816.F32 R44, R68.reuse, R76, R44 ;  /* 0x0000004c442c723c */ /* 0x042fe8000000182c */
[----:B---3--:R-:W-:Y:S04]  /*8590*/  F2FP.PACK_AB R123, R134, R135 ;  /* 0x00000087867b723e */ /* 0x008fe800000000ff */
[C---:B------:R-:W-:Y:S01]  /*85a0*/  HMMA.16816.F32 R48, R68.reuse, R78, R48 ;  /* 0x0000004e4430723c */ /* 0x040fe20000001830 */
[----:B------:R-:W1:Y:S07]  /*85b0*/  LDSM.16.MT88.4 R76, [R201+0x1900] ;  /* 0x00190000c94c783b */ /* 0x000e6e0000004200 */
        /* <DEDUP_REMOVED lines=20> */
[----:B------:R-:W4:Y:S03]  /*8700*/  LDSM.16.MT88.4 R84, [R204+0x4900] ;  /* 0x00490000cc54783b */ /* 0x000f260000004200 */
        /* <DEDUP_REMOVED lines=13> */
[C---:B---3--:R-:W-:Y:S04]  /*87e0*/  HMMA.16816.F32 R28, R68.reuse, R80, R28 ;  /* 0x00000050441c723c */ /* 0x048fe8000000181c */
[----:B------:R-:W-:Y:S04]  /*87f0*/  FADD.FTZ R136, R139, R136 ;  /* 0x000000888b887221 */ /* 0x000fe80000010000 */
[C---:B------:R-:W-:Y:S01]  /*8800*/  HMMA.16816.F32 R32, R68.reuse, R82, R32 ;  /* 0x000000524420723c */ /* 0x040fe20000001820 */
[----:B------:R-:W3:Y:S03]  /*8810*/  LDSM.16.MT88.4 R80, [R202+0x2100] ;  /* 0x00210000ca50783b */ /* 0x000ee60000004200 */
[----:B------:R-:W-:Y:S04]  /*8820*/  FADD.FTZ R135, R135, R136 ;  /* 0x0000008887877221 */ /* 0x000fe80000010000 */
[C---:B----4-:R-:W-:Y:S04]  /*8830*/  HMMA.16816.F32 R36, R68.reuse, R84, R36 ;  /* 0x000000544424723c */ /* 0x050fe80000001824 */
[----:B------:R-:W-:Y:S04]  /*8840*/  FADD.FTZ R217, R134, R135 ;  /* 0x0000008786d97221 */ /* 0x000fe80000010000 */
[C---:B------:R-:W-:Y:S01]  /*8850*/  HMMA.16816.F32 R40, R68.reuse, R86, R40 ;  /* 0x000000564428723c */ /* 0x040fe20000001828 */
[----:B------:R-:W-:Y:S07]  /*8860*/  LDSM.16.MT88.4 R84, [R200+0x2100] ;  /* 0x00210000c854783b */ /* 0x000fee0000004200 */
        /* <DEDUP_REMOVED lines=16> */
[C---:B-1----:R-:W-:Y:S03]  /*8970*/  HMMA.16816.F32 R4, R68.reuse, R76, R4 ;  /* 0x0000004c4404723c */ /* 0x042fe60000001804 */
[----:B------:R-:W-:Y:S01]  /*8980*/  FADD.FTZ R245, R245, R184 ;  /* 0x000000b8f5f57221 */ /* 0x000fe20000010000 */
[----:B------:R-:W-:Y:S03]  /*8990*/  IADD3 R184, R186, -0x1, RZ ;  /* 0xffffffffbab87810 */ /* 0x000fe60007ffe0ff */
[----:B------:R-:W-:Y:S01]  /*89a0*/  FADD.FTZ R146, R146, R245 ;  /* 0x000000f592927221 */ /* 0x000fe20000010000 */
        /* <DEDUP_REMOVED lines=16> */
[C---:B------:R-:W-:Y:S08]  /*8ab0*/  HMMA.16816.F32 R40, R68.reuse, R78, R40 ;  /* 0x0000004e4428723c */ /* 0x040ff00000001828 */
[C---:B---3--:R-:W-:Y:S08]  /*8ac0*/  HMMA.16816.F32 R44, R68.reuse, R80, R44 ;  /* 0x00000050442c723c */ /* 0x048ff0000000182c */
[C---:B------:R-:W-:Y:S08]  /*8ad0*/  HMMA.16816.F32 R48, R68.reuse, R82, R48 ;  /* 0x000000524430723c */ /* 0x040ff00000001830 */
[C---:B------:R-:W-:Y:S08]  /*8ae0*/  HMMA.16816.F32 R52, R68.reuse, R88, R52 ;  /* 0x000000584434723c */ /* 0x040ff00000001834 */
[C---:B------:R-:W-:Y:S08]  /*8af0*/  HMMA.16816.F32 R56, R68.reuse, R90, R56 ;  /* 0x0000005a4438723c */ /* 0x040ff00000001838 */
[C---:B--2---:R-:W-:Y:S08]  /*8b00*/  HMMA.16816.F32 R60, R68.reuse, R72, R60 ;  /* 0x00000048443c723c */ /* 0x044ff0000000183c */
[----:B------:R-:W-:Y:S08]  /*8b10*/  HMMA.16816.F32 R64, R68, R74, R64 ;  /* 0x0000004a4440723c */ /* 0x000ff00000001840 */
[C---:B------:R-:W-:Y:S01]  /*8b20*/  HMMA.16816.F32 R112, R120.reuse, R108, R4 ;  /* 0x0000006c7870723c */ /* 0x040fe20000001804 */
[----:B------:R-:W1:Y:S07]  /*8b30*/  LDSM.16.MT88.4 R4, [R201+0x5900] ;  /* 0x00590000c904783b */ /* 0x000e6e0000004200 */
[C---:B------:R-:W-:Y:S01]  /*8b40*/  HMMA.16816.F32 R108, R120.reuse, R110, R8 ;  /* 0x0000006e786c723c */ /* 0x040fe20000001808 */
[----:B------:R-:W2:Y:S07]  /*8b50*/  LDSM.16.MT88.4 R8, [R200+0x5900] ;  /* 0x00590000c808783b */ /* 0x000eae0000004200 */
[C---:B----4-:R-:W-:Y:S07]  /*8b60*/  HMMA.16816.F32 R68, R120.reuse, R84, R12 ;  /* 0x000000547844723c */ /* 0x050fee000000180c */
[----:B------:R-:W-:Y:S01]  /*8b70*/  IMAD.MOV.U32 R12, RZ, RZ, R116 ;  /* 0x000000ffff0c7224 */ /* 0x000fe200078e0074 */
        /* <DEDUP_REMOVED lines=12> */
[----:B------:R-:W-:Y:S01]  /*8c40*/  HMMA.16816.F32 R64, R120, R10, R64 ;  /* 0x0000000a7840723c */ /* 0x000fe20000001840 */
[----:B------:R-:W-:-:S07]  /*8c50*/  @P0 BRA `(.L_x_2005) ;  /* 0xffffc37000000947 */ /* 0x000fce000383ffff */
.L_x_1996:
        /* <DEDUP_REMOVED lines=18> */
.L_x_2007:
[----:B------:R-:W-:-:S04]  /*8d80*/  MOV R2, c[0x0][0x32c] ;  /* 0x0000cb0000027a02 */ /* 0x000fc80000000f00 */
[----:B------:R-:W-:-:S13]  /*8d90*/  ISETP.NE.AND P0, PT, R2, 0x1, PT ;  /* 0x000000010200780c */ /* 0x000fda0003f05270 */
[----:B------:R-:W-:-:S05]  /*8da0*/  @P0 IMAD.HI.U32 R2, R4, c[0x0][0x330], RZ ;  /* 0x0000cc0004020a27 */ /* 0x000fca00078e00ff */
[----:B------:R-:W-:-:S05]  /*8db0*/  @P0 SHF.R.U32.HI R4, RZ, c[0x0][0x334], R2 ;  /* 0x0000cd00ff040a19 */ /* 0x000fca0000011602 */
.L_x_2008:
[----:B------:R-:W-:-:S05]  /*8dc0*/  IMAD R4, R4, c[0x0][0x32c], RZ ;  /* 0x0000cb0004047a24 */ /* 0x000fca00078e02ff */
[----:B------:R-:W-:-:S04]  /*8dd0*/  IMNMX R3, R3, R4, !PT ;  /* 0x0000000403037217 */ /* 0x000fc80007800200 */
.L_x_2006:
        /* <DEDUP_REMOVED lines=12> */
.L_x_2010:
        /* <DEDUP_REMOVED lines=14> */
[----:B------:R-:W2:Y:S02]  /*8f80*/  LDSM.16.M88.4 R16, [R206+0x8900] ;  /* 0x00890000ce10783b */ /* 0x000ea40000000200 */
[----:B------:R-:W-:Y:S04]  /*8f90*/  @!P2 IADD3 R180, P1, R186, 0x80, RZ ;  /* 0x00000080bab4a810 */ /* 0x000fe80007f3e0ff */
[----:B------:R-:W-:Y:S02]  /*8fa0*/  @!P2 IADD3 R180, P0, R180, c[0x0][0x1f8], RZ ;  /* 0x00007e00b4b4aa10 */ /* 0x000fe40007f1e0ff */
        /* <DEDUP_REMOVED lines=17> */
[----:B------:R-:W-:Y:S05]  /*90c0*/  @!P2 IMAD R33, R0, 0x60, RZ ;  /* 0x000000600021a824 */ /* 0x000fea00078e02ff */
[----:B------:R-:W-:Y:S02]  /*90d0*/  @!P2 IADD3 R0, R37, R33, RZ ;  /* 0x000000212500a210 */ /* 0x000fe40007ffe0ff */
[C---:B------:R-:W-:Y:S02]  /*90e0*/  HMMA.16816.F32 R32, R124.reuse, R34, RZ ;  /* 0x000000227c20723c */ /* 0x040fe400000018ff */
[----:B------:R-:W-:Y:S04]  /*90f0*/  @!P2 SHF.L.U64.HI R0, R36, 0x1, R0 ;  /* 0x000000012400a819 */ /* 0x000fe80000010200 */
[----:B------:R-:W-:Y:S02]  /*9100*/  @!P2 IADD3.X R181, RZ, c[0x0][0x1fc], R0, P0, P1 ;  /* 0x00007f00ffb5aa10 */ /* 0x000fe400007e2400 */
[C---:B-----5:R-:W-:Y:S01]  /*9110*/  HMMA.16816.F32 R36, R124.reuse, R40, RZ ;  /* 0x000000287c24723c */ /* 0x060fe200000018ff */
[----:B------:R-:W-:Y:S04]  /*9120*/  @!P2 IADD3 R186, P0, R186, c[0x0][0x1f8], RZ ;  /* 0x00007e00babaaa10 */ /* 0x000fe80007f1e0ff */
[----:B------:R-:W-:Y:S02]  /*9130*/  @!P2 IADD3.X R187, R0, c[0x0][0x1fc], RZ, P0, !PT ;  /* 0x00007f0000bbaa10 */ /* 0x000fe400007fe4ff */
[----:B------:R-:W-:Y:S01]  /*9140*/  @!P2 IADD3 R184, P1, R186, UR9, RZ ;  /* 0x00000009bab8ac10 */ /* 0x000fe2000ff3e0ff */
[C---:B------:R-:W-:Y:S02]  /*9150*/  HMMA.16816.F32 R40, R124.reuse, R42, RZ ;  /* 0x0000002a7c28723c */ /* 0x040fe400000018ff */
[----:B------:R-:W-:Y:S01]  /*9160*/  @!PT LDS RZ, [RZ] ;  /* 0x00000000fffff984 */ /* 0x000fe20000000800 */
[----:B------:R-:W-:Y:S01]  /*9170*/  @!PT LDS RZ, [RZ] ;  /* 0x00000000fffff984 */ /* 0x000fe20000000800 */
[----:B------:R-:W-:Y:S01]  /*9180*/  @!PT LDS RZ, [RZ] ;  /* 0x00000000fffff984 */ /* 0x000fe20000000800 */
[----:B------:R5:W-:Y:S02]  /*9190*/  @!P2 LDGSTS.E.BYPASS.LTC128B.128 [R208+0x100], [R186.64], !P6 ;  /* 0x00100000bad0afae */ /* 0x000be4000f101d4a */
[----:B------:R-:W-:Y:S02]  /*91a0*/  @!P2 IADD3.X R185, R187, UR12, RZ, P1, !PT ;  /* 0x0000000cbbb9ac10 */ /* 0x000fe40008ffe4ff */
[----:B------:R-:W-:Y:S02]  /*91b0*/  @!P2 IADD3 R182, P0, R184, UR9, RZ ;  /* 0x00000009b8b6ac10 */ /* 0x000fe4000ff1e0ff */
[C---:B-1----:R-:W-:Y:S02]  /*91c0*/  HMMA.16816.F32 R44, R124.reuse, R48, RZ ;  /* 0x000000307c2c723c */ /* 0x042fe400000018ff */
[----:B------:R1:W-:Y:S02]  /*91d0*/  @!P2 LDGSTS.E.BYPASS.LTC128B.128 [R208+0x3100], [R180.64], !P5 ;  /* 0x03100000b4d0afae */ /* 0x0003e4000e901d4a */
[----:B------:R-:W-:Y:S04]  /*91e0*/  @!P2 IADD3.X R183, R185, UR12, RZ, P0, !PT ;  /* 0x0000000cb9b7ac10 */ /* 0x000fe800087fe4ff */
[----:B------:R-:W-:Y:S02]  /*91f0*/  HMMA.16816.F32 R48, R124, R50, RZ ;  /* 0x000000327c30723c */ /* 0x000fe400000018ff */
[----:B------:R5:W-:Y:S06]  /*9200*/  @!P2 LDGSTS.E.BYPASS.LTC128B.128 [R208+0x1100], [R184.64], !P6 ;  /* 0x01100000b8d0afae */ /* 0x000bec000f101d4a */
[C---:B------:R-:W-:Y:S02]  /*9210*/  HMMA.16816.F32 R4, R140.reuse, R120, R4 ;  /* 0x000000788c04723c */ /* 0x040fe40000001804 */
[----:B------:R5:W-:Y:S06]  /*9220*/  @!P2 LDGSTS.E.BYPASS.LTC128B.128 [R208+0x4100], [R184.64+0x80], !P5 ;  /* 0x04100080b8d0afae */ /* 0x000bec000e901d4a */
[C---:B------:R-:W-:Y:S02]  /*9230*/  HMMA.16816.F32 R8, R140.reuse, R122, R8 ;  /* 0x0000007a8c08723c */ /* 0x040fe40000001808 */
[----:B------:R1:W-:Y:S06]  /*9240*/  @!P2 LDGSTS.E.BYPASS.LTC128B.128 [R208+0x2100], [R182.64], !P6 ;  /* 0x02100000b6d0afae */ /* 0x0003ec000f101d4a */
[C---:B--2---:R-:W-:Y:S02]  /*9250*/  HMMA.16816.F32 R12, R140.reuse, R128, R12 ;  /* 0x000000808c0c723c */ /* 0x044fe4000000180c */
[----:B------:R1:W-:Y:S01]  /*9260*/  @!P2 LDGSTS.E.BYPASS.LTC128B.128 [R208+0x5100], [R182.64+0x80], !P5 ;  /* 0x05100080b6d0afae */ /* 0x0003e2000e901d4a */
[C---:B------:R-:W-:Y:S05]  /*9270*/  ISETP.GT.AND P2, PT, R222.reuse, R207, PT ;  /* 0x000000cfde00720c */ /* 0x040fea0003f44270 */
[C---:B------:R-:W-:Y:S02]  /*9280*/  HMMA.16816.F32 R16, R140.reuse, R130, R16 ;  /* 0x000000828c10723c */ /* 0x040fe40000001810 */
[----:B------:R-:W2:Y:S06]  /*9290*/  LDSM.16.M88.4 R164, [R203+0x8100] ;  /* 0x00810000cba4783b */ /* 0x000eac0000000200 */
[C---:B------:R-:W-:Y:S02]  /*92a0*/  HMMA.16816.F32 R20, R140.reuse, R132, R20 ;  /* 0x000000848c14723c */ /* 0x040fe40000001814 */
[----:B------:R-:W0:Y:S06]  /*92b0*/  LDGDEPBAR ;  /* 0x00000000000079af */ /* 0x000e2c0000000000 */
[C---:B------:R-:W-:Y:S02]  /*92c0*/  HMMA.16816.F32 R24, R140.reuse, R134, R24 ;  /* 0x000000868c18723c */ /* 0x040fe40000001818 */
[----:B------:R-:W1:Y:S06]  /*92d0*/  LDSM.16.M88.4 R120, [R203+0x8900] ;  /* 0x00890000cb78783b */ /* 0x000e6c0000000200 */
[C---:B---3--:R-:W-:Y:S02]  /*92e0*/  HMMA.16816.F32 R28, R140.reuse, R136, R28 ;  /* 0x000000888c1c723c */ /* 0x048fe4000000181c */
[----:B------:R-:W3:Y:S06]  /*92f0*/  LDSM.16.M88.4 R128, [R203+0x9100] ;  /* 0x00910000cb80783b */ /* 0x000eec0000000200 */
[C---:B------:R-:W-:Y:S02]  /*9300*/  HMMA.16816.F32 R32, R140.reuse, R138, R32 ;  /* 0x0000008a8c20723c */ /* 0x040fe40000001820 */
[----:B------:R-:W3:Y:S06]  /*9310*/  LDSM.16.M88.4 R132, [R203+0x9900] ;  /* 0x00990000cb84783b */ /* 0x000eec0000000200 */
[C---:B------:R-:W-:Y:S02]  /*9320*/  HMMA.16816.F32 R36, R140.reuse, R144, R36 ;  /* 0x000000908c24723c */ /* 0x040fe40000001824 */
[----:B------:R-:W3:Y:S06]  /*9330*/  LDSM.16.M88.4 R136, [R203+0xa100] ;  /* 0x00a10000cb88783b */ /* 0x000eec0000000200 */
[C---:B------:R-:W-:Y:S02]  /*9340*/  HMMA.16816.F32 R40, R140.reuse, R146, R40 ;  /* 0x000000928c28723c */ /* 0x040fe40000001828 */
[----:B------:R-:W3:Y:S06]  /*9350*/  LDSM.16.M88.4 R144, [R203+0xa900] ;  /* 0x00a90000cb90783b */ /* 0x000eec0000000200 */
[C---:B----4-:R-:W-:Y:S02]  /*9360*/  HMMA.16816.F32 R44, R140.reuse, R152, R44 ;  /* 0x000000988c2c723c */ /* 0x050fe4000000182c */
[----:B-1----:R-:W-:Y:S06]  /*9370*/  LDSM.16.M88.4 R180, [R194+0x2800] ;  /* 0x00280000c2b4783b */ /* 0x002fec0000000200 */
[----:B------:R-:W-:Y:S02]  /*9380*/  HMMA.16816.F32 R48, R140, R154, R48 ;  /* 0x0000009a8c30723c */ /* 0x000fe40000001830 */
[----:B------:R-:W-:Y:S06]  /*9390*/  LDSM.16.M88.4 R152, [R194+0x800] ;  /* 0x00080000c298783b */ /* 0x000fec0000000200 */
[C---:B--2---:R-:W-:Y:S02]  /*93a0*/  HMMA.16816.F32 R4, R148.reuse, R164, R4 ;  /* 0x000000a49404723c */ /* 0x044fe40000001804 */
[----:B-----5:R-:W-:Y:S06]  /*93b0*/  LDSM.16.M88.4 R184, [R194+0x3000] ;  /* 0x00300000c2b8783b */ /* 0x020fec0000000200 */
[C---:B------:R-:W-:Y:S02]  /*93c0*/  HMMA.16816.F32 R8, R148.reuse, R166, R8 ;  /* 0x000000a69408723c */ /* 0x040fe40000001808 */
[----:B------:R-:W-:Y:S06]  /*93d0*/  LDSM.16.M88.4 R164, [R194+0x2000] ;  /* 0x00200000c2a4783b */ /* 0x000fec0000000200 */
[C---:B------:R-:W-:Y:S08]  /*93e0*/  HMMA.16816.F32 R12, R148.reuse, R120, R12 ;  /* 0x00000078940c723c */ /* 0x040ff0000000180c */
[C---:B------:R-:W-:Y:S01]  /*93f0*/  HMMA.16816.F32 R16, R148.reuse, R122, R16 ;  /* 0x0000007a9410723c */ /* 0x040fe20000001810 */
[----:B------:R-:W1:Y:S07]  /*9400*/  LDSM.16.M88.4 R120, [R194] ;  /* 0x00000000c278783b */ /* 0x000e6e0000000200 */
[C---:B---3--:R-:W-:Y:S08]  /*9410*/  HMMA.16816.F32 R20, R148.reuse, R128, R20 ;  /* 0x000000809414723c */ /* 0x048ff00000001814 */
[C---:B------:R-:W-:Y:S01]  /*9420*/  HMMA.16816.F32 R24, R148.reuse, R130, R24 ;  /* 0x000000829418723c */ /* 0x040fe20000001818 */
[----:B------:R-:W2:Y:S07]  /*9430*/  LDSM.16.M88.4 R128, [R194+0x1000] ;  /* 0x00100000c280783b */ /* 0x000eae0000000200 */
[C---:B------:R-:W-:Y:S08]  /*9440*/  HMMA.16816.F32 R28, R148.reuse, R132, R28 ;  /* 0x00000084941c723c */ /* 0x040ff0000000181c */
[C---:B------:R-:W-:Y:S01]  /*9450*/  HMMA.16816.F32 R32, R148.reuse, R134, R32 ;  /* 0x000000869420723c */ /* 0x040fe20000001820 */
[----:B------:R-:W3:Y:S07]  /*9460*/  LDSM.16.M88.4 R132, [R194+0x1800] ;  /* 0x00180000c284783b */ /* 0x000eee0000000200 */
[C---:B------:R-:W-:Y:S08]  /*9470*/  HMMA.16816.F32 R36, R148.reuse, R136, R36 ;  /* 0x000000889424723c */ /* 0x040ff00000001824 */
[C---:B------:R-:W-:Y:S01]  /*9480*/  HMMA.16816.F32 R40, R148.reuse, R138, R40 ;  /* 0x0000008a9428723c */ /* 0x040fe20000001828 */
[----:B------:R-:W4:Y:S07]  /*9490*/  LDSM.16.M88.4 R136, [R206+0xb100] ;  /* 0x00b10000ce88783b */ /* 0x000f2e0000000200 */
        /* <DEDUP_REMOVED lines=11> */
[----:B------:R-:W2:Y:S07]  /*9550*/  LDSM.16.M88.4 R128, [R206+0xd100] ;  /* 0x00d10000ce80783b */ /* 0x000eae0000000200 */
[C---:B---3--:R-:W-:Y:S08]  /*9560*/  HMMA.16816.F32 R28, R156.reuse, R132, R28 ;  /* 0x000000849c1c723c */ /* 0x048ff0000000181c */
[C---:B------:R-:W-:Y:S01]  /*9570*/  HMMA.16816.F32 R32, R156.reuse, R134, R32 ;  /* 0x000000869c20723c */ /* 0x040fe20000001820 */
[----:B------:R-:W3:Y:S07]  /*9580*/  LDSM.16.M88.4 R132, [R206+0xd900] ;  /* 0x00d90000ce84783b */ /* 0x000eee0000000200 */
[C---:B------:R-:W-:Y:S08]  /*9590*/  HMMA.16816.F32 R36, R156.reuse, R164, R36 ;  /* 0x000000a49c24723c */ /* 0x040ff00000001824 */
[C---:B------:R-:W-:Y:S01]  /*95a0*/  HMMA.16816.F32 R40, R156.reuse, R166, R40 ;  /* 0x000000a69c28723c */ /* 0x040fe20000001828 */
[----:B------:R-:W2:Y:S07]  /*95b0*/  LDSM.16.M88.4 R164, [R193] ;  /* 0x00000000c1a4783b */ /* 0x000eae0000000200 */
[C---:B------:R-:W-:Y:S08]  /*95c0*/  HMMA.16816.F32 R44, R156.reuse, R180, R44 ;  /* 0x000000b49c2c723c */ /* 0x040ff0000000182c */
[----:B------:R-:W-:Y:S01]  /*95d0*/  HMMA.16816.F32 R48, R156, R182, R48 ;  /* 0x000000b69c30723c */ /* 0x000fe20000001830 */
[----:B------:R-:W-:Y:S07]  /*95e0*/  LDSM.16.M88.4 R180, [R203+0xd100] ;  /* 0x00d10000cbb4783b */ /* 0x000fee0000000200 */
[C---:B----4-:R-:W-:Y:S08]  /*95f0*/  HMMA.16816.F32 R4, R160.reuse, R136, R4 ;  /* 0x00000088a004723c */ /* 0x050ff00000001804 */
[C---:B------:R-:W-:Y:S01]  /*9600*/  HMMA.16816.F32 R8, R160.reuse, R138, R8 ;  /* 0x0000008aa008723c */ /* 0x040fe20000001808 */
[----:B------:R-:W4:Y:S07]  /*9610*/  LDSM.16.M88.4 R136, [R192] ;  /* 0x00000000c088783b */ /* 0x000f2e0000000200 */
[C---:B-1----:R-:W-:Y:S08]  /*9620*/  HMMA.16816.F32 R12, R160.reuse, R120, R12 ;  /* 0x00000078a00c723c */ /* 0x042ff0000000180c */
[C---:B------:R-:W-:Y:S01]  /*9630*/  HMMA.16816.F32 R16, R160.reuse, R122, R16 ;  /* 0x0000007aa010723c */ /* 0x040fe20000001810 */
[----:B------:R-:W1:Y:S07]  /*9640*/  LDSM.16.M88.4 R120, [R191] ;  /* 0x00000000bf78783b */ /* 0x000e6e0000000200 */
[C---:B------:R-:W-:Y:S08]  /*9650*/  HMMA.16816.F32 R20, R160.reuse, R144, R20 ;  /* 0x00000090a014723c */ /* 0x040ff00000001814 */
[C---:B------:R-:W-:Y:S01]  /*9660*/  HMMA.16816.F32 R24, R160.reuse, R146, R24 ;  /* 0x00000092a018723c */ /* 0x040fe20000001818 */
[----:B------:R-:W1:Y:S07]  /*9670*/  LDSM.16.M88.4 R144, [R190] ;  /* 0x00000000be90783b */ /* 0x000e6e0000000200 */
[C---:B-----5:R-:W-:Y:S08]  /*9680*/  HMMA.16816.F32 R28, R160.reuse, R152, R28 ;  /* 0x00000098a01c723c */ /* 0x060ff0000000181c */
[C---:B------:R-:W-:Y:S01]  /*9690*/  HMMA.16816.F32 R32, R160.reuse, R154, R32 ;  /* 0x0000009aa020723c */ /* 0x040fe20000001820 */
[----:B------:R-:W-:Y:S07]  /*96a0*/  LDSM.16.M88.4 R152, [R203+0xb100] ;  /* 0x00b10000cb98783b */ /* 0x000fee0000000200 */
[C---:B--2---:R-:W-:Y:S08]  /*96b0*/  HMMA.16816.F32 R36, R160.reuse, R128, R36 ;  /* 0x00000080a024723c */ /* 0x044ff00000001824 */
[C---:B------:R-:W-:Y:S01]  /*96c0*/  HMMA.16816.F32 R40, R160.reuse, R130, R40 ;  /* 0x00000082a028723c */ /* 0x040fe20000001828 */
[----:B------:R-:W2:Y:S07]  /*96d0*/  LDSM.16.M88.4 R128, [R189] ;  /* 0x00000000bd80783b */ /* 0x000eae0000000200 */
[C---:B---3--:R-:W-:Y:S08]  /*96e0*/  HMMA.16816.F32 R44, R160.reuse, R132, R44 ;  /* 0x00000084a02c723c */ /* 0x048ff0000000182c */
[----:B------:R-:W-:Y:S01]  /*96f0*/  HMMA.16816.F32 R48, R160, R134, R48 ;  /* 0x00000086a030723c */ /* 0x000fe20000001830 */
[----:B------:R-:W3:Y:S07]  /*9700*/  LDSM.16.M88.4 R132, [R188] ;  /* 0x00000000bc84783b */ /* 0x000eee0000000200 */
[C---:B------:R-:W-:Y:S08]  /*9710*/  HMMA.16816.F32 R4, R168.reuse, R164, R4 ;  /* 0x000000a4a804723c */ /* 0x040ff00000001804 */
[C---:B------:R-:W-:Y:S01]  /*9720*/  HMMA.16816.F32 R8, R168.reuse, R166, R8 ;  /* 0x000000a6a808723c */ /* 0x040fe20000001808 */
[----:B------:R-:W-:Y:S07]  /*9730*/  LDSM.16.M88.4 R164, [R203+0xc900] ;  /* 0x00c90000cba4783b */ /* 0x000fee0000000200 */
        /* <DEDUP_REMOVED lines=13> */
[----:B------:R-:W-:Y:S01]  /*9810*/  HMMA.16816.F32 R48, R168, R134, R48 ;  /* 0x00000086a830723c */ /* 0x000fe20000001830 */
[----:B------:R-:W-:Y:S07]  /*9820*/  LDSM.16.M88.4 R132, [R194+0x4800] ;  /* 0x00480000c284783b */ /* 0x000fee0000000200 */
        /* <DEDUP_REMOVED lines=12> */
[----:B------:R-:W-:Y:S08]  /*98f0*/  HMMA.16816.F32 R48, R172, R146, R48 ;  /* 0x00000092ac30723c */ /* 0x000ff00000001830 */
[C---:B------:R-:W-:Y:S07]  /*9900*/  HMMA.16816.F32 R4, R176.reuse, R184, R4 ;  /* 0x000000b8b004723c */ /* 0x040fee0000001804 */
[----:B------:R-:W-:Y:S01]  /*9910*/  IADD3 R184, R222, -0x1, RZ ;  /* 0xffffffffdeb87810 */ /* 0x000fe20007ffe0ff */
[C---:B------:R-:W-:Y:S08]  /*9920*/  HMMA.16816.F32 R8, R176.reuse, R186, R8 ;  /* 0x000000bab008723c */ /* 0x040ff00000001808 */
[C---:B--2---:R-:W-:Y:S08]  /*9930*/  HMMA.16816.F32 R12, R176.reuse, R128, R12 ;  /* 0x00000080b00c723c */ /* 0x044ff0000000180c */
        /* <DEDUP_REMOVED lines=11> */
[C---:B------:R-:W-:Y:S01]  /*99f0*/  HMMA.16816.F32 R28, R176.reuse, R132, R28 ;  /* 0x00000084b01c723c */ /* 0x040fe2000000181c */
        /* <DEDUP_REMOVED lines=51> */
[----:B-1----:R-:W-:Y:S01]  /*9d30*/  FMNMX.FTZ R129, R120, R123, !PT ;  /* 0x0000007b78817209 */ /* 0x002fe20007810000 */
[----:B------:R-:W-:Y:S01]  /*9d40*/  @P2 IMAD.WIDE.U32 R122, R184, c[0x0][0x1e0], RZ ;  /* 0x00007800b87a2a25 */ /* 0x000fe200078e00ff */
[----:B------:R-:W-:Y:S05]  /*9d50*/  @P2 SHF.R.S32.HI R120, RZ, 0x1f, R184 ;  /* 0x0000001fff782819 */ /* 0x000fea00000114b8 */
        /* <DEDUP_REMOVED lines=8> */
[----:B------:R-:W-:Y:S02]  /*9de0*/  FMUL.FTZ R3, R2, c[0x0][0x2d0] ;  /* 0x0000b40002037a20 */ /* 0x000fe40000410000 */
[----:B------:R-:W-:Y:S02]  /*9df0*/  FFMA.FTZ R138, R4, c[0x0][0x2d0], -R147 ;  /* 0x0000b400048a7a23 */ /* 0x000fe40000010893 */
[----:B------:R-:W-:Y:S02]  /*9e00*/  FADD.FTZ R2, -R116, R117 ;  /* 0x0000007574027221 */ /* 0x000fe40000010100 */
[----:B------:R-:W-:Y:S01]  /*9e10*/  @P2 IMAD R4, R120, c[0x0][0x1e0], RZ ;  /* 0x0000780078042a24 */ /* 0x000fe200078e02ff */
[----:B------:R-:W-:Y:S01]  /*9e20*/  @P2 MOV R120, R210 ;  /* 0x000000d200782202 */ /* 0x000fe20000000f00 */
[----:B------:R-:W-:Y:S01]  /*9e30*/  FMUL.FTZ R117, R2, c[0x0][0x2d0] ;  /* 0x0000b40002757a20 */ /* 0x000fe20000410000 */
[----:B------:R-:W1:Y:S01]  /*9e40*/  MUFU.EX2 R3, R3 ;  /* 0x0000000300037308 */ /* 0x000e620000000800 */
[----:B------:R-:W-:Y:S02]  /*9e50*/  @P2 IMAD R4, R184, c[0x0][0x1e4], R4 ;  /* 0x00007900b8042a24 */ /* 0x000fe400078e0204 */
[----:B------:R-:W-:Y:S03]  /*9e60*/  @P2 IMAD.WIDE.U32 R120, R122, 0x60, R120 ;  /* 0x000000607a782825 */ /* 0x000fe600078e0078 */
[----:B------:R-:W-:Y:S01]  /*9e70*/  @P2 IADD3 R4, R123, R4, RZ ;  /* 0x000000047b042210 */ /* 0x000fe20007ffe0ff */
[----:B------:R-:W-:Y:S01]  /*9e80*/  FMUL.FTZ R145, R116, c[0x0][0x2d0] ;  /* 0x0000b40074917a20 */ /* 0x000fe20000410000 */
[----:B------:R-:W-:Y:S01]  /*9e90*/  @P2 SHF.L.U32 R128, R120, 0x1, RZ ;  /* 0x0000000178802819 */ /* 0x000fe200000006ff */
[----:B------:R-:W-:Y:S01]  /*9ea0*/  FFMA.FTZ R119, R5, c[0x0][0x2d0], -R147 ;  /* 0x0000b40005777a23 */ /* 0x000fe20000010893 */
[----:B------:R2:W3:Y:S01]  /*9eb0*/  MUFU.EX2 R2, R117 ;  /* 0x0000007500027308 */ /* 0x0004e20000000800 */
[----:B------:R-:W-:Y:S01]  /*9ec0*/  @P2 IMAD R4, R4, 0x60, RZ ;  /* 0x0000006004042824 */ /* 0x000fe200078e02ff */
[----:B------:R-:W-:Y:S01]  /*9ed0*/  @P2 SHF.L.U32 R5, R223, 0x6, RZ ;  /* 0x00000006df052819 */ /* 0x000fe200000006ff */
[--C-:B------:R-:W-:Y:S02]  /*9ee0*/  FFMA.FTZ R146, R6, c[0x0][0x2d0], -R145.reuse ;  /* 0x0000b40006927a23 */ /* 0x100fe40000010891 */
[----:B------:R-:W-:Y:S01]  /*9ef0*/  FFMA.FTZ R137, R7, c[0x0][0x2d0], -R145 ;  /* 0x0000b40007897a23 */ /* 0x000fe20000010891 */
[----:B------:R-:W-:Y:S01]  /*9f00*/  @P2 IADD3 R4, R121, R4, RZ ;  /* 0x0000000479042210 */ /* 0x000fe20007ffe0ff */
[----:B------:R-:W-:Y:S02]  /*9f10*/  FFMA.FTZ R136, R9, c[0x0][0x2d0], -R147 ;  /* 0x0000b40009887a23 */ /* 0x000fe40000010893 */
[--C-:B------:R-:W-:Y:S01]  /*9f20*/  FFMA.FTZ R139, R10, c[0x0][0x2d0], -R145.reuse ;  /* 0x0000b4000a8b7a23 */ /* 0x100fe20000010891 */
[----:B------:R-:W-:Y:S01]  /*9f30*/  MUFU.EX2 R138, R138 ;  /* 0x0000008a008a7308 */ /* 0x000fe20000000800 */
[--C-:B------:R-:W-:Y:S02]  /*9f40*/  FFMA.FTZ R144, R11, c[0x0][0x2d0], -R145.reuse ;  /* 0x0000b4000b907a23 */ /* 0x100fe40000010891 */
[----:B------:R-:W-:Y:S02]  /*9f50*/  FFMA.FTZ R152, R14, c[0x0][0x2d0], -R145 ;  /* 0x0000b4000e987a23 */ /* 0x000fe40000010891 */
[C---:B-1----:R-:W-:Y:S02]  /*9f60*/  FMUL.FTZ R68, R3.reuse, R68 ;  /* 0x0000004403447220 */ /* 0x042fe40000410000 */
[C---:B------:R-:W-:Y:S02]  /*9f70*/  FMUL.FTZ R69, R3.reuse, R69 ;  /* 0x0000004503457220 */ /* 0x040fe40000410000 */
[C---:B------:R-:W-:Y:S01]  /*9f80*/  FMUL.FTZ R72, R3.reuse, R72 ;  /* 0x0000004803487220 */ /* 0x040fe20000410000 */
[----:B------:R-:W1:Y:S01]  /*9f90*/  MUFU.EX2 R119, R119 ;  /* 0x0000007700777308 */ /* 0x000e620000000800 */
[C---:B------:R-:W-:Y:S02]  /*9fa0*/  FMUL.FTZ R73, R3.reuse, R73 ;  /* 0x0000004903497220 */ /* 0x040fe40000410000 */
[----:B------:R-:W-:Y:S02]  /*9fb0*/  FMUL.FTZ R76, R3, R76 ;  /* 0x0000004c034c7220 */ /* 0x000fe40000410000 */
[----:B--2---:R-:W-:Y:S01]  /*9fc0*/  FFMA.FTZ R117, R8, c[0x0][0x2d0], -R147 ;  /* 0x0000b40008757a23 */ /* 0x004fe20000010893 */
[----:B------:R-:W-:Y:S01]  /*9fd0*/  @P2 SHF.L.U64.HI R8, R120, 0x1, R4 ;  /* 0x0000000178082819 */ /* 0x000fe20000010204 */
[----:B---3--:R-:W-:Y:S01]  /*9fe0*/  FMUL.FTZ R10, R2, R110 ;  /* 0x0000006e020a7220 */ /* 0x008fe20000410000 */
[----:B------:R-:W-:Y:S01]  /*9ff0*/  @P2 IADD3 R120, P0, R128, c[0x0][0x1c8], RZ ;  /* 0x0000720080782a10 */ /* 0x000fe20007f1e0ff */
[----:B------:R-:W-:Y:S01]  /*a000*/  FMUL.FTZ R11, R2, R111 ;  /* 0x0000006f020b7220 */ /* 0x000fe20000410000 */
[----:B------:R-:W-:Y:S01]  /*a010*/  @P2 IADD3 R128, P1, R128, 0x80, RZ ;  /* 0x0000008080802810 */ /* 0x000fe20007f3e0ff */
[----:B------:R-:W-:Y:S01]  /*a020*/  MUFU.EX2 R117, R117 ;  /* 0x0000007500757308 */ /* 0x000fe20000000800 */
[----:B------:R-:W-:Y:S01]  /*a030*/  @P2 IADD3.X R121, R8, c[0x0][0x1cc], RZ, P0, !PT ;  /* 0x0000730008792a10 */ /* 0x000fe200007fe4ff */
[----:B------:R-:W-:Y:S01]  /*a040*/  FMUL.FTZ R70, R2, R70 ;  /* 0x0000004602467220 */ /* 0x000fe20000410000 */
[----:B------:R-:W-:Y:S01]  /*a050*/  @P2 IADD3 R128, P0, R128, c[0x0][0x1c8], RZ ;  /* 0x0000720080802a10 */ /* 0x000fe20007f1e0ff */
[C---:B------:R-:W-:Y:S01]  /*a060*/  FMUL.FTZ R71, R2.reuse, R71 ;  /* 0x0000004702477220 */ /* 0x040fe20000410000 */
[----:B------:R-:W-:Y:S01]  /*a070*/  @P2 SHF.L.U64.HI R4, R223, 0x6, R118 ;  /* 0x00000006df042819 */ /* 0x000fe20000010276 */
[----:B------:R2:W-:Y:S01]  /*a080*/  @P2 LDGSTS.E.BYPASS.LTC128B.128 [R208+0x8100], [R120.64], !P6 ;  /* 0x0810000078d02fae */ /* 0x0005e2000f101d4a */
[----:B------:R-:W-:Y:S01]  /*a090*/  @P2 IADD3.X R129, RZ, c[0x0][0x1cc], R8, P0, P1 ;  /* 0x00007300ff812a10 */ /* 0x000fe200007e2408 */
[----:B------:R-:W-:Y:S01]  /*a0a0*/  FMUL.FTZ R74, R2, R74 ;  /* 0x0000004a024a7220 */ /* 0x000fe20000410000 */
[----:B------:R-:W-:Y:S01]  /*a0b0*/  @P2 IADD3 R6, P1, R120, R5, RZ ;  /* 0x0000000578062210 */ /* 0x000fe20007f3e0ff */
[----:B------:R-:W-:Y:S01]  /*a0c0*/  MUFU.EX2 R136, R136 ;  /* 0x0000008800887308 */ /* 0x000fe20000000800 */
[----:B------:R-:W-:Y:S02]  /*a0d0*/  FMUL.FTZ R75, R2, R75 ;  /* 0x0000004b024b7220 */ /* 0x000fe40000410000 */
[-C--:B------:R-:W-:Y:S01]  /*a0e0*/  @P2 IADD3.X R7, R121, R4.reuse, RZ, P1, !PT ;  /* 0x0000000479072210 */ /* 0x080fe20000ffe4ff */
[----:B------:R3:W-:Y:S01]  /*a0f0*/  @P2 LDGSTS.E.BYPASS.LTC128B.128 [R208+0xb100], [R128.64], !P5 ;  /* 0x0b10000080d02fae */ /* 0x0007e2000e901d4a */
[----:B------:R-:W-:Y:S01]  /*a100*/  @P2 IADD3 R8, P0, R6, R5, RZ ;  /* 0x0000000506082210 */ /* 0x000fe20007f1e0ff */
[C---:B------:R-:W-:Y:S02]  /*a110*/  FMUL.FTZ R5, R3.reuse, R113 ;  /* 0x0000007103057220 */ /* 0x040fe40000410000 */
[----:B------:R-:W-:Y:S01]  /*a120*/  FMUL.FTZ R77, R3, R77 ;  /* 0x0000004d034d7220 */ /* 0x000fe20000410000 */
[----:B------:R-:W-:Y:S01]  /*a130*/  @P2 IADD3.X R9, R7, R4, RZ, P0, !PT ;  /* 0x0000000407092210 */ /* 0x000fe200007fe4ff */
[----:B------:R-:W-:Y:S01]  /*a140*/  MUFU.EX2 R146, R146 ;  /* 0x0000009200927308 */ /* 0x000fe20000000800 */
[----:B------:R-:W-:Y:S01]  /*a150*/  FMUL.FTZ R4, R3, R112 ;  /* 0x0000007003047220 */ /* 0x000fe20000410000 */
[----:B------:R4:W-:Y:S01]  /*a160*/  @P2 LDGSTS.E.BYPASS.LTC128B.128 [R208+0x9100], [R6.64], !P6 ;  /* 0x0910000006d02fae */ /* 0x0009e2000f101d4a */
[----:B-1----:R-:W-:Y:S01]  /*a170*/  F2FP.PACK_AB R112, R119, R138 ;  /* 0x0000008a7770723e */ /* 0x002fe200000000ff */
[----:B------:R-:W-:Y:S01]  /*a180*/  FMUL.FTZ R78, R2, R78 ;  /* 0x0000004e024e7220 */ /* 0x000fe20000410000 */
[----:B------:R-:W-:Y:S01]  /*a190*/  ISETP.GT.AND P0, PT, R222, R225, PT ;  /* 0x000000e1de00720c */ /* 0x000fe20003f04270 */
[C---:B------:R-:W-:Y:S01]  /*a1a0*/  FMUL.FTZ R79, R2.reuse, R79 ;  /* 0x0000004f024f7220 */ /* 0x040fe20000410000 */
[----:B------:R-:W-:Y:S01]  /*a1b0*/  MOV R222, R184 ;  /* 0x000000b800de7202 */ /* 0x000fe20000000f00 */
[C---:B------:R-:W-:Y:S02]  /*a1c0*/  FMUL.FTZ R80, R3.reuse, R80 ;  /* 0x0000005003507220 */ /* 0x040fe40000410000 */
[----:B------:R4:W-:Y:S01]  /*a1d0*/  @P2 LDGSTS.E.BYPASS.LTC128B.128 [R208+0xc100], [R6.64+0x80], !P5 ;  /* 0x0c10008006d02fae */ /* 0x0009e2000e901d4a */
[----:B------:R-:W1:Y:S01]  /*a1e0*/  MUFU.EX2 R137, R137 ;  /* 0x0000008900897308 */ /* 0x000e620000000800 */
[C---:B------:R-:W-:Y:S02]  /*a1f0*/  FMUL.FTZ R81, R3.reuse, R81 ;  /* 0x0000005103517220 */ /* 0x040fe40000410000 */
[C---:B------:R-:W-:Y:S02]  /*a200*/  FMUL.FTZ R82, R2.reuse, R82 ;  /* 0x0000005202527220 */ /* 0x040fe40000410000 */
[C---:B------:R-:W-:Y:S02]  /*a210*/  FMUL.FTZ R83, R2.reuse, R83 ;  /* 0x0000005302537220 */ /* 0x040fe40000410000 */
[----:B------:R5:W-:Y:S01]  /*a220*/  @P2 LDGSTS.E.BYPASS.LTC128B.128 [R208+0xa100], [R8.64], !P6 ;  /* 0x0a10000008d02fae */ /* 0x000be2000f101d4a */
[C---:B------:R-:W-:Y:S02]  /*a230*/  FMUL.FTZ R84, R3.reuse, R84 ;  /* 0x0000005403547220 */ /* 0x040fe40000410000 */
[----:B------:R-:W-:Y:S01]  /*a240*/  MUFU.EX2 R139, R139 ;  /* 0x0000008b008b7308 */ /* 0x000fe20000000800 */
[----:B------:R-:W-:Y:S02]  /*a250*/  FMUL.FTZ R85, R3, R85 ;  /* 0x0000005503557220 */ /* 0x000fe40000410000 */
[C---:B------:R-:W-:Y:S02]  /*a260*/  FMUL.FTZ R86, R2.reuse, R86 ;  /* 0x0000005602567220 */ /* 0x040fe40000410000 */
[----:B------:R5:W-:Y:S01]  /*a270*/  @P2 LDGSTS.E.BYPASS.LTC128B.128 [R208+0xd100], [R8.64+0x80], !P5 ;  /* 0x0d10008008d02fae */ /* 0x000be2000e901d4a */
[----:B------:R-:W-:Y:S02]  /*a280*/  FMUL.FTZ R87, R2, R87 ;  /* 0x0000005702577220 */ /* 0x000fe40000410000 */
[--C-:B------:R-:W-:Y:S02]  /*a290*/  FFMA.FTZ R153, R15, c[0x0][0x2d0], -R145.reuse ;  /* 0x0000b4000f997a23 */ /* 0x100fe40000010891 */
[----:B------:R-:W5:Y:S01]  /*a2a0*/  MUFU.EX2 R144, R144 ;  /* 0x0000009000907308 */ /* 0x000f620000000800 */
[--C-:B------:R-:W-:Y:S02]  /*a2b0*/  FFMA.FTZ R154, R18, c[0x0][0x2d0], -R145.reuse ;  /* 0x0000b400129a7a23 */ /* 0x100fe40000010891 */
[----:B--2---:R-:W2:Y:S01]  /*a2c0*/  LDSM.16.MT88.4 R120, [R204+0x100] ;  /* 0x00010000cc78783b */ /* 0x004ea20000004200 */
[----:B-1----:R-:W-:Y:S01]  /*a2d0*/  F2FP.PACK_AB R113, R137, R146 ;  /* 0x000000928971723e */ /* 0x002fe200000000ff */
[----:B------:R-:W-:Y:S02]  /*a2e0*/  FFMA.FTZ R155, R19, c[0x0][0x2d0], -R145 ;  /* 0x0000b400139b7a23 */ /* 0x000fe40000010891 */
[----:B----4-:R-:W-:Y:S01]  /*a2f0*/  FMUL.FTZ R6, R2, R114 ;  /* 0x0000007202067220 */ /* 0x010fe20000410000 */
[----:B------:R-:W-:Y:S01]  /*a300*/  F2FP.PACK_AB R114, R136, R117 ;  /* 0x000000758872723e */ /* 0x000fe200000000ff */
[----:B------:R-:W-:Y:S01]  /*a310*/  FMUL.FTZ R7, R2, R115 ;  /* 0x0000007302077220 */ /* 0x000fe20000410000 */
[----:B------:R-:W-:Y:S01]  /*a320*/  MUFU.EX2 R152, R152 ;  /* 0x0000009800987308 */ /* 0x000fe20000000800 */
[----:B---3--:R-:W1:Y:S01]  /*a330*/  LDSM.16.MT88.4 R128, [R202+0x100] ;  /* 0x00010000ca80783b */ /* 0x008e620000004200 */
[--C-:B------:R-:W-:Y:S02]  /*a340*/  FFMA.FTZ R165, R20, c[0x0][0x2d0], -R147.reuse ;  /* 0x0000b40014a57a23 */ /* 0x100fe40000010893 */
[--C-:B------:R-:W-:Y:S02]  /*a350*/  FFMA.FTZ R164, R21, c[0x0][0x2d0], -R147.reuse ;  /* 0x0000b40015a47a23 */ /* 0x100fe40000010893 */
[--C-:B------:R-:W-:Y:S02]  /*a360*/  FFMA.FTZ R166, R24, c[0x0][0x2d0], -R147.reuse ;  /* 0x0000b40018a67a23 */ /* 0x100fe40000010893 */
[----:B------:R-:W-:Y:S01]  /*a370*/  FFMA.FTZ R167, R25, c[0x0][0x2d0], -R147 ;  /* 0x0000b40019a77a23 */ /* 0x000fe20000010893 */
[----:B------:R-:W3:Y:S01]  /*a380*/  LDSM.16.MT88.4 R132, [R201+0x100] ;  /* 0x00010000c984783b */ /* 0x000ee20000004200 */
[--C-:B------:R-:W-:Y:S01]  /*a390*/  FFMA.FTZ R181, R22, c[0x0][0x2d0], -R145.reuse ;  /* 0x0000b40016b57a23 */ /* 0x100fe20000010891 */
[----:B------:R-:W-:Y:S01]  /*a3a0*/  MUFU.EX2 R153, R153 ;  /* 0x0000009900997308 */ /* 0x000fe20000000800 */
[C---:B-----5:R-:W-:Y:S01]  /*a3b0*/  FMUL.FTZ R8, R3.reuse, R108 ;  /* 0x0000006c03087220 */ /* 0x060fe20000410000 */
[----:B------:R-:W-:Y:S01]  /*a3c0*/  F2FP.PACK_AB R115, R144, R139 ;  /* 0x0000008b9073723e */ /* 0x000fe200000000ff */
[----:B------:R-:W-:Y:S03]  /*a3d0*/  FMUL.FTZ R9, R3, R109 ;  /* 0x0000006d03097220 */ /* 0x000fe60000410000 */
[----:B------:R-:W4:Y:S01]  /*a3e0*/  LDSM.16.MT88.4 R108, [R200+0x100] ;  /* 0x00010000c86c783b */ /* 0x000f220000004200 */
[--C-:B------:R-:W-:Y:S02]  /*a3f0*/  FFMA.FTZ R180, R23, c[0x0][0x2d0], -R145.reuse ;  /* 0x0000b40017b47a23 */ /* 0x100fe40000010891 */
[--C-:B------:R-:W-:Y:S01]  /*a400*/  FFMA.FTZ R182, R26, c[0x0][0x2d0], -R145.reuse ;  /* 0x0000b4001ab67a23 */ /* 0x100fe20000010891 */
[----:B------:R-:W-:Y:S01]  /*a410*/  MUFU.EX2 R154, R154 ;  /* 0x0000009a009a7308 */ /* 0x000fe20000000800 */
[----:B------:R-:W-:Y:S02]  /*a420*/  FFMA.FTZ R183, R27, c[0x0][0x2d0], -R145 ;  /* 0x0000b4001bb77a23 */ /* 0x000fe40000010891 */
[--C-:B------:R-:W-:Y:S01]  /*a430*/  FFMA.FTZ R185, R28, c[0x0][0x2d0], -R147.reuse ;  /* 0x0000b4001cb97a23 */ /* 0x100fe20000010893 */
[----:B------:R-:W-:Y:S01]  /*a440*/  LDSM.16.MT88.4 R20, [R202+0x1100] ;  /* 0x00110000ca14783b */ /* 0x000fe20000004200 */
[--C-:B------:R-:W-:Y:S02]  /*a450*/  FFMA.FTZ R186, R29, c[0x0][0x2d0], -R147.reuse ;  /* 0x0000b4001dba7a23 */ /* 0x100fe40000010893 */
[--C-:B------:R-:W-:Y:S02]  /*a460*/  FFMA.FTZ R187, R32, c[0x0][0x2d0], -R147.reuse ;  /* 0x0000b40020bb7a23 */ /* 0x100fe40000010893 */
[----:B------:R-:W-:Y:S01]  /*a470*/  FFMA.FTZ R224, R33, c[0x0][0x2d0], -R147 ;  /* 0x0000b40021e07a23 */ /* 0x000fe20000010893 */
[----:B------:R-:W-:Y:S01]  /*a480*/  MUFU.EX2 R155, R155 ;  /* 0x0000009b009b7308 */ /* 0x000fe20000000800 */
[--C-:B------:R-:W-:Y:S01]  /*a490*/  FFMA.FTZ R226, R30, c[0x0][0x2d0], -R145.reuse ;  /* 0x0000b4001ee27a23 */ /* 0x100fe20000010891 */
[C---:B--2---:R-:W-:Y:S01]  /*a4a0*/  HMMA.16816.F32 R4, R112.reuse, R120, R4 ;  /* 0x000000787004723c */ /* 0x044fe20000001804 */
[----:B------:R-:W-:Y:S04]  /*a4b0*/  LDSM.16.MT88.4 R24, [R201+0x1100] ;  /* 0x00110000c918783b */ /* 0x000fe80000004200 */
[--C-:B------:R-:W-:Y:S02]  /*a4c0*/  FFMA.FTZ R227, R31, c[0x0][0x2d0], -R145.reuse ;  /* 0x0000b4001fe37a23 */ /* 0x100fe40000010891 */
[--C-:B------:R-:W-:Y:S01]  /*a4d0*/  FFMA.FTZ R228, R34, c[0x0][0x2d0], -R145.reuse ;  /* 0x0000b40022e47a23 */ /* 0x100fe20000010891 */
[C---:B------:R-:W-:Y:S01]  /*a4e0*/  HMMA.16816.F32 R8, R112.reuse, R122, R8 ;  /* 0x0000007a7008723c */ /* 0x040fe20000001808 */
[----:B------:R-:W2:Y:S01]  /*a4f0*/  LDSM.16.MT88.4 R120, [R204+0x3100] ;  /* 0x00310000cc78783b */ /* 0x000ea20000004200 */
[----:B------:R-:W-:Y:S02]  /*a500*/  MUFU.EX2 R165, R165 ;  /* 0x000000a500a57308 */ /* 0x000fe40000000800 */
[----:B------:R-:W-:Y:S02]  /*a510*/  FFMA.FTZ R229, R35, c[0x0][0x2d0], -R145 ;  /* 0x0000b40023e57a23 */ /* 0x000fe40000010891 */
[C---:B------:R-:W-:Y:S02]  /*a520*/  FMUL.FTZ R88, R3.reuse, R88 ;  /* 0x0000005803587220 */ /* 0x040fe40000410000 */
[C---:B-1----:R-:W-:Y:S01]  /*a530*/  HMMA.16816.F32 R68, R112.reuse, R128, R68 ;  /* 0x000000807044723c */ /* 0x042fe20000001844 */
[----:B------:R-:W-:Y:S03]  /*a540*/  LDSM.16.MT88.4 R28, [R202+0x1900] ;  /* 0x00190000ca1c783b */ /* 0x000fe60000004200 */
[C---:B------:R-:W-:Y:S01]  /*a550*/  FMUL.FTZ R89, R3.reuse, R89 ;  /* 0x0000005903597220 */ /* 0x040fe20000410000 */
[----:B------:R-:W-:Y:S01]  /*a560*/  MUFU.EX2 R164, R164 ;  /* 0x000000a400a47308 */ /* 0x000fe20000000800 */
[C---:B------:R-:W-:Y:S02]  /*a570*/  FMUL.FTZ R90, R2.reuse, R90 ;  /* 0x0000005a025a7220 */ /* 0x040fe40000410000 */
[C---:B------:R-:W-:Y:S01]  /*a580*/  HMMA.16816.F32 R72, R112.reuse, R130, R72 ;  /* 0x000000827048723c */ /* 0x040fe20000001848 */
[----:B------:R-:W1:Y:S03]  /*a590*/  LDSM.16.MT88.4 R128, [R202+0x3100] ;  /* 0x00310000ca80783b */ /* 0x000e660000004200 */
[C---:B------:R-:W-:Y:S02]  /*a5a0*/  FMUL.FTZ R91, R2.reuse, R91 ;  /* 0x0000005b025b7220 */ /* 0x040fe40000410000 */
[C---:B------:R-:W-:Y:S01]  /*a5b0*/  FMUL.FTZ R92, R3.reuse, R92 ;  /* 0x0000005c035c7220 */ /* 0x040fe20000410000 */
[----:B------:R-:W-:Y:S01]  /*a5c0*/  MUFU.EX2 R166, R166 ;  /* 0x000000a600a67308 */ /* 0x000fe20000000800 */
[C---:B---3--:R-:W-:Y:S01]  /*a5d0*/  HMMA.16816.F32 R76, R112.reuse, R132, R76 ;  /* 0x00000084704c723c */ /* 0x048fe2000000184c */
[----:B------:R-:W-:Y:S03]  /*a5e0*/  LDSM.16.MT88.4 R32, [R200+0x5100] ;  /* 0x00510000c820783b */ /* 0x000fe60000004200 */
[----:B------:R-:W-:Y:S02]  /*a5f0*/  FMUL.FTZ R93, R3, R93 ;  /* 0x0000005d035d7220 */ /* 0x000fe40000410000 */
[----:B------:R-:W-:Y:S02]  /*a600*/  FMUL.FTZ R94, R2, R94 ;  /* 0x0000005e025e7220 */ /* 0x000fe40000410000 */
[C---:B------:R-:W-:Y:S01]  /*a610*/  HMMA.16816.F32 R80, R112.reuse, R134, R80 ;  /* 0x000000867050723c */ /* 0x040fe20000001850 */
[----:B------:R-:W0:Y:S01]  /*a620*/  LDGDEPBAR ;  /* 0x00000000000079af */ /* 0x000e220000000000 */
[----:B------:R-:W-:Y:S02]  /*a630*/  MUFU.EX2 R167, R167 ;  /* 0x000000a700a77308 */ /* 0x000fe40000000800 */
[--C-:B------:R-:W-:Y:S02]  /*a640*/  FFMA.FTZ R132, R12, c[0x0][0x2d0], -R147.reuse ;  /* 0x0000b4000c847a23 */ /* 0x100fe40000010893 */
[--C-:B------:R-:W-:Y:S02]  /*a650*/  FFMA.FTZ R133, R13, c[0x0][0x2d0], -R147.reuse ;  /* 0x0000b4000d857a23 */ /* 0x100fe40000010893 */
[C---:B----4-:R-:W-:Y:S01]  /*a660*/  HMMA.16816.F32 R84, R112.reuse, R108, R84 ;  /* 0x0000006c7054723c */ /* 0x050fe20000001854 */
[----:B------:R-:W-:Y:S03]  /*a670*/  LDSM.16.MT88.4 R12, [R200+0x3100] ;  /* 0x00310000c80c783b */ /* 0x000fe60000004200 */
[--C-:B------:R-:W-:Y:S01]  /*a680*/  FFMA.FTZ R134, R16, c[0x0][0x2d0], -R147.reuse ;  /* 0x0000b40010867a23 */ /* 0x100fe20000010893 */
[----:B------:R-:W-:Y:S01]  /*a690*/  MUFU.EX2 R132, R132 ;  /* 0x0000008400847308 */ /* 0x000fe20000000800 */
[--C-:B------:R-:W-:Y:S02]  /*a6a0*/  FFMA.FTZ R135, R17, c[0x0][0x2d0], -R147.reuse ;  /* 0x0000b40011877a23 */ /* 0x100fe40000010893 */
[C---:B------:R-:W-:Y:S01]  /*a6b0*/  HMMA.16816.F32 R88, R112.reuse, R110, R88 ;  /* 0x0000006e7058723c */ /* 0x040fe20000001858 */
[----:B------:R-:W3:Y:S03]  /*a6c0*/  LDSM.16.MT88.4 R108, [R201+0x3100] ;  /* 0x00310000c96c783b */ /* 0x000ee60000004200 */
[C---:B------:R-:W-:Y:S02]  /*a6d0*/  FMUL.FTZ R95, R2.reuse, R95 ;  /* 0x0000005f025f7220 */ /* 0x040fe40000410000 */
[C---:B------:R-:W-:Y:S01]  /*a6e0*/  FMUL.FTZ R96, R3.reuse, R96 ;  /* 0x0000006003607220 */ /* 0x040fe20000410000 */
[----:B------:R-:W4:Y:S01]  /*a6f0*/  MUFU.EX2 R133, R133 ;  /* 0x0000008500857308 */ /* 0x000f220000000800 */
[C---:B------:R-:W-:Y:S01]  /*a700*/  FMUL.FTZ R97, R3.reuse, R97 ;  /* 0x0000006103617220 */ /* 0x040fe20000410000 */
[----:B------:R-:W-:Y:S02]  /*a710*/  LDSM.16.MT88.4 R16, [R202+0x900] ;  /* 0x00090000ca10783b */ /* 0x000fe40000004200 */
[C---:B--2---:R-:W-:Y:S03]  /*a720*/  HMMA.16816.F32 R92, R112.reuse, R120, R92 ;  /* 0x00000078705c723c */ /* 0x044fe6000000185c */
[C---:B------:R-:W-:Y:S02]  /*a730*/  FMUL.FTZ R98, R2.reuse, R98 ;  /* 0x0000006202627220 */ /* 0x040fe40000410000 */
[C---:B------:R-:W-:Y:S01]  /*a740*/  FMUL.FTZ R99, R2.reuse, R99 ;  /* 0x0000006302637220 */ /* 0x040fe20000410000 */
[----:B------:R-:W-:Y:S01]  /*a750*/  MUFU.EX2 R134, R134 ;  /* 0x0000008600867308 */ /* 0x000fe20000000800 */
[C---:B------:R-:W-:Y:S02]  /*a760*/  FMUL.FTZ R100, R3.reuse, R100 ;  /* 0x0000006403647220 */ /* 0x040fe40000410000 */
[C---:B------:R-:W-:Y:S03]  /*a770*/  FMUL.FTZ R101, R3.reuse, R101 ;  /* 0x0000006503657220 */ /* 0x040fe60000410000 */
[C---:B------:R-:W-:Y:S01]  /*a780*/  HMMA.16816.F32 R96, R112.reuse, R122, R96 ;  /* 0x0000007a7060723c */ /* 0x040fe20000001860 */
[----:B------:R-:W2:Y:S02]  /*a790*/  LDSM.16.MT88.4 R120, [R204+0x900] ;  /* 0x00090000cc78783b */ /* 0x000ea40000004200 */
[C---:B------:R-:W-:Y:S01]  /*a7a0*/  FMUL.FTZ R102, R2.reuse, R102 ;  /* 0x0000006602667220 */ /* 0x040fe20000410000 */
[----:B------:R-:W5:Y:S01]  /*a7b0*/  MUFU.EX2 R135, R135 ;  /* 0x0000008700877308 */ /* 0x000f620000000800 */
[C---:B------:R-:W-:Y:S02]  /*a7c0*/  FMUL.FTZ R103, R2.reuse, R103 ;  /* 0x0000006702677220 */ /* 0x040fe40000410000 */
[C---:B------:R-:W-:Y:S02]  /*a7d0*/  FMUL.FTZ R104, R3.reuse, R104 ;  /* 0x0000006803687220 */ /* 0x040fe40000410000 */
[C---:B------:R-:W-:Y:S03]  /*a7e0*/  FMUL.FTZ R105, R3.reuse, R105 ;  /* 0x0000006903697220 */ /* 0x040fe60000410000 */
[C---:B-1----:R-:W-:Y:S02]  /*a7f0*/  HMMA.16816.F32 R100, R112.reuse, R128, R100 ;  /* 0x000000807064723c */ /* 0x042fe40000001864 */
[----:B------:R-:W-:Y:S01]  /*a800*/  MUFU.EX2 R181, R181 ;  /* 0x000000b500b57308 */ /* 0x000fe20000000800 */
[C---:B------:R-:W-:Y:S02]  /*a810*/  FMUL.FTZ R106, R2.reuse, R106 ;  /* 0x0000006a026a7220 */ /* 0x040fe40000410000 */
[C---:B------:R-:W-:Y:S02]  /*a820*/  FMUL.FTZ R107, R2.reuse, R107 ;  /* 0x0000006b026b7220 */ /* 0x040fe40000410000 */
[C---:B------:R-:W-:Y:S02]  /*a830*/  FMUL.FTZ R52, R3.reuse, R52 ;  /* 0x0000003403347220 */ /* 0x040fe40000410000 */
[C---:B------:R-:W-:Y:S03]  /*a840*/  FMUL.FTZ R53, R3.reuse, R53 ;  /* 0x0000003503357220 */ /* 0x040fe60000410000 */
[C---:B------:R-:W-:Y:S01]  /*a850*/  HMMA.16816.F32 R104, R112.reuse, R130, R104 ;  /* 0x000000827068723c */ /* 0x040fe20000001868 */
[----:B------:R-:W-:Y:S01]  /*a860*/  LDSM.16.MT88.4 R128, [R200+0x900] ;  /* 0x00090000c880783b */ /* 0x000fe20000004200 */
[----:B------:R-:W1:Y:S01]  /*a870*/  MUFU.EX2 R180, R180 ;  /* 0x000000b400b47308 */ /* 0x000e620000000800 */
[C---:B------:R-:W-:Y:S02]  /*a880*/  FMUL.FTZ R54, R2.reuse, R54 ;  /* 0x0000003602367220 */ /* 0x040fe40000410000 */
[C---:B------:R-:W-:Y:S02]  /*a890*/  FMUL.FTZ R55, R2.reuse, R55 ;  /* 0x0000003702377220 */ /* 0x040fe40000410000 */
[C---:B------:R-:W-:Y:S02]  /*a8a0*/  FMUL.FTZ R56, R3.reuse, R56 ;  /* 0x0000003803387220 */ /* 0x040fe40000410000 */
[C---:B------:R-:W-:Y:S03]  /*a8b0*/  FMUL.FTZ R57, R3.reuse, R57 ;  /* 0x0000003903397220 */ /* 0x040fe60000410000 */
[C---:B---3--:R-:W-:Y:S01]  /*a8c0*/  HMMA.16816.F32 R52, R112.reuse, R108, R52 ;  /* 0x0000006c7034723c */ /* 0x048fe20000001834 */
[----:B------:R-:W-:Y:S02]  /*a8d0*/  MUFU.EX2 R182, R182 ;  /* 0x000000b600b67308 */ /* 0x000fe40000000800 */
[C---:B------:R-:W-:Y:S02]  /*a8e0*/  FMUL.FTZ R58, R2.reuse, R58 ;  /* 0x0000003a023a7220 */ /* 0x040fe40000410000 */
[C---:B------:R-:W-:Y:S02]  /*a8f0*/  FMUL.FTZ R59, R2.reuse, R59 ;  /* 0x0000003b023b7220 */ /* 0x040fe40000410000 */
[C---:B------:R-:W-:Y:S02]  /*a900*/  FMUL.FTZ R60, R3.reuse, R60 ;  /* 0x0000003c033c7220 */ /* 0x040fe40000410000 */
[C---:B------:R-:W-:Y:S02]  /*a910*/  FMUL.FTZ R61, R3.reuse, R61 ;  /* 0x0000003d033d7220 */ /* 0x040fe40000410000 */
[----:B------:R-:W3:Y:S01]  /*a920*/  MUFU.EX2 R183, R183 ;  /* 0x000000b700b77308 */ /* 0x000ee20000000800 */
[C---:B------:R-:W-:Y:S01]  /*a930*/  HMMA.16816.F32 R56, R112.reuse, R110, R56 ;  /* 0x0000006e7038723c */ /* 0x040fe20000001838 */
[----:B------:R-:W1:Y:S02]  /*a940*/  LDSM.16.MT88.4 R108, [R201+0x900] ;  /* 0x00090000c96c783b */ /* 0x000e640000004200 */
[C---:B------:R-:W-:Y:S02]  /*a950*/  FMUL.FTZ R62, R2.reuse, R62 ;  /* 0x0000003e023e7220 */ /* 0x040fe40000410000 */
[C---:B------:R-:W-:Y:S02]  /*a960*/  FMUL.FTZ R63, R2.reuse, R63 ;  /* 0x0000003f023f7220 */ /* 0x040fe40000410000 */
[C---:B------:R-:W-:Y:S02]  /*a970*/  FMUL.FTZ R64, R3.reuse, R64 ;  /* 0x0000004003407220 */ /* 0x040fe40000410000 */
[----:B------:R-:W-:Y:S01]  /*a980*/  FMUL.FTZ R65, R3, R65 ;  /* 0x0000004103417220 */ /* 0x000fe20000410000 */
[----:B------:R-:W-:Y:S02]  /*a990*/  MUFU.EX2 R185, R185 ;  /* 0x000000b900b97308 */ /* 0x000fe40000000800 */
[C---:B------:R-:W-:Y:S03]  /*a9a0*/  HMMA.16816.F32 R60, R112.reuse, R12, R60 ;  /* 0x0000000c703c723c */ /* 0x040fe6000000183c */
[C---:B------:R-:W-:Y:S02]  /*a9b0*/  FMUL.FTZ R66, R2.reuse, R66 ;  /* 0x0000004202427220 */ /* 0x040fe40000410000 */
[----:B------:R-:W-:Y:S02]  /*a9c0*/  FMUL.FTZ R67, R2, R67 ;  /* 0x0000004302437220 */ /* 0x000fe40000410000 */
[----:B----4-:R-:W-:Y:S01]  /*a9d0*/  F2FP.PACK_AB R12, R133, R132 ;  /* 0x00000084850c723e */ /* 0x010fe200000000ff */
[----:B------:R-:W4:Y:S01]  /*a9e0*/  MUFU.EX2 R186, R186 ;  /* 0x000000ba00ba7308 */ /* 0x000f220000000800 */
[----:B------:R-:W-:Y:S03]  /*a9f0*/  F2FP.PACK_AB R13, R153, R152 ;  /* 0x00000098990d723e */ /* 0x000fe600000000ff */
[----:B------:R-:W-:Y:S01]  /*aa00*/  HMMA.16816.F32 R64, R112, R14, R64 ;  /* 0x0000000e7040723c */ /* 0x000fe20000001840 */
[----:B------:R-:W1:Y:S02]  /*aa10*/  LDSM.16.MT88.4 R112, [R204+0x3900] ;  /* 0x00390000cc70783b */ /* 0x000e640000004200 */
[--C-:B------:R-:W-:Y:S02]  /*aa20*/  FFMA.FTZ R40, R40, c[0x0][0x2d0], -R147.reuse ;  /* 0x0000b40028287a23 */ /* 0x100fe40000010893 */
[----:B------:R-:W-:Y:S01]  /*aa30*/  FFMA.FTZ R41, R41, c[0x0][0x2d0], -R147 ;  /* 0x0000b40029297a23 */ /* 0x000fe20000010893 */
[----:B------:R-:W-:Y:S01]  /*aa40*/  MUFU.EX2 R187, R187 ;  /* 0x000000bb00bb7308 */ /* 0x000fe20000000800 */
[----:B-----5:R-:W-:Y:S01]  /*aa50*/  F2FP.PACK_AB R14, R135, R134 ;  /* 0x00000086870e723e */ /* 0x020fe200000000ff */
[--C-:B------:R-:W-:Y:S01]  /*aa60*/  FFMA.FTZ R42, R42, c[0x0][0x2d0], -R145.reuse ;  /* 0x0000b4002a2a7a23 */ /* 0x100fe20000010891 */
[----:B------:R-:W-:Y:S03]  /*aa70*/  F2FP.PACK_AB R15, R155, R154 ;  /* 0x0000009a9b0f723e */ /* 0x000fe600000000ff */
[----:B------:R-:W-:Y:S02]  /*aa80*/  FFMA.FTZ R43, R43, c[0x0][0x2d0], -R145 ;  /* 0x0000b4002b2b7a23 */ /* 0x000fe40000010891 */
[--C-:B------:R-:W-:Y:S02]  /*aa90*/  FFMA.FTZ R44, R44, c[0x0][0x2d0], -R147.reuse ;  /* 0x0000b4002c2c7a23 */ /* 0x100fe40000010893 */
[C---:B--2---:R-:W-:Y:S01]  /*aaa0*/  HMMA.16816.F32 R4, R12.reuse, R120, R4 ;  /* 0x000000780c04723c */ /* 0x044fe20000001804 */
[----:B------:R-:W2:Y:S04]  /*aab0*/  MUFU.EX2 R224, R224 ;  /* 0x000000e000e07308 */ /* 0x000ea80000000800 */
[--C-:B------:R-:W-:Y:S02]  /*aac0*/  FFMA.FTZ R45, R45, c[0x0][0x2d0], -R147.reuse ;  /* 0x0000b4002d2d7a23 */ /* 0x100fe40000010893 */
[----:B------:R-:W-:Y:S01]  /*aad0*/  FFMA.FTZ R48, R48, c[0x0][0x2d0], -R147 ;  /* 0x0000b40030307a23 */ /* 0x000fe20000010893 */
[C---:B------:R-:W-:Y:S01]  /*aae0*/  HMMA.16816.F32 R8, R12.reuse, R122, R8 ;  /* 0x0000007a0c08723c */ /* 0x040fe20000001808 */
[----:B------:R-:W-:Y:S02]  /*aaf0*/  LDSM.16.MT88.4 R120, [R200+0x3900] ;  /* 0x00390000c878783b */ /* 0x000fe40000004200 */
[----:B------:R-:W-:Y:S01]  /*ab00*/  MUFU.EX2 R226, R226 ;  /* 0x000000e200e27308 */ /* 0x000fe20000000800 */
[--C-:B------:R-:W-:Y:S02]  /*ab10*/  FFMA.FTZ R46, R46, c[0x0][0x2d0], -R145.reuse ;  /* 0x0000b4002e2e7a23 */ /* 0x100fe40000010891 */
[----:B------:R-:W-:Y:S02]  /*ab20*/  FFMA.FTZ R47, R47, c[0x0][0x2d0], -R145 ;  /* 0x0000b4002f2f7a23 */ /* 0x000fe40000010891 */
[C---:B------:R-:W-:Y:S04]  /*ab30*/  HMMA.16816.F32 R68, R12.reuse, R16, R68 ;  /* 0x000000100c44723c */ /* 0x040fe80000001844 */
[----:B------:R-:W-:Y:S01]  /*ab40*/  FFMA.FTZ R138, R3, R216, R138 ;  /* 0x000000d8038a7223 */ /* 0x000fe2000001008a */
[----:B------:R-:W5:Y:S01]  /*ab50*/  MUFU.EX2 R227, R227 ;  /* 0x000000e300e37308 */ /* 0x000f620000000800 */
[----:B------:R-:W-:Y:S01]  /*ab60*/  MOV R3, R0 ;  /* 0x0000000000037202 */ /* 0x000fe20000000f00 */
[----:B------:R-:W-:Y:S01]  /*ab70*/  FFMA.FTZ R146, R2, R217, R146 ;  /* 0x000000d902927223 */ /* 0x000fe20000010092 */
        /* <DEDUP_REMOVED lines=10> */
[----:B------:R-:W1:Y:S02]  /*ac20*/  MUFU.EX2 R229, R229 ;  /* 0x000000e500e57308 */ /* 0x000e640000000800 */
[----:B------:R-:W-:Y:S02]  /*ac30*/  FADD.FTZ R117, R136, R117 ;  /* 0x0000007588757221 */ /* 0x000fe40000010000 */
[----:B------:R-:W-:Y:S02]  /*ac40*/  FADD.FTZ R139, R144, R139 ;  /* 0x0000008b908b7221 */ /* 0x000fe40000010000 */
[C---:B------:R-:W-:Y:S04]  /*ac50*/  HMMA.16816.F32 R84, R12.reuse, R128, R84 ;  /* 0x000000800c54723c */ /* 0x040fe80000001854 */
[----:B------:R-:W-:Y:S01]  /*ac60*/  MUFU.EX2 R40, R40 ;  /* 0x0000002800287308 */ /* 0x000fe20000000800 */
[----:B------:R-:W-:Y:S01]  /*ac70*/  FADD.FTZ R132, R132, R117 ;  /* 0x0000007584847221 */ /* 0x000fe20000010000 */
[----:B------:R-:W-:Y:S01]  /*ac80*/  MOV R117, R116 ;  /* 0x0000007400757202 */ /* 0x000fe20000000f00 */
        /* <DEDUP_REMOVED lines=15> */
[----:B------:R-:W-:Y:S04]  /*ad80*/  MUFU.EX2 R43, R43 ;  /* 0x0000002b002b7308 */ /* 0x000fe80000000800 */
[C---:B------:R-:W-:Y:S01]  /*ad90*/  HMMA.16816.F32 R104, R12.reuse, R18, R104 ;  /* 0x000000120c68723c */ /* 0x040fe20000001868 */
[----:B------:R-:W2:Y:S05]  /*ada0*/  LDSM.16.MT88.4 R16, [R204+0x1100] ;  /* 0x00110000cc10783b */ /* 0x000eaa0000004200 */
        /* <DEDUP_REMOVED lines=8> */
[----:B------:R-:W-:Y:S05]  /*ae30*/  LDSM.16.MT88.4 R120, [R201+0x4100] ;  /* 0x00410000c978783b */ /* 0x000fea0000004200 */
[----:B------:R-:W-:Y:S01]  /*ae40*/  MUFU.EX2 R46, R46 ;  /* 0x0000002e002e7308 */ /* 0x000fe20000000800 */
[----:B------:R-:W-:Y:S01]  /*ae50*/  F2FP.PACK_AB R12, R164, R165 ;  /* 0x000000a5a40c723e */ /* 0x000fe200000000ff */
[----:B------:R-:W-:Y:S01]  /*ae60*/  FADD.FTZ R165, R165, R134 ;  /* 0x00000086a5a57221 */ /* 0x000fe20000010000 */
[----:B------:R-:W-:Y:S03]  /*ae70*/  F2FP.PACK_AB R14, R167, R166 ;  /* 0x000000a6a70e723e */ /* 0x000fe600000000ff */
[----:B------:R-:W-:Y:S01]  /*ae80*/  F2FP.PACK_AB R13, R180, R181 ;  /* 0x000000b5b40d723e */ /* 0x000fe200000000ff */
[----:B------:R-:W-:Y:S01]  /*ae90*/  FADD.FTZ R181, R181, R154 ;  /* 0x0000009ab5b57221 */ /* 0x000fe20000010000 */
[----:B---3--:R-:W-:Y:S01]  /*aea0*/  F2FP.PACK_AB R15, R183, R182 ;  /* 0x000000b6b70f723e */ /* 0x008fe200000000ff */
[----:B------:R-:W-:Y:S01]  /*aeb0*/  FADD.FTZ R165, R164, R165 ;  /* 0x000000a5a4a57221 */ /* 0x000fe20000010000 */
[----:B------:R-:W-:Y:S01]  /*aec0*/  MUFU.EX2 R47, R47 ;  /* 0x0000002f002f7308 */ /* 0x000fe20000000800 */
[----:B------:R-:W-:Y:S02]  /*aed0*/  FADD.FTZ R181, R180, R181 ;  /* 0x000000b5b4b57221 */ /* 0x000fe40000010000 */
[----:B------:R-:W-:Y:S02]  /*aee0*/  FADD.FTZ R166, R166, R165 ;  /* 0x000000a5a6a67221 */ /* 0x000fe40000010000 */
[C---:B--2---:R-:W-:Y:S03]  /*aef0*/  HMMA.16816.F32 R4, R12.reuse, R16, R4 ;  /* 0x000000100c04723c */ /* 0x044fe60000001804 */
[----:B------:R-:W-:Y:S02]  /*af00*/  FADD.FTZ R182, R182, R181 ;  /* 0x000000b5b6b67221 */ /* 0x000fe40000010000 */
[----:B------:R-:W-:Y:S02]  /*af10*/  FADD.FTZ R166, R167, R166 ;  /* 0x000000a6a7a67221 */ /* 0x000fe40000010000 */
[----:B------:R-:W-:Y:S01]  /*af20*/  FADD.FTZ R183, R183, R182 ;  /* 0x000000b6b7b77221 */ /* 0x000fe20000010000 */
[C---:B------:R-:W-:Y:S01]  /*af30*/  HMMA.16816.F32 R8, R12.reuse, R18, R8 ;  /* 0x000000120c08723c */ /* 0x040fe20000001808 */
[----:B------:R-:W2:Y:S07]  /*af40*/  LDSM.16.MT88.4 R16, [R204+0x4100] ;  /* 0x00410000cc10783b */ /* 0x000eae0000004200 */
[C---:B------:R-:W-:Y:S08]  /*af50*/  HMMA.16816.F32 R68, R12.reuse, R20, R68 ;  /* 0x000000140c44723c */ /* 0x040ff00000001844 */
[C---:B------:R-:W-:Y:S01]  /*af60*/  HMMA.16816.F32 R72, R12.reuse, R22, R72 ;  /* 0x000000160c48723c */ /* 0x040fe20000001848 */
[----:B------:R-:W3:Y:S07]  /*af70*/  LDSM.16.MT88.4 R20, [R204+0x1900] ;  /* 0x00190000cc14783b */ /* 0x000eee0000004200 */
[C---:B------:R-:W-:Y:S08]  /*af80*/  HMMA.16816.F32 R76, R12.reuse, R24, R76 ;  /* 0x000000180c4c723c */ /* 0x040ff0000000184c */
[C---:B------:R-:W-:Y:S01]  /*af90*/  HMMA.16816.F32 R80, R12.reuse, R26, R80 ;  /* 0x0000001a0c50723c */ /* 0x040fe20000001850 */
[----:B------:R-:W3:Y:S07]  /*afa0*/  LDSM.16.MT88.4 R24, [R201+0x1900] ;  /* 0x00190000c918783b */ /* 0x000eee0000004200 */
[C---:B-1----:R-:W-:Y:S08]  /*afb0*/  HMMA.16816.F32 R84, R12.reuse, R108, R84 ;  /* 0x0000006c0c54723c */ /* 0x042ff00000001854 */
[C---:B------:R-:W-:Y:S01]  /*afc0*/  HMMA.16816.F32 R88, R12.reuse, R110, R88 ;  /* 0x0000006e0c58723c */ /* 0x040fe20000001858 */
[----:B------:R-:W-:Y:S07]  /*afd0*/  LDSM.16.MT88.4 R108, [R204+0x2900] ;  /* 0x00290000cc6c783b */ /* 0x000fee0000004200 */
[C---:B--2---:R-:W-:Y:S08]  /*afe0*/  HMMA.16816.F32 R92, R12.reuse, R16, R92 ;  /* 0x000000100c5c723c */ /* 0x044ff0000000185c */
[C---:B------:R-:W-:Y:S01]  /*aff0*/  HMMA.16816.F32 R96, R12.reuse, R18, R96 ;  /* 0x000000120c60723c */ /* 0x040fe20000001860 */
[----:B------:R-:W1:Y:S07]  /*b000*/  LDSM.16.MT88.4 R16, [R200+0x1900] ;  /* 0x00190000c810783b */ /* 0x000e6e0000004200 */
[C---:B------:R-:W-:Y:S08]  /*b010*/  HMMA.16816.F32 R100, R12.reuse, R112, R100 ;  /* 0x000000700c64723c */ /* 0x040ff00000001864 */
[C---:B------:R-:W-:Y:S08]  /*b020*/  HMMA.16816.F32 R104, R12.reuse, R114, R104 ;  /* 0x000000720c68723c */ /* 0x040ff00000001868 */
[C---:B------:R-:W-:Y:S07]  /*b030*/  HMMA.16816.F32 R52, R12.reuse, R120, R52 ;  /* 0x000000780c34723c */ /* 0x040fee0000001834 */
[--C-:B------:R-:W-:Y:S01]  /*b040*/  FFMA.FTZ R120, R36, c[0x0][0x2d0], -R147.reuse ;  /* 0x0000b40024787a23 */ /* 0x100fe20000010893 */
[C---:B------:R-:W-:Y:S04]  /*b050*/  HMMA.16816.F32 R56, R12.reuse, R122, R56 ;  /* 0x0000007a0c38723c */ /* 0x040fe80000001838 */
[--C-:B------:R-:W-:Y:S01]  /*b060*/  FFMA.FTZ R121, R37, c[0x0][0x2d0], -R147.reuse ;  /* 0x0000b40025797a23 */ /* 0x100fe20000010893 */
[----:B------:R-:W-:Y:S01]  /*b070*/  MUFU.EX2 R120, R120 ;  /* 0x0000007800787308 */ /* 0x000fe20000000800 */
[----:B------:R-:W-:Y:S02]  /*b080*/  FFMA.FTZ R147, R49, c[0x0][0x2d0], -R147 ;  /* 0x0000b40031937a23 */ /* 0x000fe40000010893 */
[C---:B------:R-:W-:Y:S04]  /*b090*/  HMMA.16816.F32 R60, R12.reuse, R128, R60 ;  /* 0x000000800c3c723c */ /* 0x040fe8000000183c */
[--C-:B------:R-:W-:Y:S02]  /*b0a0*/  FFMA.FTZ R122, R38, c[0x0][0x2d0], -R145.reuse ;  /* 0x0000b400267a7a23 */ /* 0x100fe40000010891 */
[--C-:B------:R-:W-:Y:S01]  /*b0b0*/  FFMA.FTZ R123, R39, c[0x0][0x2d0], -R145.reuse ;  /* 0x0000b400277b7a23 */ /* 0x100fe20000010891 */
[----:B------:R-:W2:Y:S01]  /*b0c0*/  MUFU.EX2 R121, R121 ;  /* 0x0000007900797308 */ /* 0x000ea20000000800 */
[----:B------:R-:W-:Y:S01]  /*b0d0*/  HMMA.16816.F32 R64, R12, R130, R64 ;  /* 0x000000820c40723c */ /* 0x000fe20000001840 */
[----:B------:R-:W-:Y:S03]  /*b0e0*/  LDSM.16.MT88.4 R36, [R201+0x2900] ;  /* 0x00290000c924783b */ /* 0x000fe60000004200 */
[--C-:B------:R-:W-:Y:S02]  /*b0f0*/  FFMA.FTZ R49, R50, c[0x0][0x2d0], -R145.reuse ;  /* 0x0000b40032317a23 */ /* 0x100fe40000010891 */
[----:B------:R-:W-:Y:S01]  /*b100*/  FFMA.FTZ R145, R51, c[0x0][0x2d0], -R145 ;  /* 0x0000b40033917a23 */ /* 0x000fe20000010891 */
[----:B----4-:R-:W-:Y:S01]  /*b110*/  F2FP.PACK_AB R12, R186, R185 ;  /* 0x000000b9ba0c723e */ /* 0x010fe200000000ff */
[----:B------:R-:W-:Y:S01]  /*b120*/  FADD.FTZ R185, R185, R166 ;  /* 0x000000a6b9b97221 */ /* 0x000fe20000010000 */
[----:B------:R-:W-:Y:S01]  /*b130*/  F2FP.PACK_AB R14, R224, R187 ;  /* 0x000000bbe00e723e */ /* 0x000fe200000000ff */
[----:B------:R-:W-:Y:S02]  /*b140*/  MUFU.EX2 R122, R122 ;  /* 0x0000007a007a7308 */ /* 0x000fe40000000800 */
[----:B-----5:R-:W-:Y:S01]  /*b150*/  F2FP.PACK_AB R13, R227, R226 ;  /* 0x000000e2e30d723e */ /* 0x020fe200000000ff */
[----:B------:R-:W-:Y:S01]  /*b160*/  FADD.FTZ R226, R226, R183 ;  /* 0x000000b7e2e27221 */ /* 0x000fe20000010000 */
[----:B------:R-:W-:Y:S01]  /*b170*/  F2FP.PACK_AB R15, R229, R228 ;  /* 0x000000e4e50f723e */ /* 0x000fe200000000ff */
[----:B------:R-:W-:Y:S02]  /*b180*/  FADD.FTZ R186, R186, R185 ;  /* 0x000000b9baba7221 */ /* 0x000fe40000010000 */
[----:B------:R-:W-:Y:S02]  /*b190*/  FADD.FTZ R227, R227, R226 ;  /* 0x000000e2e3e37221 */ /* 0x000fe40000010000 */
[----:B------:R-:W-:Y:S01]  /*b1a0*/  FADD.FTZ R187, R187, R186 ;  /* 0x000000babbbb7221 */ /* 0x000fe20000010000 */
[----:B------:R-:W4:Y:S01]  /*b1b0*/  MUFU.EX2 R123, R123 ;  /* 0x0000007b007b7308 */ /* 0x000f220000000800 */
[C---:B---3--:R-:W-:Y:S03]  /*b1c0*/  HMMA.16816.F32 R4, R12.reuse, R20, R4 ;  /* 0x000000140c04723c */ /* 0x048fe60000001804 */
[----:B------:R-:W-:Y:S02]  /*b1d0*/  FADD.FTZ R228, R228, R227 ;  /* 0x000000e3e4e47221 */ /* 0x000fe40000010000 */
[----:B------:R-:W-:Y:S02]  /*b1e0*/  FADD.FTZ R187, R224, R187 ;  /* 0x000000bbe0bb7221 */ /* 0x000fe40000010000 */
[----:B------:R-:W-:Y:S01]  /*b1f0*/  FADD.FTZ R229, R229, R228 ;  /* 0x000000e4e5e57221 */ /* 0x000fe20000010000 */
[C---:B------:R-:W-:Y:S01]  /*b200*/  HMMA.16816.F32 R8, R12.reuse, R22, R8 ;  /* 0x000000160c08723c */ /* 0x040fe20000001808 */
[----:B------:R-:W3:Y:S01]  /*b210*/  LDSM.16.MT88.4 R20, [R204+0x4900] ;  /* 0x00490000cc14783b */ /* 0x000ee20000004200 */
[----:B------:R-:W5:Y:S06]  /*b220*/  MUFU.EX2 R147, R147 ;  /* 0x0000009300937308 */ /* 0x000f6c0000000800 */
[C---:B------:R-:W-:Y:S04]  /*b230*/  HMMA.16816.F32 R68, R12.reuse, R28, R68 ;  /* 0x0000001c0c44723c */ /* 0x040fe80000001844 */
[----:B------:R-:W-:Y:S04]  /*b240*/  MUFU.EX2 R49, R49 ;  /* 0x0000003100317308 */ /* 0x000fe80000000800 */
[C---:B------:R-:W-:Y:S01]  /*b250*/  HMMA.16816.F32 R72, R12.reuse, R30, R72 ;  /* 0x0000001e0c48723c */ /* 0x040fe20000001848 */
[----:B------:R-:W2:Y:S05]  /*b260*/  LDSM.16.MT88.4 R28, [R202+0x4900] ;  /* 0x00490000ca1c783b */ /* 0x000eaa0000004200 */
[----:B------:R-:W2:Y:S02]  /*b270*/  MUFU.EX2 R50, R145 ;  /* 0x0000009100327308 */ /* 0x000ea40000000800 */
[C---:B------:R-:W-:Y:S08]  /*b280*/  HMMA.16816.F32 R76, R12.reuse, R24, R76 ;  /* 0x000000180c4c723c */ /* 0x040ff0000000184c */
        /* <DEDUP_REMOVED lines=8> */
[C---:B--2---:R-:W-:Y:S08]  /*b310*/  HMMA.16816.F32 R100, R12.reuse, R28, R100 ;  /* 0x0000001c0c64723c */ /* 0x044ff00000001864 */
[C---:B------:R-:W-:Y:S01]  /*b320*/  HMMA.16816.F32 R104, R12.reuse, R30, R104 ;  /* 0x0000001e0c68723c */ /* 0x040fe20000001868 */
[----:B------:R-:W2:Y:S07]  /*b330*/  LDSM.16.MT88.4 R28, [R202+0x2100] ;  /* 0x00210000ca1c783b */ /* 0x000eae0000004200 */
[C---:B----4-:R-:W-:Y:S08]  /*b340*/  HMMA.16816.F32 R52, R12.reuse, R24, R52 ;  /* 0x000000180c34723c */ /* 0x050ff00000001834 */
[C---:B------:R-:W-:Y:S01]  /*b350*/  HMMA.16816.F32 R56, R12.reuse, R26, R56 ;  /* 0x0000001a0c38723c */ /* 0x040fe20000001838 */
[----:B------:R-:W4:Y:S07]  /*b360*/  LDSM.16.MT88.4 R24, [R201+0x2100] ;  /* 0x00210000c918783b */ /* 0x000f2e0000004200 */
        /* <DEDUP_REMOVED lines=12> */
[C---:B---3--:R-:W-:Y:S03]  /*b430*/  HMMA.16816.F32 R4, R12.reuse, R20, R4 ;  /* 0x000000140c04723c */ /* 0x048fe60000001804 */
[----:B------:R-:W-:Y:S02]  /*b440*/  FADD.FTZ R42, R42, R123 ;  /* 0x0000007b2a2a7221 */ /* 0x000fe40000010000 */
[----:B------:R-:W-:Y:S02]  /*b450*/  FADD.FTZ R41, R41, R40 ;  /* 0x0000002829297221 */ /* 0x000fe40000010000 */
[----:B------:R-:W-:Y:S01]  /*b460*/  FADD.FTZ R43, R43, R42 ;  /* 0x0000002a2b2b7221 */ /* 0x000fe20000010000 */
        /* <DEDUP_REMOVED lines=15> */
[C---:B------:R-:W-:Y:S08]  /*b560*/  HMMA.16816.F32 R104, R12.reuse, R30, R104 ;  /* 0x0000001e0c68723c */ /* 0x040ff00000001868 */
[C---:B----4-:R-:W-:Y:S08]  /*b570*/  HMMA.16816.F32 R52, R12.reuse, R24, R52 ;  /* 0x000000180c34723c */ /* 0x050ff00000001834 */
[C---:B------:R-:W-:Y:S01]  /*b580*/  HMMA.16816.F32 R56, R12.reuse, R26, R56 ;  /* 0x0000001a0c38723c */ /* 0x040fe20000001838 */
[----:B------:R-:W2:Y:S07]  /*b590*/  LDSM.16.MT88.4 R24, [R204+0x5900] ;  /* 0x00590000cc18783b */ /* 0x000eae0000004200 */
[C---:B------:R-:W-:Y:S08]  /*b5a0*/  HMMA.16816.F32 R60, R12.reuse, R32, R60 ;  /* 0x000000200c3c723c */ /* 0x040ff0000000183c */
[----:B------:R-:W-:Y:S07]  /*b5b0*/  HMMA.16816.F32 R64, R12, R34, R64 ;  /* 0x000000220c40723c */ /* 0x000fee0000001840 */
[----:B------:R-:W-:Y:S01]  /*b5c0*/  F2FP.PACK_AB R12, R45, R44 ;  /* 0x0000002c2d0c723e */ /* 0x000fe200000000ff */
[----:B------:R-:W-:Y:S01]  /*b5d0*/  FADD.FTZ R44, R44, R41 ;  /* 0x000000292c2c7221 */ /* 0x000fe20000010000 */
[----:B-----5:R-:W-:Y:S03]  /*b5e0*/  F2FP.PACK_AB R14, R147, R48 ;  /* 0x00000030930e723e */ /* 0x020fe600000000ff */
[----:B------:R-:W-:Y:S01]  /*b5f0*/  F2FP.PACK_AB R13, R47, R46 ;  /* 0x0000002e2f0d723e */ /* 0x000fe200000000ff */
[----:B------:R-:W-:Y:S01]  /*b600*/  FADD.FTZ R46, R46, R43 ;  /* 0x0000002b2e2e7221 */ /* 0x000fe20000010000 */
[----:B------:R-:W-:Y:S01]  /*b610*/  F2FP.PACK_AB R15, R50, R49 ;  /* 0x00000031320f723e */ /* 0x000fe200000000ff */
[----:B------:R-:W-:Y:S02]  /*b620*/  FADD.FTZ R45, R45, R44 ;  /* 0x0000002c2d2d7221 */ /* 0x000fe40000010000 */
[----:B------:R-:W-:Y:S02]  /*b630*/  FADD.FTZ R46, R47, R46 ;  /* 0x0000002e2f2e7221 */ /* 0x000fe40000010000 */
[----:B------:R-:W-:Y:S02]  /*b640*/  FADD.FTZ R48, R48, R45 ;  /* 0x0000002d30307221 */ /* 0x000fe40000010000 */
[C---:B------:R-:W-:Y:S01]  /*b650*/  HMMA.16816.F32 R112, R12.reuse, R108, R4 ;  /* 0x0000006c0c70723c */ /* 0x040fe20000001804 */
[----:B------:R-:W4:Y:S02]  /*b660*/  LDSM.16.MT88.4 R4, [R202+0x5900] ;  /* 0x00590000ca04783b */ /* 0x000f240000004200 */
[----:B------:R-:W-:Y:S02]  /*b670*/  FADD.FTZ R49, R49, R46 ;  /* 0x0000002e31317221 */ /* 0x000fe40000010000 */
[----:B------:R-:W-:Y:S02]  /*b680*/  FADD.FTZ R216, R147, R48 ;  /* 0x0000003093d87221 */ /* 0x000fe40000010000 */
[----:B------:R-:W-:Y:S01]  /*b690*/  FADD.FTZ R217, R50, R49 ;  /* 0x0000003132d97221 */ /* 0x000fe20000010000 */
[C---:B------:R-:W-:Y:S01]  /*b6a0*/  HMMA.16816.F32 R108, R12.reuse, R110, R8 ;  /* 0x0000006e0c6c723c */ /* 0x040fe20000001808 */
[----:B------:R-:W5:Y:S07]  /*b6b0*/  LDSM.16.MT88.4 R8, [R201+0x5900] ;  /* 0x00590000c908783b */ /* 0x000f6e0000004200 */
[C---:B-1----:R-:W-:Y:S08]  /*b6c0*/  HMMA.16816.F32 R68, R12.reuse, R16, R68 ;  /* 0x000000100c44723c */ /* 0x042ff00000001844 */
[C---:B------:R-:W-:Y:S01]  /*b6d0*/  HMMA.16816.F32 R72, R12.reuse, R18, R72 ;  /* 0x000000120c48723c */ /* 0x040fe20000001848 */
[----:B------:R-:W1:Y:S07]  /*b6e0*/  LDSM.16.MT88.4 R16, [R200+0x5900] ;  /* 0x00590000c810783b */ /* 0x000e6e0000004200 */
        /* <DEDUP_REMOVED lines=10> */
[C---:B-1----:R-:W-:Y:S08]  /*b790*/  HMMA.16816.F32 R60, R12.reuse, R16, R60 ;  /* 0x000000100c3c723c */ /* 0x042ff0000000183c */
[----:B------:R-:W-:Y:S07]  /*b7a0*/  HMMA.16816.F32 R64, R12, R18, R64 ;  /* 0x000000120c40723c */ /* 0x000fee0000001840 */
[----:B------:R-:W-:Y:S01]  /*b7b0*/  MOV R12, R116 ;  /* 0x00000074000c7202 */ /* 0x000fe20000000f00 */
[----:B------:R-:W-:-:S05]  /*b7c0*/  @P0 BRA `(.L_x_2010) ;  /* 0xffffd6d000000947 */ /* 0x000fca000383ffff */
.L_x_2009:
        /* <DEDUP_REMOVED lines=20> */
.L_x_2020:
[----:B------:R-:W-:Y:S04]  /*b910*/  DEPBAR.LE SB0, 0x0 ;  /* 0x000080000000791a */ /* 0x000fe80000000000 */
[----:B------:R-:W-:Y:S01]  /*b920*/  BAR.SYNC.DEFER_BLOCKING 0x0 ;  /* 0x0000000000007b1d */ /* 0x000fe20000010000 */
[C---:B------:R-:W-:Y:S04]  /*b930*/  IMAD.WIDE.U32 R136, R184.reuse, UR18, R218 ;  /* 0x00000012b8887c25 */ /* 0x040fe8000f8e00da */
[----:B------:R-:W-:Y:S01]  /*b940*/  IMAD.WIDE.U32 R134, R184, UR18, R186 ;  /* 0x00000012b8867c25 */ /* 0x000fe2000f8e00ba */
[----:B------:R-:W-:Y:S03]  /*b950*/  LEA R180, P1, R136, c[0x0][0x1f8], 0x1 ;  /* 0x00007e0088b47a11 */ /* 0x000fe600078208ff */
[----:B------:R-:W-:Y:S01]  /*b960*/  IMAD R132, R184, UR5, RZ ;  /* 0x00000005b8847c24 */ /* 0x000fe2000f8e02ff */
[----:B------:R-:W-:Y:S02]  /*b970*/  LEA R166, P0, R134, c[0x0][0x1f8], 0x1 ;  /* 0x00007e0086a67a11 */ /* 0x000fe400078008ff */
[----:B------:R-:W-:Y:S01]  /*b980*/  IADD3 R152, P2, R180, UR9, RZ ;  /* 0x00000009b4987c10 */ /* 0x000fe2000ff5e0ff */
[----:B------:R-:W1:Y:S05]  /*b990*/  LDSM.16.M88.4 R8, [R206+0x8100] ;  /* 0x00810000ce08783b */ /* 0x000e6a0000000200 */
[----:B------:R-:W2:Y:S05]  /*b9a0*/  LDSM.16.M88.4 R16, [R206+0x8900] ;  /* 0x00890000ce10783b */ /* 0x000eaa0000000200 */
[----:B------:R-:W3:Y:S05]  /*b9b0*/  LDSM.16.M88.4 R24, [R206+0x9100] ;  /* 0x00910000ce18783b */ /* 0x000eea0000000200 */
[----:B------:R-:W4:Y:S05]  /*b9c0*/  LDSM.16.M88.4 R32, [R206+0x9900] ;  /* 0x00990000ce20783b */ /* 0x000f2a0000000200 */
[----:B------:R-:W5:Y:S05]  /*b9d0*/  LDSM.16.M88.4 R40, [R206+0xa100] ;  /* 0x00a10000ce28783b */ /* 0x000f6a0000000200 */
[----:B------:R-:W3:Y:S05]  /*b9e0*/  LDSM.16.M88.4 R48, [R206+0xa900] ;  /* 0x00a90000ce30783b */ /* 0x000eea0000000200 */
[----:B------:R-:W3:Y:S05]  /*b9f0*/  LDSM.16.M88.4 R116, [R205] ;  /* 0x00000000cd74783b */ /* 0x000eea0000000200 */
[----:B------:R-:W4:Y:S01]  /*ba00*/  LDSM.16.M88.4 R120, [R199] ;  /* 0x00000000c778783b */ /* 0x000f220000000200 */
[C---:B-1----:R-:W-:Y:S04]  /*ba10*/  HMMA.16816.F32 R4, R124.reuse, R8, RZ ;  /* 0x000000087c04723c */ /* 0x042fe800000018ff */
[----:B------:R-:W1:Y:S05]  /*ba20*/  LDSM.16.M88.4 R128, [R198] ;  /* 0x00000000c680783b */ /* 0x000e6a0000000200 */
[----:B------:R-:W-:Y:S01]  /*ba30*/  LDSM.16.M88.4 R144, [R195] ;  /* 0x00000000c390783b */ /* 0x000fe20000000200 */
[C---:B------:R-:W-:Y:S08]  /*ba40*/  HMMA.16816.F32 R8, R124.reuse, R10, RZ ;  /* 0x0000000a7c08723c */ /* 0x040ff000000018ff */
[C---:B--2---:R-:W-:Y:S08]  /*ba50*/  HMMA.16816.F32 R12, R124.reuse, R16, RZ ;  /* 0x000000107c0c723c */ /* 0x044ff000000018ff */
[C---:B------:R-:W-:Y:S08]  /*ba60*/  HMMA.16816.F32 R16, R124.reuse, R18, RZ ;  /* 0x000000127c10723c */ /* 0x040ff000000018ff */
[C---:B---3--:R-:W-:Y:S08]  /*ba70*/  HMMA.16816.F32 R20, R124.reuse, R24, RZ ;  /* 0x000000187c14723c */ /* 0x048ff000000018ff */
[C---:B------:R-:W-:Y:S08]  /*ba80*/  HMMA.16816.F32 R24, R124.reuse, R26, RZ ;  /* 0x0000001a7c18723c */ /* 0x040ff000000018ff */
[C---:B----4-:R-:W-:Y:S08]  /*ba90*/  HMMA.16816.F32 R28, R124.reuse, R32, RZ ;  /* 0x000000207c1c723c */ /* 0x050ff000000018ff */
[C---:B------:R-:W-:Y:S08]  /*baa0*/  HMMA.16816.F32 R32, R124.reuse, R34, RZ ;  /* 0x000000227c20723c */ /* 0x040ff000000018ff */
[C---:B-----5:R-:W-:Y:S07]  /*bab0*/  HMMA.16816.F32 R36, R124.reuse, R40, RZ ;  /* 0x000000287c24723c */ /* 0x060fee00000018ff */
[----:B------:R-:W-:Y:S05]  /*bac0*/  SHF.R.S32.HI R41, RZ, 0x1f, R184 ;  /* 0x0000001fff297819 */ /* 0x000fea00000114b8 */
[----:B------:R-:W-:Y:S02]  /*bad0*/  IMAD R132, R41, UR18, R132 ;  /* 0x0000001229847c24 */ /* 0x000fe4000f8e0284 */
[C---:B------:R-:W-:Y:S02]  /*bae0*/  HMMA.16816.F32 R40, R124.reuse, R42, RZ ;  /* 0x0000002a7c28723c */ /* 0x040fe400000018ff */
[----:B------:R-:W-:Y:S02]  /*baf0*/  IMAD.IADD R0, R137, 0x1, R132 ;  /* 0x0000000189007824 */ /* 0x000fe400078e0284 */
[----:B------:R-:W-:Y:S03]  /*bb00*/  IMAD.IADD R132, R132, 0x1, R135 ;  /* 0x0000000184847824 */ /* 0x000fe600078e0287 */
[----:B------:R-:W-:Y:S01]  /*bb10*/  LEA.HI.X R181, R136, c[0x0][0x1fc], R0, 0x1, P1 ;  /* 0x00007f0088b57a11 */ /* 0x000fe200008f0c00 */
[C---:B------:R-:W-:Y:S01]  /*bb20*/  HMMA.16816.F32 R44, R124.reuse, R48, RZ ;  /* 0x000000307c2c723c */ /* 0x040fe200000018ff */
[----:B------:R-:W-:Y:S03]  /*bb30*/  LDSM.16.M88.4 R136, [R196] ;  /* 0x00000000c488783b */ /* 0x000fe60000000200 */
[----:B------:R-:W-:Y:S02]  /*bb40*/  LEA.HI.X R167, R134, c[0x0][0x1fc], R132, 0x1, P0 ;  /* 0x00007f0086a77a11 */ /* 0x000fe400000f0c84 */
[----:B------:R-:W2:Y:S01]  /*bb50*/  LDSM.16.M88.4 R132, [R197] ;  /* 0x00000000c584783b */ /* 0x000ea20000000200 */
[----:B------:R-:W-:Y:S01]  /*bb60*/  IADD3.X R153, R181, UR12, RZ, P2, !PT ;  /* 0x0000000cb5997c10 */ /* 0x000fe200097fe4ff */
[----:B------:R-:W-:Y:S01]  /*bb70*/  HMMA.16816.F32 R48, R124, R50, RZ ;  /* 0x000000327c30723c */ /* 0x000fe200000018ff */
[C---:B------:R-:W-:Y:S02]  /*bb80*/  IADD3 R164, P1, R152.reuse, UR9, RZ ;  /* 0x0000000998a47c10 */ /* 0x040fe4000ff3e0ff */
[----:B------:R-:W-:Y:S01]  /*bb90*/  @!PT LDS RZ, [RZ] ;  /* 0x00000000fffff984 */ /* 0x000fe20000000800 */
[----:B------:R-:W-:Y:S01]  /*bba0*/  @!PT LDS RZ, [RZ] ;  /* 0x00000000fffff984 */ /* 0x000fe20000000800 */
[----:B------:R-:W-:Y:S01]  /*bbb0*/  @!PT LDS RZ, [RZ] ;  /* 0x00000000fffff984 */ /* 0x000fe20000000800 */
[----:B------:R3:W-:Y:S01]  /*bbc0*/  LDGSTS.E.BYPASS.LTC128B.128 [R208+0x100], [R180.64], !P6 ;  /* 0x00100000b4d07fae */ /* 0x0007e2000f101d4a */
[----:B------:R-:W-:Y:S02]  /*bbd0*/  IADD3 R154, P0, R152, UR16, RZ ;  /* 0x00000010989a7c10 */ /* 0x000fe4000ff1e0ff */
[C---:B------:R-:W-:Y:S02]  /*bbe0*/  IADD3.X R165, R153.reuse, UR12, RZ, P1, !PT ;  /* 0x0000000c99a57c10 */ /* 0x040fe40008ffe4ff */
[C---:B------:R-:W-:Y:S01]  /*bbf0*/  HMMA.16816.F32 R4, R140.reuse, R116, R4 ;  /* 0x000000748c04723c */ /* 0x040fe20000001804 */
[----:B------:R4:W-:Y:S04]  /*bc00*/  LDGSTS.E.BYPASS.LTC128B.128 [R208+0x3100], [R166.64], !P5 ;  /* 0x03100000a6d07fae */ /* 0x0009e8000e901d4a */
[----:B------:R-:W-:Y:S01]  /*bc10*/  IADD3.X R155, R153, UR4, RZ, P0, !PT ;  /* 0x00000004999b7c10 */ /* 0x000fe200087fe4ff */
[----:B------:R5:W-:Y:S01]  /*bc20*/  LDGSTS.E.BYPASS.LTC128B.128 [R208+0x1100], [R152.64], !P6 ;  /* 0x0110000098d07fae */ /* 0x000be2000f101d4a */
[C---:B------:R-:W-:Y:S01]  /*bc30*/  ISETP.GT.AND P2, PT, R184.reuse, R207, PT ;  /* 0x000000cfb800720c */ /* 0x040fe20003f44270 */
[C---:B------:R-:W-:Y:S03]  /*bc40*/  HMMA.16816.F32 R8, R140.reuse, R118, R8 ;  /* 0x000000768c08723c */ /* 0x040fe60000001808 */
[----:B------:R5:W-:Y:S05]  /*bc50*/  LDGSTS.E.BYPASS.LTC128B.128 [R208+0x4100], [R152.64+0x80], !P5 ;  /* 0x0410008098d07fae */ /* 0x000bea000e901d4a */
[C---:B------:R-:W-:Y:S01]  /*bc60*/  HMMA.16816.F32 R12, R140.reuse, R120, R12 ;  /* 0x000000788c0c723c */ /* 0x040fe2000000180c */
[----:B------:R4:W-:Y:S03]  /*bc70*/  LDGSTS.E.BYPASS.LTC128B.128 [R208+0x2100], [R164.64], !P6 ;  /* 0x02100000a4d07fae */ /* 0x0009e6000f101d4a */
[----:B------:R-:W-:Y:S02]  /*bc80*/  @P2 IADD3 R0, R184, -0x1, RZ ;  /* 0xffffffffb8002810 */ /* 0x000fe40007ffe0ff */
[----:B------:R5:W-:Y:S02]  /*bc90*/  LDGSTS.E.BYPASS.LTC128B.128 [R208+0x5100], [R154.64], !P5 ;  /* 0x051000009ad07fae */ /* 0x000be4000e901d4a */
[C---:B------:R-:W-:Y:S03]  /*bca0*/  HMMA.16816.F32 R16, R140.reuse, R122, R16 ;  /* 0x0000007a8c10723c */ /* 0x040fe60000001810 */
[----:B------:R-:W3:Y:S05]  /*bcb0*/  LDSM.16.M88.4 R116, [R203+0x8100] ;  /* 0x00810000cb74783b */ /* 0x000eea0000000200 */
[C---:B-1----:R-:W-:Y:S01]  /*bcc0*/  HMMA.16816.F32 R20, R140.reuse, R128, R20 ;  /* 0x000000808c14723c */ /* 0x042fe20000001814 */
[----:B------:R-:W0:Y:S05]  /*bcd0*/  LDGDEPBAR ;  /* 0x00000000000079af */ /* 0x000e2a0000000000 */
[----:B------:R-:W1:Y:S02]  /*bce0*/  LDSM.16.M88.4 R120, [R203+0x8900] ;  /* 0x00890000cb78783b */ /* 0x000e640000000200 */
[C---:B------:R-:W-:Y:S03]  /*bcf0*/  HMMA.16816.F32 R24, R140.reuse, R130, R24 ;  /* 0x000000828c18723c */ /* 0x040fe60000001818 */
[----:B------:R-:W1:Y:S05]  /*bd00*/  LDSM.16.M88.4 R128, [R203+0x9100] ;  /* 0x00910000cb80783b */ /* 0x000e6a0000000200 */
[C---:B--2---:R-:W-:Y:S01]  /*bd10*/  HMMA.16816.F32 R28, R140.reuse, R132, R28 ;  /* 0x000000848c1c723c */ /* 0x044fe2000000181c */
[----:B-----5:R-:W-:Y:S05]  /*bd20*/  LDSM.16.M88.4 R152, [R194+0x1000] ;  /* 0x00100000c298783b */ /* 0x020fea0000000200 */
[----:B----4-:R-:W-:Y:S02]  /*bd30*/  LDSM.16.M88.4 R164, [R194+0x1800] ;  /* 0x00180000c2a4783b */ /* 0x010fe40000000200 */
[C---:B------:R-:W-:Y:S03]  /*bd40*/  HMMA.16816.F32 R32, R140.reuse, R134, R32 ;  /* 0x000000868c20723c */ /* 0x040fe60000001820 */
[----:B------:R-:W2:Y:S05]  /*bd50*/  LDSM.16.M88.4 R132, [R203+0x9900] ;  /* 0x00990000cb84783b */ /* 0x000eaa0000000200 */
[C---:B------:R-:W-:Y:S01]  /*bd60*/  HMMA.16816.F32 R36, R140.reuse, R136, R36 ;  /* 0x000000888c24723c */ /* 0x040fe20000001824 */
[----:B---3--:R-:W-:Y:S07]  /*bd70*/  LDSM.16.M88.4 R180, [R192] ;  /* 0x00000000c0b4783b */ /* 0x008fee0000000200 */
[C---:B------:R-:W-:Y:S01]  /*bd80*/  HMMA.16816.F32 R40, R140.reuse, R138, R40 ;  /* 0x0000008a8c28723c */ /* 0x040fe20000001828 */
[----:B------:R-:W3:Y:S07]  /*bd90*/  LDSM.16.M88.4 R136, [R203+0xa100] ;  /* 0x00a10000cb88783b */ /* 0x000eee0000000200 */
[C---:B------:R-:W-:Y:S08]  /*bda0*/  HMMA.16816.F32 R44, R140.reuse, R144, R44 ;  /* 0x000000908c2c723c */ /* 0x040ff0000000182c */
[----:B------:R-:W-:Y:S01]  /*bdb0*/  HMMA.16816.F32 R48, R140, R146, R48 ;  /* 0x000000928c30723c */ /* 0x000fe20000001830 */
[----:B------:R-:W-:Y:S07]  /*bdc0*/  LDSM.16.M88.4 R144, [R194+0x800] ;  /* 0x00080000c290783b */ /* 0x000fee0000000200 */
[C---:B------:R-:W-:Y:S08]  /*bdd0*/  HMMA.16816.F32 R4, R148.reuse, R116, R4 ;  /* 0x000000749404723c */ /* 0x040ff00000001804 */
[C---:B------:R-:W-:Y:S01]  /*bde0*/  HMMA.16816.F32 R8, R148.reuse, R118, R8 ;  /* 0x000000769408723c */ /* 0x040fe20000001808 */
[----:B------:R-:W4:Y:S07]  /*bdf0*/  LDSM.16.M88.4 R116, [R203+0xa900] ;  /* 0x00a90000cb74783b */ /* 0x000f2e0000000200 */
[C---:B-1----:R-:W-:Y:S08]  /*be00*/  HMMA.16816.F32 R12, R148.reuse, R120, R12 ;  /* 0x00000078940c723c */ /* 0x042ff0000000180c */
[C---:B------:R-:W-:Y:S01]  /*be10*/  HMMA.16816.F32 R16, R148.reuse, R122, R16 ;  /* 0x0000007a9410723c */ /* 0x040fe20000001810 */
[----:B------:R-:W1:Y:S07]  /*be20*/  LDSM.16.M88.4 R120, [R194] ;  /* 0x00000000c278783b */ /* 0x000e6e0000000200 */
        /* <DEDUP_REMOVED lines=8> */
[----:B------:R-:W-:Y:S07]  /*beb0*/  LDSM.16.M88.4 R136, [R206+0xc100] ;  /* 0x00c10000ce88783b */ /* 0x000fee0000000200 */
[C---:B----4-:R-:W-:Y:S08]  /*bec0*/  HMMA.16816.F32 R44, R148.reuse, R116, R44 ;  /* 0x00000074942c723c */ /* 0x050ff0000000182c */
[----:B------:R-:W-:Y:S01]  /*bed0*/  HMMA.16816.F32 R48, R148, R118, R48 ;  /* 0x000000769430723c */ /* 0x000fe20000001830 */
[----:B------:R-:W3:Y:S07]  /*bee0*/  LDSM.16.M88.4 R116, [R206+0xb100] ;  /* 0x00b10000ce74783b */ /* 0x000eee0000000200 */
[C---:B-1----:R-:W-:Y:S08]  /*bef0*/  HMMA.16816.F32 R4, R156.reuse, R120, R4 ;  /* 0x000000789c04723c */ /* 0x042ff00000001804 */
[C---:B------:R-:W-:Y:S01]  /*bf00*/  HMMA.16816.F32 R8, R156.reuse, R122, R8 ;  /* 0x0000007a9c08723c */ /* 0x040fe20000001808 */
[----:B------:R-:W1:Y:S07]  /*bf10*/  LDSM.16.M88.4 R120, [R206+0xb900] ;  /* 0x00b90000ce78783b */ /* 0x000e6e0000000200 */
[C---:B------:R-:W-:Y:S08]  /*bf20*/  HMMA.16816.F32 R12, R156.reuse, R144, R12 ;  /* 0x000000909c0c723c */ /* 0x040ff0000000180c */
[C---:B------:R-:W-:Y:S01]  /*bf30*/  HMMA.16816.F32 R16, R156.reuse, R146, R16 ;  /* 0x000000929c10723c */ /* 0x040fe20000001810 */
[----:B------:R-:W4:Y:S07]  /*bf40*/  LDSM.16.M88.4 R144, [R206+0xc900] ;  /* 0x00c90000ce90783b */ /* 0x000f2e0000000200 */
[C---:B------:R-:W-:Y:S08]  /*bf50*/  HMMA.16816.F32 R20, R156.reuse, R152, R20 ;  /* 0x000000989c14723c */ /* 0x040ff00000001814 */
[C---:B------:R-:W-:Y:S01]  /*bf60*/  HMMA.16816.F32 R24, R156.reuse, R154, R24 ;  /* 0x0000009a9c18723c */ /* 0x040fe20000001818 */
[----:B------:R-:W-:Y:S07]  /*bf70*/  LDSM.16.M88.4 R152, [R206+0xd900] ;  /* 0x00d90000ce98783b */ /* 0x000fee0000000200 */
[C---:B------:R-:W-:Y:S08]  /*bf80*/  HMMA.16816.F32 R28, R156.reuse, R164, R28 ;  /* 0x000000a49c1c723c */ /* 0x040ff0000000181c */
[C---:B------:R-:W-:Y:S01]  /*bf90*/  HMMA.16816.F32 R32, R156.reuse, R166, R32 ;  /* 0x000000a69c20723c */ /* 0x040fe20000001820 */
[----:B------:R-:W-:Y:S07]  /*bfa0*/  LDSM.16.M88.4 R164, [R193] ;  /* 0x00000000c1a4783b */ /* 0x000fee0000000200 */
[C---:B-----5:R-:W-:Y:S08]  /*bfb0*/  HMMA.16816.F32 R36, R156.reuse, R128, R36 ;  /* 0x000000809c24723c */ /* 0x060ff00000001824 */
[C---:B------:R-:W-:Y:S01]  /*bfc0*/  HMMA.16816.F32 R40, R156.reuse, R130, R40 ;  /* 0x000000829c28723c */ /* 0x040fe20000001828 */
[----:B------:R-:W5:Y:S07]  /*bfd0*/  LDSM.16.M88.4 R128, [R206+0xd100] ;  /* 0x00d10000ce80783b */ /* 0x000f6e0000000200 */
[C---:B--2---:R-:W-:Y:S08]  /*bfe0*/  HMMA.16816.F32 R44, R156.reuse, R132, R44 ;  /* 0x000000849c2c723c */ /* 0x044ff0000000182c */
[----:B------:R-:W-:Y:S01]  /*bff0*/  HMMA.16816.F32 R48, R156, R134, R48 ;  /* 0x000000869c30723c */ /* 0x000fe20000001830 */
[----:B------:R-:W2:Y:S07]  /*c000*/  LDSM.16.M88.4 R132, [R191] ;  /* 0x00000000bf84783b */ /* 0x000eae0000000200 */
        /* <DEDUP_REMOVED lines=8> */
[----:B------:R-:W-:Y:S07]  /*c090*/  LDSM.16.M88.4 R136, [R203+0xb900] ;  /* 0x00b90000cb88783b */ /* 0x000fee0000000200 */
[C---:B----4-:R-:W-:Y:S08]  /*c0a0*/  HMMA.16816.F32 R28, R160.reuse, R144, R28 ;  /* 0x00000090a01c723c */ /* 0x050ff0000000181c */
[C---:B------:R-:W-:Y:S01]  /*c0b0*/  HMMA.16816.F32 R32, R160.reuse, R146, R32 ;  /* 0x00000092a020723c */ /* 0x040fe20000001820 */
[----:B------:R-:W-:Y:S07]  /*c0c0*/  LDSM.16.M88.4 R144, [R203+0xc100] ;  /* 0x00c10000cb90783b */ /* 0x000fee0000000200 */
[C---:B-----5:R-:W-:Y:S08]  /*c0d0*/  HMMA.16816.F32 R36, R160.reuse, R128, R36 ;  /* 0x00000080a024723c */ /* 0x060ff00000001824 */
[C---:B------:R-:W-:Y:S01]  /*c0e0*/  HMMA.16816.F32 R40, R160.reuse, R130, R40 ;  /* 0x00000082a028723c */ /* 0x040fe20000001828 */
[----:B------:R-:W4:Y:S07]  /*c0f0*/  LDSM.16.M88.4 R128, [R188] ;  /* 0x00000000bc80783b */ /* 0x000f2e0000000200 */
[C---:B------:R-:W-:Y:S08]  /*c100*/  HMMA.16816.F32 R44, R160.reuse, R152, R44 ;  /* 0x00000098a02c723c */ /* 0x040ff0000000182c */
[----:B------:R-:W-:Y:S01]  /*c110*/  HMMA.16816.F32 R48, R160, R154, R48 ;  /* 0x0000009aa030723c */ /* 0x000fe20000001830 */
[----:B------:R-:W-:Y:S07]  /*c120*/  LDSM.16.M88.4 R152, [R203+0xd100] ;  /* 0x00d10000cb98783b */ /* 0x000fee0000000200 */
[C---:B------:R-:W-:Y:S08]  /*c130*/  HMMA.16816.F32 R4, R168.reuse, R164, R4 ;  /* 0x000000a4a804723c */ /* 0x040ff00000001804 */
[C---:B------:R-:W-:Y:S01]  /*c140*/  HMMA.16816.F32 R8, R168.reuse, R166, R8 ;  /* 0x000000a6a808723c */ /* 0x040fe20000001808 */
[----:B------:R-:W-:Y:S07]  /*c150*/  LDSM.16.M88.4 R164, [R203+0xd900] ;  /* 0x00d90000cba4783b */ /* 0x000fee0000000200 */
[C---:B------:R-:W-:Y:S08]  /*c160*/  HMMA.16816.F32 R12, R168.reuse, R180, R12 ;  /* 0x000000b4a80c723c */ /* 0x040ff0000000180c */
[C---:B------:R-:W-:Y:S08]  /*c170*/  HMMA.16816.F32 R16, R168.reuse, R182, R16 ;  /* 0x000000b6a810723c */ /* 0x040ff00000001810 */
[C---:B--2---:R-:W-:Y:S08]  /*c180*/  HMMA.16816.F32 R20, R168.reuse, R132, R20 ;  /* 0x00000084a814723c */ /* 0x044ff00000001814 */
        /* <DEDUP_REMOVED lines=9> */
[----:B------:R-:W-:Y:S01]  /*c220*/  HMMA.16816.F32 R48, R168, R130, R48 ;  /* 0x00000082a830723c */ /* 0x000fe20000001830 */
[----:B------:R-:W4:Y:S07]  /*c230*/  LDSM.16.M88.4 R128, [R194+0x3800] ;  /* 0x00380000c280783b */ /* 0x000f2e0000000200 */
[C---:B--2---:R-:W-:Y:S08]  /*c240*/  HMMA.16816.F32 R4, R172.reuse, R132, R4 ;  /* 0x00000084ac04723c */ /* 0x044ff00000001804 */
[C---:B------:R-:W-:Y:S01]  /*c250*/  HMMA.16816.F32 R8, R172.reuse, R134, R8 ;  /* 0x00000086ac08723c */ /* 0x040fe20000001808 */
[----:B------:R-:W2:Y:S07]  /*c260*/  LDSM.16.M88.4 R132, [R194+0x4000] ;  /* 0x00400000c284783b */ /* 0x000eae0000000200 */
[C---:B------:R-:W-:Y:S08]  /*c270*/  HMMA.16816.F32 R12, R172.reuse, R136, R12 ;  /* 0x00000088ac0c723c */ /* 0x040ff0000000180c */
[C---:B------:R-:W-:Y:S08]  /*c280*/  HMMA.16816.F32 R16, R172.reuse, R138, R16 ;  /* 0x0000008aac10723c */ /* 0x040ff00000001810 */
[C---:B------:R-:W-:Y:S08]  /*c290*/  HMMA.16816.F32 R20, R172.reuse, R144, R20 ;  /* 0x00000090ac14723c */ /* 0x040ff00000001814 */
[C---:B------:R-:W-:Y:S08]  /*c2a0*/  HMMA.16816.F32 R24, R172.reuse, R146, R24 ;  /* 0x00000092ac18723c */ /* 0x040ff00000001818 */
[C---:B---3--:R-:W-:Y:S08]  /*c2b0*/  HMMA.16816.F32 R28, R172.reuse, R116, R28 ;  /* 0x00000074ac1c723c */ /* 0x048ff0000000181c */
[C---:B------:R-:W-:Y:S01]  /*c2c0*/  HMMA.16816.F32 R32, R172.reuse, R118, R32 ;  /* 0x00000076ac20723c */ /* 0x040fe20000001820 */
[----:B------:R-:W3:Y:S07]  /*c2d0*/  LDSM.16.M88.4 R116, [R194+0x4800] ;  /* 0x00480000c274783b */ /* 0x000eee0000000200 */
[C---:B------:R-:W-:Y:S08]  /*c2e0*/  HMMA.16816.F32 R36, R172.reuse, R152, R36 ;  /* 0x00000098ac24723c */ /* 0x040ff00000001824 */
[C---:B------:R-:W-:Y:S08]  /*c2f0*/  HMMA.16816.F32 R40, R172.reuse, R154, R40 ;  /* 0x0000009aac28723c */ /* 0x040ff00000001828 */
[C---:B------:R-:W-:Y:S08]  /*c300*/  HMMA.16816.F32 R44, R172.reuse, R164, R44 ;  /* 0x000000a4ac2c723c */ /* 0x040ff0000000182c */
[----:B------:R-:W-:Y:S08]  /*c310*/  HMMA.16816.F32 R48, R172, R166, R48 ;  /* 0x000000a6ac30723c */ /* 0x000ff00000001830 */
[C---:B-1----:R-:W-:Y:S08]  /*c320*/  HMMA.16816.F32 R4, R176.reuse, R120, R4 ;  /* 0x00000078b004723c */ /* 0x042ff00000001804 */
[C---:B------:R-:W-:Y:S01]  /*c330*/  HMMA.16816.F32 R8, R176.reuse, R122, R8 ;  /* 0x0000007ab008723c */ /* 0x040fe20000001808 */
[----:B------:R-:W1:Y:S07]  /*c340*/  LDSM.16.M88.4 R120, [R194+0x5000] ;  /* 0x00500000c278783b */ /* 0x000e6e0000000200 */
[C---:B----4-:R-:W-:Y:S07]  /*c350*/  HMMA.16816.F32 R12, R176.reuse, R128, R12 ;  /* 0x00000080b00c723c */ /* 0x050fee000000180c */
[----:B------:R-:W-:Y:S01]  /*c360*/  @P2 SHF.R.S32.HI R129, RZ, 0x1f, R0 ;  /* 0x0000001fff812819 */ /* 0x000fe20000011400 */
[C---:B------:R-:W-:Y:S04]  /*c370*/  HMMA.16816.F32 R16, R176.reuse, R130, R16 ;  /* 0x00000082b010723c */ /* 0x040fe80000001810 */
[----:B------:R-:W-:Y:S03]  /*c380*/  @P2 IMAD R129, R129, c[0x0][0x1e0], RZ ;  /* 0x0000780081812a24 */ /* 0x000fe600078e02ff */
[C---:B------:R-:W-:Y:S01]  /*c390*/  @P2 IMAD.WIDE.U32 R130, R0.reuse, c[0x0][0x1e0], RZ ;  /* 0x0000780000822a25 */ /* 0x040fe200078e00ff */
[C---:B--2---:R-:W-:Y:S04]  /*c3a0*/  HMMA.16816.F32 R20, R176.reuse, R132, R20 ;  /* 0x00000084b014723c */ /* 0x044fe80000001814 */
[----:B------:R-:W-:Y:S03]  /*c3b0*/  @P2 IMAD R129, R0, c[0x0][0x1e4], R129 ;  /* 0x0000790000812a24 */ /* 0x000fe600078e0281 */
[----:B------:R-:W-:Y:S01]  /*c3c0*/  @P2 IMAD.MOV.U32 R132, RZ, RZ, R210 ;  /* 0x000000ffff842224 */ /* 0x000fe200078e00d2 */
[C---:B------:R-:W-:Y:S04]  /*c3d0*/  HMMA.16816.F32 R24, R176.reuse, R134, R24 ;  /* 0x00000086b018723c */ /* 0x040fe80000001818 */
[----:B------:R-:W-:Y:S02]  /*c3e0*/  @P2 IMAD.MOV.U32 R133, RZ, RZ, R213 ;  /* 0x000000ffff852224 */ /* 0x000fe400078e00d5 */
[----:B------:R-:W-:Y:S02]  /*c3f0*/  @P2 IMAD.IADD R0, R131, 0x1, R129 ;  /* 0x0000000183002824 */ /* 0x000fe400078e0281 */
[----:B------:R-:W-:Y:S01]  /*c400*/  @P2 IMAD.WIDE.U32 R132, R130, 0x60, R132 ;  /* 0x0000006082842825 */ /* 0x000fe200078e0084 */
[C---:B---3--:R-:W-:Y:S01]  /*c410*/  HMMA.16816.F32 R28, R176.reuse, R116, R28 ;  /* 0x00000074b01c723c */ /* 0x048fe2000000181c */
[----:B------:R-:W2:Y:S01]  /*c420*/  LDSM.16.M88.4 R128, [R194+0x5800] ;  /* 0x00580000c280783b */ /* 0x000ea20000000200 */
[----:B------:R-:W-:Y:S04]  /*c430*/  DEPBAR.LE SB0, 0x0 ;  /* 0x000080000000791a */ /* 0x000fe80000000000 */
[----:B------:R-:W-:Y:S01]  /*c440*/  BAR.SYNC.DEFER_BLOCKING 0x0 ;  /* 0x0000000000007b1d */ /* 0x000fe20000010000 */
[----:B------:R-:W-:Y:S01]  /*c450*/  @P2 IMAD R0, R0, 0x60, RZ ;  /* 0x0000006000002824 */ /* 0x000fe200078e02ff */
[C---:B------:R-:W-:Y:S05]  /*c460*/  HMMA.16816.F32 R32, R176.reuse, R118, R32 ;  /* 0x00000076b020723c */ /* 0x040fea0000001820 */
[----:B------:R-:W-:Y:S02]  /*c470*/  @P2 IMAD.IADD R117, R133, 0x1, R0 ;  /* 0x0000000185752824 */ /* 0x000fe400078e0200 */
[----:B------:R-:W-:Y:S01]  /*c480*/  @P2 IMAD.SHL.U32 R116, R132, 0x2, RZ ;  /* 0x0000000284742824 */ /* 0x000fe200078e00ff */
[C---:B-1----:R-:W-:Y:S04]  /*c490*/  HMMA.16816.F32 R36, R176.reuse, R120, R36 ;  /* 0x00000078b024723c */ /* 0x042fe80000001824 */
[----:B------:R-:W-:Y:S02]  /*c4a0*/  @P2 IADD3 R118, P0, R116, c[0x0][0x1c8], RZ ;  /* 0x0000720074762a10 */ /* 0x000fe40007f1e0ff */
[----:B------:R-:W-:Y:S02]  /*c4b0*/  @P2 SHF.L.U64.HI R0, R132, 0x1, R117 ;  /* 0x0000000184002819 */ /* 0x000fe40000010275 */
[----:B------:R-:W-:Y:S01]  /*c4c0*/  @P2 IADD3 R132, P1, R116, 0x80, RZ ;  /* 0x0000008074842810 */ /* 0x000fe20007f3e0ff */
[C---:B------:R-:W-:Y:S03]  /*c4d0*/  HMMA.16816.F32 R40, R176.reuse, R122, R40 ;  /* 0x0000007ab028723c */ /* 0x040fe60000001828 */
[----:B------:R-:W-:Y:S02]  /*c4e0*/  @P2 IADD3.X R119, R0, c[0x0][0x1cc], RZ, P0, !PT ;  /* 0x0000730000772a10 */ /* 0x000fe400007fe4ff */
[----:B------:R-:W-:Y:S03]  /*c4f0*/  @P2 IADD3 R116, P0, R132, c[0x0][0x1c8], RZ ;  /* 0x0000720084742a10 */ /* 0x000fe60007f1e0ff */
[----:B------:R-:W-:Y:S01]  /*c500*/  @!PT LDS RZ, [RZ] ;  /* 0x00000000fffff984 */ /* 0x000fe20000000800 */
[----:B------:R-:W-:Y:S01]  /*c510*/  @!PT LDS RZ, [RZ] ;  /* 0x00000000fffff984 */ /* 0x000fe20000000800 */
[----:B------:R-:W-:Y:S01]  /*c520*/  @!PT LDS RZ, [RZ] ;  /* 0x00000000fffff984 */ /* 0x000fe20000000800 */
[----:B------:R1:W-:Y:S01]  /*c530*/  @P2 LDGSTS.E.BYPASS.LTC128B.128 [R208+0x8100], [R118.64], !P6 ;  /* 0x0810000076d02fae */ /* 0x0003e2000f101d4a */
[----:B------:R-:W-:Y:S03]  /*c540*/  @P2 IADD3.X R117, RZ, c[0x0][0x1cc], R0, P0, P1 ;  /* 0x00007300ff752a10 */ /* 0x000fe600007e2400 */
[----:B------:R-:W-:Y:S01]  /*c550*/  @P2 IADD3 R120, P0, R118, UR15, RZ ;  /* 0x0000000f76782c10 */ /* 0x000fe2000ff1e0ff */
[----:B------:R-:W-:Y:S01]  /*c560*/  IMAD.MOV.U32 R0, RZ, RZ, R209 ;  /* 0x000000ffff007224 */ /* 0x000fe200078e00d1 */
[----:B------:R3:W-:Y:S01]  /*c570*/  @P2 LDGSTS.E.BYPASS.LTC128B.128 [R208+0xb100], [R116.64], !P5 ;  /* 0x0b10000074d02fae */ /* 0x0007e2000e901d4a */
[----:B------:R-:W-:Y:S01]  /*c580*/  @P4 SHF.R.U32.HI R0, RZ, c[0x0][0x2cc], R185 ;  /* 0x0000b300ff004a19 */ /* 0x000fe200000116b9 */
[C---:B--2---:R-:W-:Y:S03]  /*c590*/  HMMA.16816.F32 R44, R176.reuse, R128, R44 ;  /* 0x00000080b02c723c */ /* 0x044fe6000000182c */
[----:B------:R-:W-:Y:S02]  /*c5a0*/  @P2 IADD3.X R121, R119, UR13, RZ, P0, !PT ;  /* 0x0000000d77792c10 */ /* 0x000fe400087fe4ff */
[C---:B------:R-:W-:Y:S02]  /*c5b0*/  @P2 IADD3 R134, P1, R120.reuse, UR15, RZ ;  /* 0x0000000f78862c10 */ /* 0x040fe4000ff3e0ff */
[----:B------:R-:W-:Y:S01]  /*c5c0*/  @P2 IADD3 R132, P0, R120, UR6, RZ ;  /* 0x0000000678842c10 */ /* 0x000fe2000ff1e0ff */
[----:B------:R2:W-:Y:S01]  /*c5d0*/  @P2 LDGSTS.E.BYPASS.LTC128B.128 [R208+0x9100], [R120.64], !P6 ;  /* 0x0910000078d02fae */ /* 0x0005e2000f101d4a */
[C---:B------:R-:W-:Y:S01]  /*c5e0*/  @P2 IADD3.X R135, R121.reuse, UR13, RZ, P1, !PT ;  /* 0x0000000d79872c10 */ /* 0x040fe20008ffe4ff */
[----:B------:R-:W-:Y:S03]  /*c5f0*/  HMMA.16816.F32 R48, R176, R130, R48 ;  /* 0x00000082b030723c */ /* 0x000fe60000001830 */
[----:B------:R2:W-:Y:S01]  /*c600*/  @P2 LDGSTS.E.BYPASS.LTC128B.128 [R208+0xc100], [R120.64+0x80], !P5 ;  /* 0x0c10008078d02fae */ /* 0x0005e2000e901d4a */
[----:B------:R-:W-:Y:S04]  /*c610*/  @P2 IADD3.X R133, R121, UR8, RZ, P0, !PT ;  /* 0x0000000879852c10 */ /* 0x000fe800087fe4ff */
[----:B------:R2:W-:Y:S05]  /*c620*/  @P2 LDGSTS.E.BYPASS.LTC128B.128 [R208+0xa100], [R134.64], !P6 ;  /* 0x0a10000086d02fae */ /* 0x0005ea000f101d4a */
[----:B------:R2:W-:Y:S01]  /*c630*/  @P2 LDGSTS.E.BYPASS.LTC128B.128 [R208+0xd100], [R132.64], !P5 ;  /* 0x0d10000084d02fae */ /* 0x0005e2000e901d4a */
[----:B---3--:R-:W-:Y:S04]  /*c640*/  IMAD R117, R184, -0x60, RZ ;  /* 0xffffffa0b8757824 */ /* 0x008fe800078e02ff */
[----:B-1----:R-:W1:Y:S01]  /*c650*/  SHFL.IDX PT, R118, R0, RZ, 0x1c1f ;  /* 0x001c1fff00767589 */ /* 0x002e6200000e0000 */
[----:B------:R-:W-:Y:S01]  /*c660*/  IMAD.IADD R119, R117, 0x1, -R214 ;  /* 0x0000000175777824 */ /* 0x000fe200078e0ad6 */
[----:B------:R-:W-:Y:S03]  /*c670*/  IADD3 R123, -R214, 0x1, R117 ;  /* 0x00000001d67b7810 */ /* 0x000fe60007ffe175 */
[----:B------:R-:W0:Y:S01]  /*c680*/  LDGDEPBAR ;  /* 0x00000000000079af */ /* 0x000e220000000000 */
[----:B------:R-:W-:Y:S04]  /*c690*/  IADD3 R123, R123, c[0x0][0x1d0], RZ ;  /* 0x000074007b7b7a10 */ /* 0x000fe80007ffe0ff */
[----:B------:R-:W-:Y:S04]  /*c6a0*/  IADD3 R123, R123, -c[0x0][0x168], RZ ;  /* 0x80005a007b7b7a10 */ /* 0x000fe80007ffe0ff */
[C---:B------:R-:W-:Y:S02]  /*c6b0*/  IADD3 R129, R123.reuse, c[0x0][0x328], RZ ;  /* 0x0000ca007b817a10 */ /* 0x040fe40007ffe0ff */
[----:B------:R-:W-:Y:S03]  /*c6c0*/  IADD3 R123, R123, UR7, RZ ;  /* 0x000000077b7b7c10 */ /* 0x000fe6000fffe0ff */
[--C-:B-1----:R-:W-:Y:S02]  /*c6d0*/  IMAD.IADD R131, R129, 0x1, R118.reuse ;  /* 0x0000000181837824 */ /* 0x102fe400078e0276 */
[----:B------:R-:W-:Y:S01]  /*c6e0*/  IMAD.IADD R116, R123, 0x1, R118 ;  /* 0x000000017b747824 */ /* 0x000fe200078e0276 */
[----:B------:R-:W-:-:S05]  /*c6f0*/  @!P3 BRA `(.L_x_2012) ;  /* 0x000001800000b947 */ /* 0x000fca0003800000 */
[----:B--2---:R-:W-:Y:S01]  /*c700*/  IADD3 R118, R118, c[0x0][0x1d0], RZ ;  /* 0x0000740076767a10 */ /* 0x004fe20007ffe0ff */
        /* <DEDUP_REMOVED lines=13> */
.L_x_2014:
[----:B------:R-:W-:Y:S04]  /*c7e0*/  MOV R118, c[0x0][0x32c] ;  /* 0x0000cb0000767a02 */ /* 0x000fe80000000f00 */
[----:B------:R-:W-:Y:S11]  /*c7f0*/  ISETP.NE.AND P0, PT, R118, 0x1, PT ;  /* 0x000000017600780c */ /* 0x000ff60003f05270 */
[----:B------:R-:W-:Y:S02]  /*c800*/  @!UPT UIADD3 URZ, URZ, URZ, URZ ;  /* 0x0000003f3f3ff290 */ /* 0x000fe4000fffe03f */
[----:B------:R-:W-:Y:S05]  /*c810*/  @P0 IMAD.HI.U32 R118, R120, c[0x0][0x330], RZ ;  /* 0x0000cc0078760a27 */ /* 0x000fea00078e00ff */
[----:B------:R-:W-:Y:S02]  /*c820*/  @P0 SHF.R.U32.HI R120, RZ, c[0x0][0x334], R118 ;  /* 0x0000cd00ff780a19 */ /* 0x000fe40000011676 */
.L_x_2015:
[----:B------:R-:W-:Y:S05]  /*c830*/  BSYNC B0 ;  /* 0x0000000000007941 */ /* 0x000fea0003800000 */
.L_x_2013:
[----:B------:R-:W-:Y:S05]  /*c840*/  IMAD R121, R120, c[0x0][0x32c], R119 ;  /* 0x0000cb0078797a24 */ /* 0x000fea00078e0277 */
[----:B------:R-:W-:Y:S02]  /*c850*/  IADD3 R118, R121, c[0x0][0x32c], RZ ;  /* 0x0000cb0079767a10 */ /* 0x000fe40007ffe0ff */
[----:B------:R-:W-:Y:S02]  /*c860*/  IMNMX R116, R116, R121, !PT ;  /* 0x0000007974747217 */ /* 0x000fe40007800200 */
[----:B------:R-:W-:Y:S02]  /*c870*/  IMNMX R131, R131, R118, PT ;  /* 0x0000007683837217 */ /* 0x000fe40003800200 */
.L_x_2012:
[C---:B--2---:R-:W-:Y:S01]  /*c880*/  ISETP.GE.AND P0, PT, R117.reuse, 0x2, PT ;  /* 0x000000027500780c */ /* 0x044fe20003f06270 */
[----:B------:R-:W1:Y:S01]  /*c890*/  SHFL.IDX PT, R0, R0, 0x1, 0x1c1f ;  /* 0x003c1f0000007f89 */ /* 0x000e6200000e0000 */
[----:B------:R-:W-:Y:S02]  /*c8a0*/  ISETP.GE.AND P1, PT, R117, 0x9, PT ;  /* 0x000000097500780c */ /* 0x000fe40003f26270 */
[----:B------:R-:W-:Y:S02]  /*c8b0*/  LOP3.LUT R215, R215, 0xffefffff, RZ, 0xc0, !PT ;  /* 0xffefffffd7d77812 */ /* 0x000fe400078ec0ff */
[----:B------:R-:W-:Y:S07]  /*c8c0*/  ISETP.GE.AND P2, PT, R117, 0x59, PT ;  /* 0x000000597500780c */ /* 0x000fee0003f46270 */
[----:B------:R-:W-:Y:S02]  /*c8d0*/  @P0 LOP3.LUT R215, R215, 0x100000, RZ, 0xfc, !PT ;  /* 0x00100000d7d70812 */ /* 0x000fe400078efcff */
[C---:B------:R-:W-:Y:S02]  /*c8e0*/  ISETP.GT.AND P0, PT, R116.reuse, 0x1, !P0 ;  /* 0x000000017400780c */ /* 0x040fe40004704270 */
        /* <DEDUP_REMOVED lines=9> */
[C---:B------:R-:W-:Y:S04]  /*c980*/  ISETP.GT.AND P0, PT, R116.reuse, 0x9, !P1 ;  /* 0x000000097400780c */ /* 0x040fe80004f04270 */
        /* <DEDUP_REMOVED lines=22> */
[----:B------:R-:W-:Y:S01]  /*caf0*/  FSEL R130, R16, -INF , !P0 ;  /* 0xff80000010827808 */ /* 0x000fe20004000000 */
[--C-:B-1----:R-:W-:Y:S01]  /*cb00*/  IMAD.IADD R16, R123, 0x1, R0.reuse ;  /* 0x000000017b107824 */ /* 0x102fe200078e0200 */
        /* <DEDUP_REMOVED lines=83> */
[C---:B------:R-:W-:Y:S02]  /*d040*/  ISETP.GT.AND P0, PT, R116.reuse, 0x51, !P1 ;  /* 0x000000517400780c */ /* 0x040fe40004f04270 */
        /* <DEDUP_REMOVED lines=33> */
.L_x_2018:
[----:B------:R-:W-:Y:S04]  /*d260*/  MOV R0, c[0x0][0x32c] ;  /* 0x0000cb0000007a02 */ /* 0x000fe80000000f00 */
[----:B------:R-:W-:Y:S11]  /*d270*/  ISETP.NE.AND P0, PT, R0, 0x1, PT ;  /* 0x000000010000780c */ /* 0x000ff60003f05270 */
[----:B------:R-:W-:Y:S02]  /*d280*/  @!UPT UIADD3 URZ, URZ, URZ, URZ ;  /* 0x0000003f3f3ff290 */ /* 0x000fe4000fffe03f */
[----:B------:R-:W-:Y:S05]  /*d290*/  @P0 IMAD.HI.U32 R0, R20, c[0x0][0x330], RZ ;  /* 0x0000cc0014000a27 */ /* 0x000fea00078e00ff */
[----:B------:R-:W-:Y:S02]  /*d2a0*/  @P0 SHF.R.U32.HI R20, RZ, c[0x0][0x334], R0 ;  /* 0x0000cd00ff140a19 */ /* 0x000fe40000011600 */
.L_x_2019:
[----:B------:R-:W-:Y:S05]  /*d2b0*/  BSYNC B0 ;  /* 0x0000000000007941 */ /* 0x000fea0003800000 */
.L_x_2017:
[----:B------:R-:W-:Y:S05]  /*d2c0*/  IMAD R119, R20, c[0x0][0x32c], R119 ;  /* 0x0000cb0014777a24 */ /* 0x000fea00078e0277 */
[----:B------:R-:W-:Y:S02]  /*d2d0*/  IADD3 R5, R119, c[0x0][0x32c], RZ ;  /* 0x0000cb0077057a10 */ /* 0x000fe40007ffe0ff */
[----:B------:R-:W-:Y:S02]  /*d2e0*/  IMNMX R16, R16, R119, !PT ;  /* 0x0000007710107217 */ /* 0x000fe40007800200 */
[----:B------:R-:W-:Y:S02]  /*d2f0*/  IMNMX R4, R4, R5, PT ;  /* 0x0000000504047217 */ /* 0x000fe40003800200 */
.L_x_2016:
[C---:B------:R-:W-:Y:S02]  /*d300*/  LOP3.LUT P0, RZ, R215.reuse, 0x200000, RZ, 0xc0, !PT ;  /* 0x00200000d7ff7812 */ /* 0x040fe4000780c0ff */
[C---:B------:R-:W-:Y:S02]  /*d310*/  ISETP.GT.AND P2, PT, R16.reuse, 0x58, !P2 ;  /* 0x000000581000780c */ /* 0x040fe40005744270 */
[C---:B------:R-:W-:Y:S02]  /*d320*/  ISETP.GT.AND P0, PT, R16.reuse, RZ, !P0 ;  /* 0x000000ff1000720c */ /* 0x040fe40004704270 */
[----:B------:R-:W-:Y:S02]  /*d330*/  ISETP.GT.AND P1, PT, R16, 0x59, !P1 ;  /* 0x000000591000780c */ /* 0x000fe40004f24270 */
[C---:B------:R-:W-:Y:S02]  /*d340*/  ISETP.LT.OR P0, PT, R4.reuse, 0x1, P0 ;  /* 0x000000010400780c */ /* 0x040fe40000701670 */
[----:B------:R-:W-:Y:S02]  /*d350*/  ISETP.LT.OR P2, PT, R4, 0x59, P2 ;  /* 0x000000590400780c */ /* 0x000fe40001741670 */
[----:B------:R-:W-:Y:S02]  /*d360*/  FSEL R21, R6, -INF , !P0 ;  /* 0xff80000006157808 */ /* 0x000fe40004000000 */
[----:B------:R-:W-:Y:S02]  /*d370*/  LOP3.LUT P0, RZ, R215, 0x100000, RZ, 0xc0, !PT ;  /* 0x00100000d7ff7812 */ /* 0x000fe4000780c0ff */
[----:B------:R-:W-:Y:S02]  /*d380*/  FMNMX.FTZ R0, R21, R2, !PT ;  /* 0x0000000215007209 */ /* 0x000fe40007810000 */
[----:B------:R-:W-:Y:S02]  /*d390*/  ISETP.GT.AND P0, PT, R16, 0x1, !P0 ;  /* 0x000000011000780c */ /* 0x000fe40004704270 */
[C---:B------:R-:W-:Y:S02]  /*d3a0*/  ISETP.LT.OR P1, PT, R4.reuse, 0x5a, P1 ;  /* 0x0000005a0400780c */ /* 0x040fe40000f21670 */
[----:B------:R-:W-:Y:S02]  /*d3b0*/  ISETP.LT.OR P0, PT, R4, 0x2, P0 ;  /* 0x000000020400780c */ /* 0x000fe40000701670 */
[----:B------:R-:W-:Y:S02]  /*d3c0*/  FSEL R117, R50, -INF , !P2 ;  /* 0xff80000032757808 */ /* 0x000fe40005000000 */
[----:B------:R-:W-:Y:S02]  /*d3d0*/  FSEL R17, R7, -INF , !P0 ;  /* 0xff80000007117808 */ /* 0x000fe40004000000 */
[C---:B------:R-:W-:Y:S02]  /*d3e0*/  LOP3.LUT P0, RZ, R215.reuse, 0x80000, RZ, 0xc0, !PT ;  /* 0x00080000d7ff7812 */ /* 0x040fe4000780c0ff */
        /* <DEDUP_REMOVED lines=85> */
[----:B------:R-:W1:Y:S01]  /*d940*/  SHFL.BFLY PT, R6, R5, 0x2, 0x1f ;  /* 0x0c401f0005067f89 */ /* 0x000e6200000e0000 */
[----:B------:R-:W-:Y:S02]  /*d950*/  FMNMX.FTZ R0, R223, R0, !PT ;  /* 0x00000000df007209 */ /* 0x000fe40007810000 */
[----:B------:R-:W-:Y:S02]  /*d960*/  ISETP.GT.AND P0, PT, R16, 0x38, !P0 ;  /* 0x000000381000780c */ /* 0x000fe40004704270 */
[----:B------:R-:W-:Y:S02]  /*d970*/  FSEL R13, R51, -INF , !P1 ;  /* 0xff800000330d7808 */ /* 0x000fe40004800000 */
[----:B------:R-:W-:Y:S01]  /*d980*/  ISETP.LT.OR P0, PT, R4, 0x39, P0 ;  /* 0x000000390400780c */ /* 0x000fe20000701670 */
[----:B------:R-:W-:Y:S03]  /*d990*/  LDSM.16.MT88.4 R28, [R201+0x100] ;  /* 0x00010000c91c783b */ /* 0x000fe60000004200 */
        /* <DEDUP_REMOVED lines=37> */
[----:B------:R-:W-:Y:S04]  /*dbf0*/  FSEL R119, R47, -INF , !P0 ;  /* 0xff8000002f777808 */ /* 0x000fe80004000000 */
[----:B------:R-:W-:Y:S04]  /*dc00*/  FMNMX.FTZ R0, R119, R0, !PT ;  /* 0x0000000077007209 */ /* 0x000fe80007810000 */
[----:B------:R-:W-:Y:S04]  /*dc10*/  FMNMX.FTZ R0, R117, R0, !PT ;  /* 0x0000000075007209 */ /* 0x000fe80007810000 */
[----:B------:R-:W-:Y:S02]  /*dc20*/  FMNMX.FTZ R7, R13, R0, !PT ;  /* 0x000000000d077209 */ /* 0x000fe40007810000 */
[----:B-1----:R-:W-:Y:S03]  /*dc30*/  FMNMX.FTZ R0, R6, R15, !PT ;  /* 0x0000000f06007209 */ /* 0x002fe60007810000 */
[----:B------:R-:W1:Y:S01]  /*dc40*/  SHFL.BFLY PT, R4, R7, 0x2, 0x1f ;  /* 0x0c401f0007047f89 */ /* 0x000e6200000e0000 */
[C---:B------:R-:W-:Y:S01]  /*dc50*/  FSETP.NEU.FTZ.AND P0, PT, R0.reuse, -INF , PT ;  /* 0xff8000000000780b */ /* 0x040fe20003f1d000 */
[C---:B------:R-:W-:Y:S03]  /*dc60*/  FMUL.FTZ R131, R0.reuse, c[0x0][0x2d0] ;  /* 0x0000b40000837a20 */ /* 0x040fe60000410000 */
[----:B------:R-:W-:Y:S02]  /*dc70*/  FSEL R6, R0, RZ, P0 ;  /* 0x000000ff00067208 */ /* 0x000fe40000000000 */
[----:B------:R-:W-:Y:S03]  /*dc80*/  FSEL R131, R131, RZ, P0 ;  /* 0x000000ff83837208 */ /* 0x000fe60000000000 */
[----:B------:R-:W-:Y:S02]  /*dc90*/  FADD.FTZ R3, -R6, R3 ;  /* 0x0000000306037221 */ /* 0x000fe40000010100 */
        /* <DEDUP_REMOVED lines=8> */
[--C-:B------:R-:W-:Y:S02]  /*dd20*/  FFMA.FTZ R120, R120, c[0x0][0x2d0], -R131.reuse ;  /* 0x0000b40078787a23 */ /* 0x100fe40000010883 */
[--C-:B------:R-:W-:Y:S02]  /*dd30*/  FFMA.FTZ R128, R128, c[0x0][0x2d0], -R131.reuse ;  /* 0x0000b40080807a23 */ /* 0x100fe40000010883 */
[----:B------:R-:W1:Y:S01]  /*dd40*/  SHFL.BFLY PT, R4, R5, 0x1, 0x1f ;  /* 0x0c201f0005047f89 */ /* 0x000e6200000e0000 */
        /* <DEDUP_REMOVED lines=8> */
[--C-:B------:R-:W-:Y:S02]  /*ddd0*/  FFMA.FTZ R146, R146, c[0x0][0x2d0], -R131.reuse ;  /* 0x0000b40092927a23 */ /* 0x100fe40000010883 */
[--C-:B------:R-:W-:Y:S02]  /*dde0*/  FFMA.FTZ R134, R134, c[0x0][0x2d0], -R131.reuse ;  /* 0x0000b40086867a23 */ /* 0x100fe40000010883 */
[--C-:B------:R-:W-:Y:S02]  /*ddf0*/  FFMA.FTZ R122, R122, c[0x0][0x2d0], -R131.reuse ;  /* 0x0000b4007a7a7a23 */ /* 0x100fe40000010883 */
[--C-:B------:R-:W-:Y:S01]  /*de00*/  FFMA.FTZ R121, R121, c[0x0][0x2d0], -R131.reuse ;  /* 0x0000b40079797a23 */ /* 0x100fe20000010883 */
[----:B------:R-:W3:Y:S01]  /*de10*/  MUFU.EX2 R45, R45 ;  /* 0x0000002d002d7308 */ /* 0x000ee20000000800 */
[--C-:B------:R-:W-:Y:S01]  /*de20*/  FFMA.FTZ R118, R118, c[0x0][0x2d0], -R131.reuse ;  /* 0x0000b40076767a23 */ /* 0x100fe20000010883 */
[----:B-1----:R-:W-:Y:S01]  /*de30*/  FMNMX.FTZ R12, R5, R4, !PT ;  /* 0x00000004050c7209 */ /* 0x002fe20007810000 */
[----:B------:R-:W-:Y:S01]  /*de40*/  FMUL.FTZ R4, R3, c[0x0][0x2d0] ;  /* 0x0000b40003047a20 */ /* 0x000fe20000410000 */
[----:B--2---:R-:W-:Y:S02]  /*de50*/  F2FP.PACK_AB R16, R15, R44 ;  /* 0x0000002c0f10723e */ /* 0x004fe400000000ff */
[C---:B------:R-:W-:Y:S01]  /*de60*/  FSETP.NEU.FTZ.AND P0, PT, R12.reuse, -INF , PT ;  /* 0xff8000000c00780b */ /* 0x040fe20003f1d000 */
[C---:B------:R-:W-:Y:S03]  /*de70*/  FMUL.FTZ R50, R12.reuse, c[0x0][0x2d0] ;  /* 0x0000b4000c327a20 */ /* 0x040fe60000410000 */
[----:B------:R-:W1:Y:S01]  /*de80*/  MUFU.EX2 R3, R4 ;  /* 0x0000000400037308 */ /* 0x000e620000000800 */
[----:B------:R-:W-:Y:S02]  /*de90*/  FSEL R5, R12, RZ, P0 ;  /* 0x000000ff0c057208 */ /* 0x000fe40000000000 */
[----:B------:R-:W-:Y:S02]  /*dea0*/  FSEL R50, R50, RZ, P0 ;  /* 0x000000ff32327208 */ /* 0x000fe40000000000 */
[----:B------:R-:W-:Y:S01]  /*deb0*/  ISETP.GT.AND P0, PT, R184, R207, PT ;  /* 0x000000cfb800720c */ /* 0x000fe20003f04270 */
[----:B------:R-:W-:Y:S02]  /*dec0*/  FADD.FTZ R5, -R5, R2 ;  /* 0x0000000205057221 */ /* 0x000fe40000010100 */
[--C-:B------:R-:W-:Y:S02]  /*ded0*/  FFMA.FTZ R49, R21, c[0x0][0x2d0], -R50.reuse ;  /* 0x0000b40015317a23 */ /* 0x100fe40000010832 */
[----:B------:R-:W2:Y:S01]  /*dee0*/  LDSM.16.MT88.4 R20, [R204+0x100] ;  /* 0x00010000cc14783b */ /* 0x000ea20000004200 */
[--C-:B------:R-:W-:Y:S01]  /*def0*/  FFMA.FTZ R47, R9, c[0x0][0x2d0], -R50.reuse ;  /* 0x0000b400092f7a23 */ /* 0x100fe20000010832 */
[----:B------:R-:W-:Y:S01]  /*df00*/  MUFU.EX2 R51, R51 ;  /* 0x0000003300337308 */ /* 0x000fe20000000800 */
[--C-:B------:R-:W-:Y:S01]  /*df10*/  FFMA.FTZ R46, R11, c[0x0][0x2d0], -R50.reuse ;  /* 0x0000b4000b2e7a23 */ /* 0x100fe20000010832 */
[----:B---3--:R-:W-:Y:S01]  /*df20*/  F2FP.PACK_AB R18, R45, R14 ;  /* 0x0000000e2d12723e */ /* 0x008fe200000000ff */
[--C-:B------:R-:W-:Y:S02]  /*df30*/  FFMA.FTZ R48, R17, c[0x0][0x2d0], -R50.reuse ;  /* 0x0000b40011307a23 */ /* 0x100fe40000010832 */
[----:B------:R-:W-:Y:S02]  /*df40*/  FMUL.FTZ R2, R5, c[0x0][0x2d0] ;  /* 0x0000b40005027a20 */ /* 0x000fe40000410000 */
[--C-:B------:R-:W-:Y:S02]  /*df50*/  FFMA.FTZ R132, R37, c[0x0][0x2d0], -R50.reuse ;  /* 0x0000b40025847a23 */ /* 0x100fe40000010832 */
[----:B------:R-:W-:Y:S01]  /*df60*/  LDSM.16.MT88.4 R36, [R200+0x900] ;  /* 0x00090000c824783b */ /* 0x000fe20000004200 */
        /* <DEDUP_REMOVED lines=17> */
[----:B------:R-:W-:Y:S01]  /*e080*/  FMUL.FTZ R85, R3, R85 ;  /* 0x0000005503557220 */ /* 0x000fe20000410000 */
[----:B------:R-:W-:Y:S01]  /*e090*/  MUFU.EX2 R47, R47 ;  /* 0x0000002f002f7308 */ /* 0x000fe20000000800 */
[--C-:B------:R-:W-:Y:S02]  /*e0a0*/  FFMA.FTZ R135, R33, c[0x0][0x2d0], -R50.reuse ;  /* 0x0000b40021877a23 */ /* 0x100fe40000010832 */
[----:B------:R-:W-:Y:S01]  /*e0b0*/  LDSM.16.MT88.4 R32, [R201+0x900] ;  /* 0x00090000c920783b */ /* 0x000fe20000004200 */
        /* <DEDUP_REMOVED lines=18> */
[----:B------:R-:W-:Y:S02]  /*e1e0*/  FMUL.FTZ R87, R2, R87 ;  /* 0x0000005702577220 */ /* 0x000fe40000410000 */
[C---:B------:R-:W-:Y:S01]  /*e1f0*/  FMUL.FTZ R88, R3.reuse, R88 ;  /* 0x0000005803587220 */ /* 0x040fe20000410000 */
[----:B-1----:R-:W-:Y:S01]  /*e200*/  F2FP.PACK_AB R19, R46, R47 ;  /* 0x0000002f2e13723e */ /* 0x002fe200000000ff */
[C---:B------:R-:W-:Y:S02]  /*e210*/  FMUL.FTZ R89, R3.reuse, R89 ;  /* 0x0000005903597220 */ /* 0x040fe40000410000 */
[C---:B------:R-:W-:Y:S02]  /*e220*/  FMUL.FTZ R90, R2.reuse, R90 ;  /* 0x0000005a025a7220 */ /* 0x040fe40000410000 */
[C---:B------:R-:W-:Y:S01]  /*e230*/  FMUL.FTZ R91, R2.reuse, R91 ;  /* 0x0000005b025b7220 */ /* 0x040fe20000410000 */
[----:B------:R-:W1:Y:S01]  /*e240*/  MUFU.EX2 R128, R128 ;  /* 0x0000008000807308 */ /* 0x000e620000000800 */
[C---:B--2---:R-:W-:Y:S05]  /*e250*/  HMMA.16816.F32 R4, R16.reuse, R20, R4 ;  /* 0x000000141004723c */ /* 0x044fea0000001804 */
[C---:B------:R-:W-:Y:S02]  /*e260*/  FMUL.FTZ R92, R3.reuse, R92 ;  /* 0x0000005c035c7220 */ /* 0x040fe40000410000 */
[C---:B------:R-:W-:Y:S01]  /*e270*/  FMUL.FTZ R93, R3.reuse, R93 ;  /* 0x0000005d035d7220 */ /* 0x040fe20000410000 */
[C---:B------:R-:W-:Y:S01]  /*e280*/  HMMA.16816.F32 R8, R16.reuse, R22, R8 ;  /* 0x000000161008723c */ /* 0x040fe20000001808 */
[----:B------:R-:W2:Y:S01]  /*e290*/  LDSM.16.MT88.4 R20, [R200+0x100] ;  /* 0x00010000c814783b */ /* 0x000ea20000004200 */
[----:B------:R-:W-:Y:S02]  /*e2a0*/  MUFU.EX2 R130, R130 ;  /* 0x0000008200827308 */ /* 0x000fe40000000800 */
[C---:B------:R-:W-:Y:S02]  /*e2b0*/  FMUL.FTZ R94, R2.reuse, R94 ;  /* 0x0000005e025e7220 */ /* 0x040fe40000410000 */
[C---:B------:R-:W-:Y:S02]  /*e2c0*/  FMUL.FTZ R95, R2.reuse, R95 ;  /* 0x0000005f025f7220 */ /* 0x040fe40000410000 */
[C---:B------:R-:W-:Y:S04]  /*e2d0*/  HMMA.16816.F32 R68, R16.reuse, R24, R68 ;  /* 0x000000181044723c */ /* 0x040fe80000001844 */
[C---:B------:R-:W-:Y:S01]  /*e2e0*/  FMUL.FTZ R96, R3.reuse, R96 ;  /* 0x0000006003607220 */ /* 0x040fe20000410000 */
[----:B------:R-:W-:Y:S01]  /*e2f0*/  MUFU.EX2 R132, R132 ;  /* 0x0000008400847308 */ /* 0x000fe20000000800 */
[C---:B------:R-:W-:Y:S02]  /*e300*/  FMUL.FTZ R97, R3.reuse, R97 ;  /* 0x0000006103617220 */ /* 0x040fe40000410000 */
[C---:B------:R-:W-:Y:S01]  /*e310*/  HMMA.16816.F32 R72, R16.reuse, R26, R72 ;  /* 0x0000001a1048723c */ /* 0x040fe20000001848 */
[----:B------:R-:W4:Y:S03]  /*e320*/  LDSM.16.MT88.4 R24, [R204+0x3100] ;  /* 0x00310000cc18783b */ /* 0x000f260000004200 */
[C---:B------:R-:W-:Y:S02]  /*e330*/  FMUL.FTZ R98, R2.reuse, R98 ;  /* 0x0000006202627220 */ /* 0x040fe40000410000 */
[C---:B------:R-:W-:Y:S01]  /*e340*/  FMUL.FTZ R99, R2.reuse, R99 ;  /* 0x0000006302637220 */ /* 0x040fe20000410000 */
[----:B------:R-:W-:Y:S01]  /*e350*/  MUFU.EX2 R135, R135 ;  /* 0x0000008700877308 */ /* 0x000fe20000000800 */
[C---:B------:R-:W-:Y:S04]  /*e360*/  HMMA.16816.F32 R76, R16.reuse, R28, R76 ;  /* 0x0000001c104c723c */ /* 0x040fe8000000184c */
[C---:B------:R-:W-:Y:S02]  /*e370*/  FMUL.FTZ R100, R3.reuse, R100 ;  /* 0x0000006403647220 */ /* 0x040fe40000410000 */
[C---:B------:R-:W-:Y:S02]  /*e380*/  FMUL.FTZ R101, R3.reuse, R101 ;  /* 0x0000006503657220 */ /* 0x040fe40000410000 */
[C---:B------:R-:W-:Y:S01]  /*e390*/  HMMA.16816.F32 R80, R16.reuse, R30, R80 ;  /* 0x0000001e1050723c */ /* 0x040fe20000001850 */
[----:B------:R-:W5:Y:S01]  /*e3a0*/  LDSM.16.MT88.4 R28, [R202+0x3100] ;  /* 0x00310000ca1c783b */ /* 0x000f620000004200 */
[----:B------:R-:W-:Y:S02]  /*e3b0*/  MUFU.EX2 R147, R147 ;  /* 0x0000009300937308 */ /* 0x000fe40000000800 */
[C---:B------:R-:W-:Y:S02]  /*e3c0*/  FMUL.FTZ R102, R2.reuse, R102 ;  /* 0x0000006602667220 */ /* 0x040fe40000410000 */
[C---:B------:R-:W-:Y:S02]  /*e3d0*/  FMUL.FTZ R103, R2.reuse, R103 ;  /* 0x0000006702677220 */ /* 0x040fe40000410000 */
[C---:B------:R-:W-:Y:S01]  /*e3e0*/  FMUL.FTZ R104, R3.reuse, R104 ;  /* 0x0000006803687220 */ /* 0x040fe20000410000 */
[C---:B--2---:R-:W-:Y:S03]  /*e3f0*/  HMMA.16816.F32 R84, R16.reuse, R20, R84 ;  /* 0x000000141054723c */ /* 0x044fe60000001854 */
[C---:B------:R-:W-:Y:S01]  /*e400*/  FMUL.FTZ R105, R3.reuse, R105 ;  /* 0x0000006903697220 */ /* 0x040fe20000410000 */
[----:B------:R-:W-:Y:S01]  /*e410*/  MUFU.EX2 R136, R136 ;  /* 0x0000008800887308 */ /* 0x000fe20000000800 */
[C---:B------:R-:W-:Y:S02]  /*e420*/  FMUL.FTZ R106, R2.reuse, R106 ;  /* 0x0000006a026a7220 */ /* 0x040fe40000410000 */
[C---:B------:R-:W-:Y:S01]  /*e430*/  FMUL.FTZ R107, R2.reuse, R107 ;  /* 0x0000006b026b7220 */ /* 0x040fe20000410000 */
[C---:B------:R-:W-:Y:S01]  /*e440*/  HMMA.16816.F32 R88, R16.reuse, R22, R88 ;  /* 0x000000161058723c */ /* 0x040fe20000001858 */
[----:B------:R-:W2:Y:S03]  /*e450*/  LDSM.16.MT88.4 R20, [R201+0x3100] ;  /* 0x00310000c914783b */ /* 0x000ea60000004200 */
[C---:B------:R-:W-:Y:S02]  /*e460*/  FMUL.FTZ R52, R3.reuse, R52 ;  /* 0x0000003403347220 */ /* 0x040fe40000410000 */
[C---:B------:R-:W-:Y:S01]  /*e470*/  FMUL.FTZ R53, R3.reuse, R53 ;  /* 0x0000003503357220 */ /* 0x040fe20000410000 */
[----:B------:R-:W-:Y:S01]  /*e480*/  MUFU.EX2 R144, R144 ;  /* 0x0000009000907308 */ /* 0x000fe20000000800 */
[C---:B----4-:R-:W-:Y:S04]  /*e490*/  HMMA.16816.F32 R92, R16.reuse, R24, R92 ;  /* 0x00000018105c723c */ /* 0x050fe8000000185c */
[C---:B------:R-:W-:Y:S02]  /*e4a0*/  FMUL.FTZ R54, R2.reuse, R54 ;  /* 0x0000003602367220 */ /* 0x040fe40000410000 */
[C---:B------:R-:W-:Y:S02]  /*e4b0*/  FMUL.FTZ R55, R2.reuse, R55 ;  /* 0x0000003702377220 */ /* 0x040fe40000410000 */
[C---:B------:R-:W-:Y:S01]  /*e4c0*/  HMMA.16816.F32 R96, R16.reuse, R26, R96 ;  /* 0x0000001a1060723c */ /* 0x040fe20000001860 */
[----:B------:R-:W4:Y:S01]  /*e4d0*/  LDSM.16.MT88.4 R24, [R200+0x3100] ;  /* 0x00310000c818783b */ /* 0x000f220000004200 */
[----:B------:R-:W-:Y:S02]  /*e4e0*/  MUFU.EX2 R153, R153 ;  /* 0x0000009900997308 */ /* 0x000fe40000000800 */
[C---:B------:R-:W-:Y:S02]  /*e4f0*/  FMUL.FTZ R56, R3.reuse, R56 ;  /* 0x0000003803387220 */ /* 0x040fe40000410000 */
[C---:B------:R-:W-:Y:S02]  /*e500*/  FMUL.FTZ R57, R3.reuse, R57 ;  /* 0x0000003903397220 */ /* 0x040fe40000410000 */
[C---:B-----5:R-:W-:Y:S04]  /*e510*/  HMMA.16816.F32 R100, R16.reuse, R28, R100 ;  /* 0x0000001c1064723c */ /* 0x060fe80000001864 */
[C---:B------:R-:W-:Y:S01]  /*e520*/  FMUL.FTZ R58, R2.reuse, R58 ;  /* 0x0000003a023a7220 */ /* 0x040fe20000410000 */
[----:B------:R-:W-:Y:S01]  /*e530*/  MUFU.EX2 R164, R164 ;  /* 0x000000a400a47308 */ /* 0x000fe20000000800 */
[C---:B------:R-:W-:Y:S02]  /*e540*/  FMUL.FTZ R59, R2.reuse, R59 ;  /* 0x0000003b023b7220 */ /* 0x040fe40000410000 */
[C---:B------:R-:W-:Y:S01]  /*e550*/  HMMA.16816.F32 R104, R16.reuse, R30, R104 ;  /* 0x0000001e1068723c */ /* 0x040fe20000001868 */
[----:B------:R-:W5:Y:S03]  /*e560*/  LDSM.16.MT88.4 R28, [R204+0x900] ;  /* 0x00090000cc1c783b */ /* 0x000f660000004200 */
[C---:B------:R-:W-:Y:S02]  /*e570*/  FMUL.FTZ R60, R3.reuse, R60 ;  /* 0x0000003c033c7220 */ /* 0x040fe40000410000 */
[----:B------:R-:W-:Y:S01]  /*e580*/  FMUL.FTZ R61, R3, R61 ;  /* 0x0000003d033d7220 */ /* 0x000fe20000410000 */
[----:B------:R-:W-:Y:S01]  /*e590*/  MUFU.EX2 R166, R166 ;  /* 0x000000a600a67308 */ /* 0x000fe20000000800 */
[C---:B------:R-:W-:Y:S01]  /*e5a0*/  FMUL.FTZ R62, R2.reuse, R62 ;  /* 0x0000003e023e7220 */ /* 0x040fe20000410000 */
[C---:B--2---:R-:W-:Y:S03]  /*e5b0*/  HMMA.16816.F32 R52, R16.reuse, R20, R52 ;  /* 0x000000141034723c */ /* 0x044fe60000001834 */
[--C-:B------:R-:W-:Y:S02]  /*e5c0*/  FFMA.FTZ R133, R133, c[0x0][0x2d0], -R50.reuse ;  /* 0x0000b40085857a23 */ /* 0x100fe40000010832 */
[C---:B------:R-:W-:Y:S02]  /*e5d0*/  FMUL.FTZ R63, R2.reuse, R63 ;  /* 0x0000003f023f7220 */ /* 0x040fe40000410000 */
[C---:B------:R-:W-:Y:S01]  /*e5e0*/  FMUL.FTZ R64, R3.reuse, R64 ;  /* 0x0000004003407220 */ /* 0x040fe20000410000 */
[C---:B------:R-:W-:Y:S01]  /*e5f0*/  HMMA.16816.F32 R56, R16.reuse, R22, R56 ;  /* 0x000000161038723c */ /* 0x040fe20000001838 */
[----:B------:R-:W2:Y:S01]  /*e600*/  MUFU.EX2 R133, R133 ;  /* 0x0000008500857308 */ /* 0x000ea20000000800 */
[----:B------:R-:W5:Y:S02]  /*e610*/  LDSM.16.MT88.4 R20, [R202+0x900] ;  /* 0x00090000ca14783b */ /* 0x000f640000004200 */
[----:B------:R-:W-:Y:S02]  /*e620*/  FMUL.FTZ R65, R3, R65 ;  /* 0x0000004103417220 */ /* 0x000fe40000410000 */
[C---:B------:R-:W-:Y:S02]  /*e630*/  FMUL.FTZ R66, R2.reuse, R66 ;  /* 0x0000004202427220 */ /* 0x040fe40000410000 */
[C---:B----4-:R-:W-:Y:S03]  /*e640*/  HMMA.16816.F32 R60, R16.reuse, R24, R60 ;  /* 0x00000018103c723c */ /* 0x050fe6000000183c */
[----:B------:R-:W-:Y:S01]  /*e650*/  MUFU.EX2 R146, R146 ;  /* 0x0000009200927308 */ /* 0x000fe20000000800 */
[----:B------:R-:W-:Y:S02]  /*e660*/  FMUL.FTZ R67, R2, R67 ;  /* 0x0000004302437220 */ /* 0x000fe40000410000 */
[--C-:B------:R-:W-:Y:S02]  /*e670*/  FFMA.FTZ R152, R183, c[0x0][0x2d0], -R50.reuse ;  /* 0x0000b400b7987a23 */ /* 0x100fe40000010832 */
[--C-:B------:R-:W-:Y:S03]  /*e680*/  FFMA.FTZ R183, R180, c[0x0][0x2d0], -R131.reuse ;  /* 0x0000b400b4b77a23 */ /* 0x100fe60000010883 */
[----:B------:R-:W-:Y:S01]  /*e690*/  HMMA.16816.F32 R64, R16, R26, R64 ;  /* 0x0000001a1040723c */ /* 0x000fe20000001840 */
[----:B------:R-:W4:Y:S01]  /*e6a0*/  LDSM.16.MT88.4 R24, [R204+0x3900] ;  /* 0x00390000cc18783b */ /* 0x000f220000004200 */
[----:B------:R-:W-:Y:S01]  /*e6b0*/  MUFU.EX2 R152, R152 ;  /* 0x0000009800987308 */ /* 0x000fe20000000800 */
[--C-:B------:R-:W-:Y:S02]  /*e6c0*/  FFMA.FTZ R180, R225, c[0x0][0x2d0], -R50.reuse ;  /* 0x0000b400e1b47a23 */ /* 0x100fe40000010832 */
[--C-:B------:R-:W-:Y:S02]  /*e6d0*/  FFMA.FTZ R225, R40, c[0x0][0x2d0], -R131.reuse ;  /* 0x0000b40028e17a23 */ /* 0x100fe40000010883 */
[----:B---3--:R-:W-:Y:S01]  /*e6e0*/  F2FP.PACK_AB R16, R120, R51 ;  /* 0x000000337810723e */ /* 0x008fe200000000ff */
[--C-:B------:R-:W-:Y:S01]  /*e6f0*/  FFMA.FTZ R155, R155, c[0x0][0x2d0], -R50.reuse ;  /* 0x0000b4009b9b7a23 */ /* 0x100fe20000010832 */
[----:B-1----:R-:W-:Y:S03]  /*e700*/  F2FP.PACK_AB R18, R128, R123 ;  /* 0x0000007b8012723e */ /* 0x002fe600000000ff */
[----:B--2---:R-:W-:Y:S01]  /*e710*/  F2FP.PACK_AB R17, R133, R130 ;  /* 0x000000828511723e */ /* 0x004fe200000000ff */
[----:B------:R-:W-:Y:S01]  /*e720*/  MUFU.EX2 R183, R183 ;  /* 0x000000b700b77308 */ /* 0x000fe20000000800 */
[----:B------:R-:W-:Y:S01]  /*e730*/  F2FP.PACK_AB R19, R135, R132 ;  /* 0x000000848713723e */ /* 0x000fe200000000ff */
[--C-:B------:R-:W-:Y:S02]  /*e740*/  FFMA.FTZ R154, R167, c[0x0][0x2d0], -R50.reuse ;  /* 0x0000b400a79a7a23 */ /* 0x100fe40000010832 */
[--C-:B------:R-:W-:Y:S02]  /*e750*/  FFMA.FTZ R165, R165, c[0x0][0x2d0], -R50.reuse ;  /* 0x0000b400a5a57a23 */ /* 0x100fe40000010832 */
[--C-:B------:R-:W-:Y:S02]  /*e760*/  FFMA.FTZ R167, R182, c[0x0][0x2d0], -R131.reuse ;  /* 0x0000b400b6a77a23 */ /* 0x100fe40000010883 */
[C---:B-----5:R-:W-:Y:S02]  /*e770*/  HMMA.16816.F32 R4, R16.reuse, R28, R4 ;  /* 0x0000001c1004723c */ /* 0x060fe40000001804 */
[----:B------:R-:W1:Y:S01]  /*e780*/  MUFU.EX2 R155, R155 ;  /* 0x0000009b009b7308 */ /* 0x000e620000000800 */
[--C-:B------:R-:W-:Y:S02]  /*e790*/  FFMA.FTZ R182, R221, c[0x0][0x2d0], -R50.reuse ;  /* 0x0000b400ddb67a23 */ /* 0x100fe40000010832 */
[--C-:B------:R-:W-:Y:S02]  /*e7a0*/  FFMA.FTZ R221, R138, c[0x0][0x2d0], -R131.reuse ;  /* 0x0000b4008add7a23 */ /* 0x100fe40000010883 */
[--C-:B------:R-:W-:Y:S01]  /*e7b0*/  FFMA.FTZ R138, R41, c[0x0][0x2d0], -R50.reuse ;  /* 0x0000b400298a7a23 */ /* 0x100fe20000010832 */
[C---:B------:R-:W-:Y:S01]  /*e7c0*/  HMMA.16816.F32 R8, R16.reuse, R30, R8 ;  /* 0x0000001e1008723c */ /* 0x040fe20000001808 */
[----:B------:R-:W-:Y:S03]  /*e7d0*/  LDSM.16.MT88.4 R28, [R201+0x3900] ;  /* 0x00390000c91c783b */ /* 0x000fe60000004200 */
[----:B------:R-:W-:Y:S01]  /*e7e0*/  MUFU.EX2 R154, R154 ;  /* 0x0000009a009a7308 */ /* 0x000fe20000000800 */
[--C-:B------:R-:W-:Y:S02]  /*e7f0*/  FFMA.FTZ R223, R223, c[0x0][0x2d0], -R50.reuse ;  /* 0x0000b400dfdf7a23 */ /* 0x100fe40000010832 */
[--C-:B------:R-:W-:Y:S01]  /*e800*/  FFMA.FTZ R181, R181, c[0x0][0x2d0], -R50.reuse ;  /* 0x0000b400b5b57a23 */ /* 0x100fe20000010832 */
[C---:B------:R-:W-:Y:S01]  /*e810*/  HMMA.16816.F32 R68, R16.reuse, R20, R68 ;  /* 0x000000141044723c */ /* 0x040fe20000001844 */
[----:B------:R-:W-:Y:S03]  /*e820*/  LDSM.16.MT88.4 R40, [R200+0x4900] ;  /* 0x00490000c828783b */ /* 0x000fe60000004200 */
[--C-:B------:R-:W-:Y:S02]  /*e830*/  FFMA.FTZ R145, R145, c[0x0][0x2d0], -R50.reuse ;  /* 0x0000b40091917a23 */ /* 0x100fe40000010832 */
[----:B------:R-:W2:Y:S01]  /*e840*/  MUFU.EX2 R165, R165 ;  /* 0x000000a500a57308 */ /* 0x000ea20000000800 */
[--C-:B------:R-:W-:Y:S01]  /*e850*/  FFMA.FTZ R139, R139, c[0x0][0x2d0], -R50.reuse ;  /* 0x0000b4008b8b7a23 */ /* 0x100fe20000010832 */
[C---:B------:R-:W-:Y:S01]  /*e860*/  HMMA.16816.F32 R72, R16.reuse, R22, R72 ;  /* 0x000000161048723c */ /* 0x040fe20000001848 */
[----:B------:R-:W3:Y:S03]  /*e870*/  LDSM.16.MT88.4 R20, [R202+0x3900] ;  /* 0x00390000ca14783b */ /* 0x000ee60000004200 */
[--C-:B------:R-:W-:Y:S02]  /*e880*/  FFMA.FTZ R220, R137, c[0x0][0x2d0], -R50.reuse ;  /* 0x0000b40089dc7a23 */ /* 0x100fe40000010832 */
[----:B------:R-:W-:Y:S02]  /*e890*/  FFMA.FTZ R131, R116, c[0x0][0x2d0], -R131 ;  /* 0x0000b40074837a23 */ /* 0x000fe40000010883 */
[C---:B------:R-:W-:Y:S01]  /*e8a0*/  HMMA.16816.F32 R76, R16.reuse, R32, R76 ;  /* 0x00000020104c723c */ /* 0x040fe2000000184c */
[----:B------:R-:W5:Y:S03]  /*e8b0*/  MUFU.EX2 R167, R167 ;  /* 0x000000a700a77308 */ /* 0x000f660000000800 */
[--C-:B------:R-:W-:Y:S02]  /*e8c0*/  FFMA.FTZ R116, R129, c[0x0][0x2d0], -R50.reuse ;  /* 0x0000b40081747a23 */ /* 0x100fe40000010832 */
[--C-:B------:R-:W-:Y:S02]  /*e8d0*/  FFMA.FTZ R119, R119, c[0x0][0x2d0], -R50.reuse ;  /* 0x0000b40077777a23 */ /* 0x100fe40000010832 */
[C---:B------:R-:W-:Y:S01]  /*e8e0*/  HMMA.16816.F32 R80, R16.reuse, R34, R80 ;  /* 0x000000221050723c */ /* 0x040fe20000001850 */
[----:B------:R-:W1:Y:S02]  /*e8f0*/  LDSM.16.MT88.4 R32, [R200+0x3900] ;  /* 0x00390000c820783b */ /* 0x000e640000004200 */
[----:B------:R-:W-:Y:S01]  /*e900*/  MUFU.EX2 R180, R180 ;  /* 0x000000b400b47308 */ /* 0x000fe20000000800 */
[--C-:B------:R-:W-:Y:S02]  /*e910*/  FFMA.FTZ R117, R117, c[0x0][0x2d0], -R50.reuse ;  /* 0x0000b40075757a23 */ /* 0x100fe40000010832 */
[----:B------:R-:W-:Y:S02]  /*e920*/  FFMA.FTZ R50, R13, c[0x0][0x2d0], -R50 ;  /* 0x0000b4000d327a23 */ /* 0x000fe40000010832 */
[C---:B------:R-:W-:Y:S04]  /*e930*/  HMMA.16816.F32 R84, R16.reuse, R36, R84 ;  /* 0x000000241054723c */ /* 0x040fe80000001854 */
[----:B------:R-:W-:Y:S01]  /*e940*/  FFMA.FTZ R44, R3, R216, R44 ;  /* 0x000000d8032c7223 */ /* 0x000fe2000001002c */
[----:B------:R-:W1:Y:S01]  /*e950*/  MUFU.EX2 R223, R223 ;  /* 0x000000df00df7308 */ /* 0x000e620000000800 */
[----:B------:R-:W-:Y:S02]  /*e960*/  FFMA.FTZ R49, R2, R217, R49 ;  /* 0x000000d902317223 */ /* 0x000fe40000010031 */
        /* <DEDUP_REMOVED lines=10> */
[----:B------:R-:W4:Y:S02]  /*ea10*/  MUFU.EX2 R181, R181 ;  /* 0x000000b500b57308 */ /* 0x000f240000000800 */
[----:B------:R-:W-:Y:S02]  /*ea20*/  FADD.FTZ R14, R45, R14 ;  /* 0x0000000e2d0e7221 */ /* 0x000fe40000010000 */
[----:B------:R-:W-:Y:S02]  /*ea30*/  FADD.FTZ R3, R46, R3 ;  /* 0x000000032e037221 */ /* 0x000fe40000010000 */
[C---:B---3--:R-:W-:Y:S04]  /*ea40*/  HMMA.16816.F32 R100, R16.reuse, R20, R100 ;  /* 0x000000141064723c */ /* 0x048fe80000001864 */
[----:B------:R-:W-:Y:S01]  /*ea50*/  MUFU.EX2 R221, R221 ;  /* 0x000000dd00dd7308 */ /* 0x000fe20000000800 */
[----:B------:R-:W-:Y:S02]  /*ea60*/  FADD.FTZ R51, R51, R14 ;  /* 0x0000000e33337221 */ /* 0x000fe40000010000 */
[----:B------:R-:W-:Y:S01]  /*ea70*/  FADD.FTZ R130, R130, R3 ;  /* 0x0000000382827221 */ /* 0x000fe20000010000 */
[C---:B------:R-:W-:Y:S01]  /*ea80*/  HMMA.16816.F32 R104, R16.reuse, R22, R104 ;  /* 0x000000161068723c */ /* 0x040fe20000001868 */
[----:B------:R-:W3:Y:S03]  /*ea90*/  LDSM.16.MT88.4 R20, [R204+0x1100] ;  /* 0x00110000cc14783b */ /* 0x000ee60000004200 */
[----:B------:R-:W-:Y:S02]  /*eaa0*/  FADD.FTZ R120, R120, R51 ;  /* 0x0000003378787221 */ /* 0x000fe40000010000 */
[----:B------:R-:W-:Y:S01]  /*eab0*/  MUFU.EX2 R134, R134 ;  /* 0x0000008600867308 */ /* 0x000fe20000000800 */
[----:B------:R-:W-:Y:S01]  /*eac0*/  FADD.FTZ R133, R133, R130 ;  /* 0x0000008285857221 */ /* 0x000fe20000010000 */
[C---:B------:R-:W-:Y:S04]  /*ead0*/  HMMA.16816.F32 R52, R16.reuse, R28, R52 ;  /* 0x0000001c1034723c */ /* 0x040fe80000001834 */
[----:B------:R-:W-:Y:S02]  /*eae0*/  FADD.FTZ R123, R123, R120 ;  /* 0x000000787b7b7221 */ /* 0x000fe40000010000 */
[----:B------:R-:W-:Y:S02]  /*eaf0*/  FADD.FTZ R132, R132, R133 ;  /* 0x0000008584847221 */ /* 0x000fe40000010000 */
[C---:B------:R-:W-:Y:S01]  /*eb00*/  HMMA.16816.F32 R56, R16.reuse, R30, R56 ;  /* 0x0000001e1038723c */ /* 0x040fe20000001838 */
[----:B------:R-:W4:Y:S01]  /*eb10*/  LDSM.16.MT88.4 R28, [R201+0x1100] ;  /* 0x00110000c91c783b */ /* 0x000f220000004200 */
[----:B------:R-:W-:Y:S02]  /*eb20*/  MUFU.EX2 R225, R225 ;  /* 0x000000e100e17308 */ /* 0x000fe40000000800 */
[----:B------:R-:W-:Y:S02]  /*eb30*/  FADD.FTZ R128, R128, R123 ;  /* 0x0000007b80807221 */ /* 0x000fe40000010000 */
[----:B------:R-:W-:Y:S02]  /*eb40*/  FADD.FTZ R135, R135, R132 ;  /* 0x0000008487877221 */ /* 0x000fe40000010000 */
[C---:B-1----:R-:W-:Y:S04]  /*eb50*/  HMMA.16816.F32 R60, R16.reuse, R32, R60 ;  /* 0x00000020103c723c */ /* 0x042fe8000000183c */
[----:B------:R-:W1:Y:S04]  /*eb60*/  MUFU.EX2 R138, R138 ;  /* 0x0000008a008a7308 */ /* 0x000e680000000800 */
[----:B------:R-:W-:Y:S01]  /*eb70*/  HMMA.16816.F32 R64, R16, R34, R64 ;  /* 0x000000221040723c */ /* 0x000fe20000001840 */
[----:B------:R-:W1:Y:S05]  /*eb80*/  LDSM.16.MT88.4 R32, [R200+0x1100] ;  /* 0x00110000c820783b */ /* 0x000e6a0000004200 */
[----:B------:R-:W1:Y:S01]  /*eb90*/  MUFU.EX2 R145, R145 ;  /* 0x0000009100917308 */ /* 0x000e620000000800 */
[----:B------:R-:W-:Y:S01]  /*eba0*/  F2FP.PACK_AB R16, R136, R147 ;  /* 0x000000938810723e */ /* 0x000fe200000000ff */
[----:B------:R-:W-:Y:S01]  /*ebb0*/  FADD.FTZ R147, R147, R128 ;  /* 0x0000008093937221 */ /* 0x000fe20000010000 */
[----:B------:R-:W-:Y:S03]  /*ebc0*/  F2FP.PACK_AB R18, R153, R144 ;  /* 0x000000909912723e */ /* 0x000fe600000000ff */
[----:B------:R-:W-:Y:S01]  /*ebd0*/  F2FP.PACK_AB R17, R155, R152 ;  /* 0x000000989b11723e */ /* 0x000fe200000000ff */
[----:B------:R-:W-:Y:S01]  /*ebe0*/  FADD.FTZ R152, R152, R135 ;  /* 0x0000008798987221 */ /* 0x000fe20000010000 */
[----:B--2---:R-:W-:Y:S01]  /*ebf0*/  F2FP.PACK_AB R19, R165, R154 ;  /* 0x0000009aa513723e */ /* 0x004fe200000000ff */
[----:B------:R-:W-:Y:S01]  /*ec00*/  FADD.FTZ R147, R136, R147 ;  /* 0x0000009388937221 */ /* 0x000fe20000010000 */
[----:B------:R-:W2:Y:S01]  /*ec10*/  MUFU.EX2 R139, R139 ;  /* 0x0000008b008b7308 */ /* 0x000ea20000000800 */
[----:B------:R-:W-:Y:S02]  /*ec20*/  FADD.FTZ R155, R155, R152 ;  /* 0x000000989b9b7221 */ /* 0x000fe40000010000 */
[----:B------:R-:W-:Y:S02]  /*ec30*/  FADD.FTZ R144, R144, R147 ;  /* 0x0000009390907221 */ /* 0x000fe40000010000 */
[C---:B---3--:R-:W-:Y:S03]  /*ec40*/  HMMA.16816.F32 R4, R16.reuse, R20, R4 ;  /* 0x000000141004723c */ /* 0x048fe60000001804 */
[----:B------:R-:W-:Y:S02]  /*ec50*/  FADD.FTZ R154, R154, R155 ;  /* 0x0000009b9a9a7221 */ /* 0x000fe40000010000 */
[----:B------:R-:W3:Y:S01]  /*ec60*/  MUFU.EX2 R220, R220 ;  /* 0x000000dc00dc7308 */ /* 0x000ee20000000800 */
[----:B------:R-:W-:Y:S02]  /*ec70*/  FADD.FTZ R153, R153, R144 ;  /* 0x0000009099997221 */ /* 0x000fe40000010000 */
[C---:B------:R-:W-:Y:S01]  /*ec80*/  HMMA.16816.F32 R8, R16.reuse, R22, R8 ;  /* 0x000000161008723c */ /* 0x040fe20000001808 */
[----:B------:R-:W2:Y:S03]  /*ec90*/  LDSM.16.MT88.4 R20, [R204+0x4100] ;  /* 0x00410000cc14783b */ /* 0x000ea60000004200 */
[----:B------:R-:W-:Y:S03]  /*eca0*/  FADD.FTZ R165, R165, R154 ;  /* 0x0000009aa5a57221 */ /* 0x000fe60000010000 */
[----:B------:R-:W-:Y:S01]  /*ecb0*/  MUFU.EX2 R122, R122 ;  /* 0x0000007a007a7308 */ /* 0x000fe20000000800 */
[C---:B------:R-:W-:Y:S08]  /*ecc0*/  HMMA.16816.F32 R68, R16.reuse, R24, R68 ;  /* 0x000000181044723c */ /* 0x040ff00000001844 */
[C---:B------:R-:W-:Y:S01]  /*ecd0*/  HMMA.16816.F32 R72, R16.reuse, R26, R72 ;  /* 0x0000001a1048723c */ /* 0x040fe20000001848 */
[----:B------:R-:W3:Y:S01]  /*ece0*/  LDSM.16.MT88.4 R24, [R202+0x4100] ;  /* 0x00410000ca18783b */ /* 0x000ee20000004200 */
[----:B------:R-:W2:Y:S06]  /*ecf0*/  MUFU.EX2 R121, R121 ;  /* 0x0000007900797308 */ /* 0x000eac0000000800 */
[C---:B----4-:R-:W-:Y:S04]  /*ed00*/  HMMA.16816.F32 R76, R16.reuse, R28, R76 ;  /* 0x0000001c104c723c */ /* 0x050fe8000000184c */
[----:B------:R-:W-:Y:S04]  /*ed10*/  MUFU.EX2 R118, R118 ;  /* 0x0000007600767308 */ /* 0x000fe80000000800 */
[C---:B------:R-:W-:Y:S01]  /*ed20*/  HMMA.16816.F32 R80, R16.reuse, R30, R80 ;  /* 0x0000001e1050723c */ /* 0x040fe20000001850 */
[----:B------:R-:W4:Y:S05]  /*ed30*/  LDSM.16.MT88.4 R28, [R201+0x4100] ;  /* 0x00410000c91c783b */ /* 0x000f2a0000004200 */
[----:B------:R-:W3:Y:S02]  /*ed40*/  MUFU.EX2 R131, R131 ;  /* 0x0000008300837308 */ /* 0x000ee40000000800 */
[C---:B-1----:R-:W-:Y:S08]  /*ed50*/  HMMA.16816.F32 R84, R16.reuse, R32, R84 ;  /* 0x000000201054723c */ /* 0x042ff00000001854 */
[C---:B------:R-:W-:Y:S01]  /*ed60*/  HMMA.16816.F32 R88, R16.reuse, R34, R88 ;  /* 0x000000221058723c */ /* 0x040fe20000001858 */
[----:B------:R-:W1:Y:S01]  /*ed70*/  LDSM.16.MT88.4 R32, [R204+0x1900] ;  /* 0x00190000cc20783b */ /* 0x000e620000004200 */
[----:B------:R-:W-:Y:S06]  /*ed80*/  MUFU.EX2 R116, R116 ;  /* 0x0000007400747308 */ /* 0x000fec0000000800 */
[C---:B--2---:R-:W-:Y:S04]  /*ed90*/  HMMA.16816.F32 R92, R16.reuse, R20, R92 ;  /* 0x00000014105c723c */ /* 0x044fe8000000185c */
[----:B------:R-:W2:Y:S04]  /*eda0*/  MUFU.EX2 R119, R119 ;  /* 0x0000007700777308 */ /* 0x000ea80000000800 */
[C---:B------:R-:W-:Y:S01]  /*edb0*/  HMMA.16816.F32 R96, R16.reuse, R22, R96 ;  /* 0x000000161060723c */ /* 0x040fe20000001860 */
[----:B------:R-:W1:Y:S05]  /*edc0*/  LDSM.16.MT88.4 R20, [R202+0x1900] ;  /* 0x00190000ca14783b */ /* 0x000e6a0000004200 */
[----:B------:R-:W-:Y:S02]  /*edd0*/  MUFU.EX2 R117, R117 ;  /* 0x0000007500757308 */ /* 0x000fe40000000800 */
[C---:B---3--:R-:W-:Y:S08]  /*ede0*/  HMMA.16816.F32 R100, R16.reuse, R24, R100 ;  /* 0x000000181064723c */ /* 0x048ff00000001864 */
[C---:B------:R-:W-:Y:S01]  /*edf0*/  HMMA.16816.F32 R104, R16.reuse, R26, R104 ;  /* 0x0000001a1068723c */ /* 0x040fe20000001868 */
[----:B------:R-:W3:Y:S01]  /*ee00*/  LDSM.16.MT88.4 R24, [R201+0x1900] ;  /* 0x00190000c918783b */ /* 0x000ee20000004200 */
[----:B------:R-:W1:Y:S06]  /*ee10*/  MUFU.EX2 R50, R50 ;  /* 0x0000003200327308 */ /* 0x000e6c0000000800 */
[C---:B----4-:R-:W-:Y:S08]  /*ee20*/  HMMA.16816.F32 R52, R16.reuse, R28, R52 ;  /* 0x0000001c1034723c */ /* 0x050ff00000001834 */
[C---:B------:R-:W-:Y:S01]  /*ee30*/  HMMA.16816.F32 R56, R16.reuse, R30, R56 ;  /* 0x0000001e1038723c */ /* 0x040fe20000001838 */
[----:B------:R-:W4:Y:S07]  /*ee40*/  LDSM.16.MT88.4 R28, [R200+0x1900] ;  /* 0x00190000c81c783b */ /* 0x000f2e0000004200 */
[C---:B------:R-:W-:Y:S08]  /*ee50*/  HMMA.16816.F32 R60, R16.reuse, R36, R60 ;  /* 0x00000024103c723c */ /* 0x040ff0000000183c */
[----:B------:R-:W-:Y:S01]  /*ee60*/  HMMA.16816.F32 R64, R16, R38, R64 ;  /* 0x000000261040723c */ /* 0x000fe20000001840 */
[----:B------:R-:W-:Y:S06]  /*ee70*/  LDSM.16.MT88.4 R36, [R201+0x4900] ;  /* 0x00490000c924783b */ /* 0x000fec0000004200 */
[----:B-----5:R-:W-:Y:S01]  /*ee80*/  F2FP.PACK_AB R16, R167, R164 ;  /* 0x000000a4a710723e */ /* 0x020fe200000000ff */
        /* <DEDUP_REMOVED lines=15> */
[C---:B------:R-:W-:Y:S04]  /*ef80*/  HMMA.16816.F32 R68, R16.reuse, R20, R68 ;  /* 0x000000141044723c */ /* 0x040fe80000001844 */
[----:B------:R-:W-:Y:S04]  /*ef90*/  FADD.FTZ R2, R145, R2 ;  /* 0x0000000291027221 */ /* 0x000fe80000010000 */
[C---:B------:R-:W-:Y:S01]  /*efa0*/  HMMA.16816.F32 R72, R16.reuse, R22, R72 ;  /* 0x000000161048723c */ /* 0x040fe20000001848 */
[----:B------:R-:W5:Y:S03]  /*efb0*/  LDSM.16.MT88.4 R20, [R202+0x4900] ;  /* 0x00490000ca14783b */ /* 0x000f660000004200 */
[----:B------:R-:W-:Y:S01]  /*efc0*/  FADD.FTZ R3, R139, R2 ;  /* 0x000000028b037221 */ /* 0x000fe20000010000 */
[----:B------:R-:W-:Y:S03]  /*efd0*/  IADD3 R2, R184, -0x1, RZ ;  /* 0xffffffffb8027810 */ /* 0x000fe60007ffe0ff */
[C---:B---3--:R-:W-:Y:S04]  /*efe0*/  HMMA.16816.F32 R76, R16.reuse, R24, R76 ;  /* 0x00000018104c723c */ /* 0x048fe8000000184c */
[----:B------:R-:W-:Y:S02]  /*eff0*/  FADD.FTZ R3, R220, R3 ;  /* 0x00000003dc037221 */ /* 0x000fe40000010000 */
[----:B------:R-:W-:Y:S02]  /*f000*/  IMAD.MOV.U32 R184, RZ, RZ, R2 ;  /* 0x000000ffffb87224 */ /* 0x000fe400078e0002 */
[C---:B------:R-:W-:Y:S01]  /*f010*/  HMMA.16816.F32 R80, R16.reuse, R26, R80 ;  /* 0x0000001a1050723c */ /* 0x040fe20000001850 */
[----:B------:R-:W3:Y:S03]  /*f020*/  LDSM.16.MT88.4 R24, [R204+0x2100] ;  /* 0x00210000cc18783b */ /* 0x000ee60000004200 */
[----:B------:R-:W-:Y:S04]  /*f030*/  IMAD.MOV.U32 R2, RZ, RZ, R12 ;  /* 0x000000ffff027224 */ /* 0x000fe800078e000c */
[C---:B----4-:R-:W-:Y:S08]  /*f040*/  HMMA.16816.F32 R84, R16.reuse, R28, R84 ;  /* 0x0000001c1054723c */ /* 0x050ff00000001854 */
[C---:B------:R-:W-:Y:S01]  /*f050*/  HMMA.16816.F32 R88, R16.reuse, R30, R88 ;  /* 0x0000001e1058723c */ /* 0x040fe20000001858 */
[----:B------:R-:W4:Y:S07]  /*f060*/  LDSM.16.MT88.4 R28, [R202+0x2100] ;  /* 0x00210000ca1c783b */ /* 0x000f2e0000004200 */
[C---:B-1----:R-:W-:Y:S08]  /*f070*/  HMMA.16816.F32 R92, R16.reuse, R32, R92 ;  /* 0x00000020105c723c */ /* 0x042ff0000000185c */
[C---:B------:R-:W-:Y:S01]  /*f080*/  HMMA.16816.F32 R96, R16.reuse, R34, R96 ;  /* 0x000000221060723c */ /* 0x040fe20000001860 */
[----:B------:R-:W-:Y:S07]  /*f090*/  LDSM.16.MT88.4 R32, [R200+0x2100] ;  /* 0x00210000c820783b */ /* 0x000fee0000004200 */
[C---:B-----5:R-:W-:Y:S08]  /*f0a0*/  HMMA.16816.F32 R100, R16.reuse, R20, R100 ;  /* 0x000000141064723c */ /* 0x060ff00000001864 */
        /* <DEDUP_REMOVED lines=25> */
[C---:B------:R-:W-:Y:S08]  /*f240*/  HMMA.16816.F32 R84, R16.reuse, R32, R84 ;  /* 0x000000201054723c */ /* 0x040ff00000001854 */
[C---:B------:R-:W-:Y:S01]  /*f250*/  HMMA.16816.F32 R88, R16.reuse, R34, R88 ;  /* 0x000000221058723c */ /* 0x040fe20000001858 */
[----:B------:R-:W5:Y:S07]  /*f260*/  LDSM.16.MT88.4 R32, [R202+0x2900] ;  /* 0x00290000ca20783b */ /* 0x000f6e0000004200 */
[C---:B---3--:R-:W-:Y:S08]  /*f270*/  HMMA.16816.F32 R92, R16.reuse, R24, R92 ;  /* 0x00000018105c723c */ /* 0x048ff0000000185c */
[C---:B------:R-:W-:Y:S01]  /*f280*/  HMMA.16816.F32 R96, R16.reuse, R26, R96 ;  /* 0x0000001a1060723c */ /* 0x040fe20000001860 */
[----:B------:R-:W3:Y:S07]  /*f290*/  LDSM.16.MT88.4 R24, [R200+0x2900] ;  /* 0x00290000c818783b */ /* 0x000eee0000004200 */
[C---:B----4-:R-:W-:Y:S08]  /*f2a0*/  HMMA.16816.F32 R100, R16.reuse, R28, R100 ;  /* 0x0000001c1064723c */ /* 0x050ff00000001864 */
[C---:B------:R-:W-:Y:S08]  /*f2b0*/  HMMA.16816.F32 R104, R16.reuse, R30, R104 ;  /* 0x0000001e1068723c */ /* 0x040ff00000001868 */
[C---:B------:R-:W-:Y:S08]  /*f2c0*/  HMMA.16816.F32 R52, R16.reuse, R36, R52 ;  /* 0x000000241034723c */ /* 0x040ff00000001834 */
[C---:B------:R-:W-:Y:S08]  /*f2d0*/  HMMA.16816.F32 R56, R16.reuse, R38, R56 ;  /* 0x000000261038723c */ /* 0x040ff00000001838 */
[C---:B-1----:R-:W-:Y:S08]  /*f2e0*/  HMMA.16816.F32 R60, R16.reuse, R20, R60 ;  /* 0x00000014103c723c */ /* 0x042ff0000000183c */
[----:B------:R-:W-:Y:S01]  /*f2f0*/  HMMA.16816.F32 R64, R16, R22, R64 ;  /* 0x000000161040723c */ /* 0x000fe20000001840 */
[----:B------:R-:W1:Y:S06]  /*f300*/  LDSM.16.MT88.4 R20, [R204+0x5900] ;  /* 0x00590000cc14783b */ /* 0x000e6c0000004200 */
[----:B------:R-:W-:Y:S01]  /*f310*/  F2FP.PACK_AB R16, R121, R122 ;  /* 0x0000007a7910723e */ /* 0x000fe200000000ff */
[----:B------:R-:W-:Y:S01]  /*f320*/  FADD.FTZ R122, R122, R225 ;  /* 0x000000e17a7a7221 */ /* 0x000fe20000010000 */
[----:B------:R-:W-:Y:S03]  /*f330*/  F2FP.PACK_AB R18, R131, R118 ;  /* 0x000000768312723e */ /* 0x000fe600000000ff */
[----:B--2---:R-:W-:Y:S01]  /*f340*/  F2FP.PACK_AB R17, R119, R116 ;  /* 0x000000747711723e */ /* 0x004fe200000000ff */
[----:B------:R-:W-:Y:S01]  /*f350*/  FADD.FTZ R116, R116, R3 ;  /* 0x0000000374747221 */ /* 0x000fe20000010000 */
[----:B------:R-:W-:Y:S01]  /*f360*/  F2FP.PACK_AB R19, R50, R117 ;  /* 0x000000753213723e */ /* 0x000fe200000000ff */
[----:B------:R-:W-:Y:S02]  /*f370*/  FADD.FTZ R121, R121, R122 ;  /* 0x0000007a79797221 */ /* 0x000fe40000010000 */
[----:B------:R-:W-:Y:S02]  /*f380*/  FADD.FTZ R116, R119, R116 ;  /* 0x0000007477747221 */ /* 0x000fe40000010000 */
[----:B------:R-:W-:Y:S02]  /*f390*/  FADD.FTZ R118, R118, R121 ;  /* 0x0000007976767221 */ /* 0x000fe40000010000 */
[C---:B------:R-:W-:Y:S01]  /*f3a0*/  HMMA.16816.F32 R112, R16.reuse, R108, R4 ;  /* 0x0000006c1070723c */ /* 0x040fe20000001804 */
[----:B------:R-:W2:Y:S02]  /*f3b0*/  LDSM.16.MT88.4 R4, [R202+0x5900] ;  /* 0x00590000ca04783b */ /* 0x000ea40000004200 */
[----:B------:R-:W-:Y:S02]  /*f3c0*/  FADD.FTZ R117, R117, R116 ;  /* 0x0000007475757221 */ /* 0x000fe40000010000 */
[----:B------:R-:W-:Y:S02]  /*f3d0*/  FADD.FTZ R216, R131, R118 ;  /* 0x0000007683d87221 */ /* 0x000fe40000010000 */
[----:B------:R-:W-:Y:S01]  /*f3e0*/  FADD.FTZ R217, R50, R117 ;  /* 0x0000007532d97221 */ /* 0x000fe20000010000 */
[C---:B------:R-:W-:Y:S01]  /*f3f0*/  HMMA.16816.F32 R108, R16.reuse, R110, R8 ;  /* 0x0000006e106c723c */ /* 0x040fe20000001808 */
[----:B------:R-:W4:Y:S03]  /*f400*/  LDSM.16.MT88.4 R8, [R201+0x5900] ;  /* 0x00590000c908783b */ /* 0x000f260000004200 */
[----:B------:R-:W-:Y:S04]  /*f410*/  IMAD.MOV.U32 R3, RZ, RZ, R0 ;  /* 0x000000ffff037224 */ /* 0x000fe800078e0000 */
[C---:B-----5:R-:W-:Y:S08]  /*f420*/  HMMA.16816.F32 R68, R16.reuse, R32, R68 ;  /* 0x000000201044723c */ /* 0x060ff00000001844 */
[C---:B------:R-:W-:Y:S08]  /*f430*/  HMMA.16816.F32 R72, R16.reuse, R34, R72 ;  /* 0x000000221048723c */ /* 0x040ff00000001848 */
[C---:B------:R-:W-:Y:S08]  /*f440*/  HMMA.16816.F32 R76, R16.reuse, R40, R76 ;  /* 0x00000028104c723c */ /* 0x040ff0000000184c */
[C---:B------:R-:W-:Y:S08]  /*f450*/  HMMA.16816.F32 R80, R16.reuse, R42, R80 ;  /* 0x0000002a1050723c */ /* 0x040ff00000001850 */
[C---:B---3--:R-:W-:Y:S08]  /*f460*/  HMMA.16816.F32 R84, R16.reuse, R24, R84 ;  /* 0x000000181054723c */ /* 0x048ff00000001854 */
[C---:B------:R-:W-:Y:S08]  /*f470*/  HMMA.16816.F32 R88, R16.reuse, R26, R88 ;  /* 0x0000001a1058723c */ /* 0x040ff00000001858 */
[C---:B-1----:R-:W-:Y:S08]  /*f480*/  HMMA.16816.F32 R92, R16.reuse, R20, R92 ;  /* 0x00000014105c723c */ /* 0x042ff0000000185c */
[C---:B------:R-:W-:Y:S01]  /*f490*/  HMMA.16816.F32 R96, R16.reuse, R22, R96 ;  /* 0x000000161060723c */ /* 0x040fe20000001860 */
[----:B------:R-:W1:Y:S07]  /*f4a0*/  LDSM.16.MT88.4 R20, [R200+0x5900] ;  /* 0x00590000c814783b */ /* 0x000e6e0000004200 */
[C---:B--2---:R-:W-:Y:S08]  /*f4b0*/  HMMA.16816.F32 R100, R16.reuse, R4, R100 ;  /* 0x000000041064723c */ /* 0x044ff00000001864 */
[C---:B------:R-:W-:Y:S08]  /*f4c0*/  HMMA.16816.F32 R104, R16.reuse, R6, R104 ;  /* 0x000000061068723c */ /* 0x040ff00000001868 */
[C---:B----4-:R-:W-:Y:S08]  /*f4d0*/  HMMA.16816.F32 R52, R16.reuse, R8, R52 ;  /* 0x000000081034723c */ /* 0x050ff00000001834 */
[C---:B------:R-:W-:Y:S08]  /*f4e0*/  HMMA.16816.F32 R56, R16.reuse, R10, R56 ;  /* 0x0000000a1038723c */ /* 0x040ff00000001838 */
[C---:B-1----:R-:W-:Y:S08]  /*f4f0*/  HMMA.16816.F32 R60, R16.reuse, R20, R60 ;  /* 0x00000014103c723c */ /* 0x042ff0000000183c */
[----:B------:R-:W-:Y:S01]  /*f500*/  HMMA.16816.F32 R64, R16, R22, R64 ;  /* 0x000000161040723c */ /* 0x000fe20000001840 */
[----:B------:R-:W-:-:S07]  /*f510*/  @P0 BRA `(.L_x_2020) ;  /* 0xffffc3f000000947 */ /* 0x000fce000383ffff */
.L_x_2011:
        /* <DEDUP_REMOVED lines=90> */
.L_x_1983:
        /* <DEDUP_REMOVED lines=138> */
[----:B------:R-:W-:Y:S01]  /*10360*/  STS [R19+0x80], R68 ;  /* 0x0000804413007388 */ /* 0x000fe20000000800 */
[----:B------:R-:W-:Y:S01]  /*10370*/  IMAD.WIDE.U32 R14, R25, c[0x0][0x488], R14 ;  /* 0x00012200190e7a25 */ /* 0x000fe200078e000e */
[----:B------:R-:W-:-:S02]  /*10380*/  F2FP.PACK_AB R52, R53, R52 ;  /* 0x000000343534723e */ /* 0x000fc400000000ff */
[----:B------:R-:W-:Y:S01]  /*10390*/  SEL R12, R12, 0xffffffc0, !P2 ;  /* 0xffffffc00c0c7807 */ /* 0x000fe20005000000 */
[----:B------:R-:W-:Y:S01]  /*103a0*/  IMAD R2, R2, c[0x0][0x488], RZ ;  /* 0x0001220002027a24 */ /* 0x000fe200078e02ff */
[----:B------:R-:W-:Y:S01]  /*103b0*/  STS [R19+0x480], R70 ;  /* 0x0004804613007388 */ /* 0x000fe20000000800 */
[----:B------:R-:W-:Y:S01]  /*103c0*/  F2FP.PACK_AB R54, R55, R54 ;  /* 0x000000363736723e */ /* 0x000fe200000000ff */
[----:B------:R-:W-:Y:S01]  /*103d0*/  IMAD R20, R13, 0x80, R18 ;  /* 0x000000800d147824 */ /* 0x000fe200078e0212 */
[----:B------:R-:W-:Y:S01]  /*103e0*/  LEA R16, P0, R14, c[0x0][0x450], 0x2 ;  /* 0x000114000e107a11 */ /* 0x000fe200078010ff */
        /* <DEDUP_REMOVED lines=16> */
[----:B------:R-:W-:Y:S01]  /*104f0*/  F2FP.PACK_AB R5, R5, R64 ;  /* 0x000000400505723e */ /* 0x000fe200000000ff */
        /* <DEDUP_REMOVED lines=59> */
.L_x_2023:
[----:B---34-:R-:W-:Y:S05]  /*108b0*/  BSYNC B0 ;  /* 0x0000000000007941 */ /* 0x018fea0003800000 */
.L_x_2022:
        /* <DEDUP_REMOVED lines=15> */
.L_x_2025:
[----:B------:R-:W-:Y:S05]  /*109b0*/  BSYNC B0 ;  /* 0x0000000000007941 */ /* 0x000fea0003800000 */
.L_x_2024:
        /* <DEDUP_REMOVED lines=15> */
.L_x_2027:
[----:B------:R-:W-:Y:S05]  /*10ab0*/  BSYNC B0 ;  /* 0x0000000000007941 */ /* 0x000fea0003800000 */
.L_x_2026:
        /* <DEDUP_REMOVED lines=16> */
.L_x_2021:
        /* <DEDUP_REMOVED lines=40> */
.L_x_2029:
[----:B------:R-:W-:Y:S05]  /*10e40*/  BSYNC B0 ;  /* 0x0000000000007941 */ /* 0x000fea0003800000 */
.L_x_2028:
        /* <DEDUP_REMOVED lines=55> */
.L_x_2031:
[----:B------:R-:W-:Y:S05]  /*111c0*/  BSYNC B0 ;  /* 0x0000000000007941 */ /* 0x000fea0003800000 */
.L_x_2030:
        /* <DEDUP_REMOVED lines=15> */
.L_x_2033:
[----:B------:R-:W-:Y:S05]  /*112c0*/  BSYNC B0 ;  /* 0x0000000000007941 */ /* 0x000fea0003800000 */
.L_x_2032:
        /* <DEDUP_REMOVED lines=15> */
.L_x_2035:
[----:B------:R-:W-:Y:S05]  /*113c0*/  BSYNC B0 ;  /* 0x0000000000007941 */ /* 0x000fea0003800000 */
.L_x_2034:
        /* <DEDUP_REMOVED lines=16> */
.L_x_2036:
        /* <DEDUP_REMOVED lines=11> */
.L_x_3564:


//--------------------- .text._ZN7cutlass13device_kernelIN5flash19enable_sm80_to_sm89INS1_16FlashAttnFwdSm80INS1_25CollectiveMainloopFwdSm80ILi8ELi1ELb1EN4cute5tupleIJNS5_1CILi128EEENS7_ILi96EEES8_EEELi128ENS_6half_tEfNS_4arch4Sm80ELb0ELb1ELb0ELb1ELb0ELb0ELb1ELb0EEENS1_21CollectiveEpilogueFwdINS6_IJS8_S8_S9_EEENS6_IJNS7_ILi1EEESH_SH_EEESB_SD_Li256ELb1ELb1ELb0ELb0EEENS1_19SingleTileSchedulerILb1ELb0ELb1ELi128EEEEEEEEEvNT_6ParamsE --------------------------
	.section	.text._ZN7cutlass13device_kernelIN5flash19enable_sm80_to_sm89INS1_16FlashAttnFwdSm80INS1_25CollectiveMainloopFwdSm80ILi8ELi1ELb1EN4cute5tupleIJNS5_1CILi128EEENS7_ILi96EEES8_EEELi128ENS_6half_tEfNS_4arch4Sm80ELb0ELb1ELb0ELb1ELb0ELb0ELb1ELb0EEENS1_21CollectiveEpilogueFwdINS6_IJS8_S8_S9_EEENS6_IJNS7_ILi1EEESH_SH_EEESB_SD_Li256ELb1ELb1ELb0ELb0EEENS1_19SingleTileSchedulerILb1ELb0ELb1ELi128EEEEEEEEEvNT_6ParamsE,"ax",@progbits
	.sectioninfo	@"SHI_REGISTERS=252"
	.align	128
.text._ZN7cutlass13device_kernelIN5flash19enable_sm80_to_sm89INS1_16FlashAttnFwdSm80INS1_25CollectiveMainloopFwdSm80ILi8ELi1ELb1EN4cute5tupleIJNS5_1CILi128EEENS7_ILi96EEES8_EEELi128ENS_6half_tEfNS_4arch4Sm80ELb0ELb1ELb0ELb1ELb0ELb0ELb1ELb0EEENS1_21CollectiveEpilogueFwdINS6_IJS8_S8_S9_EEENS6_IJNS7_ILi1EEESH_SH_EEESB_SD_Li256ELb1ELb1ELb0ELb0EEENS1_19SingleTileSchedulerILb1ELb0ELb1ELi128EEEEEEEEEvNT_6ParamsE:
        .type           _ZN7cutlass13device_kernelIN5flash19enable_sm80_to_sm89INS1_16FlashAttnFwdSm80INS1_25CollectiveMainloopFwdSm80ILi8ELi1ELb1EN4cute5tupleIJNS5_1CILi128EEENS7_ILi96EEES8_EEELi128ENS_6half_tEfNS_4arch4Sm80ELb0ELb1ELb0ELb1ELb0ELb0ELb1ELb0EEENS1_21CollectiveEpilogueFwdINS6_IJS8_S8_S9_EEENS6_IJNS7_ILi1EEESH_SH_EEESB_SD_Li256ELb1ELb1ELb0ELb0EEENS1_19SingleTileSchedulerILb1ELb0ELb1ELi128EEEEEEEEEvNT_6ParamsE,@function
        .size           _ZN7cutlass13device_kernelIN5flash19enable_sm80_to_sm89INS1_16FlashAttnFwdSm80INS1_25CollectiveMainloopFwdSm80ILi8ELi1ELb1EN4cute5tupleIJNS5_1CILi128EEENS7_ILi96EEES8_EEELi128ENS_6half_tEfNS_4arch4Sm80ELb0ELb1ELb0ELb1ELb0ELb0ELb1ELb0EEENS1_21CollectiveEpilogueFwdINS6_IJS8_S8_S9_EEENS6_IJNS7_ILi1EEESH_SH_EEESB_SD_Li256ELb1ELb1ELb0ELb0EEENS1_19SingleTileSchedulerILb1ELb0ELb1ELi128EEEEEEEEEvNT_6ParamsE,(.L_x_3565 - _ZN7cutlass13device_kernelIN5flash19enable_sm80_to_sm89INS1_16FlashAttnFwdSm80INS1_25CollectiveMainloopFwdSm80ILi8ELi1ELb1EN4cute5tupleIJNS5_1CILi128EEENS7_ILi96EEES8_EEELi128ENS_6half_tEfNS_4arch4Sm80ELb0ELb1ELb0ELb1ELb0ELb0ELb1ELb0EEENS1_21CollectiveEpilogueFwdINS6_IJS8_S8_S9_EEENS6_IJNS7_ILi1EEESH_SH_EEESB_SD_Li256ELb1ELb1ELb0ELb0EEENS1_19SingleTileSchedulerILb1ELb0ELb1ELi128EEEEEEEEEvNT_6ParamsE)
        .other          _ZN7cutlass13device_kernelIN5flash19enable_sm80_to_sm89INS1_16FlashAttnFwdSm80INS1_25CollectiveMainloopFwdSm80ILi8ELi1ELb1EN4cute5tupleIJNS5_1CILi128EEENS7_ILi96EEES8_EEELi128ENS_6half_tEfNS_4arch4Sm80ELb0ELb1ELb0ELb1ELb0ELb0ELb1ELb0EEENS1_21CollectiveEpilogueFwdINS6_IJS8_S8_S9_EEENS6_IJNS7_ILi1EEESH_SH_EEESB_SD_Li256ELb1ELb1ELb0ELb0EEENS1_19SingleTileSchedulerILb1ELb0ELb1ELi128EEEEEEEEEvNT_6ParamsE,@"STO_CUDA_ENTRY STV_DEFAULT"
_ZN7cutlass13device_kernelIN5flash19enable_sm80_to_sm89INS1_16FlashAttnFwdSm80INS1_25CollectiveMainloopFwdSm80ILi8ELi1ELb1EN4cute5tupleIJNS5_1CILi128EEENS7_ILi96EEES8_EEELi128ENS_6half_tEfNS_4arch4Sm80ELb0ELb1ELb0ELb1ELb0ELb0ELb1ELb0EEENS1_21CollectiveEpilogueFwdINS6_IJS8_S8_S9_EEENS6_IJNS7_ILi1EEESH_SH_EEESB_SD_Li256ELb1ELb1ELb0ELb0EEENS1_19SingleTileSchedulerILb1ELb0ELb1ELi128EEEEEEEEEvNT_6ParamsE:
        /* <DEDUP_REMOVED lines=16> */
.L_x_2038:
        /* <DEDUP_REMOVED lines=8> */
.L_x_2040:
[----:B------:R-:W-:-:S04]  /*0180*/  MOV R3, c[0x0][0x54c] ;  /* 0x0001530000037a02 */ /* 0x000fc80000000f00 */
.L_x_2039:
[----:B------:R-:W-:Y:S01]  /*0190*/  USHF.L.U32 UR4, UR4, 0x7, URZ ;  /* 0x0000000704047899 */ /* 0x000fe2000800063f */
[----:B-----5:R-:W-:-:S05]  /*01a0*/  IMAD R3, R3, c[0x0][0x548], RZ ;  /* 0x0001520003037a24 */ /* 0x020fca00078e02ff */
[----:B------:R-:W-:-:S04]  /*01b0*/  MOV R40, UR4 ;  /* 0x0000000400287c02 */ /* 0x000fc80008000f00 */
[----:B------:R-:W-:-:S04]  /*01c0*/  ISETP.GE.AND P0, PT, R40, R3, PT ;  /* 0x000000032800720c */ /* 0x000fc80003f06270 */
[----:B------:R-:W-:Y:S01]  /*01d0*/  SEL R210, R210, 0xffffffff, !P0 ;  /* 0xffffffffd2d27807 */ /* 0x000fe20004000000 */
[----:B------:R-:W-:Y:S05]  /*01e0*/  BRA `(.L_x_2041) ;  /* 0x0000013000007947 */ /* 0x000fea0003800000 */
.L_x_2037:
[----:B------:R-:W-:-:S04]  /*01f0*/  ISETP.NE.U32.AND P0, PT, RZ, c[0x0][0x568], PT ;  /* 0x00015a00ff007a0c */ /* 0x000fc80003f05070 */
[----:B------:R-:W-:-:S13]  /*0200*/  ISETP.NE.AND.EX P0, PT, RZ, c[0x0][0x56c], PT, P0 ;  /* 0x00015b00ff007a0c */ /* 0x000fda0003f05300 */
[----:B------:R-:W-:Y:S05]  /*0210*/  @!P0 BRA `(.L_x_2042) ;  /* 0x0000002000008947 */ /* 0x000fea0003800000 */
[----:B------:R1:W5:Y:S01]  /*0220*/  LDG.E R3, [R2.64] ;  /* 0x0000000a02037981 */ /* 0x000362000c1e1900 */
[----:B------:R-:W-:Y:S05]  /*0230*/  BRA `(.L_x_2043) ;  /* 0x0000009000007947 */ /* 0x000fea0003800000 */
.L_x_2042:
        /* <DEDUP_REMOVED lines=8> */
.L_x_2044:
[----:B------:R-:W-:-:S04]  /*02c0*/  MOV R3, c[0x0][0x54c] ;  /* 0x0001530000037a02 */ /* 0x000fc80000000f00 */
.L_x_2043:
[----:B------:R-:W-:Y:S01]  /*02d0*/  USHF.L.U32 UR4, UR4, 0x7, URZ ;  /* 0x0000000704047899 */ /* 0x000fe2000800063f */
[----:B-----5:R-:W-:-:S05]  /*02e0*/  IMAD R3, R3, c[0x0][0x548], RZ ;  /* 0x0001520003037a24 */ /* 0x020fca00078e02ff */
[----:B------:R-:W-:-:S04]  /*02f0*/  MOV R40, UR4 ;  /* 0x0000000400287c02 */ /* 0x000fc80008000f00 */
[----:B------:R-:W-:-:S04]  /*0300*/  ISETP.GE.AND P0, PT, R40, R3, PT ;  /* 0x000000032800720c */ /* 0x000fc80003f06270 */
[----:B------:R-:W-:-:S04]  /*0310*/  SEL R210, R210, 0xffffffff, !P0 ;  /* 0xffffffffd2d27807 */ /* 0x000fc80004000000 */
.L_x_2041:
        /* <DEDUP_REMOVED lines=28> */
.L_x_2045:
[----:B------:R-:W-:-:S04]  /*04e0*/  ISETP.NE.U32.AND P1, PT, RZ, c[0x0][0x368], PT ;  /* 0x0000da00ff007a0c */ /* 0x000fc80003f25070 */
[----:B------:R-:W-:-:S13]  /*04f0*/  ISETP.NE.AND.EX P1, PT, RZ, c[0x0][0x36c], PT, P1 ;  /* 0x0000db00ff007a0c */ /* 0x000fda0003f25310 */
[----:B------:R-:W-:Y:S05]  /*0500*/  @!P1 BRA `(.L_x_2046) ;  /* 0x0000003000009947 */ /* 0x000fea0003800000 */
[----:B------:R-:W-:-:S06]  /*0510*/  IMAD.WIDE R208, R210, R5, c[0x0][0x368] ;  /* 0x0000da00d2d07625 */ /* 0x000fcc00078e0205 */
[----:B------:R2:W5:Y:S01]  /*0520*/  LDG.E R208, [R208.64] ;  /* 0x0000000ad0d07981 */ /* 0x000562000c1e1900 */
[----:B------:R-:W-:Y:S05]  /*0530*/  BRA `(.L_x_2047) ;  /* 0x0000004000007947 */ /* 0x000fea0003800000 */
.L_x_2046:
[----:B------:R-:W-:Y:S05]  /*0540*/  @!P5 BRA `(.L_x_2047) ;  /* 0x000000300000d947 */ /* 0x000fea0003800000 */
[----:B------:R-:W2:Y:S04]  /*0550*/  LDG.E R208, [R2.64] ;  /* 0x0000000a02d07981 */ /* 0x000ea8000c1e1900 */
[----:B-1----:R-:W2:Y:S02]  /*0560*/  LDG.E R7, [R2.64+0x4] ;  /* 0x0000040a02077981 */ /* 0x002ea4000c1e1900 */
[----:B--2---:R-:W-:Y:S02]  /*0570*/  IADD3 R208, -R208, R7, RZ ;  /* 0x00000007d0d07210 */ /* 0x004fe40007ffe1ff */
.L_x_2047:
        /* <DEDUP_REMOVED lines=23> */
.L_x_2049:
[----:B------:R-:W-:-:S13]  /*06f0*/  ISETP.NE.AND P1, PT, R13, 0x1, PT ;  /* 0x000000010d00780c */ /* 0x000fda0003f25270 */
[----:B------:R-:W-:-:S05]  /*0700*/  @P1 IMAD.HI.U32 R2, R6, c[0x0][0x330], RZ ;  /* 0x0000cc0006021a27 */ /* 0x000fca00078e00ff */
[----:B------:R-:W-:-:S05]  /*0710*/  @P1 SHF.R.U32.HI R6, RZ, c[0x0][0x334], R2 ;  /* 0x0000cd00ff061a19 */ /* 0x000fca0000011602 */
.L_x_2050:
[----:B------:R-:W-:-:S05]  /*0720*/  IMAD R3, R6, R13, c[0x0][0x32c] ;  /* 0x0000cb0006037624 */ /* 0x000fca00078e020d */
[----:B------:R-:W-:-:S04]  /*0730*/  IMNMX R4, R4, R3, PT ;  /* 0x0000000304047217 */ /* 0x000fc80003800200 */
.L_x_2048:
        /* <DEDUP_REMOVED lines=25> */
.L_x_2052:
[----:B------:R-:W-:-:S13]  /*08d0*/  ISETP.NE.AND P1, PT, R13, 0x1, PT ;  /* 0x000000010d00780c */ /* 0x000fda0003f25270 */
[----:B------:R-:W-:-:S05]  /*08e0*/  @P1 IMAD.HI.U32 R2, R3, c[0x0][0x330], RZ ;  /* 0x0000cc0003021a27 */ /* 0x000fca00078e00ff */
[----:B------:R-:W-:-:S05]  /*08f0*/  @P1 SHF.R.U32.HI R3, RZ, c[0x0][0x334], R2 ;  /* 0x0000cd00ff031a19 */ /* 0x000fca0000011602 */
.L_x_2053:
[----:B------:R-:W-:-:S05]  /*0900*/  IMAD R3, R3, c[0x0][0x32c], RZ ;  /* 0x0000cb0003037a24 */ /* 0x000fca00078e02ff */
[----:B------:R-:W-:-:S05]  /*0910*/  IMNMX R4, R4, R3, !PT ;  /* 0x0000000304047217 */ /* 0x000fca0007800200 */
.L_x_2051:
        /* <DEDUP_REMOVED lines=54> */
[----:B------:R-:W-:Y:S01]  /*0c80*/  IMAD.WIDE.U32 R110, R41, c[0x0][0x1e0], RZ ;  /* 0x00007800296e7a25 */ /* 0x000fe200078e00ff */
[----:B------:R-:W-:Y:S01]  /*0c90*/  SHF.R.S32.HI R5, RZ, 0x1f, R0 ;  /* 0x0000001fff057819 */ /* 0x000fe20000011400 */
[----:B------:R-:W-:Y:S01]  /*0ca0*/  UIMAD.WIDE.U32 UR14, UR6, 0x40, URZ ;  /* 0x00000040060e78a5 */ /* 0x000fe2000f8e003f */
[----:B------:R-:W-:Y:S01]  /*0cb0*/  LOP3.LUT R29, R3, 0xfffffff8, RZ, 0xc0, !PT ;  /* 0xfffffff8031d7812 */ /* 0x000fe200078ec0ff */
[----:B------:R-:W-:Y:S01]  /*0cc0*/  USHF.L.U32 UR8, UR7, 0x6, URZ ;  /* 0x0000000607087899 */ /* 0x000fe2000800063f */
[----:B------:R-:W-:Y:S01]  /*0cd0*/  SHF.R.S32.HI R3, RZ, 0x3, R3 ;  /* 0x00000003ff037819 */ /* 0x000fe20000011403 */
[----:B------:R-:W-:Y:S01]  /*0ce0*/  IMAD R5, R5, c[0x0][0x178], RZ ;  /* 0x00005e0005057a24 */ /* 0x000fe200078e02ff */
[----:B-1----:R-:W-:Y:S01]  /*0cf0*/  SHF.R.S32.HI R33, RZ, 0x1f, R32 ;  /* 0x0000001fff217819 */ /* 0x002fe20000011420 */
[----:B------:R-:W-:Y:S01]  /*0d00*/  IMAD.IADD R29, R42, 0x1, -R29 ;  /* 0x000000012a1d7824 */ /* 0x000fe200078e0a1d */
[----:B------:R-:W-:Y:S01]  /*0d10*/  UIADD3 UR8, UR15, UR8, URZ ;  /* 0x000000080f087290 */ /* 0x000fe2000fffe03f */
[----:B------:R-:W-:Y:S01]  /*0d20*/  IMAD R5, R0, c[0x0][0x17c], R5 ;  /* 0x00005f0000057a24 */ /* 0x000fe200078e0205 */
[----:B------:R-:W-:Y:S01]  /*0d30*/  LEA.HI R108, R109, R42, RZ, 0x5 ;  /* 0x0000002a6d6c7211 */ /* 0x000fe200078f28ff */
[----:B------:R-:W-:Y:S01]  /*0d40*/  IMAD R11, R29, 0x20, R3 ;  /* 0x000000201d0b7824 */ /* 0x000fe200078e0203 */
[----:B------:R-:W-:Y:S01]  /*0d50*/  USHF.L.U32 UR9, UR4, 0x6, URZ ;  /* 0x0000000604097899 */ /* 0x000fe2000800063f */
[----:B------:R-:W-:Y:S01]  /*0d60*/  IMAD.IADD R9, R9, 0x1, R5 ;  /* 0x0000000109097824 */ /* 0x000fe200078e0205 */
[----:B------:R-:W-:Y:S01]  /*0d70*/  SHF.R.S32.HI R5, RZ, 0x1f, R210 ;  /* 0x0000001fff057819 */ /* 0x000fe200000114d2 */
[----:B------:R-:W-:Y:S01]  /*0d80*/  IMAD R7, R33, c[0x0][0x1b8], RZ ;  /* 0x00006e0021077a24 */ /* 0x000fe200078e02ff */
[----:B------:R-:W-:Y:S01]  /*0d90*/  SHF.R.S32.HI R43, RZ, 0x5, R108 ;  /* 0x00000005ff2b7819 */ /* 0x000fe2000001146c */
[----:B------:R-:W-:Y:S01]  /*0da0*/  IMAD.IADD R2, R40, 0x1, R11 ;  /* 0x0000000128027824 */ /* 0x000fe200078e020b */
[----:B------:R-:W-:Y:S01]  /*0db0*/  SEL R0, R5, RZ, !P0 ;  /* 0x000000ff05007207 */ /* 0x000fe20004000000 */
[C---:B------:R-:W-:Y:S01]  /*0dc0*/  IMAD R7, R32.reuse, c[0x0][0x1bc], R7 ;  /* 0x00006f0020077a24 */ /* 0x040fe200078e0207 */
[----:B------:R-:W-:Y:S01]  /*0dd0*/  UMOV UR12, 0x6 ;  /* 0x00000006000c7882 */ /* 0x000fe20000000000 */
[----:B------:R-:W-:Y:S01]  /*0de0*/  IMAD.WIDE.U32 R8, R32, c[0x0][0x1b8], R8 ;  /* 0x00006e0020087a25 */ /* 0x000fe200078e0008 */
[----:B------:R-:W-:-:S03]  /*0df0*/  USHF.L.U64.HI UR12, UR4, UR12, UR5 ;  /* 0x0000000c040c7299 */ /* 0x000fc60008010205 */
        /* <DEDUP_REMOVED lines=21> */
[----:B------:R-:W-:Y:S02]  /*0f50*/  IMAD.SHL.U32 R36, R29, 0x8, RZ ;  /* 0x000000081d247824 */ /* 0x000fe400078e00ff */
[----:B------:R-:W-:-:S03]  /*0f60*/  IMAD.WIDE.U32 R6, R6, c[0x0][0x1a8], R10 ;  /* 0x00006a0006067a25 */ /* 0x000fc600078e000a */
[----:B------:R-:W-:Y:S01]  /*0f70*/  LOP3.LUT R2, R209, 0x38, R36, 0xf8, !PT ;  /* 0x00000038d1027812 */ /* 0x000fe200078ef824 */
[----:B------:R-:W-:Y:S01]  /*0f80*/  IMAD.IADD R0, R7, 0x1, R9 ;  /* 0x0000000107007824 */ /* 0x000fe200078e0209 */
[----:B------:R-:W-:Y:S01]  /*0f90*/  BAR.SYNC.DEFER_BLOCKING 0x0 ;  /* 0x0000000000007b1d */ /* 0x000fe20000010000 */
[----:B------:R-:W-:Y:S01]  /*0fa0*/  LEA R4, P0, R6, c[0x0][0x160], 0x1 ;  /* 0x0000580006047a11 */ /* 0x000fe200078008ff */
[----:B------:R-:W-:Y:S01]  /*0fb0*/  IMAD R7, R211, c[0x0][0x2c4], RZ ;  /* 0x0000b100d3077a24 */ /* 0x000fe200078e02ff */
[----:B------:R-:W-:Y:S01]  /*0fc0*/  SHF.R.U32.HI R209, RZ, 0x3, R209 ;  /* 0x00000003ffd17819 */ /* 0x000fe200000116d1 */
[----:B------:R-:W-:Y:S01]  /*0fd0*/  IMAD.SHL.U32 R8, R8, 0x8, RZ ;  /* 0x0000000808087824 */ /* 0x000fe200078e00ff */
[----:B------:R-:W-:Y:S01]  /*0fe0*/  LEA.HI.X R0, R6, c[0x0][0x164], R0, 0x1, P0 ;  /* 0x0000590006007a11 */ /* 0x000fe200000f0c00 */
[----:B------:R-:W1:Y:S01]  /*0ff0*/  SHFL.IDX PT, R10, R4, RZ, 0x181f ;  /* 0x00181fff040a7589 */ /* 0x000e6200000e0000 */
[----:B------:R-:W-:Y:S01]  /*1000*/  LOP3.LUT R209, R2, R209, RZ, 0x3c, !PT ;  /* 0x000000d102d17212 */ /* 0x000fe200078e3cff */
[----:B------:R-:W-:Y:S01]  /*1010*/  IMAD.IADD R2, R40, 0x1, R3 ;  /* 0x0000000128027824 */ /* 0x000fe200078e0203 */
[----:B------:R-:W-:Y:S01]  /*1020*/  SHF.R.S32.HI R37, RZ, 0x1f, R36 ;  /* 0x0000001fff257819 */ /* 0x000fe20000011424 */
[----:B------:R-:W2:Y:S01]  /*1030*/  SHFL.IDX PT, R11, R0, RZ, 0x181f ;  /* 0x00181fff000b7589 */ /* 0x000ea200000e0000 */
[----:B------:R-:W-:-:S02]  /*1040*/  LOP3.LUT R209, R209, 0xfffffe00, R8, 0xf8, !PT ;  /* 0xfffffe00d1d17812 */ /* 0x000fc400078ef808 */
[CC--:B------:R-:W-:Y:S01]  /*1050*/  ISETP.GE.AND P1, PT, R2.reuse, R7.reuse, PT ;  /* 0x000000070200720c */ /* 0x0c0fe20003f26270 */
[----:B------:R-:W4:Y:S01]  /*1060*/  SHFL.IDX PT, R16, R4, 0x1, 0x181f ;  /* 0x00381f0004107f89 */ /* 0x000f2200000e0000 */
[C---:B------:R-:W-:Y:S01]  /*1070*/  IADD3 R6, R2.reuse, 0x20, RZ ;  /* 0x0000002002067810 */ /* 0x040fe20007ffe0ff */
[----:B------:R-:W-:Y:S01]  /*1080*/  IMAD.SHL.U32 R209, R209, 0x2, RZ ;  /* 0x00000002d1d17824 */ /* 0x000fe200078e00ff */
[----:B------:R-:W-:Y:S01]  /*1090*/  IADD3 R8, R2, 0x40, RZ ;  /* 0x0000004002087810 */ /* 0x000fe20007ffe0ff */
[----:B------:R-:W5:Y:S01]  /*10a0*/  SHFL.IDX PT, R17, R0, 0x1, 0x181f ;  /* 0x00381f0000117f89 */ /* 0x000f6200000e0000 */
[----:B------:R-:W-:Y:S02]  /*10b0*/  ISETP.GE.AND P0, PT, R6, R7, PT ;  /* 0x000000070600720c */ /* 0x000fe40003f06270 */
[----:B------:R-:W-:Y:S02]  /*10c0*/  SHF.R.S32.HI R6, RZ, 0x1f, R34 ;  /* 0x0000001fff067819 */ /* 0x000fe40000011422 */
[----:B------:R-:W-:-:S02]  /*10d0*/  ISETP.GE.AND P6, PT, R36, c[0x0][0x198], PT ;  /* 0x0000660024007a0c */ /* 0x000fc40003fc6270 */
[----:B------:R-:W-:Y:S02]  /*10e0*/  IADD3 R2, R2, 0x60, RZ ;  /* 0x0000006002027810 */ /* 0x000fe40007ffe0ff */
[----:B---3--:R-:W-:Y:S01]  /*10f0*/  @P2 SHF.R.S32.HI R31, RZ, 0x1f, R30 ;  /* 0x0000001fff1f2819 */ /* 0x008fe2000001141e */
[----:B------:R-:W-:Y:S02]  /*1100*/  @!P2 IMAD.MOV.U32 R30, RZ, RZ, R210 ;  /* 0x000000ffff1ea224 */ /* 0x000fe400078e00d2 */
[----:B------:R-:W-:Y:S01]  /*1110*/  @!P2 IMAD.MOV.U32 R31, RZ, RZ, R5 ;  /* 0x000000ffff1fa224 */ /* 0x000fe200078e0005 */
[----:B------:R-:W-:Y:S02]  /*1120*/  IADD3 R34, P2, R34, R3, RZ ;  /* 0x0000000322227210 */ /* 0x000fe40007f5e0ff */
[----:B------:R-:W-:Y:S02]  /*1130*/  IADD3 R5, R36, 0x40, RZ ;  /* 0x0000004024057810 */ /* 0x000fe40007ffe0ff */
[----:B------:R-:W-:Y:S01]  /*1140*/  LEA.HI.X.SX32 R35, R3, R6, 0x1, P2 ;  /* 0x0000000603237211 */ /* 0x000fe200010f0eff */
[----:B------:R-:W-:Y:S01]  /*1150*/  IMAD.WIDE.U32 R18, R34, c[0x0][0x1e0], R36 ;  /* 0x0000780022127a25 */ /* 0x000fe200078e0024 */
[----:B------:R-:W-:-:S02]  /*1160*/  @!P1 SHF.R.S32.HI R6, RZ, 0x1f, R5 ;  /* 0x0000001fff069819 */ /* 0x000fc40000011405 */
[----:B------:R-:W-:Y:S01]  /*1170*/  SEL R222, R30, RZ, !P5 ;  /* 0x000000ff1ede7207 */ /* 0x000fe20006800000 */
[----:B------:R-:W-:Y:S01]  /*1180*/  IMAD R9, R35, c[0x0][0x1e0], RZ ;  /* 0x0000780023097a24 */ /* 0x000fe200078e02ff */
[----:B------:R-:W-:Y:S01]  /*1190*/  SEL R30, R31, RZ, !P5 ;  /* 0x000000ff1f1e7207 */ /* 0x000fe20006800000 */
[----:B------:R-:W-:Y:S01]  /*11a0*/  IMAD R35, R35, c[0x0][0x208], RZ ;  /* 0x0000820023237a24 */ /* 0x000fe200078e02ff */
[----:B------:R-:W-:Y:S02]  /*11b0*/  @!P1 LEA.HI R6, R6, R5, RZ, 0x3 ;  /* 0x0000000506069211 */ /* 0x000fe400078f18ff */
[----:B-1----:R-:W-:Y:S01]  /*11c0*/  @!P1 LEA R22, P5, R36, R10, 0x1 ;  /* 0x0000000a24169211 */ /* 0x002fe200078a08ff */
[C---:B------:R-:W-:Y:S01]  /*11d0*/  IMAD R215, R30.reuse, c[0x0][0x1f0], RZ ;  /* 0x00007c001ed77a24 */ /* 0x040fe200078e02ff */
[----:B------:R-:W-:Y:S01]  /*11e0*/  ISETP.GE.AND P2, PT, R5, c[0x0][0x198], PT ;  /* 0x0000660005007a0c */ /* 0x000fe20003f46270 */
[----:B------:R-:W-:Y:S01]  /*11f0*/  IMAD R225, R30, c[0x0][0x218], RZ ;  /* 0x000086001ee17a24 */ /* 0x000fe200078e02ff */
[----:B------:R-:W-:Y:S01]  /*1200*/  @!P1 LOP3.LUT R6, R6, 0xfffffff8, RZ, 0xc0, !PT ;  /* 0xfffffff806069812 */ /* 0x000fe200078ec0ff */
[----:B------:R-:W-:Y:S01]  /*1210*/  IMAD R215, R222, c[0x0][0x1f4], R215 ;  /* 0x00007d00ded77a24 */ /* 0x000fe200078e02d7 */
[----:B--2---:R-:W-:Y:S01]  /*1220*/  @!P1 LEA.HI.X R23, R36, R11, R37, 0x1, P5 ;  /* 0x0000000b24179211 */ /* 0x004fe200028f0c25 */
[----:B------:R-:W-:Y:S01]  /*1230*/  IMAD R225, R222, c[0x0][0x21c], R225 ;  /* 0x00008700dee17a24 */ /* 0x000fe200078e02e1 */
[----:B------:R-:W-:Y:S01]  /*1240*/  ISETP.GE.AND P5, PT, R8, R7, PT ;  /* 0x000000070800720c */ /* 0x000fe20003fa6270 */
[----:B------:R-:W-:Y:S01]  /*1250*/  @!P1 IMAD.WIDE R24, R6, 0x2, R10 ;  /* 0x0000000206189825 */ /* 0x000fe200078e020a */
[----:B------:R-:W1:Y:S01]  /*1260*/  SHFL.IDX PT, R8, R4, 0x2, 0x181f ;  /* 0x00581f0004087f89 */ /* 0x000e6200000e0000 */
[----:B------:R-:W-:-:S02]  /*1270*/  @!P0 SHF.R.S32.HI R6, RZ, 0x1f, R5 ;  /* 0x0000001fff068819 */ /* 0x000fc40000011405 */
[----:B------:R-:W-:Y:S01]  /*1280*/  IMAD R10, R34, c[0x0][0x1e4], R9 ;  /* 0x00007900220a7a24 */ /* 0x000fe200078e0209 */
[----:B------:R2:W-:Y:S01]  /*1290*/  @!P1 LDGSTS.E.BYPASS.LTC128B.128 [R209+0x100], [R22.64], !P6 ;  /* 0x0010000016d19fae */ /* 0x0005e2000f101d4a */
[----:B------:R-:W-:Y:S02]  /*12a0*/  @!P0 LEA.HI R6, R6, R5, RZ, 0x3 ;  /* 0x0000000506068211 */ /* 0x000fe400078f18ff */
[----:B------:R-:W-:Y:S01]  /*12b0*/  IMAD.IADD R19, R19, 0x1, R10 ;  /* 0x0000000113137824 */ /* 0x000fe200078e020a */
[----:B------:R-:W3:Y:S01]  /*12c0*/  SHFL.IDX PT, R9, R0, 0x2, 0x181f ;  /* 0x00581f0000097f89 */ /* 0x000ee200000e0000 */
[----:B------:R-:W-:Y:S02]  /*12d0*/  @!P0 LOP3.LUT R11, R6, 0xfffffff8, RZ, 0xc0, !PT ;  /* 0xfffffff8060b8812 */ /* 0x000fe400078ec0ff */
[----:B------:R-:W-:Y:S01]  /*12e0*/  SHF.R.S32.HI R31, RZ, 0x1f, R113 ;  /* 0x0000001fff1f7819 */ /* 0x000fe20000011471 */
[----:B------:R3:W-:Y:S01]  /*12f0*/  @!P1 LDGSTS.E.BYPASS.LTC128B.128 [R209+0x4100], [R24.64], !P2 ;  /* 0x0410000018d19fae */ /* 0x0007e2000d101d4a */
[----:B----4-:R-:W-:Y:S01]  /*1300*/  @!P0 LEA R20, P1, R36, R16, 0x1 ;  /* 0x0000001024148211 */ /* 0x010fe200078208ff */
[----:B-----5:R-:W-:-:S02]  /*1310*/  @!P0 IMAD.WIDE R10, R11, 0x2, R16 ;  /* 0x000000020b0a8825 */ /* 0x020fc400078e0210 */
[----:B------:R4:W5:Y:S01]  /*1320*/  SHFL.IDX PT, R16, R4, 0x3, 0x181f ;  /* 0x00781f0004107f89 */ /* 0x00096200000e0000 */
[----:B------:R-:W-:Y:S02]  /*1330*/  @!P0 LEA.HI.X R21, R36, R17, R37, 0x1, P1 ;  /* 0x0000001124158211 */ /* 0x000fe400008f0c25 */
[----:B------:R-:W-:Y:S01]  /*1340*/  ISETP.GE.AND P1, PT, R2, R7, PT ;  /* 0x000000070200720c */ /* 0x000fe20003f26270 */
[C---:B------:R-:W-:Y:S01]  /*1350*/  IMAD R7, R33.reuse, c[0x0][0x1e8], RZ ;  /* 0x00007a0021077a24 */ /* 0x040fe200078e02ff */
[----:B------:R-:W-:Y:S01]  /*1360*/  @!P5 SHF.R.S32.HI R2, RZ, 0x1f, R5 ;  /* 0x0000001fff02d819 */ /* 0x000fe20000011405 */
[----:B------:R5:W-:Y:S01]  /*1370*/  @!P0 LDGSTS.E.BYPASS.LTC128B.128 [R209+0x1100], [R20.64], !P6 ;  /* 0x0110000014d18fae */ /* 0x000be2000f101d4a */
[----:B------:R-:W-:Y:S02]  /*1380*/  IMAD R33, R33, c[0x0][0x210], RZ ;  /* 0x0000840021217a24 */ /* 0x000fe400078e02ff */
[----:B------:R-:W-:Y:S01]  /*1390*/  @!P5 LEA.HI R2, R2, R5, RZ, 0x3 ;  /* 0x000000050202d211 */ /* 0x000fe200078f18ff */
[C---:B------:R-:W-:Y:S01]  /*13a0*/  IMAD R212, R32.reuse, c[0x0][0x1ec], R7 ;  /* 0x00007b0020d47a24 */ /* 0x040fe200078e0207 */
[----:B------:R5:W-:Y:S01]  /*13b0*/  @!P0 LDGSTS.E.BYPASS.LTC128B.128 [R209+0x5100], [R10.64], !P2 ;  /* 0x051000000ad18fae */ /* 0x000be2000d101d4a */
[----:B------:R-:W-:Y:S01]  /*13c0*/  IMAD R33, R32, c[0x0][0x214], R33 ;  /* 0x0000850020217a24 */ /* 0x000fe200078e0221 */
[----:B------:R-:W-:Y:S01]  /*13d0*/  @!P5 LOP3.LUT R7, R2, 0xfffffff8, RZ, 0xc0, !PT ;  /* 0xfffffff80207d812 */ /* 0x000fe200078ec0ff */
[----:B--2---:R-:W-:Y:S01]  /*13e0*/  IMAD.WIDE.U32 R22, R32, c[0x0][0x1e8], R18 ;  /* 0x00007a0020167a25 */ /* 0x004fe200078e0012 */
[C---:B-1----:R-:W-:Y:S01]  /*13f0*/  @!P5 LEA R18, P0, R36.reuse, R8, 0x1 ;  /* 0x000000082412d211 */ /* 0x042fe200078008ff */
[----:B------:R1:W2:Y:S02]  /*1400*/  SHFL.IDX PT, R17, R0, 0x3, 0x181f ;  /* 0x00781f0000117f89 */ /* 0x0002a400000e0000 */
[----:B------:R-:W-:Y:S01]  /*1410*/  IMAD.IADD R213, R23, 0x1, R212 ;  /* 0x0000000117d57824 */ /* 0x000fe200078e02d4 */
[----:B---3--:R-:W-:Y:S01]  /*1420*/  @!P5 LEA.HI.X R19, R36, R9, R37, 0x1, P0 ;  /* 0x000000092413d211 */ /* 0x008fe200000f0c25 */
[----:B------:R-:W-:Y:S01]  /*1430*/  @!P5 IMAD.WIDE R8, R7, 0x2, R8 ;  /* 0x000000020708d825 */ /* 0x000fe200078e0208 */
[----:B----4-:R-:W-:-:S03]  /*1440*/  LEA.HI R4, R109, R42, RZ, 0x4 ;  /* 0x0000002a6d047211 */ /* 0x010fc600078f20ff */
[----:B------:R-:W-:Y:S01]  /*1450*/  IMAD R7, R41, c[0x0][0x1e4], RZ ;  /* 0x0000790029077a24 */ /* 0x000fe200078e02ff */
[----:B------:R3:W-:Y:S01]  /*1460*/  @!P5 LDGSTS.E.BYPASS.LTC128B.128 [R209+0x2100], [R18.64], !P6 ;  /* 0x0210000012d1dfae */ /* 0x0007e2000f101d4a */
[----:B------:R-:W-:Y:S02]  /*1470*/  IMAD R41, R14, -0x60, R41 ;  /* 0xffffffa00e297824 */ /* 0x000fe400078e0229 */
[----:B------:R-:W-:Y:S01]  /*1480*/  IMAD.MOV.U32 R212, RZ, RZ, R22 ;  /* 0x000000ffffd47224 */ /* 0x000fe200078e0016 */
[----:B------:R4:W-:Y:S01]  /*1490*/  @!P5 LDGSTS.E.BYPASS.LTC128B.128 [R209+0x6100], [R8.64], !P2 ;  /* 0x0610000008d1dfae */ /* 0x0009e2000d101d4a */
[----:B------:R-:W-:Y:S01]  /*14a0*/  IMAD.IADD R12, R111, 0x1, R7 ;  /* 0x000000016f0c7824 */ /* 0x000fe200078e0207 */
[----:B------:R-:W-:Y:S01]  /*14b0*/  IADD3 R28, R41, R208, -R3 ;  /* 0x000000d0291c7210 */ /* 0x000fe20007ffe803 */
[----:B------:R-:W-:Y:S01]  /*14c0*/  IMAD.WIDE.U32 R212, R222, c[0x0][0x1f0], R212 ;  /* 0x00007c00ded47a25 */ /* 0x000fe200078e00d4 */
[----:B------:R-:W-:Y:S02]  /*14d0*/  LOP3.LUT R7, R4, 0xfffffff0, RZ, 0xc0, !PT ;  /* 0xfffffff004077812 */ /* 0x000fe400078ec0ff */
[----:B------:R-:W-:Y:S01]  /*14e0*/  ISETP.GE.AND P0, PT, R28, 0x1, PT ;  /* 0x000000011c00780c */ /* 0x000fe20003f06270 */
[----:B------:R-:W-:-:S02]  /*14f0*/  IMAD.IADD R215, R213, 0x1, R215 ;  /* 0x00000001d5d77824 */ /* 0x000fc400078e02d7 */
[----:B-----5:R-:W-:Y:S01]  /*1500*/  IMAD R11, R12, R113, RZ ;  /* 0x000000710c0b7224 */ /* 0x020fe200078e02ff */
[----:B-1----:R-:W-:Y:S01]  /*1510*/  @!P1 SHF.R.S32.HI R0, RZ, 0x1f, R5 ;  /* 0x0000001fff009819 */ /* 0x002fe20000011405 */
[----:B------:R-:W-:Y:S02]  /*1520*/  IMAD.MOV.U32 R214, RZ, RZ, R212 ;  /* 0x000000ffffd67224 */ /* 0x000fe400078e00d4 */
[----:B------:R-:W-:Y:S01]  /*1530*/  IMAD.IADD R7, R42, 0x1, -R7 ;  /* 0x000000012a077824 */ /* 0x000fe200078e0a07 */
[----:B------:R-:W-:Y:S01]  /*1540*/  @!P1 LEA.HI R0, R0, R5, RZ, 0x3 ;  /* 0x0000000500009211 */ /* 0x000fe200078f18ff */
[----:B------:R-:W-:-:S03]  /*1550*/  IMAD R11, R31, R110, R11 ;  /* 0x0000006e1f0b7224 */ /* 0x000fc600078e020b */
[----:B------:R-:W-:Y:S02]  /*1560*/  @!P1 LOP3.LUT R0, R0, 0xfffffff8, RZ, 0xc0, !PT ;  /* 0xfffffff800009812 */ /* 0x000fe400078ec0ff */
[----:B------:R-:W-:Y:S02]  /*1570*/  SHF.R.S32.HI R2, RZ, 0x1f, R7 ;  /* 0x0000001fff027819 */ /* 0x000fe40000011407 */
[----:B---3--:R-:W-:Y:S02]  /*1580*/  @!P1 LEA R18, P5, R36, R16, 0x1 ;  /* 0x0000001024129211 */ /* 0x008fe400078a08ff */
[----:B------:R-:W-:Y:S01]  /*1590*/  LEA.HI R2, R2, R7, RZ, 0x3 ;  /* 0x0000000702027211 */ /* 0x000fe200078f18ff */
[----:B----4-:R-:W-:Y:S01]  /*15a0*/  IMAD.WIDE.U32 R8, R113, R110, R214 ;  /* 0x0000006e71087225 */ /* 0x010fe200078e00d6 */
[----:B--2---:R-:W-:-:S03]  /*15b0*/  @!P1 LEA.HI.X R19, R36, R17, R37, 0x1, P5 ;  /* 0x0000001124139211 */ /* 0x004fc600028f0c25 */
[----:B------:R-:W-:Y:S01]  /*15c0*/  IMAD.IADD R6, R9, 0x1, R11 ;  /* 0x0000000109067824 */ /* 0x000fe200078e020b */
[----:B------:R-:W-:Y:S01]  /*15d0*/  @P0 LEA R10, P5, R8, c[0x0][0x1c8], 0x1 ;  /* 0x00007200080a0a11 */ /* 0x000fe200078a08ff */
[----:B------:R-:W-:Y:S01]  /*15e0*/  @!P1 IMAD.WIDE R16, R0, 0x2, R16 ;  /* 0x0000000200109825 */ /* 0x000fe200078e0210 */
        /* <DEDUP_REMOVED lines=92> */
[----:B------:R-:W-:-:S04]  /*1bb0*/  IMAD.WIDE.U32 R6, R32, c[0x0][0x210], R34 ;  /* 0x0000840020067a25 */ /* 0x000fc800078e0022 */
[----:B------:R-:W-:Y:S02]  /*1bc0*/  IMAD.IADD R7, R7, 0x1, R33 ;  /* 0x0000000107077824 */ /* 0x000fe400078e0221 */
[----:B------:R-:W-:Y:S02]  /*1bd0*/  IMAD.U32 R31, RZ, RZ, UR9 ;  /* 0x00000009ff1f7e24 */ /* 0x000fe4000f8e00ff */
[----:B------:R-:W-:-:S04]  /*1be0*/  IMAD.WIDE.U32 R222, R222, c[0x0][0x218], R6 ;  /* 0x00008600dede7a25 */ /* 0x000fc800078e0006 */
[----:B------:R-:W-:Y:S02]  /*1bf0*/  IMAD R7, R113, c[0x0][0x20c], R0 ;  /* 0x0000830071077a24 */ /* 0x000fe400078e0200 */
        /* <DEDUP_REMOVED lines=30> */
[----:B------:R-:W-:-:S03]  /*1de0*/  LEA R6, P0, R20, c[0x0][0x1f8], 0x1 ;  /* 0x00007e0014067a11 */ /* 0x000fc600078008ff */
        /* <DEDUP_REMOVED lines=178> */
.L_x_2055:
        /* <DEDUP_REMOVED lines=16> */
[----:B------:R-:W-:-:S02]  /*2a10*/  LOP3.LUT R7, R4, 0x1ffffffe, RZ, 0xc0, !PT ;  /* 0x1ffffffe04077812 */ /* 0x000fc400078ec0ff */
[----:B------:R-:W-:Y:S01]  /*2a20*/  LOP3.LUT R217, R21, 0x7ffffffc, RZ, 0xc0, !PT ;  /* 0x7ffffffc15d97812 */ /* 0x000fe200078ec0ff */
[----:B------:R-:W-:Y:S01]  /*2a30*/  IMAD R6, R43, 0x10, R6 ;  /* 0x000000102b067824 */ /* 0x000fe200078e0206 */
[----:B------:R-:W-:Y:S01]  /*2a40*/  IADD3 R20, R208, 0x1, R41 ;  /* 0x00000001d0147810 */ /* 0x000fe20007ffe029 */
[----:B------:R-:W-:Y:S02]  /*2a50*/  IMAD.IADD R7, R42, 0x1, -R7 ;  /* 0x000000012a077824 */ /* 0x000fe400078e0a07 */
[----:B------:R-:W-:Y:S02]  /*2a60*/  IMAD.IADD R217, R0, 0x1, -R217 ;  /* 0x0000000100d97824 */ /* 0x000fe400078e0ad9 */
[----:B------:R-:W-:Y:S02]  /*2a70*/  IMAD R216, R7, 0x8, R6 ;  /* 0x0000000807d87824 */ /* 0x000fe400078e0206 */
[----:B------:R-:W-:Y:S02]  /*2a80*/  IMAD.SHL.U32 R217, R217, 0x2, RZ ;  /* 0x00000002d9d97824 */ /* 0x000fe400078e00ff */
[----:B------:R-:W-:-:S03]  /*2a90*/  @P4 IMAD.HI.U32 R4, R216, c[0x0][0x2c8], RZ ;  /* 0x0000b200d8044a27 */ /* 0x000fc600078e00ff */
[--C-:B------:R-:W-:Y:S01]  /*2aa0*/  IADD3 R20, -R211, R20, -R217.reuse ;  /* 0x00000014d3147210 */ /* 0x100fe20007ffe9d9 */
[----:B------:R-:W-:Y:S01]  /*2ab0*/  IMAD.MOV.U32 R24, RZ, RZ, R216 ;  /* 0x000000ffff187224 */ /* 0x000fe200078e00d8 */
[----:B------:R-:W-:Y:S01]  /*2ac0*/  @P4 SHF.R.U32.HI R24, RZ, c[0x0][0x2cc], R4 ;  /* 0x0000b300ff184a19 */ /* 0x000fe20000011604 */
[----:B------:R-:W-:Y:S01]  /*2ad0*/  IMAD.IADD R4, R41, 0x1, -R217 ;  /* 0x0000000129047824 */ /* 0x000fe200078e0ad9 */
[C---:B------:R-:W-:Y:S02]  /*2ae0*/  IADD3 R22, R20.reuse, c[0x0][0x328], RZ ;  /* 0x0000ca0014167a10 */ /* 0x040fe40007ffe0ff */
[----:B------:R-:W-:Y:S01]  /*2af0*/  IADD3 R20, R20, UR7, RZ ;  /* 0x0000000714147c10 */ /* 0x000fe2000fffe0ff */
[----:B------:R-:W1:Y:S01]  /*2b00*/  SHFL.IDX PT, R7, R24, RZ, 0x1c1f ;  /* 0x001c1fff18077589 */ /* 0x000e6200000e0000 */
[----:B------:R-:W-:Y:S01]  /*2b10*/  IADD3 R6, -R217, R208, R41 ;  /* 0x000000d0d9067210 */ /* 0x000fe20007ffe129 */
[--C-:B-1----:R-:W-:Y:S02]  /*2b20*/  IMAD.IADD R27, R22, 0x1, R7.reuse ;  /* 0x00000001161b7824 */ /* 0x102fe400078e0207 */
[----:B------:R-:W-:-:S03]  /*2b30*/  IMAD.IADD R26, R20, 0x1, R7 ;  /* 0x00000001141a7824 */ /* 0x000fc600078e0207 */
[----:B------:R-:W-:Y:S01]  /*2b40*/  IMNMX R27, R27, R6, PT ;  /* 0x000000061b1b7217 */ /* 0x000fe20003800200 */
[----:B------:R-:W-:Y:S05]  /*2b50*/  @!P3 BRA `(.L_x_2056) ;  /* 0x000001200000b947 */ /* 0x000fea0003800000 */
[----:B------:R-:W-:Y:S01]  /*2b60*/  IADD3 R7, -R211, R208, R7 ;  /* 0x000000d0d3077210 */ /* 0x000fe20007ffe107 */
        /* <DEDUP_REMOVED lines=9> */
.L_x_2058:
[----:B------:R-:W-:-:S13]  /*2c00*/  ISETP.NE.AND P0, PT, R13, 0x1, PT ;  /* 0x000000010d00780c */ /* 0x000fda0003f05270 */
[----:B------:R-:W-:-:S05]  /*2c10*/  @P0 IMAD.HI.U32 R0, R7, c[0x0][0x330], RZ ;  /* 0x0000cc0007000a27 */ /* 0x000fca00078e00ff */
[----:B------:R-:W-:Y:S02]  /*2c20*/  @P0 SHF.R.U32.HI R7, RZ, c[0x0][0x334], R0 ;  /* 0x0000cd00ff070a19 */ /* 0x000fe40000011600 */
.L_x_2059:
[----:B------:R-:W-:Y:S05]  /*2c30*/  BSYNC B0 ;  /* 0x0000000000007941 */ /* 0x000fea0003800000 */
.L_x_2057:
[----:B------:R-:W-:-:S05]  /*2c40*/  IMAD R7, R7, c[0x0][0x32c], R4 ;  /* 0x0000cb0007077a24 */ /* 0x000fca00078e0204 */
[----:B------:R-:W-:Y:S02]  /*2c50*/  IADD3 R0, R7, c[0x0][0x32c], RZ ;  /* 0x0000cb0007007a10 */ /* 0x000fe40007ffe0ff */
[----:B------:R-:W-:Y:S02]  /*2c60*/  IMNMX R26, R26, R7, !PT ;  /* 0x000000071a1a7217 */ /* 0x000fe40007800200 */
[----:B------:R-:W-:Y:S02]  /*2c70*/  IMNMX R27, R27, R0, PT ;  /* 0x000000001b1b7217 */ /* 0x000fe40003800200 */
.L_x_2056:
        /* <DEDUP_REMOVED lines=116> */
[----:B------:R-:W-:Y:S02]  /*33c0*/  ISETP.LT.OR P0, PT, R27, 0x5a, P0 ;  /* 0x0000005a1b00780c */ /* 0x000fe40000701670 */
[----:B------:R-:W1:Y:S02]  /*33d0*/  SHFL.IDX PT, R27, R24, 0x1, 0x1c1f ;  /* 0x003c1f00181b7f89 */ /* 0x000e6400000e0000 */
[----:B------:R-:W-:Y:S01]  /*33e0*/  FSEL R133, R49, -INF , !P0 ;  /* 0xff80000031857808 */ /* 0x000fe20004000000 */
        /* <DEDUP_REMOVED lines=14> */
.L_x_2062:
[----:B------:R-:W-:-:S13]  /*34d0*/  ISETP.NE.AND P0, PT, R13, 0x1, PT ;  /* 0x000000010d00780c */ /* 0x000fda0003f05270 */
[----:B------:R-:W-:-:S05]  /*34e0*/  @P0 IMAD.HI.U32 R6, R27, c[0x0][0x330], RZ ;  /* 0x0000cc001b060a27 */ /* 0x000fca00078e00ff */
[----:B------:R-:W-:Y:S02]  /*34f0*/  @P0 SHF.R.U32.HI R27, RZ, c[0x0][0x334], R6 ;  /* 0x0000cd00ff1b0a19 */ /* 0x000fe40000011606 */
.L_x_2063:
[----:B------:R-:W-:Y:S05]  /*3500*/  BSYNC B0 ;  /* 0x0000000000007941 */ /* 0x000fea0003800000 */
.L_x_2061:
[----:B------:R-:W-:-:S05]  /*3510*/  IMAD R41, R27, c[0x0][0x32c], R4 ;  /* 0x0000cb001b297a24 */ /* 0x000fca00078e0204 */
[----:B------:R-:W-:Y:S02]  /*3520*/  IADD3 R27, R41, c[0x0][0x32c], RZ ;  /* 0x0000cb00291b7a10 */ /* 0x000fe40007ffe0ff */
[----:B------:R-:W-:Y:S02]  /*3530*/  IMNMX R26, R26, R41, !PT ;  /* 0x000000291a1a7217 */ /* 0x000fe40007800200 */
[----:B------:R-:W-:Y:S02]  /*3540*/  IMNMX R22, R22, R27, PT ;  /* 0x0000001b16167217 */ /* 0x000fe40003800200 */
.L_x_2060:
[----:B------:R-:W-:Y:S01]  /*3550*/  ISETP.NE.AND P0, PT, R90, RZ, PT ;  /* 0x000000ff5a00720c */ /* 0x000fe20003f05270 */
[----:B------:R-:W-:Y:S01]  /*3560*/  IMAD.SHL.U32 R204, R2, 0x2, RZ ;  /* 0x0000000202cc7824 */ /* 0x000fe200078e00ff */
[C---:B------:R-:W-:Y:S02]  /*3570*/  ISETP.GT.AND P2, PT, R26.reuse, 0x58, !P2 ;  /* 0x000000581a00780c */ /* 0x040fe40005744270 */
[C---:B------:R-:W-:Y:S01]  /*3580*/  ISETP.GT.AND P0, PT, R26.reuse, 0x8, !P0 ;  /* 0x000000081a00780c */ /* 0x040fe20004704270 */
[----:B------:R-:W-:Y:S01]  /*3590*/  IMAD R202, R5, 0x2, R204 ;  /* 0x0000000205ca7824 */ /* 0x000fe200078e02cc */
[----:B------:R-:W-:Y:S01]  /*35a0*/  ISETP.GT.AND P1, PT, R26, 0x59, !P1 ;  /* 0x000000591a00780c */ /* 0x000fe20004f24270 */
[----:B------:R-:W-:Y:S01]  /*35b0*/  LDSM.16.MT88.4 R96, [R204+0x3100] ;  /* 0x00310000cc60783b */ /* 0x000fe20000004200 */
[C---:B------:R-:W-:Y:S01]  /*35c0*/  ISETP.LT.OR P0, PT, R22.reuse, 0x9, P0 ;  /* 0x000000091600780c */ /* 0x040fe20000701670 */
[C---:B------:R-:W-:Y:S01]  /*35d0*/  IMAD R200, R3.reuse, 0x2, R202 ;  /* 0x0000000203c87824 */ /* 0x040fe200078e02ca */
[----:B------:R-:W-:Y:S01]  /*35e0*/  ISETP.LT.OR P2, PT, R22, 0x59, P2 ;  /* 0x000000591600780c */ /* 0x000fe20001741670 */
[----:B------:R-:W-:Y:S01]  /*35f0*/  IMAD R201, R3, 0x2, R204 ;  /* 0x0000000203c97824 */ /* 0x000fe200078e02cc */
[----:B------:R-:W-:Y:S01]  /*3600*/  FSEL R6, R10, -INF , !P0 ;  /* 0xff8000000a067808 */ /* 0x000fe20004000000 */
[----:B------:R-:W-:Y:S01]  /*3610*/  LDSM.16.MT88.4 R108, [R204+0x100] ;  /* 0x00010000cc6c783b */ /* 0x000fe20000004200 */
[----:B------:R-:W-:-:S02]  /*3620*/  ISETP.NE.AND P0, PT, R89, RZ, PT ;  /* 0x000000ff5900720c */ /* 0x000fc40003f05270 */
[----:B------:R-:W-:Y:S01]  /*3630*/  ISETP.LT.OR P1, PT, R22, 0x5a, P1 ;  /* 0x0000005a1600780c */ /* 0x000fe20000f21670 */
[----:B------:R-:W-:Y:S01]  /*3640*/  LDSM.16.MT88.4 R104, [R202+0x3100] ;  /* 0x00310000ca68783b */ /* 0x000fe20000004200 */
[----:B------:R-:W-:Y:S02]  /*3650*/  ISETP.GT.AND P0, PT, R26, 0x9, !P0 ;  /* 0x000000091a00780c */ /* 0x000fe40004704270 */
[----:B------:R-:W-:Y:S02]  /*3660*/  FSEL R132, R50, -INF , !P2 ;  /* 0xff80000032847808 */ /* 0x000fe40005000000 */
[----:B------:R-:W-:Y:S02]  /*3670*/  ISETP.LT.OR P0, PT, R22, 0xa, P0 ;  /* 0x0000000a1600780c */ /* 0x000fe40000701670 */
[----:B------:R-:W-:Y:S02]  /*3680*/  FSEL R130, R51, -INF , !P1 ;  /* 0xff80000033827808 */ /* 0x000fe40004800000 */
[----:B------:R-:W-:-:S02]  /*3690*/  FSEL R4, R11, -INF , !P0 ;  /* 0xff8000000b047808 */ /* 0x000fc40004000000 */
        /* <DEDUP_REMOVED lines=68> */
[----:B------:R-:W-:Y:S01]  /*3ae0*/  LDSM.16.MT88.4 R56, [R201+0x3100] ;  /* 0x00310000c938783b */ /* 0x000fe20000004200 */
        /* <DEDUP_REMOVED lines=134> */
[--C-:B------:R-:W-:Y:S01]  /*4350*/  FFMA.FTZ R162, R184, c[0x0][0x2d0], -R129.reuse ;  /* 0x0000b400b8a27a23 */ /* 0x100fe20000010881 */
[----:B------:R-:W-:Y:S01]  /*4360*/  IADD3 R184, R14, -0x2, RZ ;  /* 0xfffffffe0eb87810 */ /* 0x000fe20007ffe0ff */
        /* <DEDUP_REMOVED lines=257> */
.L_x_2065:
[----:B------:R-:W-:-:S13]  /*5380*/  ISETP.NE.AND P0, PT, R13, 0x1, PT ;  /* 0x000000010d00780c */ /* 0x000fda0003f05270 */
[----:B------:R-:W-:-:S05]  /*5390*/  @P0 IMAD.HI.U32 R3, R4, c[0x0][0x330], RZ ;  /* 0x0000cc0004030a27 */ /* 0x000fca00078e00ff */
[----:B------:R-:W-:-:S05]  /*53a0*/  @P0 SHF.R.U32.HI R4, RZ, c[0x0][0x334], R3 ;  /* 0x0000cd00ff040a19 */ /* 0x000fca0000011603 */
.L_x_2066:
[----:B------:R-:W-:-:S05]  /*53b0*/  IMAD R13, R4, R13, c[0x0][0x32c] ;  /* 0x0000cb00040d7624 */ /* 0x000fca00078e020d */
[----:B------:R-:W-:-:S05]  /*53c0*/  IMNMX R2, R2, R13, PT ;  /* 0x0000000d02027217 */ /* 0x000fca0003800200 */
.L_x_2064:
        /* <DEDUP_REMOVED lines=13> */
.L_x_2076:
[----:B------:R-:W-:Y:S04]  /*54a0*/  DEPBAR.LE SB0, 0x0 ;  /* 0x000080000000791a */ /* 0x000fe80000000000 */
[----:B------:R-:W-:Y:S01]  /*54b0*/  BAR.SYNC.DEFER_BLOCKING 0x0 ;  /* 0x0000000000007b1d */ /* 0x000fe20000010000 */
[----:B------:R-:W-:Y:S01]  /*54c0*/  ISETP.GT.AND P2, PT, R207, R226, PT ;  /* 0x000000e2cf00720c */ /* 0x000fe20003f44270 */
[C---:B------:R-:W-:Y:S11]  /*54d0*/  IMAD R244, R226.reuse, -0x60, RZ ;  /* 0xffffffa0e2f47824 */ /* 0x040ff600078e02ff */
[----:B------:R-:W-:Y:S01]  /*54e0*/  @!UPT UIADD3 URZ, URZ, URZ, URZ ;  /* 0x0000003f3f3ff290 */ /* 0x000fe2000fffe03f */
[----:B------:R-:W-:Y:S01]  /*54f0*/  @!P2 SHF.R.S32.HI R0, RZ, 0x1f, R226 ;  /* 0x0000001fff00a819 */ /* 0x000fe200000114e2 */
[----:B------:R-:W-:Y:S04]  /*5500*/  @!P2 IMAD.WIDE.U32 R230, R226, c[0x0][0x208], RZ ;  /* 0x00008200e2e6aa25 */ /* 0x000fe800078e00ff */
        /* <DEDUP_REMOVED lines=14> */
[----:B------:R-:W-:Y:S01]  /*55f0*/  LDSM.16.M88.4 R140, [R199] ;  /* 0x00000000c78c783b */ /* 0x000fe20000000200 */
[----:B------:R-:W-:Y:S02]  /*5600*/  @!P2 SHF.L.U64.HI R0, R228, 0x1, R0 ;  /* 0x00000001e400a819 */ /* 0x000fe40000010200 */
[----:B------:R-:W-:Y:S02]  /*5610*/  @!P2 IADD3 R230, P0, R230, c[0x0][0x1f8], RZ ;  /* 0x00007e00e6e6aa10 */ /* 0x000fe40007f1e0ff */
[----:B------:R-:W-:Y:S02]  /*5620*/  LDSM.16.M88.4 R144, [R198] ;  /* 0x00000000c690783b */ /* 0x000fe40000000200 */
[----:B------:R-:W-:Y:S02]  /*5630*/  @!P2 IADD3.X R231, RZ, c[0x0][0x1fc], R0, P0, P1 ;  /* 0x00007f00ffe7aa10 */ /* 0x000fe400007e2400 */
[----:B------:R-:W-:Y:S01]  /*5640*/  @!P2 IADD3 R234, P0, R234, c[0x0][0x1f8], RZ ;  /* 0x00007e00eaeaaa10 */ /* 0x000fe20007f1e0ff */
[----:B------:R-:W-:Y:S03]  /*5650*/  LDSM.16.M88.4 R148, [R197] ;  /* 0x00000000c594783b */ /* 0x000fe60000000200 */
[----:B------:R-:W-:Y:S02]  /*5660*/  @!P2 IADD3.X R235, R0, c[0x0][0x1fc], RZ, P0, !PT ;  /* 0x00007f0000ebaa10 */ /* 0x000fe400007fe4ff */
[----:B------:R-:W-:Y:S01]  /*5670*/  LDSM.16.M88.4 R152, [R196] ;  /* 0x00000000c498783b */ /* 0x000fe20000000200 */
[----:B------:R-:W-:Y:S01]  /*5680*/  @!P2 IADD3 R228, P1, R234, UR9, RZ ;  /* 0x00000009eae4ac10 */ /* 0x000fe2000ff3e0ff */
[C---:B-1----:R-:W-:Y:S03]  /*5690*/  HMMA.16816.F32 R4, R124.reuse, R116, RZ ;  /* 0x000000747c04723c */ /* 0x042fe600000018ff */
[----:B------:R-:W-:Y:S02]  /*56a0*/  @!P2 IADD3.X R229, R235, UR12, RZ, P1, !PT ;  /* 0x0000000cebe5ac10 */ /* 0x000fe40008ffe4ff */
[----:B------:R-:W-:Y:S03]  /*56b0*/  @!P2 IADD3 R232, P0, R228, UR9, RZ ;  /* 0x00000009e4e8ac10 */ /* 0x000fe6000ff1e0ff */
[C---:B------:R-:W-:Y:S01]  /*56c0*/  HMMA.16816.F32 R8, R124.reuse, R118, RZ ;  /* 0x000000767c08723c */ /* 0x040fe200000018ff */
[----:B------:R-:W1:Y:S03]  /*56d0*/  LDSM.16.M88.4 R116, [R206+0xa100] ;  /* 0x00a10000ce74783b */ /* 0x000e660000000200 */
[----:B------:R-:W-:Y:S04]  /*56e0*/  @!P2 IADD3.X R233, R229, UR12, RZ, P0, !PT ;  /* 0x0000000ce5e9ac10 */ /* 0x000fe800087fe4ff */
[C---:B--2---:R-:W-:Y:S08]  /*56f0*/  HMMA.16816.F32 R12, R124.reuse, R120, RZ ;  /* 0x000000787c0c723c */ /* 0x044ff000000018ff */
[C---:B------:R-:W-:Y:S01]  /*5700*/  HMMA.16816.F32 R16, R124.reuse, R122, RZ ;  /* 0x0000007a7c10723c */ /* 0x040fe200000018ff */
[----:B------:R-:W2:Y:S07]  /*5710*/  LDSM.16.M88.4 R120, [R206+0xa900] ;  /* 0x00a90000ce78783b */ /* 0x000eae0000000200 */
[C---:B---3--:R-:W-:Y:S08]  /*5720*/  HMMA.16816.F32 R20, R124.reuse, R128, RZ ;  /* 0x000000807c14723c */ /* 0x048ff000000018ff */
[C---:B------:R-:W-:Y:S01]  /*5730*/  HMMA.16816.F32 R24, R124.reuse, R130, RZ ;  /* 0x000000827c18723c */ /* 0x040fe200000018ff */
[----:B------:R-:W3:Y:S07]  /*5740*/  LDSM.16.M88.4 R128, [R205] ;  /* 0x00000000cd80783b */ /* 0x000eee0000000200 */
[C---:B----4-:R-:W-:Y:S08]  /*5750*/  HMMA.16816.F32 R28, R124.reuse, R132, RZ ;  /* 0x000000847c1c723c */ /* 0x050ff000000018ff */
[C---:B------:R-:W-:Y:S01]  /*5760*/  HMMA.16816.F32 R32, R124.reuse, R134, RZ ;  /* 0x000000867c20723c */ /* 0x040fe200000018ff */
[----:B------:R-:W4:Y:S05]  /*5770*/  LDSM.16.M88.4 R132, [R195] ;  /* 0x00000000c384783b */ /* 0x000f2a0000000200 */
[----:B------:R-:W-:Y:S01]  /*5780*/  @!PT LDS RZ, [RZ] ;  /* 0x00000000fffff984 */ /* 0x000fe20000000800 */
[----:B------:R-:W-:Y:S01]  /*5790*/  @!PT LDS RZ, [RZ] ;  /* 0x00000000fffff984 */ /* 0x000fe20000000800 */
[----:B------:R-:W-:Y:S01]  /*57a0*/  @!PT LDS RZ, [RZ] ;  /* 0x00000000fffff984 */ /* 0x000fe20000000800 */
[----:B------:R5:W-:Y:S02]  /*57b0*/  @!P2 LDGSTS.E.BYPASS.LTC128B.128 [R209+0x100], [R234.64], !P6 ;  /* 0x00100000ead1afae */ /* 0x000be4000f101d4a */
[C---:B-1----:R-:W-:Y:S03]  /*57c0*/  HMMA.16816.F32 R36, R124.reuse, R116, RZ ;  /* 0x000000747c24723c */ /* 0x042fe600000018ff */
[----:B------:R1:W-:Y:S05]  /*57d0*/  @!P2 LDGSTS.E.BYPASS.LTC128B.128 [R209+0x3100], [R230.64], !P5 ;  /* 0x03100000e6d1afae */ /* 0x0003ea000e901d4a */
[C---:B------:R-:W-:Y:S01]  /*57e0*/  HMMA.16816.F32 R40, R124.reuse, R118, RZ ;  /* 0x000000767c28723c */ /* 0x040fe200000018ff */
[----:B------:R1:W-:Y:S05]  /*57f0*/  @!P2 LDGSTS.E.BYPASS.LTC128B.128 [R209+0x1100], [R228.64], !P6 ;  /* 0x01100000e4d1afae */ /* 0x0003ea000f101d4a */
[----:B------:R4:W-:Y:S02]  /*5800*/  @!P2 LDGSTS.E.BYPASS.LTC128B.128 [R209+0x4100], [R228.64+0x80], !P5 ;  /* 0x04100080e4d1afae */ /* 0x0009e4000e901d4a */
[C---:B--2---:R-:W-:Y:S03]  /*5810*/  HMMA.16816.F32 R44, R124.reuse, R120, RZ ;  /* 0x000000787c2c723c */ /* 0x044fe600000018ff */
[----:B------:R2:W-:Y:S05]  /*5820*/  @!P2 LDGSTS.E.BYPASS.LTC128B.128 [R209+0x2100], [R232.64], !P6 ;  /* 0x02100000e8d1afae */ /* 0x0005ea000f101d4a */
[----:B------:R-:W-:Y:S01]  /*5830*/  HMMA.16816.F32 R48, R124, R122, RZ ;  /* 0x0000007a7c30723c */ /* 0x000fe200000018ff */
[----:B------:R2:W-:Y:S01]  /*5840*/  @!P2 LDGSTS.E.BYPASS.LTC128B.128 [R209+0x5100], [R232.64+0x80], !P5 ;  /* 0x05100080e8d1afae */ /* 0x0005e2000e901d4a */
[C---:B------:R-:W-:Y:S04]  /*5850*/  ISETP.GT.AND P2, PT, R226.reuse, R207, PT ;  /* 0x000000cfe200720c */ /* 0x040fe80003f44270 */
[----:B------:R-:W2:Y:S02]  /*5860*/  LDSM.16.M88.4 R160, [R203+0x8100] ;  /* 0x00810000cba0783b */ /* 0x000ea40000000200 */
[C---:B---3--:R-:W-:Y:S03]  /*5870*/  HMMA.16816.F32 R4, R136.reuse, R128, R4 ;  /* 0x000000808804723c */ /* 0x048fe60000001804 */
[----:B------:R-:W0:Y:S04]  /*5880*/  LDGDEPBAR ;  /* 0x00000000000079af */ /* 0x000e280000000000 */
[----:B-1----:R-:W-:Y:S01]  /*5890*/  @P2 IMAD.MOV.U32 R230, RZ, RZ, R212 ;  /* 0x000000ffffe62224 */ /* 0x002fe200078e00d4 */
[C---:B------:R-:W-:Y:S01]  /*58a0*/  HMMA.16816.F32 R8, R136.reuse, R130, R8 ;  /* 0x000000828808723c */ /* 0x040fe20000001808 */
[----:B------:R-:W1:Y:S03]  /*58b0*/  LDSM.16.M88.4 R116, [R203+0x8900] ;  /* 0x00890000cb74783b */ /* 0x000e660000000200 */
[----:B------:R-:W-:Y:S01]  /*58c0*/  @P2 IADD3 R0, R226, -0x1, RZ ;  /* 0xffffffffe2002810 */ /* 0x000fe20007ffe0ff */
[----:B------:R-:W-:Y:S01]  /*58d0*/  @P2 IMAD.MOV.U32 R231, RZ, RZ, R215 ;  /* 0x000000ffffe72224 */ /* 0x000fe200078e00d7 */
[----:B------:R-:W3:Y:S02]  /*58e0*/  LDSM.16.M88.4 R120, [R203+0x9100] ;  /* 0x00910000cb78783b */ /* 0x000ee40000000200 */
[C---:B------:R-:W-:Y:S03]  /*58f0*/  HMMA.16816.F32 R12, R136.reuse, R140, R12 ;  /* 0x0000008c880c723c */ /* 0x040fe6000000180c */
[----:B------:R-:W1:Y:S01]  /*5900*/  LDSM.16.M88.4 R128, [R203+0x9900] ;  /* 0x00990000cb80783b */ /* 0x000e620000000200 */
[----:B------:R-:W-:Y:S01]  /*5910*/  @P2 SHF.R.S32.HI R184, RZ, 0x1f, R0 ;  /* 0x0000001fffb82819 */ /* 0x000fe20000011400 */
[----:B----4-:R-:W-:Y:S03]  /*5920*/  @P2 IMAD.WIDE.U32 R228, R0, c[0x0][0x1e0], RZ ;  /* 0x0000780000e42a25 */ /* 0x010fe600078e00ff */
[C---:B------:R-:W-:Y:S01]  /*5930*/  HMMA.16816.F32 R16, R136.reuse, R142, R16 ;  /* 0x0000008e8810723c */ /* 0x040fe20000001810 */
[----:B------:R-:W-:Y:S03]  /*5940*/  LDSM.16.M88.4 R140, [R194] ;  /* 0x00000000c28c783b */ /* 0x000fe60000000200 */
[----:B------:R-:W-:Y:S04]  /*5950*/  @P2 IMAD R184, R184, c[0x0][0x1e0], RZ ;  /* 0x00007800b8b82a24 */ /* 0x000fe800078e02ff */
[C---:B------:R-:W-:Y:S04]  /*5960*/  HMMA.16816.F32 R20, R136.reuse, R144, R20 ;  /* 0x000000908814723c */ /* 0x040fe80000001814 */
[----:B------:R-:W-:Y:S04]  /*5970*/  @P2 IMAD R184, R0, c[0x0][0x1e4], R184 ;  /* 0x0000790000b82a24 */ /* 0x000fe800078e02b8 */
[C---:B------:R-:W-:Y:S01]  /*5980*/  HMMA.16816.F32 R24, R136.reuse, R146, R24 ;  /* 0x000000928818723c */ /* 0x040fe20000001818 */
[----:B------:R-:W-:Y:S03]  /*5990*/  LDSM.16.M88.4 R144, [R194+0x800] ;  /* 0x00080000c290783b */ /* 0x000fe60000000200 */
[----:B------:R-:W-:Y:S02]  /*59a0*/  @P2 IMAD.IADD R184, R229, 0x1, R184 ;  /* 0x00000001e5b82824 */ /* 0x000fe400078e02b8 */
[----:B------:R-:W-:Y:S02]  /*59b0*/  @P2 IMAD.WIDE.U32 R228, R228, 0x60, R230 ;  /* 0x00000060e4e42825 */ /* 0x000fe400078e00e6 */
[C---:B------:R-:W-:Y:S04]  /*59c0*/  HMMA.16816.F32 R28, R136.reuse, R148, R28 ;  /* 0x00000094881c723c */ /* 0x040fe8000000181c */
[----:B------:R-:W-:Y:S02]  /*59d0*/  @P2 IMAD.SHL.U32 R0, R228, 0x2, RZ ;  /* 0x00000002e4002824 */ /* 0x000fe400078e00ff */
[----:B------:R-:W-:Y:S02]  /*59e0*/  @P2 IMAD.SHL.U32 R231, R187, 0x40, RZ ;  /* 0x00000040bbe72824 */ /* 0x000fe400078e00ff */
[C---:B------:R-:W-:Y:S01]  /*59f0*/  HMMA.16816.F32 R32, R136.reuse, R150, R32 ;  /* 0x000000968820723c */ /* 0x040fe20000001820 */
[----:B------:R-:W-:Y:S03]  /*5a00*/  LDSM.16.M88.4 R148, [R194+0x1800] ;  /* 0x00180000c294783b */ /* 0x000fe60000000200 */
[----:B------:R-:W-:Y:S04]  /*5a10*/  @P2 IMAD R184, R184, 0x60, RZ ;  /* 0x00000060b8b82824 */ /* 0x000fe800078e02ff */
[C---:B------:R-:W-:Y:S04]  /*5a20*/  HMMA.16816.F32 R36, R136.reuse, R152, R36 ;  /* 0x000000988824723c */ /* 0x040fe80000001824 */
[----:B------:R-:W-:Y:S04]  /*5a30*/  @P2 IMAD.IADD R227, R229, 0x1, R184 ;  /* 0x00000001e5e32824 */ /* 0x000fe800078e02b8 */
[C---:B------:R-:W-:Y:S01]  /*5a40*/  HMMA.16816.F32 R40, R136.reuse, R154, R40 ;  /* 0x0000009a8828723c */ /* 0x040fe20000001828 */
[----:B------:R-:W-:Y:S03]  /*5a50*/  LDSM.16.M88.4 R152, [R194+0x2000] ;  /* 0x00200000c298783b */ /* 0x000fe60000000200 */
[----:B------:R-:W-:Y:S02]  /*5a60*/  @P2 SHF.L.U64.HI R184, R228, 0x1, R227 ;  /* 0x00000001e4b82819 */ /* 0x000fe400000102e3 */
[----:B------:R-:W-:Y:S02]  /*5a70*/  @P2 IADD3 R228, P0, R0, c[0x0][0x1c8], RZ ;  /* 0x0000720000e42a10 */ /* 0x000fe40007f1e0ff */
[C---:B------:R-:W-:Y:S04]  /*5a80*/  HMMA.16816.F32 R44, R136.reuse, R132, R44 ;  /* 0x00000084882c723c */ /* 0x040fe8000000182c */
[----:B------:R-:W-:Y:S02]  /*5a90*/  @P2 IADD3.X R229, R184, c[0x0][0x1cc], RZ, P0, !PT ;  /* 0x00007300b8e52a10 */ /* 0x000fe400007fe4ff */
[----:B------:R-:W-:Y:S02]  /*5aa0*/  @P2 IADD3 R0, P1, R0, 0x80, RZ ;  /* 0x0000008000002810 */ /* 0x000fe40007f3e0ff */
[----:B------:R-:W-:Y:S01]  /*5ab0*/  HMMA.16816.F32 R48, R136, R134, R48 ;  /* 0x000000868830723c */ /* 0x000fe20000001830 */
[----:B------:R-:W4:Y:S03]  /*5ac0*/  LDSM.16.M88.4 R132, [R203+0xa100] ;  /* 0x00a10000cb84783b */ /* 0x000f260000000200 */
[----:B--2---:R-:W-:Y:S01]  /*5ad0*/  @P2 IADD3 R232, P0, R0, c[0x0][0x1c8], RZ ;  /* 0x0000720000e82a10 */ /* 0x004fe20007f1e0ff */
[----:B------:R-:W-:Y:S01]  /*5ae0*/  IMAD.MOV.U32 R0, RZ, RZ, R216 ;  /* 0x000000ffff007224 */ /* 0x000fe200078e00d8 */
[----:B------:R-:W-:Y:S01]  /*5af0*/  @P2 SHF.L.U64.HI R227, R187, 0x6, R186 ;  /* 0x00000006bbe32819 */ /* 0x000fe200000102ba */
[----:B------:R-:W-:Y:S01]  /*5b00*/  @P4 IMAD.MOV.U32 R0, RZ, RZ, R185 ;  /* 0x000000ffff004224 */ /* 0x000fe200078e00b9 */
[C---:B------:R-:W-:Y:S05]  /*5b10*/  HMMA.16816.F32 R4, R156.reuse, R160, R4 ;  /* 0x000000a09c04723c */ /* 0x040fea0000001804 */
[----:B------:R-:W-:Y:S02]  /*5b20*/  @P2 IADD3.X R233, RZ, c[0x0][0x1cc], R184, P0, P1 ;  /* 0x00007300ffe92a10 */ /* 0x000fe400007e24b8 */
[-C--:B------:R-:W-:Y:S01]  /*5b30*/  @P2 IADD3 R230, P1, R228, R231.reuse, RZ ;  /* 0x000000e7e4e62210 */ /* 0x080fe20007f3e0ff */
[C---:B------:R-:W-:Y:S01]  /*5b40*/  HMMA.16816.F32 R8, R156.reuse, R162, R8 ;  /* 0x000000a29c08723c */ /* 0x040fe20000001808 */
[----:B------:R-:W-:Y:S03]  /*5b50*/  LDSM.16.M88.4 R160, [R194+0x4000] ;  /* 0x00400000c2a0783b */ /* 0x000fe60000000200 */
[----:B-----5:R-:W-:Y:S01]  /*5b60*/  @P2 IADD3 R234, P0, R230, R231, RZ ;  /* 0x000000e7e6ea2210 */ /* 0x020fe20007f1e0ff */
[--C-:B------:R-:W-:Y:S01]  /*5b70*/  @P2 IMAD.X R231, R229, 0x1, R227.reuse, P1 ;  /* 0x00000001e5e72824 */ /* 0x100fe200008e06e3 */
[----:B------:R-:W-:Y:S02]  /*5b80*/  SHFL.IDX PT, R184, R0, RZ, 0x1c1f ;  /* 0x001c1fff00b87589 */ /* 0x000fe400000e0000 */
[C---:B-1----:R-:W-:Y:S04]  /*5b90*/  HMMA.16816.F32 R12, R156.reuse, R116, R12 ;  /* 0x000000749c0c723c */ /* 0x042fe8000000180c */
[----:B------:R-:W-:Y:S01]  /*5ba0*/  @P2 IMAD.X R235, R231, 0x1, R227, P0 ;  /* 0x00000001e7eb2824 */ /* 0x000fe200000e06e3 */
[----:B------:R-:W-:Y:S03]  /*5bb0*/  IADD3 R227, -R217, 0x1, R244 ;  /* 0x00000001d9e37810 */ /* 0x000fe60007ffe1f4 */
[C---:B------:R-:W-:Y:S01]  /*5bc0*/  HMMA.16816.F32 R16, R156.reuse, R118, R16 ;  /* 0x000000769c10723c */ /* 0x040fe20000001810 */
[----:B------:R-:W1:Y:S03]  /*5bd0*/  LDSM.16.M88.4 R116, [R203+0xa900] ;  /* 0x00a90000cb74783b */ /* 0x000e660000000200 */
[----:B------:R-:W-:Y:S04]  /*5be0*/  IADD3 R227, -R211, R227, R208 ;  /* 0x000000e3d3e37210 */ /* 0x000fe80007ffe1d0 */
[C---:B---3--:R-:W-:Y:S08]  /*5bf0*/  HMMA.16816.F32 R20, R156.reuse, R120, R20 ;  /* 0x000000789c14723c */ /* 0x048ff00000001814 */
[C---:B------:R-:W-:Y:S01]  /*5c00*/  HMMA.16816.F32 R24, R156.reuse, R122, R24 ;  /* 0x0000007a9c18723c */ /* 0x040fe20000001818 */
[----:B------:R-:W2:Y:S07]  /*5c10*/  LDSM.16.M88.4 R120, [R194+0x1000] ;  /* 0x00100000c278783b */ /* 0x000eae0000000200 */
[C---:B------:R-:W-:Y:S08]  /*5c20*/  HMMA.16816.F32 R28, R156.reuse, R128, R28 ;  /* 0x000000809c1c723c */ /* 0x040ff0000000181c */
[C---:B------:R-:W-:Y:S01]  /*5c30*/  HMMA.16816.F32 R32, R156.reuse, R130, R32 ;  /* 0x000000829c20723c */ /* 0x040fe20000001820 */
[----:B------:R-:W3:Y:S07]  /*5c40*/  LDSM.16.M88.4 R128, [R194+0x2800] ;  /* 0x00280000c280783b */ /* 0x000eee0000000200 */
[C---:B----4-:R-:W-:Y:S08]  /*5c50*/  HMMA.16816.F32 R36, R156.reuse, R132, R36 ;  /* 0x000000849c24723c */ /* 0x050ff00000001824 */
[C---:B------:R-:W-:Y:S01]  /*5c60*/  HMMA.16816.F32 R40, R156.reuse, R134, R40 ;  /* 0x000000869c28723c */ /* 0x040fe20000001828 */
[----:B------:R-:W4:Y:S07]  /*5c70*/  LDSM.16.M88.4 R132, [R206+0xb100] ;  /* 0x00b10000ce84783b */ /* 0x000f2e0000000200 */
[C---:B-1----:R-:W-:Y:S08]  /*5c80*/  HMMA.16816.F32 R44, R156.reuse, R116, R44 ;  /* 0x000000749c2c723c */ /* 0x042ff0000000182c */
[----:B------:R-:W-:Y:S01]  /*5c90*/  HMMA.16816.F32 R48, R156, R118, R48 ;  /* 0x000000769c30723c */ /* 0x000fe20000001830 */
[----:B------:R-:W1:Y:S07]  /*5ca0*/  LDSM.16.M88.4 R116, [R206+0xb900] ;  /* 0x00b90000ce74783b */ /* 0x000e6e0000000200 */
[C---:B------:R-:W-:Y:S08]  /*5cb0*/  HMMA.16816.F32 R4, R164.reuse, R140, R4 ;  /* 0x0000008ca404723c */ /* 0x040ff00000001804 */
[C---:B------:R-:W-:Y:S01]  /*5cc0*/  HMMA.16816.F32 R8, R164.reuse, R142, R8 ;  /* 0x0000008ea408723c */ /* 0x040fe20000001808 */
[----:B------:R-:W5:Y:S07]  /*5cd0*/  LDSM.16.M88.4 R140, [R206+0xc100] ;  /* 0x00c10000ce8c783b */ /* 0x000f6e0000000200 */
[C---:B------:R-:W-:Y:S08]  /*5ce0*/  HMMA.16816.F32 R12, R164.reuse, R144, R12 ;  /* 0x00000090a40c723c */ /* 0x040ff0000000180c */
[C---:B------:R-:W-:Y:S01]  /*5cf0*/  HMMA.16816.F32 R16, R164.reuse, R146, R16 ;  /* 0x00000092a410723c */ /* 0x040fe20000001810 */
[----:B------:R-:W-:Y:S07]  /*5d00*/  LDSM.16.M88.4 R144, [R206+0xd900] ;  /* 0x00d90000ce90783b */ /* 0x000fee0000000200 */
[C---:B--2---:R-:W-:Y:S08]  /*5d10*/  HMMA.16816.F32 R20, R164.reuse, R120, R20 ;  /* 0x00000078a414723c */ /* 0x044ff00000001814 */
[C---:B------:R-:W-:Y:S01]  /*5d20*/  HMMA.16816.F32 R24, R164.reuse, R122, R24 ;  /* 0x0000007aa418723c */ /* 0x040fe20000001818 */
[----:B------:R-:W2:Y:S07]  /*5d30*/  LDSM.16.M88.4 R120, [R206+0xc900] ;  /* 0x00c90000ce78783b */ /* 0x000eae0000000200 */
[C---:B------:R-:W-:Y:S08]  /*5d40*/  HMMA.16816.F32 R28, R164.reuse, R148, R28 ;  /* 0x00000094a41c723c */ /* 0x040ff0000000181c */
[C---:B------:R-:W-:Y:S01]  /*5d50*/  HMMA.16816.F32 R32, R164.reuse, R150, R32 ;  /* 0x00000096a420723c */ /* 0x040fe20000001820 */
[----:B------:R-:W-:Y:S07]  /*5d60*/  LDSM.16.M88.4 R148, [R191] ;  /* 0x00000000bf94783b */ /* 0x000fee0000000200 */
[C---:B------:R-:W-:Y:S08]  /*5d70*/  HMMA.16816.F32 R36, R164.reuse, R152, R36 ;  /* 0x00000098a424723c */ /* 0x040ff00000001824 */
[C---:B------:R-:W-:Y:S01]  /*5d80*/  HMMA.16816.F32 R40, R164.reuse, R154, R40 ;  /* 0x0000009aa428723c */ /* 0x040fe20000001828 */
[----:B------:R-:W-:Y:S07]  /*5d90*/  LDSM.16.M88.4 R152, [R203+0xd900] ;  /* 0x00d90000cb98783b */ /* 0x000fee0000000200 */
[C---:B---3--:R-:W-:Y:S08]  /*5da0*/  HMMA.16816.F32 R44, R164.reuse, R128, R44 ;  /* 0x00000080a42c723c */ /* 0x048ff0000000182c */
[----:B------:R-:W-:Y:S01]  /*5db0*/  HMMA.16816.F32 R48, R164, R130, R48 ;  /* 0x00000082a430723c */ /* 0x000fe20000001830 */
[----:B------:R-:W3:Y:S07]  /*5dc0*/  LDSM.16.M88.4 R128, [R206+0xd100] ;  /* 0x00d10000ce80783b */ /* 0x000eee0000000200 */
[C---:B----4-:R-:W-:Y:S08]  /*5dd0*/  HMMA.16816.F32 R4, R168.reuse, R132, R4 ;  /* 0x00000084a804723c */ /* 0x050ff00000001804 */
[C---:B------:R-:W-:Y:S01]  /*5de0*/  HMMA.16816.F32 R8, R168.reuse, R134, R8 ;  /* 0x00000086a808723c */ /* 0x040fe20000001808 */
[----:B------:R-:W4:Y:S07]  /*5df0*/  LDSM.16.M88.4 R132, [R193] ;  /* 0x00000000c184783b */ /* 0x000f2e0000000200 */
[C---:B-1----:R-:W-:Y:S08]  /*5e00*/  HMMA.16816.F32 R12, R168.reuse, R116, R12 ;  /* 0x00000074a80c723c */ /* 0x042ff0000000180c */
[C---:B------:R-:W-:Y:S01]  /*5e10*/  HMMA.16816.F32 R16, R168.reuse, R118, R16 ;  /* 0x00000076a810723c */ /* 0x040fe20000001810 */
[----:B------:R-:W1:Y:S07]  /*5e20*/  LDSM.16.M88.4 R116, [R192] ;  /* 0x00000000c074783b */ /* 0x000e6e0000000200 */
[C---:B-----5:R-:W-:Y:S08]  /*5e30*/  HMMA.16816.F32 R20, R168.reuse, R140, R20 ;  /* 0x0000008ca814723c */ /* 0x060ff00000001814 */
[C---:B------:R-:W-:Y:S01]  /*5e40*/  HMMA.16816.F32 R24, R168.reuse, R142, R24 ;  /* 0x0000008ea818723c */ /* 0x040fe20000001818 */
[----:B------:R-:W5:Y:S07]  /*5e50*/  LDSM.16.M88.4 R140, [R190] ;  /* 0x00000000be8c783b */ /* 0x000f6e0000000200 */
[C---:B--2---:R-:W-:Y:S08]  /*5e60*/  HMMA.16816.F32 R28, R168.reuse, R120, R28 ;  /* 0x00000078a81c723c */ /* 0x044ff0000000181c */
[C---:B------:R-:W-:Y:S01]  /*5e70*/  HMMA.16816.F32 R32, R168.reuse, R122, R32 ;  /* 0x0000007aa820723c */ /* 0x040fe20000001820 */
[----:B------:R-:W2:Y:S07]  /*5e80*/  LDSM.16.M88.4 R120, [R189] ;  /* 0x00000000bd78783b */ /* 0x000eae0000000200 */
[C---:B---3--:R-:W-:Y:S08]  /*5e90*/  HMMA.16816.F32 R36, R168.reuse, R128, R36 ;  /* 0x00000080a824723c */ /* 0x048ff00000001824 */
[C---:B------:R-:W-:Y:S01]  /*5ea0*/  HMMA.16816.F32 R40, R168.reuse, R130, R40 ;  /* 0x00000082a828723c */ /* 0x040fe20000001828 */
[----:B------:R-:W3:Y:S07]  /*5eb0*/  LDSM.16.M88.4 R128, [R188] ;  /* 0x00000000bc80783b */ /* 0x000eee0000000200 */
[C---:B------:R-:W-:Y:S08]  /*5ec0*/  HMMA.16816.F32 R44, R168.reuse, R144, R44 ;  /* 0x00000090a82c723c */ /* 0x040ff0000000182c */
[----:B------:R-:W-:Y:S01]  /*5ed0*/  HMMA.16816.F32 R48, R168, R146, R48 ;  /* 0x00000092a830723c */ /* 0x000fe20000001830 */
        /* <DEDUP_REMOVED lines=16> */
[C---:B---3--:R-:W-:Y:S08]  /*5fe0*/  HMMA.16816.F32 R44, R172.reuse, R128, R44 ;  /* 0x00000080ac2c723c */ /* 0x048ff0000000182c */
[----:B------:R-:W-:Y:S01]  /*5ff0*/  HMMA.16816.F32 R48, R172, R130, R48 ;  /* 0x00000082ac30723c */ /* 0x000fe20000001830 */
[----:B------:R-:W3:Y:S07]  /*6000*/  LDSM.16.M88.4 R128, [R194+0x3800] ;  /* 0x00380000c280783b */ /* 0x000eee0000000200 */
        /* <DEDUP_REMOVED lines=10> */
[C---:B------:R-:W-:Y:S08]  /*60b0*/  HMMA.16816.F32 R40, R176.reuse, R142, R40 ;  /* 0x0000008eb028723c */ /* 0x040ff00000001828 */
[C---:B------:R-:W-:Y:S08]  /*60c0*/  HMMA.16816.F32 R44, R176.reuse, R152, R44 ;  /* 0x00000098b02c723c */ /* 0x040ff0000000182c */
[----:B------:R-:W-:Y:S08]  /*60d0*/  HMMA.16816.F32 R48, R176, R154, R48 ;  /* 0x0000009ab030723c */ /* 0x000ff00000001830 */
[C---:B--2---:R-:W-:Y:S08]  /*60e0*/  HMMA.16816.F32 R4, R180.reuse, R120, R4 ;  /* 0x00000078b404723c */ /* 0x044ff00000001804 */
[C---:B------:R-:W-:Y:S01]  /*60f0*/  HMMA.16816.F32 R8, R180.reuse, R122, R8 ;  /* 0x0000007ab408723c */ /* 0x040fe20000001808 */
[----:B------:R-:W2:Y:S07]  /*6100*/  LDSM.16.M88.4 R120, [R194+0x5000] ;  /* 0x00500000c278783b */ /* 0x000eae0000000200 */
[C---:B---3--:R-:W-:Y:S08]  /*6110*/  HMMA.16816.F32 R12, R180.reuse, R128, R12 ;  /* 0x00000080b40c723c */ /* 0x048ff0000000180c */
[C---:B------:R-:W-:Y:S01]  /*6120*/  HMMA.16816.F32 R16, R180.reuse, R130, R16 ;  /* 0x00000082b410723c */ /* 0x040fe20000001810 */
[----:B------:R-:W3:Y:S01]  /*6130*/  LDSM.16.M88.4 R128, [R194+0x5800] ;  /* 0x00580000c280783b */ /* 0x000ee20000000200 */
[----:B------:R-:W-:Y:S04]  /*6140*/  DEPBAR.LE SB0, 0x0 ;  /* 0x000080000000791a */ /* 0x000fe80000000000 */
[----:B------:R-:W-:Y:S02]  /*6150*/  BAR.SYNC.DEFER_BLOCKING 0x0 ;  /* 0x0000000000007b1d */ /* 0x000fe40000010000 */
[C---:B------:R-:W-:Y:S08]  /*6160*/  HMMA.16816.F32 R20, R180.reuse, R160, R20 ;  /* 0x000000a0b414723c */ /* 0x040ff00000001814 */
[C---:B------:R-:W-:Y:S08]  /*6170*/  HMMA.16816.F32 R24, R180.reuse, R162, R24 ;  /* 0x000000a2b418723c */ /* 0x040ff00000001818 */
[C---:B-1----:R-:W-:Y:S01]  /*6180*/  HMMA.16816.F32 R28, R180.reuse, R116, R28 ;  /* 0x00000074b41c723c */ /* 0x042fe2000000181c */
[----:B------:R-:W-:Y:S01]  /*6190*/  @!PT LDS RZ, [RZ] ;  /* 0x00000000fffff984 */ /* 0x000fe20000000800 */
[----:B------:R-:W-:Y:S01]  /*61a0*/  @!PT LDS RZ, [RZ] ;  /* 0x00000000fffff984 */ /* 0x000fe20000000800 */
[----:B------:R-:W-:Y:S01]  /*61b0*/  @!PT LDS RZ, [RZ] ;  /* 0x00000000fffff984 */ /* 0x000fe20000000800 */
[----:B------:R1:W-:Y:S07]  /*61c0*/  @P2 LDGSTS.E.BYPASS.LTC128B.128 [R209+0x8100], [R228.64], !P6 ;  /* 0x08100000e4d12fae */ /* 0x0003ee000f101d4a */
[C---:B------:R-:W-:Y:S01]  /*61d0*/  HMMA.16816.F32 R32, R180.reuse, R118, R32 ;  /* 0x00000076b420723c */ /* 0x040fe20000001820 */
[----:B------:R4:W-:Y:S07]  /*61e0*/  @P2 LDGSTS.E.BYPASS.LTC128B.128 [R209+0xb100], [R232.64], !P5 ;  /* 0x0b100000e8d12fae */ /* 0x0009ee000e901d4a */
[C---:B--2---:R-:W-:Y:S01]  /*61f0*/  HMMA.16816.F32 R36, R180.reuse, R120, R36 ;  /* 0x00000078b424723c */ /* 0x044fe20000001824 */
[----:B------:R2:W-:Y:S05]  /*6200*/  @P2 LDGSTS.E.BYPASS.LTC128B.128 [R209+0x9100], [R230.64], !P6 ;  /* 0x09100000e6d12fae */ /* 0x0005ea000f101d4a */
[----:B------:R2:W-:Y:S02]  /*6210*/  @P2 LDGSTS.E.BYPASS.LTC128B.128 [R209+0xc100], [R230.64+0x80], !P5 ;  /* 0x0c100080e6d12fae */ /* 0x0005e4000e901d4a */
[C---:B------:R-:W-:Y:S03]  /*6220*/  HMMA.16816.F32 R40, R180.reuse, R122, R40 ;  /* 0x0000007ab428723c */ /* 0x040fe60000001828 */
[----:B------:R2:W-:Y:S05]  /*6230*/  @P2 LDGSTS.E.BYPASS.LTC128B.128 [R209+0xa100], [R234.64], !P6 ;  /* 0x0a100000ead12fae */ /* 0x0005ea000f101d4a */
[C---:B---3--:R-:W-:Y:S01]  /*6240*/  HMMA.16816.F32 R44, R180.reuse, R128, R44 ;  /* 0x00000080b42c723c */ /* 0x048fe2000000182c */
[----:B------:R3:W-:Y:S03]  /*6250*/  @P2 LDGSTS.E.BYPASS.LTC128B.128 [R209+0xd100], [R234.64+0x80], !P5 ;  /* 0x0d100080ead12fae */ /* 0x0007e6000e901d4a */
[C---:B-1----:R-:W-:Y:S02]  /*6260*/  IADD3 R229, R227.reuse, c[0x0][0x328], RZ ;  /* 0x0000ca00e3e57a10 */ /* 0x042fe40007ffe0ff */
[----:B------:R-:W0:Y:S01]  /*6270*/  LDGDEPBAR ;  /* 0x00000000000079af */ /* 0x000e220000000000 */
[----:B------:R-:W-:Y:S01]  /*6280*/  IADD3 R227, R227, UR7, RZ ;  /* 0x00000007e3e37c10 */ /* 0x000fe2000fffe0ff */
[----:B------:R-:W-:Y:S04]  /*6290*/  HMMA.16816.F32 R48, R180, R130, R48 ;  /* 0x00000082b430723c */ /* 0x000fe80000001830 */
[----:B----4-:R-:W-:Y:S02]  /*62a0*/  IMAD.IADD R233, R229, 0x1, R184 ;  /* 0x00000001e5e97824 */ /* 0x010fe400078e02b8 */
[----:B--2---:R-:W-:Y:S02]  /*62b0*/  IMAD.IADD R231, R184, 0x1, R227 ;  /* 0x00000001b8e77824 */ /* 0x004fe400078e02e3 */
        /* <DEDUP_REMOVED lines=14> */
.L_x_2070:
[----:B------:R-:W-:Y:S04]  /*63a0*/  MOV R116, c[0x0][0x32c] ;  /* 0x0000cb0000747a02 */ /* 0x000fe80000000f00 */
[----:B------:R-:W-:Y:S11]  /*63b0*/  ISETP.NE.AND P0, PT, R116, 0x1, PT ;  /* 0x000000017400780c */ /* 0x000ff60003f05270 */
[----:B------:R-:W-:Y:S02]  /*63c0*/  @!UPT UIADD3 URZ, URZ, URZ, URZ ;  /* 0x0000003f3f3ff290 */ /* 0x000fe4000fffe03f */
[----:B------:R-:W-:Y:S05]  /*63d0*/  @P0 IMAD.HI.U32 R116, R184, c[0x0][0x330], RZ ;  /* 0x0000cc00b8740a27 */ /* 0x000fea00078e00ff */
[----:B------:R-:W-:Y:S02]  /*63e0*/  @P0 SHF.R.U32.HI R184, RZ, c[0x0][0x334], R116 ;  /* 0x0000cd00ffb80a19 */ /* 0x000fe40000011674 */
.L_x_2071:
[----:B------:R-:W-:Y:S05]  /*63f0*/  BSYNC B0 ;  /* 0x0000000000007941 */ /* 0x000fea0003800000 */
.L_x_2069:
[----:B------:R-:W-:Y:S04]  /*6400*/  IMAD.IADD R117, R244, 0x1, -R217 ;  /* 0x00000001f4757824 */ /* 0x000fe800078e0ad9 */
[----:B------:R-:W-:Y:S05]  /*6410*/  IMAD R184, R184, c[0x0][0x32c], R117 ;  /* 0x0000cb00b8b87a24 */ /* 0x000fea00078e0275 */
[----:B------:R-:W-:Y:S02]  /*6420*/  IADD3 R116, R184, c[0x0][0x32c], RZ ;  /* 0x0000cb00b8747a10 */ /* 0x000fe40007ffe0ff */
[----:B------:R-:W-:Y:S02]  /*6430*/  IMNMX R231, R231, R184, !PT ;  /* 0x000000b8e7e77217 */ /* 0x000fe40007800200 */
[----:B------:R-:W-:Y:S02]  /*6440*/  IMNMX R233, R233, R116, PT ;  /* 0x00000074e9e97217 */ /* 0x000fe40003800200 */
.L_x_2068:
        /* <DEDUP_REMOVED lines=157> */
.L_x_2074:
[----:B------:R-:W-:Y:S04]  /*6e20*/  MOV R0, c[0x0][0x32c] ;  /* 0x0000cb0000007a02 */ /* 0x000fe80000000f00 */
[----:B------:R-:W-:Y:S11]  /*6e30*/  ISETP.NE.AND P0, PT, R0, 0x1, PT ;  /* 0x000000010000780c */ /* 0x000ff60003f05270 */
[----:B------:R-:W-:Y:S02]  /*6e40*/  @!UPT UIADD3 URZ, URZ, URZ, URZ ;  /* 0x0000003f3f3ff290 */ /* 0x000fe4000fffe03f */
[----:B------:R-:W-:Y:S05]  /*6e50*/  @P0 IMAD.HI.U32 R0, R9, c[0x0][0x330], RZ ;  /* 0x0000cc0009000a27 */ /* 0x000fea00078e00ff */
[----:B------:R-:W-:Y:S02]  /*6e60*/  @P0 SHF.R.U32.HI R9, RZ, c[0x0][0x334], R0 ;  /* 0x0000cd00ff090a19 */ /* 0x000fe40000011600 */
.L_x_2075:
[----:B------:R-:W-:Y:S05]  /*6e70*/  BSYNC B0 ;  /* 0x0000000000007941 */ /* 0x000fea0003800000 */
.L_x_2073:
[----:B------:R-:W-:Y:S04]  /*6e80*/  IMAD.IADD R244, R244, 0x1, -R217 ;  /* 0x00000001f4f47824 */ /* 0x000fe800078e0ad9 */
[----:B------:R-:W-:Y:S05]  /*6e90*/  IMAD R244, R9, c[0x0][0x32c], R244 ;  /* 0x0000cb0009f47a24 */ /* 0x000fea00078e02f4 */
[----:B------:R-:W-:Y:S02]  /*6ea0*/  IADD3 R9, R244, c[0x0][0x32c], RZ ;  /* 0x0000cb00f4097a10 */ /* 0x000fe40007ffe0ff */
[----:B------:R-:W-:Y:S02]  /*6eb0*/  IMNMX R5, R5, R244, !PT ;  /* 0x000000f405057217 */ /* 0x000fe40007800200 */
[----:B------:R-:W-:Y:S02]  /*6ec0*/  IMNMX R4, R4, R9, PT ;  /* 0x0000000904047217 */ /* 0x000fe40003800200 */
.L_x_2072:
        /* <DEDUP_REMOVED lines=12> */
[----:B------:R-:W-:Y:S02]  /*6f90*/  ISETP.LT.OR P1, PT, R4, 0x5a, P1 ;  /* 0x0000005a0400780c */ /* 0x000fe40000f21670 */
        /* <DEDUP_REMOVED lines=24> */
[C---:B------:R-:W-:Y:S02]  /*7120*/  ISETP.GT.AND P0, PT, R5.reuse, 0x18, !P0 ;  /* 0x000000180500780c */ /* 0x040fe40004704270 */
        /* <DEDUP_REMOVED lines=509> */
.L_x_2067:
        /* <DEDUP_REMOVED lines=17> */
.L_x_2078:
[----:B------:R-:W-:-:S04]  /*9210*/  MOV R2, c[0x0][0x32c] ;  /* 0x0000cb0000027a02 */ /* 0x000fc80000000f00 */
[----:B------:R-:W-:-:S13]  /*9220*/  ISETP.NE.AND P0, PT, R2, 0x1, PT ;  /* 0x000000010200780c */ /* 0x000fda0003f05270 */
[----:B------:R-:W-:-:S05]  /*9230*/  @P0 IMAD.HI.U32 R2, R4, c[0x0][0x330], RZ ;  /* 0x0000cc0004020a27 */ /* 0x000fca00078e00ff */
[----:B------:R-:W-:-:S05]  /*9240*/  @P0 SHF.R.U32.HI R4, RZ, c[0x0][0x334], R2 ;  /* 0x0000cd00ff040a19 */ /* 0x000fca0000011602 */
.L_x_2079:
[----:B------:R-:W-:-:S05]  /*9250*/  IMAD R4, R4, c[0x0][0x32c], RZ ;  /* 0x0000cb0004047a24 */ /* 0x000fca00078e02ff */
[----:B------:R-:W-:-:S04]  /*9260*/  IMNMX R3, R3, R4, !PT ;  /* 0x0000000403037217 */ /* 0x000fc80007800200 */
.L_x_2077:
        /* <DEDUP_REMOVED lines=12> */
.L_x_2081:
        /* <DEDUP_REMOVED lines=659> */
.L_x_2080:
        /* <DEDUP_REMOVED lines=20> */
.L_x_2091:
        /* <DEDUP_REMOVED lines=8> */
[----:B------:R-:W-:Y:S04]  /*be20*/  IMAD.WIDE.U32 R28, R184, UR18, R186 ;  /* 0x00000012b81c7c25 */ /* 0x000fe8000f8e00ba */
[----:B------:R-:W-:Y:S01]  /*be30*/  IMAD.IADD R0, R31, 0x1, R29 ;  /* 0x000000011f007824 */ /* 0x000fe200078e021d */
[C---:B------:R-:W-:Y:S04]  /*be40*/  LEA R44, P0, R28.reuse, c[0x0][0x1f8], 0x1 ;  /* 0x00007e001c2c7a11 */ /* 0x040fe800078008ff */
[----:B------:R-:W-:Y:S02]  /*be50*/  LEA.HI.X R45, R28, c[0x0][0x1fc], R0, 0x1, P0 ;  /* 0x00007f001c2d7a11 */ /* 0x000fe400000f0c00 */
[----:B------:R-:W-:Y:S02]  /*be60*/  IADD3 R152, P0, R36, UR9, RZ ;  /* 0x0000000924987c10 */ /* 0x000fe4000ff1e0ff */
[----:B------:R-:W-:Y:S01]  /*be70*/  @P2 IADD3 R0, R184, -0x1, RZ ;  /* 0xffffffffb8002810 */ /* 0x000fe20007ffe0ff */
        /* <DEDUP_REMOVED lines=10> */
[----:B------:R-:W1:Y:S01]  /*bf20*/  LDSM.16.M88.4 R132, [R197] ;  /* 0x00000000c584783b */ /* 0x000e620000000200 */
[C---:B------:R-:W-:Y:S04]  /*bf30*/  HMMA.16816.F32 R8, R124.reuse, R10, RZ ;  /* 0x0000000a7c08723c */ /* 0x040fe800000018ff */
[----:B------:R-:W1:Y:S04]  /*bf40*/  LDSM.16.M88.4 R140, [R196] ;  /* 0x00000000c48c783b */ /* 0x000e680000000200 */
[C---:B--2---:R-:W-:Y:S01]  /*bf50*/  HMMA.16816.F32 R12, R124.reuse, R16, RZ ;  /* 0x000000107c0c723c */ /* 0x044fe200000018ff */
[----:B------:R-:W2:Y:S07]  /*bf60*/  LDSM.16.M88.4 R144, [R195] ;  /* 0x00000000c390783b */ /* 0x000eae0000000200 */
[C---:B------:R-:W-:Y:S08]  /*bf70*/  HMMA.16816.F32 R16, R124.reuse, R18, RZ ;  /* 0x000000127c10723c */ /* 0x040ff000000018ff */
[C---:B---3--:R-:W-:Y:S07]  /*bf80*/  HMMA.16816.F32 R20, R124.reuse, R24, RZ ;  /* 0x000000187c14723c */ /* 0x048fee00000018ff */
[----:B------:R-:W-:Y:S05]  /*bf90*/  IMAD.IADD R24, R39, 0x1, R31 ;  /* 0x0000000127187824 */ /* 0x000fea00078e021f */
[----:B------:R-:W-:Y:S02]  /*bfa0*/  LEA.HI.X R37, R38, c[0x0][0x1fc], R24, 0x1, P1 ;  /* 0x00007f0026257a11 */ /* 0x000fe400008f0c18 */
[C---:B------:R-:W-:Y:S01]  /*bfb0*/  HMMA.16816.F32 R24, R124.reuse, R26, RZ ;  /* 0x0000001a7c18723c */ /* 0x040fe200000018ff */
[C---:B------:R-:W-:Y:S02]  /*bfc0*/  IADD3 R160, P1, R152.reuse, UR9, RZ ;  /* 0x0000000998a07c10 */ /* 0x040fe4000ff3e0ff */
[----:B------:R-:W-:Y:S01]  /*bfd0*/  @!PT LDS RZ, [RZ] ;  /* 0x00000000fffff984 */ /* 0x000fe20000000800 */
[----:B------:R-:W-:Y:S01]  /*bfe0*/  @!PT LDS RZ, [RZ] ;  /* 0x00000000fffff984 */ /* 0x000fe20000000800 */
[----:B------:R-:W-:Y:S01]  /*bff0*/  @!PT LDS RZ, [RZ] ;  /* 0x00000000fffff984 */ /* 0x000fe20000000800 */
[----:B------:R5:W-:Y:S01]  /*c000*/  LDGSTS.E.BYPASS.LTC128B.128 [R209+0x100], [R36.64], !P6 ;  /* 0x0010000024d17fae */ /* 0x000be2000f101d4a */
[----:B------:R-:W-:Y:S02]  /*c010*/  IADD3.X R153, R37, UR12, RZ, P0, !PT ;  /* 0x0000000c25997c10 */ /* 0x000fe400087fe4ff */
[----:B------:R-:W-:Y:S02]  /*c020*/  IADD3 R154, P0, R152, UR16, RZ ;  /* 0x00000010989a7c10 */ /* 0x000fe4000ff1e0ff */
[C---:B----4-:R-:W-:Y:S01]  /*c030*/  HMMA.16816.F32 R28, R124.reuse, R32, RZ ;  /* 0x000000207c1c723c */ /* 0x050fe200000018ff */
[----:B------:R3:W-:Y:S03]  /*c040*/  LDGSTS.E.BYPASS.LTC128B.128 [R209+0x3100], [R44.64], !P5 ;  /* 0x031000002cd17fae */ /* 0x0007e6000e901d4a */
[C---:B------:R-:W-:Y:S02]  /*c050*/  IADD3.X R161, R153.reuse, UR12, RZ, P1, !PT ;  /* 0x0000000c99a17c10 */ /* 0x040fe40008ffe4ff */
[----:B------:R4:W-:Y:S01]  /*c060*/  LDGSTS.E.BYPASS.LTC128B.128 [R209+0x1100], [R152.64], !P6 ;  /* 0x0110000098d17fae */ /* 0x0009e2000f101d4a */
[----:B------:R-:W-:Y:S01]  /*c070*/  IADD3.X R155, R153, UR4, RZ, P0, !PT ;  /* 0x00000004999b7c10 */ /* 0x000fe200087fe4ff */
[C---:B------:R-:W-:Y:S03]  /*c080*/  HMMA.16816.F32 R32, R124.reuse, R34, RZ ;  /* 0x000000227c20723c */ /* 0x040fe600000018ff */
[----:B------:R4:W-:Y:S05]  /*c090*/  LDGSTS.E.BYPASS.LTC128B.128 [R209+0x4100], [R152.64+0x80], !P5 ;  /* 0x0410008098d17fae */ /* 0x0009ea000e901d4a */
[----:B------:R1:W-:Y:S05]  /*c0a0*/  LDGSTS.E.BYPASS.LTC128B.128 [R209+0x2100], [R160.64], !P6 ;  /* 0x02100000a0d17fae */ /* 0x0003ea000f101d4a */
[----:B------:R4:W-:Y:S01]  /*c0b0*/  LDGSTS.E.BYPASS.LTC128B.128 [R209+0x5100], [R154.64], !P5 ;  /* 0x051000009ad17fae */ /* 0x0009e2000e901d4a */
[C---:B-----5:R-:W-:Y:S04]  /*c0c0*/  HMMA.16816.F32 R36, R124.reuse, R40, RZ ;  /* 0x000000287c24723c */ /* 0x060fe800000018ff */
[----:B------:R-:W5:Y:S04]  /*c0d0*/  LDSM.16.M88.4 R148, [R203+0x8100] ;  /* 0x00810000cb94783b */ /* 0x000f680000000200 */
[C---:B------:R-:W-:Y:S01]  /*c0e0*/  HMMA.16816.F32 R40, R124.reuse, R42, RZ ;  /* 0x0000002a7c28723c */ /* 0x040fe200000018ff */
[----:B------:R-:W0:Y:S07]  /*c0f0*/  LDGDEPBAR ;  /* 0x00000000000079af */ /* 0x000e2e0000000000 */
[C---:B---3--:R-:W-:Y:S01]  /*c100*/  HMMA.16816.F32 R44, R124.reuse, R48, RZ ;  /* 0x000000307c2c723c */ /* 0x048fe200000018ff */
[----:B-1----:R-:W-:Y:S07]  /*c110*/  LDSM.16.M88.4 R160, [R206+0xb900] ;  /* 0x00b90000cea0783b */ /* 0x002fee0000000200 */
[----:B------:R-:W-:Y:S01]  /*c120*/  HMMA.16816.F32 R48, R124, R50, RZ ;  /* 0x000000327c30723c */ /* 0x000fe200000018ff */
[----:B----4-:R-:W-:Y:S07]  /*c130*/  LDSM.16.M88.4 R152, [R206+0xb100] ;  /* 0x00b10000ce98783b */ /* 0x010fee0000000200 */
        /* <DEDUP_REMOVED lines=9> */
[C---:B------:R-:W-:Y:S08]  /*c1d0*/  HMMA.16816.F32 R28, R136.reuse, R132, R28 ;  /* 0x00000084881c723c */ /* 0x040ff0000000181c */
[C---:B------:R-:W-:Y:S01]  /*c1e0*/  HMMA.16816.F32 R32, R136.reuse, R134, R32 ;  /* 0x000000868820723c */ /* 0x040fe20000001820 */
[----:B------:R-:W1:Y:S07]  /*c1f0*/  LDSM.16.M88.4 R132, [R203+0xa100] ;  /* 0x00a10000cb84783b */ /* 0x000e6e0000000200 */
[C---:B------:R-:W-:Y:S08]  /*c200*/  HMMA.16816.F32 R36, R136.reuse, R140, R36 ;  /* 0x0000008c8824723c */ /* 0x040ff00000001824 */
[C---:B------:R-:W-:Y:S01]  /*c210*/  HMMA.16816.F32 R40, R136.reuse, R142, R40 ;  /* 0x0000008e8828723c */ /* 0x040fe20000001828 */
[----:B------:R-:W3:Y:S07]  /*c220*/  LDSM.16.M88.4 R140, [R203+0xa900] ;  /* 0x00a90000cb8c783b */ /* 0x000eee0000000200 */
[C---:B--2---:R-:W-:Y:S08]  /*c230*/  HMMA.16816.F32 R44, R136.reuse, R144, R44 ;  /* 0x00000090882c723c */ /* 0x044ff0000000182c */
[----:B------:R-:W-:Y:S01]  /*c240*/  HMMA.16816.F32 R48, R136, R146, R48 ;  /* 0x000000928830723c */ /* 0x000fe20000001830 */
[----:B------:R-:W-:Y:S07]  /*c250*/  LDSM.16.M88.4 R144, [R194+0x800] ;  /* 0x00080000c290783b */ /* 0x000fee0000000200 */
[C---:B-----5:R-:W-:Y:S08]  /*c260*/  HMMA.16816.F32 R4, R156.reuse, R148, R4 ;  /* 0x000000949c04723c */ /* 0x060ff00000001804 */
[C---:B------:R-:W-:Y:S01]  /*c270*/  HMMA.16816.F32 R8, R156.reuse, R150, R8 ;  /* 0x000000969c08723c */ /* 0x040fe20000001808 */
[----:B------:R-:W-:Y:S07]  /*c280*/  LDSM.16.M88.4 R148, [R194+0x2800] ;  /* 0x00280000c294783b */ /* 0x000fee0000000200 */
[C---:B-1----:R-:W-:Y:S08]  /*c290*/  HMMA.16816.F32 R12, R156.reuse, R116, R12 ;  /* 0x000000749c0c723c */ /* 0x042ff0000000180c */
[C---:B------:R-:W-:Y:S01]  /*c2a0*/  HMMA.16816.F32 R16, R156.reuse, R118, R16 ;  /* 0x000000769c10723c */ /* 0x040fe20000001810 */
[----:B------:R-:W1:Y:S07]  /*c2b0*/  LDSM.16.M88.4 R116, [R194] ;  /* 0x00000000c274783b */ /* 0x000e6e0000000200 */
[C---:B---3--:R-:W-:Y:S08]  /*c2c0*/  HMMA.16816.F32 R20, R156.reuse, R120, R20 ;  /* 0x000000789c14723c */ /* 0x048ff00000001814 */
[C---:B------:R-:W-:Y:S01]  /*c2d0*/  HMMA.16816.F32 R24, R156.reuse, R122, R24 ;  /* 0x0000007a9c18723c */ /* 0x040fe20000001818 */
[----:B------:R-:W2:Y:S07]  /*c2e0*/  LDSM.16.M88.4 R120, [R194+0x1000] ;  /* 0x00100000c278783b */ /* 0x000eae0000000200 */
[C---:B----4-:R-:W-:Y:S08]  /*c2f0*/  HMMA.16816.F32 R28, R156.reuse, R128, R28 ;  /* 0x000000809c1c723c */ /* 0x050ff0000000181c */
        /* <DEDUP_REMOVED lines=13> */
[----:B------:R-:W-:Y:S07]  /*c3d0*/  LDSM.16.M88.4 R144, [R188] ;  /* 0x00000000bc90783b */ /* 0x000fee0000000200 */
[C---:B--2---:R-:W-:Y:S08]  /*c3e0*/  HMMA.16816.F32 R20, R164.reuse, R120, R20 ;  /* 0x00000078a414723c */ /* 0x044ff00000001814 */
[C---:B------:R-:W-:Y:S01]  /*c3f0*/  HMMA.16816.F32 R24, R164.reuse, R122, R24 ;  /* 0x0000007aa418723c */ /* 0x040fe20000001818 */
[----:B------:R-:W2:Y:S07]  /*c400*/  LDSM.16.M88.4 R120, [R206+0xc900] ;  /* 0x00c90000ce78783b */ /* 0x000eae0000000200 */
[C---:B---3--:R-:W-:Y:S08]  /*c410*/  HMMA.16816.F32 R28, R164.reuse, R128, R28 ;  /* 0x00000080a41c723c */ /* 0x048ff0000000181c */
[C---:B------:R-:W-:Y:S01]  /*c420*/  HMMA.16816.F32 R32, R164.reuse, R130, R32 ;  /* 0x00000082a420723c */ /* 0x040fe20000001820 */
[----:B------:R-:W3:Y:S07]  /*c430*/  LDSM.16.M88.4 R128, [R206+0xd900] ;  /* 0x00d90000ce80783b */ /* 0x000eee0000000200 */
[C---:B----4-:R-:W-:Y:S08]  /*c440*/  HMMA.16816.F32 R36, R164.reuse, R132, R36 ;  /* 0x00000084a424723c */ /* 0x050ff00000001824 */
        /* <DEDUP_REMOVED lines=13> */
[----:B------:R-:W1:Y:S07]  /*c520*/  LDSM.16.M88.4 R116, [R192] ;  /* 0x00000000c074783b */ /* 0x000e6e0000000200 */
[C---:B--2---:R-:W-:Y:S08]  /*c530*/  HMMA.16816.F32 R28, R168.reuse, R120, R28 ;  /* 0x00000078a81c723c */ /* 0x044ff0000000181c */
[C---:B------:R-:W-:Y:S01]  /*c540*/  HMMA.16816.F32 R32, R168.reuse, R122, R32 ;  /* 0x0000007aa820723c */ /* 0x040fe20000001820 */
[----:B------:R-:W2:Y:S07]  /*c550*/  LDSM.16.M88.4 R120, [R191] ;  /* 0x00000000bf78783b */ /* 0x000eae0000000200 */
[C---:B------:R-:W-:Y:S08]  /*c560*/  HMMA.16816.F32 R36, R168.reuse, R140, R36 ;  /* 0x0000008ca824723c */ /* 0x040ff00000001824 */
[C---:B------:R-:W-:Y:S01]  /*c570*/  HMMA.16816.F32 R40, R168.reuse, R142, R40 ;  /* 0x0000008ea828723c */ /* 0x040fe20000001828 */
[----:B------:R-:W5:Y:S07]  /*c580*/  LDSM.16.M88.4 R140, [R190] ;  /* 0x00000000be8c783b */ /* 0x000f6e0000000200 */
[C---:B---3--:R-:W-:Y:S08]  /*c590*/  HMMA.16816.F32 R44, R168.reuse, R128, R44 ;  /* 0x00000080a82c723c */ /* 0x048ff0000000182c */
[----:B------:R-:W-:Y:S01]  /*c5a0*/  HMMA.16816.F32 R48, R168, R130, R48 ;  /* 0x00000082a830723c */ /* 0x000fe20000001830 */
[----:B------:R-:W3:Y:S07]  /*c5b0*/  LDSM.16.M88.4 R128, [R189] ;  /* 0x00000000bd80783b */ /* 0x000eee0000000200 */
[C---:B----4-:R-:W-:Y:S08]  /*c5c0*/  HMMA.16816.F32 R4, R172.reuse, R132, R4 ;  /* 0x00000084ac04723c */ /* 0x050ff00000001804 */
[C---:B------:R-:W-:Y:S01]  /*c5d0*/  HMMA.16816.F32 R8, R172.reuse, R134, R8 ;  /* 0x00000086ac08723c */ /* 0x040fe20000001808 */
[----:B------:R-:W4:Y:S07]  /*c5e0*/  LDSM.16.M88.4 R132, [R203+0xb100] ;  /* 0x00b10000cb84783b */ /* 0x000f2e0000000200 */
[C---:B-1----:R-:W-:Y:S08]  /*c5f0*/  HMMA.16816.F32 R12, R172.reuse, R116, R12 ;  /* 0x00000074ac0c723c */ /* 0x042ff0000000180c */
[C---:B------:R-:W-:Y:S01]  /*c600*/  HMMA.16816.F32 R16, R172.reuse, R118, R16 ;  /* 0x00000076ac10723c */ /* 0x040fe20000001810 */
[----:B------:R-:W1:Y:S07]  /*c610*/  LDSM.16.M88.4 R116, [R203+0xb900] ;  /* 0x00b90000cb74783b */ /* 0x000e6e0000000200 */
[C---:B--2---:R-:W-:Y:S08]  /*c620*/  HMMA.16816.F32 R20, R172.reuse, R120, R20 ;  /* 0x00000078ac14723c */ /* 0x044ff00000001814 */
[C---:B------:R-:W-:Y:S01]  /*c630*/  HMMA.16816.F32 R24, R172.reuse, R122, R24 ;  /* 0x0000007aac18723c */ /* 0x040fe20000001818 */
[----:B------:R-:W2:Y:S07]  /*c640*/  LDSM.16.M88.4 R120, [R203+0xc100] ;  /* 0x00c10000cb78783b */ /* 0x000eae0000000200 */
[C---:B-----5:R-:W-:Y:S08]  /*c650*/  HMMA.16816.F32 R28, R172.reuse, R140, R28 ;  /* 0x0000008cac1c723c */ /* 0x060ff0000000181c */
[C---:B------:R-:W-:Y:S01]  /*c660*/  HMMA.16816.F32 R32, R172.reuse, R142, R32 ;  /* 0x0000008eac20723c */ /* 0x040fe20000001820 */
[----:B------:R-:W-:Y:S07]  /*c670*/  LDSM.16.M88.4 R140, [R194+0x3800] ;  /* 0x00380000c28c783b */ /* 0x000fee0000000200 */
[C---:B---3--:R-:W-:Y:S08]  /*c680*/  HMMA.16816.F32 R36, R172.reuse, R128, R36 ;  /* 0x00000080ac24723c */ /* 0x048ff00000001824 */
[C---:B------:R-:W-:Y:S01]  /*c690*/  HMMA.16816.F32 R40, R172.reuse, R130, R40 ;  /* 0x00000082ac28723c */ /* 0x040fe20000001828 */
[----:B------:R-:W3:Y:S07]  /*c6a0*/  LDSM.16.M88.4 R128, [R194+0x3000] ;  /* 0x00300000c280783b */ /* 0x000eee0000000200 */
[C---:B------:R-:W-:Y:S08]  /*c6b0*/  HMMA.16816.F32 R44, R172.reuse, R144, R44 ;  /* 0x00000090ac2c723c */ /* 0x040ff0000000182c */
[----:B------:R-:W-:Y:S08]  /*c6c0*/  HMMA.16816.F32 R48, R172, R146, R48 ;  /* 0x00000092ac30723c */ /* 0x000ff00000001830 */
[C---:B----4-:R-:W-:Y:S07]  /*c6d0*/  HMMA.16816.F32 R4, R176.reuse, R132, R4 ;  /* 0x00000084b004723c */ /* 0x050fee0000001804 */
[----:B------:R-:W-:Y:S01]  /*c6e0*/  @P2 IMAD.MOV.U32 R132, RZ, RZ, R212 ;  /* 0x000000ffff842224 */ /* 0x000fe200078e00d4 */
[C---:B------:R-:W-:Y:S04]  /*c6f0*/  HMMA.16816.F32 R8, R176.reuse, R134, R8 ;  /* 0x00000086b008723c */ /* 0x040fe80000001808 */
[----:B------:R-:W-:Y:S03]  /*c700*/  @P2 SHF.R.S32.HI R133, RZ, 0x1f, R0 ;  /* 0x0000001fff852819 */ /* 0x000fe60000011400 */
[C---:B------:R-:W-:Y:S01]  /*c710*/  @P2 IMAD.WIDE.U32 R134, R0.reuse, c[0x0][0x1e0], RZ ;  /* 0x0000780000862a25 */ /* 0x040fe200078e00ff */
[C---:B-1----:R-:W-:Y:S04]  /*c720*/  HMMA.16816.F32 R12, R176.reuse, R116, R12 ;  /* 0x00000074b00c723c */ /* 0x042fe8000000180c */
[----:B------:R-:W-:Y:S04]  /*c730*/  @P2 IMAD R133, R133, c[0x0][0x1e0], RZ ;  /* 0x0000780085852a24 */ /* 0x000fe800078e02ff */
[C---:B------:R-:W-:Y:S01]  /*c740*/  HMMA.16816.F32 R16, R176.reuse, R118, R16 ;  /* 0x00000076b010723c */ /* 0x040fe20000001810 */
[----:B------:R-:W1:Y:S03]  /*c750*/  LDSM.16.M88.4 R116, [R194+0x4000] ;  /* 0x00400000c274783b */ /* 0x000e660000000200 */
[----:B------:R-:W-:Y:S04]  /*c760*/  @P2 IMAD R133, R0, c[0x0][0x1e4], R133 ;  /* 0x0000790000852a24 */ /* 0x000fe800078e0285 */
[C---:B--2---:R-:W-:Y:S04]  /*c770*/  HMMA.16816.F32 R20, R176.reuse, R120, R20 ;  /* 0x00000078b014723c */ /* 0x044fe80000001814 */
[----:B------:R-:W-:Y:S02]  /*c780*/  @P2 IMAD.IADD R0, R135, 0x1, R133 ;  /* 0x0000000187002824 */ /* 0x000fe400078e0285 */
[----:B------:R-:W-:Y:S02]  /*c790*/  @P2 IMAD.MOV.U32 R133, RZ, RZ, R215 ;  /* 0x000000ffff852224 */ /* 0x000fe400078e00d7 */
[C---:B------:R-:W-:Y:S01]  /*c7a0*/  HMMA.16816.F32 R24, R176.reuse, R122, R24 ;  /* 0x0000007ab018723c */ /* 0x040fe20000001818 */
[----:B------:R-:W2:Y:S03]  /*c7b0*/  LDSM.16.M88.4 R120, [R194+0x4800] ;  /* 0x00480000c278783b */ /* 0x000ea60000000200 */
[----:B------:R-:W-:Y:S04]  /*c7c0*/  @P2 IMAD.WIDE.U32 R134, R134, 0x60, R132 ;  /* 0x0000006086862825 */ /* 0x000fe800078e0084 */
[C---:B------:R-:W-:Y:S04]  /*c7d0*/  HMMA.16816.F32 R28, R176.reuse, R148, R28 ;  /* 0x00000094b01c723c */ /* 0x040fe8000000181c */
[----:B------:R-:W-:Y:S04]  /*c7e0*/  @P2 IMAD R0, R0, 0x60, RZ ;  /* 0x0000006000002824 */ /* 0x000fe800078e02ff */
[C---:B------:R-:W-:Y:S08]  /*c7f0*/  HMMA.16816.F32 R32, R176.reuse, R150, R32 ;  /* 0x00000096b020723c */ /* 0x040ff00000001820 */
[C---:B------:R-:W-:Y:S08]  /*c800*/  HMMA.16816.F32 R36, R176.reuse, R152, R36 ;  /* 0x00000098b024723c */ /* 0x040ff00000001824 */
[C---:B------:R-:W-:Y:S08]  /*c810*/  HMMA.16816.F32 R40, R176.reuse, R154, R40 ;  /* 0x0000009ab028723c */ /* 0x040ff00000001828 */
[C---:B------:R-:W-:Y:S08]  /*c820*/  HMMA.16816.F32 R44, R176.reuse, R160, R44 ;  /* 0x000000a0b02c723c */ /* 0x040ff0000000182c */
[----:B------:R-:W-:Y:S08]  /*c830*/  HMMA.16816.F32 R48, R176, R162, R48 ;  /* 0x000000a2b030723c */ /* 0x000ff00000001830 */
[C---:B---3--:R-:W-:Y:S08]  /*c840*/  HMMA.16816.F32 R4, R180.reuse, R128, R4 ;  /* 0x00000080b404723c */ /* 0x048ff00000001804 */
[C---:B------:R-:W-:Y:S01]  /*c850*/  HMMA.16816.F32 R8, R180.reuse, R130, R8 ;  /* 0x00000082b408723c */ /* 0x040fe20000001808 */
[----:B------:R-:W3:Y:S07]  /*c860*/  LDSM.16.M88.4 R128, [R194+0x5000] ;  /* 0x00500000c280783b */ /* 0x000eee0000000200 */
[C---:B------:R-:W-:Y:S08]  /*c870*/  HMMA.16816.F32 R12, R180.reuse, R140, R12 ;  /* 0x0000008cb40c723c */ /* 0x040ff0000000180c */
[C---:B------:R-:W-:Y:S08]  /*c880*/  HMMA.16816.F32 R16, R180.reuse, R142, R16 ;  /* 0x0000008eb410723c */ /* 0x040ff00000001810 */
[C---:B-1----:R-:W-:Y:S08]  /*c890*/  HMMA.16816.F32 R20, R180.reuse, R116, R20 ;  /* 0x00000074b414723c */ /* 0x042ff00000001814 */
[C---:B------:R-:W-:Y:S01]  /*c8a0*/  HMMA.16816.F32 R24, R180.reuse, R118, R24 ;  /* 0x00000076b418723c */ /* 0x040fe20000001818 */
[----:B------:R-:W1:Y:S01]  /*c8b0*/  LDSM.16.M88.4 R116, [R194+0x5800] ;  /* 0x00580000c274783b */ /* 0x000e620000000200 */
[----:B------:R-:W-:Y:S04]  /*c8c0*/  DEPBAR.LE SB0, 0x0 ;  /* 0x000080000000791a */ /* 0x000fe80000000000 */
[----:B------:R-:W-:Y:S02]  /*c8d0*/  BAR.SYNC.DEFER_BLOCKING 0x0 ;  /* 0x0000000000007b1d */ /* 0x000fe40000010000 */
[C---:B--2---:R-:W-:Y:S07]  /*c8e0*/  HMMA.16816.F32 R28, R180.reuse, R120, R28 ;  /* 0x00000078b41c723c */ /* 0x044fee000000181c */
[----:B------:R-:W-:Y:S01]  /*c8f0*/  @P2 IMAD.IADD R121, R135, 0x1, R0 ;  /* 0x0000000187792824 */ /* 0x000fe200078e0200 */
[C---:B------:R-:W-:Y:S04]  /*c900*/  HMMA.16816.F32 R32, R180.reuse, R122, R32 ;  /* 0x0000007ab420723c */ /* 0x040fe80000001820 */
[C---:B------:R-:W-:Y:S01]  /*c910*/  @P2 IMAD.SHL.U32 R120, R134.reuse, 0x2, RZ ;  /* 0x0000000286782824 */ /* 0x040fe200078e00ff */
[----:B------:R-:W-:Y:S03]  /*c920*/  @P2 SHF.L.U64.HI R0, R134, 0x1, R121 ;  /* 0x0000000186002819 */ /* 0x000fe60000010279 */
[C---:B---3--:R-:W-:Y:S04]  /*c930*/  HMMA.16816.F32 R36, R180.reuse, R128, R36 ;  /* 0x00000080b424723c */ /* 0x048fe80000001824 */
[C---:B------:R-:W-:Y:S02]  /*c940*/  @P2 IADD3 R122, P0, R120.reuse, c[0x0][0x1c8], RZ ;  /* 0x00007200787a2a10 */ /* 0x040fe40007f1e0ff */
[----:B------:R-:W-:Y:S02]  /*c950*/  @P2 IADD3 R120, P1, R120, 0x80, RZ ;  /* 0x0000008078782810 */ /* 0x000fe40007f3e0ff */
[C---:B------:R-:W-:Y:S04]  /*c960*/  HMMA.16816.F32 R40, R180.reuse, R130, R40 ;  /* 0x00000082b428723c */ /* 0x040fe80000001828 */
[----:B------:R-:W-:Y:S02]  /*c970*/  @P2 IADD3.X R123, R0, c[0x0][0x1cc], RZ, P0, !PT ;  /* 0x00007300007b2a10 */ /* 0x000fe400007fe4ff */
[----:B------:R-:W-:Y:S03]  /*c980*/  @P2 IADD3 R120, P0, R120, c[0x0][0x1c8], RZ ;  /* 0x0000720078782a10 */ /* 0x000fe60007f1e0ff */
[----:B------:R-:W-:Y:S01]  /*c990*/  @!PT LDS RZ, [RZ] ;  /* 0x00000000fffff984 */ /* 0x000fe20000000800 */
[----:B------:R-:W-:Y:S01]  /*c9a0*/  @!PT LDS RZ, [RZ] ;  /* 0x00000000fffff984 */ /* 0x000fe20000000800 */
[----:B------:R-:W-:Y:S01]  /*c9b0*/  @!PT LDS RZ, [RZ] ;  /* 0x00000000fffff984 */ /* 0x000fe20000000800 */
[----:B------:R2:W-:Y:S01]  /*c9c0*/  @P2 LDGSTS.E.BYPASS.LTC128B.128 [R209+0x8100], [R122.64], !P6 ;  /* 0x081000007ad12fae */ /* 0x0005e2000f101d4a */
[C---:B-1----:R-:W-:Y:S03]  /*c9d0*/  HMMA.16816.F32 R44, R180.reuse, R116, R44 ;  /* 0x00000074b42c723c */ /* 0x042fe6000000182c */
[----:B------:R-:W-:Y:S01]  /*c9e0*/  @P2 IADD3.X R121, RZ, c[0x0][0x1cc], R0, P0, P1 ;  /* 0x00007300ff792a10 */ /* 0x000fe200007e2400 */
[----:B------:R-:W-:Y:S01]  /*c9f0*/  IMAD.MOV.U32 R0, RZ, RZ, R216 ;  /* 0x000000ffff007224 */ /* 0x000fe200078e00d8 */
[----:B------:R-:W-:Y:S02]  /*ca00*/  @P2 IADD3 R130, P0, R122, UR15, RZ ;  /* 0x0000000f7a822c10 */ /* 0x000fe4000ff1e0ff */
[----:B------:R-:W-:Y:S01]  /*ca10*/  @P4 SHF.R.U32.HI R0, RZ, c[0x0][0x2cc], R185 ;  /* 0x0000b300ff004a19 */ /* 0x000fe200000116b9 */
[----:B------:R1:W-:Y:S01]  /*ca20*/  @P2 LDGSTS.E.BYPASS.LTC128B.128 [R209+0xb100], [R120.64], !P5 ;  /* 0x0b10000078d12fae */ /* 0x0003e2000e901d4a */
[----:B------:R-:W-:Y:S01]  /*ca30*/  @P2 IADD3.X R131, R123, UR13, RZ, P0, !PT ;  /* 0x0000000d7b832c10 */ /* 0x000fe200087fe4ff */
[----:B------:R-:W-:Y:S03]  /*ca40*/  HMMA.16816.F32 R48, R180, R118, R48 ;  /* 0x00000076b430723c */ /* 0x000fe60000001830 */
[----:B------:R-:W3:Y:S01]  /*ca50*/  SHFL.IDX PT, R128, R0, RZ, 0x1c1f ;  /* 0x001c1fff00807589 */ /* 0x000ee200000e0000 */
[----:B------:R-:W-:Y:S01]  /*ca60*/  @P2 IADD3 R132, P1, R130, UR15, RZ ;  /* 0x0000000f82842c10 */ /* 0x000fe2000ff3e0ff */
[----:B------:R-:W-:Y:S01]  /*ca70*/  IMAD R116, R184, -0x60, RZ ;  /* 0xffffffa0b8747824 */ /* 0x000fe200078e02ff */
[----:B------:R-:W-:Y:S02]  /*ca80*/  @P2 IADD3 R134, P0, R130, UR6, RZ ;  /* 0x0000000682862c10 */ /* 0x000fe4000ff1e0ff */
[----:B------:R4:W-:Y:S01]  /*ca90*/  @P2 LDGSTS.E.BYPASS.LTC128B.128 [R209+0x9100], [R130.64], !P6 ;  /* 0x0910000082d12fae */ /* 0x0009e2000f101d4a */
[C---:B------:R-:W-:Y:S03]  /*caa0*/  @P2 IADD3.X R133, R131.reuse, UR13, RZ, P1, !PT ;  /* 0x0000000d83852c10 */ /* 0x040fe60008ffe4ff */
[----:B------:R-:W-:Y:S01]  /*cab0*/  @P2 IADD3.X R135, R131, UR8, RZ, P0, !PT ;  /* 0x0000000883872c10 */ /* 0x000fe200087fe4ff */
[----:B------:R4:W-:Y:S01]  /*cac0*/  @P2 LDGSTS.E.BYPASS.LTC128B.128 [R209+0xc100], [R130.64+0x80], !P5 ;  /* 0x0c10008082d12fae */ /* 0x0009e2000e901d4a */
[----:B------:R-:W-:Y:S01]  /*cad0*/  IADD3 R119, -R217, 0x1, R116 ;  /* 0x00000001d9777810 */ /* 0x000fe20007ffe174 */
[----:B------:R-:W-:Y:S03]  /*cae0*/  IMAD.IADD R117, R116, 0x1, -R217 ;  /* 0x0000000174757824 */ /* 0x000fe600078e0ad9 */
[----:B------:R1:W-:Y:S01]  /*caf0*/  @P2 LDGSTS.E.BYPASS.LTC128B.128 [R209+0xa100], [R132.64], !P6 ;  /* 0x0a10000084d12fae */ /* 0x0003e2000f101d4a */
[----:B------:R-:W-:Y:S04]  /*cb00*/  IADD3 R119, -R211, R119, R208 ;  /* 0x00000077d3777210 */ /* 0x000fe80007ffe1d0 */
[----:B------:R1:W-:Y:S01]  /*cb10*/  @P2 LDGSTS.E.BYPASS.LTC128B.128 [R209+0xd100], [R134.64], !P5 ;  /* 0x0d10000086d12fae */ /* 0x0003e2000e901d4a */
[C---:B--2---:R-:W-:Y:S02]  /*cb20*/  IADD3 R123, R119.reuse, c[0x0][0x328], RZ ;  /* 0x0000ca00777b7a10 */ /* 0x044fe40007ffe0ff */
[----:B------:R-:W-:Y:S02]  /*cb30*/  IADD3 R119, R119, UR7, RZ ;  /* 0x0000000777777c10 */ /* 0x000fe4000fffe0ff */
[----:B------:R-:W0:Y:S03]  /*cb40*/  LDGDEPBAR ;  /* 0x00000000000079af */ /* 0x000e260000000000 */
[--C-:B---3--:R-:W-:Y:S02]  /*cb50*/  IMAD.IADD R129, R119, 0x1, R128.reuse ;  /* 0x0000000177817824 */ /* 0x108fe400078e0280 */
[----:B----4-:R-:W-:Y:S01]  /*cb60*/  IMAD.IADD R131, R123, 0x1, R128 ;  /* 0x000000017b837824 */ /* 0x010fe200078e0280 */
        /* <DEDUP_REMOVED lines=14> */
.L_x_2085:
[----:B------:R-:W-:Y:S04]  /*cc50*/  MOV R118, c[0x0][0x32c] ;  /* 0x0000cb0000767a02 */ /* 0x000fe80000000f00 */
[----:B------:R-:W-:Y:S11]  /*cc60*/  ISETP.NE.AND P0, PT, R118, 0x1, PT ;  /* 0x000000017600780c */ /* 0x000ff60003f05270 */
[----:B------:R-:W-:Y:S02]  /*cc70*/  @!UPT UIADD3 URZ, URZ, URZ, URZ ;  /* 0x0000003f3f3ff290 */ /* 0x000fe4000fffe03f */
[----:B------:R-:W-:Y:S05]  /*cc80*/  @P0 IMAD.HI.U32 R118, R128, c[0x0][0x330], RZ ;  /* 0x0000cc0080760a27 */ /* 0x000fea00078e00ff */
[----:B------:R-:W-:Y:S02]  /*cc90*/  @P0 SHF.R.U32.HI R128, RZ, c[0x0][0x334], R118 ;  /* 0x0000cd00ff800a19 */ /* 0x000fe40000011676 */
.L_x_2086:
[----:B------:R-:W-:Y:S05]  /*cca0*/  BSYNC B0 ;  /* 0x0000000000007941 */ /* 0x000fea0003800000 */
.L_x_2084:
[----:B------:R-:W-:Y:S05]  /*ccb0*/  IMAD R128, R128, c[0x0][0x32c], R117 ;  /* 0x0000cb0080807a24 */ /* 0x000fea00078e0275 */
[----:B------:R-:W-:Y:S02]  /*ccc0*/  IADD3 R118, R128, c[0x0][0x32c], RZ ;  /* 0x0000cb0080767a10 */ /* 0x000fe40007ffe0ff */
[----:B------:R-:W-:Y:S02]  /*ccd0*/  IMNMX R129, R129, R128, !PT ;  /* 0x0000008081817217 */ /* 0x000fe40007800200 */
[----:B------:R-:W-:Y:S02]  /*cce0*/  IMNMX R131, R131, R118, PT ;  /* 0x0000007683837217 */ /* 0x000fe40003800200 */
.L_x_2083:
[C---:B------:R-:W-:Y:S01]  /*ccf0*/  ISETP.GE.AND P0, PT, R116.reuse, 0x2, PT ;  /* 0x000000027400780c */ /* 0x040fe20003f06270 */
[----:B------:R-:W2:Y:S01]  /*cd00*/  SHFL.IDX PT, R0, R0, 0x1, 0x1c1f ;  /* 0x003c1f0000007f89 */ /* 0x000ea200000e0000 */
        /* <DEDUP_REMOVED lines=9> */
[----:B------:R-:W-:Y:S01]  /*cda0*/  ISETP.GT.AND P0, PT, R129, 0x8, !P1 ;  /* 0x000000088100780c */ /* 0x000fe20004f04270 */
[--C-:B--2---:R-:W-:Y:S01]  /*cdb0*/  IMAD.IADD R123, R123, 0x1, R0.reuse ;  /* 0x000000017b7b7824 */ /* 0x104fe200078e0200 */
        /* <DEDUP_REMOVED lines=144> */
.L_x_2089:
[----:B------:R-:W-:Y:S04]  /*d6c0*/  MOV R0, c[0x0][0x32c] ;  /* 0x0000cb0000007a02 */ /* 0x000fe80000000f00 */
[----:B------:R-:W-:Y:S11]  /*d6d0*/  ISETP.NE.AND P0, PT, R0, 0x1, PT ;  /* 0x000000010000780c */ /* 0x000ff60003f05270 */
[----:B------:R-:W-:Y:S02]  /*d6e0*/  @!UPT UIADD3 URZ, URZ, URZ, URZ ;  /* 0x0000003f3f3ff290 */ /* 0x000fe4000fffe03f */
[----:B------:R-:W-:Y:S05]  /*d6f0*/  @P0 IMAD.HI.U32 R0, R16, c[0x0][0x330], RZ ;  /* 0x0000cc0010000a27 */ /* 0x000fea00078e00ff */
[----:B------:R-:W-:Y:S02]  /*d700*/  @P0 SHF.R.U32.HI R16, RZ, c[0x0][0x334], R0 ;  /* 0x0000cd00ff100a19 */ /* 0x000fe40000011600 */
.L_x_2090:
[----:B------:R-:W-:Y:S05]  /*d710*/  BSYNC B0 ;  /* 0x0000000000007941 */ /* 0x000fea0003800000 */
.L_x_2088:
[----:B------:R-:W-:Y:S05]  /*d720*/  IMAD R117, R16, c[0x0][0x32c], R117 ;  /* 0x0000cb0010757a24 */ /* 0x000fea00078e0275 */
[----:B------:R-:W-:Y:S02]  /*d730*/  IADD3 R0, R117, c[0x0][0x32c], RZ ;  /* 0x0000cb0075007a10 */ /* 0x000fe40007ffe0ff */
[----:B------:R-:W-:Y:S02]  /*d740*/  IMNMX R4, R4, R117, !PT ;  /* 0x0000007504047217 */ /* 0x000fe40007800200 */
[----:B------:R-:W-:Y:S02]  /*d750*/  IMNMX R123, R123, R0, PT ;  /* 0x000000007b7b7217 */ /* 0x000fe40003800200 */
.L_x_2087:
[----:B------:R-:W-:Y:S02]  /*d760*/  LOP3.LUT P0, RZ, R218, 0x200000, RZ, 0xc0, !PT ;  /* 0x00200000daff7812 */ /* 0x000fe4000780c0ff */
        /* <DEDUP_REMOVED lines=545> */
.L_x_2082:
        /* <DEDUP_REMOVED lines=91> */
.L_x_2054:
        /* <DEDUP_REMOVED lines=119> */
.L_x_2093:
        /* <DEDUP_REMOVED lines=128> */
.L_x_2095:
[----:B------:R-:W-:Y:S05]  /*10ea0*/  BSYNC B0 ;  /* 0x0000000000007941 */ /* 0x000fea0003800000 */
.L_x_2094:
        /* <DEDUP_REMOVED lines=15> */
.L_x_2097:
[----:B------:R-:W-:Y:S05]  /*10fa0*/  BSYNC B0 ;  /* 0x0000000000007941 */ /* 0x000fea0003800000 */
.L_x_2096:
        /* <DEDUP_REMOVED lines=15> */
.L_x_2099:
[----:B------:R-:W-:Y:S05]  /*110a0*/  BSYNC B0 ;  /* 0x0000000000007941 */ /* 0x000fea0003800000 */
.L_x_2098:
        /* <DEDUP_REMOVED lines=16> */
.L_x_2092:
        /* <DEDUP_REMOVED lines=18> */
.L_x_2100:
        /* <DEDUP_REMOVED lines=42> */
.L_x_2102:
[----:B------:R-:W-:Y:S05]  /*11570*/  BSYNC B0 ;  /* 0x0000000000007941 */ /* 0x000fea0003800000 */
.L_x_2101:
        /* <DEDUP_REMOVED lines=59> */
.L_x_2104:
[----:B------:R-:W-:Y:S05]  /*11930*/  BSYNC B0 ;  /* 0x0000000000007941 */ /* 0x000fea0003800000 */
.L_x_2103:
        /* <DEDUP_REMOVED lines=15> */
.L_x_2106:
[----:B------:R-:W-:Y:S05]  /*11a30*/  BSYNC B0 ;  /* 0x0000000000007941 */ /* 0x000fea0003800000 */
.L_x_2105:
        /* <DEDUP_REMOVED lines=15> */
.L_x_2108:
[----:B------:R-:W-:Y:S05]  /*11b30*/  BSYNC B0 ;  /* 0x0000000000007941 */ /* 0x000fea0003800000 */
.L_x_2107:
        /* <DEDUP_REMOVED lines=16> */
.L_x_2109:
        /* <DEDUP_REMOVED lines=12> */
.L_x_3565:


//--------------------- .text._ZN7cutlass13device_kernelIN5flash19enable_sm80_to_sm89INS1_16FlashAttnFwdSm80INS1_25CollectiveMainloopFwdSm80ILi8ELi1ELb1EN4cute5tupleIJNS5_1CILi128EEENS7_ILi96EEES8_EEELi128ENS_6half_tEfNS_4arch4Sm80ELb0ELb1ELb0ELb1ELb0ELb1ELb1ELb0EEENS1_21CollectiveEpilogueFwdINS6_IJS8_S8_S9_EEENS6_IJNS7_ILi1EEESH_SH_EEESB_SD_Li256ELb1ELb1ELb0ELb0EEENS1_19SingleTileSchedulerILb1ELb0ELb1ELi128EEEEEEEEEvNT_6ParamsE --------------------------
	.section	.text._ZN7cutlass13device_kernelIN5flash19enable_sm80_to_sm89INS1_16FlashAttnFwdSm80INS1_25CollectiveMainloopFwdSm80ILi8ELi1ELb1EN4cute5tupleIJNS5_1CILi128EEENS7_ILi96EEES8_EEELi128ENS_6half_tEfNS_4arch4Sm80ELb0ELb1ELb0ELb1ELb0ELb1ELb1ELb0EEENS1_21CollectiveEpilogueFwdINS6_IJS8_S8_S9_EEENS6_IJNS7_ILi1EEESH_SH_EEESB_SD_Li256ELb1ELb1ELb0ELb0EEENS1_19SingleTileSchedulerILb1ELb0ELb1ELi128EEEEEEEEEvNT_6ParamsE,"ax",@progbits
	.sectioninfo	@"SHI_REGISTERS=254"
	.align	128
.text._ZN7cutlass13device_kernelIN5flash19enable_sm80_to_sm89INS1_16FlashAttnFwdSm80INS1_25CollectiveMainloopFwdSm80ILi8ELi1ELb1EN4cute5tupleIJNS5_1CILi128EEENS7_ILi96EEES8_EEELi128ENS_6half_tEfNS_4arch4Sm80ELb0ELb1ELb0ELb1ELb0ELb1ELb1ELb0EEENS1_21CollectiveEpilogueFwdINS6_IJS8_S8_S9_EEENS6_IJNS7_ILi1EEESH_SH_EEESB_SD_Li256ELb1ELb1ELb0ELb0EEENS1_19SingleTileSchedulerILb1ELb0ELb1ELi128EEEEEEEEEvNT_6ParamsE:
        .type           _ZN7cutlass13device_kernelIN5flash19enable_sm80_to_sm89INS1_16FlashAttnFwdSm80INS1_25CollectiveMainloopFwdSm80ILi8ELi1ELb1EN4cute5tupleIJNS5_1CILi128EEENS7_ILi96EEES8_EEELi128ENS_6half_tEfNS_4arch4Sm80ELb0ELb1ELb0ELb1ELb0ELb1ELb1ELb0EEENS1_21CollectiveEpilogueFwdINS6_IJS8_S8_S9_EEENS6_IJNS7_ILi1EEESH_SH_EEESB_SD_Li256ELb1ELb1ELb0ELb0EEENS1_19SingleTileSchedulerILb1ELb0ELb1ELi128EEEEEEEEEvNT_6ParamsE,@function
        .size           _ZN7cutlass13device_kernelIN5flash19enable_sm80_to_sm89INS1_16FlashAttnFwdSm80INS1_25CollectiveMainloopFwdSm80ILi8ELi1ELb1EN4cute5tupleIJNS5_1CILi128EEENS7_ILi96EEES8_EEELi128ENS_6half_tEfNS_4arch4Sm80ELb0ELb1ELb0ELb1ELb0ELb1ELb1ELb0EEENS1_21CollectiveEpilogueFwdINS6_IJS8_S8_S9_EEENS6_IJNS7_ILi1EEESH_SH_EEESB_SD_Li256ELb1ELb1ELb0ELb0EEENS1_19SingleTileSchedulerILb1ELb0ELb1ELi128EEEEEEEEEvNT_6ParamsE,(.L_x_3566 - _ZN7cutlass13device_kernelIN5flash19enable_sm80_to_sm89INS1_16FlashAttnFwdSm80INS1_25CollectiveMainloopFwdSm80ILi8ELi1ELb1EN4cute5tupleIJNS5_1CILi128EEENS7_ILi96EEES8_EEELi128ENS_6half_tEfNS_4arch4Sm80ELb0ELb1ELb0ELb1ELb0ELb1ELb1ELb0EEENS1_21CollectiveEpilogueFwdINS6_IJS8_S8_S9_EEENS6_IJNS7_ILi1EEESH_SH_EEESB_SD_Li256ELb1ELb1ELb0ELb0EEENS1_19SingleTileSchedulerILb1ELb0ELb1ELi128EEEEEEEEEvNT_6ParamsE)
        .other          _ZN7cutlass13device_kernelIN5flash19enable_sm80_to_sm89INS1_16FlashAttnFwdSm80INS1_25CollectiveMainloopFwdSm80ILi8ELi1ELb1EN4cute5tupleIJNS5_1CILi128EEENS7_ILi96EEES8_EEELi128ENS_6half_tEfNS_4arch4Sm80ELb0ELb1ELb0ELb1ELb0ELb1ELb1ELb0EEENS1_21CollectiveEpilogueFwdINS6_IJS8_S8_S9_EEENS6_IJNS7_ILi1EEESH_SH_EEESB_SD_Li256ELb1ELb1ELb0ELb0EEENS1_19SingleTileSchedulerILb1ELb0ELb1ELi128EEEEEEEEEvNT_6ParamsE,@"STO_CUDA_ENTRY STV_DEFAULT"
_ZN7cutlass13device_kernelIN5flash19enable_sm80_to_sm89INS1_16FlashAttnFwdSm80INS1_25CollectiveMainloopFwdSm80ILi8ELi1ELb1EN4cute5tupleIJNS5_1CILi128EEENS7_ILi96EEES8_EEELi128ENS_6half_tEfNS_4arch4Sm80ELb0ELb1ELb0ELb1ELb0ELb1ELb1ELb0EEENS1_21CollectiveEpilogueFwdINS6_IJS8_S8_S9_EEENS6_IJNS7_ILi1EEESH_SH_EEESB_SD_Li256ELb1ELb1ELb0ELb0EEENS1_19SingleTileSchedulerILb1ELb0ELb1ELi128EEEEEEEEEvNT_6ParamsE:
        /* <DEDUP_REMOVED lines=16> */
.L_x_2111:
        /* <DEDUP_REMOVED lines=8> */
.L_x_2113:
[----:B------:R-:W-:-:S04]  /*0180*/  MOV R0, c[0x0][0x54c] ;  /* 0x0001530000007a02 */ /* 0x000fc80000000f00 */
.L_x_2112:
[----:B------:R-:W-:Y:S01]  /*0190*/  USHF.L.U32 UR4, UR4, 0x7, URZ ;  /* 0x0000000704047899 */ /* 0x000fe2000800063f */
[----:B-----5:R-:W-:-:S05]  /*01a0*/  IMAD R0, R0, c[0x0][0x548], RZ ;  /* 0x0001520000007a24 */ /* 0x020fca00078e02ff */
[----:B------:R-:W-:-:S04]  /*01b0*/  MOV R117, UR4 ;  /* 0x0000000400757c02 */ /* 0x000fc80008000f00 */
[----:B------:R-:W-:-:S04]  /*01c0*/  ISETP.GE.AND P0, PT, R117, R0, PT ;  /* 0x000000007500720c */ /* 0x000fc80003f06270 */
[----:B------:R-:W-:Y:S01]  /*01d0*/  SEL R213, R213, 0xffffffff, !P0 ;  /* 0xffffffffd5d57807 */ /* 0x000fe20004000000 */
[----:B------:R-:W-:Y:S05]  /*01e0*/  BRA `(.L_x_2114) ;  /* 0x0000013000007947 */ /* 0x000fea0003800000 */
.L_x_2110:
[----:B------:R-:W-:-:S04]  /*01f0*/  ISETP.NE.U32.AND P0, PT, RZ, c[0x0][0x568], PT ;  /* 0x00015a00ff007a0c */ /* 0x000fc80003f05070 */
[----:B------:R-:W-:-:S13]  /*0200*/  ISETP.NE.AND.EX P0, PT, RZ, c[0x0][0x56c], PT, P0 ;  /* 0x00015b00ff007a0c */ /* 0x000fda0003f05300 */
[----:B------:R-:W-:Y:S05]  /*0210*/  @!P0 BRA `(.L_x_2115) ;  /* 0x0000002000008947 */ /* 0x000fea0003800000 */
[----:B------:R1:W5:Y:S01]  /*0220*/  LDG.E R0, [R2.64] ;  /* 0x0000001002007981 */ /* 0x000362000c1e1900 */
[----:B------:R-:W-:Y:S05]  /*0230*/  BRA `(.L_x_2116) ;  /* 0x0000009000007947 */ /* 0x000fea0003800000 */
.L_x_2115:
        /* <DEDUP_REMOVED lines=8> */
.L_x_2117:
[----:B------:R-:W-:-:S04]  /*02c0*/  MOV R0, c[0x0][0x54c] ;  /* 0x0001530000007a02 */ /* 0x000fc80000000f00 */
.L_x_2116:
[----:B------:R-:W-:Y:S01]  /*02d0*/  USHF.L.U32 UR4, UR4, 0x7, URZ ;  /* 0x0000000704047899 */ /* 0x000fe2000800063f */
[----:B-----5:R-:W-:-:S05]  /*02e0*/  IMAD R0, R0, c[0x0][0x548], RZ ;  /* 0x0001520000007a24 */ /* 0x020fca00078e02ff */
[----:B------:R-:W-:-:S04]  /*02f0*/  MOV R117, UR4 ;  /* 0x0000000400757c02 */ /* 0x000fc80008000f00 */
[----:B------:R-:W-:-:S04]  /*0300*/  ISETP.GE.AND P0, PT, R117, R0, PT ;  /* 0x000000007500720c */ /* 0x000fc80003f06270 */
[----:B------:R-:W-:-:S04]  /*0310*/  SEL R213, R213, 0xffffffff, !P0 ;  /* 0xffffffffd5d57807 */ /* 0x000fc80004000000 */
.L_x_2114:
        /* <DEDUP_REMOVED lines=35> */
.L_x_2118:
[----:B-1----:R-:W-:-:S04]  /*0550*/  ISETP.NE.U32.AND P0, PT, RZ, c[0x0][0x368], PT ;  /* 0x0000da00ff007a0c */ /* 0x002fc80003f05070 */
[----:B------:R-:W-:-:S13]  /*0560*/  ISETP.NE.AND.EX P0, PT, RZ, c[0x0][0x36c], PT, P0 ;  /* 0x0000db00ff007a0c */ /* 0x000fda0003f05300 */
[----:B------:R-:W-:Y:S05]  /*0570*/  @!P0 BRA `(.L_x_2119) ;  /* 0x0000003000008947 */ /* 0x000fea0003800000 */
[----:B------:R-:W-:-:S06]  /*0580*/  IMAD.WIDE R4, R213, R6, c[0x0][0x368] ;  /* 0x0000da00d5047625 */ /* 0x000fcc00078e0206 */
[----:B------:R1:W5:Y:S01]  /*0590*/  LDG.E R4, [R4.64] ;  /* 0x0000001004047981 */ /* 0x000362000c1e1900 */
[----:B------:R-:W-:Y:S05]  /*05a0*/  BRA `(.L_x_2120) ;  /* 0x0000004000007947 */ /* 0x000fea0003800000 */
.L_x_2119:
[----:B------:R-:W-:Y:S05]  /*05b0*/  @!P4 BRA `(.L_x_2120) ;  /* 0x000000300000c947 */ /* 0x000fea0003800000 */
[----:B------:R-:W2:Y:S04]  /*05c0*/  LDG.E R4, [R8.64] ;  /* 0x0000001008047981 */ /* 0x000ea8000c1e1900 */
[----:B------:R-:W2:Y:S02]  /*05d0*/  LDG.E R3, [R8.64+0x4] ;  /* 0x0000041008037981 */ /* 0x000ea4000c1e1900 */
[----:B--2---:R-:W-:Y:S02]  /*05e0*/  IADD3 R4, -R4, R3, RZ ;  /* 0x0000000304047210 */ /* 0x004fe40007ffe1ff */
.L_x_2120:
        /* <DEDUP_REMOVED lines=35> */
.L_x_2122:
[----:B------:R-:W-:-:S13]  /*0820*/  ISETP.NE.AND P0, PT, R208, 0x1, PT ;  /* 0x00000001d000780c */ /* 0x000fda0003f05270 */
[----:B------:R-:W-:-:S05]  /*0830*/  @P0 IMAD.HI.U32 R7, R5, c[0x0][0x330], RZ ;  /* 0x0000cc0005070a27 */ /* 0x000fca00078e00ff */
[----:B------:R-:W-:-:S05]  /*0840*/  @P0 SHF.R.U32.HI R5, RZ, c[0x0][0x334], R7 ;  /* 0x0000cd00ff050a19 */ /* 0x000fca0000011607 */
.L_x_2123:
[----:B------:R-:W-:-:S05]  /*0850*/  IMAD R8, R5, R208, c[0x0][0x32c] ;  /* 0x0000cb0005087624 */ /* 0x000fca00078e02d0 */
[----:B------:R-:W-:Y:S02]  /*0860*/  IMNMX R9, R9, R8, PT ;  /* 0x0000000809097217 */ /* 0x000fe40003800200 */
.L_x_2121:
        /* <DEDUP_REMOVED lines=19> */
.L_x_2125:
[----:B------:R-:W-:-:S13]  /*09a0*/  ISETP.NE.AND P0, PT, R208, 0x1, PT ;  /* 0x00000001d000780c */ /* 0x000fda0003f05270 */
[----:B------:R-:W-:-:S05]  /*09b0*/  @P0 IMAD.HI.U32 R5, R7, c[0x0][0x330], RZ ;  /* 0x0000cc0007050a27 */ /* 0x000fca00078e00ff */
[----:B------:R-:W-:-:S05]  /*09c0*/  @P0 SHF.R.U32.HI R7, RZ, c[0x0][0x334], R5 ;  /* 0x0000cd00ff070a19 */ /* 0x000fca0000011605 */
.L_x_2126:
[----:B------:R-:W-:-:S05]  /*09d0*/  IMAD R7, R7, c[0x0][0x32c], RZ ;  /* 0x0000cb0007077a24 */ /* 0x000fca00078e02ff */
[----:B------:R-:W-:-:S04]  /*09e0*/  IMNMX R8, R8, R7, !PT ;  /* 0x0000000708087217 */ /* 0x000fc80007800200 */
.L_x_2124:
        /* <DEDUP_REMOVED lines=302> */
.L_x_2162:
        /* <DEDUP_REMOVED lines=62> */
.L_x_2132:
[----:B------:R-:W-:Y:S05]  /*20b0*/  BSYNC B0 ;  /* 0x0000000000007941 */ /* 0x000fea0003800000 */
.L_x_2131:
        /* <DEDUP_REMOVED lines=40> */
.L_x_2134:
[----:B------:R-:W-:Y:S05]  /*2340*/  BSYNC B0 ;  /* 0x0000000000007941 */ /* 0x000fea0003800000 */
.L_x_2133:
        /* <DEDUP_REMOVED lines=37> */
.L_x_2136:
[----:B------:R-:W-:Y:S05]  /*25a0*/  BSYNC B0 ;  /* 0x0000000000007941 */ /* 0x000fea0003800000 */
.L_x_2135:
        /* <DEDUP_REMOVED lines=68> */
.L_x_2140:
[----:B------:R-:W-:Y:S05]  /*29f0*/  BSYNC B0 ;  /* 0x0000000000007941 */ /* 0x000fea0003800000 */
.L_x_2139:
        /* <DEDUP_REMOVED lines=55> */
.L_x_2138:
[----:B------:R-:W-:Y:S05]  /*2d70*/  BSYNC B1 ;  /* 0x0000000000017941 */ /* 0x000fea0003800000 */
.L_x_2137:
        /* <DEDUP_REMOVED lines=56> */
.L_x_2144:
[----:B------:R-:W-:Y:S05]  /*3100*/  BSYNC B0 ;  /* 0x0000000000007941 */ /* 0x000fea0003800000 */
.L_x_2143:
        /* <DEDUP_REMOVED lines=55> */
.L_x_2142:
[----:B------:R-:W-:Y:S05]  /*3480*/  BSYNC B1 ;  /* 0x0000000000017941 */ /* 0x000fea0003800000 */
.L_x_2141:
        /* <DEDUP_REMOVED lines=55> */
.L_x_2147:
[----:B------:R-:W-:Y:S05]  /*3800*/  BSYNC B0 ;  /* 0x0000000000007941 */ /* 0x000fea0003800000 */
.L_x_2146:
        /* <DEDUP_REMOVED lines=56> */
.L_x_2130:
        /* <DEDUP_REMOVED lines=195> */
.L_x_2149:
[----:B-1----:R-:W-:Y:S05]  /*47c0*/  BSYNC B0 ;  /* 0x0000000000007941 */ /* 0x002fea0003800000 */
.L_x_2148:
        /* <DEDUP_REMOVED lines=115> */
.L_x_2151:
[----:B------:R-:W-:Y:S05]  /*4f00*/  BSYNC B0 ;  /* 0x0000000000007941 */ /* 0x000fea0003800000 */
.L_x_2150:
        /* <DEDUP_REMOVED lines=116> */
.L_x_2129:
        /* <DEDUP_REMOVED lines=12> */
.L_x_2153:
[----:B------:R-:W-:Y:S05]  /*5710*/  BSYNC B0 ;  /* 0x0000000000007941 */ /* 0x000fea0003800000 */
.L_x_2152:
        /* <DEDUP_REMOVED lines=10> */
.L_x_2155:
[----:B------:R-:W-:Y:S05]  /*57c0*/  BSYNC B0 ;  /* 0x0000000000007941 */ /* 0x000fea0003800000 */
.L_x_2154:
        /* <DEDUP_REMOVED lines=9> */
.L_x_2145:
[----:B------:R-:W-:Y:S05]  /*5860*/  BSYNC B2 ;  /* 0x0000000000027941 */ /* 0x000fea0003800000 */
.L_x_2128:
        /* <DEDUP_REMOVED lines=68> */
.L_x_2157:
[----:B-1----:R-:W-:Y:S05]  /*5cb0*/  BSYNC B0 ;  /* 0x0000000000007941 */ /* 0x002fea0003800000 */
.L_x_2156:
        /* <DEDUP_REMOVED lines=19> */
.L_x_2159:
[----:B------:R-:W-:Y:S05]  /*5df0*/  BSYNC B0 ;  /* 0x0000000000007941 */ /* 0x000fea0003800000 */
.L_x_2158:
        /* <DEDUP_REMOVED lines=19> */
.L_x_2161:
[----:B------:R-:W-:Y:S05]  /*5f30*/  BSYNC B0 ;  /* 0x0000000000007941 */ /* 0x000fea0003800000 */
.L_x_2160:
        /* <DEDUP_REMOVED lines=32> */
.L_x_2127:
        /* <DEDUP_REMOVED lines=19> */
.L_x_2164:
[----:B------:R-:W-:-:S13]  /*6270*/  ISETP.NE.AND P0, PT, R0, 0x1, PT ;  /* 0x000000010000780c */ /* 0x000fda0003f05270 */
[----:B------:R-:W-:-:S05]  /*6280*/  @P0 IMAD.HI.U32 R4, R3, c[0x0][0x330], RZ ;  /* 0x0000cc0003040a27 */ /* 0x000fca00078e00ff */
[----:B------:R-:W-:-:S05]  /*6290*/  @P0 SHF.R.U32.HI R3, RZ, c[0x0][0x334], R4 ;  /* 0x0000cd00ff030a19 */ /* 0x000fca0000011604 */
.L_x_2165:
[----:B------:R-:W-:-:S05]  /*62a0*/  IMAD R3, R3, R0, c[0x0][0x32c] ;  /* 0x0000cb0003037624 */ /* 0x000fca00078e0200 */
[----:B------:R-:W-:-:S04]  /*62b0*/  IMNMX R2, R2, R3, PT ;  /* 0x0000000302027217 */ /* 0x000fc80003800200 */
.L_x_2163:
        /* <DEDUP_REMOVED lines=20> */
.L_x_2167:
[----:B------:R-:W-:-:S04]  /*6400*/  MOV R2, c[0x0][0x32c] ;  /* 0x0000cb0000027a02 */ /* 0x000fc80000000f00 */
[----:B------:R-:W-:-:S13]  /*6410*/  ISETP.NE.AND P0, PT, R2, 0x1, PT ;  /* 0x000000010200780c */ /* 0x000fda0003f05270 */
[----:B------:R-:W-:-:S05]  /*6420*/  @P0 IMAD.HI.U32 R2, R3, c[0x0][0x330], RZ ;  /* 0x0000cc0003020a27 */ /* 0x000fca00078e00ff */
[----:B------:R-:W-:-:S05]  /*6430*/  @P0 SHF.R.U32.HI R3, RZ, c[0x0][0x334], R2 ;  /* 0x0000cd00ff030a19 */ /* 0x000fca0000011602 */
.L_x_2168:
[----:B------:R-:W-:-:S05]  /*6440*/  IMAD R3, R3, c[0x0][0x32c], RZ ;  /* 0x0000cb0003037a24 */ /* 0x000fca00078e02ff */
[----:B------:R-:W-:-:S05]  /*6450*/  IMNMX R0, R0, R3, !PT ;  /* 0x0000000300007217 */ /* 0x000fca0007800200 */
.L_x_2166:
        /* <DEDUP_REMOVED lines=41> */
[----:B------:R-:W-:Y:S05]  /*66f0*/  @!P0 BRA `(.L_x_2169) ;  /* 0x00013da000008947 */ /* 0x000fea0003800000 */
[----:B------:R-:W-:Y:S02]  /*6700*/  ISETP.NE.U32.AND P0, PT, RZ, c[0x0][0x340], PT ;  /* 0x0000d000ff007a0c */ /* 0x000fe40003f05070 */
[----:B------:R-:W-:-:S02]  /*6710*/  SHF.R.S32.HI R13, RZ, 0x1f, R74 ;  /* 0x0000001fff0d7819 */ /* 0x000fc4000001144a */
[----:B------:R-:W-:Y:S01]  /*6720*/  SHF.R.S32.HI R3, RZ, 0x1f, R76 ;  /* 0x0000001fff037819 */ /* 0x000fe2000001144c */
[----:B------:R-:W-:Y:S01]  /*6730*/  IMAD R0, R210, c[0x0][0x1b8], RZ ;  /* 0x00006e00d2007a24 */ /* 0x000fe200078e02ff */
[----:B------:R-:W-:Y:S01]  /*6740*/  ISETP.NE.AND.EX P1, PT, RZ, c[0x0][0x344], PT, P0 ;  /* 0x0000d100ff007a0c */ /* 0x000fe20003f25300 */
[----:B------:R-:W-:Y:S01]  /*6750*/  IMAD.WIDE.U32 R10, R76, c[0x0][0x178], RZ ;  /* 0x00005e004c0a7a25 */ /* 0x000fe200078e00ff */
[----:B------:R-:W-:Y:S01]  /*6760*/  ISETP.NE.U32.AND P2, PT, RZ, c[0x0][0x350], PT ;  /* 0x0000d400ff007a0c */ /* 0x000fe20003f45070 */
[----:B------:R-:W-:-:S10]  /*6770*/  ULDC.64 UR10, c[0x0][0x1e0] ;  /* 0x00007800000a7ab9 */ /* 0x000fd40000000a00 */
[----:B------:R-:W-:-:S04]  /*6780*/  @P1 IMAD.MOV.U32 R6, RZ, RZ, 0x4 ;  /* 0x00000004ff061424 */ /* 0x000fc800078e00ff */
[----:B------:R-:W-:-:S05]  /*6790*/  @P1 IMAD.WIDE R6, R213, R6, c[0x0][0x340] ;  /* 0x0000d000d5061625 */ /* 0x000fca00078e0206 */
[----:B------:R1:W2:Y:S01]  /*67a0*/  @P1 LDG.E R2, [R6.64] ;  /* 0x0000001006021981 */ /* 0x0002a2000c1e1900 */
[----:B------:R-:W-:Y:S01]  /*67b0*/  LEA.HI R4, R13, R74, RZ, 0x3 ;  /* 0x0000004a0d047211 */ /* 0x000fe200078f18ff */
[----:B------:R-:W-:Y:S01]  /*67c0*/  IMAD R3, R3, c[0x0][0x178], RZ ;  /* 0x00005e0003037a24 */ /* 0x000fe200078e02ff */
[----:B------:R-:W-:Y:S01]  /*67d0*/  ISETP.NE.U32.AND P0, PT, RZ, c[0x0][0x348], PT ;  /* 0x0000d200ff007a0c */ /* 0x000fe20003f05070 */
[----:B------:R-:W-:Y:S01]  /*67e0*/  IMAD R5, R211, c[0x0][0x1bc], R0 ;  /* 0x00006f00d3057a24 */ /* 0x000fe200078e0200 */
[----:B-----5:R-:W-:Y:S01]  /*67f0*/  LOP3.LUT R33, R4, 0xfffffff8, RZ, 0xc0, !PT ;  /* 0xfffffff804217812 */ /* 0x020fe200078ec0ff */
[----:B------:R-:W-:Y:S01]  /*6800*/  IMAD R3, R76, c[0x0][0x17c], R3 ;  /* 0x00005f004c037a24 */ /* 0x000fe200078e0203 */
[----:B------:R-:W-:Y:S01]  /*6810*/  SHF.R.S32.HI R4, RZ, 0x3, R4 ;  /* 0x00000003ff047819 */ /* 0x000fe20000011404 */
[----:B------:R-:W-:Y:S01]  /*6820*/  UIMAD.WIDE.U32 UR12, UR10, 0x40, URZ ;  /* 0x000000400a0c78a5 */ /* 0x000fe2000f8e003f */
[----:B------:R-:W-:Y:S01]  /*6830*/  ISETP.NE.AND.EX P0, PT, RZ, c[0x0][0x34c], PT, P0 ;  /* 0x0000d300ff007a0c */ /* 0x000fe20003f05300 */
[----:B------:R-:W-:Y:S01]  /*6840*/  IMAD.IADD R33, R74, 0x1, -R33 ;  /* 0x000000014a217824 */ /* 0x000fe200078e0a21 */
[----:B------:R-:W-:Y:S01]  /*6850*/  IADD3 R110, R14, -0x1, RZ ;  /* 0xffffffff0e6e7810 */ /* 0x000fe20007ffe0ff */
[----:B------:R-:W-:Y:S01]  /*6860*/  IMAD.IADD R11, R11, 0x1, R3 ;  /* 0x000000010b0b7824 */ /* 0x000fe200078e0203 */
[----:B------:R-:W-:Y:S01]  /*6870*/  SEL R16, R213, RZ, !P0 ;  /* 0x000000ffd5107207 */ /* 0x000fe20004000000 */
[----:B------:R-:W-:Y:S01]  /*6880*/  IMAD R0, R33, 0x20, R4 ;  /* 0x0000002021007824 */ /* 0x000fe200078e0204 */
[----:B------:R-:W-:Y:S01]  /*6890*/  SHF.R.S32.HI R35, RZ, 0x1f, R110 ;  /* 0x0000001fff237819 */ /* 0x000fe2000001146e */
[----:B------:R-:W-:Y:S01]  /*68a0*/  IMAD.WIDE.U32 R10, R211, c[0x0][0x1b8], R10 ;  /* 0x00006e00d30a7a25 */ /* 0x000fe200078e000a */
[----:B------:R-:W-:Y:S01]  /*68b0*/  USHF.L.U32 UR6, UR11, 0x6, URZ ;  /* 0x000000060b067899 */ /* 0x000fe2000800063f */
[----:B------:R-:W-:-:S02]  /*68c0*/  LOP3.LUT R214, R214, 0xfffbffff, RZ, 0xc0, !PT ;  /* 0xfffbffffd6d67812 */ /* 0x000fc400078ec0ff */
[----:B------:R-:W-:Y:S01]  /*68d0*/  IMAD.IADD R3, R117, 0x1, R0 ;  /* 0x0000000175037824 */ /* 0x000fe200078e0200 */
[----:B------:R-:W-:Y:S01]  /*68e0*/  UIADD3 UR6, UR13, UR6, URZ ;  /* 0x000000060d067290 */ /* 0x000fe2000fffe03f */
[----:B------:R-:W-:Y:S02]  /*68f0*/  IMAD.IADD R11, R11, 0x1, R5 ;  /* 0x000000010b0b7824 */ /* 0x000fe400078e0205 */
[----:B------:R-:W-:Y:S01]  /*6900*/  @P3 IMAD.HI.U32 R0, R3, c[0x0][0x2c8], RZ ;  /* 0x0000b20003003a27 */ /* 0x000fe200078e00ff */
[----:B-1----:R-:W-:Y:S02]  /*6910*/  SHF.R.S32.HI R6, RZ, 0x1f, R213 ;  /* 0x0000001fff067819 */ /* 0x002fe400000114d5 */
        /* <DEDUP_REMOVED lines=15> */
[----:B------:R-:W-:Y:S02]  /*6a10*/  IMAD.IADD R9, R17, 0x1, R9 ;  /* 0x0000000111097824 */ /* 0x000fe400078e0209 */
[----:B------:R-:W-:Y:S02]  /*6a20*/  IMAD.MOV.U32 R8, RZ, RZ, R16 ;  /* 0x000000ffff087224 */ /* 0x000fe400078e0010 */
        /* <DEDUP_REMOVED lines=13> */
[----:B------:R-:W-:Y:S02]  /*6b00*/  IMAD R8, R210, c[0x0][0x1e8], RZ ;  /* 0x00007a00d2087a24 */ /* 0x000fe400078e02ff */
[----:B------:R-:W-:Y:S02]  /*6b10*/  IMAD.IADD R5, R19, 0x1, R10 ;  /* 0x0000000113057824 */ /* 0x000fe400078e020a */
[C---:B------:R-:W-:Y:S01]  /*6b20*/  IMAD R8, R211.reuse, c[0x0][0x1ec], R8 ;  /* 0x00007b00d3087a24 */ /* 0x040fe200078e0208 */
[----:B------:R-:W1:Y:S01]  /*6b30*/  SHFL.IDX PT, R10, R7, RZ, 0x181f ;  /* 0x00181fff070a7589 */ /* 0x000e6200000e0000 */
[----:B------:R-:W-:Y:S01]  /*6b40*/  IMAD.WIDE.U32 R216, R211, c[0x0][0x1e8], R16 ;  /* 0x00007a00d3d87a25 */ /* 0x000fe200078e0010 */
[----:B------:R-:W-:Y:S02]  /*6b50*/  LEA.HI.X R5, R18, c[0x0][0x164], R5, 0x1, P0 ;  /* 0x0000590012057a11 */ /* 0x000fe400000f0c05 */
[----:B------:R-:W-:Y:S01]  /*6b60*/  ISETP.NE.AND.EX P0, PT, RZ, c[0x0][0x354], PT, P2 ;  /* 0x0000d500ff007a0c */ /* 0x000fe20003f05320 */
[----:B------:R-:W-:Y:S01]  /*6b70*/  IMAD.MOV.U32 R3, RZ, RZ, 0x60 ;  /* 0x00000060ff037424 */ /* 0x000fe200078e00ff */
[----:B------:R-:W-:Y:S01]  /*6b80*/  SHFL.IDX PT, R42, R7, 0x1, 0x181f ;  /* 0x00381f00072a7f89 */ /* 0x000fe200000e0000 */
[----:B------:R-:W-:-:S02]  /*6b90*/  IMAD.IADD R217, R8, 0x1, R217 ;  /* 0x0000000108d97824 */ /* 0x000fc400078e02d9 */
[----:B------:R-:W-:Y:S01]  /*6ba0*/  IMAD R12, R14, -0x60, R3 ;  /* 0xffffffa00e0c7824 */ /* 0x000fe200078e0203 */
[----:B------:R-:W3:Y:S01]  /*6bb0*/  SHFL.IDX PT, R11, R5, RZ, 0x181f ;  /* 0x00181fff050b7589 */ /* 0x000ee200000e0000 */
[C---:B------:R-:W-:Y:S02]  /*6bc0*/  IMAD R15, R3.reuse, c[0x0][0x1e4], RZ ;  /* 0x00007900030f7a24 */ /* 0x040fe400078e02ff */
[----:B------:R-:W-:Y:S01]  /*6bd0*/  IMAD.WIDE.U32 R108, R3, c[0x0][0x1e0], RZ ;  /* 0x00007800036c7a25 */ /* 0x000fe200078e00ff */
[----:B------:R-:W-:Y:S01]  /*6be0*/  IADD3 R32, R12, R207, -R4 ;  /* 0x000000cf0c207210 */ /* 0x000fe20007ffe804 */
[----:B------:R-:W4:Y:S02]  /*6bf0*/  SHFL.IDX PT, R43, R5, 0x1, 0x181f ;  /* 0x00381f00052b7f89 */ /* 0x000f2400000e0000 */
[----:B------:R-:W-:Y:S01]  /*6c00*/  IMAD.IADD R15, R15, 0x1, R109 ;  /* 0x000000010f0f7824 */ /* 0x000fe200078e026d */
[C---:B------:R-:W-:Y:S01]  /*6c10*/  ISETP.GE.AND P2, PT, R32.reuse, 0x1, PT ;  /* 0x000000012000780c */ /* 0x040fe20003f46270 */
[----:B------:R-:W-:Y:S01]  /*6c20*/  IMAD.U32 R16, RZ, RZ, UR10 ;  /* 0x0000000aff107e24 */ /* 0x000fe2000f8e00ff */
[C---:B------:R-:W-:Y:S01]  /*6c30*/  ISETP.GE.AND P5, PT, R32.reuse, 0x21, PT ;  /* 0x000000212000780c */ /* 0x040fe20003fa6270 */
[----:B------:R-:W-:Y:S01]  /*6c40*/  IMAD R3, R15, R110, RZ ;  /* 0x0000006e0f037224 */ /* 0x000fe200078e02ff */
[----:B------:R-:W-:Y:S01]  /*6c50*/  ISETP.GE.AND P3, PT, R32, 0x41, PT ;  /* 0x000000412000780c */ /* 0x000fe20003f66270 */
[----:B------:R-:W-:Y:S01]  /*6c60*/  IMAD.U32 R18, RZ, RZ, UR10 ;  /* 0x0000000aff127e24 */ /* 0x000fe2000f8e00ff */
[----:B------:R-:W1:Y:S01]  /*6c70*/  SHFL.IDX PT, R40, R7, 0x2, 0x181f ;  /* 0x00581f0007287f89 */ /* 0x000e6200000e0000 */
[----:B------:R-:W-:-:S02]  /*6c80*/  IMAD R3, R35, R108, R3 ;  /* 0x0000006c23037224 */ /* 0x000fc400078e0203 */
[----:B------:R-:W-:Y:S01]  /*6c90*/  IMAD R0, R0, c[0x0][0x208], RZ ;  /* 0x0000820000007a24 */ /* 0x000fe200078e02ff */
[----:B------:R-:W1:Y:S03]  /*6ca0*/  SHFL.IDX PT, R41, R5, 0x2, 0x181f ;  /* 0x00581f0005297f89 */ /* 0x000e6600000e0000 */
[----:B------:R-:W-:Y:S01]  /*6cb0*/  IMAD R0, R123, c[0x0][0x20c], R0 ;  /* 0x000083007b007a24 */ /* 0x000fe200078e0200 */
[----:B--2---:R-:W-:Y:S01]  /*6cc0*/  @P1 SHF.R.S32.HI R9, RZ, 0x1f, R2 ;  /* 0x0000001fff091819 */ /* 0x004fe20000011402 */
[----:B------:R-:W-:Y:S02]  /*6cd0*/  @!P1 IMAD.MOV.U32 R9, RZ, RZ, R6 ;  /* 0x000000ffff099224 */ /* 0x000fe400078e0006 */
[----:B------:R-:W-:Y:S02]  /*6ce0*/  @P1 IMAD.MOV.U32 R8, RZ, RZ, R2 ;  /* 0x000000ffff081224 */ /* 0x000fe400078e0002 */
[----:B------:R-:W-:Y:S01]  /*6cf0*/  @!P1 IMAD.MOV.U32 R8, RZ, RZ, R213 ;  /* 0x000000ffff089224 */ /* 0x000fe200078e00d5 */
[----:B------:R-:W-:Y:S01]  /*6d00*/  SEL R2, R9, RZ, !P0 ;  /* 0x000000ff09027207 */ /* 0x000fe20004000000 */
[----:B------:R-:W-:-:S02]  /*6d10*/  IMAD.MOV.U32 R9, RZ, RZ, c[0x0][0x1e4] ;  /* 0x00007900ff097624 */ /* 0x000fc400078e00ff */
[----:B------:R-:W-:Y:S01]  /*6d20*/  IMAD.IADD R6, R117, 0x1, R4 ;  /* 0x0000000175067824 */ /* 0x000fe200078e0204 */
[----:B------:R-:W-:Y:S01]  /*6d30*/  SEL R226, R8, RZ, !P0 ;  /* 0x000000ff08e27207 */ /* 0x000fe20004000000 */
[----:B------:R-:W-:Y:S02]  /*6d40*/  IMAD R219, R2, c[0x0][0x1f0], RZ ;  /* 0x00007c0002db7a24 */ /* 0x000fe400078e02ff */
[----:B------:R-:W-:Y:S02]  /*6d50*/  IMAD R8, R212, c[0x0][0x2c4], RZ ;  /* 0x0000b100d4087a24 */ /* 0x000fe400078e02ff */
[C---:B------:R-:W-:Y:S02]  /*6d60*/  IMAD R219, R226.reuse, c[0x0][0x1f4], R219 ;  /* 0x00007d00e2db7a24 */ /* 0x040fe400078e02db */
[----:B------:R-:W-:Y:S01]  /*6d70*/  IMAD.WIDE.U32 R216, R226, c[0x0][0x1f0], R216 ;  /* 0x00007c00e2d87a25 */ /* 0x000fe200078e00d8 */
[----:B------:R-:W-:-:S03]  /*6d80*/  ISETP.GE.AND P4, PT, R6, R8, PT ;  /* 0x000000080600720c */ /* 0x000fc60003f86270 */
[----:B------:R-:W-:Y:S02]  /*6d90*/  IMAD.IADD R219, R217, 0x1, R219 ;  /* 0x00000001d9db7824 */ /* 0x000fe400078e02db */
[----:B------:R-:W-:Y:S02]  /*6da0*/  IMAD.MOV.U32 R218, RZ, RZ, R216 ;  /* 0x000000ffffda7224 */ /* 0x000fe400078e00d8 */
[----:B------:R-:W-:Y:S02]  /*6db0*/  IMAD R229, R2, c[0x0][0x218], RZ ;  /* 0x0000860002e57a24 */ /* 0x000fe400078e02ff */
[----:B------:R-:W-:-:S04]  /*6dc0*/  IMAD.WIDE.U32 R22, R110, R108, R218 ;  /* 0x0000006c6e167225 */ /* 0x000fc800078e00da */
[----:B------:R-:W-:Y:S01]  /*6dd0*/  IMAD.IADD R3, R23, 0x1, R3 ;  /* 0x0000000117037824 */ /* 0x000fe200078e0203 */
[----:B------:R-:W-:Y:S01]  /*6de0*/  @P2 LEA R30, P0, R22, c[0x0][0x1c8], 0x1 ;  /* 0x00007200161e2a11 */ /* 0x000fe200078008ff */
[----:B------:R2:W-:Y:S01]  /*6df0*/  SHFL.IDX PT, R23, R5, 0x3, 0x181f ;  /* 0x00781f0005177f89 */ /* 0x0005e200000e0000 */
[----:B-1----:R-:W-:Y:S01]  /*6e00*/  @!P4 LEA R38, P1, R64, R10, 0x1 ;  /* 0x0000000a4026c211 */ /* 0x002fe200078208ff */
[----:B------:R-:W-:Y:S01]  /*6e10*/  IMAD R229, R226, c[0x0][0x21c], R229 ;  /* 0x00008700e2e57a24 */ /* 0x000fe200078e02e5 */
[----:B------:R-:W-:Y:S02]  /*6e20*/  @P2 LEA.HI.X R31, R22, c[0x0][0x1cc], R3, 0x1, P0 ;  /* 0x00007300161f2a11 */ /* 0x000fe400000f0c03 */
[----:B------:R-:W-:Y:S02]  /*6e30*/  @P5 LEA R16, P0, R16, R22, 0x5 ;  /* 0x0000001610105211 */ /* 0x000fe400078028ff */
[----:B---3--:R-:W-:Y:S02]  /*6e40*/  @!P4 LEA.HI.X R39, R64, R11, R65, 0x1, P1 ;  /* 0x0000000b4027c211 */ /* 0x008fe400008f0c41 */
[----:B------:R-:W-:-:S02]  /*6e50*/  @P5 LEA.HI.X R9, R18, R3, R9, 0x5, P0 ;  /* 0x0000000312095211 */ /* 0x000fc400000f2c09 */
[----:B------:R-:W-:Y:S02]  /*6e60*/  @P5 LEA R20, P0, R16, c[0x0][0x1c8], 0x1 ;  /* 0x0000720010145a11 */ /* 0x000fe400078008ff */
[----:B------:R-:W-:Y:S02]  /*6e70*/  ISETP.GE.AND P1, PT, R64, c[0x0][0x198], PT ;  /* 0x0000660040007a0c */ /* 0x000fe40003f26270 */
[----:B------:R-:W-:Y:S02]  /*6e80*/  @P5 LEA.HI.X R21, R16, c[0x0][0x1cc], R9, 0x1, P0 ;  /* 0x0000730010155a11 */ /* 0x000fe400000f0c09 */
[----:B------:R-:W-:Y:S02]  /*6e90*/  @P3 IADD3 R16, P0, R22, UR12, RZ ;  /* 0x0000000c16103c10 */ /* 0x000fe4000ff1e0ff */
[----:B------:R-:W-:Y:S01]  /*6ea0*/  IADD3 R9, R6, 0x20, RZ ;  /* 0x0000002006097810 */ /* 0x000fe20007ffe0ff */
[----:B------:R-:W1:Y:S01]  /*6eb0*/  SHFL.IDX PT, R22, R7, 0x3, 0x181f ;  /* 0x00781f0007167f89 */ /* 0x000e6200000e0000 */
[----:B------:R-:W-:-:S02]  /*6ec0*/  @P3 IADD3.X R3, R3, UR6, RZ, P0, !PT ;  /* 0x0000000603033c10 */ /* 0x000fc400087fe4ff */
[----:B------:R-:W-:-:S04]  /*6ed0*/  @P3 LEA R18, P0, R16, c[0x0][0x1c8], 0x1 ;  /* 0x0000720010123a11 */ /* 0x000fc800078008ff */
[----:B------:R-:W-:Y:S02]  /*6ee0*/  @P3 LEA.HI.X R19, R16, c[0x0][0x1cc], R3, 0x1, P0 ;  /* 0x0000730010133a11 */ /* 0x000fe400000f0c03 */
[----:B------:R-:W-:Y:S02]  /*6ef0*/  IADD3 R3, R6, 0x40, RZ ;  /* 0x0000004006037810 */ /* 0x000fe40007ffe0ff */
[----:B------:R-:W-:Y:S02]  /*6f00*/  IADD3 R16, R64, 0x40, RZ ;  /* 0x0000004040107810 */ /* 0x000fe40007ffe0ff */
[-C--:B------:R-:W-:Y:S02]  /*6f10*/  ISETP.GE.AND P5, PT, R3, R8.reuse, PT ;  /* 0x000000080300720c */ /* 0x080fe40003fa6270 */
[----:B------:R-:W-:Y:S02]  /*6f20*/  IADD3 R3, R6, 0x60, RZ ;  /* 0x0000006006037810 */ /* 0x000fe40007ffe0ff */
[----:B------:R-:W-:-:S02]  /*6f30*/  ISETP.GE.AND P3, PT, R9, R8, PT ;  /* 0x000000080900720c */ /* 0x000fc40003f66270 */
[----:B------:R-:W-:Y:S02]  /*6f40*/  ISETP.GE.AND P6, PT, R3, R8, PT ;  /* 0x000000080300720c */ /* 0x000fe40003fc6270 */
[--C-:B------:R-:W-:Y:S02]  /*6f50*/  @!P4 SHF.R.S32.HI R3, RZ, 0x1f, R16.reuse ;  /* 0x0000001fff03c819 */ /* 0x100fe40000011410 */
[----:B------:R-:W-:Y:S02]  /*6f60*/  LEA.HI R9, R13, R74, RZ, 0x6 ;  /* 0x0000004a0d097211 */ /* 0x000fe400078f30ff */
[----:B------:R-:W-:Y:S02]  /*6f70*/  @!P4 LEA.HI R36, R3, R16, RZ, 0x3 ;  /* 0x000000100324c211 */ /* 0x000fe400078f18ff */
[----:B------:R-:W-:Y:S01]  /*6f80*/  @!P5 SHF.R.S32.HI R3, RZ, 0x1f, R16 ;  /* 0x0000001fff03d819 */ /* 0x000fe20000011410 */
[----:B------:R-:W-:Y:S01]  /*6f90*/  IMAD.SHL.U32 R9, R9, 0x8, RZ ;  /* 0x0000000809097824 */ /* 0x000fe200078e00ff */
[----:B------:R-:W-:-:S02]  /*6fa0*/  @!P4 LOP3.LUT R36, R36, 0xfffffff8, RZ, 0xc0, !PT ;  /* 0xfffffff82424c812 */ /* 0x000fc400078ec0ff */
[----:B------:R-:W-:Y:S02]  /*6fb0*/  @!P3 LEA R28, P0, R64, R42, 0x1 ;  /* 0x0000002a401cb211 */ /* 0x000fe400078008ff */
[----:B------:R-:W-:Y:S01]  /*6fc0*/  LOP3.LUT R9, R9, 0xfffffe00, RZ, 0xc0, !PT ;  /* 0xfffffe0009097812 */ /* 0x000fe200078ec0ff */
[----:B------:R-:W-:Y:S01]  /*6fd0*/  @!P4 IMAD.WIDE R36, R36, 0x2, R10 ;  /* 0x000000022424c825 */ /* 0x000fe200078e020a */
[C-C-:B----4-:R-:W-:Y:S02]  /*6fe0*/  @!P3 LEA.HI.X R29, R64.reuse, R43, R65.reuse, 0x1, P0 ;  /* 0x0000002b401db211 */ /* 0x150fe400000f0c41 */
[----:B------:R-:W-:Y:S01]  /*6ff0*/  @!P5 LEA R26, P0, R64, R40, 0x1 ;  /* 0x00000028401ad211 */ /* 0x000fe200078008ff */
[----:B------:R-:W-:Y:S01]  /*7000*/  IMAD.SHL.U32 R11, R4, 0x40, RZ ;  /* 0x00000040040b7824 */ /* 0x000fe200078e00ff */
[----:B--2---:R-:W-:Y:S02]  /*7010*/  @!P3 SHF.R.S32.HI R5, RZ, 0x1f, R16 ;  /* 0x0000001fff05b819 */ /* 0x004fe40000011410 */
[----:B------:R-:W-:-:S02]  /*7020*/  @!P5 LEA.HI.X R27, R64, R41, R65, 0x1, P0 ;  /* 0x00000029401bd211 */ /* 0x000fc400000f0c41 */
[----:B------:R-:W-:Y:S02]  /*7030*/  LOP3.LUT R11, R11, 0x1c0, RZ, 0xc0, !PT ;  /* 0x000001c00b0b7812 */ /* 0x000fe400078ec0ff */
[C---:B-1----:R-:W-:Y:S02]  /*7040*/  @!P6 LEA R24, P0, R64.reuse, R22, 0x1 ;  /* 0x000000164018e211 */ /* 0x042fe400078008ff */
[----:B------:R-:W-:Y:S02]  /*7050*/  LOP3.LUT R34, R11, 0x38, R64, 0xf8, !PT ;  /* 0x000000380b227812 */ /* 0x000fe400078ef840 */
[----:B------:R-:W-:Y:S02]  /*7060*/  SHF.R.U32.HI R10, RZ, 0x3, R11 ;  /* 0x00000003ff0a7819 */ /* 0x000fe4000001160b */
[----:B------:R-:W-:Y:S02]  /*7070*/  @!P6 LEA.HI.X R25, R64, R23, R65, 0x1, P0 ;  /* 0x000000174019e211 */ /* 0x000fe400000f0c41 */
[----:B------:R-:W-:-:S02]  /*7080*/  LOP3.LUT R34, R9, R34, R10, 0xf6, !PT ;  /* 0x0000002209227212 */ /* 0x000fc400078ef60a */
[-C--:B------:R-:W-:Y:S02]  /*7090*/  @!P3 LEA.HI R5, R5, R16.reuse, RZ, 0x3 ;  /* 0x000000100505b211 */ /* 0x080fe400078f18ff */
[----:B------:R-:W-:Y:S01]  /*70a0*/  ISETP.GE.AND P0, PT, R16, c[0x0][0x198], PT ;  /* 0x0000660010007a0c */ /* 0x000fe20003f06270 */
[----:B------:R-:W-:Y:S01]  /*70b0*/  @!P4 IMAD.SHL.U32 R7, R34, 0x2, RZ ;  /* 0x000000022207c824 */ /* 0x000fe200078e00ff */
[----:B------:R-:W-:Y:S02]  /*70c0*/  @!P5 LEA.HI R3, R3, R16, RZ, 0x3 ;  /* 0x000000100303d211 */ /* 0x000fe400078f18ff */
[----:B------:R-:W-:Y:S02]  /*70d0*/  @!P3 LOP3.LUT R5, R5, 0xfffffff8, RZ, 0xc0, !PT ;  /* 0xfffffff80505b812 */ /* 0x000fe400078ec0ff */
[----:B------:R1:W-:Y:S01]  /*70e0*/  @!P4 LDGSTS.E.BYPASS.LTC128B.128 [R7+0x100], [R38.64], !P1 ;  /* 0x001000002607cfae */ /* 0x0003e2000c901d50 */
[----:B------:R-:W-:Y:S02]  /*70f0*/  @!P5 LOP3.LUT R3, R3, 0xfffffff8, RZ, 0xc0, !PT ;  /* 0xfffffff80303d812 */ /* 0x000fe400078ec0ff */
[----:B------:R-:W-:Y:S01]  /*7100*/  @!P3 IMAD.WIDE R42, R5, 0x2, R42 ;  /* 0x00000002052ab825 */ /* 0x000fe200078e022a */
[----:B------:R-:W-:-:S03]  /*7110*/  P2R R17, PR, RZ, 0x8 ;  /* 0x00000008ff117803 */ /* 0x000fc60000000000 */
[----:B------:R-:W-:Y:S01]  /*7120*/  @!P3 IMAD.SHL.U32 R5, R34, 0x2, RZ ;  /* 0x000000022205b824 */ /* 0x000fe200078e00ff */
[----:B------:R2:W-:Y:S01]  /*7130*/  @!P4 LDGSTS.E.BYPASS.LTC128B.128 [R7+0x4100], [R36.64], !P0 ;  /* 0x041000002407cfae */ /* 0x0005e2000c101d50 */
[----:B------:R-:W-:-:S03]  /*7140*/  @!P5 IMAD.WIDE R44, R3, 0x2, R40 ;  /* 0x00000002032cd825 */ /* 0x000fc600078e0228 */
[----:B------:R3:W-:Y:S01]  /*7150*/  @!P3 LDGSTS.E.BYPASS.LTC128B.128 [R5+0x1100], [R28.64], !P1 ;  /* 0x011000001c05bfae */ /* 0x0007e2000c901d50 */
[C---:B------:R-:W-:Y:S02]  /*7160*/  @!P5 IMAD.SHL.U32 R3, R34.reuse, 0x2, RZ ;  /* 0x000000022203d824 */ /* 0x040fe400078e00ff */
[----:B------:R-:W-:Y:S01]  /*7170*/  @!P6 IMAD.SHL.U32 R41, R34, 0x2, RZ ;  /* 0x000000022229e824 */ /* 0x000fe200078e00ff */
[----:B------:R4:W-:Y:S01]  /*7180*/  @!P3 LDGSTS.E.BYPASS.LTC128B.128 [R5+0x5100], [R42.64], !P0 ;  /* 0x051000002a05bfae */ /* 0x0009e2000c101d50 */
[----:B------:R-:W-:-:S03]  /*7190*/  ISETP.GE.AND P3, PT, R32, 0x21, PT ;  /* 0x000000212000780c */ /* 0x000fc60003f66270 */
[----:B------:R4:W-:Y:S04]  /*71a0*/  @!P5 LDGSTS.E.BYPASS.LTC128B.128 [R3+0x2100], [R26.64], !P1 ;  /* 0x021000001a03dfae */ /* 0x0009e8000c901d50 */
[----:B------:R4:W-:Y:S01]  /*71b0*/  @!P5 LDGSTS.E.BYPASS.LTC128B.128 [R3+0x6100], [R44.64], !P0 ;  /* 0x061000002c03dfae */ /* 0x0009e2000c101d50 */
[----:B-1----:R-:W-:-:S03]  /*71c0*/  @!P6 SHF.R.S32.HI R39, RZ, 0x1f, R16 ;  /* 0x0000001fff27e819 */ /* 0x002fc60000011410 */
[----:B------:R1:W-:Y:S01]  /*71d0*/  @!P6 LDGSTS.E.BYPASS.LTC128B.128 [R41+0x3100], [R24.64], !P1 ;  /* 0x031000001829efae */ /* 0x0003e2000c901d50 */
[----:B------:R-:W-:-:S04]  /*71e0*/  @!P6 LEA.HI R39, R39, R16, RZ, 0x3 ;  /* 0x000000102727e211 */ /* 0x000fc800078f18ff */
[----:B------:R-:W-:Y:S02]  /*71f0*/  @!P6 LOP3.LUT R39, R39, 0xfffffff8, RZ, 0xc0, !PT ;  /* 0xfffffff82727e812 */ /* 0x000fe400078ec0ff */
[----:B--2---:R-:W-:Y:S02]  /*7200*/  P2R R7, PR, RZ, 0x10 ;  /* 0x00000010ff077803 */ /* 0x004fe40000000000 */
[----:B------:R-:W-:Y:S01]  /*7210*/  ISETP.GE.AND P4, PT, R64, c[0x0][0x1d4], PT ;  /* 0x0000750040007a0c */ /* 0x000fe20003f86270 */
[----:B------:R-:W-:Y:S01]  /*7220*/  @!P6 IMAD.WIDE R36, R39, 0x2, R22 ;  /* 0x000000022724e825 */ /* 0x000fe200078e0216 */
[----:B------:R-:W-:-:S03]  /*7230*/  LEA.HI R23, R13, R74, RZ, 0x4 ;  /* 0x0000004a0d177211 */ /* 0x000fc600078f20ff */
[----:B---3--:R-:W-:Y:S01]  /*7240*/  @P2 IMAD.SHL.U32 R29, R34, 0x2, RZ ;  /* 0x00000002221d2824 */ /* 0x008fe200078e00ff */
[----:B------:R2:W-:Y:S01]  /*7250*/  @!P6 LDGSTS.E.BYPASS.LTC128B.128 [R41+0x7100], [R36.64], !P0 ;  /* 0x071000002429efae */ /* 0x0005e2000c101d50 */
[----:B------:R-:W-:Y:S01]  /*7260*/  ISETP.GE.AND P0, PT, R16, c[0x0][0x1d4], PT ;  /* 0x0000750010007a0c */ /* 0x000fe20003f06270 */
[----:B----4-:R-:W-:Y:S02]  /*7270*/  IMAD.MOV.U32 R5, RZ, RZ, 0x10 ;  /* 0x00000010ff057424 */ /* 0x010fe400078e00ff */
[----:B------:R-:W0:Y:S01]  /*7280*/  LDGDEPBAR ;  /* 0x00000000000079af */ /* 0x000e220000000000 */
[----:B------:R-:W-:Y:S01]  /*7290*/  IMAD.WIDE.U32 R26, R123, c[0x0][0x208], R64 ;  /* 0x000082007b1a7a25 */ /* 0x000fe200078e0040 */
[----:B------:R-:W-:Y:S02]  /*72a0*/  LOP3.LUT R3, R23, 0xfffffff0, RZ, 0xc0, !PT ;  /* 0xfffffff017037812 */ /* 0x000fe400078ec0ff */
[----:B------:R2:W-:Y:S01]  /*72b0*/  @P2 LDGSTS.E.BYPASS.LTC128B.128 [R29+0x8100], [R30.64], !P4 ;  /* 0x081000001e1d2fae */ /* 0x0005e2000e101d50 */
[----:B------:R-:W-:Y:S01]  /*72c0*/  @P4 LOP3.LUT R214, R214, 0x40000, RZ, 0xfc, !PT ;  /* 0x00040000d6d64812 */ /* 0x000fe200078efcff */
[----:B-1----:R-:W-:Y:S01]  /*72d0*/  @P3 IMAD.SHL.U32 R25, R34, 0x2, RZ ;  /* 0x0000000222193824 */ /* 0x002fe200078e00ff */
[----:B------:R-:W-:Y:S01]  /*72e0*/  SHF.R.S32.HI R24, RZ, 0x4, R23 ;  /* 0x00000004ff187819 */ /* 0x000fe20000011417 */
[----:B------:R-:W-:Y:S01]  /*72f0*/  IMAD.IADD R3, R74, 0x1, -R3 ;  /* 0x000000014a037824 */ /* 0x000fe200078e0a03 */
[----:B------:R-:W-:Y:S01]  /*7300*/  LOP3.LUT R214, R214, 0xfffdffff, RZ, 0xc0, !PT ;  /* 0xfffdffffd6d67812 */ /* 0x000fe200078ec0ff */
[----:B------:R2:W-:Y:S03]  /*7310*/  @P2 LDGSTS.E.BYPASS.LTC128B.128 [R29+0xb100], [R30.64+0x80], !P0 ;  /* 0x0b1000801e1d2fae */ /* 0x0005e6000c101d50 */
[----:B------:R-:W-:Y:S01]  /*7320*/  SHF.R.S32.HI R16, RZ, 0x1f, R3 ;  /* 0x0000001fff107819 */ /* 0x000fe20000011403 */
[----:B------:R1:W-:Y:S01]  /*7330*/  @P3 LDGSTS.E.BYPASS.LTC128B.128 [R25+0x9100], [R20.64], !P4 ;  /* 0x0910000014193fae */ /* 0x0003e2000e101d50 */
[----:B------:R-:W-:-:S02]  /*7340*/  @P0 LOP3.LUT R214, R214, 0x20000, RZ, 0xfc, !PT ;  /* 0x00020000d6d60812 */ /* 0x000fc400078efcff */
[----:B------:R-:W-:Y:S01]  /*7350*/  LEA.HI R16, R16, R3, RZ, 0x3 ;  /* 0x0000000310107211 */ /* 0x000fe200078f18ff */
[----:B------:R1:W-:Y:S03]  /*7360*/  @P3 LDGSTS.E.BYPASS.LTC128B.128 [R25+0xc100], [R20.64+0x80], !P0 ;  /* 0x0c10008014193fae */ /* 0x0003e6000c101d50 */
        /* <DEDUP_REMOVED lines=8> */
[----:B------:R-:W-:Y:S02]  /*73f0*/  LOP3.LUT R22, R22, 0x1c0, RZ, 0xc0, !PT ;  /* 0x000001c016167812 */ /* 0x000fe400078ec0ff */
[----:B------:R-:W-:Y:S01]  /*7400*/  SEL R3, R3, 0xffffffe0, !P2 ;  /* 0xffffffe003037807 */ /* 0x000fe20005000000 */
[----:B-1----:R-:W-:Y:S02]  /*7410*/  IMAD.IADD R25, R27, 0x1, R0 ;  /* 0x000000011b197824 */ /* 0x002fe400078e0200 */
[----:B------:R-:W-:-:S06]  /*7420*/  IMAD R20, R210, c[0x0][0x210], RZ ;  /* 0x00008400d2147a24 */ /* 0x000fcc00078e02ff */
[----:B------:R-:W-:Y:S02]  /*7430*/  @P1 IMAD.SHL.U32 R17, R34, 0x2, RZ ;  /* 0x0000000222111824 */ /* 0x000fe400078e00ff */
[----:B------:R-:W-:-:S03]  /*7440*/  IMAD R20, R211, c[0x0][0x214], R20 ;  /* 0x00008500d3147a24 */ /* 0x000fc600078e0214 */
[----:B------:R2:W-:Y:S01]  /*7450*/  @P1 LDGSTS.E.BYPASS.LTC128B.128 [R17+0xa100], [R18.64], !P4 ;  /* 0x0a10000012111fae */ /* 0x0005e2000e101d50 */
[----:B------:R-:W-:Y:S02]  /*7460*/  ISETP.NE.AND P4, PT, R7, RZ, PT ;  /* 0x000000ff0700720c */ /* 0x000fe40003f85270 */
[----:B------:R-:W-:Y:S01]  /*7470*/  LEA.HI R7, R23, R24, RZ, 0x1 ;  /* 0x0000001817077211 */ /* 0x000fe200078f08ff */
[----:B------:R2:W-:Y:S01]  /*7480*/  @P1 LDGSTS.E.BYPASS.LTC128B.128 [R17+0xd100], [R18.64+0x80], !P0 ;  /* 0x0d10008012111fae */ /* 0x0005e2000c101d50 */
[----:B------:R-:W-:Y:S02]  /*7490*/  ISETP.LT.AND P0, PT, RZ, c[0x0][0x27c], PT ;  /* 0x00009f00ff007a0c */ /* 0x000fe40003f01270 */
[----:B------:R-:W-:Y:S01]  /*74a0*/  LOP3.LUT R7, R7, 0xfffffffe, RZ, 0xc0, !PT ;  /* 0xfffffffe07077812 */ /* 0x000fe200078ec0ff */
[----:B------:R-:W0:Y:S04]  /*74b0*/  LDGDEPBAR ;  /* 0x00000000000079af */ /* 0x000e280000000000 */
[----:B------:R-:W-:-:S02]  /*74c0*/  IMAD.IADD R0, R24, 0x1, -R7 ;  /* 0x0000000118007824 */ /* 0x000fc400078e0a07 */
[----:B------:R-:W-:Y:S02]  /*74d0*/  IMAD.MOV.U32 R24, RZ, RZ, R26 ;  /* 0x000000ffff187224 */ /* 0x000fe400078e001a */
[----:B------:R-:W-:Y:S02]  /*74e0*/  IMAD.SHL.U32 R7, R0, 0x8, RZ ;  /* 0x0000000800077824 */ /* 0x000fe400078e00ff */
[----:B------:R-:W-:-:S03]  /*74f0*/  IMAD.WIDE.U32 R24, R211, c[0x0][0x210], R24 ;  /* 0x00008400d3187a25 */ /* 0x000fc600078e0018 */
[----:B------:R-:W-:Y:S01]  /*7500*/  LOP3.LUT R7, R22, 0x8, R7, 0xf8, !PT ;  /* 0x0000000816077812 */ /* 0x000fe200078ef807 */
[----:B------:R-:W-:Y:S01]  /*7510*/  IMAD.IADD R25, R20, 0x1, R25 ;  /* 0x0000000114197824 */ /* 0x000fe200078e0219 */
[----:B------:R-:W-:-:S03]  /*7520*/  SHF.R.U32.HI R22, RZ, 0x3, R22 ;  /* 0x00000003ff167819 */ /* 0x000fc60000011616 */
[----:B------:R-:W-:Y:S01]  /*7530*/  IMAD.WIDE.U32 R226, R226, c[0x0][0x218], R24 ;  /* 0x00008600e2e27a25 */ /* 0x000fe200078e0018 */
[----:B------:R-:W-:-:S03]  /*7540*/  LOP3.LUT R2, R7, R22, RZ, 0x3c, !PT ;  /* 0x0000001607027212 */ /* 0x000fc600078e3cff */
[----:B------:R-:W-:Y:S02]  /*7550*/  IMAD.SHL.U32 R7, R16, 0x40, RZ ;  /* 0x0000004010077824 */ /* 0x000fe400078e00ff */
[----:B------:R-:W-:-:S03]  /*7560*/  IMAD.IADD R229, R227, 0x1, R229 ;  /* 0x00000001e3e57824 */ /* 0x000fc600078e02e5 */
[----:B------:R-:W-:Y:S01]  /*7570*/  LOP3.LUT R2, R2, 0xfffffe00, R7, 0xf8, !PT ;  /* 0xfffffe0002027812 */ /* 0x000fe200078ef807 */
[----:B------:R-:W-:Y:S05]  /*7580*/  @P0 BRA `(.L_x_2170) ;  /* 0x0000002000000947 */ /* 0x000fea0003800000 */
[----:B--2---:R-:W-:-:S04]  /*7590*/  DEPBAR.LE SB0, 0x1 ;  /* 0x000080400000791a */ /* 0x004fc80000000000 */
[----:B------:R-:W-:Y:S05]  /*75a0*/  BRA `(.L_x_2171) ;  /* 0x000048b000007947 */ /* 0x000fea0003800000 */
.L_x_2170:
[----:B--2---:R-:W-:Y:S01]  /*75b0*/  ULDC.U8 UR4, c[0x0][0x298] ;  /* 0x0000a60000047ab9 */ /* 0x004fe20000000000 */
[----:B------:R-:W-:Y:S01]  /*75c0*/  SHF.R.S32.HI R16, RZ, 0x1f, R75 ;  /* 0x0000001fff107819 */ /* 0x000fe2000001144b */
[----:B------:R-:W-:Y:S01]  /*75d0*/  IMAD.WIDE.U32 R24, R75, c[0x0][0x280], RZ ;  /* 0x0000a0004b187a25 */ /* 0x000fe200078e00ff */
[----:B------:R-:W-:Y:S01]  /*75e0*/  ISETP.NE.AND P0, PT, RZ, UR4, PT ;  /* 0x00000004ff007c0c */ /* 0x000fe2000bf05270 */
[----:B------:R-:W-:Y:S01]  /*75f0*/  BSSY B2, `(.L_x_2171) ;  /* 0x0000486000027945 */ /* 0x000fe20003800000 */
[----:B------:R-:W-:Y:S01]  /*7600*/  LEA R7, R33, R6, 0x5 ;  /* 0x0000000621077211 */ /* 0x000fe200078e28ff */
[----:B------:R-:W-:Y:S01]  /*7610*/  IMAD R18, R16, c[0x0][0x280], RZ ;  /* 0x0000a00010127a24 */ /* 0x000fe200078e02ff */
[----:B------:R-:W-:Y:S01]  /*7620*/  SHF.L.U32 R6, R34, 0x1, RZ ;  /* 0x0000000122067819 */ /* 0x000fe200000006ff */
[----:B------:R-:W-:Y:S02]  /*7630*/  IMAD R16, R16, c[0x0][0x290], RZ ;  /* 0x0000a40010107a24 */ /* 0x000fe400078e02ff */
[----:B------:R-:W-:-:S02]  /*7640*/  IMAD R17, R75, c[0x0][0x284], R18 ;  /* 0x0000a1004b117a24 */ /* 0x000fc400078e0212 */
[C---:B------:R-:W-:Y:S02]  /*7650*/  IMAD R16, R75.reuse, c[0x0][0x294], R16 ;  /* 0x0000a5004b107a24 */ /* 0x040fe400078e0210 */
        /* <DEDUP_REMOVED lines=20> */
[----:B------:R-:W-:-:S05]  /*77a0*/  IMAD R10, R7, c[0x0][0x284], R10 ;  /* 0x0000a100070a7a24 */ /* 0x000fca00078e020a */
[----:B------:R-:W-:Y:S01]  /*77b0*/  IADD3 R24, R17, R10, RZ ;  /* 0x0000000a11187210 */ /* 0x000fe20007ffe0ff */
[----:B------:R-:W-:Y:S02]  /*77c0*/  IMAD R10, R9, c[0x0][0x290], RZ ;  /* 0x0000a400090a7a24 */ /* 0x000fe400078e02ff */
[----:B------:R-:W-:Y:S01]  /*77d0*/  IMAD.SHL.U32 R17, R33, 0x4, RZ ;  /* 0x0000000421117824 */ /* 0x000fe200078e00ff */
[----:B------:R-:W-:Y:S01]  /*77e0*/  LEA.HI.X R24, R16, c[0x0][0x274], R24, 0x1, P0 ;  /* 0x00009d0010187a11 */ /* 0x000fe200000f0c18 */
[----:B------:R-:W-:Y:S01]  /*77f0*/  IMAD R10, R7, c[0x0][0x294], R10 ;  /* 0x0000a500070a7a24 */ /* 0x000fe200078e020a */
[----:B------:R-:W-:-:S04]  /*7800*/  LEA R16, P0, R22, c[0x0][0x288], 0x1 ;  /* 0x0000a20016107a11 */ /* 0x000fc800078008ff */
[----:B------:R-:W-:Y:S01]  /*7810*/  IADD3 R18, R23, R10, RZ ;  /* 0x0000000a17127210 */ /* 0x000fe20007ffe0ff */
[----:B------:R1:W2:Y:S03]  /*7820*/  SHFL.IDX PT, R20, R16, RZ, 0x181f ;  /* 0x00181fff10147589 */ /* 0x0002a600000e0000 */
[----:B------:R-:W-:Y:S01]  /*7830*/  LEA.HI.X R18, R22, c[0x0][0x28c], R18, 0x1, P0 ;  /* 0x0000a30016127a11 */ /* 0x000fe200000f0c12 */
[----:B------:R1:W3:Y:S04]  /*7840*/  SHFL.IDX PT, R23, R24, RZ, 0x181f ;  /* 0x00181fff18177589 */ /* 0x0002e800000e0000 */
[----:B------:R1:W4:Y:S04]  /*7850*/  SHFL.IDX PT, R22, R19, RZ, 0x181f ;  /* 0x00181fff13167589 */ /* 0x00032800000e0000 */
        /* <DEDUP_REMOVED lines=20> */
.L_x_2174:
[----:B------:R-:W-:Y:S05]  /*79a0*/  BSYNC B0 ;  /* 0x0000000000007941 */ /* 0x000fea0003800000 */
.L_x_2173:
[----:B-----5:R-:W-:Y:S01]  /*79b0*/  IMAD.MOV.U32 R11, RZ, RZ, R78 ;  /* 0x000000ffff0b7224 */ /* 0x020fe200078e004e */
[----:B------:R-:W-:Y:S01]  /*79c0*/  MOV R9, R60 ;  /* 0x0000003c00097202 */ /* 0x000fe20000000f00 */
[----:B------:R-:W-:Y:S01]  /*79d0*/  IMAD.MOV.U32 R10, RZ, RZ, R79 ;  /* 0x000000ffff0a7224 */ /* 0x000fe200078e004f */
[----:B-1-3--:R1:W3:Y:S01]  /*79e0*/  SHFL.IDX PT, R23, R24, 0x1, 0x181f ;  /* 0x00381f0018177f89 */ /* 0x00a2e200000e0000 */
        /* <DEDUP_REMOVED lines=8> */
[----:B----4-:R1:W4:Y:S01]  /*7a70*/  SHFL.IDX PT, R22, R19, 0x1, 0x181f ;  /* 0x00381f0013167f89 */ /* 0x01032200000e0000 */
[----:B------:R-:W-:Y:S01]  /*7a80*/  MOV R7, R63 ;  /* 0x0000003f00077202 */ /* 0x000fe20000000f00 */
[----:B------:R-:W-:Y:S01]  /*7a90*/  CS2R R50, SRZ ;  /* 0x0000000000327805 */ /* 0x000fe2000001ff00 */
[----:B------:R-:W-:Y:S01]  /*7aa0*/  PRMT R49, R10, 0x5410, R11 ;  /* 0x000054100a317816 */ /* 0x000fe2000000000b */
[----:B------:R1:W2:Y:S01]  /*7ab0*/  SHFL.IDX PT, R21, R18, 0x1, 0x181f ;  /* 0x00381f0012157f89 */ /* 0x0002a200000e0000 */
[----:B------:R-:W-:Y:S01]  /*7ac0*/  PRMT R55, R7, 0x5410, R9 ;  /* 0x0000541007377816 */ /* 0x000fe20000000009 */
[----:B------:R-:W-:-:S02]  /*7ad0*/  CS2R R58, SRZ ;  /* 0x00000000003a7805 */ /* 0x000fc4000001ff00 */
[----:B--2---:R1:W2:Y:S01]  /*7ae0*/  SHFL.IDX PT, R20, R16, 0x1, 0x181f ;  /* 0x00381f0010147f89 */ /* 0x0042a200000e0000 */
[----:B------:R-:W-:Y:S05]  /*7af0*/  @P3 BRA `(.L_x_2176) ;  /* 0x0000012000003947 */ /* 0x000fea0003800000 */
[C---:B------:R-:W-:Y:S01]  /*7b00*/  ISETP.GE.AND P0, PT, R17.reuse, c[0x0][0x27c], PT ;  /* 0x00009f0011007a0c */ /* 0x040fe20003f06270 */
[----:B------:R-:W-:Y:S01]  /*7b10*/  CS2R R64, SRZ ;  /* 0x0000000000407805 */ /* 0x000fe2000001ff00 */
[----:B------:R-:W-:Y:S01]  /*7b20*/  CS2R R58, SRZ ;  /* 0x00000000003a7805 */ /* 0x000fe2000001ff00 */
[----:B------:R-:W-:-:S10]  /*7b30*/  IADD3 R10, R17, 0x20, RZ ;  /* 0x00000020110a7810 */ /* 0x000fd40007ffe0ff */
[----:B---34-:R-:W-:-:S04]  /*7b40*/  @!P0 IMAD.WIDE R28, R17, 0x2, R22 ;  /* 0x00000002111c8825 */ /* 0x018fc800078e0216 */
[----:B--2---:R-:W-:Y:S01]  /*7b50*/  @!P0 IMAD.WIDE R26, R17, 0x2, R20 ;  /* 0x00000002111a8825 */ /* 0x004fe200078e0214 */
        /* <DEDUP_REMOVED lines=12> */
.L_x_2176:
[----:B------:R-:W-:Y:S05]  /*7c20*/  BSYNC B0 ;  /* 0x0000000000007941 */ /* 0x000fea0003800000 */
.L_x_2175:
[----:B-----5:R-:W-:Y:S01]  /*7c30*/  IMAD.MOV.U32 R11, RZ, RZ, R52 ;  /* 0x000000ffff0b7224 */ /* 0x020fe200078e0034 */
[----:B------:R-:W-:Y:S01]  /*7c40*/  MOV R9, R64 ;  /* 0x0000004000097202 */ /* 0x000fe20000000f00 */
[----:B------:R-:W-:Y:S01]  /*7c50*/  IMAD.MOV.U32 R10, RZ, RZ, R53 ;  /* 0x000000ffff0a7224 */ /* 0x000fe200078e0035 */
[----:B--2---:R2:W1:Y:S01]  /*7c60*/  SHFL.IDX PT, R27, R24, 0x2, 0x181f ;  /* 0x00581f00181b7f89 */ /* 0x00446200000e0000 */
        /* <DEDUP_REMOVED lines=25> */
[----:B------:R-:W-:-:S11]  /*7e00*/  CS2R R38, SRZ ;  /* 0x0000000000267805 */ /* 0x000fd6000001ff00 */
[----:B------:R-:W-:-:S04]  /*7e10*/  @!P0 SHF.R.S32.HI R7, RZ, 0x1f, R10 ;  /* 0x0000001fff078819 */ /* 0x000fc8000001140a */
[----:B------:R-:W-:Y:S01]  /*7e20*/  @!P0 LEA.HI R7, R7, R10, RZ, 0x2 ;  /* 0x0000000a07078211 */ /* 0x000fe200078f10ff */
[----:B-1----:R-:W-:-:S03]  /*7e30*/  @!P1 IMAD.WIDE R10, R17, 0x2, R26 ;  /* 0x00000002110a9825 */ /* 0x002fc600078e021a */
[----:B------:R-:W-:Y:S02]  /*7e40*/  @!P0 LOP3.LUT R7, R7, 0xfffffffc, RZ, 0xc0, !PT ;  /* 0xfffffffc07078812 */ /* 0x000fe400078ec0ff */
[----:B------:R1:W5:Y:S03]  /*7e50*/  @!P1 LD.E.64 R46, [R10.64] ;  /* 0x000000100a2e9980 */ /* 0x000366000c101b00 */
[----:B---34-:R-:W-:-:S04]  /*7e60*/  @!P0 IMAD.WIDE R28, R7, 0x2, R22 ;  /* 0x00000002071c8825 */ /* 0x018fc800078e0216 */
[----:B------:R-:W-:Y:S01]  /*7e70*/  @!P0 IMAD.WIDE R26, R7, 0x2, R26 ;  /* 0x00000002071a8825 */ /* 0x000fe200078e021a */
[----:B------:R1:W5:Y:S03]  /*7e80*/  @!P0 LD.E.64 R38, [R28.64] ;  /* 0x000000101c268980 */ /* 0x000366000c101b00 */
[----:B------:R-:W-:Y:S01]  /*7e90*/  @!P1 IMAD.WIDE R22, R17, 0x2, R22 ;  /* 0x0000000211169825 */ /* 0x000fe200078e0216 */
[----:B------:R1:W5:Y:S04]  /*7ea0*/  @!P0 LD.E.64 R40, [R26.64] ;  /* 0x000000101a288980 */ /* 0x000368000c101b00 */
[----:B------:R1:W5:Y:S02]  /*7eb0*/  @!P1 LD.E.64 R44, [R22.64] ;  /* 0x00000010162c9980 */ /* 0x000364000c101b00 */
.L_x_2178:
[----:B------:R-:W-:Y:S05]  /*7ec0*/  BSYNC B0 ;  /* 0x0000000000007941 */ /* 0x000fea0003800000 */
.L_x_2177:
[----:B-1---5:R-:W-:Y:S01]  /*7ed0*/  IMAD.MOV.U32 R11, RZ, RZ, R40 ;  /* 0x000000ffff0b7224 */ /* 0x022fe200078e0028 */
[----:B------:R-:W-:Y:S01]  /*7ee0*/  MOV R9, R46 ;  /* 0x0000002e00097202 */ /* 0x000fe20000000f00 */
[----:B------:R-:W-:Y:S01]  /*7ef0*/  IMAD.MOV.U32 R10, RZ, RZ, R41 ;  /* 0x000000ffff0a7224 */ /* 0x000fe200078e0029 */
        /* <DEDUP_REMOVED lines=12> */
[----:B---3--:R3:W2:Y:S01]  /*7fc0*/  SHFL.IDX PT, R23, R18, 0x3, 0x181f ;  /* 0x00781f0012177f89 */ /* 0x0086a200000e0000 */
[----:B------:R-:W-:-:S03]  /*7fd0*/  PRMT R27, R7, 0x5410, R9 ;  /* 0x00005410071b7816 */ /* 0x000fc60000000009 */
[----:B----4-:R4:W2:Y:S02]  /*7fe0*/  SHFL.IDX PT, R22, R16, 0x3, 0x181f ;  /* 0x00781f0010167f89 */ /* 0x0108a400000e0000 */
[----:B-12---:R-:W-:Y:S01]  /*7ff0*/  PRMT R24, R10, 0x5410, R11 ;  /* 0x000054100a187816 */ /* 0x006fe2000000000b */
[----:B---3--:R-:W-:Y:S01]  /*8000*/  CS2R R18, SRZ ;  /* 0x0000000000127805 */ /* 0x008fe2000001ff00 */
        /* <DEDUP_REMOVED lines=10> */
[----:B------:R-:W-:-:S03]  /*80b0*/  @!P1 IMAD.WIDE R10, R17, 0x2, R66 ;  /* 0x00000002110a9825 */ /* 0x000fc600078e0242 */
[----:B------:R-:W-:Y:S02]  /*80c0*/  @!P0 LOP3.LUT R7, R7, 0xfffffffc, RZ, 0xc0, !PT ;  /* 0xfffffffc07078812 */ /* 0x000fe400078ec0ff */
[----:B------:R1:W5:Y:S03]  /*80d0*/  @!P1 LD.E.64 R30, [R10.64] ;  /* 0x000000100a1e9980 */ /* 0x000366000c101b00 */
[----:B------:R-:W-:-:S04]  /*80e0*/  @!P0 IMAD.WIDE R68, R7, 0x2, R22 ;  /* 0x0000000207448825 */ /* 0x000fc800078e0216 */
[----:B------:R-:W-:Y:S01]  /*80f0*/  @!P0 IMAD.WIDE R66, R7, 0x2, R66 ;  /* 0x0000000207428825 */ /* 0x000fe200078e0242 */
[----:B------:R1:W5:Y:S03]  /*8100*/  @!P0 LD.E.64 R18, [R68.64] ;  /* 0x0000001044128980 */ /* 0x000366000c101b00 */
[----:B------:R-:W-:Y:S01]  /*8110*/  @!P1 IMAD.WIDE R22, R17, 0x2, R22 ;  /* 0x0000000211169825 */ /* 0x000fe200078e0216 */
[----:B------:R1:W5:Y:S04]  /*8120*/  @!P0 LD.E.64 R20, [R66.64] ;  /* 0x0000001042148980 */ /* 0x000368000c101b00 */
[----:B------:R1:W5:Y:S02]  /*8130*/  @!P1 LD.E.64 R28, [R22.64] ;  /* 0x00000010161c9980 */ /* 0x000364000c101b00 */
.L_x_2180:
[----:B------:R-:W-:Y:S05]  /*8140*/  BSYNC B0 ;  /* 0x0000000000007941 */ /* 0x000fea0003800000 */
.L_x_2179:
[----:B------:R-:W-:Y:S01]  /*8150*/  IADD3 R25, -R117, R8, RZ ;  /* 0x0000000875197210 */ /* 0x000fe20007ffe1ff */
[----:B-----5:R-:W-:Y:S01]  /*8160*/  IMAD.MOV.U32 R7, RZ, RZ, R20 ;  /* 0x000000ffff077224 */ /* 0x020fe200078e0014 */
[----:B------:R-:W-:-:S04]  /*8170*/  DEPBAR.LE SB0, 0x1 ;  /* 0x000080400000791a */ /* 0x000fc80000000000 */
[----:B------:R-:W-:Y:S01]  /*8180*/  IMNMX R25, R25, 0x80, PT ;  /* 0x0000008019197817 */ /* 0x000fe20003800200 */
[----:B-1----:R-:W-:Y:S01]  /*8190*/  IMAD.MOV.U32 R10, RZ, RZ, R21 ;  /* 0x000000ffff0a7224 */ /* 0x002fe200078e0015 */
[----:B------:R-:W-:Y:S01]  /*81a0*/  MOV R8, R29 ;  /* 0x0000001d00087202 */ /* 0x000fe20000000f00 */
[----:B------:R-:W-:Y:S01]  /*81b0*/  IMAD.MOV.U32 R9, RZ, RZ, R30 ;  /* 0x000000ffff097224 */ /* 0x000fe200078e001e */
[----:B------:R-:W-:Y:S01]  /*81c0*/  BAR.SYNC.DEFER_BLOCKING 0x0 ;  /* 0x0000000000007b1d */ /* 0x000fe20000010000 */
[----:B------:R-:W-:Y:S02]  /*81d0*/  ISETP.GE.AND P0, PT, R4, R25, PT ;  /* 0x000000190400720c */ /* 0x000fe40003f06270 */
[----:B----4-:R-:W-:Y:S01]  /*81e0*/  PRMT R16, R10, 0x5410, R7 ;  /* 0x000054100a107816 */ /* 0x010fe20000000007 */
[----:B------:R-:W-:Y:S02]  /*81f0*/  IMAD.MOV.U32 R7, RZ, RZ, R31 ;  /* 0x000000ffff077224 */ /* 0x000fe400078e001f */
[----:B------:R-:W-:Y:S01]  /*8200*/  IMAD.MOV.U32 R10, RZ, RZ, R18 ;  /* 0x000000ffff0a7224 */ /* 0x000fe200078e0012 */
[----:B------:R-:W-:Y:S02]  /*8210*/  BSSY B1, `(.L_x_2181) ;  /* 0x0000062000017945 */ /* 0x000fe40003800000 */
[----:B------:R-:W-:Y:S01]  /*8220*/  PRMT R23, R7, 0x5410, R9 ;  /* 0x0000541007177816 */ /* 0x000fe20000000009 */
[----:B------:R-:W-:Y:S01]  /*8230*/  IMAD.MOV.U32 R9, RZ, RZ, R28 ;  /* 0x000000ffff097224 */ /* 0x000fe200078e001c */
[----:B------:R-:W-:-:S04]  /*8240*/  MOV R7, R19 ;  /* 0x0000001300077202 */ /* 0x000fc80000000f00 */
        /* <DEDUP_REMOVED lines=48> */
.L_x_2184:
[----:B------:R-:W-:Y:S05]  /*8550*/  BSYNC B0 ;  /* 0x0000000000007941 */ /* 0x000fea0003800000 */
.L_x_2183:
        /* <DEDUP_REMOVED lines=45> */
.L_x_2182:
[----:B------:R-:W-:Y:S05]  /*8830*/  BSYNC B1 ;  /* 0x0000000000017941 */ /* 0x000fea0003800000 */
.L_x_2181:
        /* <DEDUP_REMOVED lines=49> */
.L_x_2188:
[----:B------:R-:W-:Y:S05]  /*8b50*/  BSYNC B0 ;  /* 0x0000000000007941 */ /* 0x000fea0003800000 */
.L_x_2187:
        /* <DEDUP_REMOVED lines=45> */
.L_x_2186:
[----:B------:R-:W-:Y:S05]  /*8e30*/  BSYNC B1 ;  /* 0x0000000000017941 */ /* 0x000fea0003800000 */
.L_x_2185:
        /* <DEDUP_REMOVED lines=49> */
.L_x_2192:
[----:B------:R-:W-:Y:S05]  /*9150*/  BSYNC B0 ;  /* 0x0000000000007941 */ /* 0x000fea0003800000 */
.L_x_2191:
        /* <DEDUP_REMOVED lines=45> */
.L_x_2190:
[----:B------:R-:W-:Y:S05]  /*9430*/  BSYNC B1 ;  /* 0x0000000000017941 */ /* 0x000fea0003800000 */
.L_x_2189:
        /* <DEDUP_REMOVED lines=48> */
.L_x_2195:
[----:B------:R-:W-:Y:S05]  /*9740*/  BSYNC B0 ;  /* 0x0000000000007941 */ /* 0x000fea0003800000 */
.L_x_2194:
        /* <DEDUP_REMOVED lines=46> */
.L_x_2172:
        /* <DEDUP_REMOVED lines=9> */
[----:B------:R-:W-:Y:S01]  /*9ac0*/  IMAD R18, R16, c[0x0][0x280], RZ ;  /* 0x0000a00010127a24 */ /* 0x000fe200078e02ff */
[----:B------:R-:W-:Y:S01]  /*9ad0*/  LEA R17, P0, R24, c[0x0][0x270], 0x1 ;  /* 0x00009c0018117a11 */ /* 0x000fe200078008ff */
[----:B------:R-:W-:Y:S02]  /*9ae0*/  IMAD R16, R16, c[0x0][0x290], RZ ;  /* 0x0000a40010107a24 */ /* 0x000fe400078e02ff */
[C---:B------:R-:W-:Y:S02]  /*9af0*/  IMAD R18, R7.reuse, c[0x0][0x284], R18 ;  /* 0x0000a10007127a24 */ /* 0x040fe400078e0212 */
[----:B------:R-:W-:Y:S01]  /*9b00*/  IMAD.WIDE.U32 R20, R7, c[0x0][0x290], R20 ;  /* 0x0000a40007147a25 */ /* 0x000fe200078e0014 */
[----:B------:R-:W1:Y:S03]  /*9b10*/  SHFL.IDX PT, R19, R17, RZ, 0x181f ;  /* 0x00181fff11137589 */ /* 0x000e6600000e0000 */
[----:B------:R-:W-:-:S02]  /*9b20*/  IMAD.IADD R18, R25, 0x1, R18 ;  /* 0x0000000119127824 */ /* 0x000fc400078e0212 */
[----:B------:R-:W-:-:S03]  /*9b30*/  IMAD R16, R7, c[0x0][0x294], R16 ;  /* 0x0000a50007107a24 */ /* 0x000fc600078e0210 */
        /* <DEDUP_REMOVED lines=53> */
.L_x_2197:
[----:B---3--:R-:W-:Y:S05]  /*9e90*/  BSYNC B0 ;  /* 0x0000000000007941 */ /* 0x008fea0003800000 */
.L_x_2196:
        /* <DEDUP_REMOVED lines=63> */
.L_x_2199:
[----:B-1-3--:R-:W-:Y:S05]  /*a290*/  BSYNC B0 ;  /* 0x0000000000007941 */ /* 0x00afea0003800000 */
.L_x_2198:
        /* <DEDUP_REMOVED lines=40> */
[----:B------:R-:W-:Y:S02]  /*a520*/  SHF.R.U64 R53, R58, 0x10, R59 ;  /* 0x000000103a357819 */ /* 0x000fe4000000123b */
        /* <DEDUP_REMOVED lines=73> */
.L_x_2201:
[----:B------:R-:W-:Y:S05]  /*a9c0*/  BSYNC B0 ;  /* 0x0000000000007941 */ /* 0x000fea0003800000 */
.L_x_2200:
        /* <DEDUP_REMOVED lines=109> */
.L_x_2203:
[----:B------:R-:W-:Y:S05]  /*b0a0*/  BSYNC B0 ;  /* 0x0000000000007941 */ /* 0x000fea0003800000 */
.L_x_2202:
        /* <DEDUP_REMOVED lines=109> */
.L_x_2205:
[----:B------:R-:W-:Y:S05]  /*b780*/  BSYNC B0 ;  /* 0x0000000000007941 */ /* 0x000fea0003800000 */
.L_x_2204:
        /* <DEDUP_REMOVED lines=108> */
.L_x_2193:
[----:B------:R-:W-:Y:S05]  /*be50*/  BSYNC B2 ;  /* 0x0000000000027941 */ /* 0x000fea0003800000 */
.L_x_2171:
        /* <DEDUP_REMOVED lines=263> */
.L_x_2206:
        /* <DEDUP_REMOVED lines=17> */
[----:B------:R-:W-:Y:S01]  /*cfe0*/  ISETP.NE.AND P0, PT, R209, 0x1, PT ;  /* 0x00000001d100780c */ /* 0x000fe20003f05270 */
[----:B------:R-:W-:Y:S02]  /*cff0*/  IMAD R7, R20, 0x10, R7 ;  /* 0x0000001014077824 */ /* 0x000fe400078e0207 */
[----:B------:R-:W-:Y:S01]  /*d000*/  IMAD.IADD R74, R74, 0x1, -R13 ;  /* 0x000000014a4a7824 */ /* 0x000fe200078e0a0d */
[----:B------:R-:W-:-:S03]  /*d010*/  LOP3.LUT R13, R4, 0x7ffffffc, RZ, 0xc0, !PT ;  /* 0x7ffffffc040d7812 */ /* 0x000fc600078ec0ff */
[----:B------:R-:W-:Y:S02]  /*d020*/  IMAD R221, R74, 0x8, R7 ;  /* 0x000000084add7824 */ /* 0x000fe400078e0207 */
[----:B------:R-:W-:Y:S01]  /*d030*/  IMAD.IADD R222, R0, 0x1, -R13 ;  /* 0x0000000100de7824 */ /* 0x000fe200078e0a0d */
[----:B------:R-:W-:Y:S01]  /*d040*/  IADD3 R13, R207, 0x1, R12 ;  /* 0x00000001cf0d7810 */ /* 0x000fe20007ffe00c */
[----:B------:R-:W-:Y:S02]  /*d050*/  IMAD.MOV.U32 R24, RZ, RZ, R221 ;  /* 0x000000ffff187224 */ /* 0x000fe400078e00dd */
[----:B------:R-:W-:-:S04]  /*d060*/  @P0 IMAD.HI.U32 R6, R221, c[0x0][0x2c8], RZ ;  /* 0x0000b200dd060a27 */ /* 0x000fc800078e00ff */
[----:B------:R-:W-:Y:S01]  /*d070*/  IMAD.SHL.U32 R222, R222, 0x2, RZ ;  /* 0x00000002dede7824 */ /* 0x000fe200078e00ff */
[----:B------:R-:W-:Y:S02]  /*d080*/  @P0 SHF.R.U32.HI R24, RZ, c[0x0][0x2cc], R6 ;  /* 0x0000b300ff180a19 */ /* 0x000fe40000011606 */
[----:B------:R-:W-:Y:S01]  /*d090*/  ISETP.GE.AND P0, PT, R208, 0x1, PT ;  /* 0x00000001d000780c */ /* 0x000fe20003f06270 */
[--C-:B------:R-:W-:Y:S01]  /*d0a0*/  IMAD.IADD R4, R12, 0x1, -R222.reuse ;  /* 0x000000010c047824 */ /* 0x100fe200078e0ade */
[----:B------:R-:W-:Y:S01]  /*d0b0*/  IADD3 R20, -R212, R13, -R222 ;  /* 0x0000000dd4147210 */ /* 0x000fe20007ffe9de */
[----:B------:R-:W1:Y:S01]  /*d0c0*/  SHFL.IDX PT, R7, R24, RZ, 0x1c1f ;  /* 0x001c1fff18077589 */ /* 0x000e6200000e0000 */
[----:B------:R-:W-:Y:S02]  /*d0d0*/  IADD3 R6, -R222, R207, R12 ;  /* 0x000000cfde067210 */ /* 0x000fe40007ffe10c */
[C---:B------:R-:W-:Y:S02]  /*d0e0*/  IADD3 R23, R20.reuse, c[0x0][0x328], RZ ;  /* 0x0000ca0014177a10 */ /* 0x040fe40007ffe0ff */
[----:B------:R-:W-:-:S03]  /*d0f0*/  IADD3 R20, R20, UR10, RZ ;  /* 0x0000000a14147c10 */ /* 0x000fc6000fffe0ff */
        /* <DEDUP_REMOVED lines=15> */
.L_x_2209:
[----:B------:R-:W-:-:S04]  /*d1f0*/  MOV R0, c[0x0][0x32c] ;  /* 0x0000cb0000007a02 */ /* 0x000fc80000000f00 */
[----:B------:R-:W-:-:S13]  /*d200*/  ISETP.NE.AND P0, PT, R0, 0x1, PT ;  /* 0x000000010000780c */ /* 0x000fda0003f05270 */
[----:B------:R-:W-:-:S05]  /*d210*/  @P0 IMAD.HI.U32 R0, R7, c[0x0][0x330], RZ ;  /* 0x0000cc0007000a27 */ /* 0x000fca00078e00ff */
[----:B------:R-:W-:Y:S02]  /*d220*/  @P0 SHF.R.U32.HI R7, RZ, c[0x0][0x334], R0 ;  /* 0x0000cd00ff070a19 */ /* 0x000fe40000011600 */
.L_x_2210:
[----:B------:R-:W-:Y:S05]  /*d230*/  BSYNC B0 ;  /* 0x0000000000007941 */ /* 0x000fea0003800000 */
.L_x_2208:
[----:B------:R-:W-:-:S05]  /*d240*/  IMAD R0, R7, c[0x0][0x32c], R4 ;  /* 0x0000cb0007007a24 */ /* 0x000fca00078e0204 */
[----:B------:R-:W-:Y:S02]  /*d250*/  IADD3 R7, R0, c[0x0][0x32c], RZ ;  /* 0x0000cb0000077a10 */ /* 0x000fe40007ffe0ff */
[----:B------:R-:W-:Y:S02]  /*d260*/  IMNMX R25, R25, R0, !PT ;  /* 0x0000000019197217 */ /* 0x000fe40007800200 */
[----:B------:R-:W-:Y:S02]  /*d270*/  IMNMX R26, R26, R7, PT ;  /* 0x000000071a1a7217 */ /* 0x000fe40003800200 */
.L_x_2207:
[C---:B------:R-:W-:Y:S02]  /*d280*/  ISETP.GE.AND P0, PT, R12.reuse, 0x2, PT ;  /* 0x000000020c00780c */ /* 0x040fe40003f06270 */
[----:B------:R-:W-:Y:S02]  /*d290*/  ISETP.GE.AND P1, PT, R12, 0x9, PT ;  /* 0x000000090c00780c */ /* 0x000fe40003f26270 */
[----:B------:R-:W-:Y:S02]  /*d2a0*/  P2R R0, PR, RZ, 0x1 ;  /* 0x00000001ff007803 */ /* 0x000fe40000000000 */
[----:B------:R-:W-:-:S02]  /*d2b0*/  ISETP.GT.AND P0, PT, R25, 0x1, !P0 ;  /* 0x000000011900780c */ /* 0x000fc40004704270 */
[----:B------:R-:W-:Y:S02]  /*d2c0*/  P2R R41, PR, RZ, 0x2 ;  /* 0x00000002ff297803 */ /* 0x000fe40000000000 */
[----:B------:R-:W-:Y:S02]  /*d2d0*/  ISETP.LT.OR P0, PT, R26, 0x2, P0 ;  /* 0x000000021a00780c */ /* 0x000fe40000701670 */
[C---:B------:R-:W-:Y:S02]  /*d2e0*/  ISETP.GE.AND P6, PT, R12.reuse, 0x3a, PT ;  /* 0x0000003a0c00780c */ /* 0x040fe40003fc6270 */
        /* <DEDUP_REMOVED lines=21> */
[C---:B------:R-:W-:Y:S02]  /*d440*/  ISETP.GT.AND P0, PT, R25.reuse, 0x18, !P1 ;  /* 0x000000181900780c */ /* 0x040fe40004f04270 */
        /* <DEDUP_REMOVED lines=37> */
[C---:B------:R-:W-:Y:S02]  /*d6a0*/  ISETP.GE.AND P5, PT, R12.reuse, 0x41, PT ;  /* 0x000000410c00780c */ /* 0x040fe40003fa6270 */
[----:B------:R-:W-:Y:S02]  /*d6b0*/  FSEL R155, R65, -INF , !P0 ;  /* 0xff800000419b7808 */ /* 0x000fe40004000000 */
[----:B------:R-:W-:Y:S02]  /*d6c0*/  ISETP.GT.AND P0, PT, R25, 0x38, !P1 ;  /* 0x000000381900780c */ /* 0x000fe40004f04270 */
[----:B------:R-:W-:-:S02]  /*d6d0*/  ISETP.GE.AND P4, PT, R12, 0x42, PT ;  /* 0x000000420c00780c */ /* 0x000fc40003f86270 */
[----:B------:R-:W-:Y:S02]  /*d6e0*/  ISETP.LT.OR P0, PT, R26, 0x39, P0 ;  /* 0x000000391a00780c */ /* 0x000fe40000701670 */
[----:B------:R-:W-:Y:S02]  /*d6f0*/  ISETP.GE.AND P3, PT, R12, 0x49, PT ;  /* 0x000000490c00780c */ /* 0x000fe40003f66270 */
        /* <DEDUP_REMOVED lines=17> */
[----:B------:R-:W-:Y:S02]  /*d810*/  P2R R52, PR, RZ, 0x2 ;  /* 0x00000002ff347803 */ /* 0x000fe40000000000 */
        /* <DEDUP_REMOVED lines=14> */
[----:B------:R-:W-:-:S04]  /*d900*/  ISETP.LT.OR P0, PT, R26, 0x59, P0 ;  /* 0x000000591a00780c */ /* 0x000fc80000701670 */
[----:B------:R-:W-:Y:S02]  /*d910*/  FSEL R133, R44, -INF , !P0 ;  /* 0xff8000002c857808 */ /* 0x000fe40004000000 */
[----:B------:R-:W-:-:S04]  /*d920*/  ISETP.GT.AND P0, PT, R25, RZ, !P1 ;  /* 0x000000ff1900720c */ /* 0x000fc80004f04270 */
[----:B------:R-:W-:-:S04]  /*d930*/  ISETP.LT.OR P0, PT, R26, 0x1, P0 ;  /* 0x000000011a00780c */ /* 0x000fc80000701670 */
[----:B------:R-:W-:Y:S02]  /*d940*/  FSEL R22, R16, -INF , !P0 ;  /* 0xff80000010167808 */ /* 0x000fe40004000000 */
[----:B------:R-:W-:Y:S01]  /*d950*/  ISETP.GE.AND P0, PT, R12, 0x5a, PT ;  /* 0x0000005a0c00780c */ /* 0x000fe20003f06270 */
[----:B------:R-:W1:Y:S03]  /*d960*/  SHFL.IDX PT, R16, R24, 0x1, 0x1c1f ;  /* 0x003c1f0018107f89 */ /* 0x000e6600000e0000 */
[----:B------:R-:W-:Y:S02]  /*d970*/  P2R R12, PR, RZ, 0x1 ;  /* 0x00000001ff0c7803 */ /* 0x000fe40000000000 */
[----:B------:R-:W-:-:S04]  /*d980*/  ISETP.GT.AND P0, PT, R25, 0x59, !P0 ;  /* 0x000000591900780c */ /* 0x000fc80004704270 */
[----:B------:R-:W-:-:S04]  /*d990*/  ISETP.LT.OR P0, PT, R26, 0x5a, P0 ;  /* 0x0000005a1a00780c */ /* 0x000fc80000701670 */
[----:B------:R-:W-:Y:S02]  /*d9a0*/  FSEL R131, R45, -INF , !P0 ;  /* 0xff8000002d837808 */ /* 0x000fe40004000000 */
[----:B------:R-:W-:Y:S01]  /*d9b0*/  ISETP.GE.AND P0, PT, R208, 0x1, PT ;  /* 0x00000001d000780c */ /* 0x000fe20003f06270 */
[--C-:B-1----:R-:W-:Y:S02]  /*d9c0*/  IMAD.IADD R23, R23, 0x1, R16.reuse ;  /* 0x0000000117177824 */ /* 0x102fe400078e0210 */
[----:B------:R-:W-:-:S03]  /*d9d0*/  IMAD.IADD R25, R20, 0x1, R16 ;  /* 0x0000000114197824 */ /* 0x000fc600078e0210 */
[----:B------:R-:W-:-:S07]  /*d9e0*/  IMNMX R23, R23, R6, PT ;  /* 0x0000000617177217 */ /* 0x000fce0003800200 */
        /* <DEDUP_REMOVED lines=12> */
.L_x_2213:
[----:B------:R-:W-:-:S04]  /*dab0*/  MOV R6, c[0x0][0x32c] ;  /* 0x0000cb0000067a02 */ /* 0x000fc80000000f00 */
[----:B------:R-:W-:-:S13]  /*dac0*/  ISETP.NE.AND P0, PT, R6, 0x1, PT ;  /* 0x000000010600780c */ /* 0x000fda0003f05270 */
[----:B------:R-:W-:-:S05]  /*dad0*/  @P0 IMAD.HI.U32 R6, R45, c[0x0][0x330], RZ ;  /* 0x0000cc002d060a27 */ /* 0x000fca00078e00ff */
[----:B------:R-:W-:Y:S02]  /*dae0*/  @P0 SHF.R.U32.HI R45, RZ, c[0x0][0x334], R6 ;  /* 0x0000cd00ff2d0a19 */ /* 0x000fe40000011606 */
.L_x_2214:
[----:B------:R-:W-:Y:S05]  /*daf0*/  BSYNC B0 ;  /* 0x0000000000007941 */ /* 0x000fea0003800000 */
.L_x_2212:
[----:B------:R-:W-:-:S05]  /*db00*/  IMAD R6, R45, c[0x0][0x32c], R4 ;  /* 0x0000cb002d067a24 */ /* 0x000fca00078e0204 */
[----:B------:R-:W-:Y:S02]  /*db10*/  IADD3 R4, R6, c[0x0][0x32c], RZ ;  /* 0x0000cb0006047a10 */ /* 0x000fe40007ffe0ff */
[----:B------:R-:W-:Y:S02]  /*db20*/  IMNMX R25, R25, R6, !PT ;  /* 0x0000000619197217 */ /* 0x000fe40007800200 */
[----:B------:R-:W-:Y:S02]  /*db30*/  IMNMX R23, R23, R4, PT ;  /* 0x0000000417177217 */ /* 0x000fe40003800200 */
.L_x_2211:
[----:B------:R-:W-:Y:S01]  /*db40*/  ISETP.NE.AND P0, PT, R41, RZ, PT ;  /* 0x000000ff2900720c */ /* 0x000fe20003f05270 */
[----:B------:R-:W-:-:S03]  /*db50*/  IMAD.SHL.U32 R204, R2, 0x2, RZ ;  /* 0x0000000202cc7824 */ /* 0x000fc600078e00ff */
[----:B------:R-:W-:Y:S01]  /*db60*/  ISETP.GT.AND P0, PT, R25, 0x8, !P0 ;  /* 0x000000081900780c */ /* 0x000fe20004704270 */
[--C-:B------:R-:W-:Y:S01]  /*db70*/  IMAD R202, R5, 0x2, R204.reuse ;  /* 0x0000000205ca7824 */ /* 0x100fe200078e02cc */
[----:B------:R-:W-:Y:S01]  /*db80*/  LDSM.16.MT88.4 R96, [R204+0x3100] ;  /* 0x00310000cc60783b */ /* 0x000fe20000004200 */
[----:B------:R-:W-:Y:S01]  /*db90*/  IMAD R201, R3, 0x2, R204 ;  /* 0x0000000203c97824 */ /* 0x000fe200078e02cc */
[----:B------:R-:W-:Y:S01]  /*dba0*/  ISETP.LT.OR P0, PT, R23, 0x9, P0 ;  /* 0x000000091700780c */ /* 0x000fe20000701670 */
[----:B------:R-:W-:Y:S01]  /*dbb0*/  IMAD R200, R3, 0x2, R202 ;  /* 0x0000000203c87824 */ /* 0x000fe200078e02ca */
[----:B------:R-:W-:Y:S02]  /*dbc0*/  LDSM.16.MT88.4 R108, [R204+0x100] ;  /* 0x00010000cc6c783b */ /* 0x000fe40000004200 */
[----:B------:R-:W-:Y:S02]  /*dbd0*/  FSEL R6, R10, -INF , !P0 ;  /* 0xff8000000a067808 */ /* 0x000fe40004000000 */
[----:B------:R-:W-:Y:S01]  /*dbe0*/  ISETP.NE.AND P0, PT, R40, RZ, PT ;  /* 0x000000ff2800720c */ /* 0x000fe20003f05270 */
[----:B------:R-:W-:Y:S03]  /*dbf0*/  LDSM.16.MT88.4 R88, [R200+0x100] ;  /* 0x00010000c858783b */ /* 0x000fe60000004200 */
[----:B------:R-:W-:Y:S01]  /*dc00*/  ISETP.GT.AND P0, PT, R25, 0x9, !P0 ;  /* 0x000000091900780c */ /* 0x000fe20004704270 */
[----:B------:R-:W-:Y:S03]  /*dc10*/  LDSM.16.MT88.4 R72, [R202+0x100] ;  /* 0x00010000ca48783b */ /* 0x000fe60000004200 */
[----:B------:R-:W-:Y:S01]  /*dc20*/  ISETP.LT.OR P0, PT, R23, 0xa, P0 ;  /* 0x0000000a1700780c */ /* 0x000fe20000701670 */
[----:B------:R-:W-:Y:S03]  /*dc30*/  LDSM.16.MT88.4 R104, [R202+0x3100] ;  /* 0x00310000ca68783b */ /* 0x000fe60000004200 */
        /* <DEDUP_REMOVED lines=61> */
[----:B------:R-:W-:Y:S01]  /*e010*/  ISETP.GT.AND P0, PT, R25, 0x48, !P3 ;  /* 0x000000481900780c */ /* 0x000fe20005f04270 */
[----:B------:R-:W-:Y:S01]  /*e020*/  LDSM.16.MT88.4 R56, [R201+0x3100] ;  /* 0x00310000c938783b */ /* 0x000fe20000004200 */
[----:B------:R-:W-:-:S02]  /*e030*/  FMNMX.FTZ R0, R13, R0, !PT ;  /* 0x000000000d007209 */ /* 0x000fc40007810000 */
[----:B------:R-:W-:Y:S02]  /*e040*/  ISETP.LT.OR P0, PT, R23, 0x49, P0 ;  /* 0x000000491700780c */ /* 0x000fe40000701670 */
[----:B------:R-:W-:Y:S02]  /*e050*/  FMNMX.FTZ R0, R85, R0, !PT ;  /* 0x0000000055007209 */ /* 0x000fe40007810000 */
[----:B------:R-:W-:Y:S02]  /*e060*/  FSEL R152, R54, -INF , !P0 ;  /* 0xff80000036987808 */ /* 0x000fe40004000000 */
[----:B------:R-:W-:Y:S02]  /*e070*/  ISETP.GT.AND P0, PT, R25, 0x49, !P2 ;  /* 0x000000491900780c */ /* 0x000fe40005704270 */
[----:B------:R-:W-:Y:S02]  /*e080*/  FMNMX.FTZ R0, R7, R0, !PT ;  /* 0x0000000007007209 */ /* 0x000fe40007810000 */
[----:B------:R-:W-:-:S02]  /*e090*/  ISETP.LT.OR P0, PT, R23, 0x4a, P0 ;  /* 0x0000004a1700780c */ /* 0x000fc40000701670 */
[----:B------:R-:W-:Y:S02]  /*e0a0*/  FMNMX.FTZ R0, R9, R0, !PT ;  /* 0x0000000009007209 */ /* 0x000fe40007810000 */
[----:B------:R-:W-:Y:S02]  /*e0b0*/  FSEL R150, R55, -INF , !P0 ;  /* 0xff80000037967808 */ /* 0x000fe40004000000 */
[----:B------:R-:W-:Y:S02]  /*e0c0*/  ISETP.GT.AND P0, PT, R25, 0x1, !P5 ;  /* 0x000000011900780c */ /* 0x000fe40006f04270 */
[----:B------:R-:W-:Y:S02]  /*e0d0*/  FMNMX.FTZ R0, R37, R0, !PT ;  /* 0x0000000025007209 */ /* 0x000fe40007810000 */
[----:B------:R-:W-:Y:S02]  /*e0e0*/  ISETP.LT.OR P0, PT, R23, 0x2, P0 ;  /* 0x000000021700780c */ /* 0x000fe40000701670 */
[----:B------:R-:W-:-:S02]  /*e0f0*/  FMNMX.FTZ R0, R35, R0, !PT ;  /* 0x0000000023007209 */ /* 0x000fc40007810000 */
[----:B------:R-:W-:Y:S02]  /*e100*/  FSEL R24, R19, -INF , !P0 ;  /* 0xff80000013187808 */ /* 0x000fe40004000000 */
[----:B------:R-:W-:Y:S02]  /*e110*/  ISETP.GT.AND P0, PT, R25, RZ, !P1 ;  /* 0x000000ff1900720c */ /* 0x000fe40004f04270 */
[----:B------:R-:W-:Y:S02]  /*e120*/  FMNMX.FTZ R0, R33, R0, !PT ;  /* 0x0000000021007209 */ /* 0x000fe40007810000 */
[----:B------:R-:W-:Y:S02]  /*e130*/  ISETP.LT.OR P0, PT, R23, 0x1, P0 ;  /* 0x000000011700780c */ /* 0x000fe40000701670 */
[----:B------:R-:W-:Y:S02]  /*e140*/  FMNMX.FTZ R0, R119, R0, !PT ;  /* 0x0000000077007209 */ /* 0x000fe40007810000 */
[----:B------:R-:W-:-:S02]  /*e150*/  FSEL R18, R18, -INF , !P0 ;  /* 0xff80000012127808 */ /* 0x000fc40004000000 */
        /* <DEDUP_REMOVED lines=10> */
[----:B------:R-:W-:Y:S02]  /*e200*/  ISETP.GT.AND P0, PT, R25, 0x50, !P6 ;  /* 0x000000501900780c */ /* 0x000fe40007704270 */
[----:B------:R-:W-:-:S02]  /*e210*/  FMNMX.FTZ R19, R10, R19, !PT ;  /* 0x000000130a137209 */ /* 0x000fc40007810000 */
[----:B------:R-:W-:Y:S02]  /*e220*/  FMNMX.FTZ R0, R151, R0, !PT ;  /* 0x0000000097007209 */ /* 0x000fe40007810000 */
[----:B------:R-:W-:Y:S02]  /*e230*/  FMNMX.FTZ R19, R8, R19, !PT ;  /* 0x0000001308137209 */ /* 0x000fe40007810000 */
[----:B------:R-:W-:Y:S02]  /*e240*/  ISETP.LT.OR P0, PT, R23, 0x51, P0 ;  /* 0x000000511700780c */ /* 0x000fe40000701670 */
[----:B------:R-:W-:Y:S02]  /*e250*/  FMNMX.FTZ R19, R148, R19, !PT ;  /* 0x0000001394137209 */ /* 0x000fe40007810000 */
[----:B------:R-:W-:Y:S02]  /*e260*/  ISETP.NE.AND P4, PT, R42, RZ, PT ;  /* 0x000000ff2a00720c */ /* 0x000fe40003f85270 */
[----:B------:R-:W-:-:S02]  /*e270*/  FMNMX.FTZ R19, R128, R19, !PT ;  /* 0x0000001380137209 */ /* 0x000fc40007810000 */
[----:B------:R-:W-:Y:S02]  /*e280*/  FMNMX.FTZ R0, R153, R0, !PT ;  /* 0x0000000099007209 */ /* 0x000fe40007810000 */
[----:B------:R-:W-:Y:S02]  /*e290*/  FMNMX.FTZ R19, R146, R19, !PT ;  /* 0x0000001392137209 */ /* 0x000fe40007810000 */
[----:B------:R-:W-:Y:S02]  /*e2a0*/  FSEL R142, R50, -INF , !P0 ;  /* 0xff800000328e7808 */ /* 0x000fe40004000000 */
[----:B------:R-:W-:Y:S02]  /*e2b0*/  FMNMX.FTZ R19, R134, R19, !PT ;  /* 0x0000001386137209 */ /* 0x000fe40007810000 */
[----:B------:R-:W-:Y:S02]  /*e2c0*/  FMNMX.FTZ R0, R149, R0, !PT ;  /* 0x0000000095007209 */ /* 0x000fe40007810000 */
[----:B------:R-:W-:-:S02]  /*e2d0*/  FMNMX.FTZ R19, R224, R19, !PT ;  /* 0x00000013e0137209 */ /* 0x000fc40007810000 */
[----:B------:R-:W-:Y:S02]  /*e2e0*/  ISETP.GT.AND P0, PT, R25, 0x51, !P4 ;  /* 0x000000511900780c */ /* 0x000fe40006704270 */
[----:B------:R-:W-:Y:S02]  /*e2f0*/  FMNMX.FTZ R19, R154, R19, !PT ;  /* 0x000000139a137209 */ /* 0x000fe40007810000 */
[----:B------:R-:W-:Y:S02]  /*e300*/  ISETP.NE.AND P5, PT, R43, RZ, PT ;  /* 0x000000ff2b00720c */ /* 0x000fe40003fa5270 */
[----:B------:R-:W-:Y:S02]  /*e310*/  FMNMX.FTZ R19, R186, R19, !PT ;  /* 0x00000013ba137209 */ /* 0x000fe40007810000 */
[----:B------:R-:W-:Y:S02]  /*e320*/  FMNMX.FTZ R0, R141, R0, !PT ;  /* 0x000000008d007209 */ /* 0x000fe40007810000 */
[----:B------:R-:W-:-:S02]  /*e330*/  FMNMX.FTZ R19, R160, R19, !PT ;  /* 0x00000013a0137209 */ /* 0x000fc40007810000 */
[----:B------:R-:W-:Y:S02]  /*e340*/  ISETP.LT.OR P1, PT, R23, 0x52, P0 ;  /* 0x000000521700780c */ /* 0x000fe40000721670 */
[----:B------:R-:W-:Y:S02]  /*e350*/  FMNMX.FTZ R19, R162, R19, !PT ;  /* 0x00000013a2137209 */ /* 0x000fe40007810000 */
[----:B------:R-:W-:Y:S02]  /*e360*/  ISETP.NE.AND P6, PT, R12, RZ, PT ;  /* 0x000000ff0c00720c */ /* 0x000fe40003fc5270 */
[----:B------:R-:W-:Y:S02]  /*e370*/  FMNMX.FTZ R19, R184, R19, !PT ;  /* 0x00000013b8137209 */ /* 0x000fe40007810000 */
[----:B------:R-:W-:Y:S02]  /*e380*/  ISETP.GT.AND P0, PT, R25, 0x58, !P5 ;  /* 0x000000581900780c */ /* 0x000fe40006f04270 */
[----:B------:R-:W-:-:S02]  /*e390*/  FMNMX.FTZ R19, R152, R19, !PT ;  /* 0x0000001398137209 */ /* 0x000fc40007810000 */
[----:B------:R-:W-:Y:S02]  /*e3a0*/  FMNMX.FTZ R0, R135, R0, !PT ;  /* 0x0000000087007209 */ /* 0x000fe40007810000 */
[----:B------:R-:W-:Y:S02]  /*e3b0*/  FMNMX.FTZ R19, R150, R19, !PT ;  /* 0x0000001396137209 */ /* 0x000fe40007810000 */
[----:B------:R-:W-:Y:S02]  /*e3c0*/  FSEL R140, R51, -INF , !P1 ;  /* 0xff800000338c7808 */ /* 0x000fe40004800000 */
[----:B------:R-:W-:Y:S02]  /*e3d0*/  ISETP.GT.AND P2, PT, R25, 0x59, !P6 ;  /* 0x000000591900780c */ /* 0x000fe40007744270 */
[----:B------:R-:W-:Y:S02]  /*e3e0*/  ISETP.LT.OR P1, PT, R23, 0x59, P0 ;  /* 0x000000591700780c */ /* 0x000fe40000721670 */
[----:B------:R-:W-:-:S02]  /*e3f0*/  FMNMX.FTZ R19, R142, R19, !PT ;  /* 0x000000138e137209 */ /* 0x000fc40007810000 */
[----:B------:R-:W-:Y:S02]  /*e400*/  FMNMX.FTZ R0, R133, R0, !PT ;  /* 0x0000000085007209 */ /* 0x000fe40007810000 */
[----:B------:R-:W-:Y:S02]  /*e410*/  ISETP.LT.OR P0, PT, R23, 0x5a, P2 ;  /* 0x0000005a1700780c */ /* 0x000fe40001701670 */
[----:B------:R-:W-:Y:S02]  /*e420*/  FSEL R132, R46, -INF , !P1 ;  /* 0xff8000002e847808 */ /* 0x000fe40004800000 */
[----:B------:R-:W-:Y:S02]  /*e430*/  FMNMX.FTZ R19, R140, R19, !PT ;  /* 0x000000138c137209 */ /* 0x000fe40007810000 */
[----:B------:R-:W-:Y:S02]  /*e440*/  FMNMX.FTZ R11, R131, R0, !PT ;  /* 0x00000000830b7209 */ /* 0x000fe40007810000 */
[----:B------:R-:W-:-:S02]  /*e450*/  FSEL R130, R47, -INF , !P0 ;  /* 0xff8000002f827808 */ /* 0x000fc40004000000 */
        /* <DEDUP_REMOVED lines=23> */
[----:B------:R-:W-:-:S02]  /*e5d0*/  FFMA.FTZ R49, R18, c[0x0][0x2d0], -R123 ;  /* 0x0000b40012317a23 */ /* 0x000fc4000001087b */
[--C-:B------:R-:W-:Y:S02]  /*e5e0*/  FFMA.FTZ R118, R24, c[0x0][0x2d0], -R123.reuse ;  /* 0x0000b40018767a23 */ /* 0x100fe4000001087b */
[--C-:B------:R-:W-:Y:S01]  /*e5f0*/  FFMA.FTZ R48, R6, c[0x0][0x2d0], -R123.reuse ;  /* 0x0000b40006307a23 */ /* 0x100fe2000001087b */
[----:B------:R-:W-:Y:S01]  /*e600*/  LDSM.16.MT88.4 R24, [R202+0x900] ;  /* 0x00090000ca18783b */ /* 0x000fe20000004200 */
[--C-:B------:R-:W-:Y:S01]  /*e610*/  FFMA.FTZ R45, R4, c[0x0][0x2d0], -R123.reuse ;  /* 0x0000b400042d7a23 */ /* 0x100fe2000001087b */
[----:B------:R-:W1:Y:S01]  /*e620*/  MUFU.EX2 R47, R47 ;  /* 0x0000002f002f7308 */ /* 0x000e620000000800 */
[--C-:B------:R-:W-:Y:S02]  /*e630*/  FFMA.FTZ R40, R7, c[0x0][0x2d0], -R144.reuse ;  /* 0x0000b40007287a23 */ /* 0x100fe40000010890 */
[----:B------:R-:W2:Y:S01]  /*e640*/  LDSM.16.MT88.4 R4, [R200+0x3100] ;  /* 0x00310000c804783b */ /* 0x000ea20000004200 */
[----:B------:R-:W-:Y:S02]  /*e650*/  FFMA.FTZ R15, R16, c[0x0][0x2d0], -R123 ;  /* 0x0000b400100f7a23 */ /* 0x000fe4000001087b */
[--C-:B------:R-:W-:Y:S01]  /*e660*/  FFMA.FTZ R44, R13, c[0x0][0x2d0], -R144.reuse ;  /* 0x0000b4000d2c7a23 */ /* 0x100fe20000010890 */
[----:B------:R-:W3:Y:S01]  /*e670*/  LDSM.16.MT88.4 R16, [R200+0x900] ;  /* 0x00090000c810783b */ /* 0x000ee20000004200 */
[----:B------:R-:W-:Y:S01]  /*e680*/  MUFU.EX2 R46, R46 ;  /* 0x0000002e002e7308 */ /* 0x000fe20000000800 */
[----:B------:R-:W-:-:S02]  /*e690*/  FFMA.FTZ R13, R9, c[0x0][0x2d0], -R144 ;  /* 0x0000b400090d7a23 */ /* 0x000fc40000010890 */
[--C-:B------:R-:W-:Y:S02]  /*e6a0*/  FFMA.FTZ R3, R10, c[0x0][0x2d0], -R123.reuse ;  /* 0x0000b4000a037a23 */ /* 0x100fe4000001087b */
[--C-:B------:R-:W-:Y:S02]  /*e6b0*/  FFMA.FTZ R2, R8, c[0x0][0x2d0], -R123.reuse ;  /* 0x0000b40008027a23 */ /* 0x100fe4000001087b */
[----:B------:R-:W4:Y:S01]  /*e6c0*/  LDSM.16.MT88.4 R8, [R204+0x3900] ;  /* 0x00390000cc08783b */ /* 0x000f220000004200 */
[----:B------:R-:W5:Y:S01]  /*e6d0*/  MUFU.EX2 R43, R43 ;  /* 0x0000002b002b7308 */ /* 0x000f620000000800 */
[----:B-1----:R-:W-:Y:S01]  /*e6e0*/  F2FP.PACK_AB R64, R47, R50 ;  /* 0x000000322f40723e */ /* 0x002fe200000000ff */
[--C-:B------:R-:W-:Y:S02]  /*e6f0*/  FFMA.FTZ R41, R85, c[0x0][0x2d0], -R144.reuse ;  /* 0x0000b40055297a23 */ /* 0x100fe40000010890 */
[----:B------:R-:W-:Y:S02]  /*e700*/  FFMA.FTZ R42, R20, c[0x0][0x2d0], -R123 ;  /* 0x0000b400142a7a23 */ /* 0x000fe4000001087b */
[--C-:B------:R-:W-:Y:S01]  /*e710*/  FFMA.FTZ R51, R37, c[0x0][0x2d0], -R144.reuse ;  /* 0x0000b40025337a23 */ /* 0x100fe20000010890 */
[----:B------:R-:W1:Y:S01]  /*e720*/  LDSM.16.MT88.4 R20, [R201+0x900] ;  /* 0x00090000c914783b */ /* 0x000e620000004200 */
[----:B------:R-:W-:Y:S01]  /*e730*/  MUFU.EX2 R49, R49 ;  /* 0x0000003100317308 */ /* 0x000fe20000000800 */
[----:B------:R-:W-:-:S02]  /*e740*/  FFMA.FTZ R120, R35, c[0x0][0x2d0], -R144 ;  /* 0x0000b40023787a23 */ /* 0x000fc40000010890 */
[--C-:B------:R-:W-:Y:S01]  /*e750*/  FFMA.FTZ R122, R33, c[0x0][0x2d0], -R144.reuse ;  /* 0x0000b400217a7a23 */ /* 0x100fe20000010890 */
[----:B------:R-:W1:Y:S01]  /*e760*/  LDSM.16.MT88.4 R36, [R202+0x3900] ;  /* 0x00390000ca24783b */ /* 0x000e620000004200 */
[----:B------:R-:W-:Y:S02]  /*e770*/  FFMA.FTZ R119, R119, c[0x0][0x2d0], -R144 ;  /* 0x0000b40077777a23 */ /* 0x000fe40000010890 */
[--C-:B------:R-:W-:Y:S01]  /*e780*/  FFMA.FTZ R121, R148, c[0x0][0x2d0], -R123.reuse ;  /* 0x0000b40094797a23 */ /* 0x100fe2000001087b */
[----:B------:R-:W2:Y:S01]  /*e790*/  MUFU.EX2 R118, R118 ;  /* 0x0000007600767308 */ /* 0x000ea20000000800 */
[----:B-----5:R-:W-:Y:S01]  /*e7a0*/  F2FP.PACK_AB R66, R43, R46 ;  /* 0x0000002e2b42723e */ /* 0x020fe200000000ff */
[----:B------:R-:W5:Y:S01]  /*e7b0*/  LDSM.16.MT88.4 R32, [R201+0x3900] ;  /* 0x00390000c920783b */ /* 0x000f620000004200 */
        /* <DEDUP_REMOVED lines=26> */
[----:B------:R-:W-:Y:S01]  /*e960*/  FFMA.FTZ R153, R150, c[0x0][0x2d0], -R123 ;  /* 0x0000b40096997a23 */ /* 0x000fe2000001087b */
[----:B------:R-:W-:Y:S01]  /*e970*/  IADD3 R184, R14, -0x2, RZ ;  /* 0xfffffffe0eb87810 */ /* 0x000fe20007ffe0ff */
        /* <DEDUP_REMOVED lines=154> */
[----:B-----5:R-:W-:-:S07]  /*f320*/  F2FP.PACK_AB R7, R153, R152 ;  /* 0x000000989907723e */ /* 0x020fce00000000ff */
        /* <DEDUP_REMOVED lines=99> */
.L_x_2216:
[----:B------:R-:W-:-:S13]  /*f960*/  ISETP.NE.AND P0, PT, R2, 0x1, PT ;  /* 0x000000010200780c */ /* 0x000fda0003f05270 */
[----:B------:R-:W-:-:S05]  /*f970*/  @P0 IMAD.HI.U32 R4, R5, c[0x0][0x330], RZ ;  /* 0x0000cc0005040a27 */ /* 0x000fca00078e00ff */
[----:B------:R-:W-:-:S05]  /*f980*/  @P0 SHF.R.U32.HI R5, RZ, c[0x0][0x334], R4 ;  /* 0x0000cd00ff050a19 */ /* 0x000fca0000011604 */
.L_x_2217:
[----:B------:R-:W-:-:S05]  /*f990*/  IMAD R2, R5, R2, c[0x0][0x32c] ;  /* 0x0000cb0005027624 */ /* 0x000fca00078e0202 */
[----:B------:R-:W-:-:S05]  /*f9a0*/  IMNMX R3, R3, R2, PT ;  /* 0x0000000203037217 */ /* 0x000fca0003800200 */
.L_x_2215:
        /* <DEDUP_REMOVED lines=13> */
.L_x_2227:
[----:B------:R-:W-:Y:S04]  /*fa80*/  DEPBAR.LE SB0, 0x0 ;  /* 0x000080000000791a */ /* 0x000fe80000000000 */
[----:B------:R-:W-:Y:S01]  /*fa90*/  BAR.SYNC.DEFER_BLOCKING 0x0 ;  /* 0x0000000000007b1d */ /* 0x000fe20000010000 */
[----:B------:R-:W-:Y:S02]  /*faa0*/  ISETP.GT.AND P0, PT, R215, R230, PT ;  /* 0x000000e6d700720c */ /* 0x000fe40003f04270 */
[C---:B------:R-:W-:Y:S02]  /*fab0*/  LOP3.LUT P4, RZ, R214.reuse, 0x40000, RZ, 0xc0, !PT ;  /* 0x00040000d6ff7812 */ /* 0x040fe4000788c0ff */
[----:B------:R-:W-:Y:S02]  /*fac0*/  LOP3.LUT P3, RZ, R214, 0x20000, RZ, 0xc0, !PT ;  /* 0x00020000d6ff7812 */ /* 0x000fe4000786c0ff */
[----:B------:R-:W-:Y:S07]  /*fad0*/  ISETP.NE.AND P5, PT, R209, 0x1, PT ;  /* 0x00000001d100780c */ /* 0x000fee0003fa5270 */
        /* <DEDUP_REMOVED lines=49> */
[----:B------:R1:W-:Y:S05]  /*fdf0*/  @!P0 LDGSTS.E.BYPASS.LTC128B.128 [R220+0x4100], [R232.64+0x80], !P3 ;  /* 0x04100080e8dc8fae */ /* 0x0003ea000d901d50 */
[----:B------:R1:W-:Y:S05]  /*fe00*/  @!P0 LDGSTS.E.BYPASS.LTC128B.128 [R220+0x2100], [R236.64], !P4 ;  /* 0x02100000ecdc8fae */ /* 0x0003ea000e101d50 */
[----:B------:R1:W-:Y:S01]  /*fe10*/  @!P0 LDGSTS.E.BYPASS.LTC128B.128 [R220+0x5100], [R236.64+0x80], !P3 ;  /* 0x05100080ecdc8fae */ /* 0x0003e2000d901d50 */
[C---:B--2---:R-:W-:Y:S01]  /*fe20*/  HMMA.16816.F32 R44, R124.reuse, R120, RZ ;  /* 0x000000787c2c723c */ /* 0x044fe200000018ff */
[C---:B------:R-:W-:Y:S03]  /*fe30*/  ISETP.GT.AND P0, PT, R230.reuse, R215, PT ;  /* 0x000000d7e600720c */ /* 0x040fe60003f04270 */
[----:B------:R-:W2:Y:S04]  /*fe40*/  LDSM.16.M88.4 R160, [R203+0x8100] ;  /* 0x00810000cba0783b */ /* 0x000ea80000000200 */
[----:B------:R-:W-:Y:S01]  /*fe50*/  HMMA.16816.F32 R48, R124, R122, RZ ;  /* 0x0000007a7c30723c */ /* 0x000fe200000018ff */
[----:B------:R-:W0:Y:S05]  /*fe60*/  LDGDEPBAR ;  /* 0x00000000000079af */ /* 0x000e2a0000000000 */
[----:B------:R-:W5:Y:S01]  /*fe70*/  LDSM.16.M88.4 R116, [R203+0x8900] ;  /* 0x00890000cb74783b */ /* 0x000f620000000200 */
[----:B------:R-:W-:Y:S01]  /*fe80*/  @P0 IADD3 R0, R230, -0x1, RZ ;  /* 0xffffffffe6000810 */ /* 0x000fe20007ffe0ff */
[C---:B---3--:R-:W-:Y:S03]  /*fe90*/  HMMA.16816.F32 R4, R136.reuse, R128, R4 ;  /* 0x000000808804723c */ /* 0x048fe60000001804 */
[----:B------:R-:W3:Y:S05]  /*fea0*/  LDSM.16.M88.4 R120, [R203+0x9100] ;  /* 0x00910000cb78783b */ /* 0x000eea0000000200 */
[C---:B------:R-:W-:Y:S01]  /*feb0*/  HMMA.16816.F32 R8, R136.reuse, R130, R8 ;  /* 0x000000828808723c */ /* 0x040fe20000001808 */
[----:B------:R-:W1:Y:S07]  /*fec0*/  LDSM.16.M88.4 R128, [R203+0x9900] ;  /* 0x00990000cb80783b */ /* 0x000e6e0000000200 */
[C---:B------:R-:W-:Y:S08]  /*fed0*/  HMMA.16816.F32 R12, R136.reuse, R140, R12 ;  /* 0x0000008c880c723c */ /* 0x040ff0000000180c */
[C---:B------:R-:W-:Y:S01]  /*fee0*/  HMMA.16816.F32 R16, R136.reuse, R142, R16 ;  /* 0x0000008e8810723c */ /* 0x040fe20000001810 */
[----:B------:R-:W-:Y:S07]  /*fef0*/  LDSM.16.M88.4 R140, [R194] ;  /* 0x00000000c28c783b */ /* 0x000fee0000000200 */
        /* <DEDUP_REMOVED lines=9> */
[C---:B----4-:R-:W-:Y:S08]  /*ff90*/  HMMA.16816.F32 R44, R136.reuse, R132, R44 ;  /* 0x00000084882c723c */ /* 0x050ff0000000182c */
[----:B------:R-:W-:Y:S01]  /*ffa0*/  HMMA.16816.F32 R48, R136, R134, R48 ;  /* 0x000000868830723c */ /* 0x000fe20000001830 */
[----:B------:R-:W4:Y:S07]  /*ffb0*/  LDSM.16.M88.4 R132, [R203+0xa100] ;  /* 0x00a10000cb84783b */ /* 0x000f2e0000000200 */
[C---:B--2---:R-:W-:Y:S08]  /*ffc0*/  HMMA.16816.F32 R4, R156.reuse, R160, R4 ;  /* 0x000000a09c04723c */ /* 0x044ff00000001804 */
[C---:B------:R-:W-:Y:S01]  /*ffd0*/  HMMA.16816.F32 R8, R156.reuse, R162, R8 ;  /* 0x000000a29c08723c */ /* 0x040fe20000001808 */
[----:B------:R-:W-:Y:S07]  /*ffe0*/  LDSM.16.M88.4 R160, [R194+0x4000] ;  /* 0x00400000c2a0783b */ /* 0x000fee0000000200 */
[C---:B-----5:R-:W-:Y:S08]  /*fff0*/  HMMA.16816.F32 R12, R156.reuse, R116, R12 ;  /* 0x000000749c0c723c */ /* 0x060ff0000000180c */
        /* <DEDUP_REMOVED lines=11> */
[C---:B--2---:R-:W-:Y:S08]  /*100b0*/  HMMA.16816.F32 R44, R156.reuse, R116, R44 ;  /* 0x000000749c2c723c */ /* 0x044ff0000000182c */
[----:B------:R-:W-:Y:S01]  /*100c0*/  HMMA.16816.F32 R48, R156, R118, R48 ;  /* 0x000000769c30723c */ /* 0x000fe20000001830 */
[----:B------:R-:W2:Y:S07]  /*100d0*/  LDSM.16.M88.4 R116, [R206+0xb900] ;  /* 0x00b90000ce74783b */ /* 0x000eae0000000200 */
[C---:B------:R-:W-:Y:S08]  /*100e0*/  HMMA.16816.F32 R4, R164.reuse, R140, R4 ;  /* 0x0000008ca404723c */ /* 0x040ff00000001804 */
        /* <DEDUP_REMOVED lines=10> */
[----:B------:R-:W-:Y:S07]  /*10190*/  LDSM.16.M88.4 R148, [R191] ;  /* 0x00000000bf94783b */ /* 0x000fee0000000200 */
[C---:B------:R-:W-:Y:S08]  /*101a0*/  HMMA.16816.F32 R36, R164.reuse, R152, R36 ;  /* 0x00000098a424723c */ /* 0x040ff00000001824 */
[C---:B------:R-:W-:Y:S01]  /*101b0*/  HMMA.16816.F32 R40, R164.reuse, R154, R40 ;  /* 0x0000009aa428723c */ /* 0x040fe20000001828 */
[----:B------:R-:W-:Y:S07]  /*101c0*/  LDSM.16.M88.4 R152, [R203+0xd900] ;  /* 0x00d90000cb98783b */ /* 0x000fee0000000200 */
[C---:B-1----:R-:W-:Y:S08]  /*101d0*/  HMMA.16816.F32 R44, R164.reuse, R128, R44 ;  /* 0x00000080a42c723c */ /* 0x042ff0000000182c */
[----:B------:R-:W-:Y:S01]  /*101e0*/  HMMA.16816.F32 R48, R164, R130, R48 ;  /* 0x00000082a430723c */ /* 0x000fe20000001830 */
[----:B------:R-:W1:Y:S07]  /*101f0*/  LDSM.16.M88.4 R128, [R206+0xd100] ;  /* 0x00d10000ce80783b */ /* 0x000e6e0000000200 */
[C---:B----4-:R-:W-:Y:S08]  /*10200*/  HMMA.16816.F32 R4, R168.reuse, R132, R4 ;  /* 0x00000084a804723c */ /* 0x050ff00000001804 */
[C---:B------:R-:W-:Y:S01]  /*10210*/  HMMA.16816.F32 R8, R168.reuse, R134, R8 ;  /* 0x00000086a808723c */ /* 0x040fe20000001808 */
[----:B------:R-:W4:Y:S07]  /*10220*/  LDSM.16.M88.4 R132, [R193] ;  /* 0x00000000c184783b */ /* 0x000f2e0000000200 */
[C---:B--2---:R-:W-:Y:S08]  /*10230*/  HMMA.16816.F32 R12, R168.reuse, R116, R12 ;  /* 0x00000074a80c723c */ /* 0x044ff0000000180c */
[C---:B------:R-:W-:Y:S01]  /*10240*/  HMMA.16816.F32 R16, R168.reuse, R118, R16 ;  /* 0x00000076a810723c */ /* 0x040fe20000001810 */
[----:B------:R-:W2:Y:S07]  /*10250*/  LDSM.16.M88.4 R116, [R192] ;  /* 0x00000000c074783b */ /* 0x000eae0000000200 */
[C---:B-----5:R-:W-:Y:S08]  /*10260*/  HMMA.16816.F32 R20, R168.reuse, R140, R20 ;  /* 0x0000008ca814723c */ /* 0x060ff00000001814 */
[C---:B------:R-:W-:Y:S01]  /*10270*/  HMMA.16816.F32 R24, R168.reuse, R142, R24 ;  /* 0x0000008ea818723c */ /* 0x040fe20000001818 */
[----:B------:R-:W5:Y:S07]  /*10280*/  LDSM.16.M88.4 R140, [R190] ;  /* 0x00000000be8c783b */ /* 0x000f6e0000000200 */
        /* <DEDUP_REMOVED lines=12> */
[C---:B--2---:R-:W-:Y:S08]  /*10350*/  HMMA.16816.F32 R12, R172.reuse, R116, R12 ;  /* 0x00000074ac0c723c */ /* 0x044ff0000000180c */
[C---:B------:R-:W-:Y:S01]  /*10360*/  HMMA.16816.F32 R16, R172.reuse, R118, R16 ;  /* 0x00000076ac10723c */ /* 0x040fe20000001810 */
[----:B------:R-:W2:Y:S07]  /*10370*/  LDSM.16.M88.4 R116, [R203+0xb900] ;  /* 0x00b90000cb74783b */ /* 0x000eae0000000200 */
        /* <DEDUP_REMOVED lines=10> */
[----:B------:R-:W-:Y:S01]  /*10420*/  HMMA.16816.F32 R48, R172, R130, R48 ;  /* 0x00000082ac30723c */ /* 0x000fe20000001830 */
[----:B------:R-:W1:Y:S07]  /*10430*/  LDSM.16.M88.4 R128, [R194+0x3800] ;  /* 0x00380000c280783b */ /* 0x000e6e0000000200 */
[C---:B----4-:R-:W-:Y:S08]  /*10440*/  HMMA.16816.F32 R4, R176.reuse, R132, R4 ;  /* 0x00000084b004723c */ /* 0x050ff00000001804 */
[C---:B------:R-:W-:Y:S08]  /*10450*/  HMMA.16816.F32 R8, R176.reuse, R134, R8 ;  /* 0x00000086b008723c */ /* 0x040ff00000001808 */
[C---:B--2---:R-:W-:Y:S08]  /*10460*/  HMMA.16816.F32 R12, R176.reuse, R116, R12 ;  /* 0x00000074b00c723c */ /* 0x044ff0000000180c */
[C---:B------:R-:W-:Y:S01]  /*10470*/  HMMA.16816.F32 R16, R176.reuse, R118, R16 ;  /* 0x00000076b010723c */ /* 0x040fe20000001810 */
[----:B------:R-:W2:Y:S07]  /*10480*/  LDSM.16.M88.4 R116, [R194+0x4800] ;  /* 0x00480000c274783b */ /* 0x000eae0000000200 */
[C---:B------:R-:W-:Y:S08]  /*10490*/  HMMA.16816.F32 R20, R176.reuse, R144, R20 ;  /* 0x00000090b014723c */ /* 0x040ff00000001814 */
[C---:B------:R-:W-:Y:S08]  /*104a0*/  HMMA.16816.F32 R24, R176.reuse, R146, R24 ;  /* 0x00000092b018723c */ /* 0x040ff00000001818 */
[C---:B------:R-:W-:Y:S07]  /*104b0*/  HMMA.16816.F32 R28, R176.reuse, R148, R28 ;  /* 0x00000094b01c723c */ /* 0x040fee000000181c */
[----:B------:R-:W-:Y:S01]  /*104c0*/  @P0 SHF.R.S32.HI R148, RZ, 0x1f, R0 ;  /* 0x0000001fff940819 */ /* 0x000fe20000011400 */
[C---:B------:R-:W-:Y:S04]  /*104d0*/  HMMA.16816.F32 R32, R176.reuse, R150, R32 ;  /* 0x00000096b020723c */ /* 0x040fe80000001820 */
[----:B------:R-:W-:Y:S03]  /*104e0*/  @P0 IMAD R148, R148, c[0x0][0x1e0], RZ ;  /* 0x0000780094940a24 */ /* 0x000fe600078e02ff */
[C---:B------:R-:W-:Y:S01]  /*104f0*/  @P0 IMAD.WIDE.U32 R150, R0.reuse, c[0x0][0x1e0], RZ ;  /* 0x0000780000960a25 */ /* 0x040fe200078e00ff */
[C---:B-----5:R-:W-:Y:S04]  /*10500*/  HMMA.16816.F32 R36, R176.reuse, R140, R36 ;  /* 0x0000008cb024723c */ /* 0x060fe80000001824 */
[----:B------:R-:W-:Y:S04]  /*10510*/  @P0 IMAD R148, R0, c[0x0][0x1e4], R148 ;  /* 0x0000790000940a24 */ /* 0x000fe800078e0294 */
[C---:B------:R-:W-:Y:S04]  /*10520*/  HMMA.16816.F32 R40, R176.reuse, R142, R40 ;  /* 0x0000008eb028723c */ /* 0x040fe80000001828 */
[----:B------:R-:W-:Y:S04]  /*10530*/  @P0 IMAD.IADD R148, R151, 0x1, R148 ;  /* 0x0000000197940824 */ /* 0x000fe800078e0294 */
[C---:B------:R-:W-:Y:S04]  /*10540*/  HMMA.16816.F32 R44, R176.reuse, R152, R44 ;  /* 0x00000098b02c723c */ /* 0x040fe8000000182c */
[----:B------:R-:W-:Y:S03]  /*10550*/  @P0 IMAD R148, R148, 0x60, RZ ;  /* 0x0000006094940824 */ /* 0x000fe600078e02ff */
[----:B------:R-:W-:Y:S01]  /*10560*/  @P0 IMAD.MOV.U32 R152, RZ, RZ, R216 ;  /* 0x000000ffff980224 */ /* 0x000fe200078e00d8 */
[----:B------:R-:W-:Y:S04]  /*10570*/  HMMA.16816.F32 R48, R176, R154, R48 ;  /* 0x0000009ab030723c */ /* 0x000fe80000001830 */
[----:B------:R-:W-:Y:S04]  /*10580*/  @P0 IMAD.MOV.U32 R153, RZ, RZ, R219 ;  /* 0x000000ffff990224 */ /* 0x000fe800078e00db */
[C---:B---3--:R-:W-:Y:S05]  /*10590*/  HMMA.16816.F32 R4, R180.reuse, R120, R4 ;  /* 0x00000078b404723c */ /* 0x048fea0000001804 */
[----:B------:R-:W-:Y:S03]  /*105a0*/  @P0 IMAD.WIDE.U32 R150, R150, 0x60, R152 ;  /* 0x0000006096960825 */ /* 0x000fe600078e0098 */
[C---:B------:R-:W-:Y:S01]  /*105b0*/  HMMA.16816.F32 R8, R180.reuse, R122, R8 ;  /* 0x0000007ab408723c */ /* 0x040fe20000001808 */
[----:B------:R-:W3:Y:S03]  /*105c0*/  LDSM.16.M88.4 R120, [R194+0x5000] ;  /* 0x00500000c278783b */ /* 0x000ee60000000200 */
[----:B------:R-:W-:Y:S02]  /*105d0*/  @P0 IMAD.IADD R149, R151, 0x1, R148 ;  /* 0x0000000197950824 */ /* 0x000fe400078e0294 */
[C---:B------:R-:W-:Y:S02]  /*105e0*/  @P0 IMAD.SHL.U32 R0, R150.reuse, 0x2, RZ ;  /* 0x0000000296000824 */ /* 0x040fe400078e00ff */
[C---:B-1----:R-:W-:Y:S04]  /*105f0*/  HMMA.16816.F32 R12, R180.reuse, R128, R12 ;  /* 0x00000080b40c723c */ /* 0x042fe8000000180c */
[----:B------:R-:W-:Y:S01]  /*10600*/  @P0 SHF.L.U64.HI R148, R150, 0x1, R149 ;  /* 0x0000000196940819 */ /* 0x000fe20000010295 */
[C---:B------:R-:W-:Y:S01]  /*10610*/  @P0 IMAD.SHL.U32 R153, R187.reuse, 0x40, RZ ;  /* 0x00000040bb990824 */ /* 0x040fe200078e00ff */
[----:B------:R-:W-:Y:S02]  /*10620*/  @P0 IADD3 R150, P1, R0, c[0x0][0x1c8], RZ ;  /* 0x0000720000960a10 */ /* 0x000fe40007f3e0ff */
[C---:B------:R-:W-:Y:S01]  /*10630*/  HMMA.16816.F32 R16, R180.reuse, R130, R16 ;  /* 0x00000082b410723c */ /* 0x040fe20000001810 */
[----:B------:R-:W1:Y:S01]  /*10640*/  LDSM.16.M88.4 R128, [R194+0x5800] ;  /* 0x00580000c280783b */ /* 0x000e620000000200 */
[----:B------:R-:W-:Y:S04]  /*10650*/  DEPBAR.LE SB0, 0x0 ;  /* 0x000080000000791a */ /* 0x000fe80000000000 */
[----:B------:R-:W-:Y:S01]  /*10660*/  BAR.SYNC.DEFER_BLOCKING 0x0 ;  /* 0x0000000000007b1d */ /* 0x000fe20000010000 */
[----:B------:R-:W-:Y:S01]  /*10670*/  @P0 IADD3.X R151, R148, c[0x0][0x1cc], RZ, P1, !PT ;  /* 0x0000730094970a10 */ /* 0x000fe20000ffe4ff */
[C---:B------:R-:W-:Y:S05]  /*10680*/  HMMA.16816.F32 R20, R180.reuse, R160, R20 ;  /* 0x000000a0b414723c */ /* 0x040fea0000001814 */
[----:B------:R-:W-:Y:S02]  /*10690*/  @P0 IADD3 R0, P2, R0, 0x80, RZ ;  /* 0x0000008000000810 */ /* 0x000fe40007f5e0ff */
[----:B------:R-:W-:Y:S01]  /*106a0*/  @P0 SHF.L.U64.HI R149, R187, R186, c[0x0][0x1e4] ;  /* 0x00007900bb950619 */ /* 0x000fe200000102ba */
[C---:B------:R-:W-:Y:S04]  /*106b0*/  HMMA.16816.F32 R24, R180.reuse, R162, R24 ;  /* 0x000000a2b418723c */ /* 0x040fe80000001818 */
[----:B------:R-:W-:Y:S01]  /*106c0*/  @P0 IADD3 R160, P1, R0, c[0x0][0x1c8], RZ ;  /* 0x0000720000a00a10 */ /* 0x000fe20007f3e0ff */
[----:B------:R-:W-:Y:S02]  /*106d0*/  IMAD.MOV.U32 R0, RZ, RZ, R221 ;  /* 0x000000ffff007224 */ /* 0x000fe400078e00dd */
[----:B------:R-:W-:Y:S01]  /*106e0*/  @P5 IMAD.MOV.U32 R0, RZ, RZ, R185 ;  /* 0x000000ffff005224 */ /* 0x000fe200078e00b9 */
[C---:B--2---:R-:W-:Y:S04]  /*106f0*/  HMMA.16816.F32 R28, R180.reuse, R116, R28 ;  /* 0x00000074b41c723c */ /* 0x044fe8000000181c */
[----:B------:R-:W-:Y:S01]  /*10700*/  @P0 IADD3.X R161, RZ, c[0x0][0x1cc], R148, P1, P2 ;  /* 0x00007300ffa10a10 */ /* 0x000fe20000fe4494 */
[----:B------:R-:W-:Y:S01]  /*10710*/  @!PT LDS RZ, [RZ] ;  /* 0x00000000fffff984 */ /* 0x000fe20000000800 */
[----:B------:R-:W-:Y:S01]  /*10720*/  @!PT LDS RZ, [RZ] ;  /* 0x00000000fffff984 */ /* 0x000fe20000000800 */
[----:B------:R-:W-:Y:S01]  /*10730*/  @!PT LDS RZ, [RZ] ;  /* 0x00000000fffff984 */ /* 0x000fe20000000800 */
[----:B------:R2:W-:Y:S01]  /*10740*/  @P0 LDGSTS.E.BYPASS.LTC128B.128 [R220+0x8100], [R150.64], !P4 ;  /* 0x0810000096dc0fae */ /* 0x0005e2000e101d50 */
[-C--:B------:R-:W-:Y:S02]  /*10750*/  @P0 IADD3 R154, P2, R150, R153.reuse, RZ ;  /* 0x00000099969a0210 */ /* 0x080fe40007f5e0ff */
[C---:B------:R-:W-:Y:S02]  /*10760*/  HMMA.16816.F32 R32, R180.reuse, R118, R32 ;  /* 0x00000076b420723c */ /* 0x040fe40000001820 */
[----:B------:R4:W-:Y:S02]  /*10770*/  @P0 LDGSTS.E.BYPASS.LTC128B.128 [R220+0xb100], [R160.64], !P3 ;  /* 0x0b100000a0dc0fae */ /* 0x0009e4000d901d50 */
[--C-:B------:R-:W-:Y:S01]  /*10780*/  @P0 IMAD.X R155, R151, 0x1, R149.reuse, P2 ;  /* 0x00000001979b0824 */ /* 0x100fe200010e0695 */
[----:B------:R-:W-:Y:S01]  /*10790*/  @P0 IADD3 R162, P1, R154, R153, RZ ;  /* 0x000000999aa20210 */ /* 0x000fe20007f3e0ff */
[----:B------:R-:W-:Y:S02]  /*107a0*/  IMAD R153, R230, -0x60, RZ ;  /* 0xffffffa0e6997824 */ /* 0x000fe400078e02ff */
[C---:B---3--:R-:W-:Y:S01]  /*107b0*/  HMMA.16816.F32 R36, R180.reuse, R120, R36 ;  /* 0x00000078b424723c */ /* 0x048fe20000001824 */
[----:B------:R3:W-:Y:S03]  /*107c0*/  @P0 LDGSTS.E.BYPASS.LTC128B.128 [R220+0x9100], [R154.64], !P4 ;  /* 0x091000009adc0fae */ /* 0x0007e6000e101d50 */
[----:B------:R-:W-:Y:S01]  /*107d0*/  @P0 IMAD.X R163, R155, 0x1, R149, P1 ;  /* 0x000000019ba30824 */ /* 0x000fe200008e0695 */
[----:B------:R-:W-:Y:S01]  /*107e0*/  IADD3 R149, -R222, 0x1, R153 ;  /* 0x00000001de957810 */ /* 0x000fe20007ffe199 */
[----:B------:R3:W-:Y:S02]  /*107f0*/  @P0 LDGSTS.E.BYPASS.LTC128B.128 [R220+0xc100], [R154.64+0x80], !P3 ;  /* 0x0c1000809adc0fae */ /* 0x0007e4000d901d50 */
[C---:B------:R-:W-:Y:S03]  /*10800*/  HMMA.16816.F32 R40, R180.reuse, R122, R40 ;  /* 0x0000007ab428723c */ /* 0x040fe60000001828 */
[----:B------:R3:W-:Y:S01]  /*10810*/  @P0 LDGSTS.E.BYPASS.LTC128B.128 [R220+0xa100], [R162.64], !P4 ;  /* 0x0a100000a2dc0fae */ /* 0x0007e2000e101d50 */
[----:B------:R-:W-:Y:S04]  /*10820*/  IADD3 R149, -R212, R149, R207 ;  /* 0x00000095d4957210 */ /* 0x000fe80007ffe1cf */
[C---:B-1----:R-:W-:Y:S01]  /*10830*/  HMMA.16816.F32 R44, R180.reuse, R128, R44 ;  /* 0x00000080b42c723c */ /* 0x042fe2000000182c */
[----:B------:R1:W-:Y:S02]  /*10840*/  @P0 LDGSTS.E.BYPASS.LTC128B.128 [R220+0xd100], [R162.64+0x80], !P3 ;  /* 0x0d100080a2dc0fae */ /* 0x0003e4000d901d50 */
[----:B------:R-:W-:Y:S02]  /*10850*/  ISETP.GE.AND P3, PT, R208, 0x1, PT ;  /* 0x00000001d000780c */ /* 0x000fe40003f66270 */
[C---:B--2---:R-:W-:Y:S01]  /*10860*/  IADD3 R151, R149.reuse, c[0x0][0x328], RZ ;  /* 0x0000ca0095977a10 */ /* 0x044fe20007ffe0ff */
[----:B------:R-:W4:Y:S01]  /*10870*/  SHFL.IDX PT, R148, R0, RZ, 0x1c1f ;  /* 0x001c1fff00947589 */ /* 0x000f2200000e0000 */
[----:B------:R-:W-:Y:S01]  /*10880*/  IADD3 R149, R149, UR10, RZ ;  /* 0x0000000a95957c10 */ /* 0x000fe2000fffe0ff */
[----:B------:R-:W-:Y:S03]  /*10890*/  HMMA.16816.F32 R48, R180, R130, R48 ;  /* 0x00000082b430723c */ /* 0x000fe60000001830 */
[----:B------:R-:W0:Y:S01]  /*108a0*/  LDGDEPBAR ;  /* 0x00000000000079af */ /* 0x000e220000000000 */
[----:B----4-:R-:W-:Y:S02]  /*108b0*/  IMAD.IADD R161, R151, 0x1, R148 ;  /* 0x0000000197a17824 */ /* 0x010fe400078e0294 */
[----:B---3--:R-:W-:Y:S02]  /*108c0*/  IMAD.IADD R155, R148, 0x1, R149 ;  /* 0x00000001949b7824 */ /* 0x008fe400078e0295 */
[----:B------:R-:W-:-:S05]  /*108d0*/  @!P3 BRA `(.L_x_2219) ;  /* 0x000001800000b947 */ /* 0x000fca0003800000 */
[----:B-1----:R-:W-:Y:S01]  /*108e0*/  IADD3 R148, -R212, R207, R148 ;  /* 0x000000cfd4947210 */ /* 0x002fe20007ffe194 */
        /* <DEDUP_REMOVED lines=12> */
.L_x_2221:
[----:B------:R-:W-:Y:S04]  /*109b0*/  MOV R116, c[0x0][0x32c] ;  /* 0x0000cb0000747a02 */ /* 0x000fe80000000f00 */
[----:B------:R-:W-:Y:S11]  /*109c0*/  ISETP.NE.AND P0, PT, R116, 0x1, PT ;  /* 0x000000017400780c */ /* 0x000ff60003f05270 */
[----:B------:R-:W-:Y:S02]  /*109d0*/  @!UPT UIADD3 URZ, URZ, URZ, URZ ;  /* 0x0000003f3f3ff290 */ /* 0x000fe4000fffe03f */
[----:B------:R-:W-:Y:S05]  /*109e0*/  @P0 IMAD.HI.U32 R116, R148, c[0x0][0x330], RZ ;  /* 0x0000cc0094740a27 */ /* 0x000fea00078e00ff */
[----:B------:R-:W-:Y:S02]  /*109f0*/  @P0 SHF.R.U32.HI R148, RZ, c[0x0][0x334], R116 ;  /* 0x0000cd00ff940a19 */ /* 0x000fe40000011674 */
.L_x_2222:
[----:B------:R-:W-:Y:S05]  /*10a00*/  BSYNC B0 ;  /* 0x0000000000007941 */ /* 0x000fea0003800000 */
.L_x_2220:
[----:B------:R-:W-:Y:S04]  /*10a10*/  IMAD.IADD R117, R153, 0x1, -R222 ;  /* 0x0000000199757824 */ /* 0x000fe800078e0ade */
[----:B------:R-:W-:Y:S05]  /*10a20*/  IMAD R148, R148, c[0x0][0x32c], R117 ;  /* 0x0000cb0094947a24 */ /* 0x000fea00078e0275 */
[----:B------:R-:W-:Y:S02]  /*10a30*/  IADD3 R116, R148, c[0x0][0x32c], RZ ;  /* 0x0000cb0094747a10 */ /* 0x000fe40007ffe0ff */
[----:B------:R-:W-:Y:S02]  /*10a40*/  IMNMX R155, R155, R148, !PT ;  /* 0x000000949b9b7217 */ /* 0x000fe40007800200 */
[----:B------:R-:W-:Y:S02]  /*10a50*/  IMNMX R161, R161, R116, PT ;  /* 0x00000074a1a17217 */ /* 0x000fe40003800200 */
.L_x_2219:
[C---:B-1----:R-:W-:Y:S01]  /*10a60*/  ISETP.GE.AND P0, PT, R153.reuse, 0x1, PT ;  /* 0x000000019900780c */ /* 0x042fe20003f06270 */
[----:B------:R-:W1:Y:S01]  /*10a70*/  SHFL.IDX PT, R0, R0, 0x1, 0x1c1f ;  /* 0x003c1f0000007f89 */ /* 0x000e6200000e0000 */
        /* <DEDUP_REMOVED lines=12> */
[--C-:B-1----:R-:W-:Y:S01]  /*10b40*/  IMAD.IADD R151, R151, 0x1, R0.reuse ;  /* 0x0000000197977824 */ /* 0x102fe200078e0200 */
        /* <DEDUP_REMOVED lines=137> */
.L_x_2225:
[----:B------:R-:W-:Y:S04]  /*113e0*/  MOV R0, c[0x0][0x32c] ;  /* 0x0000cb0000007a02 */ /* 0x000fe80000000f00 */
[----:B------:R-:W-:Y:S11]  /*113f0*/  ISETP.NE.AND P0, PT, R0, 0x1, PT ;  /* 0x000000010000780c */ /* 0x000ff60003f05270 */
[----:B------:R-:W-:Y:S02]  /*11400*/  @!UPT UIADD3 URZ, URZ, URZ, URZ ;  /* 0x0000003f3f3ff290 */ /* 0x000fe4000fffe03f */
[----:B------:R-:W-:Y:S05]  /*11410*/  @P0 IMAD.HI.U32 R0, R5, c[0x0][0x330], RZ ;  /* 0x0000cc0005000a27 */ /* 0x000fea00078e00ff */
[----:B------:R-:W-:Y:S02]  /*11420*/  @P0 SHF.R.U32.HI R5, RZ, c[0x0][0x334], R0 ;  /* 0x0000cd00ff050a19 */ /* 0x000fe40000011600 */
.L_x_2226:
[----:B------:R-:W-:Y:S05]  /*11430*/  BSYNC B0 ;  /* 0x0000000000007941 */ /* 0x000fea0003800000 */
.L_x_2224:
[----:B------:R-:W-:Y:S04]  /*11440*/  IMAD.IADD R0, R153, 0x1, -R222 ;  /* 0x0000000199007824 */ /* 0x000fe800078e0ade */
[----:B------:R-:W-:Y:S05]  /*11450*/  IMAD R0, R5, c[0x0][0x32c], R0 ;  /* 0x0000cb0005007a24 */ /* 0x000fea00078e0200 */
[----:B------:R-:W-:Y:S02]  /*11460*/  IADD3 R12, R0, c[0x0][0x32c], RZ ;  /* 0x0000cb00000c7a10 */ /* 0x000fe40007ffe0ff */
[----:B------:R-:W-:Y:S02]  /*11470*/  IMNMX R4, R4, R0, !PT ;  /* 0x0000000004047217 */ /* 0x000fe40007800200 */
[----:B------:R-:W-:Y:S02]  /*11480*/  IMNMX R151, R151, R12, PT ;  /* 0x0000000c97977217 */ /* 0x000fe40003800200 */
.L_x_2223:
[----:B------:R-:W-:Y:S04]  /*11490*/  LOP3.LUT P0, RZ, R214, 0x8000, RZ, 0xc0, !PT ;  /* 0x00008000d6ff7812 */ /* 0x000fe8000780c0ff */
[----:B------:R-:W-:Y:S04]  /*114a0*/  ISETP.GT.AND P0, PT, R4, RZ, !P0 ;  /* 0x000000ff0400720c */ /* 0x000fe80004704270 */
        /* <DEDUP_REMOVED lines=95> */
[----:B------:R-:W-:Y:S04]  /*11aa0*/  ISETP.GT.AND P0, PT, R4, 0x38, !P0 ;  /* 0x000000380400780c */ /* 0x000fe80004704270 */
        /* <DEDUP_REMOVED lines=16> */
[----:B------:R-:W-:Y:S02]  /*11bb0*/  LOP3.LUT P6, RZ, R214, 0x80000, RZ, 0xc0, !PT ;  /* 0x00080000d6ff7812 */ /* 0x000fe400078cc0ff */
[----:B------:R-:W-:Y:S02]  /*11bc0*/  FSEL R231, R39, -INF , !P0 ;  /* 0xff80000027e77808 */ /* 0x000fe40004000000 */
[----:B------:R-:W-:Y:S01]  /*11bd0*/  ISETP.GT.AND P0, PT, R4, 0x48, !P5 ;  /* 0x000000480400780c */ /* 0x000fe20006f04270 */
[----:B------:R-:W-:Y:S01]  /*11be0*/  LDSM.16.MT88.4 R36, [R200+0x100] ;  /* 0x00010000c824783b */ /* 0x000fe20000004200 */
[----:B------:R-:W-:Y:S02]  /*11bf0*/  FMNMX.FTZ R0, R231, R0, !PT ;  /* 0x00000000e7007209 */ /* 0x000fe40007810000 */
[----:B------:R-:W-:Y:S04]  /*11c00*/  ISETP.LT.OR P0, PT, R151, 0x49, P0 ;  /* 0x000000499700780c */ /* 0x000fe80000701670 */
[----:B------:R-:W-:Y:S02]  /*11c10*/  FSEL R163, R42, -INF , !P0 ;  /* 0xff8000002aa37808 */ /* 0x000fe40004000000 */
[C---:B------:R-:W-:Y:S02]  /*11c20*/  ISETP.GT.AND P0, PT, R4.reuse, 0x49, !P4 ;  /* 0x000000490400780c */ /* 0x040fe40006704270 */
[----:B------:R-:W-:Y:S02]  /*11c30*/  FMNMX.FTZ R0, R163, R0, !PT ;  /* 0x00000000a3007209 */ /* 0x000fe40007810000 */
[----:B------:R-:W-:Y:S04]  /*11c40*/  ISETP.LT.OR P0, PT, R151, 0x4a, P0 ;  /* 0x0000004a9700780c */ /* 0x000fe80000701670 */
[----:B------:R-:W-:Y:S02]  /*11c50*/  FSEL R161, R43, -INF , !P0 ;  /* 0xff8000002ba17808 */ /* 0x000fe40004000000 */
[----:B------:R-:W-:Y:S02]  /*11c60*/  ISETP.GT.AND P0, PT, R4, 0x50, !P3 ;  /* 0x000000500400780c */ /* 0x000fe40005f04270 */
[----:B------:R-:W-:Y:S02]  /*11c70*/  FMNMX.FTZ R0, R161, R0, !PT ;  /* 0x00000000a1007209 */ /* 0x000fe40007810000 */
[----:B------:R-:W-:Y:S04]  /*11c80*/  ISETP.LT.OR P0, PT, R151, 0x51, P0 ;  /* 0x000000519700780c */ /* 0x000fe80000701670 */
[----:B------:R-:W-:Y:S02]  /*11c90*/  FSEL R149, R46, -INF , !P0 ;  /* 0xff8000002e957808 */ /* 0x000fe40004000000 */
[C---:B------:R-:W-:Y:S02]  /*11ca0*/  ISETP.GT.AND P0, PT, R4.reuse, 0x51, !P1 ;  /* 0x000000510400780c */ /* 0x040fe40004f04270 */
[----:B------:R-:W-:Y:S02]  /*11cb0*/  FMNMX.FTZ R0, R149, R0, !PT ;  /* 0x0000000095007209 */ /* 0x000fe40007810000 */
[----:B------:R-:W-:Y:S02]  /*11cc0*/  ISETP.LT.OR P1, PT, R151, 0x52, P0 ;  /* 0x000000529700780c */ /* 0x000fe40000721670 */
[C---:B------:R-:W-:Y:S02]  /*11cd0*/  ISETP.GT.AND P0, PT, R4.reuse, 0x58, !P2 ;  /* 0x000000580400780c */ /* 0x040fe40005704270 */
[----:B------:R-:W-:Y:S02]  /*11ce0*/  FSEL R143, R47, -INF , !P1 ;  /* 0xff8000002f8f7808 */ /* 0x000fe40004800000 */
[C---:B------:R-:W-:Y:S01]  /*11cf0*/  ISETP.LT.OR P1, PT, R151.reuse, 0x59, P0 ;  /* 0x000000599700780c */ /* 0x040fe20000721670 */
[----:B------:R-:W-:Y:S01]  /*11d00*/  LDSM.16.MT88.4 R44, [R204+0x3100] ;  /* 0x00310000cc2c783b */ /* 0x000fe20000004200 */
[----:B------:R-:W-:Y:S02]  /*11d10*/  ISETP.GT.AND P2, PT, R4, 0x59, !P6 ;  /* 0x000000590400780c */ /* 0x000fe40007744270 */
[----:B------:R-:W-:Y:S02]  /*11d20*/  FSEL R135, R50, -INF , !P1 ;  /* 0xff80000032877808 */ /* 0x000fe40004800000 */
[----:B------:R-:W-:Y:S02]  /*11d30*/  ISETP.LT.OR P0, PT, R151, 0x5a, P2 ;  /* 0x0000005a9700780c */ /* 0x000fe40001701670 */
[----:B------:R-:W-:Y:S02]  /*11d40*/  FMNMX.FTZ R0, R143, R0, !PT ;  /* 0x000000008f007209 */ /* 0x000fe40007810000 */
[----:B------:R-:W-:Y:S02]  /*11d50*/  FSEL R117, R51, -INF , !P0 ;  /* 0xff80000033757808 */ /* 0x000fe40004000000 */
[----:B------:R-:W-:Y:S04]  /*11d60*/  FMNMX.FTZ R0, R135, R0, !PT ;  /* 0x0000000087007209 */ /* 0x000fe80007810000 */
[----:B------:R-:W-:Y:S05]  /*11d70*/  FMNMX.FTZ R7, R117, R0, !PT ;  /* 0x0000000075077209 */ /* 0x000fea0007810000 */
[----:B------:R-:W2:Y:S01]  /*11d80*/  SHFL.BFLY PT, R4, R7, 0x2, 0x1f ;  /* 0x0c401f0007047f89 */ /* 0x000ea200000e0000 */
[----:B-1----:R-:W-:Y:S07]  /*11d90*/  FMNMX.FTZ R6, R5, R6, !PT ;  /* 0x0000000605067209 */ /* 0x002fee0007810000 */
[----:B------:R-:W1:Y:S01]  /*11da0*/  SHFL.BFLY PT, R15, R6, 0x1, 0x1f ;  /* 0x0c201f00060f7f89 */ /* 0x000e6200000e0000 */
[----:B--2---:R-:W-:Y:S07]  /*11db0*/  FMNMX.FTZ R5, R7, R4, !PT ;  /* 0x0000000407057209 */ /* 0x004fee0007810000 */
        /* <DEDUP_REMOVED lines=8> */
[--C-:B------:R-:W-:Y:S02]  /*11e40*/  FFMA.FTZ R118, R116, c[0x0][0x2d0], -R151.reuse ;  /* 0x0000b40074767a23 */ /* 0x100fe40000010897 */
[--C-:B------:R-:W-:Y:S01]  /*11e50*/  FFMA.FTZ R129, R8, c[0x0][0x2d0], -R151.reuse ;  /* 0x0000b40008817a23 */ /* 0x100fe20000010897 */
[----:B--2---:R-:W-:Y:S01]  /*11e60*/  FMNMX.FTZ R116, R5, R4, !PT ;  /* 0x0000000405747209 */ /* 0x004fe20007810000 */
[--C-:B------:R-:W-:Y:S01]  /*11e70*/  FFMA.FTZ R128, R120, c[0x0][0x2d0], -R151.reuse ;  /* 0x0000b40078807a23 */ /* 0x100fe20000010897 */
[----:B------:R-:W-:Y:S01]  /*11e80*/  MUFU.EX2 R119, R119 ;  /* 0x0000007700777308 */ /* 0x000fe20000000800 */
[----:B------:R-:W-:Y:S01]  /*11e90*/  FMUL.FTZ R4, R3, c[0x0][0x2d0] ;  /* 0x0000b40003047a20 */ /* 0x000fe20000410000 */
[C---:B------:R-:W-:Y:S01]  /*11ea0*/  FSETP.NEU.FTZ.AND P0, PT, R116.reuse, -INF , PT ;  /* 0xff8000007400780b */ /* 0x040fe20003f1d000 */
[----:B------:R-:W-:Y:S02]  /*11eb0*/  FMUL.FTZ R134, R116, c[0x0][0x2d0] ;  /* 0x0000b40074867a20 */ /* 0x000fe40000410000 */
[--C-:B------:R-:W-:Y:S01]  /*11ec0*/  FFMA.FTZ R141, R152, c[0x0][0x2d0], -R151.reuse ;  /* 0x0000b400988d7a23 */ /* 0x100fe20000010897 */
[----:B------:R-:W-:Y:S01]  /*11ed0*/  FSEL R5, R116, RZ, P0 ;  /* 0x000000ff74057208 */ /* 0x000fe20000000000 */
[--C-:B------:R-:W-:Y:S01]  /*11ee0*/  FFMA.FTZ R144, R144, c[0x0][0x2d0], -R151.reuse ;  /* 0x0000b40090907a23 */ /* 0x100fe20000010897 */
[----:B------:R-:W-:Y:S01]  /*11ef0*/  FSEL R134, R134, RZ, P0 ;  /* 0x000000ff86867208 */ /* 0x000fe20000000000 */
[--C-:B------:R-:W-:Y:S01]  /*11f00*/  FFMA.FTZ R147, R150, c[0x0][0x2d0], -R151.reuse ;  /* 0x0000b40096937a23 */ /* 0x100fe20000010897 */
[----:B------:R-:W1:Y:S01]  /*11f10*/  MUFU.EX2 R3, R4 ;  /* 0x0000000400037308 */ /* 0x000e620000000800 */
[----:B------:R-:W-:Y:S01]  /*11f20*/  FADD.FTZ R5, -R5, R2 ;  /* 0x0000000205057221 */ /* 0x000fe20000010100 */
[----:B------:R-:W-:Y:S01]  /*11f30*/  ISETP.GT.AND P0, PT, R230, R225, PT ;  /* 0x000000e1e600720c */ /* 0x000fe20003f04270 */
[--C-:B------:R-:W-:Y:S02]  /*11f40*/  FFMA.FTZ R132, R13, c[0x0][0x2d0], -R134.reuse ;  /* 0x0000b4000d847a23 */ /* 0x100fe40000010886 */
[----:B------:R-:W2:Y:S01]  /*11f50*/  LDSM.16.MT88.4 R12, [R204+0x100] ;  /* 0x00010000cc0c783b */ /* 0x000ea20000004200 */
[--C-:B------:R-:W-:Y:S02]  /*11f60*/  FFMA.FTZ R133, R17, c[0x0][0x2d0], -R134.reuse ;  /* 0x0000b40011857a23 */ /* 0x100fe40000010886 */
[--C-:B------:R-:W-:Y:S02]  /*11f70*/  FFMA.FTZ R131, R9, c[0x0][0x2d0], -R134.reuse ;  /* 0x0000b40009837a23 */ /* 0x100fe40000010886 */
[--C-:B------:R-:W-:Y:S01]  /*11f80*/  FFMA.FTZ R130, R11, c[0x0][0x2d0], -R134.reuse ;  /* 0x0000b4000b827a23 */ /* 0x100fe20000010886 */
[----:B------:R-:W3:Y:S01]  /*11f90*/  MUFU.EX2 R128, R128 ;  /* 0x0000008000807308 */ /* 0x000ee20000000800 */
[----:B------:R-:W-:Y:S02]  /*11fa0*/  FMUL.FTZ R2, R5, c[0x0][0x2d0] ;  /* 0x0000b40005027a20 */ /* 0x000fe40000410000 */
[--C-:B------:R-:W-:Y:S02]  /*11fb0*/  FFMA.FTZ R148, R148, c[0x0][0x2d0], -R151.reuse ;  /* 0x0000b40094947a23 */ /* 0x100fe40000010897 */
[--C-:B------:R-:W-:Y:S02]  /*11fc0*/  FFMA.FTZ R150, R235, c[0x0][0x2d0], -R134.reuse ;  /* 0x0000b400eb967a23 */ /* 0x100fe40000010886 */
[--C-:B------:R-:W-:Y:S02]  /*11fd0*/  FFMA.FTZ R153, R153, c[0x0][0x2d0], -R134.reuse ;  /* 0x0000b40099997a23 */ /* 0x100fe40000010886 */
[--C-:B------:R-:W-:Y:S01]  /*11fe0*/  FFMA.FTZ R152, R233, c[0x0][0x2d0], -R134.reuse ;  /* 0x0000b400e9987a23 */ /* 0x100fe20000010886 */
[----:B------:R-:W4:Y:S01]  /*11ff0*/  MUFU.EX2 R2, R2 ;  /* 0x0000000200027308 */ /* 0x000f220000000800 */
[--C-:B------:R-:W-:Y:S02]  /*12000*/  FFMA.FTZ R155, R155, c[0x0][0x2d0], -R134.reuse ;  /* 0x0000b4009b9b7a23 */ /* 0x100fe40000010886 */
[C---:B-1----:R-:W-:Y:S02]  /*12010*/  FMUL.FTZ R4, R3.reuse, R112 ;  /* 0x0000007003047220 */ /* 0x042fe40000410000 */
[C---:B------:R-:W-:Y:S02]  /*12020*/  FMUL.FTZ R5, R3.reuse, R113 ;  /* 0x0000007103057220 */ /* 0x040fe40000410000 */
[C---:B------:R-:W-:Y:S02]  /*12030*/  FMUL.FTZ R8, R3.reuse, R108 ;  /* 0x0000006c03087220 */ /* 0x040fe40000410000 */
[C---:B------:R-:W-:Y:S01]  /*12040*/  FMUL.FTZ R9, R3.reuse, R109 ;  /* 0x0000006d03097220 */ /* 0x040fe20000410000 */
[----:B------:R-:W-:Y:S01]  /*12050*/  MUFU.EX2 R118, R118 ;  /* 0x0000007600767308 */ /* 0x000fe20000000800 */
[C---:B------:R-:W-:Y:S02]  /*12060*/  FMUL.FTZ R16, R3.reuse, R72 ;  /* 0x0000004803107220 */ /* 0x040fe40000410000 */
[----:B------:R-:W-:Y:S01]  /*12070*/  FMUL.FTZ R17, R3, R73 ;  /* 0x0000004903117220 */ /* 0x000fe20000410000 */
[----:B---3--:R-:W-:Y:S01]  /*12080*/  F2FP.PACK_AB R120, R119, R128 ;  /* 0x000000807778723e */ /* 0x008fe200000000ff */
[C---:B------:R-:W-:Y:S02]  /*12090*/  FMUL.FTZ R24, R3.reuse, R80 ;  /* 0x0000005003187220 */ /* 0x040fe40000410000 */
[C---:B------:R-:W-:Y:S02]  /*120a0*/  FMUL.FTZ R25, R3.reuse, R81 ;  /* 0x0000005103197220 */ /* 0x040fe40000410000 */
[C---:B------:R-:W-:Y:S01]  /*120b0*/  FMUL.FTZ R32, R3.reuse, R88 ;  /* 0x0000005803207220 */ /* 0x040fe20000410000 */
[----:B------:R-:W1:Y:S01]  /*120c0*/  MUFU.EX2 R129, R129 ;  /* 0x0000008100817308 */ /* 0x000e620000000800 */
[C---:B------:R-:W-:Y:S02]  /*120d0*/  FMUL.FTZ R33, R3.reuse, R89 ;  /* 0x0000005903217220 */ /* 0x040fe40000410000 */
[----:B------:R-:W-:Y:S02]  /*120e0*/  FMUL.FTZ R40, R3, R96 ;  /* 0x0000006003287220 */ /* 0x000fe40000410000 */
[C---:B----4-:R-:W-:Y:S02]  /*120f0*/  FMUL.FTZ R6, R2.reuse, R114 ;  /* 0x0000007202067220 */ /* 0x050fe40000410000 */
        /* <DEDUP_REMOVED lines=9> */
[----:B------:R-:W3:Y:S01]  /*12190*/  MUFU.EX2 R132, R132 ;  /* 0x0000008400847308 */ /* 0x000ee20000000800 */
[C---:B------:R-:W-:Y:S01]  /*121a0*/  FMUL.FTZ R34, R2.reuse, R90 ;  /* 0x0000005a02227220 */ /* 0x040fe20000410000 */
[----:B------:R-:W-:Y:S01]  /*121b0*/  LDSM.16.MT88.4 R72, [R201+0x3100] ;  /* 0x00310000c948783b */ /* 0x000fe20000004200 */
[C---:B------:R-:W-:Y:S01]  /*121c0*/  FMUL.FTZ R35, R2.reuse, R91 ;  /* 0x0000005b02237220 */ /* 0x040fe20000410000 */
[----:B-1----:R-:W-:Y:S01]  /*121d0*/  F2FP.PACK_AB R122, R129, R118 ;  /* 0x00000076817a723e */ /* 0x002fe200000000ff */
[C---:B------:R-:W-:Y:S02]  /*121e0*/  FMUL.FTZ R41, R3.reuse, R97 ;  /* 0x0000006103297220 */ /* 0x040fe40000410000 */
[C---:B------:R-:W-:Y:S02]  /*121f0*/  FMUL.FTZ R42, R2.reuse, R98 ;  /* 0x00000062022a7220 */ /* 0x040fe40000410000 */
[C---:B------:R-:W-:Y:S01]  /*12200*/  FMUL.FTZ R43, R2.reuse, R99 ;  /* 0x00000063022b7220 */ /* 0x040fe20000410000 */
[----:B------:R-:W-:Y:S01]  /*12210*/  MUFU.EX2 R131, R131 ;  /* 0x0000008300837308 */ /* 0x000fe20000000800 */
[----:B------:R-:W-:Y:S01]  /*12220*/  LDSM.16.MT88.4 R80, [R204+0x900] ;  /* 0x00090000cc50783b */ /* 0x000fe20000004200 */
[C---:B------:R-:W-:Y:S02]  /*12230*/  FMUL.FTZ R48, R3.reuse, R104 ;  /* 0x0000006803307220 */ /* 0x040fe40000410000 */
[C---:B------:R-:W-:Y:S02]  /*12240*/  FMUL.FTZ R49, R3.reuse, R105 ;  /* 0x0000006903317220 */ /* 0x040fe40000410000 */
[C---:B------:R-:W-:Y:S02]  /*12250*/  FMUL.FTZ R50, R2.reuse, R106 ;  /* 0x0000006a02327220 */ /* 0x040fe40000410000 */
[----:B------:R-:W-:Y:S01]  /*12260*/  FMUL.FTZ R51, R2, R107 ;  /* 0x0000006b02337220 */ /* 0x000fe20000410000 */
[----:B------:R-:W-:Y:S01]  /*12270*/  LDSM.16.MT88.4 R88, [R200+0x900] ;  /* 0x00090000c858783b */ /* 0x000fe20000004200 */
[----:B------:R-:W1:Y:S01]  /*12280*/  MUFU.EX2 R130, R130 ;  /* 0x0000008200827308 */ /* 0x000e620000000800 */
[C---:B------:R-:W-:Y:S02]  /*12290*/  FMUL.FTZ R52, R3.reuse, R52 ;  /* 0x0000003403347220 */ /* 0x040fe40000410000 */
[C---:B------:R-:W-:Y:S01]  /*122a0*/  FMUL.FTZ R53, R3.reuse, R53 ;  /* 0x0000003503357220 */ /* 0x040fe20000410000 */
[----:B---3--:R-:W-:Y:S01]  /*122b0*/  F2FP.PACK_AB R121, R132, R133 ;  /* 0x000000858479723e */ /* 0x008fe200000000ff */
[C---:B------:R-:W-:Y:S02]  /*122c0*/  FMUL.FTZ R54, R2.reuse, R54 ;  /* 0x0000003602367220 */ /* 0x040fe40000410000 */
        /* <DEDUP_REMOVED lines=11> */
[----:B------:R-:W-:Y:S01]  /*12380*/  FMUL.FTZ R62, R2, R62 ;  /* 0x0000003e023e7220 */ /* 0x000fe20000410000 */
[----:B-1----:R-:W-:Y:S01]  /*12390*/  F2FP.PACK_AB R123, R130, R131 ;  /* 0x00000083827b723e */ /* 0x002fe200000000ff */
[C---:B------:R-:W-:Y:S02]  /*123a0*/  FMUL.FTZ R63, R2.reuse, R63 ;  /* 0x0000003f023f7220 */ /* 0x040fe40000410000 */
[C---:B------:R-:W-:Y:S02]  /*123b0*/  FMUL.FTZ R64, R3.reuse, R64 ;  /* 0x0000004003407220 */ /* 0x040fe40000410000 */
[C---:B------:R-:W-:Y:S02]  /*123c0*/  FMUL.FTZ R65, R3.reuse, R65 ;  /* 0x0000004103417220 */ /* 0x040fe40000410000 */
[C---:B--2---:R-:W-:Y:S01]  /*123d0*/  HMMA.16816.F32 R4, R120.reuse, R12, R4 ;  /* 0x0000000c7804723c */ /* 0x044fe20000001804 */
[----:B------:R-:W-:Y:S04]  /*123e0*/  MUFU.EX2 R147, R147 ;  /* 0x0000009300937308 */ /* 0x000fe80000000800 */
[C---:B------:R-:W-:Y:S02]  /*123f0*/  FMUL.FTZ R66, R2.reuse, R66 ;  /* 0x0000004202427220 */ /* 0x040fe40000410000 */
[C---:B------:R-:W-:Y:S01]  /*12400*/  FMUL.FTZ R12, R3.reuse, R68 ;  /* 0x00000044030c7220 */ /* 0x040fe20000410000 */
[C---:B------:R-:W-:Y:S03]  /*12410*/  HMMA.16816.F32 R8, R120.reuse, R14, R8 ;  /* 0x0000000e7808723c */ /* 0x040fe60000001808 */
[----:B------:R-:W-:Y:S01]  /*12420*/  MUFU.EX2 R148, R148 ;  /* 0x0000009400947308 */ /* 0x000fe20000000800 */
[C---:B------:R-:W-:Y:S02]  /*12430*/  FMUL.FTZ R13, R3.reuse, R69 ;  /* 0x00000045030d7220 */ /* 0x040fe40000410000 */
[C---:B------:R-:W-:Y:S02]  /*12440*/  FMUL.FTZ R67, R2.reuse, R67 ;  /* 0x0000004302437220 */ /* 0x040fe40000410000 */
[C---:B------:R-:W-:Y:S04]  /*12450*/  FMUL.FTZ R14, R2.reuse, R70 ;  /* 0x00000046020e7220 */ /* 0x040fe80000410000 */
[----:B------:R-:W-:Y:S01]  /*12460*/  FMUL.FTZ R15, R2, R71 ;  /* 0x00000047020f7220 */ /* 0x000fe20000410000 */
[----:B------:R-:W-:Y:S01]  /*12470*/  MUFU.EX2 R150, R150 ;  /* 0x0000009600967308 */ /* 0x000fe20000000800 */
[----:B------:R-:W1:Y:S01]  /*12480*/  LDSM.16.MT88.4 R68, [R202+0x3100] ;  /* 0x00310000ca44783b */ /* 0x000e620000004200 */
[--C-:B------:R-:W-:Y:S02]  /*12490*/  FFMA.FTZ R233, R238, c[0x0][0x2d0], -R151.reuse ;  /* 0x0000b400eee97a23 */ /* 0x100fe40000010897 */
[--C-:B------:R-:W-:Y:S02]  /*124a0*/  FFMA.FTZ R162, R162, c[0x0][0x2d0], -R151.reuse ;  /* 0x0000b400a2a27a23 */ /* 0x100fe40000010897 */
[C---:B------:R-:W-:Y:S03]  /*124b0*/  HMMA.16816.F32 R12, R120.reuse, R20, R12 ;  /* 0x00000014780c723c */ /* 0x040fe6000000180c */
[--C-:B------:R-:W-:Y:S01]  /*124c0*/  FFMA.FTZ R232, R232, c[0x0][0x2d0], -R151.reuse ;  /* 0x0000b400e8e87a23 */ /* 0x100fe20000010897 */
[----:B------:R-:W2:Y:S01]  /*124d0*/  MUFU.EX2 R153, R153 ;  /* 0x0000009900997308 */ /* 0x000ea20000000800 */
[--C-:B------:R-:W-:Y:S02]  /*124e0*/  FFMA.FTZ R235, R236, c[0x0][0x2d0], -R151.reuse ;  /* 0x0000b400eceb7a23 */ /* 0x100fe40000010897 */
[C---:B------:R-:W-:Y:S01]  /*124f0*/  FMUL.FTZ R20, R3.reuse, R76 ;  /* 0x0000004c03147220 */ /* 0x040fe20000410000 */
[C---:B------:R-:W-:Y:S04]  /*12500*/  HMMA.16816.F32 R16, R120.reuse, R22, R16 ;  /* 0x000000167810723c */ /* 0x040fe80000001810 */
[----:B------:R-:W-:Y:S02]  /*12510*/  FMUL.FTZ R21, R3, R77 ;  /* 0x0000004d03157220 */ /* 0x000fe40000410000 */
[----:B------:R-:W-:Y:S01]  /*12520*/  MUFU.EX2 R152, R152 ;  /* 0x0000009800987308 */ /* 0x000fe20000000800 */
[C---:B------:R-:W-:Y:S02]  /*12530*/  FMUL.FTZ R22, R2.reuse, R78 ;  /* 0x0000004e02167220 */ /* 0x040fe40000410000 */
[----:B------:R-:W-:Y:S02]  /*12540*/  FMUL.FTZ R23, R2, R79 ;  /* 0x0000004f02177220 */ /* 0x000fe40000410000 */
[----:B------:R-:W4:Y:S01]  /*12550*/  LDSM.16.MT88.4 R76, [R200+0x3100] ;  /* 0x00310000c84c783b */ /* 0x000f220000004200 */
[--C-:B------:R-:W-:Y:S02]  /*12560*/  FFMA.FTZ R236, R247, c[0x0][0x2d0], -R134.reuse ;  /* 0x0000b400f7ec7a23 */ /* 0x100fe40000010886 */
[--C-:B------:R-:W-:Y:S02]  /*12570*/  FFMA.FTZ R239, R239, c[0x0][0x2d0], -R134.reuse ;  /* 0x0000b400efef7a23 */ /* 0x100fe40000010886 */
[C---:B------:R-:W-:Y:S01]  /*12580*/  HMMA.16816.F32 R20, R120.reuse, R28, R20 ;  /* 0x0000001c7814723c */ /* 0x040fe20000001814 */
[----:B------:R-:W5:Y:S02]  /*12590*/  MUFU.EX2 R155, R155 ;  /* 0x0000009b009b7308 */ /* 0x000f640000000800 */
[--C-:B------:R-:W-:Y:S02]  /*125a0*/  FFMA.FTZ R238, R243, c[0x0][0x2d0], -R134.reuse ;  /* 0x0000b400f3ee7a23 */ /* 0x100fe40000010886 */
[--C-:B------:R-:W-:Y:S02]  /*125b0*/  FFMA.FTZ R241, R241, c[0x0][0x2d0], -R134.reuse ;  /* 0x0000b400f1f17a23 */ /* 0x100fe40000010886 */
[C---:B------:R-:W-:Y:S01]  /*125c0*/  FMUL.FTZ R28, R3.reuse, R84 ;  /* 0x00000054031c7220 */ /* 0x040fe20000410000 */
[C---:B------:R-:W-:Y:S03]  /*125d0*/  HMMA.16816.F32 R24, R120.reuse, R30, R24 ;  /* 0x0000001e7818723c */ /* 0x040fe60000001818 */
[----:B------:R-:W-:Y:S01]  /*125e0*/  MUFU.EX2 R233, R233 ;  /* 0x000000e900e97308 */ /* 0x000fe20000000800 */
[C---:B------:R-:W-:Y:S02]  /*125f0*/  FMUL.FTZ R29, R3.reuse, R85 ;  /* 0x00000055031d7220 */ /* 0x040fe40000410000 */
[--C-:B------:R-:W-:Y:S02]  /*12600*/  FFMA.FTZ R240, R240, c[0x0][0x2d0], -R151.reuse ;  /* 0x0000b400f0f07a23 */ /* 0x100fe40000010897 */
[C---:B------:R-:W-:Y:S04]  /*12610*/  FMUL.FTZ R30, R2.reuse, R86 ;  /* 0x00000056021e7220 */ /* 0x040fe80000410000 */
[----:B------:R-:W-:Y:S01]  /*12620*/  FMUL.FTZ R31, R2, R87 ;  /* 0x00000057021f7220 */ /* 0x000fe20000410000 */
[----:B------:R-:W1:Y:S01]  /*12630*/  MUFU.EX2 R162, R162 ;  /* 0x000000a200a27308 */ /* 0x000e620000000800 */
        /* <DEDUP_REMOVED lines=22> */
[----:B------:R-:W2:Y:S01]  /*127a0*/  MUFU.EX2 R239, R239 ;  /* 0x000000ef00ef7308 */ /* 0x000ea20000000800 */
        /* <DEDUP_REMOVED lines=8> */
[C---:B-1----:R-:W-:Y:S03]  /*12830*/  HMMA.16816.F32 R44, R120.reuse, R68, R44 ;  /* 0x00000044782c723c */ /* 0x042fe6000000182c */
[--C-:B------:R-:W-:Y:S01]  /*12840*/  FFMA.FTZ R184, R237, c[0x0][0x2d0], -R134.reuse ;  /* 0x0000b400edb87a23 */ /* 0x100fe20000010886 */
[----:B------:R-:W1:Y:S01]  /*12850*/  MUFU.EX2 R241, R241 ;  /* 0x000000f100f17308 */ /* 0x000e620000000800 */
[--C-:B------:R-:W-:Y:S02]  /*12860*/  FFMA.FTZ R231, R231, c[0x0][0x2d0], -R134.reuse ;  /* 0x0000b400e7e77a23 */ /* 0x100fe40000010886 */
[----:B---3--:R-:W-:Y:S01]  /*12870*/  F2FP.PACK_AB R68, R144, R141 ;  /* 0x0000008d9044723e */ /* 0x008fe200000000ff */
[C---:B------:R-:W-:Y:S04]  /*12880*/  HMMA.16816.F32 R48, R120.reuse, R70, R48 ;  /* 0x000000467830723c */ /* 0x040fe80000001830 */
[----:B--2---:R-:W-:Y:S01]  /*12890*/  F2FP.PACK_AB R69, R153, R150 ;  /* 0x000000969945723e */ /* 0x004fe200000000ff */
[--C-:B------:R-:W-:Y:S01]  /*128a0*/  FFMA.FTZ R163, R163, c[0x0][0x2d0], -R134.reuse ;  /* 0x0000b400a3a37a23 */ /* 0x100fe20000010886 */
[----:B------:R-:W-:Y:S01]  /*128b0*/  MUFU.EX2 R240, R240 ;  /* 0x000000f000f07308 */ /* 0x000fe20000000800 */
[----:B------:R-:W-:Y:S01]  /*128c0*/  F2FP.PACK_AB R70, R148, R147 ;  /* 0x000000939446723e */ /* 0x000fe200000000ff */
[C---:B------:R-:W-:Y:S04]  /*128d0*/  HMMA.16816.F32 R52, R120.reuse, R72, R52 ;  /* 0x000000487834723c */ /* 0x040fe80000001834 */
[----:B-----5:R-:W-:Y:S01]  /*128e0*/  F2FP.PACK_AB R71, R155, R152 ;  /* 0x000000989b47723e */ /* 0x020fe200000000ff */
[--C-:B------:R-:W-:Y:S02]  /*128f0*/  FFMA.FTZ R248, R161, c[0x0][0x2d0], -R134.reuse ;  /* 0x0000b400a1f87a23 */ /* 0x100fe40000010886 */
[--C-:B------:R-:W-:Y:S01]  /*12900*/  FFMA.FTZ R146, R146, c[0x0][0x2d0], -R151.reuse ;  /* 0x0000b40092927a23 */ /* 0x100fe20000010897 */
[C---:B------:R-:W-:Y:S01]  /*12910*/  HMMA.16816.F32 R56, R120.reuse, R74, R56 ;  /* 0x0000004a7838723c */ /* 0x040fe20000001838 */
[----:B------:R-:W2:Y:S01]  /*12920*/  LDSM.16.MT88.4 R72, [R202+0x900] ;  /* 0x00090000ca48783b */ /* 0x000ea20000004200 */
[----:B------:R-:W-:Y:S02]  /*12930*/  MUFU.EX2 R243, R243 ;  /* 0x000000f300f37308 */ /* 0x000fe40000000800 */
[--C-:B------:R-:W-:Y:S02]  /*12940*/  FFMA.FTZ R145, R145, c[0x0][0x2d0], -R151.reuse ;  /* 0x0000b40091917a23 */ /* 0x100fe40000010897 */
[--C-:B------:R-:W-:Y:S02]  /*12950*/  FFMA.FTZ R142, R142, c[0x0][0x2d0], -R151.reuse ;  /* 0x0000b4008e8e7a23 */ /* 0x100fe40000010897 */
[C---:B----4-:R-:W-:Y:S04]  /*12960*/  HMMA.16816.F32 R60, R120.reuse, R76, R60 ;  /* 0x0000004c783c723c */ /* 0x050fe8000000183c */
[----:B------:R-:W-:Y:S01]  /*12970*/  MUFU.EX2 R242, R242 ;  /* 0x000000f200f27308 */ /* 0x000fe20000000800 */
[----:B------:R-:W-:Y:S02]  /*12980*/  FFMA.FTZ R151, R140, c[0x0][0x2d0], -R151 ;  /* 0x0000b4008c977a23 */ /* 0x000fe40000010897 */
[--C-:B------:R-:W-:Y:S01]  /*12990*/  FFMA.FTZ R140, R149, c[0x0][0x2d0], -R134.reuse ;  /* 0x0000b400958c7a23 */ /* 0x100fe20000010886 */
[----:B------:R-:W-:Y:S01]  /*129a0*/  HMMA.16816.F32 R64, R120, R78, R64 ;  /* 0x0000004e7840723c */ /* 0x000fe20000001840 */
[----:B------:R-:W3:Y:S03]  /*129b0*/  LDSM.16.MT88.4 R76, [R204+0x3900] ;  /* 0x00390000cc4c783b */ /* 0x000ee60000004200 */
[--C-:B------:R-:W-:Y:S02]  /*129c0*/  FFMA.FTZ R143, R143, c[0x0][0x2d0], -R134.reuse ;  /* 0x0000b4008f8f7a23 */ /* 0x100fe40000010886 */
[----:B------:R-:W-:Y:S01]  /*129d0*/  MUFU.EX2 R247, R247 ;  /* 0x000000f700f77308 */ /* 0x000fe20000000800 */
[--C-:B------:R-:W-:Y:S01]  /*129e0*/  FFMA.FTZ R135, R135, c[0x0][0x2d0], -R134.reuse ;  /* 0x0000b40087877a23 */ /* 0x100fe20000010886 */
[C---:B------:R-:W-:Y:S05]  /*129f0*/  HMMA.16816.F32 R4, R68.reuse, R80, R4 ;  /* 0x000000504404723c */ /* 0x040fea0000001804 */
[----:B------:R-:W-:Y:S02]  /*12a00*/  FFMA.FTZ R134, R117, c[0x0][0x2d0], -R134 ;  /* 0x0000b40075867a23 */ /* 0x000fe40000010886 */
[----:B------:R-:W-:Y:S01]  /*12a10*/  FFMA.FTZ R128, R3, R224, R128 ;  /* 0x000000e003807223 */ /* 0x000fe20000010080 */
[C---:B------:R-:W-:Y:S01]  /*12a20*/  HMMA.16816.F32 R8, R68.reuse, R82, R8 ;  /* 0x000000524408723c */ /* 0x040fe20000001808 */
[----:B------:R-:W-:Y:S01]  /*12a30*/  LDSM.16.MT88.4 R80, [R201+0x3900] ;  /* 0x00390000c950783b */ /* 0x000fe20000004200 */
[----:B------:R-:W-:Y:S02]  /*12a40*/  MUFU.EX2 R244, R244 ;  /* 0x000000f400f47308 */ /* 0x000fe40000000800 */
[----:B------:R-:W-:Y:S02]  /*12a50*/  FFMA.FTZ R133, R2, R223, R133 ;  /* 0x000000df02857223 */ /* 0x000fe40000010085 */
[----:B------:R-:W-:Y:S02]  /*12a60*/  FADD.FTZ R119, R119, R128 ;  /* 0x0000008077777221 */ /* 0x000fe40000010000 */
[----:B------:R-:W-:Y:S01]  /*12a70*/  FADD.FTZ R132, R132, R133 ;  /* 0x0000008584847221 */ /* 0x000fe20000010000 */
[C---:B--2---:R-:W-:Y:S03]  /*12a80*/  HMMA.16816.F32 R12, R68.reuse, R72, R12 ;  /* 0x00000048440c723c */ /* 0x044fe6000000180c */
[----:B------:R-:W-:Y:S01]  /*12a90*/  MUFU.EX2 R251, R251 ;  /* 0x000000fb00fb7308 */ /* 0x000fe20000000800 */
[----:B------:R-:W-:Y:S02]  /*12aa0*/  FADD.FTZ R118, R118, R119 ;  /* 0x0000007776767221 */ /* 0x000fe40000010000 */
[----:B------:R-:W-:Y:S02]  /*12ab0*/  FADD.FTZ R3, R131, R132 ;  /* 0x0000008483037221 */ /* 0x000fe40000010000 */
[C---:B------:R-:W-:Y:S01]  /*12ac0*/  HMMA.16816.F32 R16, R68.reuse, R74, R16 ;  /* 0x0000004a4410723c */ /* 0x040fe20000001810 */
[----:B------:R-:W2:Y:S03]  /*12ad0*/  LDSM.16.MT88.4 R72, [R202+0x3900] ;  /* 0x00390000ca48783b */ /* 0x000ea60000004200 */
[----:B------:R-:W-:Y:S01]  /*12ae0*/  FADD.FTZ R118, R129, R118 ;  /* 0x0000007681767221 */ /* 0x000fe20000010000 */
[----:B------:R-:W-:Y:S01]  /*12af0*/  MUFU.EX2 R246, R246 ;  /* 0x000000f600f67308 */ /* 0x000fe20000000800 */
[----:B------:R-:W-:Y:S02]  /*12b00*/  FADD.FTZ R3, R130, R3 ;  /* 0x0000000382037221 */ /* 0x000fe40000010000 */
[C---:B------:R-:W-:Y:S04]  /*12b10*/  HMMA.16816.F32 R20, R68.reuse, R84, R20 ;  /* 0x000000544414723c */ /* 0x040fe80000001814 */
[----:B------:R-:W-:Y:S02]  /*12b20*/  FADD.FTZ R141, R141, R118 ;  /* 0x000000768d8d7221 */ /* 0x000fe40000010000 */
[----:B------:R-:W-:Y:S01]  /*12b30*/  FADD.FTZ R150, R150, R3 ;  /* 0x0000000396967221 */ /* 0x000fe20000010000 */
[----:B------:R-:W-:Y:S01]  /*12b40*/  MUFU.EX2 R245, R245 ;  /* 0x000000f500f57308 */ /* 0x000fe20000000800 */
[C---:B------:R-:W-:Y:S01]  /*12b50*/  HMMA.16816.F32 R24, R68.reuse, R86, R24 ;  /* 0x000000564418723c */ /* 0x040fe20000001818 */
[----:B------:R-:W4:Y:S03]  /*12b60*/  LDSM.16.MT88.4 R84, [R200+0x3900] ;  /* 0x00390000c854783b */ /* 0x000f260000004200 */
[----:B------:R-:W-:Y:S02]  /*12b70*/  FADD.FTZ R144, R144, R141 ;  /* 0x0000008d90907221 */ /* 0x000fe40000010000 */
[----:B------:R-:W-:Y:S02]  /*12b80*/  FADD.FTZ R153, R153, R150 ;  /* 0x0000009699997221 */ /* 0x000fe40000010000 */
[C---:B------:R-:W-:Y:S01]  /*12b90*/  HMMA.16816.F32 R28, R68.reuse, R88, R28 ;  /* 0x00000058441c723c */ /* 0x040fe2000000181c */
[----:B------:R-:W-:Y:S03]  /*12ba0*/  MUFU.EX2 R234, R234 ;  /* 0x000000ea00ea7308 */ /* 0x000fe60000000800 */
[----:B------:R-:W-:Y:S02]  /*12bb0*/  FADD.FTZ R147, R147, R144 ;  /* 0x0000009093937221 */ /* 0x000fe40000010000 */
[----:B------:R-:W-:Y:S02]  /*12bc0*/  FADD.FTZ R152, R152, R153 ;  /* 0x0000009998987221 */ /* 0x000fe40000010000 */
[C---:B------:R-:W-:Y:S01]  /*12bd0*/  HMMA.16816.F32 R32, R68.reuse, R90, R32 ;  /* 0x0000005a4420723c */ /* 0x040fe20000001820 */
[----:B------:R-:W-:Y:S02]  /*12be0*/  LDSM.16.MT88.4 R88, [R200+0x4100] ;  /* 0x00410000c858783b */ /* 0x000fe40000004200 */
[----:B------:R-:W-:Y:S01]  /*12bf0*/  MUFU.EX2 R249, R249 ;  /* 0x000000f900f97308 */ /* 0x000fe20000000800 */
[----:B------:R-:W-:Y:S02]  /*12c00*/  FADD.FTZ R148, R148, R147 ;  /* 0x0000009394947221 */ /* 0x000fe40000010000 */
[----:B------:R-:W-:Y:S02]  /*12c10*/  FADD.FTZ R155, R155, R152 ;  /* 0x000000989b9b7221 */ /* 0x000fe40000010000 */
[C---:B---3--:R-:W-:Y:S05]  /*12c20*/  HMMA.16816.F32 R36, R68.reuse, R76, R36 ;  /* 0x0000004c4424723c */ /* 0x048fea0000001824 */
[----:B------:R-:W-:Y:S03]  /*12c30*/  MUFU.EX2 R160, R160 ;  /* 0x000000a000a07308 */ /* 0x000fe60000000800 */
[C---:B------:R-:W-:Y:S01]  /*12c40*/  HMMA.16816.F32 R40, R68.reuse, R78, R40 ;  /* 0x0000004e4428723c */ /* 0x040fe20000001828 */
[----:B------:R-:W-:Y:S06]  /*12c50*/  LDSM.16.MT88.4 R76, [R202+0x1100] ;  /* 0x00110000ca4c783b */ /* 0x000fec0000004200 */
[----:B------:R-:W-:Y:S01]  /*12c60*/  MUFU.EX2 R154, R154 ;  /* 0x0000009a009a7308 */ /* 0x000fe20000000800 */
[C---:B--2---:R-:W-:Y:S08]  /*12c70*/  HMMA.16816.F32 R44, R68.reuse, R72, R44 ;  /* 0x00000048442c723c */ /* 0x044ff0000000182c */
[C---:B------:R-:W-:Y:S01]  /*12c80*/  HMMA.16816.F32 R48, R68.reuse, R74, R48 ;  /* 0x0000004a4430723c */ /* 0x040fe20000001830 */
[----:B------:R-:W2:Y:S01]  /*12c90*/  LDSM.16.MT88.4 R72, [R204+0x1100] ;  /* 0x00110000cc48783b */ /* 0x000ea20000004200 */
[----:B------:R-:W-:Y:S06]  /*12ca0*/  MUFU.EX2 R184, R184 ;  /* 0x000000b800b87308 */ /* 0x000fec0000000800 */
[C---:B------:R-:W-:Y:S04]  /*12cb0*/  HMMA.16816.F32 R52, R68.reuse, R80, R52 ;  /* 0x000000504434723c */ /* 0x040fe80000001834 */
[----:B------:R-:W-:Y:S04]  /*12cc0*/  MUFU.EX2 R231, R231 ;  /* 0x000000e700e77308 */ /* 0x000fe80000000800 */
[C---:B------:R-:W-:Y:S01]  /*12cd0*/  HMMA.16816.F32 R56, R68.reuse, R82, R56 ;  /* 0x000000524438723c */ /* 0x040fe20000001838 */
[----:B------:R-:W3:Y:S05]  /*12ce0*/  LDSM.16.MT88.4 R80, [R201+0x1100] ;  /* 0x00110000c950783b */ /* 0x000eea0000004200 */
[----:B------:R-:W-:Y:S02]  /*12cf0*/  MUFU.EX2 R163, R163 ;  /* 0x000000a300a37308 */ /* 0x000fe40000000800 */
[C---:B----4-:R-:W-:Y:S08]  /*12d00*/  HMMA.16816.F32 R60, R68.reuse, R84, R60 ;  /* 0x00000054443c723c */ /* 0x050ff0000000183c */
[----:B------:R-:W-:Y:S01]  /*12d10*/  HMMA.16816.F32 R64, R68, R86, R64 ;  /* 0x000000564440723c */ /* 0x000fe20000001840 */
[----:B------:R-:W4:Y:S01]  /*12d20*/  LDSM.16.MT88.4 R84, [R200+0x1100] ;  /* 0x00110000c854783b */ /* 0x000f220000004200 */
[----:B------:R-:W-:Y:S05]  /*12d30*/  MUFU.EX2 R248, R248 ;  /* 0x000000f800f87308 */ /* 0x000fea0000000800 */
[----:B------:R-:W-:Y:S01]  /*12d40*/  F2FP.PACK_AB R68, R162, R233 ;  /* 0x000000e9a244723e */ /* 0x000fe200000000ff */
[----:B------:R-:W-:Y:S01]  /*12d50*/  FADD.FTZ R233, R233, R148 ;  /* 0x00000094e9e97221 */ /* 0x000fe20000010000 */
[----:B------:R-:W-:Y:S03]  /*12d60*/  F2FP.PACK_AB R70, R235, R232 ;  /* 0x000000e8eb46723e */ /* 0x000fe600000000ff */
[----:B------:R-:W-:Y:S01]  /*12d70*/  F2FP.PACK_AB R69, R239, R236 ;  /* 0x000000ecef45723e */ /* 0x000fe200000000ff */
[----:B------:R-:W-:Y:S01]  /*12d80*/  MUFU.EX2 R146, R146 ;  /* 0x0000009200927308 */ /* 0x000fe20000000800 */
[----:B-1----:R-:W-:Y:S01]  /*12d90*/  F2FP.PACK_AB R71, R241, R238 ;  /* 0x000000eef147723e */ /* 0x002fe200000000ff */
[----:B------:R-:W-:Y:S02]  /*12da0*/  FADD.FTZ R236, R236, R155 ;  /* 0x0000009becec7221 */ /* 0x000fe40000010000 */
[----:B------:R-:W-:Y:S02]  /*12db0*/  FADD.FTZ R233, R162, R233 ;  /* 0x000000e9a2e97221 */ /* 0x000fe40000010000 */
[----:B------:R-:W-:Y:S02]  /*12dc0*/  FADD.FTZ R239, R239, R236 ;  /* 0x000000ecefef7221 */ /* 0x000fe40000010000 */
[C---:B--2---:R-:W-:Y:S02]  /*12dd0*/  HMMA.16816.F32 R4, R68.reuse, R72, R4 ;  /* 0x000000484404723c */ /* 0x044fe40000001804 */
[----:B------:R-:W1:Y:S01]  /*12de0*/  MUFU.EX2 R145, R145 ;  /* 0x0000009100917308 */ /* 0x000e620000000800 */
[----:B------:R-:W-:Y:S02]  /*12df0*/  FADD.FTZ R232, R232, R233 ;  /* 0x000000e9e8e87221 */ /* 0x000fe40000010000 */
[----:B------:R-:W-:Y:S02]  /*12e00*/  FADD.FTZ R238, R238, R239 ;  /* 0x000000efeeee7221 */ /* 0x000fe40000010000 */
[----:B------:R-:W-:Y:S01]  /*12e10*/  FADD.FTZ R235, R235, R232 ;  /* 0x000000e8ebeb7221 */ /* 0x000fe20000010000 */
[C---:B------:R-:W-:Y:S01]  /*12e20*/  HMMA.16816.F32 R8, R68.reuse, R74, R8 ;  /* 0x0000004a4408723c */ /* 0x040fe20000001808 */
[----:B------:R-:W2:Y:S03]  /*12e30*/  LDSM.16.MT88.4 R72, [R204+0x4100] ;  /* 0x00410000cc48783b */ /* 0x000ea60000004200 */
[----:B------:R-:W-:Y:S01]  /*12e40*/  MUFU.EX2 R142, R142 ;  /* 0x0000008e008e7308 */ /* 0x000fe20000000800 */
[----:B------:R-:W-:Y:S03]  /*12e50*/  FADD.FTZ R241, R241, R238 ;  /* 0x000000eef1f17221 */ /* 0x000fe60000010000 */
[C---:B------:R-:W-:Y:S06]  /*12e60*/  HMMA.16816.F32 R12, R68.reuse, R76, R12 ;  /* 0x0000004c440c723c */ /* 0x040fec000000180c */
[----:B------:R-:W5:Y:S02]  /*12e70*/  MUFU.EX2 R151, R151 ;  /* 0x0000009700977308 */ /* 0x000f640000000800 */
[C---:B------:R-:W-:Y:S01]  /*12e80*/  HMMA.16816.F32 R16, R68.reuse, R78, R16 ;  /* 0x0000004e4410723c */ /* 0x040fe20000001810 */
[----:B------:R-:W2:Y:S03]  /*12e90*/  LDSM.16.MT88.4 R76, [R202+0x4100] ;  /* 0x00410000ca4c783b */ /* 0x000ea60000004200 */
[----:B-1----:R-:W-:Y:S04]  /*12ea0*/  F2FP.PACK_AB R120, R145, R146 ;  /* 0x000000929178723e */ /* 0x002fe800000000ff */
[C---:B---3--:R-:W-:Y:S01]  /*12eb0*/  HMMA.16816.F32 R20, R68.reuse, R80, R20 ;  /* 0x000000504414723c */ /* 0x048fe20000001814 */
[----:B------:R-:W-:Y:S07]  /*12ec0*/  MUFU.EX2 R140, R140 ;  /* 0x0000008c008c7308 */ /* 0x000fee0000000800 */
[C---:B------:R-:W-:Y:S01]  /*12ed0*/  HMMA.16816.F32 R24, R68.reuse, R82, R24 ;  /* 0x000000524418723c */ /* 0x040fe20000001818 */
[----:B------:R-:W1:Y:S02]  /*12ee0*/  LDSM.16.MT88.4 R80, [R201+0x4100] ;  /* 0x00410000c950783b */ /* 0x000e640000004200 */
[----:B------:R-:W3:Y:S01]  /*12ef0*/  MUFU.EX2 R143, R143 ;  /* 0x0000008f008f7308 */ /* 0x000ee20000000800 */
[----:B-----5:R-:W-:Y:S04]  /*12f00*/  F2FP.PACK_AB R122, R151, R142 ;  /* 0x0000008e977a723e */ /* 0x020fe800000000ff */
[C---:B----4-:R-:W-:Y:S05]  /*12f10*/  HMMA.16816.F32 R28, R68.reuse, R84, R28 ;  /* 0x00000054441c723c */ /* 0x050fea000000181c */
[----:B------:R-:W-:Y:S03]  /*12f20*/  MUFU.EX2 R135, R135 ;  /* 0x0000008700877308 */ /* 0x000fe60000000800 */
[C---:B------:R-:W-:Y:S01]  /*12f30*/  HMMA.16816.F32 R32, R68.reuse, R86, R32 ;  /* 0x000000564420723c */ /* 0x040fe20000001820 */
[----:B------:R-:W4:Y:S06]  /*12f40*/  LDSM.16.MT88.4 R84, [R204+0x1900] ;  /* 0x00190000cc54783b */ /* 0x000f2c0000004200 */
[----:B------:R-:W5:Y:S01]  /*12f50*/  MUFU.EX2 R134, R134 ;  /* 0x0000008600867308 */ /* 0x000f620000000800 */
[C---:B--2---:R-:W-:Y:S04]  /*12f60*/  HMMA.16816.F32 R36, R68.reuse, R72, R36 ;  /* 0x000000484424723c */ /* 0x044fe80000001824 */
[----:B---3--:R-:W-:Y:S04]  /*12f70*/  F2FP.PACK_AB R121, R143, R140 ;  /* 0x0000008c8f79723e */ /* 0x008fe800000000ff */
[C---:B------:R-:W-:Y:S01]  /*12f80*/  HMMA.16816.F32 R40, R68.reuse, R74, R40 ;  /* 0x0000004a4428723c */ /* 0x040fe20000001828 */
[----:B------:R-:W2:Y:S07]  /*12f90*/  LDSM.16.MT88.4 R72, [R202+0x1900] ;  /* 0x00190000ca48783b */ /* 0x000eae0000004200 */
[C---:B------:R-:W-:Y:S04]  /*12fa0*/  HMMA.16816.F32 R44, R68.reuse, R76, R44 ;  /* 0x0000004c442c723c */ /* 0x040fe8000000182c */
[----:B-----5:R-:W-:Y:S04]  /*12fb0*/  F2FP.PACK_AB R123, R134, R135 ;  /* 0x00000087867b723e */ /* 0x020fe800000000ff */
[C---:B------:R-:W-:Y:S01]  /*12fc0*/  HMMA.16816.F32 R48, R68.reuse, R78, R48 ;  /* 0x0000004e4430723c */ /* 0x040fe20000001830 */
[----:B------:R-:W3:Y:S07]  /*12fd0*/  LDSM.16.MT88.4 R76, [R201+0x1900] ;  /* 0x00190000c94c783b */ /* 0x000eee0000004200 */
        /* <DEDUP_REMOVED lines=32> */
[C---:B----4-:R-:W-:Y:S08]  /*131e0*/  HMMA.16816.F32 R36, R68.reuse, R84, R36 ;  /* 0x000000544424723c */ /* 0x050ff00000001824 */
        /* <DEDUP_REMOVED lines=17> */
[----:B------:R-:W-:Y:S01]  /*13300*/  FADD.FTZ R163, R163, R2 ;  /* 0x00000002a3a37221 */ /* 0x000fe20000010000 */
[----:B------:R-:W-:Y:S01]  /*13310*/  IADD3 R184, R230, -0x1, RZ ;  /* 0xffffffffe6b87810 */ /* 0x000fe20007ffe0ff */
[----:B------:R-:W-:Y:S02]  /*13320*/  FADD.FTZ R3, R160, R3 ;  /* 0x00000003a0037221 */ /* 0x000fe40000010000 */
[----:B------:R-:W-:Y:S02]  /*13330*/  IMAD.MOV.U32 R2, RZ, RZ, R116 ;  /* 0x000000ffff027224 */ /* 0x000fe400078e0074 */
[C---:B---3--:R-:W-:Y:S03]  /*13340*/  HMMA.16816.F32 R4, R68.reuse, R76, R4 ;  /* 0x0000004c4404723c */ /* 0x048fe60000001804 */
[----:B------:R-:W-:Y:S05]  /*13350*/  IMAD.MOV.U32 R230, RZ, RZ, R184 ;  /* 0x000000ffffe67224 */ /* 0x000fea00078e00b8 */
        /* <DEDUP_REMOVED lines=12> */
[C---:B------:R-:W-:Y:S08]  /*13420*/  HMMA.16816.F32 R40, R68.reuse, R78, R40 ;  /* 0x0000004e4428723c */ /* 0x040ff00000001828 */
[C---:B-1----:R-:W-:Y:S08]  /*13430*/  HMMA.16816.F32 R44, R68.reuse, R80, R44 ;  /* 0x00000050442c723c */ /* 0x042ff0000000182c */
        /* <DEDUP_REMOVED lines=20> */
[C---:B-1----:R-:W-:Y:S07]  /*13580*/  HMMA.16816.F32 R52, R120.reuse, R4, R52 ;  /* 0x000000047834723c */ /* 0x042fee0000001834 */
[----:B------:R-:W-:Y:S01]  /*13590*/  FADD.FTZ R5, R154, R3 ;  /* 0x000000039a057221 */ /* 0x000fe20000010000 */
[C---:B------:R-:W-:Y:S04]  /*135a0*/  HMMA.16816.F32 R56, R120.reuse, R6, R56 ;  /* 0x000000067838723c */ /* 0x040fe80000001838 */
[----:B------:R-:W-:Y:S02]  /*135b0*/  FADD.FTZ R3, R248, R163 ;  /* 0x000000a3f8037221 */ /* 0x000fe40000010000 */
[----:B------:R-:W-:Y:S02]  /*135c0*/  FADD.FTZ R146, R146, R5 ;  /* 0x0000000592927221 */ /* 0x000fe40000010000 */
[C---:B--2---:R-:W-:Y:S04]  /*135d0*/  HMMA.16816.F32 R60, R120.reuse, R8, R60 ;  /* 0x00000008783c723c */ /* 0x044fe8000000183c */
[----:B------:R-:W-:Y:S02]  /*135e0*/  FADD.FTZ R140, R140, R3 ;  /* 0x000000038c8c7221 */ /* 0x000fe40000010000 */
[----:B------:R-:W-:Y:S02]  /*135f0*/  FADD.FTZ R145, R145, R146 ;  /* 0x0000009291917221 */ /* 0x000fe40000010000 */
[----:B------:R-:W-:Y:S01]  /*13600*/  FADD.FTZ R140, R143, R140 ;  /* 0x0000008c8f8c7221 */ /* 0x000fe20000010000 */
[----:B------:R-:W-:Y:S03]  /*13610*/  HMMA.16816.F32 R64, R120, R10, R64 ;  /* 0x0000000a7840723c */ /* 0x000fe60000001840 */
[----:B------:R-:W-:Y:S02]  /*13620*/  FADD.FTZ R142, R142, R145 ;  /* 0x000000918e8e7221 */ /* 0x000fe40000010000 */
[----:B------:R-:W-:Y:S02]  /*13630*/  FADD.FTZ R135, R135, R140 ;  /* 0x0000008c87877221 */ /* 0x000fe40000010000 */
[----:B------:R-:W-:Y:S02]  /*13640*/  FADD.FTZ R224, R151, R142 ;  /* 0x0000008e97e07221 */ /* 0x000fe40000010000 */
[----:B------:R-:W-:Y:S03]  /*13650*/  FADD.FTZ R223, R134, R135 ;  /* 0x0000008786df7221 */ /* 0x000fe60000010000 */
[----:B------:R-:W-:Y:S01]  /*13660*/  IMAD.MOV.U32 R3, RZ, RZ, R0 ;  /* 0x000000ffff037224 */ /* 0x000fe200078e0000 */
[----:B------:R-:W-:-:S05]  /*13670*/  @P0 BRA `(.L_x_2227) ;  /* 0xffffc40000000947 */ /* 0x000fca000383ffff */
.L_x_2218:
        /* <DEDUP_REMOVED lines=19> */
.L_x_2229:
[----:B------:R-:W-:-:S04]  /*137b0*/  MOV R2, c[0x0][0x32c] ;  /* 0x0000cb0000027a02 */ /* 0x000fc80000000f00 */
[----:B------:R-:W-:-:S13]  /*137c0*/  ISETP.NE.AND P0, PT, R2, 0x1, PT ;  /* 0x000000010200780c */ /* 0x000fda0003f05270 */
[----:B------:R-:W-:-:S05]  /*137d0*/  @P0 IMAD.HI.U32 R2, R4, c[0x0][0x330], RZ ;  /* 0x0000cc0004020a27 */ /* 0x000fca00078e00ff */
[----:B------:R-:W-:-:S05]  /*137e0*/  @P0 SHF.R.U32.HI R4, RZ, c[0x0][0x334], R2 ;  /* 0x0000cd00ff040a19 */ /* 0x000fca0000011602 */
.L_x_2230:
[----:B------:R-:W-:-:S05]  /*137f0*/  IMAD R4, R4, c[0x0][0x32c], RZ ;  /* 0x0000cb0004047a24 */ /* 0x000fca00078e02ff */
[----:B------:R-:W-:-:S04]  /*13800*/  IMNMX R3, R3, R4, !PT ;  /* 0x0000000403037217 */ /* 0x000fc80007800200 */
.L_x_2228:
        /* <DEDUP_REMOVED lines=12> */
.L_x_2232:
        /* <DEDUP_REMOVED lines=286> */
[----:B------:R-:W-:Y:S01]  /*14ab0*/  @P0 SHF.L.U64.HI R4, R225, R118, c[0x0][0x1e4] ;  /* 0x00007900e1040619 */ /* 0x000fe20000010276 */
        /* <DEDUP_REMOVED lines=16> */
[C---:B------:R-:W-:Y:S02]  /*14bc0*/  FMUL.FTZ R78, R2.reuse, R78 ;  /* 0x0000004e024e7220 */ /* 0x040fe40000410000 */
[C---:B------:R-:W-:Y:S02]  /*14bd0*/  FMUL.FTZ R79, R2.reuse, R79 ;  /* 0x0000004f024f7220 */ /* 0x040fe40000410000 */
        /* <DEDUP_REMOVED lines=12> */
[----:B------:R-:W-:Y:S01]  /*14ca0*/  FMUL.FTZ R87, R2, R87 ;  /* 0x0000005702577220 */ /* 0x000fe20000410000 */
[----:B------:R-:W-:Y:S01]  /*14cb0*/  ISETP.GT.AND P0, PT, R230, R231, PT ;  /* 0x000000e7e600720c */ /* 0x000fe20003f04270 */
[--C-:B------:R-:W-:Y:S01]  /*14cc0*/  FFMA.FTZ R149, R15, c[0x0][0x2d0], -R145.reuse ;  /* 0x0000b4000f957a23 */ /* 0x100fe20000010891 */
[----:B------:R-:W-:Y:S01]  /*14cd0*/  MOV R230, R184 ;  /* 0x000000b800e67202 */ /* 0x000fe20000000f00 */
        /* <DEDUP_REMOVED lines=339> */
.L_x_2231:
        /* <DEDUP_REMOVED lines=22> */
.L_x_2242:
        /* <DEDUP_REMOVED lines=10> */
[----:B------:R-:W-:Y:S04]  /*16410*/  IMAD.WIDE.U32 R28, R184, UR18, R186 ;  /* 0x00000012b81c7c25 */ /* 0x000fe8000f8e00ba */
[----:B------:R-:W-:Y:S01]  /*16420*/  IMAD.IADD R0, R31, 0x1, R29 ;  /* 0x000000011f007824 */ /* 0x000fe200078e021d */
[C---:B------:R-:W-:Y:S04]  /*16430*/  LEA R44, P0, R28.reuse, c[0x0][0x1f8], 0x1 ;  /* 0x00007e001c2c7a11 */ /* 0x040fe800078008ff */
[----:B------:R-:W-:Y:S02]  /*16440*/  LEA.HI.X R45, R28, c[0x0][0x1fc], R0, 0x1, P0 ;  /* 0x00007f001c2d7a11 */ /* 0x000fe400000f0c00 */
        /* <DEDUP_REMOVED lines=33> */
[C---:B------:R-:W-:Y:S01]  /*16660*/  HMMA.16816.F32 R32, R124.reuse, R34, RZ ;  /* 0x000000227c20723c */ /* 0x040fe200000018ff */
[C---:B------:R-:W-:Y:S02]  /*16670*/  ISETP.GT.AND P0, PT, R184.reuse, R215, PT ;  /* 0x000000d7b800720c */ /* 0x040fe40003f04270 */
[----:B------:R4:W-:Y:S05]  /*16680*/  LDGSTS.E.BYPASS.LTC128B.128 [R220+0x4100], [R152.64+0x80], !P3 ;  /* 0x0410008098dc7fae */ /* 0x0009ea000d901d50 */
[----:B------:R1:W-:Y:S05]  /*16690*/  LDGSTS.E.BYPASS.LTC128B.128 [R220+0x2100], [R160.64], !P4 ;  /* 0x02100000a0dc7fae */ /* 0x0003ea000e101d50 */
[----:B------:R4:W-:Y:S01]  /*166a0*/  LDGSTS.E.BYPASS.LTC128B.128 [R220+0x5100], [R154.64], !P3 ;  /* 0x051000009adc7fae */ /* 0x0009e2000d901d50 */
[C---:B-----5:R-:W-:Y:S01]  /*166b0*/  HMMA.16816.F32 R36, R124.reuse, R40, RZ ;  /* 0x000000287c24723c */ /* 0x060fe200000018ff */
[----:B------:R-:W-:Y:S03]  /*166c0*/  @P0 IADD3 R0, R184, -0x1, RZ ;  /* 0xffffffffb8000810 */ /* 0x000fe60007ffe0ff */
        /* <DEDUP_REMOVED lines=136> */
[----:B------:R-:W-:Y:S01]  /*16f50*/  @P0 IADD3 R120, P2, R120, 0x80, RZ ;  /* 0x0000008078780810 */ /* 0x000fe20007f5e0ff */
[----:B------:R-:W-:Y:S01]  /*16f60*/  IMAD R129, R184, -0x60, RZ ;  /* 0xffffffa0b8817824 */ /* 0x000fe200078e02ff */
        /* <DEDUP_REMOVED lines=16> */
[C---:B------:R-:W-:Y:S01]  /*17070*/  @P0 IADD3 R132, P2, R130.reuse, UR13, RZ ;  /* 0x0000000d82840c10 */ /* 0x040fe2000ff5e0ff */
[----:B------:R-:W-:Y:S01]  /*17080*/  IMAD.IADD R117, R129, 0x1, -R222 ;  /* 0x0000000181757824 */ /* 0x000fe200078e0ade */
[----:B------:R-:W-:Y:S02]  /*17090*/  @P0 IADD3 R134, P1, R130, UR9, RZ ;  /* 0x0000000982860c10 */ /* 0x000fe4000ff3e0ff */
[----:B------:R4:W-:Y:S01]  /*170a0*/  @P0 LDGSTS.E.BYPASS.LTC128B.128 [R220+0x9100], [R130.64], !P4 ;  /* 0x0910000082dc0fae */ /* 0x0009e2000e101d50 */
[C---:B------:R-:W-:Y:S03]  /*170b0*/  @P0 IADD3.X R133, R131.reuse, UR11, RZ, P2, !PT ;  /* 0x0000000b83850c10 */ /* 0x040fe600097fe4ff */
[----:B------:R-:W-:Y:S01]  /*170c0*/  @P0 IADD3.X R135, R131, UR6, RZ, P1, !PT ;  /* 0x0000000683870c10 */ /* 0x000fe20008ffe4ff */
[----:B------:R4:W-:Y:S01]  /*170d0*/  @P0 LDGSTS.E.BYPASS.LTC128B.128 [R220+0xc100], [R130.64+0x80], !P3 ;  /* 0x0c10008082dc0fae */ /* 0x0009e2000d901d50 */
[----:B------:R-:W-:Y:S04]  /*170e0*/  IADD3 R119, -R222, 0x1, R129 ;  /* 0x00000001de777810 */ /* 0x000fe80007ffe181 */
[----:B------:R1:W-:Y:S01]  /*170f0*/  @P0 LDGSTS.E.BYPASS.LTC128B.128 [R220+0xa100], [R132.64], !P4 ;  /* 0x0a10000084dc0fae */ /* 0x0003e2000e101d50 */
[----:B------:R-:W-:Y:S04]  /*17100*/  IADD3 R119, -R212, R119, R207 ;  /* 0x00000077d4777210 */ /* 0x000fe80007ffe1cf */
[----:B------:R1:W-:Y:S01]  /*17110*/  @P0 LDGSTS.E.BYPASS.LTC128B.128 [R220+0xd100], [R134.64], !P3 ;  /* 0x0d10000086dc0fae */ /* 0x0003e2000d901d50 */
[----:B------:R-:W-:Y:S02]  /*17120*/  ISETP.GE.AND P3, PT, R208, 0x1, PT ;  /* 0x00000001d000780c */ /* 0x000fe40003f66270 */
[C---:B--2---:R-:W-:Y:S02]  /*17130*/  IADD3 R123, R119.reuse, c[0x0][0x328], RZ ;  /* 0x0000ca00777b7a10 */ /* 0x044fe40007ffe0ff */
[----:B------:R-:W0:Y:S01]  /*17140*/  LDGDEPBAR ;  /* 0x00000000000079af */ /* 0x000e220000000000 */
[----:B------:R-:W-:Y:S05]  /*17150*/  IADD3 R119, R119, UR10, RZ ;  /* 0x0000000a77777c10 */ /* 0x000fea000fffe0ff */
        /* <DEDUP_REMOVED lines=16> */
.L_x_2236:
[----:B------:R-:W-:Y:S04]  /*17260*/  MOV R118, c[0x0][0x32c] ;  /* 0x0000cb0000767a02 */ /* 0x000fe80000000f00 */
[----:B------:R-:W-:Y:S11]  /*17270*/  ISETP.NE.AND P0, PT, R118, 0x1, PT ;  /* 0x000000017600780c */ /* 0x000ff60003f05270 */
[----:B------:R-:W-:Y:S02]  /*17280*/  @!UPT UIADD3 URZ, URZ, URZ, URZ ;  /* 0x0000003f3f3ff290 */ /* 0x000fe4000fffe03f */
[----:B------:R-:W-:Y:S05]  /*17290*/  @P0 IMAD.HI.U32 R118, R128, c[0x0][0x330], RZ ;  /* 0x0000cc0080760a27 */ /* 0x000fea00078e00ff */
[----:B------:R-:W-:Y:S02]  /*172a0*/  @P0 SHF.R.U32.HI R128, RZ, c[0x0][0x334], R118 ;  /* 0x0000cd00ff800a19 */ /* 0x000fe40000011676 */
.L_x_2237:
[----:B------:R-:W-:Y:S05]  /*172b0*/  BSYNC B0 ;  /* 0x0000000000007941 */ /* 0x000fea0003800000 */
.L_x_2235:
[----:B-1----:R-:W-:Y:S05]  /*172c0*/  IMAD R121, R128, c[0x0][0x32c], R117 ;  /* 0x0000cb0080797a24 */ /* 0x002fea00078e0275 */
[----:B------:R-:W-:Y:S02]  /*172d0*/  IADD3 R118, R121, c[0x0][0x32c], RZ ;  /* 0x0000cb0079767a10 */ /* 0x000fe40007ffe0ff */
[----:B------:R-:W-:Y:S02]  /*172e0*/  IMNMX R116, R116, R121, !PT ;  /* 0x0000007974747217 */ /* 0x000fe40007800200 */
[----:B------:R-:W-:Y:S02]  /*172f0*/  IMNMX R131, R131, R118, PT ;  /* 0x0000007683837217 */ /* 0x000fe40003800200 */
.L_x_2234:
[C---:B------:R-:W-:Y:S01]  /*17300*/  ISETP.GE.AND P0, PT, R129.reuse, 0x2, PT ;  /* 0x000000028100780c */ /* 0x040fe20003f06270 */
        /* <DEDUP_REMOVED lines=12> */
[----:B------:R-:W-:Y:S01]  /*173d0*/  FSEL R230, R5, -INF , !P0 ;  /* 0xff80000005e67808 */ /* 0x000fe20004000000 */
[--C-:B--2---:R-:W-:Y:S01]  /*173e0*/  IMAD.IADD R123, R123, 0x1, R0.reuse ;  /* 0x000000017b7b7824 */ /* 0x104fe200078e0200 */
        /* <DEDUP_REMOVED lines=137> */
.L_x_2240:
[----:B------:R-:W-:Y:S04]  /*17c80*/  MOV R0, c[0x0][0x32c] ;  /* 0x0000cb0000007a02 */ /* 0x000fe80000000f00 */
[----:B------:R-:W-:Y:S11]  /*17c90*/  ISETP.NE.AND P0, PT, R0, 0x1, PT ;  /* 0x000000010000780c */ /* 0x000ff60003f05270 */
[----:B------:R-:W-:Y:S02]  /*17ca0*/  @!UPT UIADD3 URZ, URZ, URZ, URZ ;  /* 0x0000003f3f3ff290 */ /* 0x000fe4000fffe03f */
[----:B------:R-:W-:Y:S05]  /*17cb0*/  @P0 IMAD.HI.U32 R0, R16, c[0x0][0x330], RZ ;  /* 0x0000cc0010000a27 */ /* 0x000fea00078e00ff */
[----:B------:R-:W-:Y:S02]  /*17cc0*/  @P0 SHF.R.U32.HI R16, RZ, c[0x0][0x334], R0 ;  /* 0x0000cd00ff100a19 */ /* 0x000fe40000011600 */
.L_x_2241:
[----:B------:R-:W-:Y:S05]  /*17cd0*/  BSYNC B0 ;  /* 0x0000000000007941 */ /* 0x000fea0003800000 */
.L_x_2239:
[----:B------:R-:W-:Y:S05]  /*17ce0*/  IMAD R117, R16, c[0x0][0x32c], R117 ;  /* 0x0000cb0010757a24 */ /* 0x000fea00078e0275 */
[----:B------:R-:W-:Y:S02]  /*17cf0*/  IADD3 R0, R117, c[0x0][0x32c], RZ ;  /* 0x0000cb0075007a10 */ /* 0x000fe40007ffe0ff */
[----:B------:R-:W-:Y:S02]  /*17d00*/  IMNMX R4, R4, R117, !PT ;  /* 0x0000007504047217 */ /* 0x000fe40007800200 */
[----:B------:R-:W-:Y:S02]  /*17d10*/  IMNMX R123, R123, R0, PT ;  /* 0x000000007b7b7217 */ /* 0x000fe40003800200 */
.L_x_2238:
[----:B------:R-:W-:Y:S02]  /*17d20*/  ISETP.GT.AND P0, PT, R4, RZ, !P1 ;  /* 0x000000ff0400720c */ /* 0x000fe40004f04270 */
[----:B------:R-:W-:Y:S02]  /*17d30*/  LOP3.LUT P1, RZ, R214, 0x800, RZ, 0xc0, !PT ;  /* 0x00000800d6ff7812 */ /* 0x000fe4000782c0ff */
        /* <DEDUP_REMOVED lines=109> */
[C---:B------:R-:W-:Y:S02]  /*18410*/  ISETP.GT.AND P0, PT, R4.reuse, 0x41, !P1 ;  /* 0x000000410400780c */ /* 0x040fe40004f04270 */
[----:B------:R-:W-:Y:S02]  /*18420*/  FMNMX.FTZ R0, R41, R0, !PT ;  /* 0x0000000029007209 */ /* 0x000fe40007810000 */
[----:B------:R-:W-:Y:S02]  /*18430*/  ISETP.LT.OR P0, PT, R123, 0x42, P0 ;  /* 0x000000427b00780c */ /* 0x000fe40000701670 */
[----:B-1----:R-:W-:Y:S02]  /*18440*/  FMNMX.FTZ R6, R5, R6, !PT ;  /* 0x0000000605067209 */ /* 0x002fe40007810000 */
[----:B------:R-:W-:Y:S02]  /*18450*/  FSEL R145, R39, -INF , !P0 ;  /* 0xff80000027917808 */ /* 0x000fe40004000000 */
[----:B------:R-:W-:Y:S01]  /*18460*/  ISETP.GT.AND P0, PT, R4, 0x48, !P6 ;  /* 0x000000480400780c */ /* 0x000fe20007704270 */
[----:B------:R-:W1:Y:S01]  /*18470*/  SHFL.BFLY PT, R15, R6, 0x1, 0x1f ;  /* 0x0c201f00060f7f89 */ /* 0x000e6200000e0000 */
[----:B------:R-:W-:Y:S02]  /*18480*/  FMNMX.FTZ R0, R145, R0, !PT ;  /* 0x0000000091007209 */ /* 0x000fe40007810000 */
[----:B------:R-:W-:Y:S02]  /*18490*/  ISETP.LT.OR P0, PT, R123, 0x49, P0 ;  /* 0x000000497b00780c */ /* 0x000fe40000701670 */
[----:B------:R-:W-:Y:S02]  /*184a0*/  LOP3.LUT P6, RZ, R214, 0x80000, RZ, 0xc0, !PT ;  /* 0x00080000d6ff7812 */ /* 0x000fe400078cc0ff */
        /* <DEDUP_REMOVED lines=14> */
[----:B------:R-:W-:Y:S02]  /*18590*/  ISETP.GT.AND P2, PT, R4, 0x59, !P6 ;  /* 0x000000590400780c */ /* 0x000fe40007744270 */
[C---:B------:R-:W-:Y:S02]  /*185a0*/  ISETP.LT.OR P1, PT, R123.reuse, 0x59, P0 ;  /* 0x000000597b00780c */ /* 0x040fe40000721670 */
[----:B------:R-:W-:Y:S02]  /*185b0*/  ISETP.LT.OR P0, PT, R123, 0x5a, P2 ;  /* 0x0000005a7b00780c */ /* 0x000fe40001701670 */
[----:B------:R-:W-:Y:S02]  /*185c0*/  FSEL R117, R50, -INF , !P1 ;  /* 0xff80000032757808 */ /* 0x000fe40004800000 */
[----:B------:R-:W-:Y:S02]  /*185d0*/  FMNMX.FTZ R0, R119, R0, !PT ;  /* 0x0000000077007209 */ /* 0x000fe40007810000 */
[----:B------:R-:W-:Y:S02]  /*185e0*/  FSEL R13, R51, -INF , !P0 ;  /* 0xff800000330d7808 */ /* 0x000fe40004000000 */
        /* <DEDUP_REMOVED lines=401> */
.L_x_2233:
        /* <DEDUP_REMOVED lines=15> */
[----:B------:R-:W-:-:S05]  /*19ff0*/  @P0 MOV R13, 0x3f317218 ;  /* 0x3f317218000d0802 */ /* 0x000fca0000000f00 */
[----:B------:R-:W2:Y:S01]  /*1a000*/  @P1 MUFU.LG2 R6, R6 ;  /* 0x0000000600061308 */ /* 0x000ea20000000c00 */
[----:B------:R-:W-:-:S07]  /*1a010*/  @P0 FMUL.FTZ R13, R13, c[0x0][0x2d0] ;  /* 0x0000b4000d0d0a20 */ /* 0x000fce0000410000 */
[----:B------:R-:W3:Y:S01]  /*1a020*/  @P0 MUFU.LG2 R10, R3 ;  /* 0x00000003000a0308 */ /* 0x000ee20000000c00 */
[C---:B-1----:R-:W-:Y:S02]  /*1a030*/  FMUL.FTZ R112, R5.reuse, R112 ;  /* 0x0000007005707220 */ /* 0x042fe40000410000 */
[C---:B------:R-:W-:Y:S02]  /*1a040*/  FMUL.FTZ R113, R5.reuse, R113 ;  /* 0x0000007105717220 */ /* 0x040fe40000410000 */
[C---:B------:R-:W-:Y:S02]  /*1a050*/  FMUL.FTZ R108, R5.reuse, R108 ;  /* 0x0000006c056c7220 */ /* 0x040fe40000410000 */
[----:B------:R-:W-:Y:S01]  /*1a060*/  FMUL.FTZ R109, R5, R109 ;  /* 0x0000006d056d7220 */ /* 0x000fe20000410000 */
[----:B------:R1:W4:Y:S01]  /*1a070*/  @P0 MUFU.RCP R4, R3 ;  /* 0x0000000300040308 */ /* 0x0003220000001000 */
[----:B--2---:R-:W-:Y:S02]  /*1a080*/  @P1 FMUL.FTZ R11, R6, 0.69314718246459960938 ;  /* 0x3f317218060b1820 */ /* 0x004fe40000410000 */
[----:B------:R-:W-:-:S02]  /*1a090*/  @P1 FMUL.FTZ R6, R14, c[0x0][0x2d0] ;  /* 0x0000b4000e061a20 */ /* 0x000fc40000410000 */
[C---:B------:R-:W-:Y:S02]  /*1a0a0*/  FMUL.FTZ R68, R5.reuse, R68 ;  /* 0x0000004405447220 */ /* 0x040fe40000410000 */
        /* <DEDUP_REMOVED lines=63> */
.L_x_2169:
        /* <DEDUP_REMOVED lines=38> */
[----:B------:R-:W-:Y:S02]  /*1a700*/  R2P PR, R13, 0x6 ;  /* 0x000000060d007804 */ /* 0x000fe40000000000 */
[----:B------:R-:W-:Y:S01]  /*1a710*/  F2FP.PACK_AB R94, R95, R94 ;  /* 0x0000005e5f5e723e */ /* 0x000fe200000000ff */
[----:B------:R-:W-:Y:S01]  /*1a720*/  IMAD.U32 R10, R10, 0x2, R17 ;  /* 0x000000020a0a7824 */ /* 0x000fe200078e0011 */
[----:B------:R-:W-:Y:S02]  /*1a730*/  F2FP.PACK_AB R96, R97, R96 ;  /* 0x000000606160723e */ /* 0x000fe400000000ff */
[----:B------:R-:W-:Y:S01]  /*1a740*/  F2FP.PACK_AB R98, R99, R98 ;  /* 0x000000626362723e */ /* 0x000fe200000000ff */
[----:B------:R-:W-:Y:S01]  /*1a750*/  IMAD.SHL.U32 R17, R10, 0x2, RZ ;  /* 0x000000020a117824 */ /* 0x000fe200078e00ff */
[----:B------:R-:W-:Y:S01]  /*1a760*/  F2FP.PACK_AB R100, R101, R100 ;  /* 0x000000646564723e */ /* 0x000fe200000000ff */
[----:B------:R-:W-:Y:S01]  /*1a770*/  IMAD.MOV.U32 R10, RZ, RZ, 0x20 ;  /* 0x00000020ff0a7424 */ /* 0x000fe200078e00ff */
[----:B------:R-:W-:-:S02]  /*1a780*/  F2FP.PACK_AB R102, R103, R102 ;  /* 0x000000666766723e */ /* 0x000fc400000000ff */
[C---:B------:R-:W-:Y:S01]  /*1a790*/  IADD3 R8, R17.reuse, 0x80, RZ ;  /* 0x0000008011087810 */ /* 0x040fe20007ffe0ff */
[----:B------:R-:W-:Y:S01]  /*1a7a0*/  STS [R17+0x80], R112 ;  /* 0x0000807011007388 */ /* 0x000fe20000000800 */
[----:B------:R-:W-:Y:S02]  /*1a7b0*/  IADD3 R5, R17, 0x70, RZ ;  /* 0x0000007011057810 */ /* 0x000fe40007ffe0ff */
[----:B------:R-:W-:Y:S01]  /*1a7c0*/  @P0 IADD3 R5, R8, 0x10, RZ ;  /* 0x0000001008050810 */ /* 0x000fe20007ffe0ff */
[----:B------:R-:W-:Y:S01]  /*1a7d0*/  IMAD.MOV.U32 R8, RZ, RZ, 0x40 ;  /* 0x00000040ff087424 */ /* 0x000fe200078e00ff */
[----:B------:R-:W-:Y:S01]  /*1a7e0*/  SEL R10, R10, 0xffffffe0, !P1 ;  /* 0xffffffe00a0a7807 */ /* 0x000fe20004800000 */
[----:B------:R-:W-:Y:S01]  /*1a7f0*/  STS [R17+0x480], R114 ;  /* 0x0004807211007388 */ /* 0x000fe20000000800 */
[----:B------:R-:W-:Y:S02]  /*1a800*/  F2FP.PACK_AB R104, R105, R104 ;  /* 0x000000686968723e */ /* 0x000fe400000000ff */
[----:B------:R-:W-:Y:S01]  /*1a810*/  SEL R8, R8, 0xffffffc0, !P2 ;  /* 0xffffffc008087807 */ /* 0x000fe20005000000 */
[----:B------:R-:W-:Y:S01]  /*1a820*/  IMAD.IADD R13, R17, 0x1, R10 ;  /* 0x00000001110d7824 */ /* 0x000fe200078e020a */
[----:B------:R-:W-:Y:S01]  /*1a830*/  STS [R5], R108 ;  /* 0x0000006c05007388 */ /* 0x000fe20000000800 */
[--C-:B------:R-:W-:Y:S01]  /*1a840*/  IMAD.IADD R19, R10, 0x1, R5.reuse ;  /* 0x000000010a137824 */ /* 0x100fe200078e0205 */
        /* <DEDUP_REMOVED lines=18> */
[----:B------:R1:W-:Y:S01]  /*1a970*/  STS [R21+0x80], R2 ;  /* 0x0000800215007388 */ /* 0x0003e20000000800 */
        /* <DEDUP_REMOVED lines=8> */
[----:B------:R-:W-:Y:S01]  /*1aa00*/  STS [R27], R88 ;  /* 0x000000581b007388 */ /* 0x000fe20000000800 */
[----:B-1----:R-:W-:-:S03]  /*1aa10*/  IMAD.MOV.U32 R2, RZ, RZ, 0x4 ;  /* 0x00000004ff027424 */ /* 0x002fc600078e00ff */
        /* <DEDUP_REMOVED lines=8> */
[----:B------:R2:W-:Y:S04]  /*1aaa0*/  STS [R19+0x4400], R106 ;  /* 0x0044006a13007388 */ /* 0x0005e80000000800 */
[----:B------:R3:W-:Y:S04]  /*1aab0*/  STS [R21+0x4080], R52 ;  /* 0x0040803415007388 */ /* 0x0007e80000000800 */
[----:B------:R3:W-:Y:S04]  /*1aac0*/  STS [R21+0x4480], R54 ;  /* 0x0044803615007388 */ /* 0x0007e80000000800 */
[----:B------:R3:W-:Y:S04]  /*1aad0*/  STS [R23+0x4000], R56 ;  /* 0x0040003817007388 */ /* 0x0007e80000000800 */
[----:B------:R3:W-:Y:S01]  /*1aae0*/  STS [R23+0x4400], R58 ;  /* 0x0044003a17007388 */ /* 0x0007e20000000800 */
[----:B-1----:R-:W-:-:S03]  /*1aaf0*/  IMAD.WIDE R12, R213, R2, c[0x0][0x500] ;  /* 0x00014000d50c7625 */ /* 0x002fc600078e0202 */
[----:B------:R3:W-:Y:S04]  /*1ab00*/  STS [R25+0x4080], R60 ;  /* 0x0040803c19007388 */ /* 0x0007e80000000800 */
[----:B------:R3:W-:Y:S04]  /*1ab10*/  STS [R25+0x4480], R62 ;  /* 0x0044803e19007388 */ /* 0x0007e80000000800 */
[----:B------:R3:W-:Y:S04]  /*1ab20*/  STS [R27+0x4000], R64 ;  /* 0x004000401b007388 */ /* 0x0007e80000000800 */
[----:B------:R3:W-:Y:S04]  /*1ab30*/  STS [R27+0x4400], R66 ;  /* 0x004400421b007388 */ /* 0x0007e80000000800 */
[----:B------:R-:W-:Y:S01]  /*1ab40*/  BAR.SYNC.DEFER_BLOCKING 0x1, 0x100 ;  /* 0x0044000000007b1d */ /* 0x000fe20000010000 */
[----:B------:R-:W-:-:S02]  /*1ab50*/  IMAD.MOV.U32 R5, RZ, RZ, c[0x0][0x388] ;  /* 0x0000e200ff057624 */ /* 0x000fc400078e00ff */
[----:B------:R-:W-:-:S03]  /*1ab60*/  @P1 IMAD.WIDE R16, R213, R2, c[0x0][0x508] ;  /* 0x00014200d5101625 */ /* 0x000fc600078e0202 */
[----:B------:R-:W4:Y:S04]  /*1ab70*/  @P0 LDG.E R7, [R12.64] ;  /* 0x000000100c070981 */ /* 0x000f28000c1e1900 */
[----:B------:R3:W5:Y:S01]  /*1ab80*/  @P1 LDG.E R5, [R16.64] ;  /* 0x0000001010051981 */ /* 0x000762000c1e1900 */
[----:B--2---:R-:W-:Y:S02]  /*1ab90*/  CS2R R18, SRZ ;  /* 0x0000000000127805 */ /* 0x004fe4000001ff00 */
[--C-:B----4-:R-:W-:Y:S01]  /*1aba0*/  @P0 SHF.R.S32.HI R19, RZ, 0x1f, R7.reuse ;  /* 0x0000001fff130819 */ /* 0x110fe20000011407 */
[----:B------:R-:W-:Y:S01]  /*1abb0*/  @P0 IMAD.MOV.U32 R18, RZ, RZ, R7 ;  /* 0x000000ffff120224 */ /* 0x000fe200078e0007 */
[----:B------:R-:W-:Y:S05]  /*1abc0*/  @P1 BRA `(.L_x_2244) ;  /* 0x0000004000001947 */ /* 0x000fea0003800000 */
[----:B---3--:R-:W-:Y:S05]  /*1abd0*/  @!P0 BRA `(.L_x_2244) ;  /* 0x0000003000008947 */ /* 0x008fea0003800000 */
[----:B-----5:R-:W2:Y:S04]  /*1abe0*/  LDG.E R5, [R12.64] ;  /* 0x000000100c057981 */ /* 0x020ea8000c1e1900 */
[----:B------:R-:W2:Y:S02]  /*1abf0*/  LDG.E R2, [R12.64+0x4] ;  /* 0x000004100c027981 */ /* 0x000ea4000c1e1900 */
[----:B--2---:R-:W-:-:S02]  /*1ac00*/  IADD3 R5, -R5, R2, RZ ;  /* 0x0000000205057210 */ /* 0x004fc40007ffe1ff */
.L_x_2244:
        /* <DEDUP_REMOVED lines=8> */
[----:B------:R-:W-:Y:S01]  /*1ac90*/  LOP3.LUT R2, R2, 0x1ffffffe, RZ, 0xc0, !PT ;  /* 0x1ffffffe02027812 */ /* 0x000fe200078ec0ff */
[----:B------:R-:W-:Y:S01]  /*1aca0*/  BSSY B0, `(.L_x_2245) ;  /* 0x0000075000007945 */ /* 0x000fe20003800000 */
[----:B------:R-:W-:-:S02]  /*1acb0*/  SHF.R.S32.HI R13, RZ, 0x1f, R8 ;  /* 0x0000001fff0d7819 */ /* 0x000fc40000011408 */
[----:B------:R-:W-:Y:S01]  /*1acc0*/  LOP3.LUT R7, R7, 0xffffff8, RZ, 0xc0, !PT ;  /* 0x0ffffff807077812 */ /* 0x000fe200078ec0ff */
[----:B------:R-:W-:Y:S01]  /*1acd0*/  IMAD.IADD R15, R15, 0x1, -R2 ;  /* 0x000000010f0f7824 */ /* 0x000fe200078e0a02 */
[----:B------:R-:W-:Y:S01]  /*1ace0*/  LEA.HI R6, R13, R8, RZ, 0x2 ;  /* 0x000000080d067211 */ /* 0x000fe200078f10ff */
[----:B------:R-:W-:Y:S01]  /*1acf0*/  IMAD R13, R19, c[0x0][0x3a0], RZ ;  /* 0x0000e800130d7a24 */ /* 0x000fe200078e02ff */
[----:B------:R-:W-:Y:S02]  /*1ad00*/  IADD3 R7, R4, -R7, RZ ;  /* 0x8000000704077210 */ /* 0x000fe40007ffe0ff */
[----:B------:R-:W-:Y:S01]  /*1ad10*/  SHF.R.S32.HI R6, RZ, 0x2, R6 ;  /* 0x00000002ff067819 */ /* 0x000fe20000011406 */
[----:B------:R-:W-:Y:S01]  /*1ad20*/  IMAD R13, R18, c[0x0][0x3a4], R13 ;  /* 0x0000e900120d7a24 */ /* 0x000fe200078e020d */
[----:B------:R-:W-:Y:S02]  /*1ad30*/  ISETP.NE.AND P1, PT, R10, 0x1, PT ;  /* 0x000000010a00780c */ /* 0x000fe40003f25270 */
[----:B------:R-:W-:Y:S01]  /*1ad40*/  LOP3.LUT P2, RZ, R8, 0x3, RZ, 0xc0, !PT ;  /* 0x0000000308ff7812 */ /* 0x000fe2000784c0ff */
[----:B------:R-:W-:Y:S01]  /*1ad50*/  IMAD R2, R7, 0x10, R6 ;  /* 0x0000001007027824 */ /* 0x000fe200078e0206 */
[----:B------:R-:W-:Y:S01]  /*1ad60*/  LEA.HI R8, R11, R0, RZ, 0x3 ;  /* 0x000000000b087211 */ /* 0x000fe200078f18ff */
[----:B------:R-:W-:Y:S01]  /*1ad70*/  IMAD R6, R210, c[0x0][0x490], RZ ;  /* 0x00012400d2067a24 */ /* 0x000fe200078e02ff */
[----:B------:R-:W-:Y:S01]  /*1ad80*/  MOV R22, R18 ;  /* 0x0000001200167202 */ /* 0x000fe20000000f00 */
[----:B------:R-:W-:Y:S01]  /*1ad90*/  IMAD R4, R15, 0x8, R2 ;  /* 0x000000080f047824 */ /* 0x000fe200078e0202 */
[----:B------:R-:W-:Y:S01]  /*1ada0*/  LOP3.LUT R7, R8, 0xfffffff8, RZ, 0xc0, !PT ;  /* 0xfffffff808077812 */ /* 0x000fe200078ec0ff */
[----:B------:R-:W-:Y:S01]  /*1adb0*/  IMAD.WIDE.U32 R18, R18, c[0x0][0x3a0], RZ ;  /* 0x0000e80012127a25 */ /* 0x000fe200078e00ff */
[----:B------:R-:W-:-:S02]  /*1adc0*/  LEA.HI R11, R11, R0, RZ, 0x6 ;  /* 0x000000000b0b7211 */ /* 0x000fc400078f30ff */
[----:B------:R-:W-:Y:S01]  /*1add0*/  SHF.R.S32.HI R15, RZ, 0x1f, R213 ;  /* 0x0000001fff0f7819 */ /* 0x000fe200000114d5 */
[----:B-1----:R-:W-:Y:S01]  /*1ade0*/  IMAD R4, R39, 0x80, R4 ;  /* 0x0000008027047824 */ /* 0x002fe200078e0204 */
[----:B------:R-:W-:Y:S01]  /*1adf0*/  IADD3 R19, R19, R13, RZ ;  /* 0x0000000d13137210 */ /* 0x000fe20007ffe0ff */
[----:B------:R-:W-:Y:S01]  /*1ae00*/  IMAD.IADD R7, R0, 0x1, -R7 ;  /* 0x0000000100077824 */ /* 0x000fe200078e0a07 */
[----:B------:R-:W-:Y:S01]  /*1ae10*/  SEL R15, R15, RZ, !P0 ;  /* 0x000000ff0f0f7207 */ /* 0x000fe20004000000 */
[----:B------:R-:W-:Y:S01]  /*1ae20*/  @P1 IMAD.HI.U32 R0, R4, c[0x0][0x4ec], RZ ;  /* 0x00013b0004001a27 */ /* 0x000fe200078e00ff */
[----:B------:R-:W-:Y:S02]  /*1ae30*/  SEL R14, R213, RZ, !P0 ;  /* 0x000000ffd50e7207 */ /* 0x000fe40004000000 */
[----:B------:R-:W-:Y:S01]  /*1ae40*/  SHF.R.S32.HI R8, RZ, 0x3, R8 ;  /* 0x00000003ff087819 */ /* 0x000fe20000011408 */
[----:B------:R-:W-:-:S04]  /*1ae50*/  IMAD.WIDE.U32 R22, R211, c[0x0][0x490], R22 ;  /* 0x00012400d3167a25 */ /* 0x000fc800078e0016 */
[----:B------:R-:W-:Y:S02]  /*1ae60*/  IMAD R13, R211, c[0x0][0x494], R6 ;  /* 0x00012500d30d7a24 */ /* 0x000fe400078e0206 */
[----:B------:R-:W-:Y:S01]  /*1ae70*/  IMAD.MOV.U32 R16, RZ, RZ, R4 ;  /* 0x000000ffff107224 */ /* 0x000fe200078e0004 */
[----:B------:R-:W-:Y:S01]  /*1ae80*/  @P1 SHF.R.U32.HI R16, RZ, c[0x0][0x4f0], R0 ;  /* 0x00013c00ff101a19 */ /* 0x000fe20000011600 */
[----:B------:R-:W-:Y:S01]  /*1ae90*/  IMAD R17, R15, c[0x0][0x498], RZ ;  /* 0x000126000f117a24 */ /* 0x000fe200078e02ff */
[----:B------:R-:W-:Y:S01]  /*1aea0*/  IADD3 R23, R23, R13, RZ ;  /* 0x0000000d17177210 */ /* 0x000fe20007ffe0ff */
[----:B------:R-:W-:Y:S01]  /*1aeb0*/  IMAD R210, R210, c[0x0][0x3e8], RZ ;  /* 0x0000fa00d2d27a24 */ /* 0x000fe200078e02ff */
[----:B------:R-:W-:Y:S01]  /*1aec0*/  LEA R0, R7, R8, 0x5 ;  /* 0x0000000807007211 */ /* 0x000fe200078e28ff */
[----:B------:R-:W-:Y:S02]  /*1aed0*/  IMAD.MOV R21, RZ, RZ, -R16 ;  /* 0x000000ffff157224 */ /* 0x000fe400078e0a10 */
[----:B------:R-:W-:-:S04]  /*1aee0*/  IMAD.WIDE.U32 R22, R14, c[0x0][0x498], R22 ;  /* 0x000126000e167a25 */ /* 0x000fc800078e0016 */
[----:B------:R-:W-:Y:S02]  /*1aef0*/  IMAD R4, R21, c[0x0][0x4e8], R4 ;  /* 0x00013a0015047a24 */ /* 0x000fe400078e0204 */
[----:B------:R-:W-:Y:S01]  /*1af00*/  IMAD R10, R14, c[0x0][0x49c], R17 ;  /* 0x000127000e0a7a24 */ /* 0x000fe200078e0211 */
[----:B------:R-:W-:Y:S01]  /*1af10*/  SHF.R.S32.HI R17, RZ, 0x1f, R16 ;  /* 0x0000001fff117819 */ /* 0x000fe20000011410 */
[C---:B------:R-:W-:Y:S01]  /*1af20*/  IMAD R13, R211.reuse, c[0x0][0x3ec], R210 ;  /* 0x0000fb00d30d7a24 */ /* 0x040fe200078e02d2 */
[----:B------:R-:W-:Y:S01]  /*1af30*/  IADD3 R16, P0, R16, R22, RZ ;  /* 0x0000001610107210 */ /* 0x000fe20007f1e0ff */
[----:B------:R-:W-:Y:S01]  /*1af40*/  IMAD.WIDE.U32 R18, R211, c[0x0][0x3e8], R18 ;  /* 0x0000fa00d3127a25 */ /* 0x000fe200078e0012 */
[----:B------:R-:W-:Y:S02]  /*1af50*/  SHF.R.S32.HI R21, RZ, 0x1f, R4 ;  /* 0x0000001fff157819 */ /* 0x000fe40000011404 */
[----:B------:R-:W-:Y:S01]  /*1af60*/  IADD3.X R17, R17, R23, R10, P0, !PT ;  /* 0x0000001711117210 */ /* 0x000fe200007fe40a */
[----:B------:R-:W-:-:S02]  /*1af70*/  IMAD.IADD R19, R19, 0x1, R13 ;  /* 0x0000000113137824 */ /* 0x000fc400078e020d */
[----:B------:R-:W-:Y:S02]  /*1af80*/  IMAD R21, R21, c[0x0][0x488], RZ ;  /* 0x0001220015157a24 */ /* 0x000fe400078e02ff */
[----:B------:R-:W-:Y:S02]  /*1af90*/  IMAD R13, R39, 0x80, R0 ;  /* 0x00000080270d7824 */ /* 0x000fe400078e0200 */
[----:B------:R-:W-:-:S03]  /*1afa0*/  IMAD.WIDE.U32 R16, R4, c[0x0][0x488], R16 ;  /* 0x0001220004107a25 */ /* 0x000fc600078e0010 */
[----:B------:R-:W-:Y:S01]  /*1afb0*/  MOV R6, R13 ;  /* 0x0000000d00067202 */ /* 0x000fe20000000f00 */
[----:B------:R-:W-:Y:S01]  /*1afc0*/  IMAD R21, R4, c[0x0][0x48c], R21 ;  /* 0x0001230004157a24 */ /* 0x000fe200078e0215 */
[----:B------:R-:W-:Y:S01]  /*1afd0*/  LEA R12, P0, R16, c[0x0][0x450], 0x2 ;  /* 0x00011400100c7a11 */ /* 0x000fe200078010ff */
[----:B------:R-:W-:-:S03]  /*1afe0*/  @P1 IMAD.HI.U32 R0, R13, c[0x0][0x4ec], RZ ;  /* 0x00013b000d001a27 */ /* 0x000fc600078e00ff */
[----:B------:R-:W-:Y:S01]  /*1aff0*/  IADD3 R10, R17, R21, RZ ;  /* 0x00000015110a7210 */ /* 0x000fe20007ffe0ff */
[----:B------:R-:W-:Y:S01]  /*1b000*/  IMAD.SHL.U32 R23, R8, 0x40, RZ ;  /* 0x0000004008177824 */ /* 0x000fe200078e00ff */
[----:B------:R-:W-:Y:S01]  /*1b010*/  @P1 SHF.R.U32.HI R6, RZ, c[0x0][0x4f0], R0 ;  /* 0x00013c00ff061a19 */ /* 0x000fe20000011600 */
[----:B------:R-:W-:Y:S01]  /*1b020*/  IMAD.SHL.U32 R0, R7, 0x8, RZ ;  /* 0x0000000807007824 */ /* 0x000fe200078e00ff */
[----:B------:R-:W-:Y:S01]  /*1b030*/  LEA.HI.X R10, R16, c[0x0][0x454], R10, 0x2, P0 ;  /* 0x00011500100a7a11 */ /* 0x000fe200000f140a */
[----:B------:R-:W-:Y:S01]  /*1b040*/  SHFL.IDX PT, R42, R12, RZ, 0x1c1f ;  /* 0x001c1fff0c2a7589 */ /* 0x000fe200000e0000 */
[----:B------:R-:W-:Y:S01]  /*1b050*/  LOP3.LUT R23, R23, 0x1c0, RZ, 0xc0, !PT ;  /* 0x000001c017177812 */ /* 0x000fe200078ec0ff */
[----:B-----5:R-:W-:Y:S01]  /*1b060*/  IMAD.MOV R32, RZ, RZ, -R6 ;  /* 0x000000ffff207224 */ /* 0x020fe200078e0a06 */
[----:B------:R-:W-:Y:S01]  /*1b070*/  IADD3 R36, R0, 0x40, RZ ;  /* 0x0000004000247810 */ /* 0x000fe20007ffe0ff */
[----:B------:R-:W1:Y:S01]  /*1b080*/  SHFL.IDX PT, R43, R10, RZ, 0x1c1f ;  /* 0x001c1fff0a2b7589 */ /* 0x000e6200000e0000 */
[----:B------:R-:W-:Y:S01]  /*1b090*/  LOP3.LUT R7, R23, 0x38, R0, 0xf8, !PT ;  /* 0x0000003817077812 */ /* 0x000fe200078ef800 */
[----:B------:R-:W-:Y:S01]  /*1b0a0*/  IMAD R15, R15, c[0x0][0x3f0], RZ ;  /* 0x0000fc000f0f7a24 */ /* 0x000fe200078e02ff */
[----:B------:R-:W-:Y:S01]  /*1b0b0*/  SHF.R.U32.HI R4, RZ, 0x3, R23 ;  /* 0x00000003ff047819 */ /* 0x000fe20000011617 */
[----:B------:R-:W-:Y:S01]  /*1b0c0*/  SHFL.IDX PT, R34, R12, 0x1, 0x1c1f ;  /* 0x003c1f000c227f89 */ /* 0x000fe200000e0000 */
[----:B------:R-:W-:Y:S01]  /*1b0d0*/  IMAD R32, R32, c[0x0][0x4e8], R13 ;  /* 0x00013a0020207a24 */ /* 0x000fe200078e020d */
[----:B------:R-:W-:Y:S01]  /*1b0e0*/  LEA R13, R39, R2, 0x7 ;  /* 0x00000002270d7211 */ /* 0x000fe200078e38ff */
[C---:B------:R-:W-:Y:S01]  /*1b0f0*/  IMAD R17, R14.reuse, c[0x0][0x3f4], R15 ;  /* 0x0000fd000e117a24 */ /* 0x040fe200078e020f */
[----:B------:R2:W3:Y:S01]  /*1b100*/  SHFL.IDX PT, R35, R10, 0x1, 0x1c1f ;  /* 0x003c1f000a237f89 */ /* 0x0004e200000e0000 */
[----:B------:R-:W-:Y:S01]  /*1b110*/  LOP3.LUT R4, R7, R4, RZ, 0x3c, !PT ;  /* 0x0000000407047212 */ /* 0x000fe200078e3cff */
[----:B------:R-:W-:Y:S01]  /*1b120*/  IMAD.WIDE.U32 R14, R14, c[0x0][0x3f0], R18 ;  /* 0x0000fc000e0e7a25 */ /* 0x000fe200078e0012 */
[----:B------:R-:W-:-:S02]  /*1b130*/  SHF.R.S32.HI R7, RZ, 0x1f, R6 ;  /* 0x0000001fff077819 */ /* 0x000fc40000011406 */
[----:B------:R-:W-:Y:S01]  /*1b140*/  LEA R39, R39, R8, 0x7 ;  /* 0x0000000827277211 */ /* 0x000fe200078e38ff */
[----:B------:R-:W-:Y:S01]  /*1b150*/  IMAD R2, R5, c[0x0][0x4e8], RZ ;  /* 0x00013a0005027a24 */ /* 0x000fe200078e02ff */
[----:B------:R-:W-:Y:S01]  /*1b160*/  IADD3 R5, R13, 0x8, RZ ;  /* 0x000000080d057810 */ /* 0x000fe20007ffe0ff */
[----:B------:R-:W-:Y:S02]  /*1b170*/  IMAD.IADD R15, R15, 0x1, R17 ;  /* 0x000000010f0f7824 */ /* 0x000fe400078e0211 */
[----:B------:R-:W-:Y:S01]  /*1b180*/  IMAD R7, R7, c[0x0][0x3e0], RZ ;  /* 0x0000f80007077a24 */ /* 0x000fe200078e02ff */
[-C--:B------:R-:W-:Y:S01]  /*1b190*/  ISETP.GE.OR P1, PT, R13, R2.reuse, P2 ;  /* 0x000000020d00720c */ /* 0x080fe20001726670 */
[----:B------:R-:W-:Y:S01]  /*1b1a0*/  IMAD.SHL.U32 R11, R11, 0x8, RZ ;  /* 0x000000080b0b7824 */ /* 0x000fe200078e00ff */
[----:B------:R-:W-:Y:S01]  /*1b1b0*/  ISETP.GE.OR P0, PT, R5, R2, P2 ;  /* 0x000000020500720c */ /* 0x000fe20001706670 */
[C---:B------:R-:W-:Y:S02]  /*1b1c0*/  IMAD R7, R6.reuse, c[0x0][0x3e4], R7 ;  /* 0x0000f90006077a24 */ /* 0x040fe400078e0207 */
[----:B------:R-:W-:Y:S01]  /*1b1d0*/  IMAD.WIDE.U32 R14, R6, c[0x0][0x3e0], R14 ;  /* 0x0000f800060e7a25 */ /* 0x000fe200078e000e */
[----:B------:R-:W-:-:S02]  /*1b1e0*/  SHF.R.S32.HI R6, RZ, 0x1f, R32 ;  /* 0x0000001fff067819 */ /* 0x000fc40000011420 */
[----:B------:R-:W-:Y:S01]  /*1b1f0*/  LOP3.LUT R4, R4, 0x7ffffe00, R11, 0xf8, !PT ;  /* 0x7ffffe0004047812 */ /* 0x000fe200078ef80b */
[----:B------:R-:W-:Y:S02]  /*1b200*/  IMAD.IADD R15, R15, 0x1, R7 ;  /* 0x000000010f0f7824 */ /* 0x000fe400078e0207 */
[----:B------:R-:W-:Y:S01]  /*1b210*/  IMAD R5, R6, c[0x0][0x3d8], RZ ;  /* 0x0000f60006057a24 */ /* 0x000fe200078e02ff */
[----:B------:R-:W-:Y:S01]  /*1b220*/  SHF.L.U32 R40, R4, 0x1, RZ ;  /* 0x0000000104287819 */ /* 0x000fe200000006ff */
[----:B-1----:R1:W-:Y:S02]  /*1b230*/  @!P1 ST.E [R42.64], R3 ;  /* 0x000000032a009985 */ /* 0x0023e4000c101910 */
[C---:B--2---:R-:W-:Y:S02]  /*1b240*/  IMAD R10, R32.reuse, c[0x0][0x3dc], R5 ;  /* 0x0000f700200a7a24 */ /* 0x044fe400078e0205 */
[----:B------:R-:W-:Y:S01]  /*1b250*/  IMAD.WIDE.U32 R32, R32, c[0x0][0x3d8], R14 ;  /* 0x0000f60020207a25 */ /* 0x000fe200078e000e */
[----:B---3--:R1:W-:Y:S03]  /*1b260*/  @!P0 ST.E [R34.64], R9 ;  /* 0x0000000922008985 */ /* 0x0083e6000c101910 */
        /* <DEDUP_REMOVED lines=24> */
.L_x_2246:
[----:B------:R-:W-:Y:S05]  /*1b3f0*/  BSYNC B0 ;  /* 0x0000000000007941 */ /* 0x000fea0003800000 */
.L_x_2245:
        /* <DEDUP_REMOVED lines=15> */
.L_x_2248:
[----:B------:R-:W-:Y:S05]  /*1b4f0*/  BSYNC B0 ;  /* 0x0000000000007941 */ /* 0x000fea0003800000 */
.L_x_2247:
        /* <DEDUP_REMOVED lines=15> */
.L_x_2250:
[----:B------:R-:W-:Y:S05]  /*1b5f0*/  BSYNC B0 ;  /* 0x0000000000007941 */ /* 0x000fea0003800000 */
.L_x_2249:
        /* <DEDUP_REMOVED lines=16> */
.L_x_2243:
        /* <DEDUP_REMOVED lines=18> */
.L_x_2251:
        /* <DEDUP_REMOVED lines=40> */
.L_x_2253:
[----:B------:R-:W-:Y:S05]  /*1baa0*/  BSYNC B0 ;  /* 0x0000000000007941 */ /* 0x000fea0003800000 */
.L_x_2252:
        /* <DEDUP_REMOVED lines=57> */
.L_x_2255:
[----:B------:R-:W-:Y:S05]  /*1be40*/  BSYNC B0 ;  /* 0x0000000000007941 */ /* 0x000fea0003800000 */
.L_x_2254:
        /* <DEDUP_REMOVED lines=15> */
.L_x_2257:
[----:B------:R-:W-:Y:S05]  /*1bf40*/  BSYNC B0 ;  /* 0x0000000000007941 */ /* 0x000fea0003800000 */
.L_x_2256:
        /* <DEDUP_REMOVED lines=15> */
.L_x_2259:
[----:B------:R-:W-:Y:S05]  /*1c040*/  BSYNC B0 ;  /* 0x0000000000007941 */ /* 0x000fea0003800000 */
.L_x_2258:
        /* <DEDUP_REMOVED lines=16> */
.L_x_2260:
        /* <DEDUP_REMOVED lines=11> */
.L_x_3566:


//--------------------- .text._ZN7cutlass13device_kernelIN5flash19enable_sm80_to_sm89INS1_16FlashAttnFwdSm80INS1_25CollectiveMainloopFwdSm80ILi8ELi1ELb1EN4cute5tupleIJNS5_1CILi128EEES8_S8_EEELi128ENS_6half_tEfNS_4arch4Sm80ELb1ELb0ELb0ELb0ELb0ELb0ELb1ELb0EEENS1_21CollectiveEpilogueFwdIS9_NS6_IJNS7_ILi1EEESF_SF_EEESA_SC_Li256ELb0ELb1ELb0ELb0EEENS1_30DynamicPersistentTileSchedulerILi256ELi256ELb0ELb1ELb0EEEEEEEEEvNT_6ParamsE --------------------------
	.section	.text._ZN7cutlass13device_kernelIN5flash19enable_sm80_to_sm89INS1_16FlashAttnFwdSm80INS1_25CollectiveMainloopFwdSm80ILi8ELi1ELb1EN4cute5tupleIJNS5_1CILi128EEES8_S8_EEELi128ENS_6half_tEfNS_4arch4Sm80ELb1ELb0ELb0ELb0ELb0ELb0ELb1ELb0EEENS1_21CollectiveEpilogueFwdIS9_NS6_IJNS7_ILi1EEESF_SF_EEESA_SC_Li256ELb0ELb1ELb0ELb0EEENS1_30DynamicPersistentTileSchedulerILi256ELi256ELb0ELb1ELb0EEEEEEEEEvNT_6ParamsE,"ax",@progbits
	.sectioninfo	@"SHI_REGISTERS=255"
	.align	128
.text._ZN7cutlass13device_kernelIN5flash19enable_sm80_to_sm89INS1_16FlashAttnFwdSm80INS1_25CollectiveMainloopFwdSm80ILi8ELi1ELb1EN4cute5tupleIJNS5_1CILi128EEES8_S8_EEELi128ENS_6half_tEfNS_4arch4Sm80ELb1ELb0ELb0ELb0ELb0ELb0ELb1ELb0EEENS1_21CollectiveEpilogueFwdIS9_NS6_IJNS7_ILi1EEESF_SF_EEESA_SC_Li256ELb0ELb1ELb0ELb0EEENS1_30DynamicPersistentTileSchedulerILi256ELi256ELb0ELb1ELb0EEEEEEEEEvNT_6ParamsE:
        .type           _ZN7cutlass13device_kernelIN5flash19enable_sm80_to_sm89INS1_16FlashAttnFwdSm80INS1_25CollectiveMainloopFwdSm80ILi8ELi1ELb1EN4cute5tupleIJNS5_1CILi128EEES8_S8_EEELi128ENS_6half_tEfNS_4arch4Sm80ELb1ELb0ELb0ELb0ELb0ELb0ELb1ELb0EEENS1_21CollectiveEpilogueFwdIS9_NS6_IJNS7_ILi1EEESF_SF_EEESA_SC_Li256ELb0ELb1ELb0ELb0EEENS1_30DynamicPersistentTileSchedulerILi256ELi256ELb0ELb1ELb0EEEEEEEEEvNT_6ParamsE,@function
        .size           _ZN7cutlass13device_kernelIN5flash19enable_sm80_to_sm89INS1_16FlashAttnFwdSm80INS1_25CollectiveMainloopFwdSm80ILi8ELi1ELb1EN4cute5tupleIJNS5_1CILi128EEES8_S8_EEELi128ENS_6half_tEfNS_4arch4Sm80ELb1ELb0ELb0ELb0ELb0ELb0ELb1ELb0EEENS1_21CollectiveEpilogueFwdIS9_NS6_IJNS7_ILi1EEESF_SF_EEESA_SC_Li256ELb0ELb1ELb0ELb0EEENS1_30DynamicPersistentTileSchedulerILi256ELi256ELb0ELb1ELb0EEEEEEEEEvNT_6ParamsE,(.L_x_3567 - _ZN7cutlass13device_kernelIN5flash19enable_sm80_to_sm89INS1_16FlashAttnFwdSm80INS1_25CollectiveMainloopFwdSm80ILi8ELi1ELb1EN4cute5tupleIJNS5_1CILi128EEES8_S8_EEELi128ENS_6half_tEfNS_4arch4Sm80ELb1ELb0ELb0ELb0ELb0ELb0ELb1ELb0EEENS1_21CollectiveEpilogueFwdIS9_NS6_IJNS7_ILi1EEESF_SF_EEESA_SC_Li256ELb0ELb1ELb0ELb0EEENS1_30DynamicPersistentTileSchedulerILi256ELi256ELb0ELb1ELb0EEEEEEEEEvNT_6ParamsE)
        .other          _ZN7cutlass13device_kernelIN5flash19enable_sm80_to_sm89INS1_16FlashAttnFwdSm80INS1_25CollectiveMainloopFwdSm80ILi8ELi1ELb1EN4cute5tupleIJNS5_1CILi128EEES8_S8_EEELi128ENS_6half_tEfNS_4arch4Sm80ELb1ELb0ELb0ELb0ELb0ELb0ELb1ELb0EEENS1_21CollectiveEpilogueFwdIS9_NS6_IJNS7_ILi1EEESF_SF_EEESA_SC_Li256ELb0ELb1ELb0ELb0EEENS1_30DynamicPersistentTileSchedulerILi256ELi256ELb0ELb1ELb0EEEEEEEEEvNT_6ParamsE,@"STO_CUDA_ENTRY STV_DEFAULT"
_ZN7cutlass13device_kernelIN5flash19enable_sm80_to_sm89INS1_16FlashAttnFwdSm80INS1_25CollectiveMainloopFwdSm80ILi8ELi1ELb1EN4cute5tupleIJNS5_1CILi128EEES8_S8_EEELi128ENS_6half_tEfNS_4arch4Sm80ELb1ELb0ELb0ELb0ELb0ELb0ELb1ELb0EEENS1_21CollectiveEpilogueFwdIS9_NS6_IJNS7_ILi1EEESF_SF_EEESA_SC_Li256ELb0ELb1ELb0ELb0EEENS1_30DynamicPersistentTileSchedulerILi256ELi256ELb0ELb1ELb0EEEEEEEEEvNT_6ParamsE:
        /* <DEDUP_REMOVED lines=160> */
.L_x_2302:
        /* <DEDUP_REMOVED lines=19> */
.L_x_2262:
[----:B------:R-:W-:-:S04]  /*0b30*/  MOV R0, c[0x0][0x554] ;  /* 0x0001550000007a02 */ /* 0x000fc80000000f00 */
[----:B------:R-:W-:Y:S02]  /*0b40*/  ISETP.NE.AND P0, PT, R0, 0x1, PT ;  /* 0x000000010000780c */ /* 0x000fe40003f05270 */
[----:B------:R-:W-:-:S11]  /*0b50*/  MOV R0, R2 ;  /* 0x0000000200007202 */ /* 0x000fd60000000f00 */
[----:B------:R-:W-:-:S05]  /*0b60*/  @P0 IMAD.HI.U32 R4, R2, c[0x0][0x558], RZ ;  /* 0x0001560002040a27 */ /* 0x000fca00078e00ff */
[----:B------:R-:W-:-:S05]  /*0b70*/  @P0 SHF.R.U32.HI R0, RZ, c[0x0][0x55c], R4 ;  /* 0x00015700ff000a19 */ /* 0x000fca0000011604 */
[----:B------:R-:W-:Y:S02]  /*0b80*/  IMAD R4, R0, c[0x0][0x554], RZ ;  /* 0x0001550000047a24 */ /* 0x000fe400078e02ff */
.L_x_2263:
[----:B------:R-:W-:Y:S05]  /*0b90*/  BSYNC B0 ;  /* 0x0000000000007941 */ /* 0x000fea0003800000 */
.L_x_2261:
        /* <DEDUP_REMOVED lines=138> */
[----:B------:R-:W-:Y:S02]  /*1440*/  IMAD.MOV.U32 R7, RZ, RZ, R6 ;  /* 0x000000ffff077224 */ /* 0x000fe400078e0006 */
[----:B------:R-:W-:-:S02]  /*1450*/  IMAD R3, R10, c[0x0][0x1c0], RZ ;  /* 0x000070000a037a24 */ /* 0x000fc400078e02ff */
[----:B------:R-:W-:Y:S02]  /*1460*/  IMAD.MOV.U32 R6, RZ, RZ, R8 ;  /* 0x000000ffff067224 */ /* 0x000fe400078e0008 */
[C---:B------:R-:W-:Y:S02]  /*1470*/  IMAD R3, R36.reuse, c[0x0][0x1c4], R3 ;  /* 0x0000710024037a24 */ /* 0x040fe400078e0203 */
[----:B------:R-:W-:-:S04]  /*1480*/  IMAD.WIDE.U32 R6, R36, c[0x0][0x1c0], R6 ;  /* 0x0000700024067a25 */ /* 0x000fc800078e0006 */
[----:B------:R-:W-:Y:S02]  /*1490*/  IMAD.IADD R3, R7, 0x1, R3 ;  /* 0x0000000107037824 */ /* 0x000fe400078e0203 */
[----:B------:R-:W-:Y:S01]  /*14a0*/  IMAD R13, R35, c[0x0][0x168], RZ ;  /* 0x00005a00230d7a24 */ /* 0x000fe200078e02ff */
[----:B------:R-:W-:Y:S01]  /*14b0*/  BAR.SYNC.DEFER_BLOCKING 0x0 ;  /* 0x0000000000007b1d */ /* 0x000fe20000010000 */
[----:B------:R-:W-:Y:S01]  /*14c0*/  ISETP.GE.AND P3, PT, R148, c[0x0][0x198], PT ;  /* 0x0000660094007a0c */ /* 0x000fe20003f66270 */
[----:B------:R-:W-:Y:S02]  /*14d0*/  IMAD.MOV.U32 R145, RZ, RZ, c[0x0][0x1e0] ;  /* 0x00007800ff917624 */ /* 0x000fe400078e00ff */
[----:B------:R-:W-:Y:S02]  /*14e0*/  IMAD.MOV.U32 R146, RZ, RZ, c[0x0][0x1e4] ;  /* 0x00007900ff927624 */ /* 0x000fe400078e00ff */
[----:B--2---:R-:W-:-:S04]  /*14f0*/  IMAD.IADD R2, R12, 0x1, R153 ;  /* 0x000000010c027824 */ /* 0x004fc800078e0299 */
[----:B------:R-:W-:-:S04]  /*1500*/  @P4 IMAD.HI.U32 R4, R2, c[0x0][0x2c8], RZ ;  /* 0x0000b20002044a27 */ /* 0x000fc800078e00ff */
[----:B------:R-:W-:Y:S01]  /*1510*/  IMAD.MOV.U32 R0, RZ, RZ, R2 ;  /* 0x000000ffff007224 */ /* 0x000fe200078e0002 */
[----:B------:R-:W-:-:S04]  /*1520*/  @P4 SHF.R.U32.HI R0, RZ, c[0x0][0x2cc], R4 ;  /* 0x0000b300ff004a19 */ /* 0x000fc80000011604 */
[--C-:B------:R-:W-:Y:S01]  /*1530*/  SHF.R.S32.HI R5, RZ, 0x1f, R0.reuse ;  /* 0x0000001fff057819 */ /* 0x100fe20000011400 */
[----:B------:R-:W-:-:S04]  /*1540*/  IMAD.MOV R4, RZ, RZ, -R0 ;  /* 0x000000ffff047224 */ /* 0x000fc800078e0a00 */
[----:B------:R-:W-:Y:S02]  /*1550*/  IMAD R4, R4, c[0x0][0x2c4], R2 ;  /* 0x0000b10004047a24 */ /* 0x000fe400078e0202 */
[----:B------:R-:W-:Y:S02]  /*1560*/  IMAD.MOV.U32 R2, RZ, RZ, R6 ;  /* 0x000000ffff027224 */ /* 0x000fe400078e0006 */
[----:B------:R-:W-:Y:S02]  /*1570*/  IMAD R5, R5, c[0x0][0x1b0], RZ ;  /* 0x00006c0005057a24 */ /* 0x000fe400078e02ff */
[----:B------:R-:W-:-:S04]  /*1580*/  IMAD.WIDE.U32 R2, R0, c[0x0][0x1b0], R2 ;  /* 0x00006c0000027a25 */ /* 0x000fc800078e0002 */
[----:B------:R-:W-:Y:S01]  /*1590*/  IMAD R0, R0, c[0x0][0x1b4], R5 ;  /* 0x00006d0000007a24 */ /* 0x000fe200078e0205 */
[----:B------:R-:W-:-:S03]  /*15a0*/  SHF.R.S32.HI R5, RZ, 0x1f, R4 ;  /* 0x0000001fff057819 */ /* 0x000fc60000011404 */
[----:B------:R-:W-:Y:S02]  /*15b0*/  IMAD.IADD R3, R3, 0x1, R0 ;  /* 0x0000000103037824 */ /* 0x000fe400078e0200 */
[----:B------:R-:W-:-:S04]  /*15c0*/  IMAD R0, R5, c[0x0][0x1a8], RZ ;  /* 0x00006a0005007a24 */ /* 0x000fc800078e02ff */
[C---:B------:R-:W-:Y:S02]  /*15d0*/  IMAD R0, R4.reuse, c[0x0][0x1ac], R0 ;  /* 0x00006b0004007a24 */ /* 0x040fe400078e0200 */
[----:B------:R-:W-:-:S04]  /*15e0*/  IMAD.WIDE.U32 R4, R4, c[0x0][0x1a8], R2 ;  /* 0x00006a0004047a25 */ /* 0x000fc800078e0002 */
[----:B------:R-:W-:Y:S01]  /*15f0*/  IMAD.IADD R0, R5, 0x1, R0 ;  /* 0x0000000105007824 */ /* 0x000fe200078e0200 */
        /* <DEDUP_REMOVED lines=9> */
[----:B---3--:R-:W-:Y:S02]  /*1690*/  ISETP.GE.AND P6, PT, R14, c[0x0][0x198], PT ;  /* 0x000066000e007a0c */ /* 0x008fe40003fc6270 */
[----:B------:R-:W-:Y:S01]  /*16a0*/  ISETP.GE.AND P1, PT, R6, R13, PT ;  /* 0x0000000d0600720c */ /* 0x000fe20003f26270 */
[----:B------:R-:W3:Y:S01]  /*16b0*/  SHFL.IDX PT, R10, R2, 0x2, 0x181f ;  /* 0x00581f00020a7f89 */ /* 0x000ee200000e0000 */
[----:B------:R-:W-:-:S03]  /*16c0*/  IADD3 R11, R3, 0x40, RZ ;  /* 0x00000040030b7810 */ /* 0x000fc60007ffe0ff */
[----:B------:R-:W1:Y:S01]  /*16d0*/  SHFL.IDX PT, R12, R0, 0x2, 0x181f ;  /* 0x00581f00000c7f89 */ /* 0x000e6200000e0000 */
[-C--:B--2---:R-:W-:Y:S02]  /*16e0*/  @!P5 LEA R6, P2, R148, R4.reuse, 0x1 ;  /* 0x000000049406d211 */ /* 0x084fe400078408ff */
[----:B------:R-:W-:Y:S02]  /*16f0*/  @!P5 LEA R4, P0, R14, R4, 0x1 ;  /* 0x000000040e04d211 */ /* 0x000fe400078008ff */
[----:B-----5:R-:W-:Y:S02]  /*1700*/  @!P5 LEA.HI.X R7, R148, R5, R149, 0x1, P2 ;  /* 0x000000059407d211 */ /* 0x020fe400010f0c95 */
[----:B------:R-:W-:Y:S02]  /*1710*/  ISETP.GE.AND P2, PT, R11, R13, PT ;  /* 0x0000000d0b00720c */ /* 0x000fe40003f46270 */
[----:B----4-:R-:W-:Y:S01]  /*1720*/  @!P5 LEA.HI.X R5, R14, R5, R15, 0x1, P0 ;  /* 0x000000050e05d211 */ /* 0x010fe200000f0c0f */
[----:B------:R1:W2:Y:S04]  /*1730*/  SHFL.IDX PT, R11, R2, 0x3, 0x181f ;  /* 0x00781f00020b7f89 */ /* 0x0002a800000e0000 */
[----:B------:R4:W-:Y:S01]  /*1740*/  @!P5 LDGSTS.E.BYPASS.LTC128B.128 [R228+0x100], [R6.64], !P3 ;  /* 0x0010000006e4dfae */ /* 0x0009e2000d901d46 */
[----:B------:R-:W-:-:S03]  /*1750*/  IADD3 R3, R3, 0x60, RZ ;  /* 0x0000006003037810 */ /* 0x000fc60007ffe0ff */
[----:B------:R5:W-:Y:S01]  /*1760*/  @!P5 LDGSTS.E.BYPASS.LTC128B.128 [R228+0x4100], [R4.64], !P6 ;  /* 0x0410000004e4dfae */ /* 0x000be2000f101d46 */
[----:B-1----:R-:W-:-:S03]  /*1770*/  @!P1 LEA R2, P0, R14, R8, 0x1 ;  /* 0x000000080e029211 */ /* 0x002fc600078008ff */
[----:B----4-:R1:W4:Y:S01]  /*1780*/  SHFL.IDX PT, R7, R0, 0x3, 0x181f ;  /* 0x00781f0000077f89 */ /* 0x01032200000e0000 */
[----:B-----5:R-:W-:-:S04]  /*1790*/  @!P1 LEA R4, P5, R148, R8, 0x1 ;  /* 0x0000000894049211 */ /* 0x020fc800078a08ff */
[----:B------:R-:W-:Y:S02]  /*17a0*/  @!P1 LEA.HI.X R5, R148, R9, R149, 0x1, P5 ;  /* 0x0000000994059211 */ /* 0x000fe400028f0c95 */
[----:B------:R-:W-:Y:S02]  /*17b0*/  ISETP.GE.AND P5, PT, R3, R13, PT ;  /* 0x0000000d0300720c */ /* 0x000fe40003fa6270 */
[----:B------:R-:W-:Y:S01]  /*17c0*/  @!P1 LEA.HI.X R3, R14, R9, R15, 0x1, P0 ;  /* 0x000000090e039211 */ /* 0x000fe200000f0c0f */
[----:B------:R5:W-:Y:S01]  /*17d0*/  @!P1 LDGSTS.E.BYPASS.LTC128B.128 [R228+0x1100], [R4.64], !P3 ;  /* 0x0110000004e49fae */ /* 0x000be2000d901d46 */
[----:B------:R-:W-:Y:S02]  /*17e0*/  IADD3 R6, -R73, c[0x0][0x1d0], RZ ;  /* 0x0000740049067a10 */ /* 0x000fe40007ffe1ff */
[----:B---3--:R-:W-:Y:S01]  /*17f0*/  @!P2 LEA R8, P0, R148, R10, 0x1 ;  /* 0x0000000a9408a211 */ /* 0x008fe200078008ff */
[----:B------:R2:W-:Y:S01]  /*1800*/  @!P1 LDGSTS.E.BYPASS.LTC128B.128 [R228+0x5100], [R2.64], !P6 ;  /* 0x0510000002e49fae */ /* 0x0005e2000f101d46 */
[----:B-1----:R-:W-:-:S02]  /*1810*/  IADD3 R0, R168, -0x1, RZ ;  /* 0xffffffffa8007810 */ /* 0x002fc40007ffe0ff */
[----:B------:R-:W-:-:S03]  /*1820*/  @!P2 LEA.HI.X R9, R148, R12, R149, 0x1, P0 ;  /* 0x0000000c9409a211 */ /* 0x000fc600000f0c95 */
[----:B------:R-:W-:Y:S01]  /*1830*/  IMAD R6, R0, -0x80, R6 ;  /* 0xffffff8000067824 */ /* 0x000fe200078e0206 */
[----:B------:R-:W-:Y:S01]  /*1840*/  SHF.R.S32.HI R24, RZ, 0x1f, R0 ;  /* 0x0000001fff187819 */ /* 0x000fe20000011400 */
[----:B------:R1:W-:Y:S01]  /*1850*/  @!P2 LDGSTS.E.BYPASS.LTC128B.128 [R228+0x2100], [R8.64], !P3 ;  /* 0x0210000008e4afae */ /* 0x0003e2000d901d46 */
[----:B-----5:R-:W-:-:S04]  /*1860*/  @!P2 LEA R4, P1, R14, R10, 0x1 ;  /* 0x0000000a0e04a211 */ /* 0x020fc800078208ff */
[----:B------:R-:W-:Y:S02]  /*1870*/  @!P2 LEA.HI.X R5, R14, R12, R15, 0x1, P1 ;  /* 0x0000000c0e05a211 */ /* 0x000fe400008f0c0f */
[----:B------:R-:W-:Y:S02]  /*1880*/  ISETP.GE.AND P1, PT, R6, 0x1, PT ;  /* 0x000000010600780c */ /* 0x000fe40003f26270 */
[C---:B--2---:R-:W-:Y:S01]  /*1890*/  @!P5 LEA R2, P0, R148.reuse, R11, 0x1 ;  /* 0x0000000b9402d211 */ /* 0x044fe200078008ff */
[----:B------:R2:W-:Y:S03]  /*18a0*/  @!P2 LDGSTS.E.BYPASS.LTC128B.128 [R228+0x6100], [R4.64], !P6 ;  /* 0x0610000004e4afae */ /* 0x0005e6000f101d46 */
[----:B----4-:R-:W-:Y:S01]  /*18b0*/  @!P5 LEA.HI.X R3, R148, R7, R149, 0x1, P0 ;  /* 0x000000079403d211 */ /* 0x010fe200000f0c95 */
[----:B-1----:R-:W-:-:S04]  /*18c0*/  IMAD R8, R24, c[0x0][0x1e0], RZ ;  /* 0x0000780018087a24 */ /* 0x002fc800078e02ff */
[----:B------:R1:W-:Y:S01]  /*18d0*/  @!P5 LDGSTS.E.BYPASS.LTC128B.128 [R228+0x3100], [R2.64], !P3 ;  /* 0x0310000002e4dfae */ /* 0x0003e2000d901d46 */
[----:B------:R-:W-:Y:S01]  /*18e0*/  IMAD R9, R0, c[0x0][0x1e4], R8 ;  /* 0x0000790000097a24 */ /* 0x000fe200078e0208 */
[----:B------:R-:W-:Y:S02]  /*18f0*/  @!P5 LEA R8, P0, R14, R11, 0x1 ;  /* 0x0000000b0e08d211 */ /* 0x000fe400078008ff */
[----:B------:R-:W-:Y:S01]  /*1900*/  ISETP.GE.AND P2, PT, R6, 0x21, PT ;  /* 0x000000210600780c */ /* 0x000fe20003f46270 */
[----:B--2---:R-:W-:-:S04]  /*1910*/  IMAD.WIDE.U32 R4, R0, c[0x0][0x1e0], RZ ;  /* 0x0000780000047a25 */ /* 0x004fc800078e00ff */
[----:B-1----:R-:W-:Y:S01]  /*1920*/  IMAD.IADD R3, R5, 0x1, R9 ;  /* 0x0000000105037824 */ /* 0x002fe200078e0209 */
[----:B------:R-:W-:Y:S02]  /*1930*/  LEA R2, P3, R4, R154, 0x7 ;  /* 0x0000009a04027211 */ /* 0x000fe400078638ff */
[----:B------:R-:W-:Y:S02]  /*1940*/  @!P5 LEA.HI.X R9, R14, R7, R15, 0x1, P0 ;  /* 0x000000070e09d211 */ /* 0x000fe400000f0c0f */
[----:B------:R-:W-:Y:S02]  /*1950*/  @P1 ISETP.GE.AND P0, PT, R148, c[0x0][0x1d4], PT ;  /* 0x0000750094001a0c */ /* 0x000fe40003f06270 */
[----:B------:R-:W-:Y:S01]  /*1960*/  LEA.HI.X R3, R4, R150, R3, 0x7, P3 ;  /* 0x0000009604037211 */ /* 0x000fe200018f3c03 */
[----:B------:R1:W-:Y:S01]  /*1970*/  @!P5 LDGSTS.E.BYPASS.LTC128B.128 [R228+0x7100], [R8.64], !P6 ;  /* 0x0710000008e4dfae */ /* 0x0003e2000f101d46 */
[----:B------:R-:W-:Y:S02]  /*1980*/  @P1 LEA R4, P3, R2, c[0x0][0x1c8], 0x1 ;  /* 0x0000720002041a11 */ /* 0x000fe400078608ff */
[----:B------:R-:W-:Y:S01]  /*1990*/  ISETP.GE.AND P6, PT, R14, c[0x0][0x1d4], PT ;  /* 0x000075000e007a0c */ /* 0x000fe20003fc6270 */
[----:B------:R-:W0:Y:S01]  /*19a0*/  LDGDEPBAR ;  /* 0x00000000000079af */ /* 0x000e220000000000 */
[----:B------:R-:W-:-:S02]  /*19b0*/  @P1 LEA.HI.X R5, R2, c[0x0][0x1cc], R3, 0x1, P3 ;  /* 0x0000730002051a11 */ /* 0x000fc400018f0c03 */
[----:B------:R-:W-:Y:S02]  /*19c0*/  ISETP.GE.AND P5, PT, R6, 0x41, PT ;  /* 0x000000410600780c */ /* 0x000fe40003fa6270 */
[C---:B------:R-:W-:Y:S01]  /*19d0*/  @P2 LEA R7, P3, R145.reuse, R2, 0x5 ;  /* 0x0000000291072211 */ /* 0x040fe200078628ff */
[----:B------:R2:W-:Y:S01]  /*19e0*/  @P1 LDGSTS.E.BYPASS.LTC128B.128 [R228+0x8100], [R4.64], !P0 ;  /* 0x0810000004e41fae */ /* 0x0005e2000c101d46 */
[----:B------:R-:W-:-:S05]  /*19f0*/  IMAD.WIDE.U32 R10, R145, 0x40, RZ ;  /* 0x00000040910a7825 */ /* 0x000fca00078e00ff */
[----:B------:R2:W-:Y:S01]  /*1a00*/  @P1 LDGSTS.E.BYPASS.LTC128B.128 [R228+0xc100], [R4.64+0x80], !P6 ;  /* 0x0c10008004e41fae */ /* 0x0005e2000f101d46 */
[----:B-1----:R-:W-:Y:S02]  /*1a10*/  @P2 LEA R8, P0, R7, c[0x0][0x1c8], 0x1 ;  /* 0x0000720007082a11 */ /* 0x002fe400078008ff */
[----:B------:R-:W-:Y:S02]  /*1a20*/  @P2 LEA.HI.X R9, R145, R3, R146, 0x5, P3 ;  /* 0x0000000391092211 */ /* 0x000fe400018f2c92 */
[----:B------:R-:W-:Y:S02]  /*1a30*/  ISETP.GE.AND P3, PT, R6, 0x61, PT ;  /* 0x000000610600780c */ /* 0x000fe40003f66270 */
[----:B------:R-:W-:Y:S02]  /*1a40*/  @P2 LEA.HI.X R9, R7, c[0x0][0x1cc], R9, 0x1, P0 ;  /* 0x0000730007092a11 */ /* 0x000fe400000f0c09 */
[----:B------:R-:W-:Y:S01]  /*1a50*/  @P2 ISETP.GE.AND P0, PT, R148, c[0x0][0x1d4], PT ;  /* 0x0000750094002a0c */ /* 0x000fe20003f06270 */
[----:B--2---:R-:W-:Y:S01]  /*1a60*/  IMAD.SHL.U32 R5, R146, 0x40, RZ ;  /* 0x0000004092057824 */ /* 0x004fe200078e00ff */
[----:B------:R-:W-:-:S04]  /*1a70*/  @P5 IADD3 R4, P1, R2, R10, RZ ;  /* 0x0000000a02045210 */ /* 0x000fc80007f3e0ff */
[----:B------:R-:W-:-:S07]  /*1a80*/  @P5 IADD3.X R5, R3, R11, R5, P1, !PT ;  /* 0x0000000b03055210 */ /* 0x000fce0000ffe405 */
[----:B------:R1:W-:Y:S01]  /*1a90*/  @P2 LDGSTS.E.BYPASS.LTC128B.128 [R228+0x9100], [R8.64], !P0 ;  /* 0x0910000008e42fae */ /* 0x0003e2000c101d46 */
[----:B------:R-:W-:Y:S01]  /*1aa0*/  @P5 LEA R6, P1, R4, c[0x0][0x1c8], 0x1 ;  /* 0x0000720004065a11 */ /* 0x000fe200078208ff */
[----:B------:R-:W-:Y:S01]  /*1ab0*/  @P3 IMAD.WIDE.U32 R2, R145, 0x60, R2 ;  /* 0x0000006091023825 */ /* 0x000fe200078e0002 */
[----:B------:R-:W-:Y:S01]  /*1ac0*/  @P3 ISETP.GE.AND P0, PT, R148, c[0x0][0x1d4], PT ;  /* 0x0000750094003a0c */ /* 0x000fe20003f06270 */
[----:B------:R1:W-:Y:S01]  /*1ad0*/  @P2 LDGSTS.E.BYPASS.LTC128B.128 [R228+0xd100], [R8.64+0x80], !P6 ;  /* 0x0d10008008e42fae */ /* 0x0003e2000f101d46 */
[----:B------:R-:W-:Y:S01]  /*1ae0*/  @P5 LEA.HI.X R7, R4, c[0x0][0x1cc], R5, 0x1, P1 ;  /* 0x0000730004075a11 */ /* 0x000fe200008f0c05 */
[----:B------:R-:W-:Y:S01]  /*1af0*/  @P3 IMAD R4, R146, 0x60, RZ ;  /* 0x0000006092043824 */ /* 0x000fe200078e02ff */
[----:B------:R-:W-:-:S03]  /*1b00*/  @P5 ISETP.GE.AND P1, PT, R148, c[0x0][0x1d4], PT ;  /* 0x0000750094005a0c */ /* 0x000fc60003f26270 */
[----:B------:R-:W-:Y:S01]  /*1b10*/  @P3 IMAD.IADD R3, R3, 0x1, R4 ;  /* 0x0000000103033824 */ /* 0x000fe200078e0204 */
[----:B------:R-:W-:-:S04]  /*1b20*/  @P3 LEA R4, P2, R2, c[0x0][0x1c8], 0x1 ;  /* 0x0000720002043a11 */ /* 0x000fc800078408ff */
[----:B------:R-:W-:-:S05]  /*1b30*/  @P3 LEA.HI.X R5, R2, c[0x0][0x1cc], R3, 0x1, P2 ;  /* 0x0000730002053a11 */ /* 0x000fca00010f0c03 */
        /* <DEDUP_REMOVED lines=18> */
[----:B-1----:R-:W1:Y:S04]  /*1c60*/  LDSM.16.M88.4 R8, [R201+0x800] ;  /* 0x00080000c908783b */ /* 0x002e680000000200 */
[----:B------:R-:W3:Y:S04]  /*1c70*/  LDSM.16.M88.4 R20, [R201+0x1800] ;  /* 0x00180000c914783b */ /* 0x000ee80000000200 */
[----:B------:R-:W4:Y:S04]  /*1c80*/  LDSM.16.M88.4 R12, [R201] ;  /* 0x00000000c90c783b */ /* 0x000f280000000200 */
[----:B--2---:R-:W2:Y:S04]  /*1c90*/  LDSM.16.M88.4 R4, [R201+0x1000] ;  /* 0x00100000c904783b */ /* 0x004ea80000000200 */
[----:B------:R-:W5:Y:S04]  /*1ca0*/  LDSM.16.M88.4 R56, [R201+0x2000] ;  /* 0x00200000c938783b */ /* 0x000f680000000200 */
[----:B------:R-:W2:Y:S04]  /*1cb0*/  LDSM.16.M88.4 R32, [R220] ;  /* 0x00000000dc20783b */ /* 0x000ea80000000200 */
[----:B------:R-:W2:Y:S04]  /*1cc0*/  LDSM.16.M88.4 R44, [R222] ;  /* 0x00000000de2c783b */ /* 0x000ea80000000200 */
[----:B------:R-:W2:Y:S04]  /*1cd0*/  LDSM.16.M88.4 R64, [R219] ;  /* 0x00000000db40783b */ /* 0x000ea80000000200 */
[----:B------:R-:W2:Y:S04]  /*1ce0*/  LDSM.16.M88.4 R48, [R207] ;  /* 0x00000000cf30783b */ /* 0x000ea80000000200 */
[----:B------:R-:W2:Y:S01]  /*1cf0*/  LDSM.16.M88.4 R40, [R221] ;  /* 0x00000000dd28783b */ /* 0x000ea20000000200 */
[C---:B-1----:R-:W-:Y:S03]  /*1d00*/  HMMA.16816.F32 R36, R136.reuse, R8, RZ ;  /* 0x000000088824723c */ /* 0x042fe600000018ff */
[----:B------:R-:W1:Y:S05]  /*1d10*/  LDSM.16.M88.4 R68, [R201+0x2800] ;  /* 0x00280000c944783b */ /* 0x000e6a0000000200 */
[C---:B------:R-:W-:Y:S08]  /*1d20*/  HMMA.16816.F32 R28, R136.reuse, R10, RZ ;  /* 0x0000000a881c723c */ /* 0x040ff000000018ff */
[C---:B---3--:R-:W-:Y:S08]  /*1d30*/  HMMA.16816.F32 R8, R136.reuse, R20, RZ ;  /* 0x000000148808723c */ /* 0x048ff000000018ff */
[C---:B----4-:R-:W-:Y:S08]  /*1d40*/  HMMA.16816.F32 R60, R136.reuse, R12, RZ ;  /* 0x0000000c883c723c */ /* 0x050ff000000018ff */
[C---:B------:R-:W-:Y:S08]  /*1d50*/  HMMA.16816.F32 R52, R136.reuse, R14, RZ ;  /* 0x0000000e8834723c */ /* 0x040ff000000018ff */
[C---:B--2---:R-:W-:Y:S08]  /*1d60*/  HMMA.16816.F32 R16, R136.reuse, R4, RZ ;  /* 0x000000048810723c */ /* 0x044ff000000018ff */
[C---:B------:R-:W-:Y:S08]  /*1d70*/  HMMA.16816.F32 R12, R136.reuse, R6, RZ ;  /* 0x00000006880c723c */ /* 0x040ff000000018ff */
[C---:B------:R-:W-:Y:S08]  /*1d80*/  HMMA.16816.F32 R4, R136.reuse, R22, RZ ;  /* 0x000000168804723c */ /* 0x040ff000000018ff */
[----:B-----5:R-:W-:Y:S08]  /*1d90*/  HMMA.16816.F32 R20, R136, R56, RZ ;  /* 0x000000388814723c */ /* 0x020ff000000018ff */
[----:B------:R-:W-:Y:S01]  /*1da0*/  HMMA.16816.F32 R76, R140, R32, R8 ;  /* 0x000000208c4c723c */ /* 0x000fe20000001808 */
[----:B------:R-:W-:-:S07]  /*1db0*/  IMAD R2, R24, c[0x0][0x208], RZ ;  /* 0x0000820018027a24 */ /* 0x000fce00078e02ff */
[----:B------:R-:W-:Y:S01]  /*1dc0*/  HMMA.16816.F32 R8, R136, R58, RZ ;  /* 0x0000003a8808723c */ /* 0x000fe200000018ff */
[----:B------:R-:W-:Y:S02]  /*1dd0*/  IMAD R2, R0, c[0x0][0x20c], R2 ;  /* 0x0000830000027a24 */ /* 0x000fe400078e0202 */
[----:B------:R-:W-:-:S05]  /*1de0*/  IMAD.MOV.U32 R147, RZ, RZ, -0x80 ;  /* 0xffffff80ff937424 */ /* 0x000fca00078e00ff */
[----:B------:R-:W-:Y:S01]  /*1df0*/  HMMA.16816.F32 R80, R140, R34, R4 ;  /* 0x000000228c50723c */ /* 0x000fe20000001804 */
[----:B------:R-:W-:Y:S01]  /*1e00*/  IMAD R144, R0, R147, c[0x0][0x1d0] ;  /* 0x0000740000907624 */ /* 0x000fe200078e0293 */
[----:B------:R-:W-:Y:S01]  /*1e10*/  ISETP.GE.AND P5, PT, R148, c[0x0][0x1d4], PT ;  /* 0x0000750094007a0c */ /* 0x000fe20003fa6270 */
[----:B------:R-:W-:Y:S04]  /*1e20*/  LDSM.16.M88.4 R32, [R217] ;  /* 0x00000000d920783b */ /* 0x000fe80000000200 */
[----:B------:R-:W-:-:S04]  /*1e30*/  IMAD.WIDE.U32 R4, R0, c[0x0][0x208], RZ ;  /* 0x0000820000047a25 */ /* 0x000fc800078e00ff */
[----:B------:R-:W-:Y:S01]  /*1e40*/  IMAD.IADD R2, R5, 0x1, R2 ;  /* 0x0000000105027824 */ /* 0x000fe200078e0202 */
[----:B------:R-:W-:Y:S01]  /*1e50*/  LEA R3, P0, R4, R26, 0x7 ;  /* 0x0000001a04037211 */ /* 0x000fe200078038ff */
[C---:B------:R-:W-:Y:S01]  /*1e60*/  HMMA.16816.F32 R104, R140.reuse, R44, R36 ;  /* 0x0000002c8c68723c */ /* 0x040fe20000001824 */
[----:B------:R-:W2:Y:S01]  /*1e70*/  LDSM.16.M88.4 R36, [R218] ;  /* 0x00000000da24783b */ /* 0x000ea20000000200 */
[----:B------:R-:W-:Y:S01]  /*1e80*/  IMAD.IADD R6, R144, 0x1, -R73 ;  /* 0x0000000190067824 */ /* 0x000fe200078e0a49 */
[----:B------:R-:W-:Y:S01]  /*1e90*/  LEA.HI.X R4, R4, R25, R2, 0x7, P0 ;  /* 0x0000001904047211 */ /* 0x000fe200000f3c02 */
[----:B------:R-:W-:Y:S01]  /*1ea0*/  IMAD.MOV.U32 R5, RZ, RZ, c[0x0][0x208] ;  /* 0x00008200ff057624 */ /* 0x000fe200078e00ff */
[----:B------:R-:W-:Y:S03]  /*1eb0*/  LDSM.16.M88.4 R24, [R201+0x3800] ;  /* 0x00380000c918783b */ /* 0x000fe60000000200 */
[----:B------:R-:W-:Y:S01]  /*1ec0*/  HMMA.16816.F32 R84, R140, R64, R20 ;  /* 0x000000408c54723c */ /* 0x000fe20000001814 */
[----:B------:R-:W3:Y:S01]  /*1ed0*/  LDSM.16.M88.4 R20, [R201+0x3000] ;  /* 0x00300000c914783b */ /* 0x000ee20000000200 */
[----:B------:R-:W-:Y:S01]  /*1ee0*/  IMAD.MOV.U32 R7, RZ, RZ, 0x6 ;  /* 0x00000006ff077424 */ /* 0x000fe200078e00ff */
[----:B------:R-:W-:-:S02]  /*1ef0*/  LEA R2, P0, R3, c[0x0][0x1f8], 0x1 ;  /* 0x00007e0003027a11 */ /* 0x000fc400078008ff */
[----:B------:R-:W-:-:S03]  /*1f00*/  ISETP.LT.OR P3, PT, R6, 0x1, P5 ;  /* 0x000000010600780c */ /* 0x000fc60002f61670 */
[----:B------:R-:W-:Y:S01]  /*1f10*/  HMMA.16816.F32 R88, R140, R66, R8 ;  /* 0x000000428c58723c */ /* 0x000fe20000001808 */
[C---:B------:R-:W-:Y:S02]  /*1f20*/  ISETP.LT.OR P2, PT, R6.reuse, 0x1, P6 ;  /* 0x000000010600780c */ /* 0x040fe40003741670 */
[----:B------:R-:W-:-:S04]  /*1f30*/  ISETP.LT.OR P1, PT, R6, 0x21, P5 ;  /* 0x000000210600780c */ /* 0x000fc80002f21670 */
[----:B------:R-:W-:Y:S01]  /*1f40*/  IMAD.SHL.U32 R10, R5, 0x40, RZ ;  /* 0x00000040050a7824 */ /* 0x000fe200078e00ff */
[----:B------:R-:W-:Y:S02]  /*1f50*/  LEA.HI.X R3, R3, c[0x0][0x1fc], R4, 0x1, P0 ;  /* 0x00007f0003037a11 */ /* 0x000fe400000f0c04 */
[----:B------:R-:W-:Y:S02]  /*1f60*/  SHF.L.U64.HI R7, R5, R7, c[0x0][0x20c] ;  /* 0x0000830005077619 */ /* 0x000fe40000010207 */
[----:B------:R-:W-:Y:S01]  /*1f70*/  IADD3 R8, P0, R10, R2, RZ ;  /* 0x000000020a087210 */ /* 0x000fe20007f1e0ff */
[----:B------:R-:W-:Y:S04]  /*1f80*/  HMMA.16816.F32 R108, R140, R48, R60 ;  /* 0x000000308c6c723c */ /* 0x000fe8000000183c */
[----:B------:R-:W-:Y:S01]  /*1f90*/  IMAD.X R9, R7, 0x1, R3, P0 ;  /* 0x0000000107097824 */ /* 0x000fe200000e0603 */
[----:B------:R-:W-:-:S03]  /*1fa0*/  IADD3 R4, P0, R8, R10, RZ ;  /* 0x0000000a08047210 */ /* 0x000fc60007f1e0ff */
[----:B------:R-:W-:Y:S02]  /*1fb0*/  HMMA.16816.F32 R92, R140, R42, R12 ;  /* 0x0000002a8c5c723c */ /* 0x000fe4000000180c */
[----:B------:R-:W-:-:S06]  /*1fc0*/  IMAD.X R5, R9, 0x1, R7, P0 ;  /* 0x0000000109057824 */ /* 0x000fcc00000e0607 */
[----:B------:R-:W-:Y:S01]  /*1fd0*/  HMMA.16816.F32 R60, R140, R40, R16 ;  /* 0x000000288c3c723c */ /* 0x000fe20000001810 */
[----:B------:R-:W4:Y:S04]  /*1fe0*/  LDSM.16.M88.4 R40, [R216] ;  /* 0x00000000d828783b */ /* 0x000f280000000200 */
[----:B------:R-:W-:Y:S01]  /*1ff0*/  @!PT LDS RZ, [RZ] ;  /* 0x00000000fffff984 */ /* 0x000fe20000000800 */
[----:B------:R-:W-:Y:S01]  /*2000*/  @!PT LDS RZ, [RZ] ;  /* 0x00000000fffff984 */ /* 0x000fe20000000800 */
[----:B------:R-:W-:Y:S01]  /*2010*/  @!PT LDS RZ, [RZ] ;  /* 0x00000000fffff984 */ /* 0x000fe20000000800 */
[----:B------:R5:W-:Y:S03]  /*2020*/  LDGSTS.E.BYPASS.LTC128B.128 [R228+0x100], [R2.64], !P3 ;  /* 0x0010000002e47fae */ /* 0x000be6000d901d46 */
[----:B-1----:R-:W-:Y:S01]  /*2030*/  HMMA.16816.F32 R12, R136, R68, RZ ;  /* 0x00000044880c723c */ /* 0x002fe200000018ff */
[----:B------:R5:W-:Y:S04]  /*2040*/  LDGSTS.E.BYPASS.LTC128B.128 [R228+0x4100], [R2.64+0x80], !P2 ;  /* 0x0410008002e47fae */ /* 0x000be8000d101d46 */
[----:B------:R1:W-:Y:S01]  /*2050*/  LDGSTS.E.BYPASS.LTC128B.128 [R228+0x1100], [R8.64], !P1 ;  /* 0x0110000008e47fae */ /* 0x0003e2000c901d46 */
[----:B------:R-:W-:-:S02]  /*2060*/  ISETP.LT.OR P3, PT, R6, 0x21, P6 ;  /* 0x000000210600780c */ /* 0x000fc40003761670 */
[----:B-1----:R-:W-:Y:S02]  /*2070*/  IADD3 R8, P2, P1, R10, 0x80, R2 ;  /* 0x000000800a087810 */ /* 0x002fe4000795e002 */
[----:B-----5:R-:W-:Y:S02]  /*2080*/  IADD3 R2, P0, R4, R10, RZ ;  /* 0x0000000a04027210 */ /* 0x020fe40007f1e0ff */
[----:B------:R-:W-:Y:S02]  /*2090*/  IADD3.X R9, R7, RZ, R3, P2, P1 ;  /* 0x000000ff07097210 */ /* 0x000fe400017e2403 */
[C---:B------:R-:W-:Y:S01]  /*20a0*/  ISETP.LT.OR P1, PT, R6.reuse, 0x41, P5 ;  /* 0x000000410600780c */ /* 0x040fe20002f21670 */
[----:B------:R-:W-:Y:S01]  /*20b0*/  IMAD.X R3, R5, 0x1, R7, P0 ;  /* 0x0000000105037824 */ /* 0x000fe200000e0607 */
[----:B------:R-:W-:-:S03]  /*20c0*/  ISETP.LT.OR P0, PT, R6, 0x41, P6 ;  /* 0x000000410600780c */ /* 0x000fc60003701670 */
[----:B------:R1:W-:Y:S05]  /*20d0*/  LDGSTS.E.BYPASS.LTC128B.128 [R228+0x5100], [R8.64], !P3 ;  /* 0x0510000008e47fae */ /* 0x0003ea000d901d46 */
[----:B--2---:R-:W-:Y:S01]  /*20e0*/  HMMA.16816.F32 R72, R140, R36, R12 ;  /* 0x000000248c48723c */ /* 0x004fe2000000180c */
[C---:B------:R-:W-:Y:S02]  /*20f0*/  ISETP.LT.OR P5, PT, R6.reuse, 0x61, P5 ;  /* 0x000000610600780c */ /* 0x040fe40002fa1670 */
[----:B------:R-:W-:-:S05]  /*2100*/  ISETP.LT.OR P2, PT, R6, 0x61, P6 ;  /* 0x000000610600780c */ /* 0x000fca0003741670 */
[----:B---3--:R-:W-:Y:S01]  /*2110*/  HMMA.16816.F32 R12, R136, R22, RZ ;  /* 0x00000016880c723c */ /* 0x008fe200000018ff */
[----:B------:R2:W-:Y:S04]  /*2120*/  LDGSTS.E.BYPASS.LTC128B.128 [R228+0x2100], [R4.64], !P1 ;  /* 0x0210000004e47fae */ /* 0x0005e8000c901d46 */
[----:B------:R2:W-:Y:S03]  /*2130*/  LDGSTS.E.BYPASS.LTC128B.128 [R228+0x6100], [R4.64+0x80], !P0 ;  /* 0x0610008004e47fae */ /* 0x0005e6000c101d46 */
[----:B------:R-:W-:Y:S01]  /*2140*/  HMMA.16816.F32 R100, R140, R50, R52 ;  /* 0x000000328c64723c */ /* 0x000fe20000001834 */
[----:B------:R3:W-:Y:S04]  /*2150*/  LDGSTS.E.BYPASS.LTC128B.128 [R228+0x3100], [R2.64], !P5 ;  /* 0x0310000002e47fae */ /* 0x0007e8000e901d46 */
[----:B------:R3:W-:Y:S03]  /*2160*/  LDGSTS.E.BYPASS.LTC128B.128 [R228+0x7100], [R2.64+0x80], !P2 ;  /* 0x0710008002e47fae */ /* 0x0007e6000d101d46 */
[C---:B------:R-:W-:Y:S01]  /*2170*/  HMMA.16816.F32 R16, R136.reuse, R20, RZ ;  /* 0x000000148810723c */ /* 0x040fe200000018ff */
[----:B------:R-:W-:Y:S04]  /*2180*/  LDSM.16.M88.4 R20, [R205] ;  /* 0x00000000cd14783b */ /* 0x000fe80000000200 */
[----:B------:R-:W-:Y:S03]  /*2190*/  LDSM.16.M88.4 R132, [R205+0x4000] ;  /* 0x00400000cd84783b */ /* 0x000fe60000000200 */
[C---:B-1----:R-:W-:Y:S01]  /*21a0*/  HMMA.16816.F32 R8, R136.reuse, R24, RZ ;  /* 0x000000188808723c */ /* 0x042fe200000018ff */
[----:B------:R-:W0:Y:S07]  /*21b0*/  LDGDEPBAR ;  /* 0x00000000000079af */ /* 0x000e2e0000000000 */
[----:B--2---:R-:W-:Y:S01]  /*21c0*/  HMMA.16816.F32 R4, R136, R26, RZ ;  /* 0x0000001a8804723c */ /* 0x004fe200000018ff */
[----:B------:R-:W1:Y:S07]  /*21d0*/  LDSM.16.M88.4 R24, [R205+0x800] ;  /* 0x00080000cd18783b */ /* 0x000e6e0000000200 */
[C---:B------:R-:W-:Y:S01]  /*21e0*/  HMMA.16816.F32 R52, R140.reuse, R34, R12 ;  /* 0x000000228c34723c */ /* 0x040fe2000000180c */
[----:B------:R-:W2:Y:S07]  /*21f0*/  LDSM.16.M88.4 R12, [R205+0x1800] ;  /* 0x00180000cd0c783b */ /* 0x000eae0000000200 */
[C---:B----4-:R-:W-:Y:S01]  /*2200*/  HMMA.16816.F32 R48, R140.reuse, R40, R8 ;  /* 0x000000288c30723c */ /* 0x050fe20000001808 */
[----:B------:R-:W-:Y:S07]  /*2210*/  LDSM.16.M88.4 R8, [R205+0x2800] ;  /* 0x00280000cd08783b */ /* 0x000fee0000000200 */
[C---:B------:R-:W-:Y:S01]  /*2220*/  HMMA.16816.F32 R40, R140.reuse, R42, R4 ;  /* 0x0000002a8c28723c */ /* 0x040fe20000001804 */
[----:B------:R-:W4:Y:S07]  /*2230*/  LDSM.16.M88.4 R4, [R205+0x2000] ;  /* 0x00200000cd04783b */ /* 0x000f2e0000000200 */
[----:B------:R-:W-:Y:S01]  /*2240*/  HMMA.16816.F32 R96, R140, R46, R28 ;  /* 0x0000002e8c60723c */ /* 0x000fe2000000181c */
[----:B------:R-:W5:Y:S07]  /*2250*/  LDSM.16.M88.4 R44, [R205+0x1000] ;  /* 0x00100000cd2c783b */ /* 0x000f6e0000000200 */
[----:B------:R-:W-:Y:S08]  /*2260*/  HMMA.16816.F32 R28, R136, R70, RZ ;  /* 0x00000046881c723c */ /* 0x000ff000000018ff */
[----:B------:R-:W-:Y:S01]  /*2270*/  HMMA.16816.F32 R56, R140, R32, R16 ;  /* 0x000000208c38723c */ /* 0x000fe20000001810 */
[----:B------:R-:W2:Y:S07]  /*2280*/  LDSM.16.M88.4 R16, [R205+0x3800] ;  /* 0x00380000cd10783b */ /* 0x000eae0000000200 */
[----:B-1----:R-:W-:Y:S08]  /*2290*/  HMMA.16816.F32 R32, R164, R26, R96 ;  /* 0x0000001aa420723c */ /* 0x002ff00000001860 */
[----:B------:R-:W-:Y:S08]  /*22a0*/  HMMA.16816.F32 R64, R140, R38, R28 ;  /* 0x000000268c40723c */ /* 0x000ff0000000181c */
[C---:B------:R-:W-:Y:S08]  /*22b0*/  HMMA.16816.F32 R28, R164.reuse, R20, R108 ;  /* 0x00000014a41c723c */ /* 0x040ff0000000186c */
[C---:B------:R-:W-:Y:S01]  /*22c0*/  HMMA.16816.F32 R36, R164.reuse, R24, R104 ;  /* 0x00000018a424723c */ /* 0x040fe20000001868 */
[----:B------:R-:W1:Y:S07]  /*22d0*/  LDSM.16.M88.4 R24, [R205+0x3000] ;  /* 0x00300000cd18783b */ /* 0x000e6e0000000200 */
[C---:B------:R-:W-:Y:S08]  /*22e0*/  HMMA.16816.F32 R20, R164.reuse, R22, R100 ;  /* 0x00000016a414723c */ /* 0x040ff00000001864 */
[C---:B--2---:R-:W-:Y:S08]  /*22f0*/  HMMA.16816.F32 R76, R164.reuse, R12, R76 ;  /* 0x0000000ca44c723c */ /* 0x044ff0000000184c */
[C---:B------:R-:W-:Y:S01]  /*2300*/  HMMA.16816.F32 R80, R164.reuse, R14, R80 ;  /* 0x0000000ea450723c */ /* 0x040fe20000001850 */
[----:B------:R-:W2:Y:S07]  /*2310*/  LDSM.16.M88.4 R12, [R202] ;  /* 0x00000000ca0c783b */ /* 0x000eae0000000200 */
[C---:B----4-:R-:W-:Y:S08]  /*2320*/  HMMA.16816.F32 R84, R164.reuse, R4, R84 ;  /* 0x00000004a454723c */ /* 0x050ff00000001854 */
[C---:B------:R-:W-:Y:S01]  /*2330*/  HMMA.16816.F32 R100, R164.reuse, R6, R88 ;  /* 0x00000006a464723c */ /* 0x040fe20000001858 */
[----:B------:R-:W4:Y:S07]  /*2340*/  LDSM.16.M88.4 R4, [R202+0x800] ;  /* 0x00080000ca04783b */ /* 0x000f2e0000000200 */
[C---:B-----5:R-:W-:Y:S08]  /*2350*/  HMMA.16816.F32 R68, R164.reuse, R46, R92 ;  /* 0x0000002ea444723c */ /* 0x060ff0000000185c */
[C---:B------:R-:W-:Y:S08]  /*2360*/  HMMA.16816.F32 R92, R164.reuse, R8, R72 ;  /* 0x00000008a45c723c */ /* 0x040ff00000001848 */
[C---:B------:R-:W-:Y:S01]  /*2370*/  HMMA.16816.F32 R104, R164.reuse, R10, R64 ;  /* 0x0000000aa468723c */ /* 0x040fe20000001840 */
[----:B------:R-:W5:Y:S07]  /*2380*/  LDSM.16.M88.4 R8, [R202+0x1000] ;  /* 0x00100000ca08783b */ /* 0x000f6e0000000200 */
[C---:B------:R-:W-:Y:S08]  /*2390*/  HMMA.16816.F32 R88, R164.reuse, R16, R48 ;  /* 0x00000010a458723c */ /* 0x040ff00000001830 */
[C---:B------:R-:W-:Y:S01]  /*23a0*/  HMMA.16816.F32 R72, R164.reuse, R18, R40 ;  /* 0x00000012a448723c */ /* 0x040fe20000001828 */
[----:B------:R-:W3:Y:S07]  /*23b0*/  LDSM.16.M88.4 R16, [R202+0x2800] ;  /* 0x00280000ca10783b */ /* 0x000eee0000000200 */
[C---:B-1----:R-:W-:Y:S08]  /*23c0*/  HMMA.16816.F32 R108, R164.reuse, R24, R56 ;  /* 0x00000018a46c723c */ /* 0x042ff00000001838 */
[----:B------:R-:W-:Y:S08]  /*23d0*/  HMMA.16816.F32 R60, R164, R44, R60 ;  /* 0x0000002ca43c723c */ /* 0x000ff0000000183c */
[C---:B--2---:R-:W-:Y:S08]  /*23e0*/  HMMA.16816.F32 R64, R172.reuse, R12, R28 ;  /* 0x0000000cac40723c */ /* 0x044ff0000000181c */
[----:B------:R-:W-:Y:S01]  /*23f0*/  HMMA.16816.F32 R56, R172, R14, R20 ;  /* 0x0000000eac38723c */ /* 0x000fe20000001814 */
[----:B------:R-:W1:Y:S04]  /*2400*/  LDSM.16.M88.4 R12, [R202+0x3800] ;  /* 0x00380000ca0c783b */ /* 0x000e680000000200 */
[----:B------:R-:W-:Y:S03]  /*2410*/  LDSM.16.M88.4 R20, [R201+0x4800] ;  /* 0x00480000c914783b */ /* 0x000fe60000000200 */
[----:B------:R-:W-:Y:S01]  /*2420*/  HMMA.16816.F32 R96, R164, R26, R52 ;  /* 0x0000001aa460723c */ /* 0x000fe20000001834 */
[----:B------:R-:W2:Y:S04]  /*2430*/  LDSM.16.M88.4 R24, [R202+0x1800] ;  /* 0x00180000ca18783b */ /* 0x000ea80000000200 */
[----:B------:R-:W-:Y:S03]  /*2440*/  LDSM.16.M88.4 R52, [R202+0x2000] ;  /* 0x00200000ca34783b */ /* 0x000fe60000000200 */
[C---:B----4-:R-:W-:Y:S01]  /*2450*/  HMMA.16816.F32 R48, R172.reuse, R4, R36 ;  /* 0x00000004ac30723c */ /* 0x050fe20000001824 */
[----:B------:R-:W-:Y:S07]  /*2460*/  LDSM.16.M88.4 R36, [R201+0x4000] ;  /* 0x00400000c924783b */ /* 0x000fee0000000200 */
[C---:B------:R-:W-:Y:S01]  /*2470*/  HMMA.16816.F32 R44, R172.reuse, R6, R32 ;  /* 0x00000006ac2c723c */ /* 0x040fe20000001820 */
[----:B------:R-:W4:Y:S07]  /*2480*/  LDSM.16.M88.4 R4, [R202+0x3000] ;  /* 0x00300000ca04783b */ /* 0x000f2e0000000200 */
[C---:B-----5:R-:W-:Y:S01]  /*2490*/  HMMA.16816.F32 R40, R172.reuse, R8, R60 ;  /* 0x00000008ac28723c */ /* 0x060fe2000000183c */
[----:B------:R-:W-:Y:S07]  /*24a0*/  LDSM.16.M88.4 R60, [R215] ;  /* 0x00000000d73c783b */ /* 0x000fee0000000200 */
[C---:B------:R-:W-:Y:S01]  /*24b0*/  HMMA.16816.F32 R32, R172.reuse, R10, R68 ;  /* 0x0000000aac20723c */ /* 0x040fe20000001844 */
[----:B------:R-:W-:Y:S07]  /*24c0*/  LDSM.16.M88.4 R8, [R201+0x5800] ;  /* 0x00580000c908783b */ /* 0x000fee0000000200 */
[C---:B---3--:R-:W-:Y:S08]  /*24d0*/  HMMA.16816.F32 R92, R172.reuse, R16, R92 ;  /* 0x00000010ac5c723c */ /* 0x048ff0000000185c */
[C---:B------:R-:W-:Y:S01]  /*24e0*/  HMMA.16816.F32 R104, R172.reuse, R18, R104 ;  /* 0x00000012ac68723c */ /* 0x040fe20000001868 */
[----:B------:R-:W3:Y:S07]  /*24f0*/  LDSM.16.M88.4 R16, [R201+0x5000] ;  /* 0x00500000c910783b */ /* 0x000eee0000000200 */
[C---:B-1----:R-:W-:Y:S08]  /*2500*/  HMMA.16816.F32 R116, R172.reuse, R12, R88 ;  /* 0x0000000cac74723c */ /* 0x042ff00000001858 */
[C---:B------:R-:W-:Y:S01]  /*2510*/  HMMA.16816.F32 R112, R172.reuse, R14, R72 ;  /* 0x0000000eac70723c */ /* 0x040fe20000001848 */
[----:B------:R-:W1:Y:S07]  /*2520*/  LDSM.16.M88.4 R12, [R201+0x6800] ;  /* 0x00680000c90c783b */ /* 0x000e6e0000000200 */
[C---:B--2---:R-:W-:Y:S08]  /*2530*/  HMMA.16816.F32 R28, R172.reuse, R24, R76 ;  /* 0x00000018ac1c723c */ /* 0x044ff0000000184c */
[C---:B----4-:R-:W-:Y:S08]  /*2540*/  HMMA.16816.F32 R120, R172.reuse, R6, R96 ;  /* 0x00000006ac78723c */ /* 0x050ff00000001860 */
[----:B------:R-:W-:Y:S08]  /*2550*/  HMMA.16816.F32 R24, R172, R26, R80 ;  /* 0x0000001aac18723c */ /* 0x000ff00000001850 */
[----:B------:R-:W-:Y:S01]  /*2560*/  HMMA.16816.F32 R96, R176, R22, R44 ;  /* 0x00000016b060723c */ /* 0x000fe2000000182c */
[----:B------:R-:W2:Y:S07]  /*2570*/  LDSM.16.M88.4 R44, [R201+0x7000] ;  /* 0x00700000c92c783b */ /* 0x000eae0000000200 */
[C---:B------:R-:W-:Y:S01]  /*2580*/  HMMA.16816.F32 R124, R172.reuse, R4, R108 ;  /* 0x00000004ac7c723c */ /* 0x040fe2000000186c */
[----:B------:R-:W4:Y:S07]  /*2590*/  LDSM.16.M88.4 R4, [R201+0x6000] ;  /* 0x00600000c904783b */ /* 0x000f2e0000000200 */
[C---:B------:R-:W-:Y:S08]  /*25a0*/  HMMA.16816.F32 R68, R172.reuse, R52, R84 ;  /* 0x00000034ac44723c */ /* 0x040ff00000001854 */
[----:B------:R-:W-:Y:S01]  /*25b0*/  HMMA.16816.F32 R84, R172, R54, R100 ;  /* 0x00000036ac54723c */ /* 0x000fe20000001864 */
[----:B------:R-:W5:Y:S07]  /*25c0*/  LDSM.16.M88.4 R52, [R213] ;  /* 0x00000000d534783b */ /* 0x000f6e0000000200 */
[C---:B------:R-:W-:Y:S01]  /*25d0*/  HMMA.16816.F32 R72, R176.reuse, R36, R64 ;  /* 0x00000024b048723c */ /* 0x040fe20000001840 */
[----:B------:R-:W1:Y:S07]  /*25e0*/  LDSM.16.M88.4 R64, [R201+0x7800] ;  /* 0x00780000c940783b */ /* 0x000e6e0000000200 */
[C---:B------:R-:W-:Y:S01]  /*25f0*/  HMMA.16816.F32 R108, R176.reuse, R38, R56 ;  /* 0x00000026b06c723c */ /* 0x040fe20000001838 */
[----:B------:R-:W1:Y:S07]  /*2600*/  LDSM.16.M88.4 R56, [R214] ;  /* 0x00000000d638783b */ /* 0x000e6e0000000200 */
[C---:B------:R-:W-:Y:S08]  /*2610*/  HMMA.16816.F32 R100, R176.reuse, R20, R48 ;  /* 0x00000014b064723c */ /* 0x040ff00000001830 */
[C---:B---3--:R-:W-:Y:S01]  /*2620*/  HMMA.16816.F32 R88, R176.reuse, R16, R40 ;  /* 0x00000010b058723c */ /* 0x048fe20000001828 */
[----:B------:R-:W3:Y:S07]  /*2630*/  LDSM.16.M88.4 R40, [R212] ;  /* 0x00000000d428783b */ /* 0x000eee0000000200 */
[C---:B------:R-:W-:Y:S01]  /*2640*/  HMMA.16816.F32 R76, R176.reuse, R8, R28 ;  /* 0x00000008b04c723c */ /* 0x040fe2000000181c */
[----:B------:R-:W3:Y:S07]  /*2650*/  LDSM.16.M88.4 R28, [R210] ;  /* 0x00000000d21c783b */ /* 0x000eee0000000200 */
[C---:B------:R-:W-:Y:S01]  /*2660*/  HMMA.16816.F32 R48, R176.reuse, R10, R24 ;  /* 0x0000000ab030723c */ /* 0x040fe20000001818 */
[----:B------:R-:W3:Y:S07]  /*2670*/  LDSM.16.M88.4 R24, [R209] ;  /* 0x00000000d118783b */ /* 0x000eee0000000200 */
[C---:B------:R-:W-:Y:S01]  /*2680*/  HMMA.16816.F32 R80, R176.reuse, R18, R32 ;  /* 0x00000012b050723c */ /* 0x040fe20000001820 */
[----:B------:R-:W3:Y:S07]  /*2690*/  LDSM.16.M88.4 R32, [R211] ;  /* 0x00000000d320783b */ /* 0x000eee0000000200 */
[C---:B-1----:R-:W-:Y:S08]  /*26a0*/  HMMA.16816.F32 R16, R176.reuse, R12, R92 ;  /* 0x0000000cb010723c */ /* 0x042ff0000000185c */
[C---:B------:R-:W-:Y:S08]  /*26b0*/  HMMA.16816.F32 R12, R176.reuse, R14, R104 ;  /* 0x0000000eb00c723c */ /* 0x040ff00000001868 */
[C---:B--2---:R-:W-:Y:S08]  /*26c0*/  HMMA.16816.F32 R8, R176.reuse, R44, R124 ;  /* 0x0000002cb008723c */ /* 0x044ff0000000187c */
[C---:B----4-:R-:W-:Y:S01]  /*26d0*/  HMMA.16816.F32 R36, R176.reuse, R4, R68 ;  /* 0x00000004b024723c */ /* 0x050fe20000001844 */
[----:B------:R-:W1:Y:S07]  /*26e0*/  LDSM.16.M88.4 R68, [R208] ;  /* 0x00000000d044783b */ /* 0x000e6e0000000200 */
[----:B------:R-:W-:Y:S01]  /*26f0*/  HMMA.16816.F32 R20, R176, R6, R84 ;  /* 0x00000006b014723c */ /* 0x000fe20000001854 */
[----:B------:R-:W-:Y:S07]  /*2700*/  LDSM.16.M88.4 R84, [R205+0x5000] ;  /* 0x00500000cd54783b */ /* 0x000fee0000000200 */
[----:B-----5:R-:W-:Y:S01]  /*2710*/  HMMA.16816.F32 R128, R180, R54, R80 ;  /* 0x00000036b480723c */ /* 0x020fe20000001850 */
[----:B------:R-:W2:Y:S07]  /*2720*/  LDSM.16.M88.4 R80, [R205+0x4800] ;  /* 0x00480000cd50783b */ /* 0x000eae0000000200 */
[C---:B------:R-:W-:Y:S08]  /*2730*/  HMMA.16816.F32 R4, R176.reuse, R46, R120 ;  /* 0x0000002eb004723c */ /* 0x040ff00000001878 */
[C---:B------:R-:W-:Y:S08]  /*2740*/  HMMA.16816.F32 R44, R176.reuse, R64, R116 ;  /* 0x00000040b02c723c */ /* 0x040ff00000001874 */
[----:B------:R-:W-:Y:S08]  /*2750*/  HMMA.16816.F32 R64, R176, R66, R112 ;  /* 0x00000042b040723c */ /* 0x000ff00000001870 */
[C---:B------:R-:W-:Y:S08]  /*2760*/  HMMA.16816.F32 R116, R180.reuse, R56, R100 ;  /* 0x00000038b474723c */ /* 0x040ff00000001864 */
[C---:B------:R-:W-:Y:S01]  /*2770*/  HMMA.16816.F32 R104, R180.reuse, R58, R96 ;  /* 0x0000003ab468723c */ /* 0x040fe20000001860 */
[----:B------:R-:W-:Y:S07]  /*2780*/  LDSM.16.M88.4 R56, [R202+0x4800] ;  /* 0x00480000ca38783b */ /* 0x000fee0000000200 */
[C---:B---3--:R-:W-:Y:S08]  /*2790*/  HMMA.16816.F32 R124, R180.reuse, R40, R76 ;  /* 0x00000028b47c723c */ /* 0x048ff0000000184c */
[C---:B------:R-:W-:Y:S01]  /*27a0*/  HMMA.16816.F32 R100, R180.reuse, R28, R16 ;  /* 0x0000001cb464723c */ /* 0x040fe20000001810 */
[----:B------:R-:W3:Y:S07]  /*27b0*/  LDSM.16.M88.4 R16, [R205+0x6000] ;  /* 0x00600000cd10783b */ /* 0x000eee0000000200 */
[C---:B------:R-:W-:Y:S01]  /*27c0*/  HMMA.16816.F32 R96, R180.reuse, R30, R12 ;  /* 0x0000001eb460723c */ /* 0x040fe2000000180c */
[----:B------:R-:W4:Y:S04]  /*27d0*/  LDSM.16.M88.4 R12, [R205+0x6800] ;  /* 0x00680000cd0c783b */ /* 0x000f280000000200 */
[----:B------:R-:W-:Y:S03]  /*27e0*/  LDSM.16.M88.4 R28, [R205+0x7800] ;  /* 0x00780000cd1c783b */ /* 0x000fe60000000200 */
[C---:B------:R-:W-:Y:S01]  /*27f0*/  HMMA.16816.F32 R76, R180.reuse, R24, R8 ;  /* 0x00000018b44c723c */ /* 0x040fe20000001808 */
[----:B------:R-:W5:Y:S07]  /*2800*/  LDSM.16.M88.4 R8, [R205+0x7000] ;  /* 0x00700000cd08783b */ /* 0x000f6e0000000200 */
[C---:B------:R-:W-:Y:S08]  /*2810*/  HMMA.16816.F32 R72, R180.reuse, R60, R72 ;  /* 0x0000003cb448723c */ /* 0x040ff00000001848 */
[C---:B------:R-:W-:Y:S01]  /*2820*/  HMMA.16816.F32 R108, R180.reuse, R62, R108 ;  /* 0x0000003eb46c723c */ /* 0x040fe2000000186c */
[----:B------:R-:W-:Y:S07]  /*2830*/  LDSM.16.M88.4 R60, [R202+0x4000] ;  /* 0x00400000ca3c783b */ /* 0x000fee0000000200 */
[C---:B------:R-:W-:Y:S08]  /*2840*/  HMMA.16816.F32 R88, R180.reuse, R52, R88 ;  /* 0x00000034b458723c */ /* 0x040ff00000001858 */
[C---:B------:R-:W-:Y:S01]  /*2850*/  HMMA.16816.F32 R92, R180.reuse, R34, R20 ;  /* 0x00000022b45c723c */ /* 0x040fe20000001814 */
[----:B------:R-:W2:Y:S07]  /*2860*/  LDSM.16.M88.4 R20, [R205+0x5800] ;  /* 0x00580000cd14783b */ /* 0x000eae0000000200 */
[C---:B------:R-:W-:Y:S08]  /*2870*/  HMMA.16816.F32 R112, R180.reuse, R32, R36 ;  /* 0x00000020b470723c */ /* 0x040ff00000001824 */
[C---:B------:R-:W-:Y:S08]  /*2880*/  HMMA.16816.F32 R4, R180.reuse, R26, R4 ;  /* 0x0000001ab404723c */ /* 0x040ff00000001804 */
[C---:B------:R-:W-:Y:S08]  /*2890*/  HMMA.16816.F32 R120, R180.reuse, R42, R48 ;  /* 0x0000002ab478723c */ /* 0x040ff00000001830 */
[C---:B-1----:R-:W-:Y:S08]  /*28a0*/  HMMA.16816.F32 R24, R180.reuse, R68, R44 ;  /* 0x00000044b418723c */ /* 0x042ff0000000182c */
[----:B------:R-:W-:Y:S01]  /*28b0*/  HMMA.16816.F32 R32, R180, R70, R64 ;  /* 0x00000046b420723c */ /* 0x000fe20000001840 */
[----:B------:R-:W1:Y:S07]  /*28c0*/  LDSM.16.M88.4 R64, [R202+0x5000] ;  /* 0x00500000ca40783b */ /* 0x000e6e0000000200 */
[C---:B------:R-:W-:Y:S08]  /*28d0*/  HMMA.16816.F32 R52, R184.reuse, R132, R72 ;  /* 0x00000084b834723c */ /* 0x040ff00000001848 */
[C---:B------:R-:W-:Y:S01]  /*28e0*/  HMMA.16816.F32 R48, R184.reuse, R134, R108 ;  /* 0x00000086b830723c */ /* 0x040fe2000000186c */
[----:B------:R-:W-:Y:S07]  /*28f0*/  LDSM.16.M88.4 R132, [R202+0x7000] ;  /* 0x00700000ca84783b */ /* 0x000fee0000000200 */
[C---:B--2---:R-:W-:Y:S01]  /*2900*/  HMMA.16816.F32 R44, R184.reuse, R80, R116 ;  /* 0x00000050b82c723c */ /* 0x044fe20000001874 */
[----:B------:R-:W-:Y:S07]  /*2910*/  LDSM.16.M88.4 R116, [R202+0x6800] ;  /* 0x00680000ca74783b */ /* 0x000fee0000000200 */
[C---:B------:R-:W-:Y:S01]  /*2920*/  HMMA.16816.F32 R40, R184.reuse, R82, R104 ;  /* 0x00000052b828723c */ /* 0x040fe20000001868 */
[----:B------:R-:W-:Y:S07]  /*2930*/  LDSM.16.M88.4 R104, [R202+0x6000] ;  /* 0x00600000ca68783b */ /* 0x000fee0000000200 */
[C---:B------:R-:W-:Y:S01]  /*2940*/  HMMA.16816.F32 R36, R184.reuse, R84, R88 ;  /* 0x00000054b824723c */ /* 0x040fe20000001858 */
[----:B------:R-:W2:Y:S07]  /*2950*/  LDSM.16.M88.4 R88, [R202+0x5800] ;  /* 0x00580000ca58783b */ /* 0x000eae0000000200 */
[----:B------:R-:W-:Y:S01]  /*2960*/  HMMA.16816.F32 R68, R184, R86, R128 ;  /* 0x00000056b844723c */ /* 0x000fe20000001880 */
[----:B------:R-:W1:Y:S01]  /*2970*/  LDSM.16.M88.4 R128, [R202+0x7800] ;  /* 0x00780000ca80783b */ /* 0x000e620000000200 */
[----:B------:R-:W-:Y:S01]  /*2980*/  ISETP.GE.AND P0, PT, R168, 0x2, PT ;  /* 0x00000002a800780c */ /* 0x000fe20003f06270 */
[----:B------:R-:W-:-:S05]  /*2990*/  DEPBAR.LE SB0, 0x0 ;  /* 0x000080000000791a */ /* 0x000fca0000000000 */
[C---:B---3--:R-:W-:Y:S08]  /*29a0*/  HMMA.16816.F32 R84, R184.reuse, R16, R112 ;  /* 0x00000010b854723c */ /* 0x048ff00000001870 */
[C---:B------:R-:W-:Y:S08]  /*29b0*/  HMMA.16816.F32 R92, R184.reuse, R18, R92 ;  /* 0x00000012b85c723c */ /* 0x040ff0000000185c */
[C---:B----4-:R-:W-:Y:S08]  /*29c0*/  HMMA.16816.F32 R100, R184.reuse, R12, R100 ;  /* 0x0000000cb864723c */ /* 0x050ff00000001864 */
[C---:B------:R-:W-:Y:S08]  /*29d0*/  HMMA.16816.F32 R96, R184.reuse, R14, R96 ;  /* 0x0000000eb860723c */ /* 0x040ff00000001860 */
[C---:B-----5:R-:W-:Y:S08]  /*29e0*/  HMMA.16816.F32 R16, R184.reuse, R8, R76 ;  /* 0x00000008b810723c */ /* 0x060ff0000000184c */
[C---:B------:R-:W-:Y:S08]  /*29f0*/  HMMA.16816.F32 R12, R184.reuse, R10, R4 ;  /* 0x0000000ab80c723c */ /* 0x040ff00000001804 */
[C---:B------:R-:W-:Y:S08]  /*2a00*/  HMMA.16816.F32 R72, R184.reuse, R20, R124 ;  /* 0x00000014b848723c */ /* 0x040ff0000000187c */
[C---:B------:R-:W-:Y:S08]  /*2a10*/  HMMA.16816.F32 R80, R184.reuse, R22, R120 ;  /* 0x00000016b850723c */ /* 0x040ff00000001878 */
[C---:B------:R-:W-:Y:S08]  /*2a20*/  HMMA.16816.F32 R8, R184.reuse, R28, R24 ;  /* 0x0000001cb808723c */ /* 0x040ff00000001818 */
[----:B------:R-:W-:Y:S01]  /*2a30*/  HMMA.16816.F32 R4, R184, R30, R32 ;  /* 0x0000001eb804723c */ /* 0x000fe20000001820 */
[----:B------:R-:W-:Y:S07]  /*2a40*/  BSSY B0, `(.L_x_2265) ;  /* 0x0000034000007945 */ /* 0x000fee0003800000 */
        /* <DEDUP_REMOVED lines=16> */
[----:B------:R-:W-:Y:S06]  /*2b50*/  BAR.SYNC.DEFER_BLOCKING 0x0 ;  /* 0x0000000000007b1d */ /* 0x000fec0000010000 */
[----:B------:R-:W-:Y:S01]  /*2b60*/  @!UPT UIADD3 URZ, URZ, URZ, URZ ;  /* 0x0000003f3f3ff290 */ /* 0x000fe2000fffe03f */
[----:B------:R-:W-:Y:S11]  /*2b70*/  @!P0 BRA `(.L_x_2266) ;  /* 0x0000020000008947 */ /* 0x000ff60003800000 */
[----:B------:R-:W-:Y:S01]  /*2b80*/  IADD3 R2, R168, -0x2, RZ ;  /* 0xfffffffea8027810 */ /* 0x000fe20007ffe0ff */
        /* <DEDUP_REMOVED lines=31> */
.L_x_2266:
[----:B------:R-:W-:Y:S05]  /*2d80*/  BSYNC B0 ;  /* 0x0000000000007941 */ /* 0x000fea0003800000 */
.L_x_2265:
[----:B-1----:R-:W2:Y:S04]  /*2d90*/  LDL R2, [R1+0x40] ;  /* 0x0000400001027983 */ /* 0x002ea80000100800 */
[----:B------:R-:W3:Y:S01]  /*2da0*/  LDL R6, [R1+0x44] ;  /* 0x0000440001067983 */ /* 0x000ee20000100800 */
[----:B------:R-:W-:-:S03]  /*2db0*/  IMAD R0, R0, R147, 0x1 ;  /* 0x0000000100007424 */ /* 0x000fc600078e0293 */
[----:B------:R-:W0:Y:S01]  /*2dc0*/  LDGDEPBAR ;  /* 0x00000000000079af */ /* 0x000e220000000000 */
[----:B--2---:R-:W-:-:S04]  /*2dd0*/  IMAD.IADD R2, R2, 0x1, R153 ;  /* 0x0000000102027824 */ /* 0x004fc800078e0299 */
[----:B------:R-:W-:Y:S01]  /*2de0*/  @P4 IMAD.HI.U32 R3, R2, c[0x0][0x2c8], RZ ;  /* 0x0000b20002034a27 */ /* 0x000fe200078e00ff */
[----:B---3--:R-:W-:-:S04]  /*2df0*/  IADD3 R0, -R6, c[0x0][0x1d0], R0 ;  /* 0x0000740006007a10 */ /* 0x008fc80007ffe100 */
[----:B------:R-:W-:Y:S01]  /*2e00*/  @P4 SHF.R.U32.HI R2, RZ, c[0x0][0x2cc], R3 ;  /* 0x0000b300ff024a19 */ /* 0x000fe20000011603 */
[----:B------:R-:W-:Y:S01]  /*2e10*/  IMAD.IADD R3, R144, 0x1, -R6 ;  /* 0x0000000190037824 */ /* 0x000fe200078e0a06 */
[----:B------:R-:W-:-:S03]  /*2e20*/  IADD3 R0, R0, -c[0x0][0x168], RZ ;  /* 0x80005a0000007a10 */ /* 0x000fc60007ffe0ff */
[----:B------:R-:W1:Y:S04]  /*2e30*/  SHFL.IDX PT, R5, R2, RZ, 0x1c1f ;  /* 0x001c1fff02057589 */ /* 0x000e6800000e0000 */
[----:B------:R1:W2:Y:S02]  /*2e40*/  SHFL.IDX PT, R4, R2, 0x1, 0x1c1f ;  /* 0x003c1f0002047f89 */ /* 0x0002a400000e0000 */
[C---:B-1----:R-:W-:Y:S02]  /*2e50*/  IMAD.IADD R2, R0.reuse, 0x1, R5 ;  /* 0x0000000100027824 */ /* 0x042fe400078e0205 */
[----:B--2---:R-:W-:-:S03]  /*2e60*/  IMAD.IADD R0, R0, 0x1, R4 ;  /* 0x0000000100007824 */ /* 0x004fc600078e0204 */
[C---:B------:R-:W-:Y:S02]  /*2e70*/  IMNMX R2, R3.reuse, R2, PT ;  /* 0x0000000203027217 */ /* 0x040fe40003800200 */
[----:B------:R-:W-:Y:S02]  /*2e80*/  IMNMX R0, R3, R0, PT ;  /* 0x0000000003007217 */ /* 0x000fe40003800200 */
[C---:B------:R-:W-:Y:S02]  /*2e90*/  ISETP.GT.AND P3, PT, R2.reuse, RZ, PT ;  /* 0x000000ff0200720c */ /* 0x040fe40003f64270 */
[----:B------:R-:W-:Y:S02]  /*2ea0*/  ISETP.GT.AND P2, PT, R2, 0x1, PT ;  /* 0x000000010200780c */ /* 0x000fe40003f44270 */
[----:B------:R-:W-:Y:S02]  /*2eb0*/  FSEL R5, R112, -INF , P3 ;  /* 0xff80000070057808 */ /* 0x000fe40001800000 */
[----:B------:R-:W-:-:S02]  /*2ec0*/  FSEL R6, R113, -INF , P2 ;  /* 0xff80000071067808 */ /* 0x000fc40001000000 */
[C---:B------:R-:W-:Y:S02]  /*2ed0*/  ISETP.GT.AND P3, PT, R2.reuse, 0x8, PT ;  /* 0x000000080200780c */ /* 0x040fe40003f64270 */
[----:B------:R-:W-:Y:S02]  /*2ee0*/  ISETP.GT.AND P2, PT, R2, 0x9, PT ;  /* 0x000000090200780c */ /* 0x000fe40003f44270 */
[----:B------:R-:W-:Y:S02]  /*2ef0*/  FSEL R7, R108, -INF , P3 ;  /* 0xff8000006c077808 */ /* 0x000fe40001800000 */
[----:B------:R-:W-:Y:S02]  /*2f00*/  FMNMX.FTZ R3, R5, R6, !PT ;  /* 0x0000000605037209 */ /* 0x000fe40007810000 */
[----:B------:R-:W-:Y:S02]  /*2f10*/  FSEL R8, R109, -INF , P2 ;  /* 0xff8000006d087808 */ /* 0x000fe40001000000 */
[----:B------:R-:W-:-:S02]  /*2f20*/  ISETP.GT.AND P3, PT, R2, 0x10, PT ;  /* 0x000000100200780c */ /* 0x000fc40003f64270 */
[----:B------:R-:W-:Y:S02]  /*2f30*/  FMNMX.FTZ R3, R7, R3, !PT ;  /* 0x0000000307037209 */ /* 0x000fe40007810000 */
[----:B------:R-:W-:Y:S02]  /*2f40*/  ISETP.GT.AND P1, PT, R0, RZ, PT ;  /* 0x000000ff0000720c */ /* 0x000fe40003f24270 */
[----:B------:R-:W-:Y:S02]  /*2f50*/  ISETP.GT.AND P2, PT, R2, 0x11, PT ;  /* 0x000000110200780c */ /* 0x000fe40003f44270 */
[----:B------:R-:W-:Y:S02]  /*2f60*/  FSEL R36, R48, -INF , P3 ;  /* 0xff80000030247808 */ /* 0x000fe40001800000 */
[----:B------:R-:W-:Y:S02]  /*2f70*/  FMNMX.FTZ R3, R8, R3, !PT ;  /* 0x0000000308037209 */ /* 0x000fe40007810000 */
[----:B------:R-:W-:-:S02]  /*2f80*/  ISETP.GT.AND P0, PT, R0, 0x1, PT ;  /* 0x000000010000780c */ /* 0x000fc40003f04270 */
[----:B------:R-:W-:Y:S02]  /*2f90*/  FSEL R9, R114, -INF , P1 ;  /* 0xff80000072097808 */ /* 0x000fe40000800000 */
[----:B------:R-:W-:Y:S02]  /*2fa0*/  FSEL R37, R49, -INF , P2 ;  /* 0xff80000031257808 */ /* 0x000fe40001000000 */
[----:B------:R-:W-:Y:S02]  /*2fb0*/  ISETP.GT.AND P3, PT, R2, 0x18, PT ;  /* 0x000000180200780c */ /* 0x000fe40003f64270 */
[----:B------:R-:W-:Y:S02]  /*2fc0*/  FMNMX.FTZ R3, R36, R3, !PT ;  /* 0x0000000324037209 */ /* 0x000fe40007810000 */
[----:B------:R-:W-:Y:S02]  /*2fd0*/  FSEL R16, R115, -INF , P0 ;  /* 0xff80000073107808 */ /* 0x000fe40000000000 */
[----:B------:R-:W-:-:S02]  /*2fe0*/  ISETP.GT.AND P1, PT, R0, 0x8, PT ;  /* 0x000000080000780c */ /* 0x000fc40003f24270 */
[----:B------:R-:W-:Y:S02]  /*2ff0*/  ISETP.GT.AND P2, PT, R2, 0x19, PT ;  /* 0x000000190200780c */ /* 0x000fe40003f44270 */
[----:B------:R-:W-:Y:S02]  /*3000*/  FSEL R38, R76, -INF , P3 ;  /* 0xff8000004c267808 */ /* 0x000fe40001800000 */
[----:B------:R-:W-:Y:S02]  /*3010*/  FMNMX.FTZ R3, R37, R3, !PT ;  /* 0x0000000325037209 */ /* 0x000fe40007810000 */
[----:B------:R-:W-:Y:S02]  /*3020*/  ISETP.GT.AND P0, PT, R0, 0x9, PT ;  /* 0x000000090000780c */ /* 0x000fe40003f04270 */
[----:B------:R-:W-:Y:S02]  /*3030*/  FSEL R17, R110, -INF , P1 ;  /* 0xff8000006e117808 */ /* 0x000fe40000800000 */
[----:B------:R-:W-:-:S02]  /*3040*/  FMNMX.FTZ R4, R9, R16, !PT ;  /* 0x0000001009047209 */ /* 0x000fc40007810000 */
[----:B------:R-:W-:Y:S02]  /*3050*/  FSEL R39, R77, -INF , P2 ;  /* 0xff8000004d277808 */ /* 0x000fe40001000000 */
[----:B------:R-:W-:Y:S02]  /*3060*/  ISETP.GT.AND P3, PT, R2, 0x20, PT ;  /* 0x000000200200780c */ /* 0x000fe40003f64270 */
[----:B------:R-:W-:Y:S02]  /*3070*/  FMNMX.FTZ R3, R38, R3, !PT ;  /* 0x0000000326037209 */ /* 0x000fe40007810000 */
[----:B------:R-:W-:Y:S02]  /*3080*/  FSEL R18, R111, -INF , P0 ;  /* 0xff8000006f127808 */ /* 0x000fe40000000000 */
[----:B------:R-:W-:Y:S02]  /*3090*/  ISETP.GT.AND P1, PT, R0, 0x10, PT ;  /* 0x000000100000780c */ /* 0x000fe40003f24270 */
[----:B------:R-:W-:-:S02]  /*30a0*/  FMNMX.FTZ R4, R17, R4, !PT ;  /* 0x0000000411047209 */ /* 0x000fc40007810000 */
        /* <DEDUP_REMOVED lines=34> */
[----:B------:R-:W-:Y:S01]  /*32d0*/  ISETP.GT.AND P1, PT, R0, 0x28, PT ;  /* 0x000000280000780c */ /* 0x000fe20003f24270 */
[----:B------:R-:W-:Y:S01]  /*32e0*/  LDSM.16.MT88.4 R28, [R200+0x4000] ;  /* 0x00400000c81c783b */ /* 0x000fe20000004200 */
        /* <DEDUP_REMOVED lines=38> */
[----:B------:R-:W-:Y:S01]  /*3550*/  LDSM.16.MT88.4 R32, [R223] ;  /* 0x00000000df20783b */ /* 0x000fe20000004200 */
[----:B------:R-:W-:-:S02]  /*3560*/  FMNMX.FTZ R4, R127, R4, !PT ;  /* 0x000000047f047209 */ /* 0x000fc40007810000 */
[----:B------:R-:W-:Y:S02]  /*3570*/  ISETP.GT.AND P2, PT, R2, 0x51, PT ;  /* 0x000000510200780c */ /* 0x000fe40003f44270 */
[----:B------:R-:W-:Y:S02]  /*3580*/  FSEL R149, R52, -INF , P3 ;  /* 0xff80000034957808 */ /* 0x000fe40001800000 */
[----:B------:R-:W-:Y:S02]  /*3590*/  FMNMX.FTZ R3, R130, R3, !PT ;  /* 0x0000000382037209 */ /* 0x000fe40007810000 */
[----:B------:R-:W-:Y:S02]  /*35a0*/  ISETP.GT.AND P0, PT, R0, 0x41, PT ;  /* 0x000000410000780c */ /* 0x000fe40003f04270 */
[----:B------:R-:W-:Y:S02]  /*35b0*/  FSEL R135, R42, -INF , P1 ;  /* 0xff8000002a877808 */ /* 0x000fe40000800000 */
[----:B------:R-:W-:-:S02]  /*35c0*/  FMNMX.FTZ R4, R129, R4, !PT ;  /* 0x0000000481047209 */ /* 0x000fc40007810000 */
[----:B------:R-:W-:Y:S02]  /*35d0*/  ISETP.GT.AND P1, PT, R0, 0x48, PT ;  /* 0x000000480000780c */ /* 0x000fe40003f24270 */
[----:B------:R-:W-:Y:S02]  /*35e0*/  FSEL R148, R53, -INF , P2 ;  /* 0xff80000035947808 */ /* 0x000fe40001000000 */
[----:B------:R-:W-:Y:S02]  /*35f0*/  ISETP.GT.AND P3, PT, R2, 0x58, PT ;  /* 0x000000580200780c */ /* 0x000fe40003f64270 */
[----:B------:R-:W-:Y:S02]  /*3600*/  FMNMX.FTZ R3, R149, R3, !PT ;  /* 0x0000000395037209 */ /* 0x000fe40007810000 */
[----:B------:R-:W-:Y:S02]  /*3610*/  FSEL R144, R43, -INF , P0 ;  /* 0xff8000002b907808 */ /* 0x000fe40000000000 */
[----:B------:R-:W-:-:S02]  /*3620*/  FMNMX.FTZ R4, R135, R4, !PT ;  /* 0x0000000487047209 */ /* 0x000fc40007810000 */
[----:B------:R-:W-:Y:S02]  /*3630*/  FSEL R134, R46, -INF , P1 ;  /* 0xff8000002e867808 */ /* 0x000fe40000800000 */
[----:B------:R-:W-:Y:S02]  /*3640*/  ISETP.GT.AND P1, PT, R0, 0x50, PT ;  /* 0x000000500000780c */ /* 0x000fe40003f24270 */
[----:B------:R-:W-:Y:S02]  /*3650*/  ISETP.GT.AND P2, PT, R2, 0x59, PT ;  /* 0x000000590200780c */ /* 0x000fe40003f44270 */
[----:B------:R-:W-:Y:S02]  /*3660*/  FSEL R147, R56, -INF , P3 ;  /* 0xff80000038937808 */ /* 0x000fe40001800000 */
[----:B------:R-:W-:Y:S02]  /*3670*/  FMNMX.FTZ R3, R148, R3, !PT ;  /* 0x0000000394037209 */ /* 0x000fe40007810000 */
[----:B------:R-:W-:-:S02]  /*3680*/  ISETP.GT.AND P0, PT, R0, 0x49, PT ;  /* 0x000000490000780c */ /* 0x000fc40003f04270 */
[----:B------:R-:W-:Y:S02]  /*3690*/  FMNMX.FTZ R4, R144, R4, !PT ;  /* 0x0000000490047209 */ /* 0x000fe40007810000 */
[----:B------:R-:W-:Y:S02]  /*36a0*/  FSEL R163, R54, -INF , P1 ;  /* 0xff80000036a37808 */ /* 0x000fe40000800000 */
[----:B------:R-:W-:Y:S02]  /*36b0*/  ISETP.GT.AND P1, PT, R0, 0x58, PT ;  /* 0x000000580000780c */ /* 0x000fe40003f24270 */
[----:B------:R-:W-:Y:S02]  /*36c0*/  FSEL R146, R57, -INF , P2 ;  /* 0xff80000039927808 */ /* 0x000fe40001000000 */
[----:B------:R-:W-:Y:S02]  /*36d0*/  ISETP.GT.AND P3, PT, R2, 0x60, PT ;  /* 0x000000600200780c */ /* 0x000fe40003f64270 */
[----:B------:R-:W-:-:S02]  /*36e0*/  FMNMX.FTZ R3, R147, R3, !PT ;  /* 0x0000000393037209 */ /* 0x000fc40007810000 */
[----:B------:R-:W-:Y:S02]  /*36f0*/  FSEL R145, R47, -INF , P0 ;  /* 0xff8000002f917808 */ /* 0x000fe40000000000 */
[----:B------:R-:W-:Y:S02]  /*3700*/  FMNMX.FTZ R4, R134, R4, !PT ;  /* 0x0000000486047209 */ /* 0x000fe40007810000 */
[----:B------:R-:W-:Y:S02]  /*3710*/  ISETP.GT.AND P0, PT, R0, 0x51, PT ;  /* 0x000000510000780c */ /* 0x000fe40003f04270 */
[----:B------:R-:W-:Y:S02]  /*3720*/  FSEL R162, R58, -INF , P1 ;  /* 0xff8000003aa27808 */ /* 0x000fe40000800000 */
[----:B------:R-:W-:Y:S02]  /*3730*/  ISETP.GT.AND P2, PT, R2, 0x61, PT ;  /* 0x000000610200780c */ /* 0x000fe40003f44270 */
[----:B------:R-:W-:-:S02]  /*3740*/  FSEL R232, R60, -INF , P3 ;  /* 0xff8000003ce87808 */ /* 0x000fc40001800000 */
[----:B------:R-:W-:Y:S02]  /*3750*/  FMNMX.FTZ R3, R146, R3, !PT ;  /* 0x0000000392037209 */ /* 0x000fe40007810000 */
[----:B------:R-:W-:Y:S02]  /*3760*/  ISETP.GT.AND P1, PT, R2, 0x68, PT ;  /* 0x000000680200780c */ /* 0x000fe40003f24270 */
        /* <DEDUP_REMOVED lines=10> */
[----:B------:R-:W-:Y:S02]  /*3810*/  FMNMX.FTZ R3, R231, R3, !PT ;  /* 0x00000003e7037209 */ /* 0x000fe40007810000 */
[----:B------:R-:W-:Y:S02]  /*3820*/  FMNMX.FTZ R4, R171, R4, !PT ;  /* 0x00000004ab047209 */ /* 0x000fe40007810000 */
[----:B------:R-:W-:Y:S02]  /*3830*/  FSEL R229, R62, -INF , P1 ;  /* 0xff8000003ee57808 */ /* 0x000fe40000800000 */
[C---:B------:R-:W-:Y:S02]  /*3840*/  ISETP.GT.AND P5, PT, R2.reuse, 0x70, PT ;  /* 0x000000700200780c */ /* 0x040fe40003fa4270 */
[C---:B------:R-:W-:Y:S02]  /*3850*/  ISETP.GT.AND P3, PT, R2.reuse, 0x71, PT ;  /* 0x000000710200780c */ /* 0x040fe40003f64270 */
[----:B------:R-:W-:-:S02]  /*3860*/  ISETP.GT.AND P2, PT, R2, 0x78, PT ;  /* 0x000000780200780c */ /* 0x000fc40003f44270 */
        /* <DEDUP_REMOVED lines=8> */
[----:B------:R-:W-:Y:S02]  /*38f0*/  FSEL R233, R63, -INF , P0 ;  /* 0xff8000003fe97808 */ /* 0x000fe40000000000 */
[----:B------:R-:W-:Y:S02]  /*3900*/  FSEL R245, R69, -INF , P3 ;  /* 0xff80000045f57808 */ /* 0x000fe40001800000 */
[----:B------:R-:W-:Y:S02]  /*3910*/  FMNMX.FTZ R2, R247, R2, !PT ;  /* 0x00000002f7027209 */ /* 0x000fe40007810000 */
[----:B------:R-:W-:-:S02]  /*3920*/  ISETP.GT.AND P0, PT, R0, 0x68, PT ;  /* 0x000000680000780c */ /* 0x000fc40003f04270 */
[----:B------:R-:W-:Y:S02]  /*3930*/  FMNMX.FTZ R3, R229, R3, !PT ;  /* 0x00000003e5037209 */ /* 0x000fe40007810000 */
[----:B------:R-:W-:Y:S02]  /*3940*/  FMNMX.FTZ R117, R245, R2, !PT ;  /* 0x00000002f5757209 */ /* 0x000fe40007810000 */
[----:B------:R-:W-:Y:S02]  /*3950*/  ISETP.GT.AND P3, PT, R0, 0x69, PT ;  /* 0x000000690000780c */ /* 0x000fe40003f64270 */
[----:B------:R-:W-:Y:S02]  /*3960*/  FSEL R198, R14, -INF , P0 ;  /* 0xff8000000ec67808 */ /* 0x000fe40000000000 */
[----:B------:R-:W-:Y:S02]  /*3970*/  FMNMX.FTZ R2, R233, R3, !PT ;  /* 0x00000003e9027209 */ /* 0x000fe40007810000 */
[----:B------:R-:W-:-:S02]  /*3980*/  FSEL R156, R64, -INF , P2 ;  /* 0xff800000409c7808 */ /* 0x000fc40001000000 */
[----:B------:R-:W-:Y:S02]  /*3990*/  FSEL R251, R65, -INF , P1 ;  /* 0xff80000041fb7808 */ /* 0x000fe40000800000 */
[----:B------:R-:W-:Y:S02]  /*39a0*/  FSEL R234, R15, -INF , P3 ;  /* 0xff8000000fea7808 */ /* 0x000fe40001800000 */
[----:B------:R-:W-:Y:S01]  /*39b0*/  ISETP.GT.AND P1, PT, R0, 0x70, PT ;  /* 0x000000700000780c */ /* 0x000fe20003f24270 */
[----:B------:R-:W-:Y:S01]  /*39c0*/  LDSM.16.MT88.4 R12, [R204] ;  /* 0x00000000cc0c783b */ /* 0x000fe20000004200 */
[----:B------:R-:W-:Y:S02]  /*39d0*/  FMNMX.FTZ R2, R198, R2, !PT ;  /* 0x00000002c6027209 */ /* 0x000fe40007810000 */
[----:B------:R-:W-:Y:S02]  /*39e0*/  FMNMX.FTZ R117, R156, R117, !PT ;  /* 0x000000759c757209 */ /* 0x000fe40007810000 */
[----:B------:R-:W-:-:S02]  /*39f0*/  ISETP.GT.AND P0, PT, R0, 0x71, PT ;  /* 0x000000710000780c */ /* 0x000fc40003f04270 */
[----:B------:R-:W-:Y:S02]  /*3a00*/  FSEL R250, R70, -INF , P1 ;  /* 0xff80000046fa7808 */ /* 0x000fe40000800000 */
[----:B------:R-:W-:Y:S02]  /*3a10*/  FMNMX.FTZ R2, R234, R2, !PT ;  /* 0x00000002ea027209 */ /* 0x000fe40007810000 */
[----:B------:R-:W-:Y:S02]  /*3a20*/  FMNMX.FTZ R117, R251, R117, !PT ;  /* 0x00000075fb757209 */ /* 0x000fe40007810000 */
[----:B------:R-:W-:Y:S02]  /*3a30*/  FSEL R249, R71, -INF , P0 ;  /* 0xff80000047f97808 */ /* 0x000fe40000000000 */
[----:B------:R-:W-:Y:S01]  /*3a40*/  ISETP.GT.AND P1, PT, R0, 0x78, PT ;  /* 0x000000780000780c */ /* 0x000fe20003f24270 */
[----:B------:R-:W1:Y:S01]  /*3a50*/  SHFL.BFLY PT, R3, R117, 0x2, 0x1f ;  /* 0x0c401f0075037f89 */ /* 0x000e6200000e0000 */
[----:B------:R-:W-:-:S02]  /*3a60*/  FMNMX.FTZ R2, R250, R2, !PT ;  /* 0x00000002fa027209 */ /* 0x000fc40007810000 */
[----:B------:R-:W-:Y:S02]  /*3a70*/  ISETP.GT.AND P0, PT, R0, 0x79, PT ;  /* 0x000000790000780c */ /* 0x000fe40003f04270 */
        /* <DEDUP_REMOVED lines=25> */
[----:B-1----:R-:W-:-:S04]  /*3c10*/  FFMA.FTZ R3, R8, c[0x0][0x2d0], -R2 ;  /* 0x0000b40008037a23 */ /* 0x002fc80000010802 */
[----:B------:R1:W2:Y:S02]  /*3c20*/  MUFU.EX2 R159, R3 ;  /* 0x00000003009f7308 */ /* 0x0002a40000000800 */
[--C-:B-1----:R-:W-:Y:S01]  /*3c30*/  FFMA.FTZ R3, R9, c[0x0][0x2d0], -R0.reuse ;  /* 0x0000b40009037a23 */ /* 0x102fe20000010800 */
[----:B--2---:R-:W-:Y:S01]  /*3c40*/  F2FP.PACK_AB R6, R159, R158 ;  /* 0x0000009e9f06723e */ /* 0x004fe200000000ff */
[----:B------:R-:W1:Y:S04]  /*3c50*/  LDSM.16.MT88.4 R8, [R200] ;  /* 0x00000000c808783b */ /* 0x000e680000004200 */
        /* <DEDUP_REMOVED lines=8> */
[----:B------:R3:W4:Y:S02]  /*3ce0*/  MUFU.EX2 R154, R3 ;  /* 0x00000003009a7308 */ /* 0x0007240000000800 */
[----:B---3--:R-:W-:Y:S01]  /*3cf0*/  FFMA.FTZ R3, R36, c[0x0][0x2d0], -R2 ;  /* 0x0000b40024037a23 */ /* 0x008fe20000010802 */
[----:B----4-:R-:W-:-:S05]  /*3d00*/  F2FP.PACK_AB R7, R154, R252 ;  /* 0x000000fc9a07723e */ /* 0x010fca00000000ff */
[----:B------:R3:W-:Y:S02]  /*3d10*/  MUFU.EX2 R155, R3 ;  /* 0x00000003009b7308 */ /* 0x0007e40000000800 */
[C---:B-1----:R-:W-:Y:S08]  /*3d20*/  HMMA.16816.F32 R60, R4.reuse, R8, RZ ;  /* 0x00000008043c723c */ /* 0x042ff000000018ff */
[----:B------:R-:W-:Y:S01]  /*3d30*/  HMMA.16816.F32 R52, R4, R10, RZ ;  /* 0x0000000a0434723c */ /* 0x000fe200000018ff */
[----:B------:R-:W-:Y:S01]  /*3d40*/  LDSM.16.MT88.4 R8, [R206+0x4000] ;  /* 0x00400000ce08783b */ /* 0x000fe20000004200 */
[----:B---3--:R-:W-:-:S04]  /*3d50*/  FFMA.FTZ R3, R37, c[0x0][0x2d0], -R2 ;  /* 0x0000b40025037a23 */ /* 0x008fc80000010802 */
[----:B------:R1:W3:Y:S02]  /*3d60*/  MUFU.EX2 R151, R3 ;  /* 0x0000000300977308 */ /* 0x0002e40000000800 */
[C---:B------:R-:W-:Y:S08]  /*3d70*/  HMMA.16816.F32 R44, R4.reuse, R12, RZ ;  /* 0x0000000c042c723c */ /* 0x040ff000000018ff */
[----:B------:R-:W-:Y:S01]  /*3d80*/  HMMA.16816.F32 R68, R4, R14, RZ ;  /* 0x0000000e0444723c */ /* 0x000fe200000018ff */
[----:B------:R-:W4:Y:S01]  /*3d90*/  LDSM.16.MT88.4 R12, [R203+0x4000] ;  /* 0x00400000cb0c783b */ /* 0x000f220000004200 */
[----:B-1----:R-:W-:-:S06]  /*3da0*/  FFMA.FTZ R3, R38, c[0x0][0x2d0], -R2 ;  /* 0x0000b40026037a23 */ /* 0x002fcc0000010802 */
[C---:B--2---:R-:W-:Y:S01]  /*3db0*/  HMMA.16816.F32 R64, R4.reuse, R16, RZ ;  /* 0x000000100440723c */ /* 0x044fe200000018ff */
[----:B------:R1:W-:Y:S07]  /*3dc0*/  MUFU.EX2 R161, R3 ;  /* 0x0000000300a17308 */ /* 0x0003ee0000000800 */
[C---:B------:R-:W-:Y:S01]  /*3dd0*/  HMMA.16816.F32 R56, R4.reuse, R18, RZ ;  /* 0x000000120438723c */ /* 0x040fe200000018ff */
[----:B------:R-:W2:Y:S07]  /*3de0*/  LDSM.16.MT88.4 R16, [R200+0x800] ;  /* 0x00080000c810783b */ /* 0x000eae0000004200 */
[----:B------:R-:W-:Y:S01]  /*3df0*/  HMMA.16816.F32 R40, R4, R34, RZ ;  /* 0x000000220428723c */ /* 0x000fe200000018ff */
[----:B-1----:R-:W-:-:S04]  /*3e00*/  FFMA.FTZ R3, R39, c[0x0][0x2d0], -R2 ;  /* 0x0000b40027037a23 */ /* 0x002fc80000010802 */
[----:B------:R1:W-:Y:S03]  /*3e10*/  MUFU.EX2 R192, R3 ;  /* 0x0000000300c07308 */ /* 0x0003e60000000800 */
[C---:B------:R-:W-:Y:S08]  /*3e20*/  HMMA.16816.F32 R36, R4.reuse, R28, RZ ;  /* 0x0000001c0424723c */ /* 0x040ff000000018ff */
[----:B------:R-:W-:Y:S01]  /*3e30*/  HMMA.16816.F32 R28, R4, R30, RZ ;  /* 0x0000001e041c723c */ /* 0x000fe200000018ff */
[----:B-1----:R-:W-:-:S07]  /*3e40*/  FFMA.FTZ R3, R48, c[0x0][0x2d0], -R0 ;  /* 0x0000b40030037a23 */ /* 0x002fce0000010800 */
[C---:B----4-:R-:W-:Y:S01]  /*3e50*/  HMMA.16816.F32 R76, R4.reuse, R12, RZ ;  /* 0x0000000c044c723c */ /* 0x050fe200000018ff */
[----:B------:R1:W-:Y:S07]  /*3e60*/  MUFU.EX2 R152, R3 ;  /* 0x0000000300987308 */ /* 0x0003ee0000000800 */
[C---:B------:R-:W-:Y:S08]  /*3e70*/  HMMA.16816.F32 R48, R4.reuse, R32, RZ ;  /* 0x000000200430723c */ /* 0x040ff000000018ff */
[----:B------:R-:W-:Y:S01]  /*3e80*/  HMMA.16816.F32 R32, R4, R20, RZ ;  /* 0x000000140420723c */ /* 0x000fe200000018ff */
[----:B-1----:R-:W-:-:S04]  /*3e90*/  FFMA.FTZ R3, R72, c[0x0][0x2d0], -R0 ;  /* 0x0000b40048037a23 */ /* 0x002fc80000010800 */
[----:B------:R1:W4:Y:S03]  /*3ea0*/  MUFU.EX2 R150, R3 ;  /* 0x0000000300967308 */ /* 0x0003260000000800 */
[C---:B------:R-:W-:Y:S01]  /*3eb0*/  HMMA.16816.F32 R80, R4.reuse, R14, RZ ;  /* 0x0000000e0450723c */ /* 0x040fe200000018ff */
[----:B------:R-:W5:Y:S07]  /*3ec0*/  LDSM.16.MT88.4 R12, [R206+0x800] ;  /* 0x00080000ce0c783b */ /* 0x000f6e0000004200 */
[----:B------:R-:W-:Y:S01]  /*3ed0*/  HMMA.16816.F32 R100, R4, R8, RZ ;  /* 0x000000080464723c */ /* 0x000fe200000018ff */
[----:B-1----:R-:W-:-:S07]  /*3ee0*/  FFMA.FTZ R3, R73, c[0x0][0x2d0], -R0 ;  /* 0x0000b40049037a23 */ /* 0x002fce0000010800 */
[----:B------:R-:W-:Y:S01]  /*3ef0*/  HMMA.16816.F32 R92, R4, R10, RZ ;  /* 0x0000000a045c723c */ /* 0x000fe200000018ff */
[----:B------:R-:W-:Y:S01]  /*3f00*/  LDSM.16.MT88.4 R8, [R200+0x4800] ;  /* 0x00480000c808783b */ /* 0x000fe20000004200 */
[----:B------:R1:W-:Y:S02]  /*3f10*/  MUFU.EX2 R169, R3 ;  /* 0x0000000300a97308 */ /* 0x0003e40000000800 */
[----:B-1----:R-:W-:-:S04]  /*3f20*/  FFMA.FTZ R3, R74, c[0x0][0x2d0], -R0 ;  /* 0x0000b4004a037a23 */ /* 0x002fc80000010800 */
[----:B------:R-:W-:Y:S01]  /*3f30*/  HMMA.16816.F32 R72, R4, R22, RZ ;  /* 0x000000160448723c */ /* 0x000fe200000018ff */
[----:B------:R-:W1:Y:S01]  /*3f40*/  LDSM.16.MT88.4 R20, [R204+0x4800] ;  /* 0x00480000cc14783b */ /* 0x000e620000004200 */
[----:B------:R-:W2:Y:S05]  /*3f50*/  MUFU.EX2 R170, R3 ;  /* 0x0000000300aa7308 */ /* 0x000eaa0000000800 */
[----:B---3--:R-:W-:Y:S02]  /*3f60*/  F2FP.PACK_AB R4, R151, R155 ;  /* 0x0000009b9704723e */ /* 0x008fe400000000ff */
[----:B----4-:R-:W-:Y:S02]  /*3f70*/  F2FP.PACK_AB R5, R150, R152 ;  /* 0x000000989605723e */ /* 0x010fe400000000ff */
[----:B------:R-:W-:-:S02]  /*3f80*/  F2FP.PACK_AB R6, R192, R161 ;  /* 0x000000a1c006723e */ /* 0x000fc400000000ff */
[----:B--2---:R-:W-:Y:S01]  /*3f90*/  F2FP.PACK_AB R7, R170, R169 ;  /* 0x000000a9aa07723e */ /* 0x004fe200000000ff */
[--C-:B------:R-:W-:Y:S02]  /*3fa0*/  FFMA.FTZ R3, R115, c[0x0][0x2d0], -R2.reuse ;  /* 0x0000b40073037a23 */ /* 0x100fe40000010802 */
[----:B------:R-:W-:Y:S02]  /*3fb0*/  IMAD.MOV.U32 R115, RZ, RZ, R159 ;  /* 0x000000ffff737224 */ /* 0x000fe400078e009f */
[----:B------:R2:W-:Y:S02]  /*3fc0*/  MUFU.EX2 R239, R3 ;  /* 0x0000000300ef7308 */ /* 0x0005e40000000800 */
[C---:B------:R-:W-:Y:S08]  /*3fd0*/  HMMA.16816.F32 R96, R4.reuse, R16, R60 ;  /* 0x000000100460723c */ /* 0x040ff0000000183c */
[----:B------:R-:W-:Y:S01]  /*3fe0*/  HMMA.16816.F32 R88, R4, R18, R52 ;  /* 0x000000120458723c */ /* 0x000fe20000001834 */
[----:B------:R-:W3:Y:S01]  /*3ff0*/  LDSM.16.MT88.4 R16, [R203+0x800] ;  /* 0x00080000cb10783b */ /* 0x000ee20000004200 */
[----:B--2---:R-:W-:-:S06]  /*4000*/  FFMA.FTZ R3, R114, c[0x0][0x2d0], -R2 ;  /* 0x0000b40072037a23 */ /* 0x004fcc0000010802 */
[C---:B-----5:R-:W-:Y:S01]  /*4010*/  HMMA.16816.F32 R52, R4.reuse, R14, R40 ;  /* 0x0000000e0434723c */ /* 0x060fe20000001828 */
[----:B------:R-:W-:Y:S01]  /*4020*/  IMAD.MOV.U32 R114, RZ, RZ, R158 ;  /* 0x000000ffff727224 */ /* 0x000fe200078e009e */
[----:B------:R2:W4:Y:S06]  /*4030*/  MUFU.EX2 R241, R3 ;  /* 0x0000000300f17308 */ /* 0x00052c0000000800 */
[C---:B------:R-:W-:Y:S08]  /*4040*/  HMMA.16816.F32 R60, R4.reuse, R24, R44 ;  /* 0x00000018043c723c */ /* 0x040ff0000000182c */
[----:B------:R-:W-:Y:S01]  /*4050*/  HMMA.16816.F32 R104, R4, R26, R68 ;  /* 0x0000001a0468723c */ /* 0x000fe20000001844 */
[----:B--2---:R-:W-:-:S02]  /*4060*/  FFMA.FTZ R3, R113, c[0x0][0x2d0], -R2 ;  /* 0x0000b40071037a23 */ /* 0x004fc40000010802 */
[----:B------:R-:W-:Y:S02]  /*4070*/  IMAD.MOV.U32 R113, RZ, RZ, R192 ;  /* 0x000000ffff717224 */ /* 0x000fe400078e00c0 */
[----:B------:R2:W-:Y:S03]  /*4080*/  MUFU.EX2 R240, R3 ;  /* 0x0000000300f07308 */ /* 0x0005e60000000800 */
[C---:B-1----:R-:W-:Y:S08]  /*4090*/  HMMA.16816.F32 R32, R4.reuse, R20, R32 ;  /* 0x000000140420723c */ /* 0x042ff00000001820 */
[----:B---3--:R-:W-:Y:S01]  /*40a0*/  HMMA.16816.F32 R84, R4, R18, R56 ;  /* 0x000000120454723c */ /* 0x008fe20000001838 */
[----:B--2---:R-:W-:-:S02]  /*40b0*/  FFMA.FTZ R3, R112, c[0x0][0x2d0], -R2 ;  /* 0x0000b40070037a23 */ /* 0x004fc40000010802 */
[----:B------:R-:W-:-:S05]  /*40c0*/  IMAD.MOV.U32 R112, RZ, RZ, R170 ;  /* 0x000000ffff707224 */ /* 0x000fca00078e00aa */
[C---:B------:R-:W-:Y:S01]  /*40d0*/  HMMA.16816.F32 R56, R4.reuse, R12, R48 ;  /* 0x0000000c0438723c */ /* 0x040fe20000001830 */
[----:B------:R-:W1:Y:S01]  /*40e0*/  LDSM.16.MT88.4 R12, [R206+0x4800] ;  /* 0x00480000ce0c783b */ /* 0x000e620000004200 */
[----:B------:R2:W-:Y:S06]  /*40f0*/  MUFU.EX2 R242, R3 ;  /* 0x0000000300f27308 */ /* 0x0005ec0000000800 */
[C---:B------:R-:W-:Y:S08]  /*4100*/  HMMA.16816.F32 R48, R4.reuse, R8, R36 ;  /* 0x000000080430723c */ /* 0x040ff00000001824 */
[----:B------:R-:W-:Y:S01]  /*4110*/  HMMA.16816.F32 R36, R4, R10, R28 ;  /* 0x0000000a0424723c */ /* 0x000fe2000000181c */
[----:B------:R-:W3:Y:S01]  /*4120*/  LDSM.16.MT88.4 R8, [R203+0x4800] ;  /* 0x00480000cb08783b */ /* 0x000ee20000004200 */
[----:B--2---:R-:W-:-:S02]  /*4130*/  FFMA.FTZ R3, R118, c[0x0][0x2d0], -R0 ;  /* 0x0000b40076037a23 */ /* 0x004fc40000010800 */
[----:B------:R-:W-:Y:S02]  /*4140*/  IMAD.MOV.U32 R118, RZ, RZ, R156 ;  /* 0x000000ffff767224 */ /* 0x000fe400078e009c */
[----:B------:R2:W-:Y:S02]  /*4150*/  MUFU.EX2 R238, R3 ;  /* 0x0000000300ee7308 */ /* 0x0005e40000000800 */
[C---:B------:R-:W-:Y:S01]  /*4160*/  HMMA.16816.F32 R108, R4.reuse, R16, R64 ;  /* 0x00000010046c723c */ /* 0x040fe20000001840 */
[----:B------:R-:W-:Y:S07]  /*4170*/  LDSM.16.MT88.4 R16, [R203+0x1000] ;  /* 0x00100000cb10783b */ /* 0x000fee0000004200 */
[----:B------:R-:W-:Y:S01]  /*4180*/  HMMA.16816.F32 R28, R4, R22, R72 ;  /* 0x00000016041c723c */ /* 0x000fe20000001848 */
[----:B------:R-:W5:Y:S01]  /*4190*/  LDSM.16.MT88.4 R20, [R204+0x1000] ;  /* 0x00100000cc14783b */ /* 0x000f620000004200 */
[----:B--2---:R-:W-:-:S02]  /*41a0*/  FFMA.FTZ R3, R120, c[0x0][0x2d0], -R0 ;  /* 0x0000b40078037a23 */ /* 0x004fc40000010800 */
[----:B------:R-:W-:-:S04]  /*41b0*/  IMAD.MOV.U32 R120, RZ, RZ, R160 ;  /* 0x000000ffff787224 */ /* 0x000fc800078e00a0 */
[C---:B-1----:R-:W-:Y:S01]  /*41c0*/  HMMA.16816.F32 R64, R4.reuse, R12, R100 ;  /* 0x0000000c0440723c */ /* 0x042fe20000001864 */
[----:B------:R1:W2:Y:S07]  /*41d0*/  MUFU.EX2 R236, R3 ;  /* 0x0000000300ec7308 */ /* 0x0002ae0000000800 */
[C---:B------:R-:W-:Y:S01]  /*41e0*/  HMMA.16816.F32 R44, R4.reuse, R14, R92 ;  /* 0x0000000e042c723c */ /* 0x040fe2000000185c */
[----:B------:R-:W-:Y:S07]  /*41f0*/  LDSM.16.MT88.4 R12, [R206+0x1000] ;  /* 0x00100000ce0c783b */ /* 0x000fee0000004200 */
[----:B---3--:R-:W-:Y:S01]  /*4200*/  HMMA.16816.F32 R24, R4, R8, R76 ;  /* 0x000000080418723c */ /* 0x008fe2000000184c */
[----:B-1----:R-:W-:-:S02]  /*4210*/  FFMA.FTZ R3, R119, c[0x0][0x2d0], -R0 ;  /* 0x0000b40077037a23 */ /* 0x002fc40000010800 */
[----:B------:R-:W-:Y:S02]  /*4220*/  IMAD.MOV.U32 R119, RZ, RZ, R157 ;  /* 0x000000ffff777224 */ /* 0x000fe400078e009d */
[----:B------:R1:W-:Y:S03]  /*4230*/  MUFU.EX2 R235, R3 ;  /* 0x0000000300eb7308 */ /* 0x0003e60000000800 */
[----:B------:R-:W-:Y:S01]  /*4240*/  HMMA.16816.F32 R40, R4, R10, R80 ;  /* 0x0000000a0428723c */ /* 0x000fe20000001850 */
[----:B------:R-:W3:Y:S06]  /*4250*/  LDSM.16.MT88.4 R8, [R200+0x1000] ;  /* 0x00100000c808783b */ /* 0x000eec0000004200 */
[----:B----4-:R-:W-:-:S02]  /*4260*/  F2FP.PACK_AB R4, R241, R239 ;  /* 0x000000eff104723e */ /* 0x010fc400000000ff */
[----:B--2---:R-:W-:Y:S02]  /*4270*/  F2FP.PACK_AB R5, R236, R238 ;  /* 0x000000eeec05723e */ /* 0x004fe400000000ff */
[----:B------:R-:W-:Y:S01]  /*4280*/  F2FP.PACK_AB R6, R242, R240 ;  /* 0x000000f0f206723e */ /* 0x000fe200000000ff */
[----:B-1----:R-:W-:Y:S02]  /*4290*/  FFMA.FTZ R3, R121, c[0x0][0x2d0], -R0 ;  /* 0x0000b40079037a23 */ /* 0x002fe40000010800 */
[----:B------:R-:W-:Y:S02]  /*42a0*/  IMAD.MOV.U32 R121, RZ, RZ, R155 ;  /* 0x000000ffff797224 */ /* 0x000fe400078e009b */
[----:B------:R-:W1:Y:S02]  /*42b0*/  MUFU.EX2 R237, R3 ;  /* 0x0000000300ed7308 */ /* 0x000e640000000800 */
[----:B-1----:R-:W-:Y:S01]  /*42c0*/  F2FP.PACK_AB R7, R237, R235 ;  /* 0x000000ebed07723e */ /* 0x002fe200000000ff */
[----:B------:R-:W-:-:S02]  /*42d0*/  FFMA.FTZ R3, R125, c[0x0][0x2d0], -R2 ;  /* 0x0000b4007d037a23 */ /* 0x000fc40000010802 */
[----:B------:R-:W-:-:S03]  /*42e0*/  IMAD.MOV.U32 R125, RZ, RZ, R118 ;  /* 0x000000ffff7d7224 */ /* 0x000fc600078e0076 */
[----:B------:R1:W-:Y:S01]  /*42f0*/  MUFU.EX2 R194, R3 ;  /* 0x0000000300c27308 */ /* 0x0003e20000000800 */
[C---:B-----5:R-:W-:Y:S08]  /*4300*/  HMMA.16816.F32 R72, R4.reuse, R20, R60 ;  /* 0x000000140448723c */ /* 0x060ff0000000183c */
[----:B---3--:R-:W-:Y:S01]  /*4310*/  HMMA.16816.F32 R92, R4, R8, R96 ;  /* 0x00000008045c723c */ /* 0x008fe20000001860 */
[----:B-1----:R-:W-:-:S07]  /*4320*/  FFMA.FTZ R3, R124, c[0x0][0x2d0], -R2 ;  /* 0x0000b4007c037a23 */ /* 0x002fce0000010802 */
[C---:B------:R-:W-:Y:S01]  /*4330*/  HMMA.16816.F32 R68, R4.reuse, R10, R88 ;  /* 0x0000000a0444723c */ /* 0x040fe20000001858 */
[----:B------:R-:W1:Y:S01]  /*4340*/  LDSM.16.MT88.4 R8, [R200+0x5000] ;  /* 0x00500000c808783b */ /* 0x000e620000004200 */
[----:B------:R2:W3:Y:S06]  /*4350*/  MUFU.EX2 R197, R3 ;  /* 0x0000000300c57308 */ /* 0x0004ec0000000800 */
[C---:B------:R-:W-:Y:S08]  /*4360*/  HMMA.16816.F32 R76, R4.reuse, R14, R52 ;  /* 0x0000000e044c723c */ /* 0x040ff00000001834 */
[----:B------:R-:W-:Y:S01]  /*4370*/  HMMA.16816.F32 R96, R4, R22, R104 ;  /* 0x000000160460723c */ /* 0x000fe20000001868 */
[----:B------:R-:W4:Y:S01]  /*4380*/  LDSM.16.MT88.4 R20, [R204+0x5000] ;  /* 0x00500000cc14783b */ /* 0x000f220000004200 */
[----:B--2---:R-:W-:-:S04]  /*4390*/  FFMA.FTZ R3, R123, c[0x0][0x2d0], -R2 ;  /* 0x0000b4007b037a23 */ /* 0x004fc80000010802 */
[----:B------:R2:W-:Y:S01]  /*43a0*/  MUFU.EX2 R196, R3 ;  /* 0x0000000300c47308 */ /* 0x0005e20000000800 */
[----:B------:R-:W-:Y:S01]  /*43b0*/  IMAD.MOV.U32 R107, RZ, RZ, R154 ;  /* 0x000000ffff6b7224 */ /* 0x000fe200078e009a */
[----:B------:R-:W-:Y:S01]  /*43c0*/  HMMA.16816.F32 R88, R4, R18, R84 ;  /* 0x000000120458723c */ /* 0x000fe20000001854 */
[----:B------:R-:W-:Y:S02]  /*43d0*/  IMAD.MOV.U32 R104, RZ, RZ, R151 ;  /* 0x000000ffff687224 */ /* 0x000fe400078e0097 */
[----:B------:R-:W-:Y:S02]  /*43e0*/  IMAD.MOV.U32 R106, RZ, RZ, R153 ;  /* 0x000000ffff6a7224 */ /* 0x000fe400078e0099 */
[----:B------:R-:W-:-:S03]  /*43f0*/  IMAD.MOV.U32 R105, RZ, RZ, R152 ;  /* 0x000000ffff697224 */ /* 0x000fc600078e0098 */
[----:B------:R-:W-:Y:S01]  /*4400*/  HMMA.16816.F32 R84, R4, R12, R56 ;  /* 0x0000000c0454723c */ /* 0x000fe20000001838 */
[----:B------:R-:W5:Y:S01]  /*4410*/  LDSM.16.MT88.4 R12, [R206+0x5000] ;  /* 0x00500000ce0c783b */ /* 0x000f620000004200 */
[----:B--2---:R-:W-:-:S06]  /*4420*/  FFMA.FTZ R3, R122, c[0x0][0x2d0], -R2 ;  /* 0x0000b4007a037a23 */ /* 0x004fcc0000010802 */
[C---:B------:R-:W-:Y:S01]  /*4430*/  HMMA.16816.F32 R100, R4.reuse, R16, R108 ;  /* 0x000000100464723c */ /* 0x040fe2000000186c */
[----:B------:R-:W-:Y:S01]  /*4440*/  LDSM.16.MT88.4 R16, [R203+0x1800] ;  /* 0x00180000cb10783b */ /* 0x000fe20000004200 */
[----:B------:R2:W-:Y:S05]  /*4450*/  MUFU.EX2 R195, R3 ;  /* 0x0000000300c37308 */ /* 0x0005ea0000000800 */
[----:B------:R-:W-:Y:S01]  /*4460*/  IMAD.MOV.U32 R109, RZ, RZ, R169 ;  /* 0x000000ffff6d7224 */ /* 0x000fe200078e00a9 */
[----:B-1----:R-:W-:Y:S01]  /*4470*/  HMMA.16816.F32 R60, R4, R8, R48 ;  /* 0x00000008043c723c */ /* 0x002fe20000001830 */
[----:B------:R-:W-:Y:S02]  /*4480*/  IMAD.MOV.U32 R110, RZ, RZ, R168 ;  /* 0x000000ffff6e7224 */ /* 0x000fe400078e00a8 */
[----:B------:R-:W-:-:S02]  /*4490*/  IMAD.MOV.U32 R108, RZ, RZ, R161 ;  /* 0x000000ffff6c7224 */ /* 0x000fc400078e00a1 */
[----:B------:R-:W-:-:S03]  /*44a0*/  IMAD.MOV.U32 R111, RZ, RZ, R150 ;  /* 0x000000ffff6f7224 */ /* 0x000fc600078e0096 */
[----:B------:R-:W-:Y:S01]  /*44b0*/  HMMA.16816.F32 R52, R4, R10, R36 ;  /* 0x0000000a0434723c */ /* 0x000fe20000001824 */
[----:B------:R-:W1:Y:S01]  /*44c0*/  LDSM.16.MT88.4 R8, [R203+0x5000] ;  /* 0x00500000cb08783b */ /* 0x000e620000004200 */
[----:B--2---:R-:W-:-:S04]  /*44d0*/  FFMA.FTZ R3, R126, c[0x0][0x2d0], -R0 ;  /* 0x0000b4007e037a23 */ /* 0x004fc80000010800 */
[----:B------:R2:W-:Y:S02]  /*44e0*/  MUFU.EX2 R192, R3 ;  /* 0x0000000300c07308 */ /* 0x0005e40000000800 */
[C---:B----4-:R-:W-:Y:S08]  /*44f0*/  HMMA.16816.F32 R56, R4.reuse, R20, R32 ;  /* 0x000000140438723c */ /* 0x050ff00000001820 */
[----:B------:R-:W-:Y:S01]  /*4500*/  HMMA.16816.F32 R48, R4, R22, R28 ;  /* 0x000000160430723c */ /* 0x000fe2000000181c */
[----:B------:R-:W4:Y:S01]  /*4510*/  LDSM.16.MT88.4 R20, [R204+0x1800] ;  /* 0x00180000cc14783b */ /* 0x000f220000004200 */
[----:B--2---:R-:W-:-:S06]  /*4520*/  FFMA.FTZ R3, R128, c[0x0][0x2d0], -R0 ;  /* 0x0000b40080037a23 */ /* 0x004fcc0000010800 */
[C---:B-----5:R-:W-:Y:S01]  /*4530*/  HMMA.16816.F32 R80, R4.reuse, R12, R64 ;  /* 0x0000000c0450723c */ /* 0x060fe20000001840 */
[----:B------:R2:W5:Y:S07]  /*4540*/  MUFU.EX2 R169, R3 ;  /* 0x0000000300a97308 */ /* 0x00056e0000000800 */
[C---:B------:R-:W-:Y:S01]  /*4550*/  HMMA.16816.F32 R32, R4.reuse, R14, R44 ;  /* 0x0000000e0420723c */ /* 0x040fe2000000182c */
[----:B------:R-:W-:Y:S07]  /*4560*/  LDSM.16.MT88.4 R12, [R206+0x1800] ;  /* 0x00180000ce0c783b */ /* 0x000fee0000004200 */
[----:B-1----:R-:W-:Y:S01]  /*4570*/  HMMA.16816.F32 R24, R4, R8, R24 ;  /* 0x000000080418723c */ /* 0x002fe20000001818 */
[----:B--2---:R-:W-:-:S04]  /*4580*/  FFMA.FTZ R3, R127, c[0x0][0x2d0], -R0 ;  /* 0x0000b4007f037a23 */ /* 0x004fc80000010800 */
[----:B------:R1:W-:Y:S03]  /*4590*/  MUFU.EX2 R168, R3 ;  /* 0x0000000300a87308 */ /* 0x0003e60000000800 */
[----:B------:R-:W-:Y:S01]  /*45a0*/  HMMA.16816.F32 R36, R4, R10, R40 ;  /* 0x0000000a0424723c */ /* 0x000fe20000001828 */
[----:B------:R-:W2:Y:S06]  /*45b0*/  LDSM.16.MT88.4 R8, [R200+0x1800] ;  /* 0x00180000c808783b */ /* 0x000eac0000004200 */
[----:B---3--:R-:W-:-:S02]  /*45c0*/  F2FP.PACK_AB R4, R197, R194 ;  /* 0x000000c2c504723e */ /* 0x008fc400000000ff */
[----:B-----5:R-:W-:Y:S02]  /*45d0*/  F2FP.PACK_AB R5, R169, R192 ;  /* 0x000000c0a905723e */ /* 0x020fe400000000ff */
[----:B------:R-:W-:Y:S01]  /*45e0*/  F2FP.PACK_AB R6, R195, R196 ;  /* 0x000000c4c306723e */ /* 0x000fe200000000ff */
[----:B-1----:R-:W-:-:S04]  /*45f0*/  FFMA.FTZ R3, R129, c[0x0][0x2d0], -R0 ;  /* 0x0000b40081037a23 */ /* 0x002fc80000010800 */
[----:B------:R-:W1:Y:S02]  /*4600*/  MUFU.EX2 R170, R3 ;  /* 0x0000000300aa7308 */ /* 0x000e640000000800 */
[----:B-1----:R-:W-:Y:S01]  /*4610*/  F2FP.PACK_AB R7, R170, R168 ;  /* 0x000000a8aa07723e */ /* 0x002fe200000000ff */
[----:B------:R-:W-:-:S05]  /*4620*/  FFMA.FTZ R3, R133, c[0x0][0x2d0], -R2 ;  /* 0x0000b40085037a23 */ /* 0x000fca0000010802 */
[----:B------:R1:W-:Y:S01]  /*4630*/  MUFU.EX2 R158, R3 ;  /* 0x00000003009e7308 */ /* 0x0003e20000000800 */
[C---:B----4-:R-:W-:Y:S08]  /*4640*/  HMMA.16816.F32 R96, R4.reuse, R22, R96 ;  /* 0x000000160460723c */ /* 0x050ff00000001860 */
[----:B--2---:R-:W-:Y:S01]  /*4650*/  HMMA.16816.F32 R40, R4, R8, R92 ;  /* 0x000000080428723c */ /* 0x004fe2000000185c */
        /* <DEDUP_REMOVED lines=9> */
[C---:B------:R-:W-:Y:S01]  /*46f0*/  HMMA.16816.F32 R76, R4.reuse, R14, R76 ;  /* 0x0000000e044c723c */ /* 0x040fe2000000184c */
[----:B------:R-:W5:Y:S07]  /*4700*/  LDSM.16.MT88.4 R12, [R206+0x5800] ;  /* 0x00580000ce0c783b */ /* 0x000f6e0000004200 */
[----:B------:R-:W-:Y:S01]  /*4710*/  HMMA.16816.F32 R100, R4, R16, R100 ;  /* 0x000000100464723c */ /* 0x000fe20000001864 */
[----:B--2---:R-:W-:-:S07]  /*4720*/  FFMA.FTZ R3, R130, c[0x0][0x2d0], -R2 ;  /* 0x0000b40082037a23 */ /* 0x004fce0000010802 */
[C---:B------:R-:W-:Y:S01]  /*4730*/  HMMA.16816.F32 R88, R4.reuse, R18, R88 ;  /* 0x000000120458723c */ /* 0x040fe20000001858 */
[----:B------:R-:W-:Y:S01]  /*4740*/  LDSM.16.MT88.4 R16, [R203+0x2000] ;  /* 0x00200000cb10783b */ /* 0x000fe20000004200 */
[----:B------:R2:W-:Y:S06]  /*4750*/  MUFU.EX2 R159, R3 ;  /* 0x00000003009f7308 */ /* 0x0005ec0000000800 */
[C---:B-1----:R-:W-:Y:S08]  /*4760*/  HMMA.16816.F32 R72, R4.reuse, R8, R60 ;  /* 0x000000080448723c */ /* 0x042ff0000000183c */
        /* <DEDUP_REMOVED lines=46> */
[----:B--2---:R-:W-:-:S02]  /*4a50*/  FFMA.FTZ R3, R163, c[0x0][0x2d0], -R0 ;  /* 0x0000b400a3037a23 */ /* 0x004fc40000010800 */
[----:B------:R-:W-:Y:S02]  /*4a60*/  IMAD.MOV.U32 R163, RZ, RZ, R111 ;  /* 0x000000ffffa37224 */ /* 0x000fe400078e006f */
[----:B------:R2:W-:Y:S01]  /*4a70*/  MUFU.EX2 R149, R3 ;  /* 0x0000000300957308 */ /* 0x0005e20000000800 */
[----:B------:R-:W-:Y:S01]  /*4a80*/  IMAD.MOV.U32 R111, RZ, RZ, R106 ;  /* 0x000000ffff6f7224 */ /* 0x000fe200078e006a */
[----:B----4-:R-:W-:Y:S01]  /*4a90*/  HMMA.16816.F32 R40, R4, R22, R56 ;  /* 0x000000160428723c */ /* 0x010fe20000001838 */
[----:B------:R-:W-:Y:S02]  /*4aa0*/  IMAD.MOV.U32 R106, RZ, RZ, R107 ;  /* 0x000000ffff6a7224 */ /* 0x000fe400078e006b */
[----:B------:R-:W-:Y:S02]  /*4ab0*/  IMAD.MOV.U32 R107, RZ, RZ, R119 ;  /* 0x000000ffff6b7224 */ /* 0x000fe400078e0077 */
[----:B------:R-:W-:-:S03]  /*4ac0*/  IMAD.MOV.U32 R119, RZ, RZ, R120 ;  /* 0x000000ffff777224 */ /* 0x000fc600078e0078 */
[----:B------:R-:W-:Y:S01]  /*4ad0*/  HMMA.16816.F32 R44, R4, R20, R64 ;  /* 0x00000014042c723c */ /* 0x000fe20000001840 */
[----:B------:R-:W4:Y:S01]  /*4ae0*/  LDSM.16.MT88.4 R20, [R204+0x2800] ;  /* 0x00280000cc14783b */ /* 0x000f220000004200 */
[----:B--2---:R-:W-:-:S06]  /*4af0*/  FFMA.FTZ R3, R171, c[0x0][0x2d0], -R0 ;  /* 0x0000b400ab037a23 */ /* 0x004fcc0000010800 */
[C---:B-----5:R-:W-:Y:S01]  /*4b00*/  HMMA.16816.F32 R80, R4.reuse, R12, R80 ;  /* 0x0000000c0450723c */ /* 0x060fe20000001850 */
[----:B------:R-:W-:Y:S01]  /*4b10*/  IMAD.MOV.U32 R171, RZ, RZ, R104 ;  /* 0x000000ffffab7224 */ /* 0x000fe200078e0068 */
[----:B------:R2:W5:Y:S06]  /*4b20*/  MUFU.EX2 R148, R3 ;  /* 0x0000000300947308 */ /* 0x00056c0000000800 */
[C---:B------:R-:W-:Y:S01]  /*4b30*/  HMMA.16816.F32 R56, R4.reuse, R14, R52 ;  /* 0x0000000e0438723c */ /* 0x040fe20000001834 */
[----:B------:R-:W-:Y:S07]  /*4b40*/  LDSM.16.MT88.4 R12, [R206+0x2800] ;  /* 0x00280000ce0c783b */ /* 0x000fee0000004200 */
[----:B-1----:R-:W-:Y:S01]  /*4b50*/  HMMA.16816.F32 R24, R4, R8, R24 ;  /* 0x000000080418723c */ /* 0x002fe20000001818 */
[----:B--2---:R-:W-:-:S02]  /*4b60*/  FFMA.FTZ R3, R162, c[0x0][0x2d0], -R0 ;  /* 0x0000b400a2037a23 */ /* 0x004fc40000010800 */
[----:B------:R-:W-:Y:S02]  /*4b70*/  IMAD.MOV.U32 R162, RZ, RZ, R105 ;  /* 0x000000ffffa27224 */ /* 0x000fe400078e0069 */
[----:B------:R1:W-:Y:S03]  /*4b80*/  MUFU.EX2 R134, R3 ;  /* 0x0000000300867308 */ /* 0x0003e60000000800 */
[----:B------:R-:W-:Y:S01]  /*4b90*/  HMMA.16816.F32 R48, R4, R10, R48 ;  /* 0x0000000a0430723c */ /* 0x000fe20000001830 */
[----:B------:R-:W2:Y:S06]  /*4ba0*/  LDSM.16.MT88.4 R8, [R200+0x2800] ;  /* 0x00280000c808783b */ /* 0x000eac0000004200 */
[----:B---3--:R-:W-:-:S02]  /*4bb0*/  F2FP.PACK_AB R4, R151, R150 ;  /* 0x000000969704723e */ /* 0x008fc400000000ff */
[----:B-----5:R-:W-:Y:S02]  /*4bc0*/  F2FP.PACK_AB R5, R148, R149 ;  /* 0x000000959405723e */ /* 0x020fe400000000ff */
        /* <DEDUP_REMOVED lines=8> */
[C---:B----4-:R-:W-:Y:S08]  /*4c50*/  HMMA.16816.F32 R52, R4.reuse, R20, R28 ;  /* 0x000000140434723c */ /* 0x050ff0000000181c */
[----:B--2---:R-:W-:Y:S01]  /*4c60*/  HMMA.16816.F32 R120, R4, R8, R60 ;  /* 0x000000080478723c */ /* 0x004fe2000000183c */
[----:B-1----:R-:W-:-:S07]  /*4c70*/  FFMA.FTZ R3, R231, c[0x0][0x2d0], -R2 ;  /* 0x0000b400e7037a23 */ /* 0x002fce0000010802 */
[----:B------:R-:W-:Y:S01]  /*4c80*/  HMMA.16816.F32 R60, R4, R10, R36 ;  /* 0x0000000a043c723c */ /* 0x000fe20000001824 */
[----:B------:R-:W1:Y:S01]  /*4c90*/  LDSM.16.MT88.4 R8, [R200+0x6800] ;  /* 0x00680000c808783b */ /* 0x000e620000004200 */
[----:B------:R2:W3:Y:S01]  /*4ca0*/  MUFU.EX2 R145, R3 ;  /* 0x0000000300917308 */ /* 0x0004e20000000800 */
[----:B------:R-:W-:-:S05]  /*4cb0*/  IMAD.MOV.U32 R231, RZ, RZ, R107 ;  /* 0x000000ffffe77224 */ /* 0x000fca00078e006b */
[C---:B------:R-:W-:Y:S01]  /*4cc0*/  HMMA.16816.F32 R88, R4.reuse, R22, R96 ;  /* 0x000000160458723c */ /* 0x040fe20000001860 */
[----:B------:R-:W4:Y:S07]  /*4cd0*/  LDSM.16.MT88.4 R20, [R204+0x6800] ;  /* 0x00680000cc14783b */ /* 0x000f2e0000004200 */
[----:B------:R-:W-:Y:S01]  /*4ce0*/  HMMA.16816.F32 R96, R4, R18, R92 ;  /* 0x000000120460723c */ /* 0x000fe2000000185c */
[----:B--2---:R-:W-:Y:S02]  /*4cf0*/  FFMA.FTZ R3, R230, c[0x0][0x2d0], -R2 ;  /* 0x0000b400e6037a23 */ /* 0x004fe40000010802 */
[----:B------:R-:W-:-:S02]  /*4d00*/  IMAD.MOV.U32 R230, RZ, RZ, R119 ;  /* 0x000000ffffe67224 */ /* 0x000fc400078e0077 */
[----:B------:R2:W-:Y:S03]  /*4d10*/  MUFU.EX2 R147, R3 ;  /* 0x0000000300937308 */ /* 0x0005e60000000800 */
[C---:B------:R-:W-:Y:S08]  /*4d20*/  HMMA.16816.F32 R92, R4.reuse, R12, R84 ;  /* 0x0000000c045c723c */ /* 0x040ff00000001854 */
[----:B------:R-:W-:Y:S01]  /*4d30*/  HMMA.16816.F32 R84, R4, R14, R76 ;  /* 0x0000000e0454723c */ /* 0x000fe2000000184c */
[----:B------:R-:W5:Y:S01]  /*4d40*/  LDSM.16.MT88.4 R12, [R206+0x6800] ;  /* 0x00680000ce0c783b */ /* 0x000f620000004200 */
[----:B--2---:R-:W-:-:S06]  /*4d50*/  FFMA.FTZ R3, R199, c[0x0][0x2d0], -R2 ;  /* 0x0000b400c7037a23 */ /* 0x004fcc0000010802 */
        /* <DEDUP_REMOVED lines=13> */
[----:B------:R-:W-:Y:S01]  /*4e30*/  LDSM.16.MT88.4 R80, [R203+0x3800] ;  /* 0x00380000cb50783b */ /* 0x000fe20000004200 */
[----:B------:R2:W5:Y:S06]  /*4e40*/  MUFU.EX2 R119, R3 ;  /* 0x0000000300777308 */ /* 0x00056c0000000800 */
        /* <DEDUP_REMOVED lines=13> */
[----:B------:R-:W-:-:S06]  /*4f20*/  FFMA.FTZ R3, R247, c[0x0][0x2d0], -R2 ;  /* 0x0000b400f7037a23 */ /* 0x000fcc0000010802 */
[C---:B----4-:R-:W-:Y:S08]  /*4f30*/  HMMA.16816.F32 R52, R4.reuse, R20, R52 ;  /* 0x000000140434723c */ /* 0x050ff00000001834 */
[C---:B--2---:R-:W-:Y:S08]  /*4f40*/  HMMA.16816.F32 R120, R4.reuse, R8, R120 ;  /* 0x000000080478723c */ /* 0x044ff00000001878 */
[C---:B------:R-:W-:Y:S01]  /*4f50*/  HMMA.16816.F32 R60, R4.reuse, R10, R60 ;  /* 0x0000000a043c723c */ /* 0x040fe2000000183c */
[----:B------:R-:W1:Y:S07]  /*4f60*/  LDSM.16.MT88.4 R8, [R200+0x7000] ;  /* 0x00700000c808783b */ /* 0x000e6e0000004200 */
[C---:B------:R-:W-:Y:S01]  /*4f70*/  HMMA.16816.F32 R44, R4.reuse, R22, R88 ;  /* 0x00000016042c723c */ /* 0x040fe20000001858 */
[----:B------:R-:W2:Y:S04]  /*4f80*/  LDSM.16.MT88.4 R20, [R204+0x7000] ;  /* 0x00700000cc14783b */ /* 0x000ea80000004200 */
[----:B------:R-:W-:Y:S03]  /*4f90*/  LDSM.16.MT88.4 R88, [R206+0x3800] ;  /* 0x00380000ce58783b */ /* 0x000fe60000004200 */
[C---:B------:R-:W-:Y:S01]  /*4fa0*/  HMMA.16816.F32 R76, R4.reuse, R16, R100 ;  /* 0x00000010044c723c */ /* 0x040fe20000001864 */
[----:B------:R-:W-:Y:S07]  /*4fb0*/  LDSM.16.MT88.4 R100, [R204+0x7800] ;  /* 0x00780000cc64783b */ /* 0x000fee0000004200 */
[C---:B------:R-:W-:Y:S01]  /*4fc0*/  HMMA.16816.F32 R48, R4.reuse, R18, R96 ;  /* 0x000000120430723c */ /* 0x040fe20000001860 */
[----:B------:R-:W-:Y:S07]  /*4fd0*/  LDSM.16.MT88.4 R96, [R200+0x7800] ;  /* 0x00780000c860783b */ /* 0x000fee0000004200 */
[C---:B------:R-:W-:Y:S08]  /*4fe0*/  HMMA.16816.F32 R56, R4.reuse, R12, R92 ;  /* 0x0000000c0438723c */ /* 0x040ff0000000185c */
[C---:B------:R-:W-:Y:S01]  /*4ff0*/  HMMA.16816.F32 R92, R4.reuse, R14, R84 ;  /* 0x0000000e045c723c */ /* 0x040fe20000001854 */
[----:B------:R-:W3:Y:S07]  /*5000*/  LDSM.16.MT88.4 R12, [R206+0x7000] ;  /* 0x00700000ce0c783b */ /* 0x000eee0000004200 */
[C---:B-1----:R-:W-:Y:S01]  /*5010*/  HMMA.16816.F32 R104, R4.reuse, R8, R72 ;  /* 0x000000080468723c */ /* 0x042fe20000001848 */
[----:B------:R-:W-:Y:S07]  /*5020*/  LDSM.16.MT88.4 R72, [R204+0x3800] ;  /* 0x00380000cc48783b */ /* 0x000fee0000004200 */
[C---:B------:R-:W-:Y:S01]  /*5030*/  HMMA.16816.F32 R128, R4.reuse, R10, R68 ;  /* 0x0000000a0480723c */ /* 0x040fe20000001844 */
[----:B------:R-:W1:Y:S07]  /*5040*/  LDSM.16.MT88.4 R8, [R203+0x7000] ;  /* 0x00700000cb08783b */ /* 0x000e6e0000004200 */
[C---:B--2---:R-:W-:Y:S01]  /*5050*/  HMMA.16816.F32 R64, R4.reuse, R20, R64 ;  /* 0x000000140440723c */ /* 0x044fe20000001840 */
[----:B------:R2:W-:Y:S07]  /*5060*/  MUFU.EX2 R20, R3 ;  /* 0x0000000300147308 */ /* 0x0005ee0000000800 */
[----:B------:R-:W-:Y:S01]  /*5070*/  HMMA.16816.F32 R40, R4, R22, R40 ;  /* 0x000000160428723c */ /* 0x000fe20000001828 */
[----:B--2---:R-:W-:-:S07]  /*5080*/  FFMA.FTZ R3, R245, c[0x0][0x2d0], -R2 ;  /* 0x0000b400f5037a23 */ /* 0x004fce0000010802 */
[C---:B---3--:R-:W-:Y:S01]  /*5090*/  HMMA.16816.F32 R36, R4.reuse, R12, R36 ;  /* 0x0000000c0424723c */ /* 0x048fe20000001824 */
[----:B------:R2:W-:Y:S07]  /*50a0*/  MUFU.EX2 R17, R3 ;  /* 0x0000000300117308 */ /* 0x0005ee0000000800 */
[C---:B------:R-:W-:Y:S01]  /*50b0*/  HMMA.16816.F32 R32, R4.reuse, R14, R32 ;  /* 0x0000000e0420723c */ /* 0x040fe20000001820 */
[----:B------:R-:W-:Y:S07]  /*50c0*/  LDSM.16.MT88.4 R12, [R206+0x7800] ;  /* 0x00780000ce0c783b */ /* 0x000fee0000004200 */
[----:B-1----:R-:W-:Y:S01]  /*50d0*/  HMMA.16816.F32 R28, R4, R8, R28 ;  /* 0x00000008041c723c */ /* 0x002fe2000000181c */
[----:B--2---:R-:W-:-:S02]  /*50e0*/  FFMA.FTZ R3, R125, c[0x0][0x2d0], -R2 ;  /* 0x0000b4007d037a23 */ /* 0x004fc40000010802 */
[----:B------:R-:W-:Y:S01]  /*50f0*/  FFMA.FTZ R2, R251, c[0x0][0x2d0], -R2 ;  /* 0x0000b400fb027a23 */ /* 0x000fe20000010802 */
[----:B------:R-:W1:Y:S01]  /*5100*/  LDSM.16.MT88.4 R124, [R200+0x3800] ;  /* 0x00380000c87c783b */ /* 0x000e620000004200 */
[----:B------:R2:W-:Y:S03]  /*5110*/  MUFU.EX2 R19, R3 ;  /* 0x0000000300137308 */ /* 0x0005e60000000800 */
[----:B------:R-:W-:Y:S05]  /*5120*/  HMMA.16816.F32 R24, R4, R10, R24 ;  /* 0x0000000a0418723c */ /* 0x000fea0000001818 */
[----:B------:R3:W-:Y:S02]  /*5130*/  MUFU.EX2 R18, R2 ;  /* 0x0000000200127308 */ /* 0x0007e40000000800 */
[----:B------:R-:W-:-:S02]  /*5140*/  IMAD.MOV.U32 R5, RZ, RZ, c[0x0][0x168] ;  /* 0x00005a00ff057624 */ /* 0x000fc400078e00ff */
[----:B--2---:R-:W-:Y:S02]  /*5150*/  FADD.FTZ R3, R248, R243 ;  /* 0x000000f3f8037221 */ /* 0x004fe40000010000 */
[----:B---3--:R-:W-:-:S04]  /*5160*/  FFMA.FTZ R2, R250, c[0x0][0x2d0], -R0 ;  /* 0x0000b400fa027a23 */ /* 0x008fc80000010800 */
[----:B------:R2:W-:Y:S02]  /*5170*/  MUFU.EX2 R16, R2 ;  /* 0x0000000200107308 */ /* 0x0005e40000000800 */
[----:B--2---:R-:W-:-:S06]  /*5180*/  FFMA.FTZ R2, R249, c[0x0][0x2d0], -R0 ;  /* 0x0000b400f9027a23 */ /* 0x004fcc0000010800 */
[----:B------:R2:W3:Y:S02]  /*5190*/  MUFU.EX2 R9, R2 ;  /* 0x0000000200097308 */ /* 0x0004e40000000800 */
[--C-:B--2---:R-:W-:Y:S02]  /*51a0*/  FFMA.FTZ R2, R230, c[0x0][0x2d0], -R0.reuse ;  /* 0x0000b400e6027a23 */ /* 0x104fe40000010800 */
[----:B------:R-:W-:-:S04]  /*51b0*/  FFMA.FTZ R0, R231, c[0x0][0x2d0], -R0 ;  /* 0x0000b400e7007a23 */ /* 0x000fc80000010800 */
[----:B------:R2:W-:Y:S01]  /*51c0*/  MUFU.EX2 R10, R2 ;  /* 0x00000002000a7308 */ /* 0x0005e20000000800 */
[----:B------:R-:W-:Y:S02]  /*51d0*/  IMAD.MOV.U32 R230, RZ, RZ, R232 ;  /* 0x000000ffffe67224 */ /* 0x000fe400078e00e8 */
[----:B------:R-:W-:Y:S02]  /*51e0*/  IMAD.MOV.U32 R231, RZ, RZ, R193 ;  /* 0x000000ffffe77224 */ /* 0x000fe400078e00c1 */
[----:B------:R-:W-:Y:S02]  /*51f0*/  IMAD.MOV.U32 R232, RZ, RZ, R162 ;  /* 0x000000ffffe87224 */ /* 0x000fe400078e00a2 */
[----:B------:R-:W-:Y:S01]  /*5200*/  IMAD.MOV.U32 R193, RZ, RZ, R171 ;  /* 0x000000ffffc17224 */ /* 0x000fe200078e00ab */
[----:B------:R4:W5:Y:S01]  /*5210*/  MUFU.EX2 R8, R0 ;  /* 0x0000000000087308 */ /* 0x0009620000000800 */
[----:B------:R-:W-:Y:S02]  /*5220*/  IMAD.MOV.U32 R162, RZ, RZ, R163 ;  /* 0x000000ffffa27224 */ /* 0x000fe400078e00a3 */
[----:B------:R-:W-:-:S02]  /*5230*/  IMAD.MOV.U32 R171, RZ, RZ, R108 ;  /* 0x000000ffffab7224 */ /* 0x000fc400078e006c */
[----:B------:R-:W-:Y:S02]  /*5240*/  IMAD.MOV.U32 R163, RZ, RZ, R109 ;  /* 0x000000ffffa37224 */ /* 0x000fe400078e006d */
[----:B------:R-:W-:Y:S01]  /*5250*/  IMAD.MOV.U32 R108, RZ, RZ, R113 ;  /* 0x000000ffff6c7224 */ /* 0x000fe200078e0071 */
[----:B---3--:R-:W-:Y:S01]  /*5260*/  F2FP.PACK_AB R113, R9, R16 ;  /* 0x000000100971723e */ /* 0x008fe200000000ff */
[----:B--2---:R-:W-:Y:S02]  /*5270*/  FADD.FTZ R2, R246, R244 ;  /* 0x000000f4f6027221 */ /* 0x004fe40000010000 */
[----:B------:R-:W-:Y:S01]  /*5280*/  IMAD.MOV.U32 R109, RZ, RZ, R112 ;  /* 0x000000ffff6d7224 */ /* 0x000fe200078e0070 */
[----:B------:R-:W-:Y:S01]  /*5290*/  F2FP.PACK_AB R112, R17, R20 ;  /* 0x000000141170723e */ /* 0x000fe200000000ff */
[----:B------:R-:W-:Y:S02]  /*52a0*/  FADD.FTZ R2, R252, R2 ;  /* 0x00000002fc027221 */ /* 0x000fe40000010000 */
[----:B----4-:R-:W-:Y:S01]  /*52b0*/  FADD.FTZ R0, R114, R3 ;  /* 0x0000000372007221 */ /* 0x010fe20000010000 */
[----:B------:R-:W-:Y:S01]  /*52c0*/  F2FP.PACK_AB R114, R18, R19 ;  /* 0x000000131272723e */ /* 0x000fe200000000ff */
[----:B------:R-:W-:-:S02]  /*52d0*/  FADD.FTZ R2, R230, R2 ;  /* 0x00000002e6027221 */ /* 0x000fc40000010000 */
[----:B------:R-:W-:Y:S01]  /*52e0*/  FADD.FTZ R0, R115, R0 ;  /* 0x0000000073007221 */ /* 0x000fe20000010000 */
[----:B-----5:R-:W-:Y:S01]  /*52f0*/  F2FP.PACK_AB R115, R8, R10 ;  /* 0x0000000a0873723e */ /* 0x020fe200000000ff */
        /* <DEDUP_REMOVED lines=40> */
[----:B------:R-:W-:Y:S02]  /*5580*/  IMAD.MOV.U32 R171, RZ, RZ, R111 ;  /* 0x000000ffffab7224 */ /* 0x000fe400078e006f */
[----:B------:R-:W-:Y:S02]  /*5590*/  FADD.FTZ R0, R150, R0 ;  /* 0x0000000096007221 */ /* 0x000fe40000010000 */
[----:B------:R-:W-:-:S02]  /*55a0*/  FADD.FTZ R3, R149, R2 ;  /* 0x0000000295037221 */ /* 0x000fc40000010000 */
[----:B------:R-:W-:Y:S01]  /*55b0*/  FADD.FTZ R4, R151, R0 ;  /* 0x0000000097047221 */ /* 0x000fe20000010000 */
[----:B------:R-:W-:Y:S01]  /*55c0*/  HMMA.16816.F32 R124, R112, R126, R60 ;  /* 0x0000007e707c723c */ /* 0x000fe2000000183c */
[----:B------:R-:W-:-:S04]  /*55d0*/  @P4 IMAD.HI.U32 R2, R171, c[0x0][0x2c8], RZ ;  /* 0x0000b200ab024a27 */ /* 0x000fc800078e00ff */
[----:B------:R-:W-:Y:S02]  /*55e0*/  FADD.FTZ R3, R148, R3 ;  /* 0x0000000394037221 */ /* 0x000fe40000010000 */
[----:B------:R-:W-:Y:S01]  /*55f0*/  FADD.FTZ R4, R153, R4 ;  /* 0x0000000499047221 */ /* 0x000fe20000010000 */
[C---:B------:R-:W-:Y:S01]  /*5600*/  HMMA.16816.F32 R72, R112.reuse, R74, R44 ;  /* 0x0000004a7048723c */ /* 0x040fe2000000182c */
        /* <DEDUP_REMOVED lines=13> */
[----:B------:R-:W-:Y:S01]  /*56e0*/  IMAD.MOV.U32 R163, RZ, RZ, R110 ;  /* 0x000000ffffa37224 */ /* 0x000fe200078e006e */
[----:B------:R-:W-:Y:S01]  /*56f0*/  LEA.HI R4, R4, R0, RZ, 0x7 ;  /* 0x0000000004047211 */ /* 0x000fe200078f38ff */
[----:B------:R-:W-:Y:S01]  /*5700*/  FADD.FTZ R0, R118, R2 ;  /* 0x0000000276007221 */ /* 0x000fe20000010000 */
[----:B------:R-:W1:Y:S01]  /*5710*/  LDSM.16.MT88.4 R108, [R203+0x7800] ;  /* 0x00780000cb6c783b */ /* 0x000e620000004200 */
[----:B------:R-:W-:Y:S01]  /*5720*/  FADD.FTZ R3, R147, R3 ;  /* 0x0000000393037221 */ /* 0x000fe20000010000 */
[----:B------:R-:W-:Y:S01]  /*5730*/  IADD3 R229, R163, -0x2, RZ ;  /* 0xfffffffea3e57810 */ /* 0x000fe20007ffe0ff */
[----:B------:R-:W-:Y:S01]  /*5740*/  FADD.FTZ R0, R144, R0 ;  /* 0x0000000090007221 */ /* 0x000fe20000010000 */
[----:B------:R-:W-:Y:S01]  /*5750*/  HMMA.16816.F32 R132, R112, R12, R36 ;  /* 0x0000000c7084723c */ /* 0x000fe20000001824 */
[----:B------:R-:W-:Y:S01]  /*5760*/  FADD.FTZ R2, R146, R3 ;  /* 0x0000000392027221 */ /* 0x000fe20000010000 */
[----:B------:R-:W-:Y:S01]  /*5770*/  SHF.R.S32.HI R3, RZ, 0x7, R4 ;  /* 0x00000007ff037819 */ /* 0x000fe20000011404 */
[----:B------:R-:W-:-:S02]  /*5780*/  FADD.FTZ R0, R16, R0 ;  /* 0x0000000010007221 */ /* 0x000fc40000010000 */
[----:B------:R-:W-:Y:S01]  /*5790*/  FADD.FTZ R2, R20, R2 ;  /* 0x0000000214027221 */ /* 0x000fe20000010000 */
[----:B------:R-:W-:Y:S01]  /*57a0*/  IMNMX R3, RZ, R3, !PT ;  /* 0x00000003ff037217 */ /* 0x000fe20007800200 */
[----:B------:R-:W-:Y:S02]  /*57b0*/  FADD.FTZ R0, R9, R0 ;  /* 0x0000000009007221 */ /* 0x000fe40000010000 */
[----:B------:R-:W-:Y:S01]  /*57c0*/  FADD.FTZ R2, R17, R2 ;  /* 0x0000000211027221 */ /* 0x000fe20000010000 */
[----:B------:R-:W-:Y:S01]  /*57d0*/  ISETP.GE.AND P0, PT, R229, R3, PT ;  /* 0x00000003e500720c */ /* 0x000fe20003f06270 */
[----:B------:R-:W-:Y:S01]  /*57e0*/  FADD.FTZ R0, R10, R0 ;  /* 0x000000000a007221 */ /* 0x000fe20000010000 */
[----:B------:R2:W-:Y:S01]  /*57f0*/  STL [R1+0x2c], R3 ;  /* 0x00002c0301007387 */ /* 0x0005e20000100800 */
[----:B------:R-:W-:Y:S02]  /*5800*/  FADD.FTZ R2, R19, R2 ;  /* 0x0000000213027221 */ /* 0x000fe40000010000 */
[----:B------:R-:W-:-:S02]  /*5810*/  FADD.FTZ R0, R8, R0 ;  /* 0x0000000008007221 */ /* 0x000fc40000010000 */
[----:B------:R-:W-:-:S03]  /*5820*/  FADD.FTZ R2, R18, R2 ;  /* 0x0000000212027221 */ /* 0x000fc60000010000 */
[----:B------:R2:W-:Y:S04]  /*5830*/  STL [R1+0x10], R0 ;  /* 0x0000100001007387 */ /* 0x0005e80000100800 */
[----:B------:R2:W-:Y:S01]  /*5840*/  STL [R1], R2 ;  /* 0x0000000201007387 */ /* 0x0005e20000100800 */
[C---:B-1----:R-:W-:Y:S08]  /*5850*/  HMMA.16816.F32 R104, R112.reuse, R108, R28 ;  /* 0x0000006c7068723c */ /* 0x042ff0000000181c */
[C---:B------:R-:W-:Y:S08]  /*5860*/  HMMA.16816.F32 R108, R112.reuse, R110, R24 ;  /* 0x0000006e706c723c */ /* 0x040ff00000001818 */
[----:B------:R-:W-:Y:S01]  /*5870*/  HMMA.16816.F32 R112, R112, R14, R32 ;  /* 0x0000000e7070723c */ /* 0x000fe20000001820 */
[----:B------:R-:W-:Y:S01]  /*5880*/  @!UPT UIADD3 URZ, URZ, URZ, URZ ;  /* 0x0000003f3f3ff290 */ /* 0x000fe2000fffe03f */
[----:B------:R-:W-:Y:S11]  /*5890*/  @!P0 BRA `(.L_x_2267) ;  /* 0x0000412000008947 */ /* 0x000ff60003800000 */
[----:B--2---:R-:W-:Y:S02]  /*58a0*/  MOV R118, R116 ;  /* 0x0000007400767202 */ /* 0x004fe40000000f00 */
[----:B------:R-:W-:-:S02]  /*58b0*/  MOV R3, R117 ;  /* 0x0000007500037202 */ /* 0x000fc40000000f00 */
[----:B------:R-:W-:-:S07]  /*58c0*/  MOV R192, R229 ;  /* 0x000000e500c07202 */ /* 0x000fce0000000f00 */
.L_x_2268:
        /* <DEDUP_REMOVED lines=9> */
[----:B------:R-:W-:Y:S02]  /*5960*/  @P5 IMAD R0, R0, c[0x0][0x208], RZ ;  /* 0x0000820000005a24 */ /* 0x000fe400078e02ff */
[----:B------:R-:W-:Y:S02]  /*5970*/  @P5 IMAD.SHL.U32 R119, R116, 0x80, RZ ;  /* 0x0000008074775824 */ /* 0x000fe400078e00ff */
        /* <DEDUP_REMOVED lines=24> */
[----:B------:R-:W4:Y:S04]  /*5b00*/  LDL R196, [R1+0x34] ;  /* 0x0000340001c47983 */ /* 0x000f280000100800 */
[----:B------:R-:W4:Y:S01]  /*5b10*/  LDL R193, [R1+0x40] ;  /* 0x0000400001c17983 */ /* 0x000f220000100800 */
[C---:B------:R-:W-:Y:S08]  /*5b20*/  HMMA.16816.F32 R36, R136.reuse, R40, RZ ;  /* 0x000000288824723c */ /* 0x040ff000000018ff */
[C---:B------:R-:W-:Y:S08]  /*5b30*/  HMMA.16816.F32 R40, R136.reuse, R42, RZ ;  /* 0x0000002a8828723c */ /* 0x040ff000000018ff */
        /* <DEDUP_REMOVED lines=12> */
[C---:B------:R-:W-:Y:S08]  /*5c00*/  HMMA.16816.F32 R20, R140.reuse, R152, R20 ;  /* 0x000000988c14723c */ /* 0x040ff00000001814 */
[C---:B------:R-:W-:Y:S01]  /*5c10*/  HMMA.16816.F32 R24, R140.reuse, R154, R24 ;  /* 0x0000009a8c18723c */ /* 0x040fe20000001818 */
[----:B------:R-:W2:Y:S07]  /*5c20*/  LDSM.16.M88.4 R152, [R217] ;  /* 0x00000000d998783b */ /* 0x000eae0000000200 */
[C---:B------:R-:W-:Y:S08]  /*5c30*/  HMMA.16816.F32 R28, R140.reuse, R156, R28 ;  /* 0x0000009c8c1c723c */ /* 0x040ff0000000181c */
[C---:B------:R-:W-:Y:S08]  /*5c40*/  HMMA.16816.F32 R32, R140.reuse, R158, R32 ;  /* 0x0000009e8c20723c */ /* 0x040ff00000001820 */
[C---:B-1----:R-:W-:Y:S08]  /*5c50*/  HMMA.16816.F32 R36, R140.reuse, R144, R36 ;  /* 0x000000908c24723c */ /* 0x042ff00000001824 */
[C---:B------:R-:W-:Y:S08]  /*5c60*/  HMMA.16816.F32 R40, R140.reuse, R146, R40 ;  /* 0x000000928c28723c */ /* 0x040ff00000001828 */
[C---:B-----5:R-:W-:Y:S08]  /*5c70*/  HMMA.16816.F32 R44, R140.reuse, R148, R44 ;  /* 0x000000948c2c723c */ /* 0x060ff0000000182c */
[C---:B------:R-:W-:Y:S04]  /*5c80*/  HMMA.16816.F32 R48, R140.reuse, R150, R48 ;  /* 0x000000968c30723c */ /* 0x040fe80000001830 */
[C---:B--2---:R-:W-:Y:S04]  /*5c90*/  @P5 IADD3 R0, P2, R119.reuse, R160, RZ ;  /* 0x000000a077005210 */ /* 0x044fe80007f5e0ff */
[C---:B------:R-:W-:Y:S04]  /*5ca0*/  HMMA.16816.F32 R52, R140.reuse, R152, R52 ;  /* 0x000000988c34723c */ /* 0x040fe80000001834 */
[----:B---3--:R-:W-:Y:S01]  /*5cb0*/  @P5 IMAD.X R117, R2, 0x1, R170, P2 ;  /* 0x0000000102755824 */ /* 0x008fe200010e06aa */
[C---:B------:R-:W-:Y:S03]  /*5cc0*/  @P5 LEA R116, P1, R0.reuse, c[0x0][0x1f8], 0x1 ;  /* 0x00007e0000745a11 */ /* 0x040fe600078208ff */
[C---:B------:R-:W-:Y:S04]  /*5cd0*/  HMMA.16816.F32 R56, R140.reuse, R154, R56 ;  /* 0x0000009a8c38723c */ /* 0x040fe80000001838 */
[----:B------:R-:W-:Y:S02]  /*5ce0*/  @P5 LEA.HI.X R117, R0, c[0x0][0x1fc], R117, 0x1, P1 ;  /* 0x00007f0000755a11 */ /* 0x000fe400008f0c75 */
[----:B------:R-:W-:Y:S02]  /*5cf0*/  @P5 IADD3 R0, P3, P2, R119, 0x40, R160 ;  /* 0x0000004077005810 */ /* 0x000fe40007a7e0a0 */
[----:B------:R-:W1:Y:S04]  /*5d00*/  LDSM.16.M88.4 R160, [R216] ;  /* 0x00000000d8a0783b */ /* 0x000e680000000200 */
[----:B------:R-:W-:Y:S02]  /*5d10*/  @P5 LEA R168, P1, R0, c[0x0][0x1f8], 0x1 ;  /* 0x00007e0000a85a11 */ /* 0x000fe400078208ff */
[----:B------:R-:W-:Y:S02]  /*5d20*/  @P5 IADD3.X R2, R2, RZ, R170, P3, P2 ;  /* 0x000000ff02025210 */ /* 0x000fe40001fe44aa */
[----:B------:R-:W2:Y:S02]  /*5d30*/  LDL R119, [R1+0x44] ;  /* 0x0000440001777983 */ /* 0x000ea40000100800 */
[----:B------:R-:W-:Y:S01]  /*5d40*/  @P5 LEA.HI.X R169, R0, c[0x0][0x1fc], R2, 0x1, P1 ;  /* 0x00007f0000a95a11 */ /* 0x000fe200008f0c02 */
[----:B------:R-:W-:Y:S02]  /*5d50*/  @P5 IMAD.MOV.U32 R2, RZ, RZ, c[0x0][0x208] ;  /* 0x00008200ff025624 */ /* 0x000fe400078e00ff */
[----:B------:R-:W-:Y:S01]  /*5d60*/  @P5 IMAD.MOV.U32 R0, RZ, RZ, 0x6 ;  /* 0x00000006ff005424 */ /* 0x000fe200078e00ff */
[----:B------:R-:W-:Y:S04]  /*5d70*/  @P5 ISETP.GE.AND P0, PT, R194, c[0x0][0x1d4], PT ;  /* 0x00007500c2005a0c */ /* 0x000fe80003f06270 */
[C---:B------:R-:W-:Y:S01]  /*5d80*/  @P5 SHF.L.U64.HI R0, R2.reuse, R0, c[0x0][0x20c] ;  /* 0x0000830002005619 */ /* 0x040fe20000010200 */
[----:B------:R-:W-:Y:S05]  /*5d90*/  @P5 IMAD.SHL.U32 R2, R2, 0x40, RZ ;  /* 0x0000004002025824 */ /* 0x000fea00078e00ff */
[-C--:B------:R-:W-:Y:S03]  /*5da0*/  @P5 IADD3 R156, P1, R116, R2.reuse, RZ ;  /* 0x00000002749c5210 */ /* 0x080fe60007f3e0ff */
[----:B------:R-:W-:Y:S01]  /*5db0*/  @!PT LDS RZ, [RZ] ;  /* 0x00000000fffff984 */ /* 0x000fe20000000800 */
[----:B------:R-:W-:Y:S01]  /*5dc0*/  @!PT LDS RZ, [RZ] ;  /* 0x00000000fffff984 */ /* 0x000fe20000000800 */
[----:B------:R-:W-:Y:S01]  /*5dd0*/  @!PT LDS RZ, [RZ] ;  /* 0x00000000fffff984 */ /* 0x000fe20000000800 */
[----:B------:R3:W-:Y:S02]  /*5de0*/  @P5 LDGSTS.E.BYPASS.LTC128B.128 [R228+0x100], [R116.64], !P0 ;  /* 0x0010000074e45fae */ /* 0x0007e4000c101d46 */
[--C-:B------:R-:W-:Y:S06]  /*5df0*/  @P5 IMAD.X R157, R117, 0x1, R0.reuse, P1 ;  /* 0x00000001759d5824 */ /* 0x100fec00008e0600 */
[----:B------:R5:W-:Y:S01]  /*5e00*/  @P5 LDGSTS.E.BYPASS.LTC128B.128 [R228+0x4100], [R168.64], !P6 ;  /* 0x04100000a8e45fae */ /* 0x000be2000f101d46 */
[C---:B-1----:R-:W-:Y:S07]  /*5e10*/  HMMA.16816.F32 R60, R140.reuse, R160, R60 ;  /* 0x000000a08c3c723c */ /* 0x042fee000000183c */
[----:B------:R1:W-:Y:S01]  /*5e20*/  @P5 LDGSTS.E.BYPASS.LTC128B.128 [R228+0x1100], [R156.64], !P0 ;  /* 0x011000009ce45fae */ /* 0x0003e2000c101d46 */
[----:B------:R-:W-:Y:S07]  /*5e30*/  HMMA.16816.F32 R64, R140, R162, R64 ;  /* 0x000000a28c40723c */ /* 0x000fee0000001840 */
[----:B------:R1:W-:Y:S01]  /*5e40*/  @P5 LDGSTS.E.BYPASS.LTC128B.128 [R228+0x5100], [R156.64+0x80], !P6 ;  /* 0x051000809ce45fae */ /* 0x0003e2000f101d46 */
[-C--:B---3--:R-:W-:Y:S05]  /*5e50*/  @P5 IADD3 R116, P2, R156, R2.reuse, RZ ;  /* 0x000000029c745210 */ /* 0x088fea0007f5e0ff */
[--C-:B------:R-:W-:Y:S01]  /*5e60*/  @P5 IMAD.X R117, R157, 0x1, R0.reuse, P2 ;  /* 0x000000019d755824 */ /* 0x100fe200010e0600 */
[----:B-----5:R-:W-:Y:S04]  /*5e70*/  @P5 IADD3 R168, P1, R116, R2, RZ ;  /* 0x0000000274a85210 */ /* 0x020fe80007f3e0ff */
[----:B------:R3:W-:Y:S01]  /*5e80*/  @P5 LDGSTS.E.BYPASS.LTC128B.128 [R228+0x2100], [R116.64], !P0 ;  /* 0x0210000074e45fae */ /* 0x0007e2000c101d46 */
[----:B------:R-:W-:Y:S07]  /*5e90*/  @P5 IMAD.X R169, R117, 0x1, R0, P1 ;  /* 0x0000000175a95824 */ /* 0x000fee00008e0600 */
[----:B------:R3:W-:Y:S08]  /*5ea0*/  @P5 LDGSTS.E.BYPASS.LTC128B.128 [R228+0x6100], [R116.64+0x80], !P6 ;  /* 0x0610008074e45fae */ /* 0x0007f0000f101d46 */
[----:B------:R5:W-:Y:S08]  /*5eb0*/  @P5 LDGSTS.E.BYPASS.LTC128B.128 [R228+0x3100], [R168.64], !P0 ;  /* 0x03100000a8e45fae */ /* 0x000bf0000c101d46 */
[----:B------:R5:W-:Y:S08]  /*5ec0*/  @P5 LDGSTS.E.BYPASS.LTC128B.128 [R228+0x7100], [R168.64+0x80], !P6 ;  /* 0x07100080a8e45fae */ /* 0x000bf0000f101d46 */
[----:B------:R-:W-:Y:S08]  /*5ed0*/  LDSM.16.M88.4 R144, [R205+0x800] ;  /* 0x00080000cd90783b */ /* 0x000ff00000000200 */
[----:B------:R-:W-:Y:S08]  /*5ee0*/  LDSM.16.M88.4 R148, [R205+0x1000] ;  /* 0x00100000cd94783b */ /* 0x000ff00000000200 */
[----:B------:R-:W-:Y:S08]  /*5ef0*/  LDSM.16.M88.4 R152, [R205+0x1800] ;  /* 0x00180000cd98783b */ /* 0x000ff00000000200 */
[----:B-----5:R-:W5:Y:S01]  /*5f00*/  LDSM.16.M88.4 R168, [R205] ;  /* 0x00000000cda8783b */ /* 0x020f620000000200 */
[----:B----4-:R-:W-:Y:S04]  /*5f10*/  IMAD.IADD R0, R193, 0x1, R196 ;  /* 0x00000001c1007824 */ /* 0x010fe800078e02c4 */
[----:B------:R-:W-:Y:S03]  /*5f20*/  @P4 IMAD.HI.U32 R2, R0, c[0x0][0x2c8], RZ ;  /* 0x0000b20000024a27 */ /* 0x000fe600078e00ff */
[----:B------:R-:W0:Y:S02]  /*5f30*/  LDGDEPBAR ;  /* 0x00000000000079af */ /* 0x000e240000000000 */
[----:B------:R-:W-:Y:S06]  /*5f40*/  @P4 SHF.R.U32.HI R0, RZ, c[0x0][0x2cc], R2 ;  /* 0x0000b300ff004a19 */ /* 0x000fec0000011602 */
[----:B-1----:R-:W1:Y:S08]  /*5f50*/  LDSM.16.M88.4 R156, [R205+0x2000] ;  /* 0x00200000cd9c783b */ /* 0x002e700000000200 */
[----:B------:R-:W4:Y:S08]  /*5f60*/  LDSM.16.M88.4 R160, [R205+0x2800] ;  /* 0x00280000cda0783b */ /* 0x000f300000000200 */
[----:B---3--:R-:W-:Y:S01]  /*5f70*/  SHFL.IDX PT, R116, R0, 0x1, 0x1c1f ;  /* 0x003c1f0000747f89 */ /* 0x008fe200000e0000 */
[C---:B-----5:R-:W-:Y:S07]  /*5f80*/  HMMA.16816.F32 R4, R164.reuse, R168, R4 ;  /* 0x000000a8a404723c */ /* 0x060fee0000001804 */
[----:B------:R3:W-:Y:S01]  /*5f90*/  SHFL.IDX PT, R2, R0, RZ, 0x1c1f ;  /* 0x001c1fff00027589 */ /* 0x0007e200000e0000 */
[C---:B------:R-:W-:Y:S07]  /*5fa0*/  HMMA.16816.F32 R8, R164.reuse, R170, R8 ;  /* 0x000000aaa408723c */ /* 0x040fee0000001808 */
[----:B------:R-:W5:Y:S01]  /*5fb0*/  LDSM.16.M88.4 R168, [R205+0x3000] ;  /* 0x00300000cda8783b */ /* 0x000f620000000200 */
[C---:B------:R-:W-:Y:S08]  /*5fc0*/  HMMA.16816.F32 R12, R164.reuse, R144, R12 ;  /* 0x00000090a40c723c */ /* 0x040ff0000000180c */
[C---:B------:R-:W-:Y:S01]  /*5fd0*/  HMMA.16816.F32 R16, R164.reuse, R146, R16 ;  /* 0x00000092a410723c */ /* 0x040fe20000001810 */
[----:B------:R-:W4:Y:S03]  /*5fe0*/  LDSM.16.M88.4 R144, [R205+0x3800] ;  /* 0x00380000cd90783b */ /* 0x000f260000000200 */
[----:B---3--:R-:W-:Y:S04]  /*5ff0*/  IMAD.MOV.U32 R0, RZ, RZ, -0x80 ;  /* 0xffffff80ff007424 */ /* 0x008fe800078e00ff */
[C---:B------:R-:W-:Y:S04]  /*6000*/  HMMA.16816.F32 R20, R164.reuse, R148, R20 ;  /* 0x00000094a414723c */ /* 0x040fe80000001814 */
[----:B------:R-:W-:Y:S04]  /*6010*/  IMAD R0, R192, R0, 0x1 ;  /* 0x00000001c0007424 */ /* 0x000fe800078e0200 */
[C---:B------:R-:W-:Y:S01]  /*6020*/  HMMA.16816.F32 R24, R164.reuse, R150, R24 ;  /* 0x00000096a418723c */ /* 0x040fe20000001818 */
[----:B------:R-:W3:Y:S07]  /*6030*/  LDSM.16.M88.4 R148, [R202] ;  /* 0x00000000ca94783b */ /* 0x000eee0000000200 */
[C---:B------:R-:W-:Y:S08]  /*6040*/  HMMA.16816.F32 R28, R164.reuse, R152, R28 ;  /* 0x00000098a41c723c */ /* 0x040ff0000000181c */
        /* <DEDUP_REMOVED lines=12> */
[----:B------:R-:W-:Y:S01]  /*6110*/  HMMA.16816.F32 R64, R164, R146, R64 ;  /* 0x00000092a440723c */ /* 0x000fe20000001840 */
[----:B------:R-:W4:Y:S07]  /*6120*/  LDSM.16.M88.4 R144, [R202+0x2800] ;  /* 0x00280000ca90783b */ /* 0x000f2e0000000200 */
[C---:B---3--:R-:W-:Y:S08]  /*6130*/  HMMA.16816.F32 R4, R172.reuse, R148, R4 ;  /* 0x00000094ac04723c */ /* 0x048ff00000001804 */
[C---:B------:R-:W-:Y:S01]  /*6140*/  HMMA.16816.F32 R8, R172.reuse, R150, R8 ;  /* 0x00000096ac08723c */ /* 0x040fe20000001808 */
[----:B------:R-:W3:Y:S07]  /*6150*/  LDSM.16.M88.4 R148, [R202+0x3000] ;  /* 0x00300000ca94783b */ /* 0x000eee0000000200 */
[C---:B------:R-:W-:Y:S04]  /*6160*/  HMMA.16816.F32 R12, R172.reuse, R152, R12 ;  /* 0x00000098ac0c723c */ /* 0x040fe8000000180c */
[----:B--2---:R-:W-:Y:S04]  /*6170*/  IADD3 R0, R0, c[0x0][0x1d0], -R119 ;  /* 0x0000740000007a10 */ /* 0x004fe80007ffe877 */
[C---:B------:R-:W-:Y:S01]  /*6180*/  HMMA.16816.F32 R16, R172.reuse, R154, R16 ;  /* 0x0000009aac10723c */ /* 0x040fe20000001810 */
[----:B------:R-:W2:Y:S03]  /*6190*/  LDSM.16.M88.4 R152, [R202+0x3800] ;  /* 0x00380000ca98783b */ /* 0x000ea60000000200 */
[----:B------:R-:W-:Y:S04]  /*61a0*/  IADD3 R0, R0, -c[0x0][0x168], RZ ;  /* 0x80005a0000007a10 */ /* 0x000fe80007ffe0ff */
[C---:B-1----:R-:W-:Y:S04]  /*61b0*/  HMMA.16816.F32 R20, R172.reuse, R156, R20 ;  /* 0x0000009cac14723c */ /* 0x042fe80000001814 */
[C---:B------:R-:W-:Y:S02]  /*61c0*/  IMAD.IADD R2, R0.reuse, 0x1, R2 ;  /* 0x0000000100027824 */ /* 0x040fe400078e0202 */
[----:B------:R-:W-:Y:S02]  /*61d0*/  IMAD.IADD R0, R0, 0x1, R116 ;  /* 0x0000000100007824 */ /* 0x000fe400078e0274 */
[C---:B------:R-:W-:Y:S01]  /*61e0*/  HMMA.16816.F32 R24, R172.reuse, R158, R24 ;  /* 0x0000009eac18723c */ /* 0x040fe20000001818 */
[----:B------:R-:W1:Y:S02]  /*61f0*/  LDSM.16.M88.4 R156, [R201+0x4000] ;  /* 0x00400000c99c783b */ /* 0x000e640000000200 */
[C---:B------:R-:W-:Y:S02]  /*6200*/  ISETP.GT.AND P1, PT, R0.reuse, RZ, PT ;  /* 0x000000ff0000720c */ /* 0x040fe40003f24270 */
[----:B------:R-:W-:Y:S02]  /*6210*/  ISETP.GT.AND P0, PT, R0, 0x1, PT ;  /* 0x000000010000780c */ /* 0x000fe40003f04270 */
[C---:B------:R-:W-:Y:S01]  /*6220*/  ISETP.GT.AND P3, PT, R2.reuse, RZ, PT ;  /* 0x000000ff0200720c */ /* 0x040fe20003f64270 */
[C---:B----4-:R-:W-:Y:S03]  /*6230*/  HMMA.16816.F32 R28, R172.reuse, R160, R28 ;  /* 0x000000a0ac1c723c */ /* 0x050fe6000000181c */
[C---:B------:R-:W-:Y:S02]  /*6240*/  ISETP.GT.AND P2, PT, R2.reuse, 0x1, PT ;  /* 0x000000010200780c */ /* 0x040fe40003f44270 */
[----:B------:R-:W-:Y:S03]  /*6250*/  ISETP.GT.AND P5, PT, R2, 0x60, PT ;  /* 0x000000600200780c */ /* 0x000fe60003fa4270 */
[C---:B------:R-:W-:Y:S01]  /*6260*/  HMMA.16816.F32 R32, R172.reuse, R162, R32 ;  /* 0x000000a2ac20723c */ /* 0x040fe20000001820 */
[----:B------:R-:W4:Y:S07]  /*6270*/  LDSM.16.M88.4 R160, [R201+0x4800] ;  /* 0x00480000c9a0783b */ /* 0x000f2e0000000200 */
[C---:B-----5:R-:W-:Y:S08]  /*6280*/  HMMA.16816.F32 R36, R172.reuse, R168, R36 ;  /* 0x000000a8ac24723c */ /* 0x060ff00000001824 */
[C---:B------:R-:W-:Y:S01]  /*6290*/  HMMA.16816.F32 R40, R172.reuse, R170, R40 ;  /* 0x000000aaac28723c */ /* 0x040fe20000001828 */
[----:B------:R-:W5:Y:S07]  /*62a0*/  LDSM.16.M88.4 R168, [R201+0x5000] ;  /* 0x00500000c9a8783b */ /* 0x000f6e0000000200 */
[C---:B------:R-:W-:Y:S08]  /*62b0*/  HMMA.16816.F32 R44, R172.reuse, R144, R44 ;  /* 0x00000090ac2c723c */ /* 0x040ff0000000182c */
        /* <DEDUP_REMOVED lines=29> */
[C---:B----4-:R-:W-:Y:S08]  /*6490*/  HMMA.16816.F32 R60, R176.reuse, R160, R60 ;  /* 0x000000a0b03c723c */ /* 0x050ff0000000183c */
[----:B------:R-:W-:Y:S01]  /*64a0*/  HMMA.16816.F32 R64, R176, R162, R64 ;  /* 0x000000a2b040723c */ /* 0x000fe20000001840 */
[----:B------:R-:W-:Y:S07]  /*64b0*/  LDSM.16.M88.4 R160, [R209] ;  /* 0x00000000d1a0783b */ /* 0x000fee0000000200 */
[C---:B-----5:R-:W-:Y:S08]  /*64c0*/  HMMA.16816.F32 R4, R180.reuse, R168, R4 ;  /* 0x000000a8b404723c */ /* 0x060ff00000001804 */
[C---:B------:R-:W-:Y:S01]  /*64d0*/  HMMA.16816.F32 R8, R180.reuse, R170, R8 ;  /* 0x000000aab408723c */ /* 0x040fe20000001808 */
[----:B------:R-:W-:Y:S07]  /*64e0*/  LDSM.16.M88.4 R168, [R208] ;  /* 0x00000000d0a8783b */ /* 0x000fee0000000200 */
[C---:B------:R-:W-:Y:S08]  /*64f0*/  HMMA.16816.F32 R12, R180.reuse, R144, R12 ;  /* 0x00000090b40c723c */ /* 0x040ff0000000180c */
[C---:B------:R-:W-:Y:S01]  /*6500*/  HMMA.16816.F32 R16, R180.reuse, R146, R16 ;  /* 0x00000092b410723c */ /* 0x040fe20000001810 */
[----:B------:R-:W4:Y:S07]  /*6510*/  LDSM.16.M88.4 R144, [R210] ;  /* 0x00000000d290783b */ /* 0x000f2e0000000200 */
[C---:B---3--:R-:W-:Y:S08]  /*6520*/  HMMA.16816.F32 R20, R180.reuse, R148, R20 ;  /* 0x00000094b414723c */ /* 0x048ff00000001814 */
        /* <DEDUP_REMOVED lines=13> */
[----:B------:R-:W-:Y:S07]  /*6600*/  LDSM.16.M88.4 R160, [R205+0x6800] ;  /* 0x00680000cda0783b */ /* 0x000fee0000000200 */
[C---:B------:R-:W-:Y:S08]  /*6610*/  HMMA.16816.F32 R60, R180.reuse, R168, R60 ;  /* 0x000000a8b43c723c */ /* 0x040ff0000000183c */
[----:B------:R-:W-:Y:S01]  /*6620*/  HMMA.16816.F32 R64, R180, R170, R64 ;  /* 0x000000aab440723c */ /* 0x000fe20000001840 */
[----:B------:R-:W-:Y:S07]  /*6630*/  LDSM.16.M88.4 R168, [R205+0x7000] ;  /* 0x00700000cda8783b */ /* 0x000fee0000000200 */
        /* <DEDUP_REMOVED lines=23> */
[C---:B------:R-:W-:Y:S08]  /*67b0*/  HMMA.16816.F32 R8, R188.reuse, R158, R8 ;  /* 0x0000009ebc08723c */ /* 0x040ff00000001808 */
[C---:B----4-:R-:W-:Y:S08]  /*67c0*/  HMMA.16816.F32 R12, R188.reuse, R144, R12 ;  /* 0x00000090bc0c723c */ /* 0x050ff0000000180c */
[C---:B------:R-:W-:Y:S01]  /*67d0*/  HMMA.16816.F32 R16, R188.reuse, R146, R16 ;  /* 0x00000092bc10723c */ /* 0x040fe20000001810 */
[----:B------:R-:W1:Y:S03]  /*67e0*/  LDSM.16.M88.4 R144, [R202+0x6000] ;  /* 0x00600000ca90783b */ /* 0x000e660000000200 */
[----:B------:R-:W-:Y:S02]  /*67f0*/  FSEL R157, R6, -INF , P1 ;  /* 0xff800000069d7808 */ /* 0x000fe40000800000 */
[----:B------:R-:W-:Y:S02]  /*6800*/  FSEL R159, R7, -INF , P0 ;  /* 0xff800000079f7808 */ /* 0x000fe40000000000 */
[C---:B---3--:R-:W-:Y:S03]  /*6810*/  HMMA.16816.F32 R20, R188.reuse, R148, R20 ;  /* 0x00000094bc14723c */ /* 0x048fe60000001814 */
[----:B------:R-:W-:Y:S02]  /*6820*/  ISETP.GT.AND P1, PT, R0, 0x8, PT ;  /* 0x000000080000780c */ /* 0x000fe40003f24270 */
[----:B------:R-:W-:Y:S02]  /*6830*/  FSEL R116, R4, -INF , P3 ;  /* 0xff80000004747808 */ /* 0x000fe40001800000 */
[----:B------:R-:W-:Y:S01]  /*6840*/  FSEL R156, R5, -INF , P2 ;  /* 0xff800000059c7808 */ /* 0x000fe20001000000 */
[C---:B------:R-:W-:Y:S01]  /*6850*/  HMMA.16816.F32 R24, R188.reuse, R150, R24 ;  /* 0x00000096bc18723c */ /* 0x040fe20000001818 */
[----:B------:R-:W3:Y:S02]  /*6860*/  LDSM.16.M88.4 R4, [R202+0x6800] ;  /* 0x00680000ca04783b */ /* 0x000ee40000000200 */
[----:B------:R-:W-:Y:S02]  /*6870*/  ISETP.GT.AND P0, PT, R0, 0x9, PT ;  /* 0x000000090000780c */ /* 0x000fe40003f04270 */
[----:B------:R-:W-:Y:S02]  /*6880*/  ISETP.GT.AND P3, PT, R2, 0x8, PT ;  /* 0x000000080200780c */ /* 0x000fe40003f64270 */
[----:B------:R-:W-:Y:S01]  /*6890*/  FSEL R151, R10, -INF , P1 ;  /* 0xff8000000a977808 */ /* 0x000fe20000800000 */
[C---:B--2---:R-:W-:Y:S03]  /*68a0*/  HMMA.16816.F32 R28, R188.reuse, R152, R28 ;  /* 0x00000098bc1c723c */ /* 0x044fe6000000181c */
[C---:B------:R-:W-:Y:S02]  /*68b0*/  ISETP.GT.AND P1, PT, R0.reuse, 0x10, PT ;  /* 0x000000100000780c */ /* 0x040fe40003f24270 */
[----:B------:R-:W-:Y:S02]  /*68c0*/  FSEL R158, R11, -INF , P0 ;  /* 0xff8000000b9e7808 */ /* 0x000fe40000000000 */
[----:B------:R-:W-:Y:S01]  /*68d0*/  ISETP.GT.AND P0, PT, R0, 0x11, PT ;  /* 0x000000110000780c */ /* 0x000fe20003f04270 */
[C---:B------:R-:W-:Y:S03]  /*68e0*/  HMMA.16816.F32 R32, R188.reuse, R154, R32 ;  /* 0x0000009abc20723c */ /* 0x040fe60000001820 */
[----:B------:R-:W-:Y:S02]  /*68f0*/  ISETP.GT.AND P2, PT, R2, 0x9, PT ;  /* 0x000000090200780c */ /* 0x000fe40003f44270 */
[----:B------:R-:W-:Y:S02]  /*6900*/  FSEL R149, R8, -INF , P3 ;  /* 0xff80000008957808 */ /* 0x000fe40001800000 */
[----:B------:R-:W-:Y:S01]  /*6910*/  FSEL R160, R14, -INF , P1 ;  /* 0xff8000000ea07808 */ /* 0x000fe20000800000 */
[----:B------:R-:W-:Y:S01]  /*6920*/  IMAD.MOV.U32 R14, RZ, RZ, R194 ;  /* 0x000000ffff0e7224 */ /* 0x000fe200078e00c2 */
[C---:B-1----:R-:W-:Y:S03]  /*6930*/  HMMA.16816.F32 R36, R188.reuse, R144, R36 ;  /* 0x00000090bc24723c */ /* 0x042fe60000001824 */
[----:B------:R-:W-:Y:S01]  /*6940*/  FSEL R161, R15, -INF , P0 ;  /* 0xff8000000fa17808 */ /* 0x000fe20000000000 */
[----:B------:R-:W-:Y:S01]  /*6950*/  IMAD.MOV.U32 R15, RZ, RZ, R195 ;  /* 0x000000ffff0f7224 */ /* 0x000fe200078e00c3 */
[C---:B------:R-:W-:Y:S02]  /*6960*/  ISETP.GT.AND P1, PT, R0.reuse, 0x18, PT ;  /* 0x000000180000780c */ /* 0x040fe40003f24270 */
[----:B------:R-:W-:Y:S01]  /*6970*/  ISETP.GT.AND P0, PT, R0, 0x19, PT ;  /* 0x000000190000780c */ /* 0x000fe20003f04270 */
[C---:B------:R-:W-:Y:S03]  /*6980*/  HMMA.16816.F32 R40, R188.reuse, R146, R40 ;  /* 0x00000092bc28723c */ /* 0x040fe60000001828 */
[----:B------:R-:W-:Y:S02]  /*6990*/  ISETP.GT.AND P3, PT, R2, 0x10, PT ;  /* 0x000000100200780c */ /* 0x000fe40003f64270 */
[----:B------:R-:W-:Y:S02]  /*69a0*/  FSEL R162, R18, -INF , P1 ;  /* 0xff80000012a27808 */ /* 0x000fe40000800000 */
[----:B------:R-:W-:Y:S01]  /*69b0*/  FSEL R163, R19, -INF , P0 ;  /* 0xff80000013a37808 */ /* 0x000fe20000000000 */
[C---:B---3--:R-:W-:Y:S01]  /*69c0*/  HMMA.16816.F32 R44, R188.reuse, R4, R44 ;  /* 0x00000004bc2c723c */ /* 0x048fe2000000182c */
[----:B------:R-:W2:Y:S02]  /*69d0*/  LDL.64 R18, [R1+0x18] ;  /* 0x0000180001127983 */ /* 0x000ea40000100a00 */
[----:B------:R-:W-:Y:S02]  /*69e0*/  ISETP.GT.AND P1, PT, R0, 0x20, PT ;  /* 0x000000200000780c */ /* 0x000fe40003f24270 */
[----:B------:R-:W-:Y:S02]  /*69f0*/  FSEL R152, R12, -INF , P3 ;  /* 0xff8000000c987808 */ /* 0x000fe40001800000 */
[----:B------:R-:W-:Y:S01]  /*6a00*/  ISETP.GT.AND P3, PT, R2, 0x18, PT ;  /* 0x000000180200780c */ /* 0x000fe20003f64270 */
[C---:B------:R-:W-:Y:S01]  /*6a10*/  HMMA.16816.F32 R48, R188.reuse, R6, R48 ;  /* 0x00000006bc30723c */ /* 0x040fe20000001830 */
[----:B------:R-:W-:Y:S02]  /*6a20*/  LDSM.16.M88.4 R4, [R202+0x7800] ;  /* 0x00780000ca04783b */ /* 0x000fe40000000200 */
[----:B------:R-:W-:Y:S02]  /*6a30*/  ISETP.GT.AND P0, PT, R0, 0x21, PT ;  /* 0x000000210000780c */ /* 0x000fe40003f04270 */
[----:B------:R-:W-:Y:S02]  /*6a40*/  FSEL R154, R16, -INF , P3 ;  /* 0xff800000109a7808 */ /* 0x000fe40001800000 */
[----:B------:R-:W-:Y:S02]  /*6a50*/  FSEL R150, R9, -INF , P2 ;  /* 0xff80000009967808 */ /* 0x000fe40001000000 */
[----:B------:R-:W3:Y:S01]  /*6a60*/  LDL R16, [R1+0x14] ;  /* 0x0000140001107983 */ /* 0x000ee20000100800 */
[----:B------:R-:W-:Y:S02]  /*6a70*/  ISETP.GT.AND P2, PT, R2, 0x11, PT ;  /* 0x000000110200780c */ /* 0x000fe40003f44270 */
[----:B------:R-:W-:Y:S01]  /*6a80*/  FMNMX.FTZ R12, R116, R3, !PT ;  /* 0x00000003740c7209 */ /* 0x000fe20007810000 */
[----:B------:R-:W1:Y:S01]  /*6a90*/  LDSM.16.M88.4 R8, [R202+0x7000] ;  /* 0x00700000ca08783b */ /* 0x000e620000000200 */
[----:B------:R-:W-:Y:S04]  /*6aa0*/  DEPBAR.LE SB0, 0x0 ;  /* 0x000080000000791a */ /* 0x000fe80000000000 */
[----:B------:R-:W-:Y:S02]  /*6ab0*/  FMNMX.FTZ R12, R156, R12, !PT ;  /* 0x0000000c9c0c7209 */ /* 0x000fe40007810000 */
[----:B------:R-:W-:Y:S01]  /*6ac0*/  FSEL R170, R22, -INF , P1 ;  /* 0xff80000016aa7808 */ /* 0x000fe20000800000 */
[----:B------:R-:W-:Y:S01]  /*6ad0*/  BAR.SYNC.DEFER_BLOCKING 0x0 ;  /* 0x0000000000007b1d */ /* 0x000fe20000010000 */
[----:B------:R-:W-:Y:S02]  /*6ae0*/  FMNMX.FTZ R12, R149, R12, !PT ;  /* 0x0000000c950c7209 */ /* 0x000fe40007810000 */
[----:B------:R-:W-:Y:S02]  /*6af0*/  FSEL R193, R23, -INF , P0 ;  /* 0xff80000017c17808 */ /* 0x000fe40000000000 */
[----:B------:R-:W-:Y:S02]  /*6b00*/  FMNMX.FTZ R12, R150, R12, !PT ;  /* 0x0000000c960c7209 */ /* 0x000fe40007810000 */
[----:B------:R-:W-:Y:S02]  /*6b10*/  FSEL R153, R13, -INF , P2 ;  /* 0xff8000000d997808 */ /* 0x000fe40001000000 */
[----:B------:R-:W-:Y:S02]  /*6b20*/  FMNMX.FTZ R12, R152, R12, !PT ;  /* 0x0000000c980c7209 */ /* 0x000fe40007810000 */
[----:B------:R-:W-:Y:S02]  /*6b30*/  ISETP.GT.AND P3, PT, R2, 0x20, PT ;  /* 0x000000200200780c */ /* 0x000fe40003f64270 */
[----:B------:R-:W-:Y:S02]  /*6b40*/  ISETP.GT.AND P1, PT, R0, 0x28, PT ;  /* 0x000000280000780c */ /* 0x000fe40003f24270 */
[----:B------:R-:W-:Y:S02]  /*6b50*/  FSEL R168, R20, -INF , P3 ;  /* 0xff80000014a87808 */ /* 0x000fe40001800000 */
[----:B------:R-:W-:Y:S02]  /*6b60*/  ISETP.GT.AND P0, PT, R0, 0x29, PT ;  /* 0x000000290000780c */ /* 0x000fe40003f04270 */
[----:B------:R-:W-:Y:S02]  /*6b70*/  FSEL R195, R26, -INF , P1 ;  /* 0xff8000001ac37808 */ /* 0x000fe40000800000 */
[----:B------:R-:W-:Y:S02]  /*6b80*/  ISETP.GT.AND P1, PT, R0, 0x30, PT ;  /* 0x000000300000780c */ /* 0x000fe40003f24270 */
[----:B------:R-:W-:Y:S02]  /*6b90*/  FSEL R196, R27, -INF , P0 ;  /* 0xff8000001bc47808 */ /* 0x000fe40000000000 */
[----:B------:R-:W-:Y:S02]  /*6ba0*/  FSEL R199, R30, -INF , P1 ;  /* 0xff8000001ec77808 */ /* 0x000fe40000800000 */
[C---:B------:R-:W-:Y:S02]  /*6bb0*/  ISETP.GT.AND P0, PT, R0.reuse, 0x31, PT ;  /* 0x000000310000780c */ /* 0x040fe40003f04270 */
[----:B------:R-:W-:Y:S02]  /*6bc0*/  ISETP.GT.AND P1, PT, R0, 0x38, PT ;  /* 0x000000380000780c */ /* 0x000fe40003f24270 */
[----:B------:R-:W-:Y:S01]  /*6bd0*/  FSEL R232, R31, -INF , P0 ;  /* 0xff8000001fe87808 */ /* 0x000fe20000000000 */
[C---:B-1----:R-:W-:Y:S05]  /*6be0*/  HMMA.16816.F32 R52, R188.reuse, R8, R52 ;  /* 0x00000008bc34723c */ /* 0x042fea0000001834 */
[C---:B------:R-:W-:Y:S02]  /*6bf0*/  ISETP.GT.AND P2, PT, R2.reuse, 0x19, PT ;  /* 0x000000190200780c */ /* 0x040fe40003f44270 */
[----:B------:R-:W-:Y:S01]  /*6c00*/  FMNMX.FTZ R8, R153, R12, !PT ;  /* 0x0000000c99087209 */ /* 0x000fe20007810000 */
[C---:B------:R-:W-:Y:S03]  /*6c10*/  HMMA.16816.F32 R56, R188.reuse, R10, R56 ;  /* 0x0000000abc38723c */ /* 0x040fe60000001838 */
[----:B------:R-:W-:Y:S02]  /*6c20*/  ISETP.GT.AND P3, PT, R2, 0x28, PT ;  /* 0x000000280200780c */ /* 0x000fe40003f64270 */
[----:B------:R-:W-:Y:S02]  /*6c30*/  FSEL R155, R17, -INF , P2 ;  /* 0xff800000119b7808 */ /* 0x000fe40001000000 */
[----:B------:R-:W-:Y:S01]  /*6c40*/  FMNMX.FTZ R8, R154, R8, !PT ;  /* 0x000000089a087209 */ /* 0x000fe20007810000 */
[C---:B------:R-:W-:Y:S03]  /*6c50*/  HMMA.16816.F32 R60, R188.reuse, R4, R60 ;  /* 0x00000004bc3c723c */ /* 0x040fe6000000183c */
[C---:B------:R-:W-:Y:S02]  /*6c60*/  ISETP.GT.AND P2, PT, R2.reuse, 0x21, PT ;  /* 0x000000210200780c */ /* 0x040fe40003f44270 */
[----:B------:R-:W-:Y:S02]  /*6c70*/  FMNMX.FTZ R8, R155, R8, !PT ;  /* 0x000000089b087209 */ /* 0x000fe40007810000 */
[----:B------:R-:W-:Y:S01]  /*6c80*/  FSEL R169, R21, -INF , P2 ;  /* 0xff80000015a97808 */ /* 0x000fe20001000000 */
[----:B------:R-:W-:Y:S03]  /*6c90*/  HMMA.16816.F32 R64, R188, R6, R64 ;  /* 0x00000006bc40723c */ /* 0x000fe60000001840 */
[----:B------:R-:W-:Y:S02]  /*6ca0*/  ISETP.GT.AND P2, PT, R2, 0x29, PT ;  /* 0x000000290200780c */ /* 0x000fe40003f44270 */
[----:B------:R-:W-:Y:S02]  /*6cb0*/  FMNMX.FTZ R8, R168, R8, !PT ;  /* 0x00000008a8087209 */ /* 0x000fe40007810000 */
[----:B------:R-:W-:Y:S02]  /*6cc0*/  FSEL R171, R24, -INF , P3 ;  /* 0xff80000018ab7808 */ /* 0x000fe40001800000 */
[----:B------:R-:W-:Y:S02]  /*6cd0*/  FMNMX.FTZ R8, R169, R8, !PT ;  /* 0x00000008a9087209 */ /* 0x000fe40007810000 */
[----:B------:R-:W-:Y:S02]  /*6ce0*/  ISETP.GT.AND P3, PT, R2, 0x30, PT ;  /* 0x000000300200780c */ /* 0x000fe40003f64270 */
[----:B------:R-:W-:Y:S02]  /*6cf0*/  FSEL R194, R25, -INF , P2 ;  /* 0xff80000019c27808 */ /* 0x000fe40001000000 */
[----:B------:R-:W-:Y:S02]  /*6d00*/  FMNMX.FTZ R8, R171, R8, !PT ;  /* 0x00000008ab087209 */ /* 0x000fe40007810000 */
[----:B------:R-:W-:Y:S02]  /*6d10*/  FSEL R198, R28, -INF , P3 ;  /* 0xff8000001cc67808 */ /* 0x000fe40001800000 */
[----:B------:R-:W-:Y:S02]  /*6d20*/  FMNMX.FTZ R8, R194, R8, !PT ;  /* 0x00000008c2087209 */ /* 0x000fe40007810000 */
[----:B------:R-:W-:Y:S02]  /*6d30*/  ISETP.GT.AND P2, PT, R2, 0x31, PT ;  /* 0x000000310200780c */ /* 0x000fe40003f44270 */
[----:B------:R-:W-:Y:S02]  /*6d40*/  FMNMX.FTZ R8, R198, R8, !PT ;  /* 0x00000008c6087209 */ /* 0x000fe40007810000 */
[----:B------:R-:W-:Y:S02]  /*6d50*/  FSEL R197, R29, -INF , P2 ;  /* 0xff8000001dc57808 */ /* 0x000fe40001000000 */
[C---:B------:R-:W-:Y:S02]  /*6d60*/  ISETP.GT.AND P3, PT, R2.reuse, 0x38, PT ;  /* 0x000000380200780c */ /* 0x040fe40003f64270 */
[----:B------:R-:W-:Y:S02]  /*6d70*/  FMNMX.FTZ R4, R197, R8, !PT ;  /* 0x00000008c5047209 */ /* 0x000fe40007810000 */
[----:B------:R-:W-:Y:S02]  /*6d80*/  ISETP.GT.AND P2, PT, R2, 0x39, PT ;  /* 0x000000390200780c */ /* 0x000fe40003f44270 */
[----:B------:R-:W-:Y:S02]  /*6d90*/  FSEL R230, R32, -INF , P3 ;  /* 0xff80000020e67808 */ /* 0x000fe40001800000 */
[----:B------:R-:W-:Y:S02]  /*6da0*/  ISETP.GT.AND P3, PT, R2, 0x40, PT ;  /* 0x000000400200780c */ /* 0x000fe40003f64270 */
[----:B------:R-:W-:Y:S02]  /*6db0*/  FSEL R231, R33, -INF , P2 ;  /* 0xff80000021e77808 */ /* 0x000fe40001000000 */
[----:B------:R-:W-:Y:S02]  /*6dc0*/  FMNMX.FTZ R9, R157, R118, !PT ;  /* 0x000000769d097209 */ /* 0x000fe40007810000 */
[----:B------:R-:W-:Y:S02]  /*6dd0*/  FMNMX.FTZ R4, R230, R4, !PT ;  /* 0x00000004e6047209 */ /* 0x000fe40007810000 */
[----:B------:R-:W-:Y:S02]  /*6de0*/  FSEL R235, R36, -INF , P3 ;  /* 0xff80000024eb7808 */ /* 0x000fe40001800000 */
[C---:B------:R-:W-:Y:S02]  /*6df0*/  ISETP.GT.AND P2, PT, R2.reuse, 0x41, PT ;  /* 0x000000410200780c */ /* 0x040fe40003f44270 */
[----:B------:R-:W-:Y:S02]  /*6e00*/  FMNMX.FTZ R9, R159, R9, !PT ;  /* 0x000000099f097209 */ /* 0x000fe40007810000 */
[----:B------:R-:W-:Y:S02]  /*6e10*/  FMNMX.FTZ R4, R231, R4, !PT ;  /* 0x00000004e7047209 */ /* 0x000fe40007810000 */
[----:B------:R-:W-:Y:S02]  /*6e20*/  FSEL R236, R37, -INF , P2 ;  /* 0xff80000025ec7808 */ /* 0x000fe40001000000 */
[----:B------:R-:W-:Y:S02]  /*6e30*/  FMNMX.FTZ R9, R151, R9, !PT ;  /* 0x0000000997097209 */ /* 0x000fe40007810000 */
[----:B------:R-:W-:Y:S02]  /*6e40*/  ISETP.GT.AND P3, PT, R2, 0x48, PT ;  /* 0x000000480200780c */ /* 0x000fe40003f64270 */
[----:B------:R-:W-:Y:S02]  /*6e50*/  FMNMX.FTZ R4, R235, R4, !PT ;  /* 0x00000004eb047209 */ /* 0x000fe40007810000 */
[----:B------:R-:W-:Y:S02]  /*6e60*/  ISETP.GT.AND P0, PT, R0, 0x39, PT ;  /* 0x000000390000780c */ /* 0x000fe40003f04270 */
[----:B------:R-:W-:Y:S02]  /*6e70*/  FSEL R233, R34, -INF , P1 ;  /* 0xff80000022e97808 */ /* 0x000fe40000800000 */
[----:B------:R-:W-:Y:S02]  /*6e80*/  ISETP.GT.AND P1, PT, R0, 0x40, PT ;  /* 0x000000400000780c */ /* 0x000fe40003f24270 */
[----:B------:R-:W-:Y:S02]  /*6e90*/  ISETP.GT.AND P2, PT, R2, 0x49, PT ;  /* 0x000000490200780c */ /* 0x000fe40003f44270 */
[----:B------:R-:W-:Y:S02]  /*6ea0*/  FSEL R238, R40, -INF , P3 ;  /* 0xff80000028ee7808 */ /* 0x000fe40001800000 */
[----:B------:R-:W-:Y:S02]  /*6eb0*/  FMNMX.FTZ R9, R158, R9, !PT ;  /* 0x000000099e097209 */ /* 0x000fe40007810000 */
[----:B------:R-:W-:Y:S02]  /*6ec0*/  FMNMX.FTZ R117, R236, R4, !PT ;  /* 0x00000004ec757209 */ /* 0x000fe40007810000 */
[----:B------:R-:W-:Y:S02]  /*6ed0*/  FSEL R237, R38, -INF , P1 ;  /* 0xff80000026ed7808 */ /* 0x000fe40000800000 */
[----:B------:R-:W-:Y:S02]  /*6ee0*/  ISETP.GT.AND P1, PT, R0, 0x48, PT ;  /* 0x000000480000780c */ /* 0x000fe40003f24270 */
[----:B------:R-:W-:Y:S02]  /*6ef0*/  ISETP.GT.AND P3, PT, R2, 0x50, PT ;  /* 0x000000500200780c */ /* 0x000fe40003f64270 */
[----:B------:R-:W-:Y:S02]  /*6f00*/  FMNMX.FTZ R9, R160, R9, !PT ;  /* 0x00000009a0097209 */ /* 0x000fe40007810000 */
[----:B------:R-:W-:Y:S02]  /*6f10*/  FSEL R234, R35, -INF , P0 ;  /* 0xff80000023ea7808 */ /* 0x000fe40000000000 */
[----:B------:R-:W-:Y:S02]  /*6f20*/  ISETP.GT.AND P0, PT, R0, 0x41, PT ;  /* 0x000000410000780c */ /* 0x000fe40003f04270 */
[----:B------:R-:W-:Y:S02]  /*6f30*/  FSEL R239, R41, -INF , P2 ;  /* 0xff80000029ef7808 */ /* 0x000fe40001000000 */
[----:B------:R-:W-:Y:S02]  /*6f40*/  FMNMX.FTZ R117, R238, R117, !PT ;  /* 0x00000075ee757209 */ /* 0x000fe40007810000 */
[----:B------:R-:W-:Y:S02]  /*6f50*/  FSEL R240, R39, -INF , P0 ;  /* 0xff80000027f07808 */ /* 0x000fe40000000000 */
[----:B------:R-:W-:Y:S02]  /*6f60*/  FSEL R248, R44, -INF , P3 ;  /* 0xff8000002cf87808 */ /* 0x000fe40001800000 */
[----:B------:R-:W-:Y:S02]  /*6f70*/  FMNMX.FTZ R9, R161, R9, !PT ;  /* 0x00000009a1097209 */ /* 0x000fe40007810000 */
[----:B------:R-:W-:Y:S02]  /*6f80*/  ISETP.GT.AND P0, PT, R0, 0x49, PT ;  /* 0x000000490000780c */ /* 0x000fe40003f04270 */
[----:B------:R-:W-:Y:S02]  /*6f90*/  ISETP.GT.AND P2, PT, R2, 0x51, PT ;  /* 0x000000510200780c */ /* 0x000fe40003f44270 */
[----:B------:R-:W-:Y:S02]  /*6fa0*/  FSEL R241, R42, -INF , P1 ;  /* 0xff8000002af17808 */ /* 0x000fe40000800000 */
[----:B------:R-:W-:Y:S02]  /*6fb0*/  ISETP.GT.AND P1, PT, R0, 0x50, PT ;  /* 0x000000500000780c */ /* 0x000fe40003f24270 */
[----:B------:R-:W-:Y:S02]  /*6fc0*/  FMNMX.FTZ R117, R239, R117, !PT ;  /* 0x00000075ef757209 */ /* 0x000fe40007810000 */
[----:B------:R-:W-:Y:S02]  /*6fd0*/  FSEL R250, R45, -INF , P2 ;  /* 0xff8000002dfa7808 */ /* 0x000fe40001000000 */
[----:B------:R-:W-:Y:S02]  /*6fe0*/  FSEL R252, R46, -INF , P1 ;  /* 0xff8000002efc7808 */ /* 0x000fe40000800000 */
        /* <DEDUP_REMOVED lines=9> */
[----:B------:R-:W-:Y:S02]  /*7080*/  FMNMX.FTZ R117, R250, R117, !PT ;  /* 0x00000075fa757209 */ /* 0x000fe40007810000 */
        /* <DEDUP_REMOVED lines=8> */
[----:B------:R-:W-:Y:S02]  /*7110*/  ISETP.GT.AND P2, PT, R2, 0x68, PT ;  /* 0x000000680200780c */ /* 0x000fe40003f44270 */
[----:B------:R-:W-:Y:S02]  /*7120*/  FMNMX.FTZ R117, R40, R117, !PT ;  /* 0x0000007528757209 */ /* 0x000fe40007810000 */
[----:B------:R-:W-:Y:S02]  /*7130*/  FMNMX.FTZ R4, R195, R5, !PT ;  /* 0x00000005c3047209 */ /* 0x000fe40007810000 */
        /* <DEDUP_REMOVED lines=12> */
[----:B------:R-:W-:Y:S02]  /*7200*/  FMNMX.FTZ R117, R60, R117, !PT ;  /* 0x000000753c757209 */ /* 0x000fe40007810000 */
[----:B------:R-:W-:Y:S02]  /*7210*/  FSEL R42, R61, -INF , P5 ;  /* 0xff8000003d2a7808 */ /* 0x000fe40002800000 */
[C---:B------:R-:W-:Y:S02]  /*7220*/  ISETP.GT.AND P3, PT, R2.reuse, 0x78, PT ;  /* 0x000000780200780c */ /* 0x040fe40003f64270 */
[----:B------:R-:W-:Y:S02]  /*7230*/  FMNMX.FTZ R4, R233, R4, !PT ;  /* 0x00000004e9047209 */ /* 0x000fe40007810000 */
[----:B------:R-:W-:Y:S02]  /*7240*/  ISETP.GT.AND P2, PT, R2, 0x79, PT ;  /* 0x000000790200780c */ /* 0x000fe40003f44270 */
[----:B------:R-:W-:Y:S02]  /*7250*/  FMNMX.FTZ R117, R42, R117, !PT ;  /* 0x000000752a757209 */ /* 0x000fe40007810000 */
[----:B------:R-:W-:Y:S01]  /*7260*/  FSEL R41, R64, -INF , P3 ;  /* 0xff80000040297808 */ /* 0x000fe20001800000 */
[----:B------:R-:W-:Y:S01]  /*7270*/  IMAD.MOV.U32 R64, RZ, RZ, R49 ;  /* 0x000000ffff407224 */ /* 0x000fe200078e0031 */
        /* <DEDUP_REMOVED lines=8> */
[----:B------:R-:W-:Y:S02]  /*7300*/  FMNMX.FTZ R2, R241, R2, !PT ;  /* 0x00000002f1027209 */ /* 0x000fe40007810000 */
[----:B------:R-:W-:Y:S02]  /*7310*/  ISETP.GT.AND P0, PT, R0, 0x59, PT ;  /* 0x000000590000780c */ /* 0x000fe40003f04270 */
[----:B------:R-:W-:Y:S02]  /*7320*/  FMNMX.FTZ R2, R242, R2, !PT ;  /* 0x00000002f2027209 */ /* 0x000fe40007810000 */
        /* <DEDUP_REMOVED lines=9> */
[----:B------:R-:W-:Y:S02]  /*73c0*/  FSEL R13, R55, -INF , P1 ;  /* 0xff800000370d7808 */ /* 0x000fe40000800000 */
[C---:B------:R-:W-:Y:S02]  /*73d0*/  ISETP.GT.AND P1, PT, R0.reuse, 0x68, PT ;  /* 0x000000680000780c */ /* 0x040fe40003f24270 */
[----:B------:R-:W-:Y:S02]  /*73e0*/  FMNMX.FTZ R2, R43, R2, !PT ;  /* 0x000000022b027209 */ /* 0x000fe40007810000 */
[----:B-1----:R-:W-:Y:S02]  /*73f0*/  FMNMX.FTZ R117, R117, R4, !PT ;  /* 0x0000000475757209 */ /* 0x002fe40007810000 */
[----:B------:R-:W-:Y:S02]  /*7400*/  FMNMX.FTZ R2, R13, R2, !PT ;  /* 0x000000020d027209 */ /* 0x000fe40007810000 */
[----:B------:R-:W-:Y:S01]  /*7410*/  ISETP.GT.AND P0, PT, R0, 0x69, PT ;  /* 0x000000690000780c */ /* 0x000fe20003f04270 */
[----:B------:R-:W1:Y:S01]  /*7420*/  SHFL.BFLY PT, R4, R117, 0x1, 0x1f ;  /* 0x0c201f0075047f89 */ /* 0x000e6200000e0000 */
[----:B------:R-:W-:Y:S02]  /*7430*/  FSEL R58, R58, -INF , P1 ;  /* 0xff8000003a3a7808 */ /* 0x000fe40000800000 */
[----:B------:R-:W-:Y:S02]  /*7440*/  FSEL R59, R59, -INF , P0 ;  /* 0xff8000003b3b7808 */ /* 0x000fe40000000000 */
[----:B------:R-:W-:Y:S02]  /*7450*/  ISETP.GT.AND P1, PT, R0, 0x70, PT ;  /* 0x000000700000780c */ /* 0x000fe40003f24270 */
[----:B------:R-:W-:Y:S02]  /*7460*/  FMNMX.FTZ R2, R58, R2, !PT ;  /* 0x000000023a027209 */ /* 0x000fe40007810000 */
[----:B------:R-:W-:Y:S02]  /*7470*/  FSEL R62, R62, -INF , P1 ;  /* 0xff8000003e3e7808 */ /* 0x000fe40000800000 */
[----:B------:R-:W-:Y:S02]  /*7480*/  ISETP.GT.AND P0, PT, R0, 0x71, PT ;  /* 0x000000710000780c */ /* 0x000fe40003f04270 */
[----:B------:R-:W-:Y:S02]  /*7490*/  FMNMX.FTZ R2, R59, R2, !PT ;  /* 0x000000023b027209 */ /* 0x000fe40007810000 */
[----:B------:R-:W-:Y:S02]  /*74a0*/  FSEL R63, R63, -INF , P0 ;  /* 0xff8000003f3f7808 */ /* 0x000fe40000000000 */
[----:B------:R-:W-:Y:S02]  /*74b0*/  FMNMX.FTZ R2, R62, R2, !PT ;  /* 0x000000023e027209 */ /* 0x000fe40007810000 */
[C---:B------:R-:W-:Y:S02]  /*74c0*/  ISETP.GT.AND P1, PT, R0.reuse, 0x78, PT ;  /* 0x000000780000780c */ /* 0x040fe40003f24270 */
[----:B------:R-:W-:Y:S02]  /*74d0*/  ISETP.GT.AND P0, PT, R0, 0x79, PT ;  /* 0x000000790000780c */ /* 0x000fe40003f04270 */
[----:B------:R-:W-:Y:S02]  /*74e0*/  FMNMX.FTZ R0, R63, R2, !PT ;  /* 0x000000023f007209 */ /* 0x000fe40007810000 */
[----:B------:R-:W-:Y:S02]  /*74f0*/  FSEL R66, R66, -INF , P1 ;  /* 0xff80000042427808 */ /* 0x000fe40000800000 */
[----:B------:R-:W-:Y:S01]  /*7500*/  FSEL R119, R67, -INF , P0 ;  /* 0xff80000043777808 */ /* 0x000fe20000000000 */
[----:B------:R-:W-:Y:S01]  /*7510*/  IMAD.MOV.U32 R67, RZ, RZ, R60 ;  /* 0x000000ffff437224 */ /* 0x000fe200078e003c */
[----:B------:R-:W-:Y:S02]  /*7520*/  FMNMX.FTZ R0, R66, R0, !PT ;  /* 0x0000000042007209 */ /* 0x000fe40007810000 */
[----:B-1----:R-:W-:Y:S02]  /*7530*/  FMNMX.FTZ R117, R117, R4, !PT ;  /* 0x0000000475757209 */ /* 0x002fe40007810000 */
[----:B------:R-:W-:Y:S02]  /*7540*/  FMNMX.FTZ R0, R119, R0, !PT ;  /* 0x0000000077007209 */ /* 0x000fe40007810000 */
[C---:B------:R-:W-:Y:S01]  /*7550*/  FSETP.NEU.FTZ.AND P1, PT, R117.reuse, -INF , PT ;  /* 0xff8000007500780b */ /* 0x040fe20003f3d000 */
[----:B------:R-:W-:Y:S01]  /*7560*/  FMUL.FTZ R148, R117, c[0x0][0x2d0] ;  /* 0x0000b40075947a20 */ /* 0x000fe20000410000 */
[----:B------:R-:W-:Y:S01]  /*7570*/  ISETP.GE.AND P5, PT, R192, 0x1, PT ;  /* 0x00000001c000780c */ /* 0x000fe20003fa6270 */
[----:B------:R-:W1:Y:S03]  /*7580*/  SHFL.BFLY PT, R2, R0, 0x2, 0x1f ;  /* 0x0c401f0000027f89 */ /* 0x000e6600000e0000 */
[----:B------:R-:W-:Y:S05]  /*7590*/  FSEL R148, R148, RZ, P1 ;  /* 0x000000ff94947208 */ /* 0x000fea0000800000 */
[--C-:B------:R-:W-:Y:S02]  /*75a0*/  FFMA.FTZ R6, R156, c[0x0][0x2d0], -R148.reuse ;  /* 0x0000b4009c067a23 */ /* 0x100fe40000010894 */
[--C-:B------:R-:W-:Y:S02]  /*75b0*/  FFMA.FTZ R4, R116, c[0x0][0x2d0], -R148.reuse ;  /* 0x0000b40074047a23 */ /* 0x100fe40000010894 */
[----:B------:R4:W-:Y:S01]  /*75c0*/  MUFU.EX2 R246, R6 ;  /* 0x0000000600f67308 */ /* 0x0009e20000000800 */
[----:B------:R-:W-:Y:S01]  /*75d0*/  @P5 SHF.R.S32.HI R7, RZ, 0x1f, R229 ;  /* 0x0000001fff075819 */ /* 0x000fe200000114e5 */
[----:B------:R-:W-:Y:S04]  /*75e0*/  @P5 IMAD.MOV.U32 R10, RZ, RZ, c[0x0][0x1e0] ;  /* 0x00007800ff0a5624 */ /* 0x000fe800078e00ff */
[----:B------:R-:W-:Y:S02]  /*75f0*/  @P5 IMAD R7, R7, c[0x0][0x1e0], RZ ;  /* 0x0000780007075a24 */ /* 0x000fe400078e02ff */
[----:B------:R-:W-:Y:S02]  /*7600*/  @P5 IMAD.SHL.U32 R11, R10, 0x40, RZ ;  /* 0x000000400a0b5824 */ /* 0x000fe400078e00ff */
[----:B------:R5:W2:Y:S01]  /*7610*/  MUFU.EX2 R243, R4 ;  /* 0x0000000400f37308 */ /* 0x000aa20000000800 */
[----:B-1----:R-:W-:Y:S05]  /*7620*/  FMNMX.FTZ R0, R0, R2, !PT ;  /* 0x0000000200007209 */ /* 0x002fea0007810000 */
[----:B------:R-:W1:Y:S01]  /*7630*/  SHFL.BFLY PT, R2, R0, 0x1, 0x1f ;  /* 0x0c201f0000027f89 */ /* 0x000e6200000e0000 */
[----:B----4-:R-:W-:Y:S02]  /*7640*/  @P5 IMAD R6, R229, c[0x0][0x1e4], R7 ;  /* 0x00007900e5065a24 */ /* 0x010fe400078e0207 */
[----:B------:R-:W-:Y:S04]  /*7650*/  FFMA.FTZ R7, R149, c[0x0][0x2d0], -R148 ;  /* 0x0000b40095077a23 */ /* 0x000fe80000010894 */
[----:B------:R4:W-:Y:S01]  /*7660*/  MUFU.EX2 R52, R7 ;  /* 0x0000000700347308 */ /* 0x0009e20000000800 */
[----:B-----5:R-:W-:Y:S01]  /*7670*/  @P5 IMAD.WIDE.U32 R4, R229, c[0x0][0x1e0], RZ ;  /* 0x00007800e5045a25 */ /* 0x020fe200078e00ff */
[----:B--2---:R-:W-:Y:S03]  /*7680*/  F2FP.PACK_AB R144, R246, R243 ;  /* 0x000000f3f690723e */ /* 0x004fe600000000ff */
[----:B------:R-:W-:Y:S01]  /*7690*/  @P5 IMAD.SHL.U32 R8, R4, 0x80, RZ ;  /* 0x0000008004085824 */ /* 0x000fe200078e00ff */
[----:B-1----:R-:W-:Y:S01]  /*76a0*/  FMNMX.FTZ R116, R0, R2, !PT ;  /* 0x0000000200747209 */ /* 0x002fe20007810000 */
[----:B------:R-:W-:Y:S03]  /*76b0*/  @P5 IMAD.IADD R0, R5, 0x1, R6 ;  /* 0x0000000105005824 */ /* 0x000fe600078e0206 */
[----:B------:R-:W-:Y:S02]  /*76c0*/  @P5 IADD3 R2, P3, R8, R18, RZ ;  /* 0x0000001208025210 */ /* 0x000fe40007f7e0ff */
[C---:B------:R-:W-:Y:S01]  /*76d0*/  FSETP.NEU.FTZ.AND P0, PT, R116.reuse, -INF , PT ;  /* 0xff8000007400780b */ /* 0x040fe20003f1d000 */
[----:B------:R-:W-:Y:S01]  /*76e0*/  FMUL.FTZ R149, R116, c[0x0][0x2d0] ;  /* 0x0000b40074957a20 */ /* 0x000fe20000410000 */
[----:B------:R-:W-:Y:S01]  /*76f0*/  @P5 SHF.L.U64.HI R0, R4, 0x7, R0 ;  /* 0x0000000704005819 */ /* 0x000fe20000010200 */
[----:B------:R-:W-:Y:S01]  /*7700*/  FFMA.FTZ R4, R150, c[0x0][0x2d0], -R148 ;  /* 0x0000b40096047a23 */ /* 0x000fe20000010894 */
[----:B------:R-:W-:Y:S02]  /*7710*/  @P5 LEA R6, P2, R2, c[0x0][0x1c8], 0x1 ;  /* 0x0000720002065a11 */ /* 0x000fe400078408ff */
[----:B---3--:R-:W-:Y:S01]  /*7720*/  @P5 IADD3.X R5, R0, R16, RZ, P3, !PT ;  /* 0x0000001000055210 */ /* 0x008fe20001ffe4ff */
[----:B------:R-:W1:Y:S01]  /*7730*/  MUFU.EX2 R61, R4 ;  /* 0x00000004003d7308 */ /* 0x000e620000000800 */
[----:B------:R-:W-:Y:S02]  /*7740*/  FSEL R149, R149, RZ, P0 ;  /* 0x000000ff95957208 */ /* 0x000fe40000000000 */
[----:B----4-:R-:W-:Y:S01]  /*7750*/  @P5 LEA.HI.X R7, R2, c[0x0][0x1cc], R5, 0x1, P2 ;  /* 0x0000730002075a11 */ /* 0x010fe200010f0c05 */
[----:B------:R-:W-:Y:S01]  /*7760*/  @P5 IMAD.MOV.U32 R5, RZ, RZ, 0x6 ;  /* 0x00000006ff055424 */ /* 0x000fe200078e00ff */
[----:B------:R-:W-:Y:S04]  /*7770*/  @P5 IADD3 R2, P3, P2, R8, 0x40, R18 ;  /* 0x0000004008025810 */ /* 0x000fe80007a7e012 */
[----:B------:R-:W-:Y:S02]  /*7780*/  @P5 IADD3.X R0, R0, RZ, R16, P3, P2 ;  /* 0x000000ff00005210 */ /* 0x000fe40001fe4410 */
[----:B------:R-:W-:Y:S02]  /*7790*/  @P5 LEA R8, P3, R2, c[0x0][0x1c8], 0x1 ;  /* 0x0000720002085a11 */ /* 0x000fe400078608ff */
[----:B------:R-:W-:Y:S02]  /*77a0*/  @P5 ISETP.GE.AND P2, PT, R14, c[0x0][0x1d4], PT ;  /* 0x000075000e005a0c */ /* 0x000fe40003f46270 */
[----:B------:R-:W-:Y:S01]  /*77b0*/  @P5 LEA.HI.X R9, R2, c[0x0][0x1cc], R0, 0x1, P3 ;  /* 0x0000730002095a11 */ /* 0x000fe200018f0c00 */
[--C-:B------:R-:W-:Y:S01]  /*77c0*/  FFMA.FTZ R0, R151, c[0x0][0x2d0], -R149.reuse ;  /* 0x0000b40097007a23 */ /* 0x100fe20000010895 */
[----:B------:R-:W-:Y:S01]  /*77d0*/  @P5 SHF.L.U64.HI R10, R10, R5, c[0x0][0x1e4] ;  /* 0x000079000a0a5619 */ /* 0x000fe20000010205 */
[--C-:B------:R-:W-:Y:S02]  /*77e0*/  FFMA.FTZ R5, R159, c[0x0][0x2d0], -R149.reuse ;  /* 0x0000b4009f057a23 */ /* 0x100fe40000010895 */
[----:B------:R2:W-:Y:S01]  /*77f0*/  MUFU.EX2 R51, R0 ;  /* 0x0000000000337308 */ /* 0x0005e20000000800 */
[----:B------:R-:W-:Y:S02]  /*7800*/  FFMA.FTZ R2, R158, c[0x0][0x2d0], -R149 ;  /* 0x0000b4009e027a23 */ /* 0x000fe40000010895 */
[----:B------:R-:W-:Y:S01]  /*7810*/  IMAD.MOV.U32 R151, RZ, RZ, R13 ;  /* 0x000000ffff977224 */ /* 0x000fe200078e000d */
[----:B-1----:R-:W-:Y:S01]  /*7820*/  F2FP.PACK_AB R146, R61, R52 ;  /* 0x000000343d92723e */ /* 0x002fe200000000ff */
[----:B------:R-:W-:Y:S01]  /*7830*/  FFMA.FTZ R4, R157, c[0x0][0x2d0], -R149 ;  /* 0x0000b4009d047a23 */ /* 0x000fe20000010895 */
[----:B------:R1:W-:Y:S04]  /*7840*/  @P5 LDGSTS.E.BYPASS.LTC128B.128 [R228+0x8100], [R6.64], !P2 ;  /* 0x0810000006e45fae */ /* 0x0003e8000d101d46 */
[----:B------:R3:W-:Y:S04]  /*7850*/  MUFU.EX2 R150, R4 ;  /* 0x0000000400967308 */ /* 0x0007e80000000800 */
[----:B------:R4:W-:Y:S06]  /*7860*/  @P5 LDGSTS.E.BYPASS.LTC128B.128 [R228+0xc100], [R8.64], !P6 ;  /* 0x0c10000008e45fae */ /* 0x0009ec000f101d46 */
[----:B------:R5:W1:Y:S01]  /*7870*/  MUFU.EX2 R56, R5 ;  /* 0x0000000500387308 */ /* 0x000a620000000800 */
[----:B--2---:R-:W-:Y:S05]  /*7880*/  FSEL R0, R117, RZ, P1 ;  /* 0x000000ff75007208 */ /* 0x004fea0000800000 */
[----:B------:R-:W-:Y:S04]  /*7890*/  FADD.FTZ R0, -R0, R3 ;  /* 0x0000000300007221 */ /* 0x000fe80000010100 */
[----:B------:R2:W2:Y:S01]  /*78a0*/  MUFU.EX2 R50, R2 ;  /* 0x0000000200327308 */ /* 0x0004a20000000800 */
[----:B------:R-:W-:Y:S01]  /*78b0*/  FMUL.FTZ R0, R0, c[0x0][0x2d0] ;  /* 0x0000b40000007a20 */ /* 0x000fe20000410000 */
[-C--:B---3--:R-:W-:Y:S08]  /*78c0*/  @P5 IADD3 R4, P3, R6, R11.reuse, RZ ;  /* 0x0000000b06045210 */ /* 0x088ff00007f7e0ff */
[----:B------:R3:W3:Y:S01]  /*78d0*/  MUFU.EX2 R3, R0 ;  /* 0x0000000000037308 */ /* 0x0006e20000000800 */
[----:B-----5:R-:W-:Y:S01]  /*78e0*/  @P5 IMAD.X R5, R10, 0x1, R7, P3 ;  /* 0x000000010a055824 */ /* 0x020fe200018e0607 */
[-C--:B-1----:R-:W-:Y:S02]  /*78f0*/  @P5 IADD3 R6, P3, R4, R11.reuse, RZ ;  /* 0x0000000b04065210 */ /* 0x082fe40007f7e0ff */
[----:B------:R-:W-:Y:S02]  /*7900*/  F2FP.PACK_AB R145, R56, R150 ;  /* 0x000000963891723e */ /* 0x000fe400000000ff */
[----:B------:R1:W-:Y:S01]  /*7910*/  @P5 LDGSTS.E.BYPASS.LTC128B.128 [R228+0x9100], [R4.64], !P2 ;  /* 0x0910000004e45fae */ /* 0x0003e2000d101d46 */
[--C-:B------:R-:W-:Y:S01]  /*7920*/  @P5 IMAD.X R7, R5, 0x1, R10.reuse, P3 ;  /* 0x0000000105075824 */ /* 0x100fe200018e060a */
[----:B----4-:R-:W-:Y:S02]  /*7930*/  @P5 IADD3 R8, P1, R6, R11, RZ ;  /* 0x0000000b06085210 */ /* 0x010fe40007f3e0ff */
[----:B--2---:R-:W-:Y:S03]  /*7940*/  FSEL R2, R116, RZ, P0 ;  /* 0x000000ff74027208 */ /* 0x004fe60000000000 */
[----:B------:R-:W-:Y:S01]  /*7950*/  @P5 IMAD.X R9, R7, 0x1, R10, P1 ;  /* 0x0000000107095824 */ /* 0x000fe200008e060a */
[----:B------:R1:W-:Y:S01]  /*7960*/  @P5 LDGSTS.E.BYPASS.LTC128B.128 [R228+0xd100], [R4.64+0x80], !P6 ;  /* 0x0d10008004e45fae */ /* 0x0003e2000f101d46 */
[----:B------:R-:W-:Y:S01]  /*7970*/  F2FP.PACK_AB R147, R50, R51 ;  /* 0x000000333293723e */ /* 0x000fe200000000ff */
[----:B---3--:R-:W-:Y:S06]  /*7980*/  FADD.FTZ R0, -R2, R118 ;  /* 0x0000007602007221 */ /* 0x008fec0000010100 */
[----:B------:R2:W-:Y:S01]  /*7990*/  @P5 LDGSTS.E.BYPASS.LTC128B.128 [R228+0xa100], [R6.64], !P2 ;  /* 0x0a10000006e45fae */ /* 0x0005e2000d101d46 */
[----:B------:R-:W-:Y:S01]  /*79a0*/  FFMA.FTZ R2, R152, c[0x0][0x2d0], -R148 ;  /* 0x0000b40098027a23 */ /* 0x000fe20000010894 */
[----:B------:R-:W-:Y:S01]  /*79b0*/  MOV R118, R66 ;  /* 0x0000004200767202 */ /* 0x000fe20000000f00 */
[----:B------:R-:W-:Y:S02]  /*79c0*/  FMUL.FTZ R0, R0, c[0x0][0x2d0] ;  /* 0x0000b40000007a20 */ /* 0x000fe40000410000 */
[----:B------:R-:W-:Y:S02]  /*79d0*/  IMAD.MOV.U32 R66, RZ, RZ, R57 ;  /* 0x000000ffff427224 */ /* 0x000fe400078e0039 */
[----:B------:R-:W-:Y:S01]  /*79e0*/  IMAD.MOV.U32 R57, RZ, RZ, R40 ;  /* 0x000000ffff397224 */ /* 0x000fe200078e0028 */
[----:B------:R2:W-:Y:S01]  /*79f0*/  @P5 LDGSTS.E.BYPASS.LTC128B.128 [R228+0xe100], [R6.64+0x80], !P6 ;  /* 0x0e10008006e45fae */ /* 0x0005e2000f101d46 */
[----:B------:R-:W3:Y:S01]  /*7a00*/  MUFU.EX2 R0, R0 ;  /* 0x0000000000007308 */ /* 0x000ee20000000800 */
[C---:B------:R-:W-:Y:S02]  /*7a10*/  FMUL.FTZ R40, R3.reuse, R96 ;  /* 0x0000006003287220 */ /* 0x040fe40000410000 */
[----:B------:R-:W-:Y:S02]  /*7a20*/  IMAD.MOV.U32 R96, RZ, RZ, R41 ;  /* 0x000000ffff607224 */ /* 0x000fe400078e0029 */
[C---:B------:R-:W-:Y:S02]  /*7a30*/  FMUL.FTZ R41, R3.reuse, R97 ;  /* 0x0000006103297220 */ /* 0x040fe40000410000 */
[----:B------:R4:W-:Y:S01]  /*7a40*/  @P5 LDGSTS.E.BYPASS.LTC128B.128 [R228+0xb100], [R8.64], !P2 ;  /* 0x0b10000008e45fae */ /* 0x0009e2000d101d46 */
[----:B------:R-:W-:Y:S02]  /*7a50*/  IMAD.MOV.U32 R97, RZ, RZ, R42 ;  /* 0x000000ffff617224 */ /* 0x000fe400078e002a */
[C---:B-1----:R-:W-:Y:S02]  /*7a60*/  FMUL.FTZ R5, R3.reuse, R121 ;  /* 0x0000007903057220 */ /* 0x042fe40000410000 */
[C---:B------:R-:W-:Y:S02]  /*7a70*/  FMUL.FTZ R4, R3.reuse, R120 ;  /* 0x0000007803047220 */ /* 0x040fe40000410000 */
[C---:B------:R-:W-:Y:S01]  /*7a80*/  FMUL.FTZ R16, R3.reuse, R72 ;  /* 0x0000004803107220 */ /* 0x040fe20000410000 */
[----:B------:R4:W-:Y:S01]  /*7a90*/  @P5 LDGSTS.E.BYPASS.LTC128B.128 [R228+0xf100], [R8.64+0x80], !P6 ;  /* 0x0f10008008e45fae */ /* 0x0009e2000f101d46 */
[C---:B------:R-:W-:Y:S02]  /*7aa0*/  FMUL.FTZ R17, R3.reuse, R73 ;  /* 0x0000004903117220 */ /* 0x040fe40000410000 */
[C---:B------:R-:W-:Y:S02]  /*7ab0*/  FMUL.FTZ R49, R3.reuse, R101 ;  /* 0x0000006503317220 */ /* 0x040fe40000410000 */
[C---:B------:R-:W-:Y:S02]  /*7ac0*/  FMUL.FTZ R24, R3.reuse, R80 ;  /* 0x0000005003187220 */ /* 0x040fe40000410000 */
[C---:B------:R-:W-:Y:S01]  /*7ad0*/  FMUL.FTZ R25, R3.reuse, R81 ;  /* 0x0000005103197220 */ /* 0x040fe20000410000 */
[----:B------:R-:W1:Y:S01]  /*7ae0*/  LDSM.16.MT88.4 R12, [R200] ;  /* 0x00000000c80c783b */ /* 0x000e620000004200 */
[C---:B---3--:R-:W-:Y:S02]  /*7af0*/  FMUL.FTZ R42, R0.reuse, R98 ;  /* 0x00000062002a7220 */ /* 0x048fe40000410000 */
[C---:B--2---:R-:W-:Y:S02]  /*7b00*/  FMUL.FTZ R7, R0.reuse, R123 ;  /* 0x0000007b00077220 */ /* 0x044fe40000410000 */
[----:B------:R2:W-:Y:S01]  /*7b10*/  MUFU.EX2 R123, R2 ;  /* 0x00000002007b7308 */ /* 0x0005e20000000800 */
[C---:B------:R-:W-:Y:S02]  /*7b20*/  FMUL.FTZ R6, R0.reuse, R122 ;  /* 0x0000007a00067220 */ /* 0x040fe40000410000 */
[----:B------:R-:W3:Y:S01]  /*7b30*/  LDSM.16.MT88.4 R20, [R204] ;  /* 0x00000000cc14783b */ /* 0x000ee20000004200 */
[C---:B------:R-:W-:Y:S02]  /*7b40*/  FMUL.FTZ R18, R0.reuse, R74 ;  /* 0x0000004a00127220 */ /* 0x040fe40000410000 */
[C---:B------:R-:W-:Y:S02]  /*7b50*/  FMUL.FTZ R19, R0.reuse, R75 ;  /* 0x0000004b00137220 */ /* 0x040fe40000410000 */
[C---:B------:R-:W-:Y:S02]  /*7b60*/  FMUL.FTZ R26, R0.reuse, R82 ;  /* 0x00000052001a7220 */ /* 0x040fe40000410000 */
[C---:B------:R-:W-:Y:S01]  /*7b70*/  FMUL.FTZ R27, R0.reuse, R83 ;  /* 0x00000053001b7220 */ /* 0x040fe20000410000 */
[----:B------:R-:W5:Y:S01]  /*7b80*/  LDSM.16.MT88.4 R28, [R203] ;  /* 0x00000000cb1c783b */ /* 0x000f620000004200 */
[C---:B------:R-:W-:Y:S02]  /*7b90*/  FMUL.FTZ R10, R0.reuse, R126 ;  /* 0x0000007e000a7220 */ /* 0x040fe40000410000 */
[C---:B----4-:R-:W-:Y:S02]  /*7ba0*/  FMUL.FTZ R8, R3.reuse, R124 ;  /* 0x0000007c03087220 */ /* 0x050fe40000410000 */
[----:B------:R-:W-:Y:S02]  /*7bb0*/  IMAD.MOV.U32 R124, RZ, RZ, R50 ;  /* 0x000000ffff7c7224 */ /* 0x000fe400078e0032 */
[C---:B------:R-:W-:Y:S01]  /*7bc0*/  FMUL.FTZ R50, R0.reuse, R102 ;  /* 0x0000006600327220 */ /* 0x040fe20000410000 */
[----:B------:R-:W4:Y:S01]  /*7bd0*/  LDSM.16.MT88.4 R36, [R223] ;  /* 0x00000000df24783b */ /* 0x000f220000004200 */
[----:B------:R-:W-:Y:S02]  /*7be0*/  IMAD.MOV.U32 R126, RZ, RZ, R51 ;  /* 0x000000ffff7e7224 */ /* 0x000fe400078e0033 */
[----:B------:R-:W-:Y:S02]  /*7bf0*/  FMUL.FTZ R9, R3, R125 ;  /* 0x0000007d03097220 */ /* 0x000fe40000410000 */
[----:B--2---:R-:W-:Y:S02]  /*7c00*/  FFMA.FTZ R2, R153, c[0x0][0x2d0], -R148 ;  /* 0x0000b40099027a23 */ /* 0x004fe40000010894 */
[----:B------:R-:W-:Y:S01]  /*7c10*/  IMAD.MOV.U32 R153, RZ, RZ, R43 ;  /* 0x000000ffff997224 */ /* 0x000fe200078e002b */
[----:B------:R-:W2:Y:S01]  /*7c20*/  LDSM.16.MT88.4 R44, [R200+0x4000] ;  /* 0x00400000c82c783b */ /* 0x000ea20000004200 */
[----:B------:R3:W2:Y:S01]  /*7c30*/  MUFU.EX2 R122, R2 ;  /* 0x00000002007a7308 */ /* 0x0006a20000000800 */
[C---:B------:R-:W-:Y:S02]  /*7c40*/  FMUL.FTZ R43, R0.reuse, R99 ;  /* 0x00000063002b7220 */ /* 0x040fe40000410000 */
[----:B------:R-:W-:Y:S02]  /*7c50*/  IMAD.MOV.U32 R125, RZ, RZ, R61 ;  /* 0x000000ffff7d7224 */ /* 0x000fe400078e003d */
[C---:B------:R-:W-:Y:S01]  /*7c60*/  FMUL.FTZ R11, R0.reuse, R127 ;  /* 0x0000007f000b7220 */ /* 0x040fe20000410000 */
[C---:B-1----:R-:W-:Y:S01]  /*7c70*/  HMMA.16816.F32 R4, R144.reuse, R12, R4 ;  /* 0x0000000c9004723c */ /* 0x042fe20000001804 */
[----:B------:R-:W-:Y:S04]  /*7c80*/  LDSM.16.MT88.4 R72, [R200+0x800] ;  /* 0x00080000c848783b */ /* 0x000fe80000004200 */
[C---:B------:R-:W-:Y:S02]  /*7c90*/  FMUL.FTZ R51, R0.reuse, R103 ;  /* 0x0000006700337220 */ /* 0x040fe40000410000 */
[C---:B------:R-:W-:Y:S01]  /*7ca0*/  FMUL.FTZ R12, R3.reuse, R68 ;  /* 0x00000044030c7220 */ /* 0x040fe20000410000 */
[C---:B------:R-:W-:Y:S01]  /*7cb0*/  HMMA.16816.F32 R8, R144.reuse, R14, R8 ;  /* 0x0000000e9008723c */ /* 0x040fe20000001808 */
[----:B------:R-:W-:Y:S03]  /*7cc0*/  LDSM.16.MT88.4 R80, [R203+0x800] ;  /* 0x00080000cb50783b */ /* 0x000fe60000004200 */
[C---:B------:R-:W-:Y:S02]  /*7cd0*/  FMUL.FTZ R13, R3.reuse, R69 ;  /* 0x00000045030d7220 */ /* 0x040fe40000410000 */
[C---:B------:R-:W-:Y:S02]  /*7ce0*/  FMUL.FTZ R32, R3.reuse, R88 ;  /* 0x0000005803207220 */ /* 0x040fe40000410000 */
[----:B------:R-:W-:Y:S01]  /*7cf0*/  FMUL.FTZ R14, R0, R70 ;  /* 0x00000046000e7220 */ /* 0x000fe20000410000 */
[----:B------:R-:W0:Y:S03]  /*7d00*/  LDGDEPBAR ;  /* 0x00000000000079af */ /* 0x000e260000000000 */
[----:B---3--:R-:W-:Y:S02]  /*7d10*/  FFMA.FTZ R2, R160, c[0x0][0x2d0], -R149 ;  /* 0x0000b400a0027a23 */ /* 0x008fe40000010895 */
[C---:B------:R-:W-:Y:S02]  /*7d20*/  FMUL.FTZ R15, R0.reuse, R71 ;  /* 0x00000047000f7220 */ /* 0x040fe40000410000 */
[----:B------:R1:W-:Y:S01]  /*7d30*/  MUFU.EX2 R121, R2 ;  /* 0x0000000200797308 */ /* 0x0003e20000000800 */
[----:B------:R-:W-:Y:S01]  /*7d40*/  LDSM.16.MT88.4 R68, [R206+0x4000] ;  /* 0x00400000ce44783b */ /* 0x000fe20000004200 */
[----:B------:R-:W-:Y:S02]  /*7d50*/  IMAD.MOV.U32 R88, RZ, RZ, R58 ;  /* 0x000000ffff587224 */ /* 0x000fe400078e003a */
[----:B------:R-:W-:Y:S01]  /*7d60*/  IMAD.MOV.U32 R127, RZ, RZ, R63 ;  /* 0x000000ffff7f7224 */ /* 0x000fe200078e003f */
[C---:B------:R-:W-:Y:S03]  /*7d70*/  HMMA.16816.F32 R12, R144.reuse, R20, R12 ;  /* 0x00000014900c723c */ /* 0x040fe6000000180c */
[C---:B------:R-:W-:Y:S02]  /*7d80*/  FMUL.FTZ R33, R3.reuse, R89 ;  /* 0x0000005903217220 */ /* 0x040fe40000410000 */
[----:B------:R-:W-:Y:S02]  /*7d90*/  IMAD.MOV.U32 R89, RZ, RZ, R59 ;  /* 0x000000ffff597224 */ /* 0x000fe400078e003b */
[C---:B------:R-:W-:Y:S01]  /*7da0*/  FMUL.FTZ R20, R3.reuse, R76 ;  /* 0x0000004c03147220 */ /* 0x040fe20000410000 */
[C---:B------:R-:W-:Y:S04]  /*7db0*/  HMMA.16816.F32 R16, R144.reuse, R22, R16 ;  /* 0x000000169010723c */ /* 0x040fe80000001810 */
[----:B------:R-:W-:Y:S02]  /*7dc0*/  FMUL.FTZ R21, R3, R77 ;  /* 0x0000004d03157220 */ /* 0x000fe40000410000 */
[C---:B------:R-:W-:Y:S02]  /*7dd0*/  FMUL.FTZ R34, R0.reuse, R90 ;  /* 0x0000005a00227220 */ /* 0x040fe40000410000 */
[C---:B------:R-:W-:Y:S04]  /*7de0*/  FMUL.FTZ R22, R0.reuse, R78 ;  /* 0x0000004e00167220 */ /* 0x040fe80000410000 */
[----:B-1----:R-:W-:Y:S02]  /*7df0*/  FFMA.FTZ R2, R161, c[0x0][0x2d0], -R149 ;  /* 0x0000b400a1027a23 */ /* 0x002fe40000010895 */
[C---:B------:R-:W-:Y:S02]  /*7e00*/  FMUL.FTZ R23, R0.reuse, R79 ;  /* 0x0000004f00177220 */ /* 0x040fe40000410000 */
[----:B------:R1:W3:Y:S01]  /*7e10*/  MUFU.EX2 R120, R2 ;  /* 0x0000000200787308 */ /* 0x0002e20000000800 */
[----:B------:R-:W-:Y:S01]  /*7e20*/  LDSM.16.MT88.4 R76, [R204+0x800] ;  /* 0x00080000cc4c783b */ /* 0x000fe20000004200 */
[----:B------:R-:W-:Y:S02]  /*7e30*/  IMAD.MOV.U32 R90, RZ, RZ, R56 ;  /* 0x000000ffff5a7224 */ /* 0x000fe400078e0038 */
[C---:B------:R-:W-:Y:S01]  /*7e40*/  FMUL.FTZ R35, R0.reuse, R91 ;  /* 0x0000005b00237220 */ /* 0x040fe20000410000 */
[C---:B-----5:R-:W-:Y:S03]  /*7e50*/  HMMA.16816.F32 R20, R144.reuse, R28, R20 ;  /* 0x0000001c9014723c */ /* 0x060fe60000001814 */
[----:B------:R-:W-:Y:S02]  /*7e60*/  IMAD.MOV.U32 R91, RZ, RZ, R52 ;  /* 0x000000ffff5b7224 */ /* 0x000fe400078e0034 */
[----:B------:R-:W5:Y:S01]  /*7e70*/  LDSM.16.MT88.4 R52, [R204+0x4000] ;  /* 0x00400000cc34783b */ /* 0x000f620000004200 */
[----:B------:R-:W-:Y:S02]  /*7e80*/  IMAD.MOV.U32 R152, RZ, RZ, R65 ;  /* 0x000000ffff987224 */ /* 0x000fe400078e0041 */
[C---:B------:R-:W-:Y:S04]  /*7e90*/  HMMA.16816.F32 R24, R144.reuse, R30, R24 ;  /* 0x0000001e9018723c */ /* 0x040fe80000001818 */
[C---:B------:R-:W-:Y:S02]  /*7ea0*/  FMUL.FTZ R28, R3.reuse, R84 ;  /* 0x00000054031c7220 */ /* 0x040fe40000410000 */
[C---:B------:R-:W-:Y:S02]  /*7eb0*/  FMUL.FTZ R29, R3.reuse, R85 ;  /* 0x00000055031d7220 */ /* 0x040fe40000410000 */
[----:B------:R-:W-:Y:S04]  /*7ec0*/  FMUL.FTZ R30, R0, R86 ;  /* 0x00000056001e7220 */ /* 0x000fe80000410000 */
[----:B-1----:R-:W-:Y:S02]  /*7ed0*/  FFMA.FTZ R2, R154, c[0x0][0x2d0], -R148 ;  /* 0x0000b4009a027a23 */ /* 0x002fe40000010894 */
[C---:B------:R-:W-:Y:S02]  /*7ee0*/  FMUL.FTZ R31, R0.reuse, R87 ;  /* 0x00000057001f7220 */ /* 0x040fe40000410000 */
[----:B------:R1:W-:Y:S01]  /*7ef0*/  MUFU.EX2 R102, R2 ;  /* 0x0000000200667308 */ /* 0x0003e20000000800 */
[----:B------:R-:W-:Y:S01]  /*7f00*/  LDSM.16.MT88.4 R84, [R206+0x800] ;  /* 0x00080000ce54783b */ /* 0x000fe20000004200 */
[C---:B------:R-:W-:Y:S02]  /*7f10*/  FMUL.FTZ R59, R0.reuse, R111 ;  /* 0x0000006f003b7220 */ /* 0x040fe40000410000 */
[C---:B------:R-:W-:Y:S01]  /*7f20*/  FMUL.FTZ R58, R0.reuse, R110 ;  /* 0x0000006e003a7220 */ /* 0x040fe20000410000 */
[C---:B----4-:R-:W-:Y:S03]  /*7f30*/  HMMA.16816.F32 R28, R144.reuse, R36, R28 ;  /* 0x00000024901c723c */ /* 0x050fe6000000181c */
[C---:B------:R-:W-:Y:S02]  /*7f40*/  FMUL.FTZ R56, R3.reuse, R108 ;  /* 0x0000006c03387220 */ /* 0x040fe40000410000 */
[----:B------:R-:W-:Y:S02]  /*7f50*/  IMAD.MOV.U32 R65, RZ, RZ, R48 ;  /* 0x000000ffff417224 */ /* 0x000fe400078e0030 */
[C---:B------:R-:W-:Y:S01]  /*7f60*/  FMUL.FTZ R48, R3.reuse, R100 ;  /* 0x0000006403307220 */ /* 0x040fe20000410000 */
[C---:B------:R-:W-:Y:S04]  /*7f70*/  HMMA.16816.F32 R32, R144.reuse, R38, R32 ;  /* 0x000000269020723c */ /* 0x040fe80000001820 */
[C---:B------:R-:W-:Y:S02]  /*7f80*/  FMUL.FTZ R36, R3.reuse, R92 ;  /* 0x0000005c03247220 */ /* 0x040fe40000410000 */
[----:B------:R-:W-:Y:S01]  /*7f90*/  FMUL.FTZ R37, R3, R93 ;  /* 0x0000005d03257220 */ /* 0x000fe20000410000 */
[----:B------:R-:W-:Y:S01]  /*7fa0*/  MOV R93, R65 ;  /* 0x00000041005d7202 */ /* 0x000fe20000000f00 */
[C---:B------:R-:W-:Y:S04]  /*7fb0*/  FMUL.FTZ R39, R0.reuse, R95 ;  /* 0x0000005f00277220 */ /* 0x040fe80000410000 */
[----:B-1----:R-:W-:Y:S02]  /*7fc0*/  FFMA.FTZ R2, R155, c[0x0][0x2d0], -R148 ;  /* 0x0000b4009b027a23 */ /* 0x002fe40000010894 */
[----:B------:R-:W-:Y:S02]  /*7fd0*/  IMAD.MOV.U32 R155, RZ, RZ, R251 ;  /* 0x000000ffff9b7224 */ /* 0x000fe400078e00fb */
[----:B------:R1:W4:Y:S01]  /*7fe0*/  MUFU.EX2 R99, R2 ;  /* 0x0000000200637308 */ /* 0x0003220000000800 */
[----:B------:R-:W-:Y:S02]  /*7ff0*/  FMUL.FTZ R38, R0, R94 ;  /* 0x0000005e00267220 */ /* 0x000fe40000410000 */
[----:B------:R-:W-:Y:S02]  /*8000*/  IMAD.MOV.U32 R95, RZ, RZ, R62 ;  /* 0x000000ffff5f7224 */ /* 0x000fe400078e003e */
[----:B------:R-:W3:Y:S01]  /*8010*/  LDSM.16.MT88.4 R60, [R203+0x4000] ;  /* 0x00400000cb3c783b */ /* 0x000ee20000004200 */
[----:B------:R-:W-:Y:S02]  /*8020*/  FFMA.FTZ R93, R93, c[0x0][0x2d0], -R148 ;  /* 0x0000b4005d5d7a23 */ /* 0x000fe40000010894 */
[C---:B--2---:R-:W-:Y:S03]  /*8030*/  HMMA.16816.F32 R36, R144.reuse, R44, R36 ;  /* 0x0000002c9024723c */ /* 0x044fe60000001824 */
[----:B------:R-:W-:Y:S02]  /*8040*/  IMAD.MOV.U32 R94, RZ, RZ, R66 ;  /* 0x000000ffff5e7224 */ /* 0x000fe400078e0042 */
[----:B------:R-:W-:Y:S02]  /*8050*/  IMAD.MOV.U32 R92, RZ, RZ, R64 ;  /* 0x000000ffff5c7224 */ /* 0x000fe400078e0040 */
[C---:B------:R-:W-:Y:S01]  /*8060*/  FMUL.FTZ R64, R3.reuse, R112 ;  /* 0x0000007003407220 */ /* 0x040fe20000410000 */
[C---:B------:R-:W-:Y:S01]  /*8070*/  HMMA.16816.F32 R40, R144.reuse, R46, R40 ;  /* 0x0000002e9028723c */ /* 0x040fe20000001828 */
[----:B------:R-:W2:Y:S03]  /*8080*/  LDL.LU R112, [R1] ;  /* 0x0000000001707983 */ /* 0x000ea60000300800 */
[C---:B------:R-:W-:Y:S02]  /*8090*/  FMUL.FTZ R44, R3.reuse, R128 ;  /* 0x00000080032c7220 */ /* 0x040fe40000410000 */
[C---:B------:R-:W-:Y:S02]  /*80a0*/  FMUL.FTZ R45, R3.reuse, R129 ;  /* 0x00000081032d7220 */ /* 0x040fe40000410000 */
[----:B-1----:R-:W-:Y:S04]  /*80b0*/  FFMA.FTZ R2, R162, c[0x0][0x2d0], -R149 ;  /* 0x0000b400a2027a23 */ /* 0x002fe80000010895 */
[----:B------:R1:W-:Y:S01]  /*80c0*/  MUFU.EX2 R98, R2 ;  /* 0x0000000200627308 */ /* 0x0003e20000000800 */
[C---:B------:R-:W-:Y:S02]  /*80d0*/  FMUL.FTZ R46, R0.reuse, R130 ;  /* 0x00000082002e7220 */ /* 0x040fe40000410000 */
[----:B------:R-:W-:Y:S02]  /*80e0*/  FMUL.FTZ R47, R0, R131 ;  /* 0x00000083002f7220 */ /* 0x000fe40000410000 */
[--C-:B------:R-:W-:Y:S02]  /*80f0*/  FFMA.FTZ R92, R92, c[0x0][0x2d0], -R148.reuse ;  /* 0x0000b4005c5c7a23 */ /* 0x100fe40000010894 */
[----:B------:R-:W-:Y:S02]  /*8100*/  FFMA.FTZ R94, R94, c[0x0][0x2d0], -R148 ;  /* 0x0000b4005e5e7a23 */ /* 0x000fe40000010894 */
[C---:B------:R-:W-:Y:S01]  /*8110*/  FMUL.FTZ R65, R3.reuse, R113 ;  /* 0x0000007103417220 */ /* 0x040fe20000410000 */
[C---:B-----5:R-:W-:Y:S03]  /*8120*/  HMMA.16816.F32 R44, R144.reuse, R52, R44 ;  /* 0x00000034902c723c */ /* 0x060fe6000000182c */
[----:B------:R-:W-:Y:S02]  /*8130*/  IMAD.MOV.U32 R113, RZ, RZ, R90 ;  /* 0x000000ffff717224 */ /* 0x000fe400078e005a */
[C---:B------:R-:W-:Y:S02]  /*8140*/  FMUL.FTZ R66, R0.reuse, R114 ;  /* 0x0000007200427220 */ /* 0x040fe40000410000 */
[----:B------:R-:W-:Y:S01]  /*8150*/  FMUL.FTZ R53, R3, R105 ;  /* 0x0000006903357220 */ /* 0x000fe20000410000 */
[C---:B------:R-:W-:Y:S04]  /*8160*/  HMMA.16816.F32 R48, R144.reuse, R54, R48 ;  /* 0x000000369030723c */ /* 0x040fe80000001830 */
[----:B------:R-:W-:Y:S02]  /*8170*/  IMAD.MOV.U32 R105, RZ, RZ, R245 ;  /* 0x000000ffff697224 */ /* 0x000fe400078e00f5 */
[----:B-1----:R-:W-:Y:S02]  /*8180*/  FFMA.FTZ R2, R163, c[0x0][0x2d0], -R149 ;  /* 0x0000b400a3027a23 */ /* 0x002fe40000010895 */
[C---:B------:R-:W-:Y:S02]  /*8190*/  FMUL.FTZ R54, R0.reuse, R106 ;  /* 0x0000006a00367220 */ /* 0x040fe40000410000 */
[----:B------:R1:W5:Y:S02]  /*81a0*/  MUFU.EX2 R103, R2 ;  /* 0x0000000200677308 */ /* 0x0003640000000800 */
[----:B------:R-:W-:Y:S02]  /*81b0*/  IMAD.MOV.U32 R106, RZ, RZ, R244 ;  /* 0x000000ffff6a7224 */ /* 0x000fe400078e00f4 */
[C---:B------:R-:W-:Y:S02]  /*81c0*/  FMUL.FTZ R52, R3.reuse, R104 ;  /* 0x0000006803347220 */ /* 0x040fe40000410000 */
[----:B------:R-:W-:Y:S02]  /*81d0*/  IMAD.MOV.U32 R104, RZ, RZ, R57 ;  /* 0x000000ffff687224 */ /* 0x000fe400078e0039 */
[C---:B------:R-:W-:Y:S02]  /*81e0*/  FMUL.FTZ R57, R3.reuse, R109 ;  /* 0x0000006d03397220 */ /* 0x040fe40000410000 */
[----:B------:R-:W-:Y:S02]  /*81f0*/  FMUL.FTZ R55, R0, R107 ;  /* 0x0000006b00377220 */ /* 0x000fe40000410000 */
[----:B------:R-:W-:Y:S02]  /*8200*/  IMAD.MOV.U32 R114, RZ, RZ, R89 ;  /* 0x000000ffff727224 */ /* 0x000fe400078e0059 */
[----:B------:R-:W-:Y:S02]  /*8210*/  FFMA.FTZ R118, R118, c[0x0][0x2d0], -R149 ;  /* 0x0000b40076767a23 */ /* 0x000fe40000010895 */
[----:B------:R-:W-:Y:S01]  /*8220*/  IMAD.MOV.U32 R154, RZ, RZ, R67 ;  /* 0x000000ffff9a7224 */ /* 0x000fe200078e0043 */
[C---:B---3--:R-:W-:Y:S03]  /*8230*/  HMMA.16816.F32 R52, R144.reuse, R60, R52 ;  /* 0x0000003c9034723c */ /* 0x048fe60000001834 */
[----:B------:R-:W-:Y:S01]  /*8240*/  FMUL.FTZ R67, R0, R115 ;  /* 0x0000007300437220 */ /* 0x000fe20000410000 */
[----:B------:R-:W-:Y:S01]  /*8250*/  MUFU.EX2 R118, R118 ;  /* 0x0000007600767308 */ /* 0x000fe20000000800 */
[----:B-1----:R-:W-:Y:S03]  /*8260*/  FFMA.FTZ R2, R168, c[0x0][0x2d0], -R148 ;  /* 0x0000b400a8027a23 */ /* 0x002fe60000010894 */
[C---:B------:R-:W-:Y:S04]  /*8270*/  HMMA.16816.F32 R56, R144.reuse, R62, R56 ;  /* 0x0000003e9038723c */ /* 0x040fe80000001838 */
[C---:B------:R-:W-:Y:S02]  /*8280*/  FMUL.FTZ R60, R3.reuse, R132 ;  /* 0x00000084033c7220 */ /* 0x040fe40000410000 */
[----:B------:R1:W-:Y:S01]  /*8290*/  MUFU.EX2 R101, R2 ;  /* 0x0000000200657308 */ /* 0x0003e20000000800 */
[----:B------:R-:W-:Y:S02]  /*82a0*/  FMUL.FTZ R61, R3, R133 ;  /* 0x00000085033d7220 */ /* 0x000fe40000410000 */
[C---:B------:R-:W-:Y:S03]  /*82b0*/  FMUL.FTZ R62, R0.reuse, R134 ;  /* 0x00000086003e7220 */ /* 0x040fe60000410000 */
[----:B------:R-:W-:Y:S02]  /*82c0*/  FMUL.FTZ R63, R0, R135 ;  /* 0x00000087003f7220 */ /* 0x000fe40000410000 */
[----:B------:R-:W-:Y:S02]  /*82d0*/  IMAD.MOV.U32 R132, RZ, RZ, R97 ;  /* 0x000000ffff847224 */ /* 0x000fe400078e0061 */
[----:B------:R-:W-:Y:S01]  /*82e0*/  IMAD.MOV.U32 R97, RZ, RZ, R96 ;  /* 0x000000ffff617224 */ /* 0x000fe200078e0060 */
[----:B------:R-:W-:Y:S01]  /*82f0*/  MOV R96, R153 ;  /* 0x0000009900607202 */ /* 0x000fe20000000f00 */
[----:B------:R-:W-:Y:S01]  /*8300*/  IMAD.MOV.U32 R153, RZ, RZ, R95 ;  /* 0x000000ffff997224 */ /* 0x000fe200078e005f */
[C---:B------:R-:W-:Y:S01]  /*8310*/  HMMA.16816.F32 R60, R144.reuse, R68, R60 ;  /* 0x00000044903c723c */ /* 0x040fe2000000183c */
[----:B------:R-:W4:Y:S02]  /*8320*/  LDL.LU R95, [R1+0x10] ;  /* 0x00001000015f7983 */ /* 0x000f240000300800 */
[----:B------:R-:W-:Y:S02]  /*8330*/  FFMA.FTZ R97, R97, c[0x0][0x2d0], -R148 ;  /* 0x0000b40061617a23 */ /* 0x000fe40000010894 */
[----:B------:R-:W-:Y:S02]  /*8340*/  IMAD.MOV.U32 R134, RZ, RZ, R104 ;  /* 0x000000ffff867224 */ /* 0x000fe400078e0068 */
[----:B------:R-:W-:Y:S01]  /*8350*/  F2FP.PACK_AB R68, R122, R123 ;  /* 0x0000007b7a44723e */ /* 0x000fe200000000ff */
[----:B------:R-:W-:Y:S04]  /*8360*/  HMMA.16816.F32 R64, R144, R70, R64 ;  /* 0x000000469040723c */ /* 0x000fe80000001840 */
[----:B-1----:R-:W-:Y:S01]  /*8370*/  FFMA.FTZ R2, R169, c[0x0][0x2d0], -R148 ;  /* 0x0000b400a9027a23 */ /* 0x002fe20000010894 */
[----:B------:R-:W-:Y:S01]  /*8380*/  F2FP.PACK_AB R69, R120, R121 ;  /* 0x000000797845723e */ /* 0x000fe200000000ff */
[----:B------:R-:W-:Y:S01]  /*8390*/  IMAD.MOV.U32 R133, RZ, RZ, R154 ;  /* 0x000000ffff857224 */ /* 0x000fe200078e009a */
[----:B----4-:R-:W-:Y:S01]  /*83a0*/  F2FP.PACK_AB R70, R99, R102 ;  /* 0x000000666346723e */ /* 0x010fe200000000ff */
[----:B------:R1:W4:Y:S01]  /*83b0*/  MUFU.EX2 R251, R2 ;  /* 0x0000000200fb7308 */ /* 0x0003220000000800 */
[----:B-----5:R-:W-:Y:S03]  /*83c0*/  F2FP.PACK_AB R71, R103, R98 ;  /* 0x000000626747723e */ /* 0x020fe600000000ff */
[----:B------:R-:W-:Y:S02]  /*83d0*/  FFMA.FTZ R146, R132, c[0x0][0x2d0], -R148 ;  /* 0x0000b40084927a23 */ /* 0x000fe40000010894 */
[----:B------:R-:W-:Y:S02]  /*83e0*/  IMAD.MOV.U32 R132, RZ, RZ, R88 ;  /* 0x000000ffff847224 */ /* 0x000fe400078e0058 */
[C---:B------:R-:W-:Y:S02]  /*83f0*/  HMMA.16816.F32 R4, R68.reuse, R72, R4 ;  /* 0x000000484404723c */ /* 0x040fe40000001804 */
[----:B------:R-:W-:Y:S03]  /*8400*/  MUFU.EX2 R146, R146 ;  /* 0x0000009200927308 */ /* 0x000fe60000000800 */
[----:B------:R-:W-:Y:S02]  /*8410*/  FFMA.FTZ R147, R133, c[0x0][0x2d0], -R148 ;  /* 0x0000b40085937a23 */ /* 0x000fe40000010894 */
[----:B------:R-:W-:Y:S01]  /*8420*/  IMAD.MOV.U32 R133, RZ, RZ, R96 ;  /* 0x000000ffff857224 */ /* 0x000fe200078e0060 */
[C---:B------:R-:W-:Y:S01]  /*8430*/  HMMA.16816.F32 R8, R68.reuse, R74, R8 ;  /* 0x0000004a4408723c */ /* 0x040fe20000001808 */
[----:B------:R-:W5:Y:S03]  /*8440*/  LDSM.16.MT88.4 R72, [R200+0x4800] ;  /* 0x00480000c848783b */ /* 0x000f660000004200 */
[----:B------:R-:W-:Y:S01]  /*8450*/  IMAD.MOV.U32 R96, RZ, RZ, R153 ;  /* 0x000000ffff607224 */ /* 0x000fe200078e0099 */
[----:B------:R-:W-:Y:S03]  /*8460*/  MUFU.EX2 R147, R147 ;  /* 0x0000009300937308 */ /* 0x000fe60000000800 */
[C---:B------:R-:W-:Y:S04]  /*8470*/  HMMA.16816.F32 R12, R68.reuse, R76, R12 ;  /* 0x0000004c440c723c */ /* 0x040fe8000000180c */
[--C-:B-1----:R-:W-:Y:S04]  /*8480*/  FFMA.FTZ R2, R170, c[0x0][0x2d0], -R149.reuse ;  /* 0x0000b400aa027a23 */ /* 0x102fe80000010895 */
[C---:B------:R-:W-:Y:S01]  /*8490*/  HMMA.16816.F32 R16, R68.reuse, R78, R16 ;  /* 0x0000004e4410723c */ /* 0x040fe20000001810 */
[----:B------:R1:W-:Y:S01]  /*84a0*/  MUFU.EX2 R100, R2 ;  /* 0x0000000200647308 */ /* 0x0003e20000000800 */
[----:B------:R-:W4:Y:S06]  /*84b0*/  LDSM.16.MT88.4 R76, [R204+0x4800] ;  /* 0x00480000cc4c783b */ /* 0x000f2c0000004200 */
[C---:B------:R-:W-:Y:S08]  /*84c0*/  HMMA.16816.F32 R20, R68.reuse, R80, R20 ;  /* 0x000000504414723c */ /* 0x040ff00000001814 */
[C---:B------:R-:W-:Y:S01]  /*84d0*/  HMMA.16816.F32 R24, R68.reuse, R82, R24 ;  /* 0x000000524418723c */ /* 0x040fe20000001818 */
[----:B------:R-:W4:Y:S07]  /*84e0*/  LDSM.16.MT88.4 R80, [R203+0x4800] ;  /* 0x00480000cb50783b */ /* 0x000f2e0000004200 */
[C---:B------:R-:W-:Y:S04]  /*84f0*/  HMMA.16816.F32 R28, R68.reuse, R84, R28 ;  /* 0x00000054441c723c */ /* 0x040fe8000000181c */
[--C-:B-1----:R-:W-:Y:S04]  /*8500*/  FFMA.FTZ R2, R193, c[0x0][0x2d0], -R149.reuse ;  /* 0x0000b400c1027a23 */ /* 0x102fe80000010895 */
[C---:B------:R-:W-:Y:S01]  /*8510*/  HMMA.16816.F32 R32, R68.reuse, R86, R32 ;  /* 0x000000564420723c */ /* 0x040fe20000001820 */
[----:B------:R1:W1:Y:S01]  /*8520*/  MUFU.EX2 R245, R2 ;  /* 0x0000000200f57308 */ /* 0x0002620000000800 */
[----:B------:R-:W1:Y:S06]  /*8530*/  LDSM.16.MT88.4 R84, [R206+0x4800] ;  /* 0x00480000ce54783b */ /* 0x000e6c0000004200 */
        /* <DEDUP_REMOVED lines=8> */
[C---:B------:R-:W-:Y:S08]  /*85c0*/  HMMA.16816.F32 R52, R68.reuse, R80, R52 ;  /* 0x000000504434723c */ /* 0x040ff00000001834 */
[C---:B------:R-:W-:Y:S01]  /*85d0*/  HMMA.16816.F32 R56, R68.reuse, R82, R56 ;  /* 0x000000524438723c */ /* 0x040fe20000001838 */
[----:B------:R-:W2:Y:S07]  /*85e0*/  LDSM.16.MT88.4 R80, [R203+0x1000] ;  /* 0x00100000cb50783b */ /* 0x000eae0000004200 */
[C---:B------:R-:W-:Y:S04]  /*85f0*/  HMMA.16816.F32 R60, R68.reuse, R84, R60 ;  /* 0x00000054443c723c */ /* 0x040fe8000000183c */
[--C-:B-1----:R-:W-:Y:S02]  /*8600*/  FFMA.FTZ R2, R194, c[0x0][0x2d0], -R148.reuse ;  /* 0x0000b400c2027a23 */ /* 0x102fe40000010894 */
[----:B------:R-:W3:Y:S02]  /*8610*/  LDL R194, [R1+0x2c] ;  /* 0x00002c0001c27983 */ /* 0x000ee40000100800 */
[----:B------:R-:W-:Y:S01]  /*8620*/  HMMA.16816.F32 R64, R68, R86, R64 ;  /* 0x000000564440723c */ /* 0x000fe20000001840 */
[----:B------:R1:W1:Y:S01]  /*8630*/  MUFU.EX2 R193, R2 ;  /* 0x0000000200c17308 */ /* 0x0002620000000800 */
[----:B------:R-:W2:Y:S05]  /*8640*/  LDSM.16.MT88.4 R84, [R206+0x1000] ;  /* 0x00100000ce54783b */ /* 0x000eaa0000004200 */
[----:B------:R-:W-:Y:S02]  /*8650*/  F2FP.PACK_AB R68, R251, R101 ;  /* 0x00000065fb44723e */ /* 0x000fe400000000ff */
[----:B------:R-:W-:Y:S03]  /*8660*/  F2FP.PACK_AB R69, R245, R100 ;  /* 0x00000064f545723e */ /* 0x000fe600000000ff */
[--C-:B-1----:R-:W-:Y:S01]  /*8670*/  FFMA.FTZ R2, R195, c[0x0][0x2d0], -R149.reuse ;  /* 0x0000b400c3027a23 */ /* 0x102fe20000010895 */
[----:B------:R-:W-:Y:S03]  /*8680*/  F2FP.PACK_AB R70, R193, R244 ;  /* 0x000000f4c146723e */ /* 0x000fe600000000ff */
[----:B------:R1:W-:Y:S02]  /*8690*/  MUFU.EX2 R111, R2 ;  /* 0x00000002006f7308 */ /* 0x0003e40000000800 */
[----:B-1----:R-:W-:Y:S08]  /*86a0*/  FFMA.FTZ R2, R196, c[0x0][0x2d0], -R149 ;  /* 0x0000b400c4027a23 */ /* 0x002ff00000010895 */
[----:B------:R1:W1:Y:S01]  /*86b0*/  MUFU.EX2 R110, R2 ;  /* 0x00000002006e7308 */ /* 0x0002620000000800 */
[----:B--2---:R-:W-:Y:S02]  /*86c0*/  FFMA.FTZ R3, R3, R112, R243 ;  /* 0x0000007003037223 */ /* 0x004fe400000100f3 */
[----:B------:R-:W-:Y:S02]  /*86d0*/  IMAD.MOV.U32 R112, RZ, RZ, R91 ;  /* 0x000000ffff707224 */ /* 0x000fe400078e005b */
[----:B------:R-:W-:Y:S01]  /*86e0*/  LDSM.16.MT88.4 R88, [R200+0x6800] ;  /* 0x00680000c858783b */ /* 0x000fe20000004200 */
[----:B------:R-:W-:Y:S02]  /*86f0*/  FADD.FTZ R3, R246, R3 ;  /* 0x00000003f6037221 */ /* 0x000fe40000010000 */
[--C-:B-1----:R-:W-:Y:S01]  /*8700*/  FFMA.FTZ R2, R198, c[0x0][0x2d0], -R148.reuse ;  /* 0x0000b400c6027a23 */ /* 0x102fe20000010894 */
[----:B------:R-:W-:Y:S03]  /*8710*/  F2FP.PACK_AB R71, R110, R111 ;  /* 0x0000006f6e47723e */ /* 0x000fe600000000ff */
[----:B------:R1:W-:Y:S04]  /*8720*/  MUFU.EX2 R109, R2 ;  /* 0x00000002006d7308 */ /* 0x0003e80000000800 */
[C---:B-----5:R-:W-:Y:S08]  /*8730*/  HMMA.16816.F32 R4, R68.reuse, R72, R4 ;  /* 0x000000484404723c */ /* 0x060ff00000001804 */
[C---:B------:R-:W-:Y:S01]  /*8740*/  HMMA.16816.F32 R8, R68.reuse, R74, R8 ;  /* 0x0000004a4408723c */ /* 0x040fe20000001808 */
[----:B------:R-:W2:Y:S07]  /*8750*/  LDSM.16.MT88.4 R72, [R200+0x5000] ;  /* 0x00500000c848783b */ /* 0x000eae0000004200 */
[C---:B----4-:R-:W-:Y:S04]  /*8760*/  HMMA.16816.F32 R12, R68.reuse, R76, R12 ;  /* 0x0000004c440c723c */ /* 0x050fe8000000180c */
[----:B-1----:R-:W-:Y:S04]  /*8770*/  FFMA.FTZ R2, R197, c[0x0][0x2d0], -R148 ;  /* 0x0000b400c5027a23 */ /* 0x002fe80000010894 */
[C---:B------:R-:W-:Y:S01]  /*8780*/  HMMA.16816.F32 R16, R68.reuse, R78, R16 ;  /* 0x0000004e4410723c */ /* 0x040fe20000001810 */
[----:B------:R1:W4:Y:S01]  /*8790*/  MUFU.EX2 R171, R2 ;  /* 0x0000000200ab7308 */ /* 0x0003220000000800 */
[----:B------:R-:W5:Y:S06]  /*87a0*/  LDSM.16.MT88.4 R76, [R204+0x5000] ;  /* 0x00500000cc4c783b */ /* 0x000f6c0000004200 */
[C---:B------:R-:W-:Y:S08]  /*87b0*/  HMMA.16816.F32 R20, R68.reuse, R80, R20 ;  /* 0x000000504414723c */ /* 0x040ff00000001814 */
[C---:B------:R-:W-:Y:S01]  /*87c0*/  HMMA.16816.F32 R24, R68.reuse, R82, R24 ;  /* 0x000000524418723c */ /* 0x040fe20000001818 */
[----:B------:R-:W4:Y:S07]  /*87d0*/  LDSM.16.MT88.4 R80, [R203+0x5000] ;  /* 0x00500000cb50783b */ /* 0x000f2e0000004200 */
[C---:B------:R-:W-:Y:S04]  /*87e0*/  HMMA.16816.F32 R28, R68.reuse, R84, R28 ;  /* 0x00000054441c723c */ /* 0x040fe8000000181c */
[--C-:B-1----:R-:W-:Y:S04]  /*87f0*/  FFMA.FTZ R2, R199, c[0x0][0x2d0], -R149.reuse ;  /* 0x0000b400c7027a23 */ /* 0x102fe80000010895 */
[C---:B------:R-:W-:Y:S01]  /*8800*/  HMMA.16816.F32 R32, R68.reuse, R86, R32 ;  /* 0x000000564420723c */ /* 0x040fe20000001820 */
[----:B------:R1:W-:Y:S01]  /*8810*/  MUFU.EX2 R108, R2 ;  /* 0x00000002006c7308 */ /* 0x0003e20000000800 */
[----:B------:R-:W4:Y:S06]  /*8820*/  LDSM.16.MT88.4 R84, [R206+0x5000] ;  /* 0x00500000ce54783b */ /* 0x000f2c0000004200 */
[C---:B--2---:R-:W-:Y:S04]  /*8830*/  HMMA.16816.F32 R36, R68.reuse, R72, R36 ;  /* 0x000000484424723c */ /* 0x044fe80000001824 */
[----:B------:R-:W-:Y:S02]  /*8840*/  FFMA.FTZ R95, R0, R95, R150 ;  /* 0x0000005f005f7223 */ /* 0x000fe40000010096 */
[--C-:B------:R-:W-:Y:S02]  /*8850*/  FFMA.FTZ R0, R133, c[0x0][0x2d0], -R149.reuse ;  /* 0x0000b40085007a23 */ /* 0x100fe40000010895 */
[C---:B------:R-:W-:Y:S01]  /*8860*/  HMMA.16816.F32 R40, R68.reuse, R74, R40 ;  /* 0x0000004a4428723c */ /* 0x040fe20000001828 */
[----:B------:R-:W2:Y:S01]  /*8870*/  LDSM.16.MT88.4 R72, [R200+0x1800] ;  /* 0x00180000c848783b */ /* 0x000ea20000004200 */
[----:B------:R-:W-:Y:S06]  /*8880*/  MUFU.EX2 R133, R93 ;  /* 0x0000005d00857308 */ /* 0x000fec0000000800 */
[C---:B-----5:R-:W-:Y:S04]  /*8890*/  HMMA.16816.F32 R44, R68.reuse, R76, R44 ;  /* 0x0000004c442c723c */ /* 0x060fe8000000182c */
[--C-:B-1----:R-:W-:Y:S01]  /*88a0*/  FFMA.FTZ R2, R232, c[0x0][0x2d0], -R149.reuse ;  /* 0x0000b400e8027a23 */ /* 0x102fe20000010895 */
[----:B------:R1:W-:Y:S03]  /*88b0*/  MUFU.EX2 R135, R0 ;  /* 0x0000000000877308 */ /* 0x0003e60000000800 */
[C---:B------:R-:W-:Y:S01]  /*88c0*/  HMMA.16816.F32 R48, R68.reuse, R78, R48 ;  /* 0x0000004e4430723c */ /* 0x040fe20000001830 */
[----:B------:R-:W5:Y:S06]  /*88d0*/  LDSM.16.MT88.4 R76, [R204+0x1800] ;  /* 0x00180000cc4c783b */ /* 0x000f6c0000004200 */
[----:B------:R2:W2:Y:S01]  /*88e0*/  MUFU.EX2 R170, R2 ;  /* 0x0000000200aa7308 */ /* 0x0004a20000000800 */
[C---:B----4-:R-:W-:Y:S08]  /*88f0*/  HMMA.16816.F32 R52, R68.reuse, R80, R52 ;  /* 0x000000504434723c */ /* 0x050ff00000001834 */
[C---:B------:R-:W-:Y:S01]  /*8900*/  HMMA.16816.F32 R56, R68.reuse, R82, R56 ;  /* 0x000000524438723c */ /* 0x040fe20000001838 */
[----:B------:R-:W4:Y:S03]  /*8910*/  LDSM.16.MT88.4 R80, [R203+0x1800] ;  /* 0x00180000cb50783b */ /* 0x000f260000004200 */
[--C-:B-1----:R-:W-:Y:S02]  /*8920*/  FFMA.FTZ R0, R151, c[0x0][0x2d0], -R149.reuse ;  /* 0x0000b40097007a23 */ /* 0x102fe40000010895 */
[----:B------:R-:W-:Y:S02]  /*8930*/  MUFU.EX2 R151, R94 ;  /* 0x0000005e00977308 */ /* 0x000fe40000000800 */
[C---:B------:R-:W-:Y:S04]  /*8940*/  HMMA.16816.F32 R60, R68.reuse, R84, R60 ;  /* 0x00000054443c723c */ /* 0x040fe8000000183c */
[--C-:B--2---:R-:W-:Y:S04]  /*8950*/  FFMA.FTZ R2, R230, c[0x0][0x2d0], -R148.reuse ;  /* 0x0000b400e6027a23 */ /* 0x104fe80000010894 */
[----:B------:R-:W-:Y:S01]  /*8960*/  HMMA.16816.F32 R64, R68, R86, R64 ;  /* 0x000000564440723c */ /* 0x000fe20000001840 */
[----:B------:R-:W1:Y:S01]  /*8970*/  LDSM.16.MT88.4 R84, [R206+0x1800] ;  /* 0x00180000ce54783b */ /* 0x000e620000004200 */
[----:B------:R2:W-:Y:S05]  /*8980*/  MUFU.EX2 R169, R2 ;  /* 0x0000000200a97308 */ /* 0x0005ea0000000800 */
[----:B------:R-:W-:Y:S02]  /*8990*/  F2FP.PACK_AB R68, R171, R109 ;  /* 0x0000006dab44723e */ /* 0x000fe400000000ff */
[----:B------:R-:W-:Y:S03]  /*89a0*/  F2FP.PACK_AB R69, R170, R108 ;  /* 0x0000006caa45723e */ /* 0x000fe600000000ff */
[--C-:B--2---:R-:W-:Y:S04]  /*89b0*/  FFMA.FTZ R2, R231, c[0x0][0x2d0], -R148.reuse ;  /* 0x0000b400e7027a23 */ /* 0x104fe80000010894 */
[----:B------:R2:W1:Y:S02]  /*89c0*/  MUFU.EX2 R168, R2 ;  /* 0x0000000200a87308 */ /* 0x0004640000000800 */
[--C-:B--2---:R-:W-:Y:S01]  /*89d0*/  FFMA.FTZ R2, R233, c[0x0][0x2d0], -R149.reuse ;  /* 0x0000b400e9027a23 */ /* 0x104fe20000010895 */
[----:B-1----:R-:W-:Y:S07]  /*89e0*/  F2FP.PACK_AB R70, R168, R169 ;  /* 0x000000a9a846723e */ /* 0x002fee00000000ff */
[----:B------:R1:W-:Y:S02]  /*89f0*/  MUFU.EX2 R163, R2 ;  /* 0x0000000200a37308 */ /* 0x0003e40000000800 */
[----:B-1----:R-:W-:Y:S08]  /*8a00*/  FFMA.FTZ R2, R234, c[0x0][0x2d0], -R149 ;  /* 0x0000b400ea027a23 */ /* 0x002ff00000010895 */
[----:B------:R1:W2:Y:S01]  /*8a10*/  MUFU.EX2 R162, R2 ;  /* 0x0000000200a27308 */ /* 0x0002a20000000800 */
[----:B---3--:R-:W-:Y:S01]  /*8a20*/  ISETP.GT.AND P0, PT, R192, R194, PT ;  /* 0x000000c2c000720c */ /* 0x008fe20003f04270 */
[----:B------:R-:W-:Y:S02]  /*8a30*/  IMAD.MOV.U32 R192, RZ, RZ, R229 ;  /* 0x000000ffffc07224 */ /* 0x000fe400078e00e5 */
[--C-:B-1----:R-:W-:Y:S01]  /*8a40*/  FFMA.FTZ R2, R235, c[0x0][0x2d0], -R148.reuse ;  /* 0x0000b400eb027a23 */ /* 0x102fe20000010894 */
[----:B--2---:R-:W-:Y:S05]  /*8a50*/  F2FP.PACK_AB R71, R162, R163 ;  /* 0x000000a3a247723e */ /* 0x004fea00000000ff */
[----:B------:R1:W-:Y:S02]  /*8a60*/  MUFU.EX2 R160, R2 ;  /* 0x0000000200a07308 */ /* 0x0003e40000000800 */
[C---:B------:R-:W-:Y:S08]  /*8a70*/  HMMA.16816.F32 R4, R68.reuse, R72, R4 ;  /* 0x000000484404723c */ /* 0x040ff00000001804 */
[C---:B------:R-:W-:Y:S01]  /*8a80*/  HMMA.16816.F32 R8, R68.reuse, R74, R8 ;  /* 0x0000004a4408723c */ /* 0x040fe20000001808 */
[----:B------:R-:W2:Y:S07]  /*8a90*/  LDSM.16.MT88.4 R72, [R200+0x5800] ;  /* 0x00580000c848783b */ /* 0x000eae0000004200 */
[C---:B-----5:R-:W-:Y:S04]  /*8aa0*/  HMMA.16816.F32 R12, R68.reuse, R76, R12 ;  /* 0x0000004c440c723c */ /* 0x060fe8000000180c */
        /* <DEDUP_REMOVED lines=20> */
[C---:B----4-:R-:W-:Y:S08]  /*8bf0*/  HMMA.16816.F32 R52, R68.reuse, R80, R52 ;  /* 0x000000504434723c */ /* 0x050ff00000001834 */
[C---:B------:R-:W-:Y:S01]  /*8c00*/  HMMA.16816.F32 R56, R68.reuse, R82, R56 ;  /* 0x000000524438723c */ /* 0x040fe20000001838 */
[----:B------:R-:W4:Y:S07]  /*8c10*/  LDSM.16.MT88.4 R80, [R203+0x2000] ;  /* 0x00200000cb50783b */ /* 0x000f2e0000004200 */
[C---:B---3--:R-:W-:Y:S04]  /*8c20*/  HMMA.16816.F32 R60, R68.reuse, R84, R60 ;  /* 0x00000054443c723c */ /* 0x048fe8000000183c */
[--C-:B-1----:R-:W-:Y:S04]  /*8c30*/  FFMA.FTZ R2, R238, c[0x0][0x2d0], -R148.reuse ;  /* 0x0000b400ee027a23 */ /* 0x102fe80000010894 */
[----:B------:R-:W-:Y:S01]  /*8c40*/  HMMA.16816.F32 R64, R68, R86, R64 ;  /* 0x000000564440723c */ /* 0x000fe20000001840 */
[----:B------:R1:W-:Y:S01]  /*8c50*/  MUFU.EX2 R129, R2 ;  /* 0x0000000200817308 */ /* 0x0003e20000000800 */
[----:B------:R-:W3:Y:S05]  /*8c60*/  LDSM.16.MT88.4 R84, [R206+0x2000] ;  /* 0x00200000ce54783b */ /* 0x000eea0000004200 */
        /* <DEDUP_REMOVED lines=8> */
[----:B------:R1:W5:Y:S02]  /*8cf0*/  MUFU.EX2 R158, R2 ;  /* 0x00000002009e7308 */ /* 0x0003640000000800 */
[--C-:B-1----:R-:W-:Y:S01]  /*8d00*/  FFMA.FTZ R2, R248, c[0x0][0x2d0], -R148.reuse ;  /* 0x0000b400f8027a23 */ /* 0x102fe20000010894 */
[----:B-----5:R-:W-:Y:S07]  /*8d10*/  F2FP.PACK_AB R71, R158, R128 ;  /* 0x000000809e47723e */ /* 0x020fee00000000ff */
[----:B------:R1:W-:Y:S01]  /*8d20*/  MUFU.EX2 R156, R2 ;  /* 0x00000002009c7308 */ /* 0x0003e20000000800 */
[C---:B--2---:R-:W-:Y:S08]  /*8d30*/  HMMA.16816.F32 R4, R68.reuse, R72, R4 ;  /* 0x000000484404723c */ /* 0x044ff00000001804 */
[C---:B------:R-:W-:Y:S01]  /*8d40*/  HMMA.16816.F32 R8, R68.reuse, R74, R8 ;  /* 0x0000004a4408723c */ /* 0x040fe20000001808 */
[----:B------:R-:W2:Y:S07]  /*8d50*/  LDSM.16.MT88.4 R72, [R200+0x6000] ;  /* 0x00600000c848783b */ /* 0x000eae0000004200 */
        /* <DEDUP_REMOVED lines=8> */
[C---:B---3--:R-:W-:Y:S04]  /*8de0*/  HMMA.16816.F32 R28, R68.reuse, R84, R28 ;  /* 0x00000054441c723c */ /* 0x048fe8000000181c */
        /* <DEDUP_REMOVED lines=30> */
[--C-:B------:R-:W-:Y:S02]  /*8fd0*/  FFMA.FTZ R2, R134, c[0x0][0x2d0], -R148.reuse ;  /* 0x0000b40086027a23 */ /* 0x100fe40000010894 */
[----:B------:R-:W-:Y:S05]  /*8fe0*/  FFMA.FTZ R148, R152, c[0x0][0x2d0], -R148 ;  /* 0x0000b40098947a23 */ /* 0x000fea0000010894 */
[----:B------:R1:W-:Y:S01]  /*8ff0*/  MUFU.EX2 R134, R0 ;  /* 0x0000000000867308 */ /* 0x0003e20000000800 */
[C---:B--2---:R-:W-:Y:S09]  /*9000*/  HMMA.16816.F32 R4, R68.reuse, R72, R4 ;  /* 0x000000484404723c */ /* 0x044ff20000001804 */
[----:B------:R-:W-:Y:S01]  /*9010*/  MUFU.EX2 R152, R92 ;  /* 0x0000005c00987308 */ /* 0x000fe20000000800 */
[C---:B------:R-:W-:Y:S01]  /*9020*/  HMMA.16816.F32 R8, R68.reuse, R74, R8 ;  /* 0x0000004a4408723c */ /* 0x040fe20000001808 */
[----:B------:R-:W2:Y:S07]  /*9030*/  LDSM.16.MT88.4 R72, [R204+0x6800] ;  /* 0x00680000cc48783b */ /* 0x000eae0000004200 */
[C---:B------:R-:W-:Y:S01]  /*9040*/  HMMA.16816.F32 R12, R68.reuse, R76, R12 ;  /* 0x0000004c440c723c */ /* 0x040fe2000000180c */
[----:B------:R5:W2:Y:S03]  /*9050*/  MUFU.EX2 R153, R2 ;  /* 0x0000000200997308 */ /* 0x000aa60000000800 */
[----:B-1----:R-:W-:Y:S04]  /*9060*/  FFMA.FTZ R0, R132, c[0x0][0x2d0], -R149 ;  /* 0x0000b40084007a23 */ /* 0x002fe80000010895 */
[C---:B------:R-:W-:Y:S01]  /*9070*/  HMMA.16816.F32 R16, R68.reuse, R78, R16 ;  /* 0x0000004e4410723c */ /* 0x040fe20000001810 */
[----:B------:R-:W1:Y:S02]  /*9080*/  LDSM.16.MT88.4 R76, [R203+0x6800] ;  /* 0x00680000cb4c783b */ /* 0x000e640000004200 */
[----:B------:R-:W-:Y:S05]  /*9090*/  MUFU.EX2 R148, R148 ;  /* 0x0000009400947308 */ /* 0x000fea0000000800 */
[C---:B----4-:R-:W-:Y:S05]  /*90a0*/  HMMA.16816.F32 R20, R68.reuse, R80, R20 ;  /* 0x000000504414723c */ /* 0x050fea0000001814 */
[----:B------:R4:W-:Y:S03]  /*90b0*/  MUFU.EX2 R132, R0 ;  /* 0x0000000000847308 */ /* 0x0009e60000000800 */
[C---:B------:R-:W-:Y:S01]  /*90c0*/  HMMA.16816.F32 R24, R68.reuse, R82, R24 ;  /* 0x000000524418723c */ /* 0x040fe20000001818 */
[----:B------:R-:W1:Y:S03]  /*90d0*/  LDSM.16.MT88.4 R80, [R206+0x6800] ;  /* 0x00680000ce50783b */ /* 0x000e660000004200 */
[----:B-----5:R-:W-:Y:S04]  /*90e0*/  FADD.FTZ R2, R113, R95 ;  /* 0x0000005f71027221 */ /* 0x020fe80000010000 */
[C---:B---3--:R-:W-:Y:S01]  /*90f0*/  HMMA.16816.F32 R28, R68.reuse, R84, R28 ;  /* 0x00000054441c723c */ /* 0x048fe2000000181c */
[----:B------:R-:W-:Y:S03]  /*9100*/  LDSM.16.MT88.4 R92, [R204+0x7000] ;  /* 0x00700000cc5c783b */ /* 0x000fe60000004200 */
[----:B------:R-:W-:Y:S04]  /*9110*/  FADD.FTZ R2, R126, R2 ;  /* 0x000000027e027221 */ /* 0x000fe80000010000 */
[C---:B------:R-:W-:Y:S01]  /*9120*/  HMMA.16816.F32 R32, R68.reuse, R86, R32 ;  /* 0x000000564420723c */ /* 0x040fe20000001820 */
[----:B------:R-:W-:Y:S03]  /*9130*/  LDSM.16.MT88.4 R84, [R203+0x3000] ;  /* 0x00300000cb54783b */ /* 0x000fe60000004200 */
[----:B----4-:R-:W-:Y:S04]  /*9140*/  FFMA.FTZ R0, R114, c[0x0][0x2d0], -R149 ;  /* 0x0000b40072007a23 */ /* 0x010fe80000010895 */
[C---:B------:R-:W-:Y:S01]  /*9150*/  HMMA.16816.F32 R36, R68.reuse, R88, R36 ;  /* 0x000000584424723c */ /* 0x040fe20000001824 */
[----:B------:R3:W4:Y:S07]  /*9160*/  MUFU.EX2 R150, R0 ;  /* 0x0000000000967308 */ /* 0x00072e0000000800 */
[C---:B------:R-:W-:Y:S01]  /*9170*/  HMMA.16816.F32 R40, R68.reuse, R90, R40 ;  /* 0x0000005a4428723c */ /* 0x040fe20000001828 */
[----:B------:R-:W-:Y:S07]  /*9180*/  LDSM.16.MT88.4 R88, [R206+0x3000] ;  /* 0x00300000ce58783b */ /* 0x000fee0000004200 */
[C---:B--2---:R-:W-:Y:S08]  /*9190*/  HMMA.16816.F32 R44, R68.reuse, R72, R44 ;  /* 0x00000048442c723c */ /* 0x044ff0000000182c */
[C---:B------:R-:W-:Y:S01]  /*91a0*/  HMMA.16816.F32 R48, R68.reuse, R74, R48 ;  /* 0x0000004a4430723c */ /* 0x040fe20000001830 */
[----:B------:R-:W2:Y:S03]  /*91b0*/  LDSM.16.MT88.4 R72, [R200+0x3000] ;  /* 0x00300000c848783b */ /* 0x000ea60000004200 */
[----:B---3--:R-:W-:Y:S02]  /*91c0*/  FADD.FTZ R0, R112, R3 ;  /* 0x0000000370007221 */ /* 0x008fe40000010000 */
[----:B------:R-:W-:Y:S02]  /*91d0*/  IMAD.MOV.U32 R112, RZ, RZ, R124 ;  /* 0x000000ffff707224 */ /* 0x000fe400078e007c */
[C---:B-1----:R-:W-:Y:S04]  /*91e0*/  HMMA.16816.F32 R52, R68.reuse, R76, R52 ;  /* 0x0000004c4434723c */ /* 0x042fe80000001834 */
[----:B------:R-:W-:Y:S02]  /*91f0*/  FADD.FTZ R0, R125, R0 ;  /* 0x000000007d007221 */ /* 0x000fe40000010000 */
[--C-:B------:R-:W-:Y:S02]  /*9200*/  FFMA.FTZ R3, R96, c[0x0][0x2d0], -R149.reuse ;  /* 0x0000b40060037a23 */ /* 0x100fe40000010895 */
[C---:B------:R-:W-:Y:S01]  /*9210*/  HMMA.16816.F32 R56, R68.reuse, R78, R56 ;  /* 0x0000004e4438723c */ /* 0x040fe20000001838 */
[----:B------:R-:W1:Y:S01]  /*9220*/  LDSM.16.MT88.4 R76, [R204+0x3000] ;  /* 0x00300000cc4c783b */ /* 0x000e620000004200 */
[----:B------:R3:W-:Y:S02]  /*9230*/  MUFU.EX2 R145, R3 ;  /* 0x0000000300917308 */ /* 0x0007e40000000800 */
[--C-:B------:R-:W-:Y:S02]  /*9240*/  FFMA.FTZ R96, R127, c[0x0][0x2d0], -R149.reuse ;  /* 0x0000b4007f607a23 */ /* 0x100fe40000010895 */
[----:B------:R-:W-:Y:S02]  /*9250*/  FFMA.FTZ R149, R119, c[0x0][0x2d0], -R149 ;  /* 0x0000b40077957a23 */ /* 0x000fe40000010895 */
[C---:B------:R-:W-:Y:S01]  /*9260*/  HMMA.16816.F32 R60, R68.reuse, R80, R60 ;  /* 0x00000050443c723c */ /* 0x040fe2000000183c */
[----:B------:R-:W-:Y:S03]  /*9270*/  LDSM.16.MT88.4 R124, [R200+0x3800] ;  /* 0x00380000c87c783b */ /* 0x000fe60000004200 */
[----:B------:R-:W5:Y:S01]  /*9280*/  MUFU.EX2 R144, R96 ;  /* 0x0000006000907308 */ /* 0x000f620000000800 */
[----:B------:R-:W-:Y:S02]  /*9290*/  FADD.FTZ R0, R123, R0 ;  /* 0x000000007b007221 */ /* 0x000fe40000010000 */
[----:B------:R-:W-:Y:S01]  /*92a0*/  FADD.FTZ R2, R112, R2 ;  /* 0x0000000270027221 */ /* 0x000fe20000010000 */
[----:B------:R-:W-:Y:S01]  /*92b0*/  HMMA.16816.F32 R64, R68, R82, R64 ;  /* 0x000000524440723c */ /* 0x000fe20000001840 */
[----:B------:R-:W1:Y:S03]  /*92c0*/  LDSM.16.MT88.4 R80, [R200+0x7000] ;  /* 0x00700000c850783b */ /* 0x000e660000004200 */
[----:B------:R-:W-:Y:S02]  /*92d0*/  F2FP.PACK_AB R112, R146, R147 ;  /* 0x000000939270723e */ /* 0x000fe400000000ff */
[----:B------:R-:W1:Y:S01]  /*92e0*/  MUFU.EX2 R119, R97 ;  /* 0x0000006100777308 */ /* 0x000e620000000800 */
[----:B------:R-:W-:Y:S02]  /*92f0*/  F2FP.PACK_AB R68, R152, R153 ;  /* 0x000000999844723e */ /* 0x000fe400000000ff */
[----:B------:R-:W-:Y:S03]  /*9300*/  F2FP.PACK_AB R69, R134, R135 ;  /* 0x000000878645723e */ /* 0x000fe600000000ff */
[----:B------:R-:W-:Y:S01]  /*9310*/  F2FP.PACK_AB R70, R151, R133 ;  /* 0x000000859746723e */ /* 0x000fe200000000ff */
[----:B---3--:R-:W-:Y:S01]  /*9320*/  FADD.FTZ R3, R121, R2 ;  /* 0x0000000279037221 */ /* 0x008fe20000010000 */
[----:B----4-:R-:W-:Y:S01]  /*9330*/  F2FP.PACK_AB R71, R150, R132 ;  /* 0x000000849647723e */ /* 0x010fe200000000ff */
[----:B------:R-:W-:Y:S01]  /*9340*/  FADD.FTZ R2, R122, R0 ;  /* 0x000000007a027221 */ /* 0x000fe20000010000 */
[----:B------:R-:W3:Y:S01]  /*9350*/  MUFU.EX2 R149, R149 ;  /* 0x0000009500957308 */ /* 0x000ee20000000800 */
[----:B------:R-:W-:Y:S02]  /*9360*/  FADD.FTZ R0, R120, R3 ;  /* 0x0000000378007221 */ /* 0x000fe40000010000 */
[----:B------:R-:W-:Y:S01]  /*9370*/  FADD.FTZ R2, R102, R2 ;  /* 0x0000000266027221 */ /* 0x000fe20000010000 */
[----:B-----5:R-:W-:Y:S01]  /*9380*/  F2FP.PACK_AB R113, R144, R145 ;  /* 0x000000919071723e */ /* 0x020fe200000000ff */
[C---:B--2---:R-:W-:Y:S03]  /*9390*/  HMMA.16816.F32 R4, R68.reuse, R72, R4 ;  /* 0x000000484404723c */ /* 0x044fe60000001804 */
[----:B------:R-:W-:Y:S02]  /*93a0*/  FADD.FTZ R0, R98, R0 ;  /* 0x0000000062007221 */ /* 0x000fe40000010000 */
[----:B------:R-:W-:Y:S02]  /*93b0*/  FADD.FTZ R2, R99, R2 ;  /* 0x0000000263027221 */ /* 0x000fe40000010000 */
[----:B------:R-:W-:Y:S01]  /*93c0*/  FADD.FTZ R0, R103, R0 ;  /* 0x0000000067007221 */ /* 0x000fe20000010000 */
[C---:B------:R-:W-:Y:S01]  /*93d0*/  HMMA.16816.F32 R8, R68.reuse, R74, R8 ;  /* 0x0000004a4408723c */ /* 0x040fe20000001808 */
[----:B------:R-:W2:Y:S03]  /*93e0*/  LDSM.16.MT88.4 R72, [R203+0x7000] ;  /* 0x00700000cb48783b */ /* 0x000ea60000004200 */
[----:B------:R-:W-:Y:S01]  /*93f0*/  FADD.FTZ R2, R101, R2 ;  /* 0x0000000265027221 */ /* 0x000fe20000010000 */
[----:B-1----:R-:W-:Y:S01]  /*9400*/  F2FP.PACK_AB R114, R148, R119 ;  /* 0x000000779472723e */ /* 0x002fe200000000ff */
[----:B------:R-:W-:Y:S02]  /*9410*/  FADD.FTZ R0, R100, R0 ;  /* 0x0000000064007221 */ /* 0x000fe40000010000 */
[C---:B------:R-:W-:Y:S01]  /*9420*/  HMMA.16816.F32 R12, R68.reuse, R76, R12 ;  /* 0x0000004c440c723c */ /* 0x040fe2000000180c */
[----:B------:R-:W-:Y:S03]  /*9430*/  LDSM.16.MT88.4 R96, [R200+0x7800] ;  /* 0x00780000c860783b */ /* 0x000fe60000004200 */
[----:B---3--:R-:W-:Y:S01]  /*9440*/  F2FP.PACK_AB R115, R149, R118 ;  /* 0x000000769573723e */ /* 0x008fe200000000ff */
[----:B------:R-:W-:Y:S02]  /*9450*/  FADD.FTZ R0, R245, R0 ;  /* 0x00000000f5007221 */ /* 0x000fe40000010000 */
[----:B------:R-:W-:Y:S01]  /*9460*/  FADD.FTZ R2, R251, R2 ;  /* 0x00000002fb027221 */ /* 0x000fe20000010000 */
[C---:B------:R-:W-:Y:S01]  /*9470*/  HMMA.16816.F32 R16, R68.reuse, R78, R16 ;  /* 0x0000004e4410723c */ /* 0x040fe20000001810 */
[----:B------:R-:W1:Y:S03]  /*9480*/  LDSM.16.MT88.4 R76, [R206+0x7000] ;  /* 0x00700000ce4c783b */ /* 0x000e660000004200 */
[----:B------:R-:W-:Y:S02]  /*9490*/  FADD.FTZ R0, R111, R0 ;  /* 0x000000006f007221 */ /* 0x000fe40000010000 */
[----:B------:R-:W-:Y:S02]  /*94a0*/  FADD.FTZ R2, R244, R2 ;  /* 0x00000002f4027221 */ /* 0x000fe40000010000 */
[C---:B------:R-:W-:Y:S01]  /*94b0*/  HMMA.16816.F32 R20, R68.reuse, R84, R20 ;  /* 0x000000544414723c */ /* 0x040fe20000001814 */
[----:B------:R-:W-:Y:S03]  /*94c0*/  LDSM.16.MT88.4 R100, [R204+0x7800] ;  /* 0x00780000cc64783b */ /* 0x000fe60000004200 */
        /* <DEDUP_REMOVED lines=18> */
[----:B------:R-:W3:Y:S03]  /*95f0*/  LDSM.16.MT88.4 R80, [R204+0x3800] ;  /* 0x00380000cc50783b */ /* 0x000ee60000004200 */
        /* <DEDUP_REMOVED lines=14> */
[C---:B-1----:R-:W-:Y:S04]  /*96e0*/  HMMA.16816.F32 R60, R68.reuse, R76, R60 ;  /* 0x0000004c443c723c */ /* 0x042fe8000000183c */
[----:B------:R-:W-:Y:S02]  /*96f0*/  FADD.FTZ R2, R157, R2 ;  /* 0x000000029d027221 */ /* 0x000fe40000010000 */
[----:B------:R-:W-:Y:S02]  /*9700*/  FADD.FTZ R0, R106, R0 ;  /* 0x000000006a007221 */ /* 0x000fe40000010000 */
[----:B------:R-:W-:Y:S04]  /*9710*/  HMMA.16816.F32 R64, R68, R78, R64 ;  /* 0x0000004e4440723c */ /* 0x000fe80000001840 */
[----:B------:R-:W-:Y:S02]  /*9720*/  FADD.FTZ R2, R105, R2 ;  /* 0x0000000269027221 */ /* 0x000fe40000010000 */
[----:B------:R-:W-:Y:S02]  /*9730*/  FADD.FTZ R0, R104, R0 ;  /* 0x0000000068007221 */ /* 0x000fe40000010000 */
[C---:B------:R-:W-:Y:S01]  /*9740*/  HMMA.16816.F32 R120, R112.reuse, R124, R4 ;  /* 0x0000007c7078723c */ /* 0x040fe20000001804 */
[----:B------:R-:W1:Y:S04]  /*9750*/  LDSM.16.MT88.4 R4, [R206+0x7800] ;  /* 0x00780000ce04783b */ /* 0x000e680000004200 */
[----:B------:R-:W-:Y:S02]  /*9760*/  FADD.FTZ R2, R155, R2 ;  /* 0x000000029b027221 */ /* 0x000fe40000010000 */
[----:B------:R-:W-:Y:S01]  /*9770*/  FADD.FTZ R0, R154, R0 ;  /* 0x000000009a007221 */ /* 0x000fe20000010000 */
[C---:B------:R-:W-:Y:S04]  /*9780*/  HMMA.16816.F32 R124, R112.reuse, R126, R8 ;  /* 0x0000007e707c723c */ /* 0x040fe80000001808 */
[----:B------:R-:W-:Y:S02]  /*9790*/  FADD.FTZ R2, R153, R2 ;  /* 0x0000000299027221 */ /* 0x000fe40000010000 */
[----:B------:R-:W-:Y:S02]  /*97a0*/  FADD.FTZ R0, R135, R0 ;  /* 0x0000000087007221 */ /* 0x000fe40000010000 */
[C---:B---3--:R-:W-:Y:S04]  /*97b0*/  HMMA.16816.F32 R68, R112.reuse, R80, R12 ;  /* 0x000000507044723c */ /* 0x048fe8000000180c */
        /* <DEDUP_REMOVED lines=20> */
[C---:B------:R-:W-:Y:S01]  /*9900*/  HMMA.16816.F32 R96, R112.reuse, R98, R40 ;  /* 0x000000627060723c */ /* 0x040fe20000001828 */
[----:B------:R2:W-:Y:S03]  /*9910*/  STL [R1], R2 ;  /* 0x0000000201007387 */ /* 0x0005e60000100800 */
[----:B------:R-:W-:Y:S01]  /*9920*/  IMAD.MOV.U32 R118, RZ, RZ, R116 ;  /* 0x000000ffff767224 */ /* 0x000fe200078e0074 */
[----:B------:R2:W-:Y:S01]  /*9930*/  STL [R1+0x10], R0 ;  /* 0x0000100001007387 */ /* 0x0005e20000100800 */
[----:B------:R-:W-:Y:S02]  /*9940*/  IMAD.MOV.U32 R3, RZ, RZ, R117 ;  /* 0x000000ffff037224 */ /* 0x000fe400078e0075 */
[C---:B------:R-:W-:Y:S08]  /*9950*/  HMMA.16816.F32 R128, R112.reuse, R100, R44 ;  /* 0x000000647080723c */ /* 0x040ff0000000182c */
[C---:B------:R-:W-:Y:S08]  /*9960*/  HMMA.16816.F32 R100, R112.reuse, R102, R48 ;  /* 0x000000667064723c */ /* 0x040ff00000001830 */
[C---:B------:R-:W-:Y:S08]  /*9970*/  HMMA.16816.F32 R104, R112.reuse, R108, R52 ;  /* 0x0000006c7068723c */ /* 0x040ff00000001834 */
[C---:B------:R-:W-:Y:S08]  /*9980*/  HMMA.16816.F32 R108, R112.reuse, R110, R56 ;  /* 0x0000006e706c723c */ /* 0x040ff00000001838 */
[C---:B-1----:R-:W-:Y:S08]  /*9990*/  HMMA.16816.F32 R132, R112.reuse, R4, R60 ;  /* 0x000000047084723c */ /* 0x042ff0000000183c */
[----:B------:R-:W-:Y:S01]  /*99a0*/  HMMA.16816.F32 R112, R112, R6, R64 ;  /* 0x000000067070723c */ /* 0x000fe20000001840 */
[----:B--2---:R-:W-:-:S07]  /*99b0*/  @P0 BRA `(.L_x_2268) ;  /* 0xffffbf1000000947 */ /* 0x004fce000383ffff */
.L_x_2267:
[----:B--2---:R-:W-:-:S13]  /*99c0*/  ISETP.GE.AND P0, PT, R229, RZ, PT ;  /* 0x000000ffe500720c */ /* 0x004fda0003f06270 */
[----:B------:R-:W-:Y:S05]  /*99d0*/  @!P0 BRA `(.L_x_2269) ;  /* 0x000034c000008947 */ /* 0x000fea0003800000 */
[----:B------:R-:W-:Y:S02]  /*99e0*/  MOV R119, R116 ;  /* 0x0000007400777202 */ /* 0x000fe40000000f00 */
[----:B------:R-:W-:Y:S02]  /*99f0*/  MOV R118, R117 ;  /* 0x0000007500767202 */ /* 0x000fe40000000f00 */
.L_x_2270:
[----:B------:R-:W2:Y:S01]  /*9a00*/  LDL.64 R38, [R1+0x20] ;  /* 0x0000200001267983 */ /* 0x000ea20000100a00 */
[----:B------:R-:W-:Y:S04]  /*9a10*/  DEPBAR.LE SB0, 0x0 ;  /* 0x000080000000791a */ /* 0x000fe80000000000 */
[----:B------:R-:W-:Y:S01]  /*9a20*/  WARPSYNC 0xffffffff ;  /* 0xffffffff00007948 */ /* 0x000fe20003800000 */
[----:B------:R-:W3:Y:S01]  /*9a30*/  LDL R37, [R1+0x28] ;  /* 0x0000280001257983 */ /* 0x000ee20000100800 */
[----:B------:R-:W-:Y:S01]  /*9a40*/  SHF.R.S32.HI R0, RZ, 0x1f, R229 ;  /* 0x0000001fff007819 */ /* 0x000fe200000114e5 */
        /* <DEDUP_REMOVED lines=12> */
[----:B------:R-:W4:Y:S06]  /*9b10*/  LDL.64 R234, [R1+0x18] ;  /* 0x0000180001ea7983 */ /* 0x000f2c0000100a00 */
[----:B------:R-:W5:Y:S08]  /*9b20*/  LDSM.16.M88.4 R32, [R201+0x1800] ;  /* 0x00180000c920783b */ /* 0x000f700000000200 */
[----:B------:R-:W4:Y:S01]  /*9b30*/  LDL R233, [R1+0x14] ;  /* 0x0000140001e97983 */ /* 0x000f220000100800 */
[C---:B-1----:R-:W-:Y:S03]  /*9b40*/  HMMA.16816.F32 R4, R136.reuse, R8, RZ ;  /* 0x000000088804723c */ /* 0x042fe600000018ff */
[----:B------:R-:W1:Y:S05]  /*9b50*/  LDSM.16.M88.4 R40, [R201+0x2000] ;  /* 0x00200000c928783b */ /* 0x000e6a0000000200 */
[C---:B------:R-:W-:Y:S03]  /*9b60*/  HMMA.16816.F32 R8, R136.reuse, R10, RZ ;  /* 0x0000000a8808723c */ /* 0x040fe600000018ff */
[----:B------:R-:W1:Y:S05]  /*9b70*/  LDSM.16.M88.4 R48, [R201+0x2800] ;  /* 0x00280000c930783b */ /* 0x000e6a0000000200 */
[C---:B-----5:R-:W-:Y:S03]  /*9b80*/  HMMA.16816.F32 R12, R136.reuse, R16, RZ ;  /* 0x00000010880c723c */ /* 0x060fe600000018ff */
[----:B------:R-:W5:Y:S05]  /*9b90*/  LDSM.16.M88.4 R56, [R201+0x3000] ;  /* 0x00300000c938783b */ /* 0x000f6a0000000200 */
[C---:B------:R-:W-:Y:S03]  /*9ba0*/  HMMA.16816.F32 R16, R136.reuse, R18, RZ ;  /* 0x000000128810723c */ /* 0x040fe600000018ff */
[----:B------:R-:W1:Y:S05]  /*9bb0*/  LDSM.16.M88.4 R64, [R201+0x3800] ;  /* 0x00380000c940783b */ /* 0x000e6a0000000200 */
[C---:B------:R-:W-:Y:S03]  /*9bc0*/  HMMA.16816.F32 R20, R136.reuse, R24, RZ ;  /* 0x000000188814723c */ /* 0x040fe600000018ff */
[----:B------:R-:W1:Y:S05]  /*9bd0*/  LDSM.16.M88.4 R144, [R207] ;  /* 0x00000000cf90783b */ /* 0x000e6a0000000200 */
[C---:B------:R-:W-:Y:S03]  /*9be0*/  HMMA.16816.F32 R24, R136.reuse, R26, RZ ;  /* 0x0000001a8818723c */ /* 0x040fe600000018ff */
[----:B------:R-:W1:Y:S05]  /*9bf0*/  LDSM.16.M88.4 R148, [R222] ;  /* 0x00000000de94783b */ /* 0x000e6a0000000200 */
[C---:B------:R-:W-:Y:S03]  /*9c00*/  HMMA.16816.F32 R28, R136.reuse, R32, RZ ;  /* 0x00000020881c723c */ /* 0x040fe600000018ff */
[----:B------:R-:W1:Y:S05]  /*9c10*/  LDSM.16.M88.4 R152, [R221] ;  /* 0x00000000dd98783b */ /* 0x000e6a0000000200 */
[C---:B------:R-:W-:Y:S03]  /*9c20*/  HMMA.16816.F32 R32, R136.reuse, R34, RZ ;  /* 0x000000228820723c */ /* 0x040fe600000018ff */
[----:B------:R-:W1:Y:S08]  /*9c30*/  LDSM.16.M88.4 R156, [R220] ;  /* 0x00000000dc9c783b */ /* 0x000e700000000200 */
        /* <DEDUP_REMOVED lines=13> */
[C---:B-1----:R-:W-:Y:S01]  /*9d10*/  HMMA.16816.F32 R36, R136.reuse, R40, RZ ;  /* 0x000000288824723c */ /* 0x042fe200000018ff */
        /* <DEDUP_REMOVED lines=26> */
[C---:B-----5:R-:W-:Y:S08]  /*9ec0*/  HMMA.16816.F32 R52, R136.reuse, R56, RZ ;  /* 0x000000388834723c */ /* 0x060ff000000018ff */
[C---:B------:R-:W-:Y:S08]  /*9ed0*/  HMMA.16816.F32 R56, R136.reuse, R58, RZ ;  /* 0x0000003a8838723c */ /* 0x040ff000000018ff */
[C---:B-1----:R-:W-:Y:S08]  /*9ee0*/  HMMA.16816.F32 R60, R136.reuse, R64, RZ ;  /* 0x00000040883c723c */ /* 0x042ff000000018ff */
[----:B------:R-:W-:Y:S08]  /*9ef0*/  HMMA.16816.F32 R64, R136, R66, RZ ;  /* 0x000000428840723c */ /* 0x000ff000000018ff */
[C---:B------:R-:W-:Y:S08]  /*9f00*/  HMMA.16816.F32 R4, R140.reuse, R144, R4 ;  /* 0x000000908c04723c */ /* 0x040ff00000001804 */
[C---:B------:R-:W-:Y:S01]  /*9f10*/  HMMA.16816.F32 R8, R140.reuse, R146, R8 ;  /* 0x000000928c08723c */ /* 0x040fe20000001808 */
[----:B------:R-:W1:Y:S07]  /*9f20*/  LDSM.16.M88.4 R144, [R205] ;  /* 0x00000000cd90783b */ /* 0x000e6e0000000200 */
        /* <DEDUP_REMOVED lines=17> */
[----:B------:R-:W2:Y:S07]  /*a040*/  LDSM.16.M88.4 R192, [R205+0x3000] ;  /* 0x00300000cdc0783b */ /* 0x000eae0000000200 */
[C---:B------:R-:W-:Y:S08]  /*a050*/  HMMA.16816.F32 R60, R140.reuse, R196, R60 ;  /* 0x000000c48c3c723c */ /* 0x040ff0000000183c */
[----:B------:R-:W-:Y:S08]  /*a060*/  HMMA.16816.F32 R64, R140, R198, R64 ;  /* 0x000000c68c40723c */ /* 0x000ff00000001840 */
[C---:B-1----:R-:W-:Y:S08]  /*a070*/  HMMA.16816.F32 R4, R164.reuse, R144, R4 ;  /* 0x00000090a404723c */ /* 0x042ff00000001804 */
[C---:B------:R-:W-:Y:S01]  /*a080*/  HMMA.16816.F32 R8, R164.reuse, R146, R8 ;  /* 0x00000092a408723c */ /* 0x040fe20000001808 */
[----:B------:R-:W1:Y:S07]  /*a090*/  LDSM.16.M88.4 R144, [R205+0x3800] ;  /* 0x00380000cd90783b */ /* 0x000e6e0000000200 */
[C---:B---3--:R-:W-:Y:S08]  /*a0a0*/  HMMA.16816.F32 R12, R164.reuse, R148, R12 ;  /* 0x00000094a40c723c */ /* 0x048ff0000000180c */
[C---:B------:R-:W-:Y:S01]  /*a0b0*/  HMMA.16816.F32 R16, R164.reuse, R150, R16 ;  /* 0x00000096a410723c */ /* 0x040fe20000001810 */
[----:B------:R-:W3:Y:S07]  /*a0c0*/  LDSM.16.M88.4 R148, [R202] ;  /* 0x00000000ca94783b */ /* 0x000eee0000000200 */
        /* <DEDUP_REMOVED lines=8> */
[----:B------:R-:W3:Y:S07]  /*a150*/  LDSM.16.M88.4 R160, [R202+0x1800] ;  /* 0x00180000caa0783b */ /* 0x000eee0000000200 */
[C---:B--2---:R-:W-:Y:S08]  /*a160*/  HMMA.16816.F32 R44, R164.reuse, R168, R44 ;  /* 0x000000a8a42c723c */ /* 0x044ff0000000182c */
[C---:B------:R-:W-:Y:S01]  /*a170*/  HMMA.16816.F32 R48, R164.reuse, R170, R48 ;  /* 0x000000aaa430723c */ /* 0x040fe20000001830 */
[----:B------:R-:W2:Y:S07]  /*a180*/  LDSM.16.M88.4 R168, [R202+0x2000] ;  /* 0x00200000caa8783b */ /* 0x000eae0000000200 */
[C---:B------:R-:W-:Y:S08]  /*a190*/  HMMA.16816.F32 R52, R164.reuse, R192, R52 ;  /* 0x000000c0a434723c */ /* 0x040ff00000001834 */
        /* <DEDUP_REMOVED lines=22> */
[----:B------:R-:W-:Y:S07]  /*a300*/  LDSM.16.M88.4 R192, [R201+0x6800] ;  /* 0x00680000c9c0783b */ /* 0x000fee0000000200 */
[C---:B-1----:R-:W-:Y:S08]  /*a310*/  HMMA.16816.F32 R52, R172.reuse, R144, R52 ;  /* 0x00000090ac34723c */ /* 0x042ff00000001834 */
        /* <DEDUP_REMOVED lines=22> */
[----:B------:R-:W-:Y:S07]  /*a480*/  LDSM.16.M88.4 R192, [R210] ;  /* 0x00000000d2c0783b */ /* 0x000fee0000000200 */
[C---:B---3--:R-:W-:Y:S08]  /*a490*/  HMMA.16816.F32 R52, R176.reuse, R148, R52 ;  /* 0x00000094b034723c */ /* 0x048ff00000001834 */
[C---:B------:R-:W-:Y:S01]  /*a4a0*/  HMMA.16816.F32 R56, R176.reuse, R150, R56 ;  /* 0x00000096b038723c */ /* 0x040fe20000001838 */
[----:B------:R-:W2:Y:S07]  /*a4b0*/  LDSM.16.M88.4 R148, [R212] ;  /* 0x00000000d494783b */ /* 0x000eae0000000200 */
[C---:B----4-:R-:W-:Y:S08]  /*a4c0*/  HMMA.16816.F32 R60, R176.reuse, R152, R60 ;  /* 0x00000098b03c723c */ /* 0x050ff0000000183c */
[----:B------:R-:W-:Y:S01]  /*a4d0*/  HMMA.16816.F32 R64, R176, R154, R64 ;  /* 0x0000009ab040723c */ /* 0x000fe20000001840 */
[----:B------:R-:W3:Y:S07]  /*a4e0*/  LDSM.16.M88.4 R152, [R209] ;  /* 0x00000000d198783b */ /* 0x000eee0000000200 */
[C---:B-----5:R-:W-:Y:S08]  /*a4f0*/  HMMA.16816.F32 R4, R180.reuse, R156, R4 ;  /* 0x0000009cb404723c */ /* 0x060ff00000001804 */
[C---:B------:R-:W-:Y:S01]  /*a500*/  HMMA.16816.F32 R8, R180.reuse, R158, R8 ;  /* 0x0000009eb408723c */ /* 0x040fe20000001808 */
[----:B------:R-:W4:Y:S07]  /*a510*/  LDSM.16.M88.4 R156, [R208] ;  /* 0x00000000d09c783b */ /* 0x000f2e0000000200 */
        /* <DEDUP_REMOVED lines=17> */
[----:B------:R-:W3:Y:S07]  /*a630*/  LDSM.16.M88.4 R152, [R205+0x5800] ;  /* 0x00580000cd98783b */ /* 0x000eee0000000200 */
[C---:B----4-:R-:W-:Y:S08]  /*a640*/  HMMA.16816.F32 R60, R180.reuse, R156, R60 ;  /* 0x0000009cb43c723c */ /* 0x050ff0000000183c */
[----:B------:R-:W-:Y:S01]  /*a650*/  HMMA.16816.F32 R64, R180, R158, R64 ;  /* 0x0000009eb440723c */ /* 0x000fe20000001840 */
[----:B------:R-:W4:Y:S07]  /*a660*/  LDSM.16.M88.4 R156, [R205+0x6000] ;  /* 0x00600000cd9c783b */ /* 0x000f2e0000000200 */
        /* <DEDUP_REMOVED lines=14> */
[----:B------:R-:W4:Y:S07]  /*a750*/  LDSM.16.M88.4 R156, [R202+0x5800] ;  /* 0x00580000ca9c783b */ /* 0x000f2e0000000200 */
[C---:B------:R-:W-:Y:S08]  /*a760*/  HMMA.16816.F32 R44, R184.reuse, R168, R44 ;  /* 0x000000a8b82c723c */ /* 0x040ff0000000182c */
[C---:B------:R-:W-:Y:S08]  /*a770*/  HMMA.16816.F32 R48, R184.reuse, R170, R48 ;  /* 0x000000aab830723c */ /* 0x040ff00000001830 */
[C---:B------:R-:W-:Y:S08]  /*a780*/  HMMA.16816.F32 R52, R184.reuse, R192, R52 ;  /* 0x000000c0b834723c */ /* 0x040ff00000001834 */
[C---:B------:R-:W-:Y:S08]  /*a790*/  HMMA.16816.F32 R56, R184.reuse, R194, R56 ;  /* 0x000000c2b838723c */ /* 0x040ff00000001838 */
[C---:B-----5:R-:W-:Y:S08]  /*a7a0*/  HMMA.16816.F32 R60, R184.reuse, R160, R60 ;  /* 0x000000a0b83c723c */ /* 0x060ff0000000183c */
[----:B------:R-:W-:Y:S08]  /*a7b0*/  HMMA.16816.F32 R64, R184, R162, R64 ;  /* 0x000000a2b840723c */ /* 0x000ff00000001840 */
[C---:B-1----:R-:W-:Y:S08]  /*a7c0*/  HMMA.16816.F32 R4, R188.reuse, R144, R4 ;  /* 0x00000090bc04723c */ /* 0x042ff00000001804 */
[C---:B------:R-:W-:Y:S01]  /*a7d0*/  HMMA.16816.F32 R8, R188.reuse, R146, R8 ;  /* 0x00000092bc08723c */ /* 0x040fe20000001808 */
[----:B------:R-:W1:Y:S07]  /*a7e0*/  LDSM.16.M88.4 R144, [R202+0x6000] ;  /* 0x00600000ca90783b */ /* 0x000e6e0000000200 */
[C---:B--2---:R-:W-:Y:S08]  /*a7f0*/  HMMA.16816.F32 R12, R188.reuse, R148, R12 ;  /* 0x00000094bc0c723c */ /* 0x044ff0000000180c */
[C---:B------:R-:W-:Y:S01]  /*a800*/  HMMA.16816.F32 R16, R188.reuse, R150, R16 ;  /* 0x00000096bc10723c */ /* 0x040fe20000001810 */
[----:B------:R-:W2:Y:S03]  /*a810*/  LDSM.16.M88.4 R148, [R202+0x6800] ;  /* 0x00680000ca94783b */ /* 0x000ea60000000200 */
[----:B------:R-:W-:Y:S02]  /*a820*/  FMNMX.FTZ R0, R4, R118, !PT ;  /* 0x0000007604007209 */ /* 0x000fe40007810000 */
[----:B------:R-:W-:Y:S02]  /*a830*/  FMNMX.FTZ R2, R6, R119, !PT ;  /* 0x0000007706027209 */ /* 0x000fe40007810000 */
[C---:B---3--:R-:W-:Y:S04]  /*a840*/  HMMA.16816.F32 R20, R188.reuse, R152, R20 ;  /* 0x00000098bc14723c */ /* 0x048fe80000001814 */
[----:B------:R-:W-:Y:S02]  /*a850*/  FMNMX.FTZ R0, R5, R0, !PT ;  /* 0x0000000005007209 */ /* 0x000fe40007810000 */
[----:B------:R-:W-:Y:S02]  /*a860*/  FMNMX.FTZ R2, R7, R2, !PT ;  /* 0x0000000207027209 */ /* 0x000fe40007810000 */
[C---:B------:R-:W-:Y:S01]  /*a870*/  HMMA.16816.F32 R24, R188.reuse, R154, R24 ;  /* 0x0000009abc18723c */ /* 0x040fe20000001818 */
[----:B------:R-:W3:Y:S03]  /*a880*/  LDSM.16.M88.4 R152, [R202+0x7000] ;  /* 0x00700000ca98783b */ /* 0x000ee60000000200 */
        /* <DEDUP_REMOVED lines=15> */
[C---:B--2---:R-:W-:Y:S01]  /*a980*/  HMMA.16816.F32 R44, R188.reuse, R148, R44 ;  /* 0x00000094bc2c723c */ /* 0x044fe2000000182c */
[----:B------:R-:W-:Y:S04]  /*a990*/  BAR.SYNC.DEFER_BLOCKING 0x0 ;  /* 0x0000000000007b1d */ /* 0x000fe80000010000 */
[----:B------:R-:W-:Y:S02]  /*a9a0*/  FMNMX.FTZ R0, R17, R0, !PT ;  /* 0x0000000011007209 */ /* 0x000fe40007810000 */
[----:B------:R-:W-:Y:S01]  /*a9b0*/  FMNMX.FTZ R2, R18, R2, !PT ;  /* 0x0000000212027209 */ /* 0x000fe20007810000 */
[C---:B------:R-:W-:Y:S04]  /*a9c0*/  HMMA.16816.F32 R48, R188.reuse, R150, R48 ;  /* 0x00000096bc30723c */ /* 0x040fe80000001830 */
        /* <DEDUP_REMOVED lines=8> */
[----:B------:R-:W-:Y:S01]  /*aa50*/  FMNMX.FTZ R0, R25, R0, !PT ;  /* 0x0000000019007209 */ /* 0x000fe20007810000 */
[C---:B-1----:R-:W-:Y:S03]  /*aa60*/  HMMA.16816.F32 R60, R188.reuse, R144, R60 ;  /* 0x00000090bc3c723c */ /* 0x042fe6000000183c */
[----:B------:R-:W-:Y:S02]  /*aa70*/  FMNMX.FTZ R0, R28, R0, !PT ;  /* 0x000000001c007209 */ /* 0x000fe40007810000 */
[----:B------:R-:W-:Y:S02]  /*aa80*/  FMNMX.FTZ R2, R26, R2, !PT ;  /* 0x000000021a027209 */ /* 0x000fe40007810000 */
[----:B------:R-:W-:Y:S01]  /*aa90*/  FMNMX.FTZ R0, R29, R0, !PT ;  /* 0x000000001d007209 */ /* 0x000fe20007810000 */
        /* <DEDUP_REMOVED lines=39> */
[----:B------:R-:W-:Y:S04]  /*ad10*/  FMNMX.FTZ R0, R66, R0, !PT ;  /* 0x0000000042007209 */ /* 0x000fe80007810000 */
[----:B------:R-:W-:Y:S05]  /*ad20*/  FMNMX.FTZ R0, R67, R0, !PT ;  /* 0x0000000043007209 */ /* 0x000fea0007810000 */
[----:B------:R-:W2:Y:S01]  /*ad30*/  SHFL.BFLY PT, R2, R0, 0x2, 0x1f ;  /* 0x0c401f0000027f89 */ /* 0x000ea200000e0000 */
[----:B-1----:R-:W-:Y:S07]  /*ad40*/  FMNMX.FTZ R117, R117, R3, !PT ;  /* 0x0000000375757209 */ /* 0x002fee0007810000 */
[----:B------:R-:W1:Y:S01]  /*ad50*/  SHFL.BFLY PT, R116, R117, 0x1, 0x1f ;  /* 0x0c201f0075747f89 */ /* 0x000e6200000e0000 */
[----:B--2---:R-:W-:Y:S07]  /*ad60*/  FMNMX.FTZ R0, R0, R2, !PT ;  /* 0x0000000200007209 */ /* 0x004fee0007810000 */
[----:B------:R-:W2:Y:S01]  /*ad70*/  SHFL.BFLY PT, R3, R0, 0x1, 0x1f ;  /* 0x0c201f0000037f89 */ /* 0x000ea200000e0000 */
[----:B-1----:R-:W-:Y:S05]  /*ad80*/  FMNMX.FTZ R117, R117, R116, !PT ;  /* 0x0000007475757209 */ /* 0x002fea0007810000 */
[C---:B------:R-:W-:Y:S02]  /*ad90*/  FMUL.FTZ R156, R117.reuse, c[0x0][0x2d0] ;  /* 0x0000b400759c7a20 */ /* 0x040fe40000410000 */
[----:B------:R-:W-:Y:S02]  /*ada0*/  FADD.FTZ R2, -R117, R118 ;  /* 0x0000007675027221 */ /* 0x000fe40000010100 */
[--C-:B------:R-:W-:Y:S01]  /*adb0*/  FFMA.FTZ R4, R4, c[0x0][0x2d0], -R156.reuse ;  /* 0x0000b40004047a23 */ /* 0x100fe2000001089c */
[----:B--2---:R-:W-:Y:S01]  /*adc0*/  FMNMX.FTZ R116, R0, R3, !PT ;  /* 0x0000000300747209 */ /* 0x004fe20007810000 */
[----:B------:R-:W-:Y:S01]  /*add0*/  FMUL.FTZ R0, R2, c[0x0][0x2d0] ;  /* 0x0000b40002007a20 */ /* 0x000fe20000410000 */
[----:B------:R-:W-:Y:S01]  /*ade0*/  @P1 SHF.R.S32.HI R3, RZ, 0x1f, R229 ;  /* 0x0000001fff031819 */ /* 0x000fe200000114e5 */
[----:B------:R1:W-:Y:S01]  /*adf0*/  MUFU.EX2 R230, R4 ;  /* 0x0000000400e67308 */ /* 0x0003e20000000800 */
[--C-:B------:R-:W-:Y:S02]  /*ae00*/  FFMA.FTZ R5, R5, c[0x0][0x2d0], -R156.reuse ;  /* 0x0000b40005057a23 */ /* 0x100fe4000001089c */
[--C-:B------:R-:W-:Y:S02]  /*ae10*/  FFMA.FTZ R9, R9, c[0x0][0x2d0], -R156.reuse ;  /* 0x0000b40009097a23 */ /* 0x100fe4000001089c */
[----:B------:R-:W-:Y:S02]  /*ae20*/  @P1 IMAD R3, R3, c[0x0][0x1e0], RZ ;  /* 0x0000780003031a24 */ /* 0x000fe400078e02ff */
[--C-:B------:R-:W-:Y:S02]  /*ae30*/  FFMA.FTZ R12, R12, c[0x0][0x2d0], -R156.reuse ;  /* 0x0000b4000c0c7a23 */ /* 0x100fe4000001089c */
[--C-:B------:R-:W-:Y:S01]  /*ae40*/  FFMA.FTZ R13, R13, c[0x0][0x2d0], -R156.reuse ;  /* 0x0000b4000d0d7a23 */ /* 0x100fe2000001089c */
[----:B------:R2:W3:Y:S01]  /*ae50*/  MUFU.EX2 R2, R0 ;  /* 0x0000000000027308 */ /* 0x0004e20000000800 */
[--C-:B------:R-:W-:Y:S02]  /*ae60*/  FFMA.FTZ R20, R20, c[0x0][0x2d0], -R156.reuse ;  /* 0x0000b40014147a23 */ /* 0x100fe4000001089c */
[--C-:B------:R-:W-:Y:S02]  /*ae70*/  FFMA.FTZ R21, R21, c[0x0][0x2d0], -R156.reuse ;  /* 0x0000b40015157a23 */ /* 0x100fe4000001089c */
[--C-:B------:R-:W-:Y:S02]  /*ae80*/  FFMA.FTZ R24, R24, c[0x0][0x2d0], -R156.reuse ;  /* 0x0000b40018187a23 */ /* 0x100fe4000001089c */
[--C-:B------:R-:W-:Y:S02]  /*ae90*/  FFMA.FTZ R25, R25, c[0x0][0x2d0], -R156.reuse ;  /* 0x0000b40019197a23 */ /* 0x100fe4000001089c */
[--C-:B------:R-:W-:Y:S01]  /*aea0*/  FFMA.FTZ R28, R28, c[0x0][0x2d0], -R156.reuse ;  /* 0x0000b4001c1c7a23 */ /* 0x100fe2000001089c */
[----:B------:R4:W-:Y:S01]  /*aeb0*/  MUFU.EX2 R231, R5 ;  /* 0x0000000500e77308 */ /* 0x0009e20000000800 */
[--C-:B------:R-:W-:Y:S02]  /*aec0*/  FFMA.FTZ R29, R29, c[0x0][0x2d0], -R156.reuse ;  /* 0x0000b4001d1d7a23 */ /* 0x100fe4000001089c */
[--C-:B------:R-:W-:Y:S02]  /*aed0*/  FFMA.FTZ R32, R32, c[0x0][0x2d0], -R156.reuse ;  /* 0x0000b40020207a23 */ /* 0x100fe4000001089c */
[----:B-1----:R-:W-:Y:S02]  /*aee0*/  @P1 IMAD R4, R229, c[0x0][0x1e4], R3 ;  /* 0x00007900e5041a24 */ /* 0x002fe400078e0203 */
[--C-:B------:R-:W-:Y:S02]  /*aef0*/  FFMA.FTZ R33, R33, c[0x0][0x2d0], -R156.reuse ;  /* 0x0000b40021217a23 */ /* 0x100fe4000001089c */
[--C-:B------:R-:W-:Y:S01]  /*af00*/  FFMA.FTZ R36, R36, c[0x0][0x2d0], -R156.reuse ;  /* 0x0000b40024247a23 */ /* 0x100fe2000001089c */
[----:B------:R-:W-:Y:S01]  /*af10*/  MUFU.EX2 R198, R12 ;  /* 0x0000000c00c67308 */ /* 0x000fe20000000800 */
[--C-:B------:R-:W-:Y:S02]  /*af20*/  FFMA.FTZ R37, R37, c[0x0][0x2d0], -R156.reuse ;  /* 0x0000b40025257a23 */ /* 0x100fe4000001089c */
[----:B------:R-:W-:Y:S02]  /*af30*/  FFMA.FTZ R40, R40, c[0x0][0x2d0], -R156 ;  /* 0x0000b40028287a23 */ /* 0x000fe4000001089c */
[----:B--2---:R-:W-:Y:S02]  /*af40*/  FADD.FTZ R0, -R116, R119 ;  /* 0x0000007774007221 */ /* 0x004fe40000010100 */
[----:B------:R-:W-:Y:S03]  /*af50*/  @P1 IMAD.WIDE.U32 R118, R229, c[0x0][0x1e0], RZ ;  /* 0x00007800e5761a25 */ /* 0x000fe600078e00ff */
[----:B------:R-:W-:Y:S01]  /*af60*/  MUFU.EX2 R197, R13 ;  /* 0x0000000d00c57308 */ /* 0x000fe20000000800 */
[----:B------:R-:W-:Y:S01]  /*af70*/  FMUL.FTZ R0, R0, c[0x0][0x2d0] ;  /* 0x0000b40000007a20 */ /* 0x000fe20000410000 */
[----:B------:R-:W-:Y:S01]  /*af80*/  @P1 IADD3 R4, R119, R4, RZ ;  /* 0x0000000477041210 */ /* 0x000fe20007ffe0ff */
[----:B---3--:R-:W-:Y:S01]  /*af90*/  FMUL.FTZ R68, R2, R68 ;  /* 0x0000004402447220 */ /* 0x008fe20000410000 */
[----:B------:R-:W-:Y:S01]  /*afa0*/  @P1 SHF.L.U32 R3, R118, 0x7, RZ ;  /* 0x0000000776031819 */ /* 0x000fe200000006ff */
[----:B------:R-:W-:Y:S01]  /*afb0*/  FMUL.FTZ R69, R2, R69 ;  /* 0x0000004502457220 */ /* 0x000fe20000410000 */
[----:B------:R-:W-:Y:S01]  /*afc0*/  @P1 SHF.L.U64.HI R119, R118, 0x7, R4 ;  /* 0x0000000776771819 */ /* 0x000fe20000010204 */
[----:B------:R-:W-:Y:S01]  /*afd0*/  FFMA.FTZ R118, R8, c[0x0][0x2d0], -R156 ;  /* 0x0000b40008767a23 */ /* 0x000fe2000001089c */
[----:B----4-:R-:W-:Y:S01]  /*afe0*/  @P1 IADD3 R5, P3, R3, R234, RZ ;  /* 0x000000ea03051210 */ /* 0x010fe20007f7e0ff */
[C---:B------:R-:W-:Y:S01]  /*aff0*/  FMUL.FTZ R72, R2.reuse, R72 ;  /* 0x0000004802487220 */ /* 0x040fe20000410000 */
[----:B------:R-:W1:Y:S01]  /*b000*/  MUFU.EX2 R0, R0 ;  /* 0x0000000000007308 */ /* 0x000e620000000800 */
[C---:B------:R-:W-:Y:S01]  /*b010*/  FMUL.FTZ R73, R2.reuse, R73 ;  /* 0x0000004902497220 */ /* 0x040fe20000410000 */
[----:B------:R-:W-:Y:S01]  /*b020*/  @P1 LEA R4, P2, R5, c[0x0][0x1c8], 0x1 ;  /* 0x0000720005041a11 */ /* 0x000fe200078408ff */
[C---:B------:R-:W-:Y:S01]  /*b030*/  FMUL.FTZ R76, R2.reuse, R76 ;  /* 0x0000004c024c7220 */ /* 0x040fe20000410000 */
[----:B------:R-:W-:Y:S01]  /*b040*/  @P1 IADD3.X R8, R119, R233, RZ, P3, !PT ;  /* 0x000000e977081210 */ /* 0x000fe20001ffe4ff */
[C---:B------:R-:W-:Y:S01]  /*b050*/  FMUL.FTZ R77, R2.reuse, R77 ;  /* 0x0000004d024d7220 */ /* 0x040fe20000410000 */
[----:B------:R-:W-:Y:S01]  /*b060*/  @P1 IADD3 R3, P4, P3, R3, 0x40, R234 ;  /* 0x0000004003031810 */ /* 0x000fe20007b9e0ea */
[C---:B------:R-:W-:Y:S01]  /*b070*/  FMUL.FTZ R80, R2.reuse, R80 ;  /* 0x0000005002507220 */ /* 0x040fe20000410000 */
[----:B------:R-:W-:Y:S01]  /*b080*/  @P1 LEA.HI.X R5, R5, c[0x0][0x1cc], R8, 0x1, P2 ;  /* 0x0000730005051a11 */ /* 0x000fe200010f0c08 */
[C---:B------:R-:W-:Y:S01]  /*b090*/  FMUL.FTZ R81, R2.reuse, R81 ;  /* 0x0000005102517220 */ /* 0x040fe20000410000 */
[----:B------:R2:W-:Y:S01]  /*b0a0*/  MUFU.EX2 R199, R118 ;  /* 0x0000007600c77308 */ /* 0x0005e20000000800 */
[----:B------:R-:W-:Y:S01]  /*b0b0*/  @P1 IADD3.X R8, R119, RZ, R233, P4, P3 ;  /* 0x000000ff77081210 */ /* 0x000fe200027e64e9 */
[C---:B------:R-:W-:Y:S01]  /*b0c0*/  FMUL.FTZ R84, R2.reuse, R84 ;  /* 0x0000005402547220 */ /* 0x040fe20000410000 */
[----:B------:R3:W-:Y:S01]  /*b0d0*/  @P1 LDGSTS.E.BYPASS.LTC128B.128 [R228+0x8100], [R4.64], !P0 ;  /* 0x0810000004e41fae */ /* 0x0007e2000c101d46 */
[C---:B------:R-:W-:Y:S01]  /*b0e0*/  @P1 LEA R144, P2, R3.reuse, c[0x0][0x1c8], 0x1 ;  /* 0x0000720003901a11 */ /* 0x040fe200078408ff */
[C---:B------:R-:W-:Y:S02]  /*b0f0*/  FMUL.FTZ R85, R2.reuse, R85 ;  /* 0x0000005502557220 */ /* 0x040fe40000410000 */
[----:B------:R-:W-:Y:S01]  /*b100*/  FMUL.FTZ R88, R2, R88 ;  /* 0x0000005802587220 */ /* 0x000fe20000410000 */
[----:B------:R-:W-:Y:S01]  /*b110*/  @P1 LEA.HI.X R145, R3, c[0x0][0x1cc], R8, 0x1, P2 ;  /* 0x0000730003911a11 */ /* 0x000fe200010f0c08 */
[----:B------:R-:W-:Y:S01]  /*b120*/  FMUL.FTZ R3, R116, c[0x0][0x2d0] ;  /* 0x0000b40074037a20 */ /* 0x000fe20000410000 */
[----:B------:R-:W-:Y:S01]  /*b130*/  MUFU.EX2 R194, R20 ;  /* 0x0000001400c27308 */ /* 0x000fe20000000800 */
[----:B------:R-:W-:Y:S01]  /*b140*/  FMUL.FTZ R89, R2, R89 ;  /* 0x0000005902597220 */ /* 0x000fe20000410000 */
[----:B------:R-:W4:Y:S01]  /*b150*/  LDL.LU R234, [R1] ;  /* 0x0000000001ea7983 */ /* 0x000f220000300800 */
[--C-:B------:R-:W-:Y:S02]  /*b160*/  FFMA.FTZ R6, R6, c[0x0][0x2d0], -R3.reuse ;  /* 0x0000b40006067a23 */ /* 0x100fe40000010803 */
[--C-:B------:R-:W-:Y:S01]  /*b170*/  FFMA.FTZ R7, R7, c[0x0][0x2d0], -R3.reuse ;  /* 0x0000b40007077a23 */ /* 0x100fe20000010803 */
[----:B------:R5:W-:Y:S01]  /*b180*/  @P1 LDGSTS.E.BYPASS.LTC128B.128 [R228+0xc100], [R144.64], !P6 ;  /* 0x0c10000090e41fae */ /* 0x000be2000f101d46 */
[--C-:B------:R-:W-:Y:S02]  /*b190*/  FFMA.FTZ R10, R10, c[0x0][0x2d0], -R3.reuse ;  /* 0x0000b4000a0a7a23 */ /* 0x100fe40000010803 */
[--C-:B------:R-:W-:Y:S01]  /*b1a0*/  FFMA.FTZ R11, R11, c[0x0][0x2d0], -R3.reuse ;  /* 0x0000b4000b0b7a23 */ /* 0x100fe20000010803 */
[----:B------:R-:W-:Y:S01]  /*b1b0*/  MUFU.EX2 R163, R6 ;  /* 0x0000000600a37308 */ /* 0x000fe20000000800 */
[C---:B-1----:R-:W-:Y:S02]  /*b1c0*/  FMUL.FTZ R70, R0.reuse, R70 ;  /* 0x0000004600467220 */ /* 0x042fe40000410000 */
[C---:B------:R-:W-:Y:S01]  /*b1d0*/  FMUL.FTZ R71, R0.reuse, R71 ;  /* 0x0000004700477220 */ /* 0x040fe20000410000 */
[----:B--2---:R-:W-:Y:S01]  /*b1e0*/  @P1 MOV R118, c[0x0][0x1e0] ;  /* 0x0000780000761a02 */ /* 0x004fe20000000f00 */
[C---:B------:R-:W-:Y:S01]  /*b1f0*/  FMUL.FTZ R74, R0.reuse, R74 ;  /* 0x0000004a004a7220 */ /* 0x040fe20000410000 */
[----:B------:R-:W2:Y:S01]  /*b200*/  LDL.LU R233, [R1+0x10] ;  /* 0x0000100001e97983 */ /* 0x000ea20000300800 */
[----:B------:R-:W-:Y:S01]  /*b210*/  FMUL.FTZ R75, R0, R75 ;  /* 0x0000004b004b7220 */ /* 0x000fe20000410000 */
[----:B------:R-:W-:Y:S01]  /*b220*/  @P1 SHF.L.U64.HI R119, R118, R232, c[0x0][0x1e4] ;  /* 0x0000790076771619 */ /* 0x000fe200000102e8 */
[----:B------:R-:W-:Y:S01]  /*b230*/  FMUL.FTZ R78, R0, R78 ;  /* 0x0000004e004e7220 */ /* 0x000fe20000410000 */
[----:B------:R1:W-:Y:S01]  /*b240*/  MUFU.EX2 R232, R9 ;  /* 0x0000000900e87308 */ /* 0x0003e20000000800 */
[----:B------:R-:W-:Y:S01]  /*b250*/  @P1 SHF.L.U32 R118, R118, 0x6, RZ ;  /* 0x0000000676761819 */ /* 0x000fe200000006ff */
[C---:B------:R-:W-:Y:S02]  /*b260*/  FMUL.FTZ R79, R0.reuse, R79 ;  /* 0x0000004f004f7220 */ /* 0x040fe40000410000 */
[----:B------:R-:W-:Y:S01]  /*b270*/  FMUL.FTZ R82, R0, R82 ;  /* 0x0000005200527220 */ /* 0x000fe20000410000 */
[----:B------:R-:W-:Y:S01]  /*b280*/  @P1 IADD3 R8, P2, R4, R118, RZ ;  /* 0x0000007604081210 */ /* 0x000fe20007f5e0ff */
[C---:B------:R-:W-:Y:S02]  /*b290*/  FMUL.FTZ R83, R0.reuse, R83 ;  /* 0x0000005300537220 */ /* 0x040fe40000410000 */
[----:B------:R-:W-:Y:S01]  /*b2a0*/  FMUL.FTZ R86, R0, R86 ;  /* 0x0000005600567220 */ /* 0x000fe20000410000 */
[----:B---3--:R-:W-:Y:S01]  /*b2b0*/  @P1 IADD3 R4, P3, R8, R118, RZ ;  /* 0x0000007608041210 */ /* 0x008fe20007f7e0ff */
[----:B------:R3:W3:Y:S01]  /*b2c0*/  MUFU.EX2 R162, R7 ;  /* 0x0000000700a27308 */ /* 0x0006e20000000800 */
[----:B------:R-:W-:Y:S02]  /*b2d0*/  FMUL.FTZ R87, R0, R87 ;  /* 0x0000005700577220 */ /* 0x000fe40000410000 */
[--C-:B------:R-:W-:Y:S02]  /*b2e0*/  FFMA.FTZ R14, R14, c[0x0][0x2d0], -R3.reuse ;  /* 0x0000b4000e0e7a23 */ /* 0x100fe40000010803 */
[--C-:B------:R-:W-:Y:S02]  /*b2f0*/  FFMA.FTZ R15, R15, c[0x0][0x2d0], -R3.reuse ;  /* 0x0000b4000f0f7a23 */ /* 0x100fe40000010803 */
[C---:B------:R-:W-:Y:S02]  /*b300*/  FMUL.FTZ R90, R0.reuse, R90 ;  /* 0x0000005a005a7220 */ /* 0x040fe40000410000 */
[----:B------:R-:W-:Y:S01]  /*b310*/  FMUL.FTZ R91, R0, R91 ;  /* 0x0000005b005b7220 */ /* 0x000fe20000410000 */
[----:B------:R5:W-:Y:S01]  /*b320*/  MUFU.EX2 R161, R10 ;  /* 0x0000000a00a17308 */ /* 0x000be20000000800 */
[C---:B------:R-:W-:Y:S02]  /*b330*/  FMUL.FTZ R12, R2.reuse, R128 ;  /* 0x00000080020c7220 */ /* 0x040fe40000410000 */
[----:B------:R-:W-:Y:S01]  /*b340*/  FMUL.FTZ R13, R2, R129 ;  /* 0x00000081020d7220 */ /* 0x000fe20000410000 */
[-C--:B-1----:R-:W-:Y:S01]  /*b350*/  @P1 IADD3.X R9, R5, R119.reuse, RZ, P2, !PT ;  /* 0x0000007705091210 */ /* 0x082fe200017fe4ff */
[--C-:B------:R-:W-:Y:S01]  /*b360*/  FFMA.FTZ R22, R22, c[0x0][0x2d0], -R3.reuse ;  /* 0x0000b40016167a23 */ /* 0x100fe20000010803 */
[----:B------:R-:W-:Y:S01]  /*b370*/  @P1 IADD3 R6, P2, R4, R118, RZ ;  /* 0x0000007604061210 */ /* 0x000fe20007f5e0ff */
[--C-:B------:R-:W-:Y:S01]  /*b380*/  FFMA.FTZ R23, R23, c[0x0][0x2d0], -R3.reuse ;  /* 0x0000b40017177a23 */ /* 0x100fe20000010803 */
[-C--:B------:R-:W-:Y:S01]  /*b390*/  @P1 IADD3.X R5, R9, R119.reuse, RZ, P3, !PT ;  /* 0x0000007709051210 */ /* 0x080fe20001ffe4ff */
[----:B------:R1:W-:Y:S01]  /*b3a0*/  @P1 LDGSTS.E.BYPASS.LTC128B.128 [R228+0x9100], [R8.64], !P0 ;  /* 0x0910000008e41fae */ /* 0x0003e2000c101d46 */
[----:B------:R1:W1:Y:S01]  /*b3b0*/  MUFU.EX2 R168, R11 ;  /* 0x0000000b00a87308 */ /* 0x0002620000000800 */
[--C-:B------:R-:W-:Y:S02]  /*b3c0*/  FFMA.FTZ R26, R26, c[0x0][0x2d0], -R3.reuse ;  /* 0x0000b4001a1a7a23 */ /* 0x100fe40000010803 */
[--C-:B------:R-:W-:Y:S01]  /*b3d0*/  FFMA.FTZ R27, R27, c[0x0][0x2d0], -R3.reuse ;  /* 0x0000b4001b1b7a23 */ /* 0x100fe20000010803 */
[----:B---3--:R-:W-:Y:S01]  /*b3e0*/  @P1 IADD3.X R7, R5, R119, RZ, P2, !PT ;  /* 0x0000007705071210 */ /* 0x008fe200017fe4ff */
[--C-:B------:R-:W-:Y:S02]  /*b3f0*/  FFMA.FTZ R30, R30, c[0x0][0x2d0], -R3.reuse ;  /* 0x0000b4001e1e7a23 */ /* 0x100fe40000010803 */
[----:B------:R3:W-:Y:S01]  /*b400*/  @P1 LDGSTS.E.BYPASS.LTC128B.128 [R228+0xd100], [R8.64+0x80], !P6 ;  /* 0x0d10008008e41fae */ /* 0x0007e2000f101d46 */
[--C-:B------:R-:W-:Y:S02]  /*b410*/  FFMA.FTZ R31, R31, c[0x0][0x2d0], -R3.reuse ;  /* 0x0000b4001f1f7a23 */ /* 0x100fe40000010803 */
[----:B------:R3:W-:Y:S01]  /*b420*/  MUFU.EX2 R160, R14 ;  /* 0x0000000e00a07308 */ /* 0x0007e20000000800 */
[--C-:B------:R-:W-:Y:S02]  /*b430*/  FFMA.FTZ R34, R34, c[0x0][0x2d0], -R3.reuse ;  /* 0x0000b40022227a23 */ /* 0x100fe40000010803 */
[--C-:B------:R-:W-:Y:S02]  /*b440*/  FFMA.FTZ R35, R35, c[0x0][0x2d0], -R3.reuse ;  /* 0x0000b40023237a23 */ /* 0x100fe40000010803 */
[----:B------:R3:W-:Y:S01]  /*b450*/  @P1 LDGSTS.E.BYPASS.LTC128B.128 [R228+0xa100], [R4.64], !P0 ;  /* 0x0a10000004e41fae */ /* 0x0007e2000c101d46 */
[----:B-----5:R-:W-:Y:S02]  /*b460*/  FMUL.FTZ R10, R0, R126 ;  /* 0x0000007e000a7220 */ /* 0x020fe40000410000 */
[--C-:B------:R-:W-:Y:S02]  /*b470*/  FFMA.FTZ R38, R38, c[0x0][0x2d0], -R3.reuse ;  /* 0x0000b40026267a23 */ /* 0x100fe40000010803 */
[----:B------:R5:W5:Y:S01]  /*b480*/  MUFU.EX2 R159, R15 ;  /* 0x0000000f009f7308 */ /* 0x000b620000000800 */
[--C-:B------:R-:W-:Y:S02]  /*b490*/  FFMA.FTZ R39, R39, c[0x0][0x2d0], -R3.reuse ;  /* 0x0000b40027277a23 */ /* 0x100fe40000010803 */
[----:B------:R5:W-:Y:S01]  /*b4a0*/  @P1 LDGSTS.E.BYPASS.LTC128B.128 [R228+0xe100], [R4.64+0x80], !P6 ;  /* 0x0e10008004e41fae */ /* 0x000be2000f101d46 */
[----:B-1----:R-:W-:Y:S02]  /*b4b0*/  FMUL.FTZ R11, R0, R127 ;  /* 0x0000007f000b7220 */ /* 0x002fe40000410000 */
[--C-:B------:R-:W-:Y:S02]  /*b4c0*/  FFMA.FTZ R41, R41, c[0x0][0x2d0], -R156.reuse ;  /* 0x0000b40029297a23 */ /* 0x100fe4000001089c */
[--C-:B------:R-:W-:Y:S02]  /*b4d0*/  FFMA.FTZ R42, R42, c[0x0][0x2d0], -R3.reuse ;  /* 0x0000b4002a2a7a23 */ /* 0x100fe40000010803 */
[----:B------:R-:W-:Y:S01]  /*b4e0*/  MUFU.EX2 R193, R21 ;  /* 0x0000001500c17308 */ /* 0x000fe20000000800 */
[----:B------:R1:W-:Y:S01]  /*b4f0*/  @P1 LDGSTS.E.BYPASS.LTC128B.128 [R228+0xb100], [R6.64], !P0 ;  /* 0x0b10000006e41fae */ /* 0x0003e2000c101d46 */
[--C-:B------:R-:W-:Y:S02]  /*b500*/  FFMA.FTZ R43, R43, c[0x0][0x2d0], -R3.reuse ;  /* 0x0000b4002b2b7a23 */ /* 0x100fe40000010803 */
[C---:B---3--:R-:W-:Y:S02]  /*b510*/  FMUL.FTZ R8, R2.reuse, R124 ;  /* 0x0000007c02087220 */ /* 0x048fe40000410000 */
[----:B------:R-:W-:Y:S02]  /*b520*/  FMUL.FTZ R9, R2, R125 ;  /* 0x0000007d02097220 */ /* 0x000fe40000410000 */
[----:B------:R-:W-:Y:S01]  /*b530*/  FMUL.FTZ R14, R0, R130 ;  /* 0x00000082000e7220 */ /* 0x000fe20000410000 */
[----:B------:R1:W-:Y:S01]  /*b540*/  @P1 LDGSTS.E.BYPASS.LTC128B.128 [R228+0xf100], [R6.64+0x80], !P6 ;  /* 0x0f10008006e41fae */ /* 0x0003e2000f101d46 */
[----:B------:R-:W-:Y:S01]  /*b550*/  MUFU.EX2 R192, R24 ;  /* 0x0000001800c07308 */ /* 0x000fe20000000800 */
[--C-:B------:R-:W-:Y:S02]  /*b560*/  FFMA.FTZ R44, R44, c[0x0][0x2d0], -R156.reuse ;  /* 0x0000b4002c2c7a23 */ /* 0x100fe4000001089c */
[--C-:B------:R-:W-:Y:S02]  /*b570*/  FFMA.FTZ R45, R45, c[0x0][0x2d0], -R156.reuse ;  /* 0x0000b4002d2d7a23 */ /* 0x100fe4000001089c */
[----:B-----5:R-:W-:Y:S02]  /*b580*/  FMUL.FTZ R15, R0, R131 ;  /* 0x00000083000f7220 */ /* 0x020fe40000410000 */
[----:B------:R-:W3:Y:S01]  /*b590*/  LDSM.16.MT88.4 R144, [R200] ;  /* 0x00000000c890783b */ /* 0x000ee20000004200 */
[--C-:B------:R-:W-:Y:S02]  /*b5a0*/  FFMA.FTZ R46, R46, c[0x0][0x2d0], -R3.reuse ;  /* 0x0000b4002e2e7a23 */ /* 0x100fe40000010803 */
[C---:B------:R-:W-:Y:S01]  /*b5b0*/  FMUL.FTZ R4, R2.reuse, R120 ;  /* 0x0000007802047220 */ /* 0x040fe20000410000 */
[----:B------:R-:W-:Y:S01]  /*b5c0*/  F2FP.PACK_AB R120, R231, R230 ;  /* 0x000000e6e778723e */ /* 0x000fe200000000ff */
[----:B------:R-:W-:Y:S01]  /*b5d0*/  FMUL.FTZ R5, R2, R121 ;  /* 0x0000007902057220 */ /* 0x000fe20000410000 */
[----:B------:R-:W-:Y:S01]  /*b5e0*/  F2FP.PACK_AB R121, R162, R163 ;  /* 0x000000a3a279723e */ /* 0x000fe200000000ff */
[----:B------:R-:W-:Y:S01]  /*b5f0*/  MUFU.EX2 R171, R25 ;  /* 0x0000001900ab7308 */ /* 0x000fe20000000800 */
[----:B------:R-:W5:Y:S01]  /*b600*/  LDSM.16.MT88.4 R148, [R204] ;  /* 0x00000000cc94783b */ /* 0x000f620000004200 */
[--C-:B------:R-:W-:Y:S02]  /*b610*/  FFMA.FTZ R47, R47, c[0x0][0x2d0], -R3.reuse ;  /* 0x0000b4002f2f7a23 */ /* 0x100fe40000010803 */
[C---:B------:R-:W-:Y:S02]  /*b620*/  FMUL.FTZ R92, R2.reuse, R92 ;  /* 0x0000005c025c7220 */ /* 0x040fe40000410000 */
[----:B------:R-:W-:Y:S02]  /*b630*/  FMUL.FTZ R93, R2, R93 ;  /* 0x0000005d025d7220 */ /* 0x000fe40000410000 */
[C---:B------:R-:W-:Y:S01]  /*b640*/  FMUL.FTZ R94, R0.reuse, R94 ;  /* 0x0000005e005e7220 */ /* 0x040fe20000410000 */
[----:B------:R-:W5:Y:S01]  /*b650*/  LDSM.16.MT88.4 R152, [R203] ;  /* 0x00000000cb98783b */ /* 0x000f620000004200 */
[----:B------:R-:W-:Y:S01]  /*b660*/  MUFU.EX2 R170, R28 ;  /* 0x0000001c00aa7308 */ /* 0x000fe20000000800 */
[C---:B------:R-:W-:Y:S02]  /*b670*/  FMUL.FTZ R95, R0.reuse, R95 ;  /* 0x0000005f005f7220 */ /* 0x040fe40000410000 */
[----:B-1----:R-:W-:Y:S01]  /*b680*/  FMUL.FTZ R6, R0, R122 ;  /* 0x0000007a00067220 */ /* 0x002fe20000410000 */
[----:B------:R-:W-:Y:S01]  /*b690*/  F2FP.PACK_AB R122, R232, R199 ;  /* 0x000000c7e87a723e */ /* 0x000fe200000000ff */
[----:B------:R-:W-:Y:S01]  /*b6a0*/  FMUL.FTZ R7, R0, R123 ;  /* 0x0000007b00077220 */ /* 0x000fe20000410000 */
[----:B------:R-:W-:Y:S01]  /*b6b0*/  F2FP.PACK_AB R123, R168, R161 ;  /* 0x000000a1a87b723e */ /* 0x000fe200000000ff */
[----:B------:R-:W1:Y:S01]  /*b6c0*/  LDSM.16.MT88.4 R124, [R223] ;  /* 0x00000000df7c783b */ /* 0x000e620000004200 */
[C---:B------:R-:W-:Y:S02]  /*b6d0*/  FMUL.FTZ R96, R2.reuse, R96 ;  /* 0x0000006002607220 */ /* 0x040fe40000410000 */
[----:B------:R-:W-:Y:S01]  /*b6e0*/  MUFU.EX2 R169, R29 ;  /* 0x0000001d00a97308 */ /* 0x000fe20000000800 */
[----:B------:R-:W-:Y:S02]  /*b6f0*/  FMUL.FTZ R97, R2, R97 ;  /* 0x0000006102617220 */ /* 0x000fe40000410000 */
[C---:B------:R-:W-:Y:S02]  /*b700*/  FMUL.FTZ R98, R0.reuse, R98 ;  /* 0x0000006200627220 */ /* 0x040fe40000410000 */
[----:B------:R-:W-:Y:S01]  /*b710*/  LDSM.16.MT88.4 R128, [R206+0x4000] ;  /* 0x00400000ce80783b */ /* 0x000fe20000004200 */
[----:B------:R-:W-:Y:S02]  /*b720*/  FMUL.FTZ R99, R0, R99 ;  /* 0x0000006300637220 */ /* 0x000fe40000410000 */
[--C-:B------:R-:W-:Y:S02]  /*b730*/  FFMA.FTZ R16, R16, c[0x0][0x2d0], -R156.reuse ;  /* 0x0000b40010107a23 */ /* 0x100fe4000001089c */
[----:B------:R-:W-:Y:S01]  /*b740*/  MUFU.EX2 R119, R46 ;  /* 0x0000002e00777308 */ /* 0x000fe20000000800 */
[--C-:B------:R-:W-:Y:S01]  /*b750*/  FFMA.FTZ R17, R17, c[0x0][0x2d0], -R156.reuse ;  /* 0x0000b40011117a23 */ /* 0x100fe2000001089c */
[C---:B---3--:R-:W-:Y:S01]  /*b760*/  HMMA.16816.F32 R4, R120.reuse, R144, R4 ;  /* 0x000000907804723c */ /* 0x048fe20000001804 */
[----:B------:R-:W0:Y:S04]  /*b770*/  LDGDEPBAR ;  /* 0x00000000000079af */ /* 0x000e280000000000 */
[--C-:B------:R-:W-:Y:S03]  /*b780*/  FFMA.FTZ R18, R18, c[0x0][0x2d0], -R3.reuse ;  /* 0x0000b40012127a23 */ /* 0x100fe60000010803 */
[----:B------:R-:W-:Y:S01]  /*b790*/  MUFU.EX2 R118, R47 ;  /* 0x0000002f00767308 */ /* 0x000fe20000000800 */
[C---:B------:R-:W-:Y:S01]  /*b7a0*/  HMMA.16816.F32 R8, R120.reuse, R146, R8 ;  /* 0x000000927808723c */ /* 0x040fe20000001808 */
[----:B------:R-:W3:Y:S02]  /*b7b0*/  LDSM.16.MT88.4 R144, [R200+0x4000] ;  /* 0x00400000c890783b */ /* 0x000ee40000004200 */
[--C-:B------:R-:W-:Y:S02]  /*b7c0*/  FFMA.FTZ R19, R19, c[0x0][0x2d0], -R3.reuse ;  /* 0x0000b40013137a23 */ /* 0x100fe40000010803 */
[C---:B------:R-:W-:Y:S03]  /*b7d0*/  FMUL.FTZ R100, R2.reuse, R100 ;  /* 0x0000006402647220 */ /* 0x040fe60000410000 */
[C---:B-----5:R-:W-:Y:S01]  /*b7e0*/  HMMA.16816.F32 R68, R120.reuse, R148, R68 ;  /* 0x000000947844723c */ /* 0x060fe20000001844 */
[----:B------:R5:W-:Y:S03]  /*b7f0*/  MUFU.EX2 R196, R16 ;  /* 0x0000001000c47308 */ /* 0x000be60000000800 */
[----:B------:R-:W-:Y:S02]  /*b800*/  FMUL.FTZ R101, R2, R101 ;  /* 0x0000006502657220 */ /* 0x000fe40000410000 */
[C---:B------:R-:W-:Y:S02]  /*b810*/  FMUL.FTZ R102, R0.reuse, R102 ;  /* 0x0000006600667220 */ /* 0x040fe40000410000 */
[C---:B------:R-:W-:Y:S01]  /*b820*/  HMMA.16816.F32 R72, R120.reuse, R150, R72 ;  /* 0x000000967848723c */ /* 0x040fe20000001848 */
[----:B------:R-:W3:Y:S02]  /*b830*/  LDSM.16.MT88.4 R148, [R204+0x4000] ;  /* 0x00400000cc94783b */ /* 0x000ee40000004200 */
[----:B------:R1:W1:Y:S01]  /*b840*/  MUFU.EX2 R195, R17 ;  /* 0x0000001100c37308 */ /* 0x0002620000000800 */
[----:B------:R-:W-:Y:S02]  /*b850*/  FMUL.FTZ R103, R0, R103 ;  /* 0x0000006700677220 */ /* 0x000fe40000410000 */
[C---:B------:R-:W-:Y:S02]  /*b860*/  FMUL.FTZ R104, R2.reuse, R104 ;  /* 0x0000006802687220 */ /* 0x040fe40000410000 */
[C---:B------:R-:W-:Y:S04]  /*b870*/  HMMA.16816.F32 R76, R120.reuse, R152, R76 ;  /* 0x00000098784c723c */ /* 0x040fe8000000184c */
[----:B------:R-:W-:Y:S01]  /*b880*/  FMUL.FTZ R105, R2, R105 ;  /* 0x0000006902697220 */ /* 0x000fe20000410000 */
[----:B------:R-:W-:Y:S01]  /*b890*/  MUFU.EX2 R153, R26 ;  /* 0x0000001a00997308 */ /* 0x000fe20000000800 */
[----:B------:R-:W-:Y:S02]  /*b8a0*/  FMUL.FTZ R106, R0, R106 ;  /* 0x0000006a006a7220 */ /* 0x000fe40000410000 */
[C---:B------:R-:W-:Y:S04]  /*b8b0*/  HMMA.16816.F32 R80, R120.reuse, R154, R80 ;  /* 0x0000009a7850723c */ /* 0x040fe80000001850 */
[----:B-----5:R-:W-:Y:S02]  /*b8c0*/  FMUL.FTZ R16, R2, R132 ;  /* 0x0000008402107220 */ /* 0x020fe40000410000 */
[----:B------:R-:W-:Y:S01]  /*b8d0*/  FMUL.FTZ R107, R0, R107 ;  /* 0x0000006b006b7220 */ /* 0x000fe20000410000 */
[----:B------:R-:W-:Y:S01]  /*b8e0*/  MUFU.EX2 R155, R22 ;  /* 0x00000016009b7308 */ /* 0x000fe20000000800 */
[C---:B-1----:R-:W-:Y:S04]  /*b8f0*/  HMMA.16816.F32 R84, R120.reuse, R124, R84 ;  /* 0x0000007c7854723c */ /* 0x042fe80000001854 */
[C---:B------:R-:W-:Y:S02]  /*b900*/  FMUL.FTZ R17, R2.reuse, R133 ;  /* 0x0000008502117220 */ /* 0x040fe40000410000 */
[C---:B------:R-:W-:Y:S02]  /*b910*/  FMUL.FTZ R108, R2.reuse, R108 ;  /* 0x0000006c026c7220 */ /* 0x040fe40000410000 */
[C---:B------:R-:W-:Y:S01]  /*b920*/  HMMA.16816.F32 R88, R120.reuse, R126, R88 ;  /* 0x0000007e7858723c */ /* 0x040fe20000001858 */
[----:B------:R-:W1:Y:S01]  /*b930*/  LDSM.16.MT88.4 R124, [R203+0x4000] ;  /* 0x00400000cb7c783b */ /* 0x000e620000004200 */
[----:B------:R5:W-:Y:S02]  /*b940*/  MUFU.EX2 R154, R23 ;  /* 0x00000017009a7308 */ /* 0x000be40000000800 */
[----:B------:R-:W-:Y:S02]  /*b950*/  FMUL.FTZ R109, R2, R109 ;  /* 0x0000006d026d7220 */ /* 0x000fe40000410000 */
[C---:B------:R-:W-:Y:S02]  /*b960*/  FMUL.FTZ R110, R0.reuse, R110 ;  /* 0x0000006e006e7220 */ /* 0x040fe40000410000 */
[C---:B---3--:R-:W-:Y:S04]  /*b970*/  HMMA.16816.F32 R92, R120.reuse, R144, R92 ;  /* 0x00000090785c723c */ /* 0x048fe8000000185c */
[----:B------:R3:W-:Y:S01]  /*b980*/  MUFU.EX2 R152, R27 ;  /* 0x0000001b00987308 */ /* 0x0007e20000000800 */
[----:B------:R-:W-:Y:S02]  /*b990*/  FMUL.FTZ R111, R0, R111 ;  /* 0x0000006f006f7220 */ /* 0x000fe40000410000 */
[C---:B------:R-:W-:Y:S01]  /*b9a0*/  FMUL.FTZ R112, R2.reuse, R112 ;  /* 0x0000007002707220 */ /* 0x040fe20000410000 */
[C---:B------:R-:W-:Y:S01]  /*b9b0*/  HMMA.16816.F32 R96, R120.reuse, R146, R96 ;  /* 0x000000927860723c */ /* 0x040fe20000001860 */
[----:B------:R-:W3:Y:S03]  /*b9c0*/  LDSM.16.MT88.4 R144, [R200+0x800] ;  /* 0x00080000c890783b */ /* 0x000ee60000004200 */
[----:B------:R-:W-:Y:S02]  /*b9d0*/  FMUL.FTZ R113, R2, R113 ;  /* 0x0000007102717220 */ /* 0x000fe40000410000 */
[----:B------:R3:W-:Y:S01]  /*b9e0*/  MUFU.EX2 R158, R18 ;  /* 0x00000012009e7308 */ /* 0x0007e20000000800 */
[C---:B------:R-:W-:Y:S01]  /*b9f0*/  FMUL.FTZ R114, R0.reuse, R114 ;  /* 0x0000007200727220 */ /* 0x040fe20000410000 */
[C---:B------:R-:W-:Y:S01]  /*ba00*/  HMMA.16816.F32 R12, R120.reuse, R148, R12 ;  /* 0x00000094780c723c */ /* 0x040fe2000000180c */
[----:B-----5:R-:W-:Y:S03]  /*ba10*/  LDSM.16.MT88.4 R20, [R204+0x4800] ;  /* 0x00480000cc14783b */ /* 0x020fe60000004200 */
[----:B------:R-:W-:Y:S02]  /*ba20*/  FMUL.FTZ R115, R0, R115 ;  /* 0x0000007300737220 */ /* 0x000fe40000410000 */
[--C-:B------:R-:W-:Y:S02]  /*ba30*/  FFMA.FTZ R48, R48, c[0x0][0x2d0], -R156.reuse ;  /* 0x0000b40030307a23 */ /* 0x100fe4000001089c */
[C---:B------:R-:W-:Y:S01]  /*ba40*/  HMMA.16816.F32 R100, R120.reuse, R150, R100 ;  /* 0x000000967864723c */ /* 0x040fe20000001864 */
[----:B------:R5:W3:Y:S01]  /*ba50*/  MUFU.EX2 R157, R19 ;  /* 0x00000013009d7308 */ /* 0x000ae20000000800 */
[----:B------:R-:W-:Y:S02]  /*ba60*/  LDSM.16.MT88.4 R148, [R206+0x4800] ;  /* 0x00480000ce94783b */ /* 0x000fe40000004200 */
[--C-:B------:R-:W-:Y:S02]  /*ba70*/  FFMA.FTZ R49, R49, c[0x0][0x2d0], -R156.reuse ;  /* 0x0000b40031317a23 */ /* 0x100fe4000001089c */
[--C-:B------:R-:W-:Y:S02]  /*ba80*/  FFMA.FTZ R50, R50, c[0x0][0x2d0], -R3.reuse ;  /* 0x0000b40032327a23 */ /* 0x100fe40000010803 */
[--C-:B------:R-:W-:Y:S01]  /*ba90*/  FFMA.FTZ R51, R51, c[0x0][0x2d0], -R3.reuse ;  /* 0x0000b40033337a23 */ /* 0x100fe20000010803 */
[C---:B-1----:R-:W-:Y:S01]  /*baa0*/  HMMA.16816.F32 R104, R120.reuse, R124, R104 ;  /* 0x0000007c7868723c */ /* 0x042fe20000001868 */
[----:B---3--:R-:W-:Y:S01]  /*bab0*/  LDSM.16.MT88.4 R24, [R204+0x1000] ;  /* 0x00100000cc18783b */ /* 0x008fe20000004200 */
[----:B------:R-:W-:Y:S01]  /*bac0*/  MUFU.EX2 R48, R48 ;  /* 0x0000003000307308 */ /* 0x000fe20000000800 */
[--C-:B------:R-:W-:Y:S02]  /*bad0*/  FFMA.FTZ R52, R52, c[0x0][0x2d0], -R156.reuse ;  /* 0x0000b40034347a23 */ /* 0x100fe4000001089c */
[----:B------:R-:W-:Y:S02]  /*bae0*/  FMUL.FTZ R18, R0, R134 ;  /* 0x0000008600127220 */ /* 0x000fe40000410000 */
[--C-:B------:R-:W-:Y:S01]  /*baf0*/  FFMA.FTZ R53, R53, c[0x0][0x2d0], -R156.reuse ;  /* 0x0000b40035357a23 */ /* 0x100fe2000001089c */
[C---:B------:R-:W-:Y:S01]  /*bb00*/  HMMA.16816.F32 R108, R120.reuse, R126, R108 ;  /* 0x0000007e786c723c */ /* 0x040fe2000000186c */
[----:B------:R-:W1:Y:S03]  /*bb10*/  LDSM.16.MT88.4 R124, [R204+0x800] ;  /* 0x00080000cc7c783b */ /* 0x000e660000004200 */
[----:B------:R-:W-:Y:S01]  /*bb20*/  MUFU.EX2 R49, R49 ;  /* 0x0000003100317308 */ /* 0x000fe20000000800 */
[--C-:B------:R-:W-:Y:S02]  /*bb30*/  FFMA.FTZ R54, R54, c[0x0][0x2d0], -R3.reuse ;  /* 0x0000b40036367a23 */ /* 0x100fe40000010803 */
[--C-:B------:R-:W-:Y:S02]  /*bb40*/  FFMA.FTZ R55, R55, c[0x0][0x2d0], -R3.reuse ;  /* 0x0000b40037377a23 */ /* 0x100fe40000010803 */
[----:B-----5:R-:W-:Y:S02]  /*bb50*/  FMUL.FTZ R19, R0, R135 ;  /* 0x0000008700137220 */ /* 0x020fe40000410000 */
[----:B------:R-:W3:Y:S01]  /*bb60*/  LDSM.16.MT88.4 R132, [R203+0x800] ;  /* 0x00080000cb84783b */ /* 0x000ee20000004200 */
[--C-:B------:R-:W-:Y:S02]  /*bb70*/  FFMA.FTZ R56, R56, c[0x0][0x2d0], -R156.reuse ;  /* 0x0000b40038387a23 */ /* 0x100fe4000001089c */
[----:B------:R-:W-:Y:S01]  /*bb80*/  MUFU.EX2 R50, R50 ;  /* 0x0000003200327308 */ /* 0x000fe20000000800 */
[--C-:B------:R-:W-:Y:S01]  /*bb90*/  FFMA.FTZ R57, R57, c[0x0][0x2d0], -R156.reuse ;  /* 0x0000b40039397a23 */ /* 0x100fe2000001089c */
[C---:B------:R-:W-:Y:S03]  /*bba0*/  HMMA.16816.F32 R16, R120.reuse, R128, R16 ;  /* 0x000000807810723c */ /* 0x040fe60000001810 */
[--C-:B------:R-:W-:Y:S02]  /*bbb0*/  FFMA.FTZ R58, R58, c[0x0][0x2d0], -R3.reuse ;  /* 0x0000b4003a3a7a23 */ /* 0x100fe40000010803 */
[--C-:B------:R-:W-:Y:S02]  /*bbc0*/  FFMA.FTZ R59, R59, c[0x0][0x2d0], -R3.reuse ;  /* 0x0000b4003b3b7a23 */ /* 0x100fe40000010803 */
[--C-:B------:R-:W-:Y:S01]  /*bbd0*/  FFMA.FTZ R60, R60, c[0x0][0x2d0], -R156.reuse ;  /* 0x0000b4003c3c7a23 */ /* 0x100fe2000001089c */
[----:B------:R-:W-:Y:S01]  /*bbe0*/  HMMA.16816.F32 R112, R120, R130, R112 ;  /* 0x000000827870723c */ /* 0x000fe20000001870 */
[----:B------:R-:W5:Y:S01]  /*bbf0*/  LDSM.16.MT88.4 R128, [R206+0x800] ;  /* 0x00080000ce80783b */ /* 0x000f620000004200 */
[----:B------:R-:W-:Y:S02]  /*bc00*/  MUFU.EX2 R51, R51 ;  /* 0x0000003300337308 */ /* 0x000fe40000000800 */
[--C-:B------:R-:W-:Y:S02]  /*bc10*/  FFMA.FTZ R61, R61, c[0x0][0x2d0], -R156.reuse ;  /* 0x0000b4003d3d7a23 */ /* 0x100fe4000001089c */
[--C-:B------:R-:W-:Y:S01]  /*bc20*/  FFMA.FTZ R64, R64, c[0x0][0x2d0], -R156.reuse ;  /* 0x0000b40040407a23 */ /* 0x100fe2000001089c */
[----:B------:R-:W-:Y:S01]  /*bc30*/  F2FP.PACK_AB R120, R197, R198 ;  /* 0x000000c6c578723e */ /* 0x000fe200000000ff */
[----:B------:R-:W-:Y:S01]  /*bc40*/  FFMA.FTZ R156, R65, c[0x0][0x2d0], -R156 ;  /* 0x0000b400419c7a23 */ /* 0x000fe2000001089c */
[----:B------:R-:W-:Y:S03]  /*bc50*/  F2FP.PACK_AB R121, R159, R160 ;  /* 0x000000a09f79723e */ /* 0x000fe600000000ff */
[----:B------:R-:W-:Y:S01]  /*bc60*/  F2FP.PACK_AB R122, R195, R196 ;  /* 0x000000c4c37a723e */ /* 0x000fe200000000ff */
[----:B------:R-:W-:Y:S01]  /*bc70*/  MUFU.EX2 R52, R52 ;  /* 0x0000003400347308 */ /* 0x000fe20000000800 */
[----:B------:R-:W-:Y:S01]  /*bc80*/  F2FP.PACK_AB R123, R157, R158 ;  /* 0x0000009e9d7b723e */ /* 0x000fe200000000ff */
[--C-:B------:R-:W-:Y:S02]  /*bc90*/  FFMA.FTZ R62, R62, c[0x0][0x2d0], -R3.reuse ;  /* 0x0000b4003e3e7a23 */ /* 0x100fe40000010803 */
[--C-:B------:R-:W-:Y:S02]  /*bca0*/  FFMA.FTZ R63, R63, c[0x0][0x2d0], -R3.reuse ;  /* 0x0000b4003f3f7a23 */ /* 0x100fe40000010803 */
[--C-:B------:R-:W-:Y:S02]  /*bcb0*/  FFMA.FTZ R66, R66, c[0x0][0x2d0], -R3.reuse ;  /* 0x0000b40042427a23 */ /* 0x100fe40000010803 */
[C---:B------:R-:W-:Y:S02]  /*bcc0*/  HMMA.16816.F32 R4, R120.reuse, R144, R4 ;  /* 0x000000907804723c */ /* 0x040fe40000001804 */
[----:B------:R-:W-:Y:S01]  /*bcd0*/  MUFU.EX2 R156, R156 ;  /* 0x0000009c009c7308 */ /* 0x000fe20000000800 */
[----:B------:R-:W-:Y:S05]  /*bce0*/  FFMA.FTZ R3, R67, c[0x0][0x2d0], -R3 ;  /* 0x0000b40043037a23 */ /* 0x000fea0000010803 */
[C---:B------:R-:W-:Y:S01]  /*bcf0*/  HMMA.16816.F32 R8, R120.reuse, R146, R8 ;  /* 0x000000927808723c */ /* 0x040fe20000001808 */
[----:B------:R-:W5:Y:S03]  /*bd00*/  LDSM.16.MT88.4 R144, [R200+0x4800] ;  /* 0x00480000c890783b */ /* 0x000f660000004200 */
[----:B------:R-:W-:Y:S01]  /*bd10*/  MUFU.EX2 R53, R53 ;  /* 0x0000003500357308 */ /* 0x000fe20000000800 */
[----:B----4-:R-:W-:Y:S03]  /*bd20*/  FFMA.FTZ R2, R2, R234, R230 ;  /* 0x000000ea02027223 */ /* 0x010fe600000100e6 */
[C---:B-1----:R-:W-:Y:S04]  /*bd30*/  HMMA.16816.F32 R68, R120.reuse, R124, R68 ;  /* 0x0000007c7844723c */ /* 0x042fe80000001844 */
[----:B------:R-:W-:Y:S02]  /*bd40*/  FADD.FTZ R2, R231, R2 ;  /* 0x00000002e7027221 */ /* 0x000fe40000010000 */
[----:B------:R-:W-:Y:S02]  /*bd50*/  MUFU.EX2 R54, R54 ;  /* 0x0000003600367308 */ /* 0x000fe40000000800 */
[C---:B------:R-:W-:Y:S01]  /*bd60*/  HMMA.16816.F32 R72, R120.reuse, R126, R72 ;  /* 0x0000007e7848723c */ /* 0x040fe20000001848 */
[----:B------:R-:W1:Y:S03]  /*bd70*/  LDSM.16.MT88.4 R124, [R203+0x4800] ;  /* 0x00480000cb7c783b */ /* 0x000e660000004200 */
[----:B------:R-:W-:Y:S02]  /*bd80*/  FADD.FTZ R2, R199, R2 ;  /* 0x00000002c7027221 */ /* 0x000fe40000010000 */
[----:B--2---:R-:W-:Y:S02]  /*bd90*/  FFMA.FTZ R0, R0, R233, R163 ;  /* 0x000000e900007223 */ /* 0x004fe400000100a3 */
[C---:B---3--:R-:W-:Y:S01]  /*bda0*/  HMMA.16816.F32 R76, R120.reuse, R132, R76 ;  /* 0x00000084784c723c */ /* 0x048fe2000000184c */
        /* <DEDUP_REMOVED lines=8> */
[C---:B-----5:R-:W-:Y:S04]  /*be30*/  HMMA.16816.F32 R84, R120.reuse, R128, R84 ;  /* 0x000000807854723c */ /* 0x060fe80000001854 */
        /* <DEDUP_REMOVED lines=12> */
[----:B------:R-:W3:Y:S03]  /*bf00*/  MUFU.EX2 R146, R30 ;  /* 0x0000001e00927308 */ /* 0x000ee60000000800 */
[----:B------:R-:W-:Y:S02]  /*bf10*/  FADD.FTZ R2, R194, R2 ;  /* 0x00000002c2027221 */ /* 0x000fe40000010000 */
[----:B------:R-:W-:Y:S02]  /*bf20*/  FADD.FTZ R0, R158, R0 ;  /* 0x000000009e007221 */ /* 0x000fe40000010000 */
[C---:B------:R-:W-:Y:S03]  /*bf30*/  HMMA.16816.F32 R12, R120.reuse, R20, R12 ;  /* 0x00000014780c723c */ /* 0x040fe6000000180c */
[----:B------:R4:W-:Y:S01]  /*bf40*/  MUFU.EX2 R145, R31 ;  /* 0x0000001f00917308 */ /* 0x0009e20000000800 */
[----:B------:R-:W-:Y:S02]  /*bf50*/  FADD.FTZ R2, R193, R2 ;  /* 0x00000002c1027221 */ /* 0x000fe40000010000 */
[----:B------:R-:W-:Y:S01]  /*bf60*/  FADD.FTZ R0, R157, R0 ;  /* 0x000000009d007221 */ /* 0x000fe20000010000 */
[----:B------:R-:W-:Y:S01]  /*bf70*/  F2FP.PACK_AB R20, R193, R194 ;  /* 0x000000c2c114723e */ /* 0x000fe200000000ff */
[C---:B------:R-:W-:Y:S04]  /*bf80*/  HMMA.16816.F32 R100, R120.reuse, R22, R100 ;  /* 0x000000167864723c */ /* 0x040fe80000001864 */
[----:B------:R-:W-:Y:S01]  /*bf90*/  F2FP.PACK_AB R21, R154, R155 ;  /* 0x0000009b9a15723e */ /* 0x000fe200000000ff */
[----:B------:R-:W-:Y:S01]  /*bfa0*/  MUFU.EX2 R144, R34 ;  /* 0x0000002200907308 */ /* 0x000fe20000000800 */
[----:B------:R-:W-:Y:S01]  /*bfb0*/  FADD.FTZ R2, R192, R2 ;  /* 0x00000002c0027221 */ /* 0x000fe20000010000 */
[C---:B------:R-:W-:Y:S01]  /*bfc0*/  F2FP.PACK_AB R22, R171.reuse, R192 ;  /* 0x000000c0ab16723e */ /* 0x040fe200000000ff */
[C---:B-1----:R-:W-:Y:S04]  /*bfd0*/  HMMA.16816.F32 R104, R120.reuse, R124, R104 ;  /* 0x0000007c7868723c */ /* 0x042fe80000001868 */
[----:B------:R-:W-:Y:S01]  /*bfe0*/  F2FP.PACK_AB R23, R152, R153 ;  /* 0x000000999817723e */ /* 0x000fe200000000ff */
[----:B------:R-:W-:Y:S02]  /*bff0*/  FADD.FTZ R2, R171, R2 ;  /* 0x00000002ab027221 */ /* 0x000fe40000010000 */
[----:B------:R-:W-:Y:S01]  /*c000*/  MUFU.EX2 R147, R41 ;  /* 0x0000002900937308 */ /* 0x000fe20000000800 */
[C---:B------:R-:W-:Y:S01]  /*c010*/  HMMA.16816.F32 R108, R120.reuse, R126, R108 ;  /* 0x0000007e786c723c */ /* 0x040fe2000000186c */
[----:B------:R-:W1:Y:S03]  /*c020*/  LDSM.16.MT88.4 R124, [R203+0x1000] ;  /* 0x00100000cb7c783b */ /* 0x000e660000004200 */
[----:B------:R-:W-:Y:S02]  /*c030*/  FADD.FTZ R2, R170, R2 ;  /* 0x00000002aa027221 */ /* 0x000fe40000010000 */
[----:B------:R-:W-:Y:S02]  /*c040*/  FADD.FTZ R0, R155, R0 ;  /* 0x000000009b007221 */ /* 0x000fe40000010000 */
[C---:B------:R-:W-:Y:S01]  /*c050*/  HMMA.16816.F32 R16, R120.reuse, R148, R16 ;  /* 0x000000947810723c */ /* 0x040fe20000001810 */
[----:B----4-:R-:W-:Y:S01]  /*c060*/  LDSM.16.MT88.4 R28, [R203+0x5000] ;  /* 0x00500000cb1c783b */ /* 0x010fe20000004200 */
[----:B------:R-:W-:Y:S02]  /*c070*/  MUFU.EX2 R149, R36 ;  /* 0x0000002400957308 */ /* 0x000fe40000000800 */
[----:B------:R-:W-:Y:S02]  /*c080*/  FADD.FTZ R2, R169, R2 ;  /* 0x00000002a9027221 */ /* 0x000fe40000010000 */
[----:B------:R-:W-:Y:S02]  /*c090*/  FADD.FTZ R0, R154, R0 ;  /* 0x000000009a007221 */ /* 0x000fe40000010000 */
[----:B------:R-:W-:Y:S01]  /*c0a0*/  HMMA.16816.F32 R112, R120, R150, R112 ;  /* 0x000000967870723c */ /* 0x000fe20000001870 */
[----:B------:R-:W4:Y:S03]  /*c0b0*/  LDSM.16.MT88.4 R120, [R206+0x1000] ;  /* 0x00100000ce78783b */ /* 0x000f260000004200 */
[----:B------:R-:W5:Y:S01]  /*c0c0*/  MUFU.EX2 R151, R32 ;  /* 0x0000002000977308 */ /* 0x000f620000000800 */
[----:B------:R-:W-:Y:S03]  /*c0d0*/  FADD.FTZ R0, R153, R0 ;  /* 0x0000000099007221 */ /* 0x000fe60000010000 */
[C---:B--2---:R-:W-:Y:S05]  /*c0e0*/  HMMA.16816.F32 R4, R20.reuse, R132, R4 ;  /* 0x000000841404723c */ /* 0x044fea0000001804 */
[----:B------:R-:W-:Y:S01]  /*c0f0*/  FADD.FTZ R0, R152, R0 ;  /* 0x0000000098007221 */ /* 0x000fe20000010000 */
[----:B------:R-:W2:Y:S02]  /*c100*/  MUFU.EX2 R150, R33 ;  /* 0x0000002100967308 */ /* 0x000ea40000000800 */
[C---:B------:R-:W-:Y:S01]  /*c110*/  HMMA.16816.F32 R8, R20.reuse, R134, R8 ;  /* 0x000000861408723c */ /* 0x040fe20000001808 */
[----:B------:R-:W-:Y:S03]  /*c120*/  LDSM.16.MT88.4 R132, [R204+0x1800] ;  /* 0x00180000cc84783b */ /* 0x000fe60000004200 */
[----:B---3--:R-:W-:Y:S04]  /*c130*/  FADD.FTZ R0, R146, R0 ;  /* 0x0000000092007221 */ /* 0x008fe80000010000 */
[C---:B------:R-:W-:Y:S01]  /*c140*/  HMMA.16816.F32 R68, R20.reuse, R24, R68 ;  /* 0x000000181444723c */ /* 0x040fe20000001844 */
[----:B------:R-:W-:Y:S03]  /*c150*/  MUFU.EX2 R148, R40 ;  /* 0x0000002800947308 */ /* 0x000fe60000000800 */
[----:B-----5:R-:W-:Y:S02]  /*c160*/  FADD.FTZ R2, R151, R2 ;  /* 0x0000000297027221 */ /* 0x020fe40000010000 */
[----:B------:R-:W-:Y:S02]  /*c170*/  FADD.FTZ R0, R145, R0 ;  /* 0x0000000091007221 */ /* 0x000fe40000010000 */
[C---:B------:R-:W-:Y:S01]  /*c180*/  HMMA.16816.F32 R72, R20.reuse, R26, R72 ;  /* 0x0000001a1448723c */ /* 0x040fe20000001848 */
[----:B------:R-:W3:Y:S02]  /*c190*/  LDSM.16.MT88.4 R24, [R204+0x5000] ;  /* 0x00500000cc18783b */ /* 0x000ee40000004200 */
[----:B------:R-:W-:Y:S01]  /*c1a0*/  MUFU.EX2 R59, R59 ;  /* 0x0000003b003b7308 */ /* 0x000fe20000000800 */
[----:B------:R-:W-:Y:S02]  /*c1b0*/  FADD.FTZ R0, R144, R0 ;  /* 0x0000000090007221 */ /* 0x000fe40000010000 */
[----:B--2---:R-:W-:Y:S02]  /*c1c0*/  FADD.FTZ R2, R150, R2 ;  /* 0x0000000296027221 */ /* 0x004fe40000010000 */
[C---:B-1----:R-:W-:Y:S04]  /*c1d0*/  HMMA.16816.F32 R76, R20.reuse, R124, R76 ;  /* 0x0000007c144c723c */ /* 0x042fe8000000184c */
[----:B------:R-:W-:Y:S01]  /*c1e0*/  FADD.FTZ R2, R149, R2 ;  /* 0x0000000295027221 */ /* 0x000fe20000010000 */
[----:B------:R-:W-:Y:S03]  /*c1f0*/  MUFU.EX2 R60, R60 ;  /* 0x0000003c003c7308 */ /* 0x000fe60000000800 */
[C---:B------:R-:W-:Y:S01]  /*c200*/  HMMA.16816.F32 R80, R20.reuse, R126, R80 ;  /* 0x0000007e1450723c */ /* 0x040fe20000001850 */
[----:B------:R-:W1:Y:S06]  /*c210*/  LDSM.16.MT88.4 R124, [R206+0x5000] ;  /* 0x00500000ce7c783b */ /* 0x000e6c0000004200 */
[----:B------:R-:W-:Y:S01]  /*c220*/  MUFU.EX2 R61, R61 ;  /* 0x0000003d003d7308 */ /* 0x000fe20000000800 */
[C---:B----4-:R-:W-:Y:S08]  /*c230*/  HMMA.16816.F32 R84, R20.reuse, R120, R84 ;  /* 0x000000781454723c */ /* 0x050ff00000001854 */
[C---:B------:R-:W-:Y:S01]  /*c240*/  HMMA.16816.F32 R88, R20.reuse, R122, R88 ;  /* 0x0000007a1458723c */ /* 0x040fe20000001858 */
[----:B------:R-:W2:Y:S01]  /*c250*/  LDSM.16.MT88.4 R120, [R200+0x1800] ;  /* 0x00180000c878783b */ /* 0x000ea20000004200 */
[----:B------:R-:W-:Y:S06]  /*c260*/  MUFU.EX2 R62, R62 ;  /* 0x0000003e003e7308 */ /* 0x000fec0000000800 */
[C---:B------:R-:W-:Y:S04]  /*c270*/  HMMA.16816.F32 R92, R20.reuse, R128, R92 ;  /* 0x00000080145c723c */ /* 0x040fe8000000185c */
[----:B------:R-:W-:Y:S04]  /*c280*/  MUFU.EX2 R129, R38 ;  /* 0x0000002600817308 */ /* 0x000fe80000000800 */
[C---:B------:R-:W-:Y:S06]  /*c290*/  HMMA.16816.F32 R96, R20.reuse, R130, R96 ;  /* 0x000000821460723c */ /* 0x040fec0000001860 */
[----:B------:R4:W5:Y:S02]  /*c2a0*/  MUFU.EX2 R130, R35 ;  /* 0x0000002300827308 */ /* 0x0009640000000800 */
[C---:B---3--:R-:W-:Y:S08]  /*c2b0*/  HMMA.16816.F32 R12, R20.reuse, R24, R12 ;  /* 0x00000018140c723c */ /* 0x048ff0000000180c */
[C---:B------:R-:W-:Y:S01]  /*c2c0*/  HMMA.16816.F32 R100, R20.reuse, R26, R100 ;  /* 0x0000001a1464723c */ /* 0x040fe20000001864 */
[----:B------:R-:W-:Y:S01]  /*c2d0*/  LDSM.16.MT88.4 R24, [R206+0x1800] ;  /* 0x00180000ce18783b */ /* 0x000fe20000004200 */
[----:B------:R-:W3:Y:S06]  /*c2e0*/  MUFU.EX2 R131, R37 ;  /* 0x0000002500837308 */ /* 0x000eec0000000800 */
[C---:B------:R-:W-:Y:S04]  /*c2f0*/  HMMA.16816.F32 R104, R20.reuse, R28, R104 ;  /* 0x0000001c1468723c */ /* 0x040fe80000001868 */
[----:B------:R-:W2:Y:S01]  /*c300*/  MUFU.EX2 R128, R39 ;  /* 0x0000002700807308 */ /* 0x000ea20000000800 */
[----:B----4-:R-:W4:Y:S01]  /*c310*/  LDSM.16.MT88.4 R32, [R203+0x1800] ;  /* 0x00180000cb20783b */ /* 0x010f220000004200 */
[----:B-----5:R-:W-:Y:S02]  /*c320*/  FADD.FTZ R0, R130, R0 ;  /* 0x0000000082007221 */ /* 0x020fe40000010000 */
[C---:B------:R-:W-:Y:S04]  /*c330*/  HMMA.16816.F32 R108, R20.reuse, R30, R108 ;  /* 0x0000001e146c723c */ /* 0x040fe8000000186c */
[----:B------:R-:W-:Y:S01]  /*c340*/  FADD.FTZ R0, R129, R0 ;  /* 0x0000000081007221 */ /* 0x000fe20000010000 */
[----:B------:R-:W5:Y:S01]  /*c350*/  LDSM.16.MT88.4 R28, [R200+0x5800] ;  /* 0x00580000c81c783b */ /* 0x000f620000004200 */
[----:B------:R-:W-:Y:S02]  /*c360*/  MUFU.EX2 R63, R63 ;  /* 0x0000003f003f7308 */ /* 0x000fe40000000800 */
[C---:B-1----:R-:W-:Y:S04]  /*c370*/  HMMA.16816.F32 R16, R20.reuse, R124, R16 ;  /* 0x0000007c1410723c */ /* 0x042fe80000001810 */
[----:B---3--:R-:W-:Y:S04]  /*c380*/  FADD.FTZ R2, R131, R2 ;  /* 0x0000000283027221 */ /* 0x008fe80000010000 */
[----:B------:R-:W-:Y:S01]  /*c390*/  HMMA.16816.F32 R112, R20, R126, R112 ;  /* 0x0000007e1470723c */ /* 0x000fe20000001870 */
[----:B------:R-:W-:Y:S01]  /*c3a0*/  LDSM.16.MT88.4 R124, [R200+0x3800] ;  /* 0x00380000c87c783b */ /* 0x000fe20000004200 */
[----:B------:R-:W-:Y:S02]  /*c3b0*/  MUFU.EX2 R64, R64 ;  /* 0x0000004000407308 */ /* 0x000fe40000000800 */
[----:B------:R-:W-:Y:S02]  /*c3c0*/  FADD.FTZ R2, R148, R2 ;  /* 0x0000000294027221 */ /* 0x000fe40000010000 */
[----:B--2---:R-:W-:Y:S01]  /*c3d0*/  FADD.FTZ R0, R128, R0 ;  /* 0x0000000080007221 */ /* 0x004fe20000010000 */
[----:B------:R-:W-:Y:S01]  /*c3e0*/  F2FP.PACK_AB R20, R169, R170 ;  /* 0x000000aaa914723e */ /* 0x000fe200000000ff */
[----:B------:R-:W-:Y:S01]  /*c3f0*/  FADD.FTZ R2, R147, R2 ;  /* 0x0000000293027221 */ /* 0x000fe20000010000 */
[----:B------:R-:W-:Y:S01]  /*c400*/  F2FP.PACK_AB R21, R145, R146 ;  /* 0x000000929115723e */ /* 0x000fe200000000ff */
[----:B------:R-:W-:Y:S02]  /*c410*/  LDSM.16.MT88.4 R36, [R204+0x2000] ;  /* 0x00200000cc24783b */ /* 0x000fe40000004200 */
[----:B------:R-:W-:Y:S02]  /*c420*/  F2FP.PACK_AB R22, R150, R151 ;  /* 0x000000979616723e */ /* 0x000fe400000000ff */
[----:B------:R-:W-:Y:S07]  /*c430*/  F2FP.PACK_AB R23, R130, R144 ;  /* 0x000000908217723e */ /* 0x000fee00000000ff */
[C---:B------:R-:W-:Y:S08]  /*c440*/  HMMA.16816.F32 R4, R20.reuse, R120, R4 ;  /* 0x000000781404723c */ /* 0x040ff00000001804 */
[C---:B------:R-:W-:Y:S01]  /*c450*/  HMMA.16816.F32 R8, R20.reuse, R122, R8 ;  /* 0x0000007a1408723c */ /* 0x040fe20000001808 */
[----:B------:R-:W1:Y:S07]  /*c460*/  LDSM.16.MT88.4 R120, [R204+0x5800] ;  /* 0x00580000cc78783b */ /* 0x000e6e0000004200 */
[C---:B------:R-:W-:Y:S01]  /*c470*/  HMMA.16816.F32 R68, R20.reuse, R132, R68 ;  /* 0x000000841444723c */ /* 0x040fe20000001844 */
[----:B------:R-:W2:Y:S07]  /*c480*/  MUFU.EX2 R133, R42 ;  /* 0x0000002a00857308 */ /* 0x000eae0000000800 */
[C---:B------:R-:W-:Y:S03]  /*c490*/  HMMA.16816.F32 R72, R20.reuse, R134, R72 ;  /* 0x000000861448723c */ /* 0x040fe60000001848 */
[----:B------:R3:W1:Y:S05]  /*c4a0*/  MUFU.EX2 R132, R43 ;  /* 0x0000002b00847308 */ /* 0x00066a0000000800 */
[C---:B----4-:R-:W-:Y:S05]  /*c4b0*/  HMMA.16816.F32 R76, R20.reuse, R32, R76 ;  /* 0x00000020144c723c */ /* 0x050fea000000184c */
[----:B------:R-:W4:Y:S03]  /*c4c0*/  MUFU.EX2 R135, R44 ;  /* 0x0000002c00877308 */ /* 0x000f260000000800 */
[C---:B------:R-:W-:Y:S01]  /*c4d0*/  HMMA.16816.F32 R80, R20.reuse, R34, R80 ;  /* 0x000000221450723c */ /* 0x040fe20000001850 */
[----:B------:R-:W5:Y:S03]  /*c4e0*/  LDSM.16.MT88.4 R32, [R203+0x5800] ;  /* 0x00580000cb20783b */ /* 0x000f660000004200 */
[----:B--2---:R-:W-:Y:S03]  /*c4f0*/  FADD.FTZ R0, R133, R0 ;  /* 0x0000000085007221 */ /* 0x004fe60000010000 */
[----:B------:R2:W2:Y:S01]  /*c500*/  MUFU.EX2 R134, R45 ;  /* 0x0000002d00867308 */ /* 0x0004a20000000800 */
[C---:B------:R-:W-:Y:S01]  /*c510*/  HMMA.16816.F32 R84, R20.reuse, R24, R84 ;  /* 0x000000181454723c */ /* 0x040fe20000001854 */
[----:B---3--:R-:W-:Y:S03]  /*c520*/  LDSM.16.MT88.4 R40, [R203+0x2000] ;  /* 0x00200000cb28783b */ /* 0x008fe60000004200 */
[----:B-1----:R-:W-:Y:S04]  /*c530*/  FADD.FTZ R0, R132, R0 ;  /* 0x0000000084007221 */ /* 0x002fe80000010000 */
[C---:B------:R-:W-:Y:S01]  /*c540*/  HMMA.16816.F32 R88, R20.reuse, R26, R88 ;  /* 0x0000001a1458723c */ /* 0x040fe20000001858 */
[----:B------:R-:W1:Y:S03]  /*c550*/  LDSM.16.MT88.4 R24, [R206+0x5800] ;  /* 0x00580000ce18783b */ /* 0x000e660000004200 */
[----:B------:R-:W-:Y:S02]  /*c560*/  FADD.FTZ R0, R119, R0 ;  /* 0x0000000077007221 */ /* 0x000fe40000010000 */
[----:B----4-:R-:W-:Y:S02]  /*c570*/  FADD.FTZ R2, R135, R2 ;  /* 0x0000000287027221 */ /* 0x010fe40000010000 */
[C---:B-----5:R-:W-:Y:S04]  /*c580*/  HMMA.16816.F32 R92, R20.reuse, R28, R92 ;  /* 0x0000001c145c723c */ /* 0x060fe8000000185c */
[----:B------:R-:W-:Y:S01]  /*c590*/  FADD.FTZ R0, R118, R0 ;  /* 0x0000000076007221 */ /* 0x000fe20000010000 */
[----:B--2---:R-:W-:Y:S03]  /*c5a0*/  LDSM.16.MT88.4 R44, [R203+0x2800] ;  /* 0x00280000cb2c783b */ /* 0x004fe60000004200 */
[C---:B------:R-:W-:Y:S04]  /*c5b0*/  HMMA.16816.F32 R96, R20.reuse, R30, R96 ;  /* 0x0000001e1460723c */ /* 0x040fe80000001860 */
[----:B------:R-:W-:Y:S02]  /*c5c0*/  FADD.FTZ R0, R50, R0 ;  /* 0x0000000032007221 */ /* 0x000fe40000010000 */
[----:B------:R-:W-:Y:S01]  /*c5d0*/  FADD.FTZ R2, R134, R2 ;  /* 0x0000000286027221 */ /* 0x000fe20000010000 */
[----:B------:R-:W2:Y:S01]  /*c5e0*/  LDSM.16.MT88.4 R28, [R200+0x2000] ;  /* 0x00200000c81c783b */ /* 0x000ea20000004200 */
        /* <DEDUP_REMOVED lines=14> */
[----:B------:R-:W-:Y:S04]  /*c6d0*/  FADD.FTZ R2, R56, R2 ;  /* 0x0000000238027221 */ /* 0x000fe80000010000 */
[----:B------:R-:W-:Y:S01]  /*c6e0*/  HMMA.16816.F32 R112, R20, R26, R112 ;  /* 0x0000001a1470723c */ /* 0x000fe20000001870 */
[----:B------:R-:W1:Y:S03]  /*c6f0*/  LDSM.16.MT88.4 R24, [R206+0x2000] ;  /* 0x00200000ce18783b */ /* 0x000e660000004200 */
[----:B------:R-:W-:Y:S03]  /*c700*/  FADD.FTZ R2, R57, R2 ;  /* 0x0000000239027221 */ /* 0x000fe60000010000 */
[----:B------:R-:W-:Y:S02]  /*c710*/  F2FP.PACK_AB R20, R131, R149 ;  /* 0x000000958314723e */ /* 0x000fe400000000ff */
[----:B------:R-:W-:Y:S03]  /*c720*/  F2FP.PACK_AB R21, R128, R129 ;  /* 0x000000818015723e */ /* 0x000fe600000000ff */
[----:B------:R-:W-:Y:S02]  /*c730*/  F2FP.PACK_AB R22, R147, R148 ;  /* 0x000000949316723e */ /* 0x000fe400000000ff */
[----:B------:R-:W-:Y:S07]  /*c740*/  F2FP.PACK_AB R23, R132, R133 ;  /* 0x000000858417723e */ /* 0x000fee00000000ff */
[C---:B--2---:R-:W-:Y:S08]  /*c750*/  HMMA.16816.F32 R4, R20.reuse, R28, R4 ;  /* 0x0000001c1404723c */ /* 0x044ff00000001804 */
[C---:B------:R-:W-:Y:S01]  /*c760*/  HMMA.16816.F32 R8, R20.reuse, R30, R8 ;  /* 0x0000001e1408723c */ /* 0x040fe20000001808 */
[----:B------:R-:W2:Y:S07]  /*c770*/  LDSM.16.MT88.4 R28, [R200+0x6000] ;  /* 0x00600000c81c783b */ /* 0x000eae0000004200 */
[C---:B------:R-:W-:Y:S08]  /*c780*/  HMMA.16816.F32 R68, R20.reuse, R36, R68 ;  /* 0x000000241444723c */ /* 0x040ff00000001844 */
        /* <DEDUP_REMOVED lines=13> */
[----:B------:R-:W5:Y:S07]  /*c860*/  LDSM.16.MT88.4 R32, [R206+0x2800] ;  /* 0x00280000ce20783b */ /* 0x000f6e0000004200 */
[C---:B---3--:R-:W-:Y:S08]  /*c870*/  HMMA.16816.F32 R104, R20.reuse, R36, R104 ;  /* 0x000000241468723c */ /* 0x048ff00000001868 */
[C---:B------:R-:W-:Y:S01]  /*c880*/  HMMA.16816.F32 R108, R20.reuse, R38, R108 ;  /* 0x00000026146c723c */ /* 0x040fe2000000186c */
[----:B------:R-:W3:Y:S07]  /*c890*/  LDSM.16.MT88.4 R36, [R200+0x6800] ;  /* 0x00680000c824783b */ /* 0x000eee0000004200 */
[C---:B----4-:R-:W-:Y:S08]  /*c8a0*/  HMMA.16816.F32 R16, R20.reuse, R40, R16 ;  /* 0x000000281410723c */ /* 0x050ff00000001810 */
[----:B------:R-:W-:Y:S01]  /*c8b0*/  HMMA.16816.F32 R112, R20, R42, R112 ;  /* 0x0000002a1470723c */ /* 0x000fe20000001870 */
[----:B------:R-:W-:Y:S06]  /*c8c0*/  LDSM.16.MT88.4 R40, [R206+0x3000] ;  /* 0x00300000ce28783b */ /* 0x000fec0000004200 */
[----:B------:R-:W-:Y:S02]  /*c8d0*/  F2FP.PACK_AB R20, R134, R135 ;  /* 0x000000878614723e */ /* 0x000fe400000000ff */
[----:B------:R-:W-:Y:S03]  /*c8e0*/  F2FP.PACK_AB R21, R118, R119 ;  /* 0x000000777615723e */ /* 0x000fe600000000ff */
[----:B------:R-:W-:Y:S02]  /*c8f0*/  F2FP.PACK_AB R22, R49, R48 ;  /* 0x000000303116723e */ /* 0x000fe400000000ff */
[----:B------:R-:W-:Y:S02]  /*c900*/  F2FP.PACK_AB R23, R51, R50 ;  /* 0x000000323317723e */ /* 0x000fe400000000ff */
[----:B------:R-:W-:Y:S02]  /*c910*/  MOV R119, R116 ;  /* 0x0000007400777202 */ /* 0x000fe40000000f00 */
[----:B------:R-:W-:Y:S03]  /*c920*/  MOV R118, R117 ;  /* 0x0000007500767202 */ /* 0x000fe60000000f00 */
        /* <DEDUP_REMOVED lines=11> */
[----:B------:R-:W4:Y:S07]  /*c9e0*/  LDSM.16.MT88.4 R32, [R206+0x6800] ;  /* 0x00680000ce20783b */ /* 0x000f2e0000004200 */
[C---:B---3--:R-:W-:Y:S08]  /*c9f0*/  HMMA.16816.F32 R92, R20.reuse, R36, R92 ;  /* 0x00000024145c723c */ /* 0x048ff0000000185c */
[C---:B------:R-:W-:Y:S01]  /*ca00*/  HMMA.16816.F32 R96, R20.reuse, R38, R96 ;  /* 0x000000261460723c */ /* 0x040fe20000001860 */
[----:B------:R-:W-:Y:S07]  /*ca10*/  LDSM.16.MT88.4 R36, [R203+0x3000] ;  /* 0x00300000cb24783b */ /* 0x000fee0000004200 */
[C---:B-1----:R-:W-:Y:S08]  /*ca20*/  HMMA.16816.F32 R12, R20.reuse, R24, R12 ;  /* 0x00000018140c723c */ /* 0x042ff0000000180c */
[C---:B------:R-:W-:Y:S01]  /*ca30*/  HMMA.16816.F32 R100, R20.reuse, R26, R100 ;  /* 0x0000001a1464723c */ /* 0x040fe20000001864 */
[----:B------:R-:W1:Y:S07]  /*ca40*/  LDSM.16.MT88.4 R24, [R200+0x3000] ;  /* 0x00300000c818783b */ /* 0x000e6e0000004200 */
[C---:B--2---:R-:W-:Y:S08]  /*ca50*/  HMMA.16816.F32 R104, R20.reuse, R28, R104 ;  /* 0x0000001c1468723c */ /* 0x044ff00000001868 */
[C---:B------:R-:W-:Y:S01]  /*ca60*/  HMMA.16816.F32 R108, R20.reuse, R30, R108 ;  /* 0x0000001e146c723c */ /* 0x040fe2000000186c */
[----:B------:R-:W2:Y:S07]  /*ca70*/  LDSM.16.MT88.4 R28, [R204+0x3000] ;  /* 0x00300000cc1c783b */ /* 0x000eae0000004200 */
[C---:B----4-:R-:W-:Y:S08]  /*ca80*/  HMMA.16816.F32 R16, R20.reuse, R32, R16 ;  /* 0x000000201410723c */ /* 0x050ff00000001810 */
[----:B------:R-:W-:Y:S01]  /*ca90*/  HMMA.16816.F32 R112, R20, R34, R112 ;  /* 0x000000221470723c */ /* 0x000fe20000001870 */
[----:B------:R-:W3:Y:S06]  /*caa0*/  LDSM.16.MT88.4 R32, [R200+0x7000] ;  /* 0x00700000c820783b */ /* 0x000eec0000004200 */
[----:B------:R-:W-:Y:S02]  /*cab0*/  F2FP.PACK_AB R20, R53, R52 ;  /* 0x000000343514723e */ /* 0x000fe400000000ff */
[----:B------:R-:W-:Y:S03]  /*cac0*/  F2FP.PACK_AB R21, R55, R54 ;  /* 0x000000363715723e */ /* 0x000fe600000000ff */
[----:B------:R-:W-:Y:S02]  /*cad0*/  F2FP.PACK_AB R22, R57, R56 ;  /* 0x000000383916723e */ /* 0x000fe400000000ff */
[C---:B------:R-:W-:Y:S07]  /*cae0*/  F2FP.PACK_AB R23, R59.reuse, R58 ;  /* 0x0000003a3b17723e */ /* 0x040fee00000000ff */
[C---:B-1----:R-:W-:Y:S08]  /*caf0*/  HMMA.16816.F32 R4, R20.reuse, R24, R4 ;  /* 0x000000181404723c */ /* 0x042ff00000001804 */
[C---:B------:R-:W-:Y:S01]  /*cb00*/  HMMA.16816.F32 R8, R20.reuse, R26, R8 ;  /* 0x0000001a1408723c */ /* 0x040fe20000001808 */
[----:B------:R-:W1:Y:S07]  /*cb10*/  LDSM.16.MT88.4 R24, [R203+0x7000] ;  /* 0x00700000cb18783b */ /* 0x000e6e0000004200 */
[C---:B--2---:R-:W-:Y:S08]  /*cb20*/  HMMA.16816.F32 R68, R20.reuse, R28, R68 ;  /* 0x0000001c1444723c */ /* 0x044ff00000001844 */
[C---:B------:R-:W-:Y:S01]  /*cb30*/  HMMA.16816.F32 R72, R20.reuse, R30, R72 ;  /* 0x0000001e1448723c */ /* 0x040fe20000001848 */
[----:B------:R-:W2:Y:S07]  /*cb40*/  LDSM.16.MT88.4 R28, [R206+0x7000] ;  /* 0x00700000ce1c783b */ /* 0x000eae0000004200 */
[C---:B------:R-:W-:Y:S01]  /*cb50*/  HMMA.16816.F32 R76, R20.reuse, R36, R76 ;  /* 0x00000024144c723c */ /* 0x040fe2000000184c */
[----:B------:R4:W-:Y:S07]  /*cb60*/  MUFU.EX2 R36, R3 ;  /* 0x0000000300247308 */ /* 0x0009ee0000000800 */
[C---:B------:R-:W-:Y:S03]  /*cb70*/  HMMA.16816.F32 R80, R20.reuse, R38, R80 ;  /* 0x000000261450723c */ /* 0x040fe60000001850 */
[----:B------:R-:W5:Y:S05]  /*cb80*/  MUFU.EX2 R37, R66 ;  /* 0x0000004200257308 */ /* 0x000f6a0000000800 */
[C---:B------:R-:W-:Y:S08]  /*cb90*/  HMMA.16816.F32 R84, R20.reuse, R40, R84 ;  /* 0x000000281454723c */ /* 0x040ff00000001854 */
[C---:B------:R-:W-:Y:S04]  /*cba0*/  HMMA.16816.F32 R88, R20.reuse, R42, R88 ;  /* 0x0000002a1458723c */ /* 0x040fe80000001858 */
[----:B----4-:R-:W-:Y:S02]  /*cbb0*/  FADD.FTZ R3, R59, R0 ;  /* 0x000000003b037221 */ /* 0x010fe40000010000 */
[----:B------:R-:W-:Y:S02]  /*cbc0*/  FADD.FTZ R0, R60, R2 ;  /* 0x000000023c007221 */ /* 0x000fe40000010000 */
[C---:B---3--:R-:W-:Y:S04]  /*cbd0*/  HMMA.16816.F32 R92, R20.reuse, R32, R92 ;  /* 0x00000020145c723c */ /* 0x048fe8000000185c */
        /* <DEDUP_REMOVED lines=8> */
[----:B-----5:R-:W-:Y:S02]  /*cc60*/  FADD.FTZ R0, R37, R3 ;  /* 0x0000000325007221 */ /* 0x020fe40000010000 */
[C---:B------:R-:W-:Y:S01]  /*cc70*/  HMMA.16816.F32 R100, R20.reuse, R46, R100 ;  /* 0x0000002e1464723c */ /* 0x040fe20000001864 */
[----:B------:R-:W-:Y:S03]  /*cc80*/  STL [R1], R2 ;  /* 0x0000000201007387 */ /* 0x000fe60000100800 */
[----:B------:R-:W-:Y:S04]  /*cc90*/  FADD.FTZ R0, R36, R0 ;  /* 0x0000000024007221 */ /* 0x000fe80000010000 */
[C---:B-1----:R-:W-:Y:S01]  /*cca0*/  HMMA.16816.F32 R104, R20.reuse, R24, R104 ;  /* 0x000000181468723c */ /* 0x042fe20000001868 */
[----:B------:R-:W-:Y:S07]  /*ccb0*/  STL [R1+0x10], R0 ;  /* 0x0000100001007387 */ /* 0x000fee0000100800 */
[C---:B------:R-:W-:Y:S01]  /*ccc0*/  HMMA.16816.F32 R108, R20.reuse, R26, R108 ;  /* 0x0000001a146c723c */ /* 0x040fe2000000186c */
[----:B------:R-:W1:Y:S07]  /*ccd0*/  LDSM.16.MT88.4 R24, [R203+0x3800] ;  /* 0x00380000cb18783b */ /* 0x000e6e0000004200 */
[C---:B--2---:R-:W-:Y:S08]  /*cce0*/  HMMA.16816.F32 R16, R20.reuse, R28, R16 ;  /* 0x0000001c1410723c */ /* 0x044ff00000001810 */
[----:B------:R-:W-:Y:S01]  /*ccf0*/  HMMA.16816.F32 R112, R20, R30, R112 ;  /* 0x0000001e1470723c */ /* 0x000fe20000001870 */
[----:B------:R-:W2:Y:S06]  /*cd00*/  LDSM.16.MT88.4 R28, [R206+0x3800] ;  /* 0x00380000ce1c783b */ /* 0x000eac0000004200 */
[----:B------:R-:W-:Y:S02]  /*cd10*/  F2FP.PACK_AB R20, R61, R60 ;  /* 0x0000003c3d14723e */ /* 0x000fe400000000ff */
[----:B------:R-:W-:Y:S03]  /*cd20*/  F2FP.PACK_AB R21, R63, R62 ;  /* 0x0000003e3f15723e */ /* 0x000fe600000000ff */
[----:B------:R-:W-:Y:S02]  /*cd30*/  F2FP.PACK_AB R22, R156, R64 ;  /* 0x000000409c16723e */ /* 0x000fe400000000ff */
[----:B------:R-:W-:Y:S07]  /*cd40*/  F2FP.PACK_AB R23, R36, R37 ;  /* 0x000000252417723e */ /* 0x000fee00000000ff */
[C---:B------:R-:W-:Y:S01]  /*cd50*/  HMMA.16816.F32 R120, R20.reuse, R124, R4 ;  /* 0x0000007c1478723c */ /* 0x040fe20000001804 */
[----:B------:R-:W4:Y:S07]  /*cd60*/  LDSM.16.MT88.4 R4, [R200+0x7800] ;  /* 0x00780000c804783b */ /* 0x000f2e0000004200 */
[C---:B------:R-:W-:Y:S01]  /*cd70*/  HMMA.16816.F32 R124, R20.reuse, R126, R8 ;  /* 0x0000007e147c723c */ /* 0x040fe20000001808 */
[----:B------:R-:W5:Y:S07]  /*cd80*/  LDSM.16.MT88.4 R8, [R204+0x7800] ;  /* 0x00780000cc08783b */ /* 0x000f6e0000004200 */
        /* <DEDUP_REMOVED lines=8> */
[C---:B------:R-:W-:Y:S01]  /*ce10*/  HMMA.16816.F32 R96, R20.reuse, R6, R96 ;  /* 0x000000061460723c */ /* 0x040fe20000001860 */
[----:B------:R-:W2:Y:S07]  /*ce20*/  LDSM.16.MT88.4 R4, [R206+0x7800] ;  /* 0x00780000ce04783b */ /* 0x000eae0000004200 */
[C---:B-----5:R-:W-:Y:S08]  /*ce30*/  HMMA.16816.F32 R128, R20.reuse, R8, R12 ;  /* 0x000000081480723c */ /* 0x060ff0000000180c */
[C---:B------:R-:W-:Y:S08]  /*ce40*/  HMMA.16816.F32 R100, R20.reuse, R10, R100 ;  /* 0x0000000a1464723c */ /* 0x040ff00000001864 */
[C---:B-1----:R-:W-:Y:S08]  /*ce50*/  HMMA.16816.F32 R104, R20.reuse, R24, R104 ;  /* 0x000000181468723c */ /* 0x042ff00000001868 */
[C---:B------:R-:W-:Y:S08]  /*ce60*/  HMMA.16816.F32 R108, R20.reuse, R26, R108 ;  /* 0x0000001a146c723c */ /* 0x040ff0000000186c */
[C---:B--2---:R-:W-:Y:S08]  /*ce70*/  HMMA.16816.F32 R132, R20.reuse, R4, R16 ;  /* 0x000000041484723c */ /* 0x044ff00000001810 */
[----:B------:R-:W-:Y:S01]  /*ce80*/  HMMA.16816.F32 R112, R20, R6, R112 ;  /* 0x000000061470723c */ /* 0x000fe20000001870 */
[----:B------:R-:W-:-:S07]  /*ce90*/  @P1 BRA `(.L_x_2270) ;  /* 0xffffcb6000001947 */ /* 0x000fce000383ffff */
.L_x_2269:
[----:B------:R-:W-:Y:S07]  /*cea0*/  @!UPT UIADD3 URZ, URZ, URZ, URZ ;  /* 0x0000003f3f3ff290 */ /* 0x000fee000fffe03f */
[----:B------:R-:W-:Y:S02]  /*ceb0*/  MOV R7, 0x1f ;  /* 0x0000001f00077802 */ /* 0x000fe40000000f00 */
[----:B------:R-:W-:Y:S01]  /*cec0*/  MOV R6, 0xffffffff ;  /* 0xffffffff00067802 */ /* 0x000fe20000000f00 */
[----:B------:R-:W-:Y:S06]  /*ced0*/  BRA.DIV ~URZ, `(.L_x_2271) ;  /* 0x000021327f007947 */ /* 0x000fec000b800000 */
[----:B------:R-:W2:Y:S04]  /*cee0*/  LDL R0, [R1] ;  /* 0x0000000001007983 */ /* 0x000ea80000100800 */
[----:B--2---:R1:W2:Y:S02]  /*cef0*/  SHFL.BFLY PT, R4, R0, 0x2, 0x1f ;  /* 0x0c401f0000047f89 */ /* 0x0042a400000e0000 */
.L_x_2303:
[----:B-1----:R-:W3:Y:S02]  /*cf00*/  LDL.LU R0, [R1] ;  /* 0x0000000001007983 */ /* 0x002ee40000300800 */
        /* <DEDUP_REMOVED lines=8> */
.L_x_2304:
        /* <DEDUP_REMOVED lines=85> */
.L_x_2264:
        /* <DEDUP_REMOVED lines=19> */
.L_x_2274:
[----:B-1----:R-:W-:Y:S05]  /*d610*/  BSYNC B0 ;  /* 0x0000000000007941 */ /* 0x002fea0003800000 */
.L_x_2273:
        /* <DEDUP_REMOVED lines=88> */
[----:B------:R-:W-:Y:S05]  /*dba0*/  CALL.REL.NOINC `($__internal_7_$__cuda_sm70_shflsync_idx_p) ;  /* 0x000019a000007944 */ /* 0x000fea0003c00000 */
.L_x_2277:
        /* <DEDUP_REMOVED lines=108> */
.L_x_2279:
[----:B--234-:R-:W-:Y:S05]  /*e270*/  BSYNC B0 ;  /* 0x0000000000007941 */ /* 0x01cfea0003800000 */
.L_x_2278:
        /* <DEDUP_REMOVED lines=14> */
.L_x_2281:
[----:B------:R-:W-:Y:S05]  /*e360*/  BSYNC B0 ;  /* 0x0000000000007941 */ /* 0x000fea0003800000 */
.L_x_2280:
        /* <DEDUP_REMOVED lines=14> */
.L_x_2283:
[----:B------:R-:W-:Y:S05]  /*e450*/  BSYNC B0 ;  /* 0x0000000000007941 */ /* 0x000fea0003800000 */
.L_x_2282:
        /* <DEDUP_REMOVED lines=15> */
.L_x_2276:
        /* <DEDUP_REMOVED lines=40> */
.L_x_2286:
[----:B------:R-:W-:Y:S05]  /*e7d0*/  BSYNC B0 ;  /* 0x0000000000007941 */ /* 0x000fea0003800000 */
.L_x_2285:
        /* <DEDUP_REMOVED lines=35> */
.L_x_2305:
[----:B------:R-:W-:Y:S05]  /*ea10*/  BRA.DIV ~URZ, `(.L_x_2288) ;  /* 0x000007c27f007947 */ /* 0x000fea000b800000 */
[----:B------:R3:W4:Y:S02]  /*ea20*/  SHFL.IDX PT, R4, R3, RZ, 0x181f ;  /* 0x00181fff03047589 */ /* 0x00072400000e0000 */
.L_x_2306:
        /* <DEDUP_REMOVED lines=16> */
.L_x_2290:
[----:B------:R-:W-:Y:S05]  /*eb30*/  BSYNC B0 ;  /* 0x0000000000007941 */ /* 0x000fea0003800000 */
.L_x_2289:
[----:B------:R-:W-:Y:S05]  /*eb40*/  BRA.DIV ~URZ, `(.L_x_2291) ;  /* 0x000006f27f007947 */ /* 0x000fea000b800000 */
[----:B--2---:R2:W1:Y:S04]  /*eb50*/  SHFL.IDX PT, R5, R2, 0x1, 0x181f ;  /* 0x00381f0002057f89 */ /* 0x00446800000e0000 */
[----:B----4-:R2:W4:Y:S02]  /*eb60*/  SHFL.IDX PT, R4, R3, 0x1, 0x181f ;  /* 0x00381f0003047f89 */ /* 0x01052400000e0000 */
.L_x_2307:
        /* <DEDUP_REMOVED lines=15> */
.L_x_2293:
[----:B------:R-:W-:Y:S05]  /*ec60*/  BSYNC B0 ;  /* 0x0000000000007941 */ /* 0x000fea0003800000 */
.L_x_2292:
[----:B------:R-:W-:Y:S05]  /*ec70*/  BRA.DIV ~URZ, `(.L_x_2294) ;  /* 0x000006827f007947 */ /* 0x000fea000b800000 */
[----:B-1----:R1:W2:Y:S02]  /*ec80*/  SHFL.IDX PT, R5, R2, 0x2, 0x181f ;  /* 0x00581f0002057f89 */ /* 0x0022a400000e0000 */
.L_x_2308:
[----:B------:R-:W-:Y:S05]  /*ec90*/  BRA.DIV ~URZ, `(.L_x_2295) ;  /* 0x000006d27f007947 */ /* 0x000fea000b800000 */
[----:B----4-:R4:W1:Y:S02]  /*eca0*/  SHFL.IDX PT, R4, R3, 0x2, 0x181f ;  /* 0x00581f0003047f89 */ /* 0x01086400000e0000 */
.L_x_2309:
        /* <DEDUP_REMOVED lines=15> */
.L_x_2297:
[----:B------:R-:W-:Y:S05]  /*eda0*/  BSYNC B0 ;  /* 0x0000000000007941 */ /* 0x000fea0003800000 */
.L_x_2296:
[----:B------:R-:W-:Y:S05]  /*edb0*/  BRA.DIV ~URZ, `(.L_x_2298) ;  /* 0x000006127f007947 */ /* 0x000fea000b800000 */
[----:B-1----:R1:W3:Y:S04]  /*edc0*/  SHFL.IDX PT, R6, R2, 0x3, 0x181f ;  /* 0x00781f0002067f89 */ /* 0x0022e800000e0000 */
[----:B--234-:R-:W2:Y:S02]  /*edd0*/  SHFL.IDX PT, R3, R3, 0x3, 0x181f ;  /* 0x00781f0003037f89 */ /* 0x01cea400000e0000 */
.L_x_2310:
        /* <DEDUP_REMOVED lines=14> */
.L_x_2284:
[----:B------:R-:W-:Y:S05]  /*eec0*/  BSYNC B1 ;  /* 0x0000000000017941 */ /* 0x000fea0003800000 */
.L_x_2275:
        /* <DEDUP_REMOVED lines=10> */
.L_x_2311:
[----:B------:R-:W-:Y:S01]  /*ef70*/  WARPSYNC 0xffffffff ;  /* 0xffffffff00007948 */ /* 0x000fe20003800000 */
[----:B------:R-:W-:Y:S06]  /*ef80*/  BAR.SYNC.DEFER_BLOCKING 0x4, 0x100 ;  /* 0x0104000000007b1d */ /* 0x000fec0000010000 */
[----:B----4-:R4:W-:Y:S04]  /*ef90*/  STL [R1+0x4c], R0 ;  /* 0x00004c0001007387 */ /* 0x0109e80000100800 */
[----:B------:R4:W-:Y:S04]  /*efa0*/  @!P4 STS [0x10100], R40 ;  /* 0x01010028ff00c388 */ /* 0x0009e80000000800 */
[----:B------:R-:W-:Y:S06]  /*efb0*/  BAR.ARV 0x5, 0x100 ;  /* 0x0144000000007b1d */ /* 0x000fec0000002000 */
.L_x_2299:
[----:B---34-:R-:W3:Y:S02]  /*efc0*/  LDL R0, [R1+0x4c] ;  /* 0x00004c0001007983 */ /* 0x018ee40000100800 */
[----:B---3--:R-:W-:-:S13]  /*efd0*/  ISETP.GE.AND P0, PT, R0, c[0x0][0x538], PT ;  /* 0x00014e0000007a0c */ /* 0x008fda0003f06270 */
[----:B-12--5:R-:W-:Y:S01]  /*efe0*/  @P0 CALL.REL.NOINC `(.L_x_2301) ;  /* 0x0000001000000944 */ /* 0x026fe20003c00000 */
[----:B------:R-:W-:Y:S05]  /*eff0*/  BRA `(.L_x_2302) ;  /* 0xffff1a0000007947 */ /* 0x000fea000383ffff */
.L_x_2301:
[----:B------:R-:W-:Y:S05]  /*f000*/  EXIT ;  /* 0x000000000000794d */ /* 0x000fea0003800000 */
.L_x_2271:
[----:B------:R1:W5:Y:S01]  /*f010*/  LDL R0, [R1] ;  /* 0x0000000001007983 */ /* 0x0003620000100800 */
[----:B------:R-:W-:Y:S02]  /*f020*/  MOV R3, 0x2 ;  /* 0x0000000200037802 */ /* 0x000fe40000000f00 */
[----:B------:R-:W-:Y:S02]  /*f030*/  MOV R2, 0xf050 ;  /* 0x0000f05000027802 */ /* 0x000fe40000000f00 */
[----:B-1---5:R-:W-:Y:S05]  /*f040*/  CALL.REL.NOINC `($__internal_6_$__cuda_sm70_shflsync_bfly_p) ;  /* 0x000004c000007944 */ /* 0x022fea0003c00000 */
[----:B------:R-:W-:Y:S01]  /*f050*/  MOV R4, R5 ;  /* 0x0000000500047202 */ /* 0x000fe20000000f00 */
[----:B------:R-:W-:Y:S05]  /*f060*/  BRA `(.L_x_2303) ;  /* 0xffffde9000007947 */ /* 0x000fea000383ffff */
.L_x_2272:
[----:B------:R-:W-:Y:S01]  /*f070*/  IMAD.MOV.U32 R0, RZ, RZ, R4 ;  /* 0x000000ffff007224 */ /* 0x000fe200078e0004 */
[----:B------:R-:W-:Y:S02]  /*f080*/  MOV R3, 0x1 ;  /* 0x0000000100037802 */ /* 0x000fe40000000f00 */
[----:B------:R-:W-:Y:S02]  /*f090*/  MOV R2, 0xf0b0 ;  /* 0x0000f0b000027802 */ /* 0x000fe40000000f00 */
[----:B------:R-:W-:Y:S05]  /*f0a0*/  CALL.REL.NOINC `($__internal_6_$__cuda_sm70_shflsync_bfly_p) ;  /* 0x0000046000007944 */ /* 0x000fea0003c00000 */
[----:B------:R1:W5:Y:S01]  /*f0b0*/  LDL R0, [R1+0x10] ;  /* 0x0000100001007983 */ /* 0x0003620000100800 */
[----:B------:R-:W-:Y:S01]  /*f0c0*/  FADD.FTZ R4, R4, R5 ;  /* 0x0000000504047221 */ /* 0x000fe20000010000 */
[----:B------:R-:W-:Y:S02]  /*f0d0*/  MOV R3, 0x2 ;  /* 0x0000000200037802 */ /* 0x000fe40000000f00 */
[----:B------:R-:W-:-:S02]  /*f0e0*/  MOV R2, 0xf100 ;  /* 0x0000f10000027802 */ /* 0x000fc40000000f00 */
[----:B-1---5:R-:W-:Y:S05]  /*f0f0*/  CALL.REL.NOINC `($__internal_6_$__cuda_sm70_shflsync_bfly_p) ;  /* 0x0000041000007944 */ /* 0x022fea0003c00000 */
[----:B------:R-:W2:Y:S01]  /*f100*/  LDL.LU R0, [R1+0x10] ;  /* 0x0000100001007983 */ /* 0x000ea20000300800 */
[----:B------:R-:W-:-:S02]  /*f110*/  MOV R3, 0x1 ;  /* 0x0000000100037802 */ /* 0x000fc40000000f00 */
[----:B------:R-:W-:Y:S01]  /*f120*/  MOV R2, 0xf150 ;  /* 0x0000f15000027802 */ /* 0x000fe20000000f00 */
[----:B--2---:R-:W-:Y:S02]  /*f130*/  FADD.FTZ R0, R0, R5 ;  /* 0x0000000500007221 */ /* 0x004fe40000010000 */
[----:B------:R-:W-:Y:S05]  /*f140*/  CALL.REL.NOINC `($__internal_6_$__cuda_sm70_shflsync_bfly_p) ;  /* 0x000003c000007944 */ /* 0x000fea0003c00000 */
[----:B------:R-:W-:Y:S01]  /*f150*/  MOV R3, R5 ;  /* 0x0000000500037202 */ /* 0x000fe20000000f00 */
[----:B------:R-:W-:Y:S05]  /*f160*/  BRA `(.L_x_2304) ;  /* 0xffffde2000007947 */ /* 0x000fea000383ffff */
.L_x_2287:
[----:B------:R-:W-:Y:S01]  /*f170*/  IMAD.MOV.U32 R8, RZ, RZ, R2 ;  /* 0x000000ffff087224 */ /* 0x000fe200078e0002 */
[----:B------:R-:W-:Y:S01]  /*f180*/  MOV R7, RZ ;  /* 0x000000ff00077202 */ /* 0x000fe20000000f00 */
[----:B------:R-:W-:Y:S01]  /*f190*/  IMAD.MOV.U32 R4, RZ, RZ, 0x181f ;  /* 0x0000181fff047424 */ /* 0x000fe200078e00ff */
[----:B------:R-:W-:Y:S02]  /*f1a0*/  MOV R9, 0xf1c0 ;  /* 0x0000f1c000097802 */ /* 0x000fe40000000f00 */
[----:B------:R-:W-:Y:S05]  /*f1b0*/  CALL.REL.NOINC `($__internal_7_$__cuda_sm70_shflsync_idx_p) ;  /* 0x0000039000007944 */ /* 0x000fea0003c00000 */
[----:B------:R-:W-:Y:S01]  /*f1c0*/  MOV R5, R4 ;  /* 0x0000000400057202 */ /* 0x000fe20000000f00 */
[----:B------:R-:W-:Y:S05]  /*f1d0*/  BRA `(.L_x_2305) ;  /* 0xfffff83000007947 */ /* 0x000fea000383ffff */
.L_x_2288:
[----:B------:R-:W-:Y:S01]  /*f1e0*/  IMAD.MOV.U32 R8, RZ, RZ, R3 ;  /* 0x000000ffff087224 */ /* 0x000fe200078e0003 */
[----:B------:R-:W-:Y:S01]  /*f1f0*/  MOV R7, RZ ;  /* 0x000000ff00077202 */ /* 0x000fe20000000f00 */
[----:B------:R-:W-:Y:S01]  /*f200*/  IMAD.MOV.U32 R4, RZ, RZ, 0x181f ;  /* 0x0000181fff047424 */ /* 0x000fe200078e00ff */
[----:B------:R-:W-:Y:S02]  /*f210*/  MOV R9, 0xf230 ;  /* 0x0000f23000097802 */ /* 0x000fe40000000f00 */
[----:B-12---:R-:W-:Y:S05]  /*f220*/  CALL.REL.NOINC `($__internal_7_$__cuda_sm70_shflsync_idx_p) ;  /* 0x0000032000007944 */ /* 0x006fea0003c00000 */
[----:B------:R-:W-:Y:S05]  /*f230*/  BRA `(.L_x_2306) ;  /* 0xfffff7f000007947 */ /* 0x000fea000383ffff */
.L_x_2291:
[----:B------:R-:W-:Y:S01]  /*f240*/  IMAD.MOV.U32 R8, RZ, RZ, R2 ;  /* 0x000000ffff087224 */ /* 0x000fe200078e0002 */
[----:B--2---:R-:W-:Y:S01]  /*f250*/  MOV R7, 0x1 ;  /* 0x0000000100077802 */ /* 0x004fe20000000f00 */
[----:B----4-:R-:W-:Y:S01]  /*f260*/  IMAD.MOV.U32 R4, RZ, RZ, 0x181f ;  /* 0x0000181fff047424 */ /* 0x010fe200078e00ff */
[----:B------:R-:W-:-:S02]  /*f270*/  MOV R9, 0xf290 ;  /* 0x0000f29000097802 */ /* 0x000fc40000000f00 */
[----:B-1-3--:R-:W-:Y:S05]  /*f280*/  CALL.REL.NOINC `($__internal_7_$__cuda_sm70_shflsync_idx_p) ;  /* 0x000002c000007944 */ /* 0x00afea0003c00000 */
[----:B------:R-:W-:Y:S01]  /*f290*/  IMAD.MOV.U32 R5, RZ, RZ, R4 ;  /* 0x000000ffff057224 */ /* 0x000fe200078e0004 */
[----:B------:R-:W-:Y:S01]  /*f2a0*/  MOV R7, 0x1 ;  /* 0x0000000100077802 */ /* 0x000fe20000000f00 */
[----:B------:R-:W-:Y:S01]  /*f2b0*/  IMAD.MOV.U32 R8, RZ, RZ, R3 ;  /* 0x000000ffff087224 */ /* 0x000fe200078e0003 */
[----:B------:R-:W-:-:S02]  /*f2c0*/  MOV R4, 0x181f ;  /* 0x0000181f00047802 */ /* 0x000fc40000000f00 */
[----:B------:R-:W-:Y:S02]  /*f2d0*/  MOV R9, 0xf2f0 ;  /* 0x0000f2f000097802 */ /* 0x000fe40000000f00 */
[----:B------:R-:W-:Y:S05]  /*f2e0*/  CALL.REL.NOINC `($__internal_7_$__cuda_sm70_shflsync_idx_p) ;  /* 0x0000026000007944 */ /* 0x000fea0003c00000 */
[----:B------:R-:W-:Y:S05]  /*f2f0*/  BRA `(.L_x_2307) ;  /* 0xfffff87000007947 */ /* 0x000fea000383ffff */
.L_x_2294:
[----:B------:R-:W-:Y:S01]  /*f300*/  IMAD.MOV.U32 R8, RZ, RZ, R2 ;  /* 0x000000ffff087224 */ /* 0x000fe200078e0002 */
[----:B-1----:R-:W-:Y:S01]  /*f310*/  MOV R7, 0x2 ;  /* 0x0000000200077802 */ /* 0x002fe20000000f00 */
[----:B----4-:R-:W-:Y:S01]  /*f320*/  IMAD.MOV.U32 R4, RZ, RZ, 0x181f ;  /* 0x0000181fff047424 */ /* 0x010fe200078e00ff */
[----:B------:R-:W-:Y:S02]  /*f330*/  MOV R9, 0xf350 ;  /* 0x0000f35000097802 */ /* 0x000fe40000000f00 */
[----:B--23--:R-:W-:Y:S05]  /*f340*/  CALL.REL.NOINC `($__internal_7_$__cuda_sm70_shflsync_idx_p) ;  /* 0x0000020000007944 */ /* 0x00cfea0003c00000 */
[----:B------:R-:W-:Y:S01]  /*f350*/  MOV R5, R4 ;  /* 0x0000000400057202 */ /* 0x000fe20000000f00 */
[----:B------:R-:W-:Y:S05]  /*f360*/  BRA `(.L_x_2308) ;  /* 0xfffff92000007947 */ /* 0x000fea000383ffff */
.L_x_2295:
[----:B------:R-:W-:Y:S01]  /*f370*/  IMAD.MOV.U32 R8, RZ, RZ, R3 ;  /* 0x000000ffff087224 */ /* 0x000fe200078e0003 */
[----:B------:R-:W-:Y:S01]  /*f380*/  MOV R7, 0x2 ;  /* 0x0000000200077802 */ /* 0x000fe20000000f00 */
[----:B----4-:R-:W-:Y:S01]  /*f390*/  IMAD.MOV.U32 R4, RZ, RZ, 0x181f ;  /* 0x0000181fff047424 */ /* 0x010fe200078e00ff */
[----:B------:R-:W-:Y:S02]  /*f3a0*/  MOV R9, 0xf3c0 ;  /* 0x0000f3c000097802 */ /* 0x000fe40000000f00 */
[----:B-123--:R-:W-:Y:S05]  /*f3b0*/  CALL.REL.NOINC `($__internal_7_$__cuda_sm70_shflsync_idx_p) ;  /* 0x0000019000007944 */ /* 0x00efea0003c00000 */
[----:B------:R-:W-:Y:S05]  /*f3c0*/  BRA `(.L_x_2309) ;  /* 0xfffff8e000007947 */ /* 0x000fea000383ffff */
.L_x_2298:
[----:B------:R-:W-:Y:S01]  /*f3d0*/  IMAD.MOV.U32 R8, RZ, RZ, R2 ;  /* 0x000000ffff087224 */ /* 0x000fe200078e0002 */
[----:B-1----:R-:W-:Y:S01]  /*f3e0*/  MOV R7, 0x3 ;  /* 0x0000000300077802 */ /* 0x002fe20000000f00 */
[----:B------:R-:W-:Y:S01]  /*f3f0*/  IMAD.MOV.U32 R4, RZ, RZ, 0x181f ;  /* 0x0000181fff047424 */ /* 0x000fe200078e00ff */
[----:B------:R-:W-:-:S02]  /*f400*/  MOV R9, 0xf420 ;  /* 0x0000f42000097802 */ /* 0x000fc40000000f00 */
[----:B--234-:R-:W-:Y:S05]  /*f410*/  CALL.REL.NOINC `($__internal_7_$__cuda_sm70_shflsync_idx_p) ;  /* 0x0000013000007944 */ /* 0x01cfea0003c00000 */
[----:B------:R-:W-:Y:S01]  /*f420*/  IMAD.MOV.U32 R6, RZ, RZ, R4 ;  /* 0x000000ffff067224 */ /* 0x000fe200078e0004 */
[----:B------:R-:W-:Y:S01]  /*f430*/  MOV R7, 0x3 ;  /* 0x0000000300077802 */ /* 0x000fe20000000f00 */
[----:B------:R-:W-:Y:S01]  /*f440*/  IMAD.MOV.U32 R8, RZ, RZ, R3 ;  /* 0x000000ffff087224 */ /* 0x000fe200078e0003 */
[----:B------:R-:W-:-:S02]  /*f450*/  MOV R4, 0x181f ;  /* 0x0000181f00047802 */ /* 0x000fc40000000f00 */
[----:B------:R-:W-:Y:S02]  /*f460*/  MOV R9, 0xf480 ;  /* 0x0000f48000097802 */ /* 0x000fe40000000f00 */
[----:B------:R-:W-:Y:S05]  /*f470*/  CALL.REL.NOINC `($__internal_7_$__cuda_sm70_shflsync_idx_p) ;  /* 0x000000d000007944 */ /* 0x000fea0003c00000 */
[----:B------:R-:W-:Y:S01]  /*f480*/  MOV R3, R4 ;  /* 0x0000000400037202 */ /* 0x000fe20000000f00 */
[----:B------:R-:W-:Y:S05]  /*f490*/  BRA `(.L_x_2310) ;  /* 0xfffff94000007947 */ /* 0x000fea000383ffff */
.L_x_2300:
[----:B------:R-:W-:Y:S01]  /*f4a0*/  IMAD.MOV.U32 R8, RZ, RZ, R40 ;  /* 0x000000ffff087224 */ /* 0x000fe200078e0028 */
[----:B------:R-:W-:Y:S01]  /*f4b0*/  MOV R7, RZ ;  /* 0x000000ff00077202 */ /* 0x000fe20000000f00 */
[----:B-1----:R-:W-:Y:S01]  /*f4c0*/  IMAD.MOV.U32 R4, RZ, RZ, 0x1f ;  /* 0x0000001fff047424 */ /* 0x002fe200078e00ff */
[----:B------:R-:W-:Y:S02]  /*f4d0*/  MOV R9, 0xf4f0 ;  /* 0x0000f4f000097802 */ /* 0x000fe40000000f00 */
[----:B--2345:R-:W-:Y:S05]  /*f4e0*/  CALL.REL.NOINC `($__internal_7_$__cuda_sm70_shflsync_idx_p) ;  /* 0x0000006000007944 */ /* 0x03cfea0003c00000 */
[----:B------:R-:W-:Y:S01]  /*f4f0*/  MOV R0, R4 ;  /* 0x0000000400007202 */ /* 0x000fe20000000f00 */
[----:B------:R-:W-:Y:S05]  /*f500*/  BRA `(.L_x_2311) ;  /* 0xfffffa6000007947 */ /* 0x000fea000383ffff */
        .weak           $__internal_6_$__cuda_sm70_shflsync_bfly_p
        .type           $__internal_6_$__cuda_sm70_shflsync_bfly_p,@function
        .size           $__internal_6_$__cuda_sm70_shflsync_bfly_p,($__internal_7_$__cuda_sm70_shflsync_idx_p - $__internal_6_$__cuda_sm70_shflsync_bfly_p)
$__internal_6_$__cuda_sm70_shflsync_bfly_p:
[----:B------:R-:W-:Y:S04]  /*f510*/  WARPSYNC R6 ;  /* 0x0000000600007348 */ /* 0x000fe80003800000 */
[----:B------:R1:W2:Y:S02]  /*f520*/  SHFL.BFLY PT, R5, R0, R3, R7 ;  /* 0x0c00000300057389 */ /* 0x0002a400000e0007 */
[----:B-1----:R-:W-:-:S04]  /*f530*/  MOV R3, 0x0 ;  /* 0x0000000000037802 */ /* 0x002fc80000000f00 */
[----:B--2---:R-:W-:Y:S05]  /*f540*/  RET.REL.NODEC R2 `(_ZN7cutlass13device_kernelIN5flash19enable_sm80_to_sm89INS1_16FlashAttnFwdSm80INS1_25CollectiveMainloopFwdSm80ILi8ELi1ELb1EN4cute5tupleIJNS5_1CILi128EEES8_S8_EEELi128ENS_6half_tEfNS_4arch4Sm80ELb1ELb0ELb0ELb0ELb0ELb0ELb1ELb0EEENS1_21CollectiveEpilogueFwdIS9_NS6_IJNS7_ILi1EEESF_SF_EEESA_SC_Li256ELb0ELb1ELb0ELb0EEENS1_30DynamicPersistentTileSchedulerILi256ELi256ELb0ELb1ELb0EEEEEEEEEvNT_6ParamsE) ;  /* 0xffff0ab002007950 */ /* 0x004fea0003c3ffff */
        .weak           $__internal_7_$__cuda_sm70_shflsync_idx_p
        .type           $__internal_7_$__cuda_sm70_shflsync_idx_p,@function
        .size           $__internal_7_$__cuda_sm70_shflsync_idx_p,(.L_x_3567 - $__internal_7_$__cuda_sm70_shflsync_idx_p)
$__internal_7_$__cuda_sm70_shflsync_idx_p:
[----:B------:R-:W-:Y:S04]  /*f550*/  WARPSYNC R41 ;  /* 0x0000002900007348 */ /* 0x000fe80003800000 */
[----:B------:R1:W2:Y:S02]  /*f560*/  SHFL.IDX PT, R4, R8, R7, R4 ;  /* 0x0000000708047389 */ /* 0x0002a400000e0004 */
[----:B-1----:R-:W-:Y:S02]  /*f570*/  MOV R8, R9 ;  /* 0x0000000900087202 */ /* 0x002fe40000000f00 */
[----:B------:R-:W-:-:S04]  /*f580*/  MOV R9, 0x0 ;  /* 0x0000000000097802 */ /* 0x000fc80000000f00 */
[----:B--2---:R-:W-:Y:S05]  /*f590*/  RET.REL.NODEC R8 `(_ZN7cutlass13device_kernelIN5flash19enable_sm80_to_sm89INS1_16FlashAttnFwdSm80INS1_25CollectiveMainloopFwdSm80ILi8ELi1ELb1EN4cute5tupleIJNS5_1CILi128EEES8_S8_EEELi128ENS_6half_tEfNS_4arch4Sm80ELb1ELb0ELb0ELb0ELb0ELb0ELb1ELb0EEENS1_21CollectiveEpilogueFwdIS9_NS6_IJNS7_ILi1EEESF_SF_EEESA_SC_Li256ELb0ELb1ELb0ELb0EEENS1_30DynamicPersistentTileSchedulerILi256ELi256ELb0ELb1ELb0EEEEEEEEEvNT_6ParamsE) ;  /* 0xffff0a6008007950 */ /* 0x004fea0003c3ffff */
.L_x_2312:
        /* <DEDUP_REMOVED lines=14> */
.L_x_3567:


//--------------------- .text._ZN7cutlass13device_kernelIN5flash19enable_sm80_to_sm89INS1_16FlashAttnFwdSm80INS1_25CollectiveMainloopFwdSm80ILi8ELi1ELb1EN4cute5tupleIJNS5_1CILi128EEES8_S8_EEELi128ENS_6half_tEfNS_4arch4Sm80ELb1ELb0ELb0ELb1ELb0ELb0ELb1ELb0EEENS1_21CollectiveEpilogueFwdIS9_NS6_IJNS7_ILi1EEESF_SF_EEESA_SC_Li256ELb1ELb1ELb0ELb0EEENS1_19SingleTileSchedulerILb1ELb0ELb1ELi128EEEEEEEEEvNT_6ParamsE --------------------------
	.section	.text._ZN7cutlass13device_kernelIN5flash19enable_sm80_to_sm89INS1_16FlashAttnFwdSm80INS1_25CollectiveMainloopFwdSm80ILi8ELi1ELb1EN4cute5tupleIJNS5_1CILi128EEES8_S8_EEELi128ENS_6half_tEfNS_4arch4Sm80ELb1ELb0ELb0ELb1ELb0ELb0ELb1ELb0EEENS1_21CollectiveEpilogueFwdIS9_NS6_IJNS7_ILi1EEESF_SF_EEESA_SC_Li256ELb1ELb1ELb0ELb0EEENS1_19SingleTileSchedulerILb1ELb0ELb1ELi128EEEEEEEEEvNT_6ParamsE,"ax",@progbits
	.sectioninfo	@"SHI_REGISTERS=255"
	.align	128
.text._ZN7cutlass13device_kernelIN5flash19enable_sm80_to_sm89INS1_16FlashAttnFwdSm80INS1_25CollectiveMainloopFwdSm80ILi8ELi1ELb1EN4cute5tupleIJNS5_1CILi128EEES8_S8_EEELi128ENS_6half_tEfNS_4arch4Sm80ELb1ELb0ELb0ELb1ELb0ELb0ELb1ELb0EEENS1_21CollectiveEpilogueFwdIS9_NS6_IJNS7_ILi1EEESF_SF_EEESA_SC_Li256ELb1ELb1ELb0ELb0EEENS1_19SingleTileSchedulerILb1ELb0ELb1ELi128EEEEEEEEEvNT_6ParamsE:
        .type           _ZN7cutlass13device_kernelIN5flash19enable_sm80_to_sm89INS1_16FlashAttnFwdSm80INS1_25CollectiveMainloopFwdSm80ILi8ELi1ELb1EN4cute5tupleIJNS5_1CILi128EEES8_S8_EEELi128ENS_6half_tEfNS_4arch4Sm80ELb1ELb0ELb0ELb1ELb0ELb0ELb1ELb0EEENS1_21CollectiveEpilogueFwdIS9_NS6_IJNS7_ILi1EEESF_SF_EEESA_SC_Li256ELb1ELb1ELb0ELb0EEENS1_19SingleTileSchedulerILb1ELb0ELb1ELi128EEEEEEEEEvNT_6ParamsE,@function
        .size           _ZN7cutlass13device_kernelIN5flash19enable_sm80_to_sm89INS1_16FlashAttnFwdSm80INS1_25CollectiveMainloopFwdSm80ILi8ELi1ELb1EN4cute5tupleIJNS5_1CILi128EEES8_S8_EEELi128ENS_6half_tEfNS_4arch4Sm80ELb1ELb0ELb0ELb1ELb0ELb0ELb1ELb0EEENS1_21CollectiveEpilogueFwdIS9_NS6_IJNS7_ILi1EEESF_SF_EEESA_SC_Li256ELb1ELb1ELb0ELb0EEENS1_19SingleTileSchedulerILb1ELb0ELb1ELi128EEEEEEEEEvNT_6ParamsE,(.L_x_3570 - _ZN7cutlass13device_kernelIN5flash19enable_sm80_to_sm89INS1_16FlashAttnFwdSm80INS1_25CollectiveMainloopFwdSm80ILi8ELi1ELb1EN4cute5tupleIJNS5_1CILi128EEES8_S8_EEELi128ENS_6half_tEfNS_4arch4Sm80ELb1ELb0ELb0ELb1ELb0ELb0ELb1ELb0EEENS1_21CollectiveEpilogueFwdIS9_NS6_IJNS7_ILi1EEESF_SF_EEESA_SC_Li256ELb1ELb1ELb0ELb0EEENS1_19SingleTileSchedulerILb1ELb0ELb1ELi128EEEEEEEEEvNT_6ParamsE)
        .other          _ZN7cutlass13device_kernelIN5flash19enable_sm80_to_sm89INS1_16FlashAttnFwdSm80INS1_25CollectiveMainloopFwdSm80ILi8ELi1ELb1EN4cute5tupleIJNS5_1CILi128EEES8_S8_EEELi128ENS_6half_tEfNS_4arch4Sm80ELb1ELb0ELb0ELb1ELb0ELb0ELb1ELb0EEENS1_21CollectiveEpilogueFwdIS9_NS6_IJNS7_ILi1EEESF_SF_EEESA_SC_Li256ELb1ELb1ELb0ELb0EEENS1_19SingleTileSchedulerILb1ELb0ELb1ELi128EEEEEEEEEvNT_6ParamsE,@"STO_CUDA_ENTRY STV_DEFAULT"
_ZN7cutlass13device_kernelIN5flash19enable_sm80_to_sm89INS1_16FlashAttnFwdSm80INS1_25CollectiveMainloopFwdSm80ILi8ELi1ELb1EN4cute5tupleIJNS5_1CILi128EEES8_S8_EEELi128ENS_6half_tEfNS_4arch4Sm80ELb1ELb0ELb0ELb1ELb0ELb0ELb1ELb0EEENS1_21CollectiveEpilogueFwdIS9_NS6_IJNS7_ILi1EEESF_SF_EEESA_SC_Li256ELb1ELb1ELb0ELb0EEENS1_19SingleTileSchedulerILb1ELb0ELb1ELi128EEEEEEEEEvNT_6ParamsE:
        /* <DEDUP_REMOVED lines=16> */
.L_x_2314:
        /* <DEDUP_REMOVED lines=8> */
.L_x_2316:
[----:B------:R-:W-:-:S04]  /*0180*/  MOV R3, c[0x0][0x54c] ;  /* 0x0001530000037a02 */ /* 0x000fc80000000f00 */
.L_x_2315:
[----:B------:R-:W-:Y:S01]  /*0190*/  USHF.L.U32 UR4, UR4, 0x7, URZ ;  /* 0x0000000704047899 */ /* 0x000fe2000800063f */
[----:B-----5:R-:W-:-:S05]  /*01a0*/  IMAD R3, R3, c[0x0][0x548], RZ ;  /* 0x0001520003037a24 */ /* 0x020fca00078e02ff */
[----:B------:R-:W-:-:S04]  /*01b0*/  MOV R36, UR4 ;  /* 0x0000000400247c02 */ /* 0x000fc80008000f00 */
[----:B------:R-:W-:-:S04]  /*01c0*/  ISETP.GE.AND P0, PT, R36, R3, PT ;  /* 0x000000032400720c */ /* 0x000fc80003f06270 */
[----:B------:R-:W-:Y:S01]  /*01d0*/  SEL R228, R228, 0xffffffff, !P0 ;  /* 0xffffffffe4e47807 */ /* 0x000fe20004000000 */
[----:B------:R-:W-:Y:S05]  /*01e0*/  BRA `(.L_x_2317) ;  /* 0x0000013000007947 */ /* 0x000fea0003800000 */
.L_x_2313:
[----:B------:R-:W-:-:S04]  /*01f0*/  ISETP.NE.U32.AND P0, PT, RZ, c[0x0][0x568], PT ;  /* 0x00015a00ff007a0c */ /* 0x000fc80003f05070 */
[----:B------:R-:W-:-:S13]  /*0200*/  ISETP.NE.AND.EX P0, PT, RZ, c[0x0][0x56c], PT, P0 ;  /* 0x00015b00ff007a0c */ /* 0x000fda0003f05300 */
[----:B------:R-:W-:Y:S05]  /*0210*/  @!P0 BRA `(.L_x_2318) ;  /* 0x0000002000008947 */ /* 0x000fea0003800000 */
[----:B------:R1:W5:Y:S01]  /*0220*/  LDG.E R3, [R2.64] ;  /* 0x0000001202037981 */ /* 0x000362000c1e1900 */
[----:B------:R-:W-:Y:S05]  /*0230*/  BRA `(.L_x_2319) ;  /* 0x0000009000007947 */ /* 0x000fea0003800000 */
.L_x_2318:
        /* <DEDUP_REMOVED lines=8> */
.L_x_2320:
[----:B------:R-:W-:-:S04]  /*02c0*/  MOV R3, c[0x0][0x54c] ;  /* 0x0001530000037a02 */ /* 0x000fc80000000f00 */
.L_x_2319:
[----:B------:R-:W-:Y:S01]  /*02d0*/  USHF.L.U32 UR4, UR4, 0x7, URZ ;  /* 0x0000000704047899 */ /* 0x000fe2000800063f */
[----:B-----5:R-:W-:-:S05]  /*02e0*/  IMAD R3, R3, c[0x0][0x548], RZ ;  /* 0x0001520003037a24 */ /* 0x020fca00078e02ff */
[----:B------:R-:W-:-:S04]  /*02f0*/  MOV R36, UR4 ;  /* 0x0000000400247c02 */ /* 0x000fc80008000f00 */
[----:B------:R-:W-:-:S04]  /*0300*/  ISETP.GE.AND P0, PT, R36, R3, PT ;  /* 0x000000032400720c */ /* 0x000fc80003f06270 */
[----:B------:R-:W-:-:S04]  /*0310*/  SEL R228, R228, 0xffffffff, !P0 ;  /* 0xffffffffe4e47807 */ /* 0x000fc80004000000 */
.L_x_2317:
        /* <DEDUP_REMOVED lines=11> */
[----:B------:R-:W-:Y:S01]  /*03d0*/  @P1 IMAD.WIDE R10, R228, R5, c[0x0][0x360] ;  /* 0x0000d800e40a1625 */ /* 0x000fe200078e0205 */
[----:B------:R-:W2:Y:S01]  /*03e0*/  @P2 LDG.E R4, [R12.64] ;  /* 0x000000120c042981 */ /* 0x000ea2000c1e1900 */
[----:B-1----:R-:W-:-:S03]  /*03f0*/  CS2R R2, SRZ ;  /* 0x0000000000027805 */ /* 0x002fc6000001ff00 */
[----:B------:R-:W3:Y:S01]  /*0400*/  @P1 LDG.E R0, [R10.64] ;  /* 0x000000120a001981 */ /* 0x000ee2000c1e1900 */
[----:B------:R-:W-:-:S04]  /*0410*/  IMAD.WIDE R8, R228, R5, c[0x0][0x348] ;  /* 0x0000d200e4087625 */ /* 0x000fc800078e0205 */
[----:B------:R-:W-:Y:S01]  /*0420*/  IMAD.WIDE R6, R228, R5, c[0x0][0x350] ;  /* 0x0000d400e4067625 */ /* 0x000fe200078e0205 */
[----:B------:R1:W5:Y:S04]  /*0430*/  @P0 LDG.E R2, [R8.64] ;  /* 0x0000001208020981 */ /* 0x000368000c1e1900 */
[----:B------:R1:W5:Y:S01]  /*0440*/  @P6 LDG.E R3, [R6.64] ;  /* 0x0000001206036981 */ /* 0x000362000c1e1900 */
[----:B------:R-:W-:Y:S02]  /*0450*/  UMOV UR4, URZ ;  /* 0x0000003f00047c82 */ /* 0x000fe40008000000 */
[----:B------:R-:W-:Y:S02]  /*0460*/  ULDC UR11, c[0x0][0x168] ;  /* 0x00005a00000b7ab9 */ /* 0x000fe40000000800 */
[----:B------:R-:W-:Y:S01]  /*0470*/  ULDC UR8, c[0x0][0x1d0] ;  /* 0x0000740000087ab9 */ /* 0x000fe20000000800 */
[----:B--2---:R1:W2:Y:S08]  /*0480*/  @P2 R2UR UR4, R4 ;  /* 0x00000000040423c2 */ /* 0x0042b000000e0000 */
[----:B---3--:R1:W3:Y:S02]  /*0490*/  @P1 R2UR UR11, R0 ;  /* 0x00000000000b13c2 */ /* 0x0082e400000e0000 */
[----:B-123--:R-:W-:Y:S05]  /*04a0*/  @P1 BRA `(.L_x_2321) ;  /* 0x0000006000001947 */ /* 0x00efea0003800000 */
[----:B------:R-:W-:Y:S05]  /*04b0*/  @!P0 BRA `(.L_x_2321) ;  /* 0x0000005000008947 */ /* 0x000fea0003800000 */
[----:B------:R-:W2:Y:S04]  /*04c0*/  LDG.E R0, [R8.64] ;  /* 0x0000001208007981 */ /* 0x000ea8000c1e1900 */
[----:B------:R-:W3:Y:S01]  /*04d0*/  LDG.E R4, [R8.64+0x4] ;  /* 0x0000041208047981 */ /* 0x000ee2000c1e1900 */
[----:B--2---:R-:W1:Y:S08]  /*04e0*/  R2UR UR11, R0 ;  /* 0x00000000000b73c2 */ /* 0x004e7000000e0000 */
[----:B---3--:R-:W1:Y:S02]  /*04f0*/  R2UR UR5, R4 ;  /* 0x00000000040573c2 */ /* 0x008e6400000e0000 */
[----:B-1----:R-:W-:-:S06]  /*0500*/  UIADD3 UR11, -UR11, UR5, URZ ;  /* 0x000000050b0b7290 */ /* 0x002fcc000fffe13f */
.L_x_2321:
[----:B------:R-:W-:-:S04]  /*0510*/  ISETP.NE.U32.AND P1, PT, RZ, c[0x0][0x368], PT ;  /* 0x0000da00ff007a0c */ /* 0x000fc80003f25070 */
[----:B------:R-:W-:-:S13]  /*0520*/  ISETP.NE.AND.EX P1, PT, RZ, c[0x0][0x36c], PT, P1 ;  /* 0x0000db00ff007a0c */ /* 0x000fda0003f25310 */
[----:B------:R-:W-:Y:S05]  /*0530*/  @!P1 BRA `(.L_x_2322) ;  /* 0x0000004000009947 */ /* 0x000fea0003800000 */
[----:B------:R-:W-:-:S05]  /*0540*/  IMAD.WIDE R6, R228, R5, c[0x0][0x368] ;  /* 0x0000da00e4067625 */ /* 0x000fca00078e0205 */
[----:B------:R-:W2:Y:S02]  /*0550*/  LDG.E R0, [R6.64] ;  /* 0x0000001206007981 */ /* 0x000ea4000c1e1900 */
[----:B--2---:R1:W2:Y:S02]  /*0560*/  R2UR UR8, R0 ;  /* 0x00000000000873c2 */ /* 0x0042a400000e0000 */
[----:B-12---:R-:W-:Y:S05]  /*0570*/  BRA `(.L_x_2323) ;  /* 0x0000006000007947 */ /* 0x006fea0003800000 */
.L_x_2322:
[----:B------:R-:W-:Y:S05]  /*0580*/  @!P6 BRA `(.L_x_2323) ;  /* 0x000000500000e947 */ /* 0x000fea0003800000 */
[----:B------:R-:W2:Y:S04]  /*0590*/  LDG.E R0, [R6.64] ;  /* 0x0000001206007981 */ /* 0x000ea8000c1e1900 */
[----:B------:R-:W3:Y:S01]  /*05a0*/  LDG.E R4, [R6.64+0x4] ;  /* 0x0000041206047981 */ /* 0x000ee2000c1e1900 */
[----:B--2---:R-:W1:Y:S08]  /*05b0*/  R2UR UR8, R0 ;  /* 0x00000000000873c2 */ /* 0x004e7000000e0000 */
[----:B---3--:R-:W1:Y:S02]  /*05c0*/  R2UR UR5, R4 ;  /* 0x00000000040573c2 */ /* 0x008e6400000e0000 */
[----:B-1----:R-:W-:-:S06]  /*05d0*/  UIADD3 UR8, -UR8, UR5, URZ ;  /* 0x0000000508087290 */ /* 0x002fcc000fffe13f */
.L_x_2323:
[----:B------:R-:W1:Y:S01]  /*05e0*/  R2UR UR23, R36 ;  /* 0x00000000241773c2 */ /* 0x000e6200000e0000 */
[----:B------:R-:W-:Y:S01]  /*05f0*/  ULDC UR5, c[0x0][0x2c4] ;  /* 0x0000b10000057ab9 */ /* 0x000fe20000000800 */
[----:B------:R-:W-:Y:S01]  /*0600*/  PLOP3.LUT P2, PT, PT, PT, PT, 0x80, 0x0 ;  /* 0x000000000000781c */ /* 0x000fe20003f4f070 */
[----:B------:R-:W-:Y:S01]  /*0610*/  UISETP.NE.AND UP0, UPT, UR5, 0x1, UPT ;  /* 0x000000010500788c */ /* 0x000fe2000bf05270 */
[----:B------:R-:W-:Y:S01]  /*0620*/  IMAD.MOV.U32 R114, RZ, RZ, RZ ;  /* 0x000000ffff727224 */ /* 0x000fe200078e00ff */
[----:B------:R-:W-:Y:S01]  /*0630*/  ULDC UR12, c[0x0][0x2c8] ;  /* 0x0000b200000c7ab9 */ /* 0x000fe20000000800 */
[----:B------:R-:W-:Y:S01]  /*0640*/  CS2R R112, SRZ ;  /* 0x0000000000707805 */ /* 0x000fe2000001ff00 */
[----:B------:R-:W-:Y:S01]  /*0650*/  UIADD3 UR8, -UR4, UR8, URZ ;  /* 0x0000000804087290 */ /* 0x000fe2000fffe13f */
[----:B------:R-:W2:Y:S01]  /*0660*/  R2UR UR6, R36 ;  /* 0x00000000240673c2 */ /* 0x000ea200000e0000 */
[----:B------:R-:W-:Y:S01]  /*0670*/  PLOP3.LUT P3, PT, PT, PT, UP0, 0x80, 0x0 ;  /* 0x000000000000781c */ /* 0x000fe20003f6f008 */
[----:B------:R-:W-:Y:S01]  /*0680*/  CS2R R118, SRZ ;  /* 0x0000000000767805 */ /* 0x000fe2000001ff00 */
[----:B------:R-:W-:Y:S01]  /*0690*/  PLOP3.LUT P1, PT, PT, PT, UP0, 0x80, 0x0 ;  /* 0x000000000000781c */ /* 0x000fe20003f2f008 */
[----:B------:R-:W-:Y:S01]  /*06a0*/  UIADD3 UR5, UR8, 0x80, -UR11 ;  /* 0x0000008008057890 */ /* 0x000fe2000fffe80b */
        /* <DEDUP_REMOVED lines=11> */
[----:B-1----:R-:W-:Y:S01]  /*0760*/  IMAD.U32 R0, RZ, RZ, UR23 ;  /* 0x00000017ff007e24 */ /* 0x002fe2000f8e00ff */
[----:B------:R-:W-:Y:S01]  /*0770*/  CS2R R94, SRZ ;  /* 0x00000000005e7805 */ /* 0x000fe2000001ff00 */
[----:B------:R-:W-:Y:S01]  /*0780*/  CS2R R92, SRZ ;  /* 0x00000000005c7805 */ /* 0x000fe2000001ff00 */
[----:B------:R-:W-:Y:S01]  /*0790*/  CS2R R90, SRZ ;  /* 0x00000000005a7805 */ /* 0x000fe2000001ff00 */
[----:B------:R-:W-:Y:S01]  /*07a0*/  CS2R R88, SRZ ;  /* 0x0000000000587805 */ /* 0x000fe2000001ff00 */
[----:B------:R-:W-:Y:S01]  /*07b0*/  @P3 IADD3 R4, R0, 0x7f, RZ ;  /* 0x0000007f00043810 */ /* 0x000fe20007ffe0ff */
[----:B------:R-:W-:Y:S01]  /*07c0*/  CS2R R86, SRZ ;  /* 0x0000000000567805 */ /* 0x000fe2000001ff00 */
[----:B-----5:R-:W-:Y:S01]  /*07d0*/  IADD3 R0, R3, UR4, RZ ;  /* 0x0000000403007c10 */ /* 0x020fe2000fffe0ff */
[----:B------:R-:W-:Y:S01]  /*07e0*/  ULDC UR4, c[0x0][0x2cc] ;  /* 0x0000b30000047ab9 */ /* 0x000fe20000000800 */
[----:B------:R1:W3:Y:S01]  /*07f0*/  @P1 R2UR UR13, R4 ;  /* 0x00000000040d13c2 */ /* 0x0002e200000e0000 */
[----:B--2---:R-:W-:Y:S01]  /*0800*/  UIADD3 UR6, UR6, 0x7f, URZ ;  /* 0x0000007f06067890 */ /* 0x004fe2000fffe03f */
        /* <DEDUP_REMOVED lines=14> */
[----:B------:R-:W-:-:S02]  /*08f0*/  IMAD.MOV.U32 R6, RZ, RZ, RZ ;  /* 0x000000ffff067224 */ /* 0x000fc400078e00ff */
[----:B-1----:R-:W-:Y:S01]  /*0900*/  IMAD.MOV.U32 R4, RZ, RZ, RZ ;  /* 0x000000ffff047224 */ /* 0x002fe200078e00ff */
[----:B---3--:R-:W-:-:S04]  /*0910*/  UIMAD.WIDE.U32 UR12, UR13, UR12, URZ ;  /* 0x0000000c0d0c72a5 */ /* 0x008fc8000f8e003f */
        /* <DEDUP_REMOVED lines=17> */
[----:B------:R-:W-:Y:S01]  /*0a30*/  SHF.R.S32.HI R3, RZ, 0x1f, R2 ;  /* 0x0000001fff037819 */ /* 0x000fe20000011402 */
[----:B------:R-:W-:Y:S01]  /*0a40*/  IMAD.WIDE.U32 R12, R2, c[0x0][0x178], RZ ;  /* 0x00005e00020c7a25 */ /* 0x000fe200078e00ff */
[----:B------:R-:W-:Y:S01]  /*0a50*/  ISETP.NE.AND.EX P1, PT, RZ, c[0x0][0x344], PT, P1 ;  /* 0x0000d100ff007a0c */ /* 0x000fe20003f25310 */
[----:B------:R-:W-:Y:S01]  /*0a60*/  ULDC UR4, c[0x0][0x2c4] ;  /* 0x0000b10000047ab9 */ /* 0x000fe20000000800 */
[----:B------:R-:W-:Y:S01]  /*0a70*/  SHF.R.S32.HI R60, RZ, 0x1f, R0 ;  /* 0x0000001fff3c7819 */ /* 0x000fe20000011400 */
[----:B------:R-:W-:Y:S02]  /*0a80*/  UIADD3 UR20, UR25, -0x1, URZ ;  /* 0xffffffff19147890 */ /* 0x000fe4000fffe03f */
[----:B------:R-:W-:-:S02]  /*0a90*/  UMOV UR21, 0x7 ;  /* 0x0000000700157882 */ /* 0x000fc40000000000 */
[----:B------:R-:W-:-:S06]  /*0aa0*/  ULDC.64 UR6, c[0x0][0x1e0] ;  /* 0x0000780000067ab9 */ /* 0x000fcc0000000a00 */
[----:B------:R-:W-:-:S06]  /*0ab0*/  @P1 IMAD.WIDE R8, R228, R5, c[0x0][0x340] ;  /* 0x0000d000e4081625 */ /* 0x000fcc00078e0205 */
[----:B------:R2:W3:Y:S01]  /*0ac0*/  @P1 LDG.E R8, [R8.64] ;  /* 0x0000001208081981 */ /* 0x0004e2000c1e1900 */
[----:B------:R-:W-:Y:S01]  /*0ad0*/  LEA.HI R57, R128, R37, RZ, 0x3 ;  /* 0x0000002580397211 */ /* 0x000fe200078f18ff */
[----:B------:R-:W-:Y:S01]  /*0ae0*/  IMAD R3, R3, c[0x0][0x178], RZ ;  /* 0x00005e0003037a24 */ /* 0x000fe200078e02ff */
[----:B-1----:R-:W-:Y:S01]  /*0af0*/  SHF.R.S32.HI R53, RZ, 0x1f, R54 ;  /* 0x0000001fff357819 */ /* 0x002fe20000011436 */
[----:B------:R-:W-:Y:S01]  /*0b00*/  UIMAD UR4, UR11, UR4, URZ ;  /* 0x000000040b0472a4 */ /* 0x000fe2000f8e023f */
[----:B------:R-:W-:Y:S01]  /*0b10*/  LOP3.LUT R56, R57, 0xfffffff8, RZ, 0xc0, !PT ;  /* 0xfffffff839387812 */ /* 0x000fe200078ec0ff */
[----:B------:R-:W-:Y:S01]  /*0b20*/  IMAD R3, R2, c[0x0][0x17c], R3 ;  /* 0x00005f0002037a24 */ /* 0x000fe200078e0203 */
[----:B------:R-:W-:Y:S01]  /*0b30*/  SHF.R.S32.HI R57, RZ, 0x3, R57 ;  /* 0x00000003ff397819 */ /* 0x000fe20000011439 */
[----:B------:R-:W-:Y:S01]  /*0b40*/  IMAD R7, R53, c[0x0][0x1b8], RZ ;  /* 0x00006e0035077a24 */ /* 0x000fe200078e02ff */
[----:B------:R-:W-:Y:S01]  /*0b50*/  SEL R5, R228, RZ, !P0 ;  /* 0x000000ffe4057207 */ /* 0x000fe20004000000 */
[----:B------:R-:W-:Y:S01]  /*0b60*/  IMAD.IADD R56, R37, 0x1, -R56 ;  /* 0x0000000125387824 */ /* 0x000fe200078e0a38 */
[----:B------:R-:W-:Y:S01]  /*0b70*/  USHF.L.U64.HI UR21, UR6, UR21, UR7 ;  /* 0x0000001506157299 */ /* 0x000fe20008010207 */
[----:B------:R-:W-:Y:S01]  /*0b80*/  IMAD.IADD R13, R13, 0x1, R3 ;  /* 0x000000010d0d7824 */ /* 0x000fe200078e0203 */
[----:B------:R-:W-:Y:S01]  /*0b90*/  SHF.R.S32.HI R3, RZ, 0x1f, R228 ;  /* 0x0000001fff037819 */ /* 0x000fe200000114e4 */
[----:B------:R-:W-:Y:S01]  /*0ba0*/  IMAD R10, R56, 0x20, R57 ;  /* 0x00000020380a7824 */ /* 0x000fe200078e0239 */
[----:B------:R-:W-:Y:S01]  /*0bb0*/  USHF.L.U32 UR22, UR6, 0x7, URZ ;  /* 0x0000000706167899 */ /* 0x000fe2000800063f */
[C---:B------:R-:W-:Y:S01]  /*0bc0*/  IMAD R7, R54.reuse, c[0x0][0x1bc], R7 ;  /* 0x00006f0036077a24 */ /* 0x040fe200078e0207 */
[----:B------:R-:W-:Y:S01]  /*0bd0*/  SEL R4, R3, RZ, !P0 ;  /* 0x000000ff03047207 */ /* 0x000fe20004000000 */
[----:B------:R-:W-:Y:S01]  /*0be0*/  IMAD.WIDE.U32 R12, R54, c[0x0][0x1b8], R12 ;  /* 0x00006e00360c7a25 */ /* 0x000fe200078e000c */
[----:B------:R-:W-:Y:S01]  /*0bf0*/  IADD3 R10, R10, UR23, RZ ;  /* 0x000000170a0a7c10 */ /* 0x000fe2000fffe0ff */
[----:B------:R-:W-:Y:S01]  /*0c00*/  USHF.R.S32.HI UR10, URZ, 0x1f, UR20 ;  /* 0x0000001f3f0a7899 */ /* 0x000fe20008011414 */
[----:B------:R-:W-:Y:S01]  /*0c10*/  IADD3 R55, P0, R0, R57, RZ ;  /* 0x0000003900377210 */ /* 0x000fe20007f1e0ff */
[----:B------:R-:W-:Y:S01]  /*0c20*/  IMAD.IADD R13, R13, 0x1, R7 ;  /* 0x000000010d0d7824 */ /* 0x000fe200078e0207 */
[-C--:B------:R-:W-:Y:S01]  /*0c30*/  LEA.HI R226, R128, R37.reuse, RZ, 0x4 ;  /* 0x0000002580e27211 */ /* 0x080fe200078f20ff */
[----:B------:R-:W-:Y:S01]  /*0c40*/  @P3 IMAD.HI.U32 R6, R10, c[0x0][0x2c8], RZ ;  /* 0x0000b2000a063a27 */ /* 0x000fe200078e00ff */
[C---:B------:R-:W-:Y:S01]  /*0c50*/  LEA.HI.X.SX32 R60, R57.reuse, R60, 0x1, P0 ;  /* 0x0000003c393c7211 */ /* 0x040fe200000f0eff */
[----:B------:R-:W-:Y:S01]  /*0c60*/  UIMAD.WIDE.U32 UR12, UR6, 0x40, URZ ;  /* 0x00000040060c78a5 */ /* 0x000fe2000f8e003f */
[----:B--2---:R-:W-:Y:S01]  /*0c70*/  IADD3 R9, -R57, UR8, RZ ;  /* 0x0000000839097c10 */ /* 0x004fe2000fffe1ff */
[----:B------:R-:W-:Y:S01]  /*0c80*/  IMAD.MOV.U32 R2, RZ, RZ, R10 ;  /* 0x000000ffff027224 */ /* 0x000fe200078e000a */
[----:B------:R-:W-:Y:S01]  /*0c90*/  @P3 SHF.R.U32.HI R2, RZ, c[0x0][0x2cc], R6 ;  /* 0x0000b300ff023a19 */ /* 0x000fe20000011606 */
[----:B------:R-:W-:Y:S01]  /*0ca0*/  IMAD R4, R4, c[0x0][0x1c0], RZ ;  /* 0x0000700004047a24 */ /* 0x000fe200078e02ff */
[----:B------:R-:W-:Y:S01]  /*0cb0*/  USHF.L.U32 UR9, UR7, 0x6, URZ ;  /* 0x0000000607097899 */ /* 0x000fe2000800063f */
[----:B------:R-:W-:Y:S01]  /*0cc0*/  IMAD.WIDE.U32 R6, R5, c[0x0][0x1c0], R12 ;  /* 0x0000700005067a25 */ /* 0x000fe200078e000c */
[----:B------:R-:W-:Y:S01]  /*0cd0*/  LEA.HI R38, R128, R37, RZ, 0x5 ;  /* 0x0000002580267211 */ /* 0x000fe200078f28ff */
[----:B------:R-:W-:-:S02]  /*0ce0*/  UIMAD UR17, UR20, -0x80, UR8 ;  /* 0xffffff80141178a4 */ /* 0x000fc4000f8e0208 */
[----:B------:R-:W-:Y:S01]  /*0cf0*/  IMAD R4, R5, c[0x0][0x1c4], R4 ;  /* 0x0000710005047a24 */ /* 0x000fe200078e0204 */
[----:B------:R-:W-:Y:S01]  /*0d00*/  SHF.R.S32.HI R5, RZ, 0x1f, R2 ;  /* 0x0000001fff057819 */ /* 0x000fe20000011402 */
[----:B------:R-:W-:Y:S01]  /*0d10*/  IMAD.SHL.U32 R227, R57, 0x40, RZ ;  /* 0x0000004039e37824 */ /* 0x000fe200078e00ff */
[----:B------:R-:W-:Y:S01]  /*0d20*/  UIADD3 UR9, UR13, UR9, URZ ;  /* 0x000000090d097290 */ /* 0x000fe2000fffe03f */
[----:B------:R-:W-:Y:S01]  /*0d30*/  IMAD.IADD R7, R7, 0x1, R4 ;  /* 0x0000000107077824 */ /* 0x000fe200078e0204 */
[----:B------:R-:W-:Y:S01]  /*0d40*/  SHF.R.S32.HI R39, RZ, 0x5, R38 ;  /* 0x00000005ff277819 */ /* 0x000fe20000011426 */
[----:B------:R-:W-:Y:S01]  /*0d50*/  IMAD R5, R5, c[0x0][0x1b0], RZ ;  /* 0x00006c0005057a24 */ /* 0x000fe200078e02ff */
[----:B------:R-:W-:Y:S01]  /*0d60*/  LOP3.LUT R227, R227, 0x1c0, RZ, 0xc0, !PT ;  /* 0x000001c0e3e37812 */ /* 0x000fe200078ec0ff */
[----:B------:R-:W-:-:S04]  /*0d70*/  IMAD.WIDE.U32 R6, R2, c[0x0][0x1b0], R6 ;  /* 0x00006c0002067a25 */ /* 0x000fc800078e0006 */
[----:B------:R-:W-:Y:S02]  /*0d80*/  IMAD R11, R2, c[0x0][0x1b4], R5 ;  /* 0x00006d00020b7a24 */ /* 0x000fe400078e0205 */
[----:B------:R-:W-:Y:S01]  /*0d90*/  IMAD.MOV R5, RZ, RZ, -R2 ;  /* 0x000000ffff057224 */ /* 0x000fe200078e0a02 */
[----:B------:R-:W-:Y:S01]  /*0da0*/  IADD3 R2, R57, UR23, RZ ;  /* 0x0000001739027c10 */ /* 0x000fe2000fffe0ff */
[----:B------:R-:W-:Y:S02]  /*0db0*/  IMAD.IADD R7, R7, 0x1, R11 ;  /* 0x0000000107077824 */ /* 0x000fe400078e020b */
[----:B------:R-:W-:Y:S01]  /*0dc0*/  IMAD R10, R5, c[0x0][0x2c4], R10 ;  /* 0x0000b100050a7a24 */ /* 0x000fe200078e020a */
[----:B------:R-:W-:Y:S01]  /*0dd0*/  IADD3 R5, R2, 0x20, RZ ;  /* 0x0000002002057810 */ /* 0x000fe20007ffe0ff */
[----:B------:R-:W-:Y:S01]  /*0de0*/  IMAD.SHL.U32 R58, R56, 0x8, RZ ;  /* 0x00000008383a7824 */ /* 0x000fe200078e00ff */
[----:B------:R-:W-:Y:S01]  /*0df0*/  IADD3 R0, R2, 0x40, RZ ;  /* 0x0000004002007810 */ /* 0x000fe20007ffe0ff */
[----:B------:R-:W-:Y:S01]  /*0e00*/  IMAD R16, R60, c[0x0][0x1e0], RZ ;  /* 0x000078003c107a24 */ /* 0x000fe200078e02ff */
[----:B------:R-:W-:Y:S01]  /*0e10*/  BAR.SYNC.DEFER_BLOCKING 0x0 ;  /* 0x0000000000007b1d */ /* 0x000fe20000010000 */
[----:B------:R-:W-:Y:S01]  /*0e20*/  ISETP.GE.AND P5, PT, R5, UR4, PT ;  /* 0x0000000405007c0c */ /* 0x000fe2000bfa6270 */
[----:B------:R-:W-:Y:S01]  /*0e30*/  IMAD.U32 R4, RZ, RZ, UR20 ;  /* 0x00000014ff047e24 */ /* 0x000fe2000f8e00ff */
[----:B------:R-:W-:Y:S01]  /*0e40*/  SHF.R.S32.HI R5, RZ, 0x1f, R10 ;  /* 0x0000001fff057819 */ /* 0x000fe2000001140a */
[----:B------:R-:W-:Y:S01]  /*0e50*/  IMAD R16, R55, c[0x0][0x1e4], R16 ;  /* 0x0000790037107a24 */ /* 0x000fe200078e0210 */
[----:B------:R-:W-:Y:S01]  /*0e60*/  ISETP.GE.AND P4, PT, R0, UR4, PT ;  /* 0x0000000400007c0c */ /* 0x000fe2000bf86270 */
[----:B------:R-:W-:Y:S01]  /*0e70*/  IMAD R4, R4, -0x80, R9 ;  /* 0xffffff8004047824 */ /* 0x000fe200078e0209 */
[--C-:B------:R-:W-:Y:S01]  /*0e80*/  LOP3.LUT R0, R227, 0x38, R58.reuse, 0xf8, !PT ;  /* 0x00000038e3007812 */ /* 0x100fe200078ef83a */
[----:B------:R-:W-:Y:S01]  /*0e90*/  IMAD R5, R5, c[0x0][0x1a8], RZ ;  /* 0x00006a0005057a24 */ /* 0x000fe200078e02ff */
[----:B------:R-:W-:Y:S01]  /*0ea0*/  SHF.R.U32.HI R227, RZ, 0x3, R227 ;  /* 0x00000003ffe37819 */ /* 0x000fe200000116e3 */
[----:B------:R-:W-:Y:S01]  /*0eb0*/  IMAD R60, R60, c[0x0][0x208], RZ ;  /* 0x000082003c3c7a24 */ /* 0x000fe200078e02ff */
[----:B------:R-:W-:Y:S01]  /*0ec0*/  SHF.R.S32.HI R59, RZ, 0x1f, R58 ;  /* 0x0000001fff3b7819 */ /* 0x000fe2000001143a */
[----:B------:R-:W-:Y:S01]  /*0ed0*/  IMAD R5, R10, c[0x0][0x1ac], R5 ;  /* 0x00006b000a057a24 */ /* 0x000fe200078e0205 */
[----:B------:R-:W-:Y:S01]  /*0ee0*/  LOP3.LUT R227, R0, R227, RZ, 0x3c, !PT ;  /* 0x000000e300e37212 */ /* 0x000fe200078e3cff */
[----:B------:R-:W-:Y:S01]  /*0ef0*/  IMAD.WIDE.U32 R10, R10, c[0x0][0x1a8], R6 ;  /* 0x00006a000a0a7a25 */ /* 0x000fe200078e0006 */
[----:B------:R-:W-:-:S03]  /*0f00*/  LEA.HI R0, R128, R37, RZ, 0x6 ;  /* 0x0000002580007211 */ /* 0x000fc600078f30ff */
[----:B------:R-:W-:Y:S01]  /*0f10*/  IMAD.IADD R5, R11, 0x1, R5 ;  /* 0x000000010b057824 */ /* 0x000fe200078e0205 */
[----:B------:R-:W-:Y:S01]  /*0f20*/  LEA R6, P0, R10, c[0x0][0x160], 0x1 ;  /* 0x000058000a067a11 */ /* 0x000fe200078008ff */
[----:B------:R-:W-:Y:S02]  /*0f30*/  IMAD.SHL.U32 R0, R0, 0x8, RZ ;  /* 0x0000000800007824 */ /* 0x000fe400078e00ff */
[----:B------:R-:W-:Y:S01]  /*0f40*/  IMAD R7, R53, c[0x0][0x1e8], RZ ;  /* 0x00007a0035077a24 */ /* 0x000fe200078e02ff */
[----:B------:R-:W-:Y:S01]  /*0f50*/  LEA.HI.X R5, R10, c[0x0][0x164], R5, 0x1, P0 ;  /* 0x000059000a057a11 */ /* 0x000fe200000f0c05 */
[----:B------:R-:W-:Y:S01]  /*0f60*/  SHFL.IDX PT, R14, R6, RZ, 0x181f ;  /* 0x00181fff060e7589 */ /* 0x000fe200000e0000 */
[----:B------:R-:W-:Y:S01]  /*0f70*/  ISETP.GE.AND P0, PT, R2, UR4, PT ;  /* 0x0000000402007c0c */ /* 0x000fe2000bf06270 */
[----:B------:R-:W-:Y:S01]  /*0f80*/  IMAD.WIDE.U32 R10, R55, c[0x0][0x1e0], R58 ;  /* 0x00007800370a7a25 */ /* 0x000fe200078e003a */
[----:B------:R-:W-:Y:S01]  /*0f90*/  LOP3.LUT R227, R227, 0xfffffe00, R0, 0xf8, !PT ;  /* 0xfffffe00e3e37812 */ /* 0x000fe200078ef800 */
[----:B------:R-:W-:Y:S01]  /*0fa0*/  SHFL.IDX PT, R15, R5, RZ, 0x181f ;  /* 0x00181fff050f7589 */ /* 0x000fe200000e0000 */
[----:B------:R-:W-:Y:S01]  /*0fb0*/  IADD3 R0, R58, 0x40, RZ ;  /* 0x000000403a007810 */ /* 0x000fe20007ffe0ff */
[----:B------:R-:W-:Y:S01]  /*0fc0*/  IMAD.IADD R17, R11, 0x1, R16 ;  /* 0x000000010b117824 */ /* 0x000fe200078e0210 */
[----:B------:R-:W-:Y:S01]  /*0fd0*/  IADD3 R2, R2, 0x60, RZ ;  /* 0x0000006002027810 */ /* 0x000fe20007ffe0ff */
[----:B------:R-:W-:Y:S01]  /*0fe0*/  IMAD.MOV.U32 R16, RZ, RZ, R10 ;  /* 0x000000ffff107224 */ /* 0x000fe200078e000a */
[----:B------:R-:W-:Y:S01]  /*0ff0*/  SHFL.IDX PT, R11, R5, 0x1, 0x181f ;  /* 0x00381f00050b7f89 */ /* 0x000fe200000e0000 */
[C---:B------:R-:W-:Y:S01]  /*1000*/  IMAD R230, R54.reuse, c[0x0][0x1ec], R7 ;  /* 0x00007b0036e67a24 */ /* 0x040fe200078e0207 */
[----:B------:R-:W-:Y:S01]  /*1010*/  @!P5 SHF.R.S32.HI R7, RZ, 0x1f, R0 ;  /* 0x0000001fff07d819 */ /* 0x000fe20000011400 */
[----:B------:R-:W-:Y:S01]  /*1020*/  IMAD.WIDE.U32 R16, R54, c[0x0][0x1e8], R16 ;  /* 0x00007a0036107a25 */ /* 0x000fe200078e0010 */
[----:B------:R-:W1:Y:S01]  /*1030*/  SHFL.IDX PT, R10, R6, 0x1, 0x181f ;  /* 0x00381f00060a7f89 */ /* 0x000e6200000e0000 */
[----:B------:R-:W-:Y:S01]  /*1040*/  ISETP.GE.AND P2, PT, R2, UR4, PT ;  /* 0x0000000402007c0c */ /* 0x000fe2000bf46270 */
[----:B------:R-:W-:Y:S01]  /*1050*/  UIMAD UR4, UR21, UR20, URZ ;  /* 0x00000014150472a4 */ /* 0x000fe2000f8e023f */
[----:B------:R-:W-:Y:S01]  /*1060*/  @!P5 LEA.HI R2, R7, R0, RZ, 0x3 ;  /* 0x000000000702d211 */ /* 0x000fe200078f18ff */
[----:B------:R-:W-:Y:S01]  /*1070*/  IMAD.SHL.U32 R227, R227, 0x2, RZ ;  /* 0x00000002e3e37824 */ /* 0x000fe200078e00ff */
[----:B------:R-:W-:Y:S01]  /*1080*/  SHFL.IDX PT, R18, R6, 0x3, 0x181f ;  /* 0x00781f0006127f89 */ /* 0x000fe200000e0000 */
[----:B------:R-:W-:Y:S01]  /*1090*/  IMAD.IADD R231, R17, 0x1, R230 ;  /* 0x0000000111e77824 */ /* 0x000fe200078e02e6 */
[----:B------:R-:W-:Y:S01]  /*10a0*/  @!P5 LOP3.LUT R2, R2, 0xfffffff8, RZ, 0xc0, !PT ;  /* 0xfffffff80202d812 */ /* 0x000fe200078ec0ff */
[----:B------:R-:W-:Y:S01]  /*10b0*/  IMAD.MOV.U32 R230, RZ, RZ, R16 ;  /* 0x000000ffffe67224 */ /* 0x000fe200078e0010 */
[----:B------:R-:W-:Y:S01]  /*10c0*/  SHFL.IDX PT, R19, R5, 0x3, 0x181f ;  /* 0x00781f0005137f89 */ /* 0x000fe200000e0000 */
[----:B------:R-:W-:Y:S01]  /*10d0*/  UIMAD UR4, UR10, UR22, UR4 ;  /* 0x000000160a0472a4 */ /* 0x000fe2000f8e0204 */
[----:B------:R-:W-:Y:S01]  /*10e0*/  SHF.R.S32.HI R7, RZ, 0x4, R226 ;  /* 0x00000004ff077819 */ /* 0x000fe200000114e2 */
[----:B------:R-:W-:-:S02]  /*10f0*/  IMAD R60, R55, c[0x0][0x20c], R60 ;  /* 0x00008300373c7a24 */ /* 0x000fc400078e023c */
[----:B------:R-:W-:Y:S02]  /*1100*/  IMAD R53, R53, c[0x0][0x210], RZ ;  /* 0x0000840035357a24 */ /* 0x000fe400078e02ff */
[----:B-1----:R-:W-:Y:S01]  /*1110*/  @!P5 IMAD.WIDE R16, R2, 0x2, R10 ;  /* 0x000000020210d825 */ /* 0x002fe200078e020a */
[----:B---3--:R-:W-:-:S03]  /*1120*/  @P1 SHF.R.S32.HI R9, RZ, 0x1f, R8 ;  /* 0x0000001fff091819 */ /* 0x008fc60000011408 */
[----:B------:R-:W-:Y:S02]  /*1130*/  @!P1 IMAD.MOV.U32 R8, RZ, RZ, R228 ;  /* 0x000000ffff089224 */ /* 0x000fe400078e00e4 */
[----:B------:R-:W-:Y:S01]  /*1140*/  @!P1 IMAD.MOV.U32 R9, RZ, RZ, R3 ;  /* 0x000000ffff099224 */ /* 0x000fe200078e0003 */
[----:B------:R-:W-:Y:S02]  /*1150*/  @!P0 SHF.R.S32.HI R3, RZ, 0x1f, R0 ;  /* 0x0000001fff038819 */ /* 0x000fe40000011400 */
[----:B------:R-:W-:Y:S02]  /*1160*/  SEL R240, R8, RZ, !P6 ;  /* 0x000000ff08f07207 */ /* 0x000fe40007000000 */
[----:B------:R-:W-:Y:S01]  /*1170*/  SEL R52, R9, RZ, !P6 ;  /* 0x000000ff09347207 */ /* 0x000fe20007000000 */
[----:B------:R-:W1:Y:S01]  /*1180*/  SHFL.IDX PT, R8, R6, 0x2, 0x181f ;  /* 0x00581f0006087f89 */ /* 0x000e6200000e0000 */
[----:B------:R-:W-:Y:S01]  /*1190*/  @!P0 LEA R12, P6, R58, R14, 0x1 ;  /* 0x0000000e3a0c8211 */ /* 0x000fe200078c08ff */
[----:B------:R-:W-:Y:S01]  /*11a0*/  IMAD.WIDE.U32 R230, R240, c[0x0][0x1f0], R230 ;  /* 0x00007c00f0e67a25 */ /* 0x000fe200078e00e6 */
[----:B------:R-:W-:Y:S01]  /*11b0*/  ISETP.GE.AND P1, PT, R58, c[0x0][0x198], PT ;  /* 0x000066003a007a0c */ /* 0x000fe20003f26270 */
[----:B------:R2:W3:Y:S01]  /*11c0*/  SHFL.IDX PT, R9, R5, 0x2, 0x181f ;  /* 0x00581f0005097f89 */ /* 0x0004e200000e0000 */
[----:B------:R-:W-:Y:S01]  /*11d0*/  @!P0 LEA.HI R3, R3, R0, RZ, 0x3 ;  /* 0x0000000003038211 */ /* 0x000fe200078f18ff */
[----:B------:R-:W-:Y:S01]  /*11e0*/  IMAD R233, R52, c[0x0][0x1f0], RZ ;  /* 0x00007c0034e97a24 */ /* 0x000fe200078e02ff */
[----:B------:R-:W-:Y:S01]  /*11f0*/  @!P0 LEA.HI.X R13, R58, R15, R59, 0x1, P6 ;  /* 0x0000000f3a0d8211 */ /* 0x000fe200030f0c3b */
[----:B------:R-:W-:Y:S01]  /*1200*/  IMAD.MOV.U32 R232, RZ, RZ, R230 ;  /* 0x000000ffffe87224 */ /* 0x000fe200078e00e6 */
[----:B------:R-:W-:Y:S01]  /*1210*/  ISETP.GE.AND P6, PT, R0, c[0x0][0x198], PT ;  /* 0x0000660000007a0c */ /* 0x000fe20003fc6270 */
[----:B------:R-:W-:Y:S01]  /*1220*/  IMAD R233, R240, c[0x0][0x1f4], R233 ;  /* 0x00007d00f0e97a24 */ /* 0x000fe200078e02e9 */
[----:B------:R-:W-:Y:S01]  /*1230*/  @!P0 LOP3.LUT R3, R3, 0xfffffff8, RZ, 0xc0, !PT ;  /* 0xfffffff803038812 */ /* 0x000fe200078ec0ff */
[----:B------:R-:W-:-:S02]  /*1240*/  IMAD R235, R52, c[0x0][0x218], RZ ;  /* 0x0000860034eb7a24 */ /* 0x000fc400078e02ff */
[----:B------:R-:W-:Y:S02]  /*1250*/  IMAD.IADD R233, R231, 0x1, R233 ;  /* 0x00000001e7e97824 */ /* 0x000fe400078e02e9 */
[----:B------:R-:W-:Y:S01]  /*1260*/  @!P0 IMAD.WIDE R14, R3, 0x2, R14 ;  /* 0x00000002030e8825 */ /* 0x000fe200078e020e */
[----:B------:R-:W-:Y:S01]  /*1270*/  @!P4 SHF.R.S32.HI R3, RZ, 0x1f, R0 ;  /* 0x0000001fff03c819 */ /* 0x000fe20000011400 */
[----:B------:R4:W-:Y:S02]  /*1280*/  @!P0 LDGSTS.E.BYPASS.LTC128B.128 [R227+0x100], [R12.64], !P1 ;  /* 0x001000000ce38fae */ /* 0x0009e4000c901d52 */
[----:B------:R-:W-:Y:S01]  /*1290*/  IMAD R235, R240, c[0x0][0x21c], R235 ;  /* 0x00008700f0eb7a24 */ /* 0x000fe200078e02eb */
[----:B------:R-:W-:Y:S01]  /*12a0*/  @!P4 LEA.HI R3, R3, R0, RZ, 0x3 ;  /* 0x000000000303c211 */ /* 0x000fe200078f18ff */
[----:B------:R5:W-:Y:S01]  /*12b0*/  @!P0 LDGSTS.E.BYPASS.LTC128B.128 [R227+0x4100], [R14.64], !P6 ;  /* 0x041000000ee38fae */ /* 0x000be2000f101d52 */
[----:B------:R-:W-:Y:S02]  /*12c0*/  @!P5 LEA R10, P0, R58, R10, 0x1 ;  /* 0x0000000a3a0ad211 */ /* 0x000fe400078008ff */
[----:B------:R-:W-:-:S02]  /*12d0*/  @!P4 LOP3.LUT R3, R3, 0xfffffff8, RZ, 0xc0, !PT ;  /* 0xfffffff80303c812 */ /* 0x000fc400078ec0ff */
[C---:B------:R-:W-:Y:S01]  /*12e0*/  @!P5 LEA.HI.X R11, R58.reuse, R11, R59, 0x1, P0 ;  /* 0x0000000b3a0bd211 */ /* 0x040fe200000f0c3b */
[----:B--2---:R-:W-:Y:S01]  /*12f0*/  IMAD.U32 R5, RZ, RZ, UR6 ;  /* 0x00000006ff057e24 */ /* 0x004fe2000f8e00ff */
[----:B-1----:R-:W-:Y:S01]  /*1300*/  @!P4 LEA R2, P0, R58, R8, 0x1 ;  /* 0x000000083a02c211 */ /* 0x002fe200078008ff */
[----:B---3--:R-:W-:Y:S01]  /*1310*/  @!P4 IMAD.WIDE R20, R3, 0x2, R8 ;  /* 0x000000020314c825 */ /* 0x008fe200078e0208 */
[----:B------:R-:W-:Y:S01]  /*1320*/  LOP3.LUT R6, R226, 0xfffffff0, RZ, 0xc0, !PT ;  /* 0xfffffff0e2067812 */ /* 0x000fe200078ec0ff */
[----:B------:R1:W-:Y:S01]  /*1330*/  @!P5 LDGSTS.E.BYPASS.LTC128B.128 [R227+0x1100], [R10.64], !P1 ;  /* 0x011000000ae3dfae */ /* 0x0003e2000c901d52 */
[----:B------:R-:W-:Y:S01]  /*1340*/  @!P4 LEA.HI.X R3, R58, R9, R59, 0x1, P0 ;  /* 0x000000093a03c211 */ /* 0x000fe200000f0c3b */
[----:B------:R-:W-:Y:S01]  /*1350*/  IMAD.U32 R9, RZ, RZ, UR20 ;  /* 0x00000014ff097e24 */ /* 0x000fe2000f8e00ff */
[----:B------:R-:W-:Y:S01]  /*1360*/  ISETP.GE.AND P0, PT, R4, 0x1, PT ;  /* 0x000000010400780c */ /* 0x000fe20003f06270 */
[----:B------:R2:W-:Y:S01]  /*1370*/  @!P5 LDGSTS.E.BYPASS.LTC128B.128 [R227+0x5100], [R16.64], !P6 ;  /* 0x0510000010e3dfae */ /* 0x0005e2000f101d52 */
[----:B------:R-:W-:Y:S01]  /*1380*/  ISETP.GE.AND P5, PT, R58, c[0x0][0x1d4], PT ;  /* 0x000075003a007a0c */ /* 0x000fe20003fa6270 */
[----:B------:R-:W-:Y:S01]  /*1390*/  IMAD.WIDE.U32 R8, R9, UR22, R232 ;  /* 0x0000001609087c25 */ /* 0x000fe2000f8e00e8 */
[----:B------:R-:W-:Y:S01]  /*13a0*/  LEA.HI R226, R226, R7, RZ, 0x1 ;  /* 0x00000007e2e27211 */ /* 0x000fe200078f08ff */
[----:B------:R3:W-:Y:S02]  /*13b0*/  @!P4 LDGSTS.E.BYPASS.LTC128B.128 [R227+0x2100], [R2.64], !P1 ;  /* 0x0210000002e3cfae */ /* 0x0007e4000c901d52 */
[----:B------:R-:W-:Y:S01]  /*13c0*/  IMAD.IADD R6, R37, 0x1, -R6 ;  /* 0x0000000125067824 */ /* 0x000fe200078e0a06 */
[----:B------:R-:W-:Y:S01]  /*13d0*/  IADD3 R9, R9, UR4, RZ ;  /* 0x0000000409097c10 */ /* 0x000fe2000fffe0ff */
[----:B------:R2:W-:Y:S01]  /*13e0*/  @!P4 LDGSTS.E.BYPASS.LTC128B.128 [R227+0x6100], [R20.64], !P6 ;  /* 0x0610000014e3cfae */ /* 0x0005e2000f101d52 */
[----:B------:R-:W-:-:S05]  /*13f0*/  LOP3.LUT R226, R226, 0xfffffffe, RZ, 0xc0, !PT ;  /* 0xfffffffee2e27812 */ /* 0x000fca00078ec0ff */
[----:B------:R-:W-:Y:S01]  /*1400*/  IMAD.IADD R226, R7, 0x1, -R226 ;  /* 0x0000000107e27824 */ /* 0x000fe200078e0ae2 */
[----:B-1----:R-:W-:-:S04]  /*1410*/  @!P2 LEA R10, P4, R58, R18, 0x1 ;  /* 0x000000123a0aa211 */ /* 0x002fc800078808ff */
[----:B------:R-:W-:Y:S02]  /*1420*/  @!P2 LEA.HI.X R11, R58, R19, R59, 0x1, P4 ;  /* 0x000000133a0ba211 */ /* 0x000fe400020f0c3b */
[----:B------:R-:W-:Y:S02]  /*1430*/  ISETP.GE.AND P4, PT, R0, c[0x0][0x1d4], PT ;  /* 0x0000750000007a0c */ /* 0x000fe40003f86270 */
[----:B---3--:R-:W-:Y:S01]  /*1440*/  @!P2 SHF.R.S32.HI R3, RZ, 0x1f, R0 ;  /* 0x0000001fff03a819 */ /* 0x008fe20000011400 */
[----:B------:R1:W-:Y:S01]  /*1450*/  @!P2 LDGSTS.E.BYPASS.LTC128B.128 [R227+0x3100], [R10.64], !P1 ;  /* 0x031000000ae3afae */ /* 0x0003e2000c901d52 */
[C---:B----4-:R-:W-:Y:S01]  /*1460*/  @P0 LEA R12, P1, R8.reuse, c[0x0][0x1c8], 0x1 ;  /* 0x00007200080c0a11 */ /* 0x050fe200078208ff */
[----:B------:R-:W-:Y:S01]  /*1470*/  IMAD.U32 R2, RZ, RZ, UR7 ;  /* 0x00000007ff027e24 */ /* 0x000fe2000f8e00ff */
[----:B------:R-:W-:Y:S02]  /*1480*/  @!P2 LEA.HI R3, R3, R0, RZ, 0x3 ;  /* 0x000000000303a211 */ /* 0x000fe400078f18ff */
[----:B------:R-:W-:-:S02]  /*1490*/  @P0 LEA.HI.X R13, R8, c[0x0][0x1cc], R9, 0x1, P1 ;  /* 0x00007300080d0a11 */ /* 0x000fc400008f0c09 */
[----:B------:R-:W-:Y:S02]  /*14a0*/  @!P2 LOP3.LUT R3, R3, 0xfffffff8, RZ, 0xc0, !PT ;  /* 0xfffffff80303a812 */ /* 0x000fe400078ec0ff */
[----:B------:R-:W-:-:S03]  /*14b0*/  ISETP.GE.AND P1, PT, R4, 0x61, PT ;  /* 0x000000610400780c */ /* 0x000fc60003f26270 */
[----:B------:R-:W-:-:S04]  /*14c0*/  @!P2 IMAD.WIDE R18, R3, 0x2, R18 ;  /* 0x000000020312a825 */ /* 0x000fc800078e0212 */
[----:B------:R-:W-:Y:S01]  /*14d0*/  IMAD.U32 R3, RZ, RZ, UR6 ;  /* 0x00000006ff037e24 */ /* 0x000fe2000f8e00ff */
[----:B------:R2:W-:Y:S01]  /*14e0*/  @!P2 LDGSTS.E.BYPASS.LTC128B.128 [R227+0x7100], [R18.64], !P6 ;  /* 0x0710000012e3afae */ /* 0x0005e2000f101d52 */
[C---:B------:R-:W-:Y:S02]  /*14f0*/  ISETP.GE.AND P6, PT, R4.reuse, 0x21, PT ;  /* 0x000000210400780c */ /* 0x040fe40003fc6270 */
[----:B------:R-:W-:Y:S01]  /*1500*/  ISETP.GE.AND P2, PT, R4, 0x41, PT ;  /* 0x000000410400780c */ /* 0x000fe20003f46270 */
[----:B------:R-:W0:Y:S01]  /*1510*/  LDGDEPBAR ;  /* 0x00000000000079af */ /* 0x000e220000000000 */
[----:B------:R-:W-:Y:S01]  /*1520*/  VOTEU.ANY UP0, P1 ;  /* 0x00000000003f7886 */ /* 0x000fe20000800100 */
[----:B------:R-:W-:Y:S02]  /*1530*/  IMAD.SHL.U32 R4, R226, 0x8, RZ ;  /* 0x00000008e2047824 */ /* 0x000fe400078e00ff */
[----:B------:R3:W-:Y:S01]  /*1540*/  @P0 LDGSTS.E.BYPASS.LTC128B.128 [R227+0x8100], [R12.64], !P5 ;  /* 0x081000000ce30fae */ /* 0x0007e2000e901d52 */
[----:B-1----:R-:W-:Y:S01]  /*1550*/  SHF.R.S32.HI R11, RZ, 0x1f, R6 ;  /* 0x0000001fff0b7819 */ /* 0x002fe20000011406 */
[----:B------:R-:W-:-:S02]  /*1560*/  @UP0 UIMAD UR4, UR7, 0x60, URZ ;  /* 0x00000060070408a4 */ /* 0x000fc4000f8e023f */
[----:B------:R3:W-:Y:S01]  /*1570*/  @P0 LDGSTS.E.BYPASS.LTC128B.128 [R227+0xc100], [R12.64+0x80], !P4 ;  /* 0x0c1000800ce30fae */ /* 0x0007e2000e101d52 */
[----:B------:R-:W-:Y:S02]  /*1580*/  LEA.HI R0, R11, R6, RZ, 0x3 ;  /* 0x000000060b007211 */ /* 0x000fe400078f18ff */
[----:B------:R-:W-:Y:S02]  /*1590*/  @P6 LEA R5, P0, R5, R8, 0x5 ;  /* 0x0000000805056211 */ /* 0x000fe400078028ff */
[----:B------:R-:W-:Y:S02]  /*15a0*/  LOP3.LUT R7, R0, 0xfffffff8, RZ, 0xc0, !PT ;  /* 0xfffffff800077812 */ /* 0x000fe400078ec0ff */
[----:B------:R-:W-:Y:S02]  /*15b0*/  @P6 LEA.HI.X R2, R3, R9, R2, 0x5, P0 ;  /* 0x0000000903026211 */ /* 0x000fe400000f2c02 */
[----:B------:R-:W-:Y:S01]  /*15c0*/  @P6 LEA R10, P0, R5, c[0x0][0x1c8], 0x1 ;  /* 0x00007200050a6a11 */ /* 0x000fe200078008ff */
[----:B------:R-:W-:-:S03]  /*15d0*/  IMAD.IADD R6, R6, 0x1, -R7 ;  /* 0x0000000106067824 */ /* 0x000fc600078e0a07 */
[----:B------:R-:W-:Y:S01]  /*15e0*/  @P6 LEA.HI.X R11, R5, c[0x0][0x1cc], R2, 0x1, P0 ;  /* 0x00007300050b6a11 */ /* 0x000fe200000f0c02 */
[----:B------:R-:W-:Y:S01]  /*15f0*/  IMAD.SHL.U32 R5, R6, 0x40, RZ ;  /* 0x0000004006057824 */ /* 0x000fe200078e00ff */
[----:B------:R-:W-:-:S03]  /*1600*/  @P2 IADD3 R2, P0, R8, UR12, RZ ;  /* 0x0000000c08022c10 */ /* 0x000fc6000ff1e0ff */
[----:B------:R1:W-:Y:S01]  /*1610*/  @P6 LDGSTS.E.BYPASS.LTC128B.128 [R227+0x9100], [R10.64], !P5 ;  /* 0x091000000ae36fae */ /* 0x0003e2000e901d52 */
[----:B------:R-:W-:Y:S01]  /*1620*/  @P2 IADD3.X R7, R9, UR9, RZ, P0, !PT ;  /* 0x0000000909072c10 */ /* 0x000fe200087fe4ff */
[----:B------:R-:W-:Y:S01]  /*1630*/  @P1 IMAD.WIDE.U32 R8, R3, 0x60, R8 ;  /* 0x0000006003081825 */ /* 0x000fe200078e0008 */
[----:B------:R-:W-:Y:S01]  /*1640*/  LOP3.LUT R5, R5, 0x1c0, RZ, 0xc0, !PT ;  /* 0x000001c005057812 */ /* 0x000fe200078ec0ff */
[----:B------:R1:W-:Y:S03]  /*1650*/  @P6 LDGSTS.E.BYPASS.LTC128B.128 [R227+0xd100], [R10.64+0x80], !P4 ;  /* 0x0d1000800ae36fae */ /* 0x0003e6000e101d52 */
[----:B------:R-:W-:Y:S01]  /*1660*/  @P1 IADD3 R3, R9, UR4, RZ ;  /* 0x0000000409031c10 */ /* 0x000fe2000fffe0ff */
[C---:B------:R-:W-:Y:S01]  /*1670*/  IMAD.SHL.U32 R9, R57.reuse, 0x8, RZ ;  /* 0x0000000839097824 */ /* 0x040fe200078e00ff */
[C---:B---3--:R-:W-:Y:S01]  /*1680*/  @P2 LEA R12, P0, R2.reuse, c[0x0][0x1c8], 0x1 ;  /* 0x00007200020c2a11 */ /* 0x048fe200078008ff */
[----:B------:R-:W-:Y:S01]  /*1690*/  ULDC.64 UR4, c[0x0][0x208] ;  /* 0x0000820000047ab9 */ /* 0x000fe20000000a00 */
[----:B------:R-:W-:Y:S01]  /*16a0*/  IADD3 R57, -R57, UR17, RZ ;  /* 0x0000001139397c10 */ /* 0x000fe2000fffe1ff */
[----:B------:R-:W-:Y:S01]  /*16b0*/  UIMAD UR10, UR10, UR4, URZ ;  /* 0x000000040a0a72a4 */ /* 0x000fe2000f8e023f */
[----:B------:R-:W-:Y:S01]  /*16c0*/  @P2 LEA.HI.X R13, R2, c[0x0][0x1cc], R7, 0x1, P0 ;  /* 0x00007300020d2a11 */ /* 0x000fe200000f0c07 */
[----:B------:R-:W-:Y:S01]  /*16d0*/  IMAD.SHL.U32 R7, R0, 0x40, RZ ;  /* 0x0000004000077824 */ /* 0x000fe200078e00ff */
[----:B------:R-:W-:Y:S01]  /*16e0*/  LOP3.LUT R2, R5, 0x8, R4, 0xf8, !PT ;  /* 0x0000000805027812 */ /* 0x000fe200078ef804 */
[----:B------:R-:W-:Y:S01]  /*16f0*/  UIMAD.WIDE.U32 UR14, UR20, UR4, URZ ;  /* 0x00000004140e72a5 */ /* 0x000fe2000f8e003f */
[----:B------:R-:W-:Y:S01]  /*1700*/  SHF.R.U32.HI R5, RZ, 0x3, R5 ;  /* 0x00000003ff057819 */ /* 0x000fe20000011605 */
[----:B------:R5:W-:Y:S01]  /*1710*/  @P2 LDGSTS.E.BYPASS.LTC128B.128 [R227+0xa100], [R12.64], !P5 ;  /* 0x0a1000000ce32fae */ /* 0x000be2000e901d52 */
[----:B------:R-:W-:Y:S01]  /*1720*/  @P1 LEA R4, P0, R8, c[0x0][0x1c8], 0x1 ;  /* 0x0000720008041a11 */ /* 0x000fe200078008ff */
[----:B------:R-:W-:Y:S01]  /*1730*/  UIMAD UR10, UR20, UR5, UR10 ;  /* 0x00000005140a72a4 */ /* 0x000fe2000f8e020a */
[----:B------:R-:W-:Y:S01]  /*1740*/  LOP3.LUT R2, R2, R5, RZ, 0x3c, !PT ;  /* 0x0000000502027212 */ /* 0x000fe200078e3cff */
[----:B------:R5:W-:Y:S01]  /*1750*/  @P2 LDGSTS.E.BYPASS.LTC128B.128 [R227+0xe100], [R12.64+0x80], !P4 ;  /* 0x0e1000800ce32fae */ /* 0x000be2000e101d52 */
[----:B------:R-:W-:Y:S01]  /*1760*/  @P1 LEA.HI.X R5, R8, c[0x0][0x1cc], R3, 0x1, P0 ;  /* 0x0000730008051a11 */ /* 0x000fe200000f0c03 */
[----:B------:R-:W-:Y:S01]  /*1770*/  IMAD.SHL.U32 R3, R56, 0x40, RZ ;  /* 0x0000004038037824 */ /* 0x000fe200078e00ff */
[----:B------:R-:W-:Y:S01]  /*1780*/  LOP3.LUT R2, R2, 0xfffffe00, R7, 0xf8, !PT ;  /* 0xfffffe0002027812 */ /* 0x000fe200078ef807 */
[----:B------:R-:W-:-:S02]  /*1790*/  UIADD3 UR10, UR15, UR10, URZ ;  /* 0x0000000a0f0a7290 */ /* 0x000fc4000fffe03f */
[----:B------:R3:W-:Y:S01]  /*17a0*/  @P1 LDGSTS.E.BYPASS.LTC128B.128 [R227+0xb100], [R4.64], !P5 ;  /* 0x0b10000004e31fae */ /* 0x0007e2000e901d52 */
[----:B------:R-:W-:Y:S01]  /*17b0*/  LOP3.LUT R0, R3, 0x1c0, RZ, 0xc0, !PT ;  /* 0x000001c003007812 */ /* 0x000fe200078ec0ff */
[----:B------:R-:W-:Y:S02]  /*17c0*/  IMAD R7, R39, 0x400, R2 ;  /* 0x0000040027077824 */ /* 0x000fe400078e0202 */
[----:B------:R3:W-:Y:S01]  /*17d0*/  @P1 LDGSTS.E.BYPASS.LTC128B.128 [R227+0xf100], [R4.64+0x80], !P4 ;  /* 0x0f10008004e31fae */ /* 0x0007e2000e101d52 */
[----:B------:R-:W-:Y:S01]  /*17e0*/  R2P PR, R6, 0x6 ;  /* 0x0000000606007804 */ /* 0x000fe20000000000 */
[----:B------:R-:W-:Y:S01]  /*17f0*/  IMAD.MOV.U32 R3, RZ, RZ, 0x20 ;  /* 0x00000020ff037424 */ /* 0x000fe200078e00ff */
[----:B------:R-:W-:Y:S01]  /*1800*/  LOP3.LUT R9, R0, 0x8, R9, 0xf8, !PT ;  /* 0x0000000800097812 */ /* 0x000fe200078ef809 */
[----:B------:R-:W0:Y:S01]  /*1810*/  LDGDEPBAR ;  /* 0x00000000000079af */ /* 0x000e220000000000 */
[----:B------:R-:W-:Y:S02]  /*1820*/  SHF.R.U32.HI R0, RZ, 0x3, R0 ;  /* 0x00000003ff007819 */ /* 0x000fe40000011600 */
[----:B------:R-:W-:-:S02]  /*1830*/  SEL R3, R3, 0xffffffe0, !P2 ;  /* 0xffffffe003037807 */ /* 0x000fc40005000000 */
[----:B------:R-:W-:Y:S02]  /*1840*/  LOP3.LUT R9, R9, R0, RZ, 0x3c, !PT ;  /* 0x0000000009097212 */ /* 0x000fe400078e3cff */
[----:B------:R-:W-:Y:S02]  /*1850*/  LOP3.LUT P0, RZ, R56, 0x2, RZ, 0xc0, !PT ;  /* 0x0000000238ff7812 */ /* 0x000fe4000780c0ff */
[----:B------:R-:W-:Y:S01]  /*1860*/  ISETP.LT.OR P6, PT, R57, 0x1, P5 ;  /* 0x000000013900780c */ /* 0x000fe20002fc1670 */
[----:B------:R-:W-:-:S04]  /*1870*/  IMAD R226, R226, 0x200, R9 ;  /* 0x00000200e2e27824 */ /* 0x000fc800078e0209 */
[----:B------:R-:W-:-:S05]  /*1880*/  IMAD.SHL.U32 R226, R226, 0x2, RZ ;  /* 0x00000002e2e27824 */ /* 0x000fca00078e00ff */
[----:B------:R-:W-:Y:S01]  /*1890*/  IADD3 R225, R226, 0x8120, RZ ;  /* 0x00008120e2e17810 */ /* 0x000fe20007ffe0ff */
[----:B---3--:R-:W-:Y:S01]  /*18a0*/  IMAD.MOV.U32 R5, RZ, RZ, 0x10 ;  /* 0x00000010ff057424 */ /* 0x008fe200078e00ff */
[----:B------:R-:W-:-:S04]  /*18b0*/  DEPBAR.LE SB0, 0x1 ;  /* 0x000080400000791a */ /* 0x000fc80000000000 */
[----:B------:R-:W-:Y:S02]  /*18c0*/  SEL R5, R5, 0xfffffff0, !P1 ;  /* 0xfffffff005057807 */ /* 0x000fe40004800000 */
[C---:B------:R-:W-:Y:S01]  /*18d0*/  LEA R4, R7.reuse, 0x100, 0x1 ;  /* 0x0000010007047811 */ /* 0x040fe200078e08ff */
[----:B------:R-:W-:Y:S01]  /*18e0*/  IMAD.SHL.U32 R7, R7, 0x2, RZ ;  /* 0x0000000207077824 */ /* 0x000fe200078e00ff */
[----:B------:R-:W-:Y:S03]  /*18f0*/  BAR.SYNC.DEFER_BLOCKING 0x0 ;  /* 0x0000000000007b1d */ /* 0x000fe60000010000 */
[--C-:B------:R-:W-:Y:S02]  /*1900*/  IMAD R6, R5, 0x2, R4.reuse ;  /* 0x0000000205067824 */ /* 0x100fe400078e0204 */
        /* <DEDUP_REMOVED lines=11> */
[----:B---3--:R-:W-:-:S04]  /*19c0*/  IADD3 R6, R226, 0x8100, RZ ;  /* 0x00008100e2067810 */ /* 0x008fc80007ffe0ff */
[----:B------:R-:W-:Y:S01]  /*19d0*/  @P0 IADD3 R225, R6, -0x20, RZ ;  /* 0xffffffe006e10810 */ /* 0x000fe20007ffe0ff */
[----:B------:R-:W-:-:S03]  /*19e0*/  IMAD.WIDE.U32 R6, R55, c[0x0][0x208], R58 ;  /* 0x0000820037067a25 */ /* 0x000fc600078e003a */
[----:B------:R-:W-:Y:S01]  /*19f0*/  IADD3 R219, R225, 0x800, RZ ;  /* 0x00000800e1db7810 */ /* 0x000fe20007ffe0ff */
[----:B------:R-:W-:Y:S01]  /*1a00*/  IMAD.IADD R7, R7, 0x1, R60 ;  /* 0x0000000107077824 */ /* 0x000fe200078e023c */
[C---:B------:R-:W-:Y:S02]  /*1a10*/  IADD3 R218, R225.reuse, 0x1000, RZ ;  /* 0x00001000e1da7810 */ /* 0x040fe40007ffe0ff */
[C---:B------:R-:W-:Y:S02]  /*1a20*/  IADD3 R217, R225.reuse, 0x1800, RZ ;  /* 0x00001800e1d97810 */ /* 0x040fe40007ffe0ff */
[C---:B------:R-:W-:Y:S01]  /*1a30*/  IADD3 R216, R225.reuse, 0x2000, RZ ;  /* 0x00002000e1d87810 */ /* 0x040fe20007ffe0ff */
[C---:B----4-:R-:W-:Y:S01]  /*1a40*/  IMAD R0, R54.reuse, c[0x0][0x214], R53 ;  /* 0x0000850036007a24 */ /* 0x050fe200078e0235 */
[C---:B------:R-:W-:Y:S01]  /*1a50*/  IADD3 R215, R225.reuse, 0x2800, RZ ;  /* 0x00002800e1d77810 */ /* 0x040fe20007ffe0ff */
[----:B------:R-:W-:Y:S01]  /*1a60*/  IMAD.WIDE.U32 R54, R54, c[0x0][0x210], R6 ;  /* 0x0000840036367a25 */ /* 0x000fe200078e0006 */
[----:B------:R-:W-:Y:S01]  /*1a70*/  IADD3 R214, R225, 0x3000, RZ ;  /* 0x00003000e1d67810 */ /* 0x000fe20007ffe0ff */
[----:B------:R-:W-:-:S04]  /*1a80*/  DEPBAR.LE SB0, 0x0 ;  /* 0x000080000000791a */ /* 0x000fc80000000000 */
[----:B------:R-:W-:Y:S01]  /*1a90*/  BAR.SYNC.DEFER_BLOCKING 0x0 ;  /* 0x0000000000007b1d */ /* 0x000fe20000010000 */
[----:B------:R-:W-:Y:S01]  /*1aa0*/  IMAD.IADD R55, R55, 0x1, R0 ;  /* 0x0000000137377824 */ /* 0x000fe200078e0200 */
[C---:B------:R-:W-:Y:S01]  /*1ab0*/  IADD3 R213, R225.reuse, 0x3800, RZ ;  /* 0x00003800e1d57810 */ /* 0x040fe20007ffe0ff */
[----:B------:R-:W-:Y:S01]  /*1ac0*/  IMAD.U32 R6, RZ, RZ, UR14 ;  /* 0x0000000eff067e24 */ /* 0x000fe2000f8e00ff */
[C---:B------:R-:W-:Y:S01]  /*1ad0*/  IADD3 R211, R225.reuse, 0x4000, RZ ;  /* 0x00004000e1d37810 */ /* 0x040fe20007ffe0ff */
[----:B------:R-:W-:Y:S01]  /*1ae0*/  IMAD.WIDE.U32 R240, R240, c[0x0][0x218], R54 ;  /* 0x00008600f0f07a25 */ /* 0x000fe200078e0036 */
[----:B------:R-:W-:Y:S01]  /*1af0*/  UMOV UR14, 0x6 ;  /* 0x00000006000e7882 */ /* 0x000fe20000000000 */
[----:B------:R-:W-:Y:S01]  /*1b00*/  IADD3 R210, R225, 0x4800, RZ ;  /* 0x00004800e1d27810 */ /* 0x000fe20007ffe0ff */
[----:B------:R-:W-:Y:S01]  /*1b10*/  USHF.L.U64.HI UR14, UR4, UR14, UR5 ;  /* 0x0000000e040e7299 */ /* 0x000fe20008010205 */
[----:B------:R-:W-:Y:S01]  /*1b20*/  IMAD.U32 R7, RZ, RZ, UR15 ;  /* 0x0000000fff077e24 */ /* 0x000fe2000f8e00ff */
[----:B------:R-:W-:Y:S01]  /*1b30*/  LEA R7, P0, R6, R240, 0x7 ;  /* 0x000000f006077211 */ /* 0x000fe200078038ff */
[----:B------:R-:W-:Y:S01]  /*1b40*/  IMAD.IADD R235, R241, 0x1, R235 ;  /* 0x00000001f1eb7824 */ /* 0x000fe200078e02eb */
[----:B------:R-:W-:-:S02]  /*1b50*/  IADD3 R209, R225, 0x5000, RZ ;  /* 0x00005000e1d17810 */ /* 0x000fc40007ffe0ff */
[C---:B------:R-:W-:Y:S02]  /*1b60*/  IADD3 R208, R225.reuse, 0x5800, RZ ;  /* 0x00005800e1d07810 */ /* 0x040fe40007ffe0ff */
[C---:B------:R-:W-:Y:S02]  /*1b70*/  IADD3 R207, R225.reuse, 0x6000, RZ ;  /* 0x00006000e1cf7810 */ /* 0x040fe40007ffe0ff */
[C---:B------:R-:W-:Y:S02]  /*1b80*/  IADD3 R206, R225.reuse, 0x6800, RZ ;  /* 0x00006800e1ce7810 */ /* 0x040fe40007ffe0ff */
[C---:B------:R-:W-:Y:S02]  /*1b90*/  IADD3 R205, R225.reuse, 0x7000, RZ ;  /* 0x00007000e1cd7810 */ /* 0x040fe40007ffe0ff */
[----:B------:R-:W-:Y:S01]  /*1ba0*/  IADD3 R204, R225, 0x7800, RZ ;  /* 0x00007800e1cc7810 */ /* 0x000fe20007ffe0ff */
[----:B-1----:R-:W5:Y:S04]  /*1bb0*/  LDSM.16.M88.4 R8, [R226+0x9100] ;  /* 0x00910000e208783b */ /* 0x002f680000000200 */
[----:B------:R-:W-:Y:S04]  /*1bc0*/  LDSM.16.M88.4 R32, [R225+0x1000] ;  /* 0x00100000e120783b */ /* 0x000fe80000000200 */
[----:B------:R-:W1:Y:S04]  /*1bd0*/  LDSM.16.M88.4 R92, [R226+0xa100] ;  /* 0x00a10000e25c783b */ /* 0x000e680000000200 */
[----:B------:R-:W3:Y:S04]  /*1be0*/  LDSM.16.M88.4 R24, [R226+0x8100] ;  /* 0x00810000e218783b */ /* 0x000ee80000000200 */
[----:B--2---:R-:W2:Y:S04]  /*1bf0*/  LDSM.16.M88.4 R16, [R226+0x8900] ;  /* 0x00890000e210783b */ /* 0x004ea80000000200 */
[----:B------:R-:W4:Y:S04]  /*1c00*/  LDSM.16.M88.4 R100, [R226+0x9900] ;  /* 0x00990000e264783b */ /* 0x000f280000000200 */
[----:B------:R-:W-:Y:S04]  /*1c10*/  LDSM.16.M88.4 R48, [R225] ;  /* 0x00000000e130783b */ /* 0x000fe80000000200 */
[----:B------:R-:W-:Y:S04]  /*1c20*/  LDSM.16.M88.4 R44, [R225+0x800] ;  /* 0x00080000e12c783b */ /* 0x000fe80000000200 */
[----:B------:R-:W-:Y:S04]  /*1c30*/  LDSM.16.M88.4 R40, [R225+0x1800] ;  /* 0x00180000e128783b */ /* 0x000fe80000000200 */
[----:B------:R-:W-:Y:S01]  /*1c40*/  LDSM.16.M88.4 R76, [R226+0xb100] ;  /* 0x00b10000e24c783b */ /* 0x000fe20000000200 */
[C---:B-----5:R-:W-:Y:S03]  /*1c50*/  HMMA.16816.F32 R12, R140.reuse, R8, RZ ;  /* 0x000000088c0c723c */ /* 0x060fe600000018ff */
[----:B------:R-:W-:Y:S04]  /*1c60*/  LDSM.16.M88.4 R68, [R226+0xb900] ;  /* 0x00b90000e244783b */ /* 0x000fe80000000200 */
[----:B------:R-:W-:Y:S01]  /*1c70*/  LDSM.16.M88.4 R84, [R226+0xa900] ;  /* 0x00a90000e254783b */ /* 0x000fe20000000200 */
[C---:B------:R-:W-:Y:S03]  /*1c80*/  HMMA.16816.F32 R8, R140.reuse, R10, RZ ;  /* 0x0000000a8c08723c */ /* 0x040fe600000018ff */
[----:B------:R-:W-:Y:S05]  /*1c90*/  LDSM.16.M88.4 R52, [R225+0x2800] ;  /* 0x00280000e134783b */ /* 0x000fea0000000200 */
[----:B-1----:R-:W-:Y:S08]  /*1ca0*/  HMMA.16816.F32 R96, R140, R92, RZ ;  /* 0x0000005c8c60723c */ /* 0x002ff000000018ff */
[C---:B------:R-:W-:Y:S08]  /*1cb0*/  HMMA.16816.F32 R12, R168.reuse, R32, R12 ;  /* 0x00000020a80c723c */ /* 0x040ff0000000180c */
[----:B------:R-:W-:Y:S01]  /*1cc0*/  HMMA.16816.F32 R8, R168, R34, R8 ;  /* 0x00000022a808723c */ /* 0x000fe20000001808 */
[----:B------:R-:W1:Y:S07]  /*1cd0*/  LDSM.16.M88.4 R32, [R225+0x2000] ;  /* 0x00200000e120783b */ /* 0x000e6e0000000200 */
[C---:B---3--:R-:W-:Y:S08]  /*1ce0*/  HMMA.16816.F32 R28, R140.reuse, R24, RZ ;  /* 0x000000188c1c723c */ /* 0x048ff000000018ff */
[C---:B------:R-:W-:Y:S08]  /*1cf0*/  HMMA.16816.F32 R24, R140.reuse, R26, RZ ;  /* 0x0000001a8c18723c */ /* 0x040ff000000018ff */
[C---:B--2---:R-:W-:Y:S08]  /*1d00*/  HMMA.16816.F32 R20, R140.reuse, R16, RZ ;  /* 0x000000108c14723c */ /* 0x044ff000000018ff */
[C---:B------:R-:W-:Y:S08]  /*1d10*/  HMMA.16816.F32 R16, R140.reuse, R18, RZ ;  /* 0x000000128c10723c */ /* 0x040ff000000018ff */
[C---:B----4-:R-:W-:Y:S08]  /*1d20*/  HMMA.16816.F32 R104, R140.reuse, R100, RZ ;  /* 0x000000648c68723c */ /* 0x050ff000000018ff */
[C---:B------:R-:W-:Y:S08]  /*1d30*/  HMMA.16816.F32 R100, R140.reuse, R102, RZ ;  /* 0x000000668c64723c */ /* 0x040ff000000018ff */
[----:B------:R-:W-:Y:S08]  /*1d40*/  HMMA.16816.F32 R92, R140, R94, RZ ;  /* 0x0000005e8c5c723c */ /* 0x000ff000000018ff */
[C---:B-1----:R-:W-:Y:S07]  /*1d50*/  HMMA.16816.F32 R96, R168.reuse, R32, R96 ;  /* 0x00000020a860723c */ /* 0x042fee0000001860 */
[----:B------:R-:W-:Y:S01]  /*1d60*/  IMAD.U32 R33, RZ, RZ, UR10 ;  /* 0x0000000aff217e24 */ /* 0x000fe2000f8e00ff */
[----:B------:R-:W-:Y:S01]  /*1d70*/  USHF.L.U32 UR10, UR4, 0x6, URZ ;  /* 0x00000006040a7899 */ /* 0x000fe2000800063f */
[----:B------:R-:W-:Y:S03]  /*1d80*/  HMMA.16816.F32 R28, R168, R48, R28 ;  /* 0x00000030a81c723c */ /* 0x000fe6000000181c */
[----:B------:R-:W-:Y:S01]  /*1d90*/  LEA.HI.X R0, R6, R235, R33, 0x7, P0 ;  /* 0x000000eb06007211 */ /* 0x000fe200000f3c21 */
[----:B------:R-:W-:-:S03]  /*1da0*/  UIADD3 UR16, UP0, UR10, 0x80, URZ ;  /* 0x000000800a107890 */ /* 0x000fc6000ff1e03f */
[C---:B------:R-:W-:Y:S01]  /*1db0*/  LEA R48, P0, R7.reuse, c[0x0][0x1f8], 0x1 ;  /* 0x00007e0007307a11 */ /* 0x040fe200078008ff */
[C---:B------:R-:W-:Y:S01]  /*1dc0*/  HMMA.16816.F32 R24, R168.reuse, R50, R24 ;  /* 0x00000032a818723c */ /* 0x040fe20000001818 */
[----:B------:R-:W-:Y:S02]  /*1dd0*/  UIADD3.X UR15, URZ, UR14, URZ, UP0, !UPT ;  /* 0x0000000e3f0f7290 */ /* 0x000fe400087fe43f */
[----:B------:R-:W-:Y:S01]  /*1de0*/  LEA.HI.X R49, R7, c[0x0][0x1fc], R0, 0x1, P0 ;  /* 0x00007f0007317a11 */ /* 0x000fe200000f0c00 */
[----:B------:R-:W-:Y:S01]  /*1df0*/  IMAD.MOV.U32 R0, RZ, RZ, 0x40 ;  /* 0x00000040ff007424 */ /* 0x000fe200078e00ff */
[----:B------:R-:W-:Y:S02]  /*1e00*/  UISETP.GE.AND UP0, UPT, UR25, 0x2, UPT ;  /* 0x000000021900788c */ /* 0x000fe4000bf06270 */
[----:B------:R-:W-:Y:S01]  /*1e10*/  IADD3 R50, P2, R48, UR10, RZ ;  /* 0x0000000a30327c10 */ /* 0x000fe2000ff5e0ff */
[----:B------:R-:W-:Y:S03]  /*1e20*/  HMMA.16816.F32 R16, R168, R46, R16 ;  /* 0x0000002ea810723c */ /* 0x000fe60000001810 */
[----:B------:R-:W-:-:S02]  /*1e30*/  IADD3.X R51, R49, UR14, RZ, P2, !PT ;  /* 0x0000000e31337c10 */ /* 0x000fc400097fe4ff */
[----:B------:R-:W-:Y:S02]  /*1e40*/  ISETP.LT.OR P2, PT, R57, 0x1, P4 ;  /* 0x000000013900780c */ /* 0x000fe40002741670 */
[----:B------:R-:W-:Y:S01]  /*1e50*/  IMAD.U32 R47, RZ, RZ, UR10 ;  /* 0x0000000aff2f7e24 */ /* 0x000fe2000f8e00ff */
[----:B------:R-:W-:Y:S04]  /*1e60*/  HMMA.16816.F32 R20, R168, R44, R20 ;  /* 0x0000002ca814723c */ /* 0x000fe80000001814 */
[----:B------:R-:W-:-:S04]  /*1e70*/  IADD3 R46, P1, P0, R47, 0x80, R48 ;  /* 0x000000802f2e7810 */ /* 0x000fc8000783e030 */
[----:B------:R-:W-:Y:S01]  /*1e80*/  IADD3.X R47, RZ, UR14, R49, P1, P0 ;  /* 0x0000000eff2f7c10 */ /* 0x000fe20008fe0431 */
[C---:B------:R-:W-:Y:S01]  /*1e90*/  HMMA.16816.F32 R104, R168.reuse, R40, R104 ;  /* 0x00000028a868723c */ /* 0x040fe20000001868 */
[C---:B------:R-:W-:Y:S02]  /*1ea0*/  IADD3 R44, P0, R50.reuse, UR10, RZ ;  /* 0x0000000a322c7c10 */ /* 0x040fe4000ff1e0ff */
[----:B------:R-:W-:Y:S02]  /*1eb0*/  ISETP.LT.OR P1, PT, R57, 0x21, P5 ;  /* 0x000000213900780c */ /* 0x000fe40002f21670 */
[C---:B------:R-:W-:Y:S02]  /*1ec0*/  IADD3.X R45, R51.reuse, UR14, RZ, P0, !PT ;  /* 0x0000000e332d7c10 */ /* 0x040fe400087fe4ff */
[----:B------:R-:W-:Y:S01]  /*1ed0*/  IADD3 R6, P0, R50, UR16, RZ ;  /* 0x0000001032067c10 */ /* 0x000fe2000ff1e0ff */
[----:B------:R-:W-:Y:S01]  /*1ee0*/  HMMA.16816.F32 R100, R168, R42, R100 ;  /* 0x0000002aa864723c */ /* 0x000fe20000001864 */
[----:B------:R-:W1:Y:S02]  /*1ef0*/  LDSM.16.M88.4 R40, [R225+0x3000] ;  /* 0x00300000e128783b */ /* 0x000e640000000200 */
[----:B------:R-:W-:-:S02]  /*1f00*/  IADD3.X R7, R51, UR15, RZ, P0, !PT ;  /* 0x0000000f33077c10 */ /* 0x000fc400087fe4ff */
[----:B------:R-:W-:-:S03]  /*1f10*/  IADD3 R60, P0, R44, UR10, RZ ;  /* 0x0000000a2c3c7c10 */ /* 0x000fc6000ff1e0ff */
[----:B------:R-:W-:Y:S01]  /*1f20*/  HMMA.16816.F32 R92, R168, R34, R92 ;  /* 0x00000022a85c723c */ /* 0x000fe2000000185c */
[----:B------:R-:W2:Y:S01]  /*1f30*/  LDSM.16.M88.4 R32, [R225+0x3800] ;  /* 0x00380000e120783b */ /* 0x000ea20000000200 */
[----:B------:R-:W-:Y:S02]  /*1f40*/  IADD3.X R61, R45, UR14, RZ, P0, !PT ;  /* 0x0000000e2d3d7c10 */ /* 0x000fe400087fe4ff */
[----:B------:R-:W-:Y:S01]  /*1f50*/  IADD3 R58, P0, R44, UR16, RZ ;  /* 0x000000102c3a7c10 */ /* 0x000fe2000ff1e0ff */
[----:B------:R-:W-:Y:S01]  /*1f60*/  @!PT LDS RZ, [RZ] ;  /* 0x00000000fffff984 */ /* 0x000fe20000000800 */
[----:B------:R-:W-:Y:S01]  /*1f70*/  @!PT LDS RZ, [RZ] ;  /* 0x00000000fffff984 */ /* 0x000fe20000000800 */
[----:B------:R-:W-:Y:S01]  /*1f80*/  @!PT LDS RZ, [RZ] ;  /* 0x00000000fffff984 */ /* 0x000fe20000000800 */
[----:B------:R3:W-:Y:S01]  /*1f90*/  LDGSTS.E.BYPASS.LTC128B.128 [R227+0x100], [R48.64], !P6 ;  /* 0x0010000030e37fae */ /* 0x0007e2000f101d52 */
[C---:B------:R-:W-:Y:S02]  /*1fa0*/  ISETP.LT.OR P6, PT, R57.reuse, 0x21, P4 ;  /* 0x000000213900780c */ /* 0x040fe400027c1670 */
[----:B------:R-:W-:Y:S01]  /*1fb0*/  HMMA.16816.F32 R80, R140, R76, RZ ;  /* 0x0000004c8c50723c */ /* 0x000fe200000018ff */
[----:B------:R3:W-:Y:S01]  /*1fc0*/  LDGSTS.E.BYPASS.LTC128B.128 [R227+0x4100], [R48.64+0x80], !P2 ;  /* 0x0410008030e37fae */ /* 0x0007e2000d101d52 */
[----:B------:R-:W-:-:S02]  /*1fd0*/  ISETP.LT.OR P2, PT, R57, 0x41, P5 ;  /* 0x000000413900780c */ /* 0x000fc40002f41670 */
[----:B------:R-:W-:Y:S01]  /*1fe0*/  IADD3.X R59, R45, UR15, RZ, P0, !PT ;  /* 0x0000000f2d3b7c10 */ /* 0x000fe200087fe4ff */
[----:B------:R3:W-:Y:S01]  /*1ff0*/  LDGSTS.E.BYPASS.LTC128B.128 [R227+0x1100], [R50.64], !P1 ;  /* 0x0110000032e37fae */ /* 0x0007e2000c901d52 */
[C---:B------:R-:W-:Y:S02]  /*2000*/  ISETP.LT.OR P0, PT, R57.reuse, 0x61, P5 ;  /* 0x000000613900780c */ /* 0x040fe40002f01670 */
[C---:B------:R-:W-:Y:S01]  /*2010*/  HMMA.16816.F32 R72, R140.reuse, R68, RZ ;  /* 0x000000448c48723c */ /* 0x040fe200000018ff */
[----:B------:R-:W-:Y:S02]  /*2020*/  LOP3.LUT P1, RZ, R56, 0x4, RZ, 0xc0, !PT ;  /* 0x0000000438ff7812 */ /* 0x000fe4000782c0ff */
[----:B------:R4:W-:Y:S01]  /*2030*/  LDGSTS.E.BYPASS.LTC128B.128 [R227+0x5100], [R46.64], !P6 ;  /* 0x051000002ee37fae */ /* 0x0009e2000f101d52 */
[C---:B------:R-:W-:Y:S02]  /*2040*/  ISETP.LT.OR P6, PT, R57.reuse, 0x41, P4 ;  /* 0x000000413900780c */ /* 0x040fe400027c1670 */
[----:B------:R-:W-:Y:S01]  /*2050*/  SEL R0, R0, 0xffffffc0, !P1 ;  /* 0xffffffc000007807 */ /* 0x000fe20004800000 */
[----:B------:R4:W-:Y:S01]  /*2060*/  LDGSTS.E.BYPASS.LTC128B.128 [R227+0x2100], [R44.64], !P2 ;  /* 0x021000002ce37fae */ /* 0x0009e2000d101d52 */
[----:B------:R-:W-:Y:S01]  /*2070*/  HMMA.16816.F32 R76, R140, R78, RZ ;  /* 0x0000004e8c4c723c */ /* 0x000fe200000018ff */
[----:B------:R-:W-:-:S02]  /*2080*/  ISETP.LT.OR P2, PT, R57, 0x61, P4 ;  /* 0x000000613900780c */ /* 0x000fc40002741670 */
[----:B------:R-:W-:Y:S02]  /*2090*/  IMAD.IADD R223, R226, 0x1, R0 ;  /* 0x00000001e2df7824 */ /* 0x000fe400078e0200 */
[----:B------:R-:W-:-:S03]  /*20a0*/  IMAD.IADD R212, R0, 0x1, R225 ;  /* 0x0000000100d47824 */ /* 0x000fc600078e02e1 */
[C---:B------:R-:W-:Y:S01]  /*20b0*/  HMMA.16816.F32 R68, R140.reuse, R70, RZ ;  /* 0x000000468c44723c */ /* 0x040fe200000018ff */
[----:B------:R2:W-:Y:S04]  /*20c0*/  LDGSTS.E.BYPASS.LTC128B.128 [R227+0x6100], [R6.64], !P6 ;  /* 0x0610000006e37fae */ /* 0x0005e8000f101d52 */
[----:B------:R5:W-:Y:S01]  /*20d0*/  LDGSTS.E.BYPASS.LTC128B.128 [R227+0x3100], [R60.64], !P0 ;  /* 0x031000003ce37fae */ /* 0x000be2000c101d52 */
[----:B------:R-:W-:Y:S02]  /*20e0*/  PLOP3.LUT P0, PT, PT, PT, UP0, 0x80, 0x0 ;  /* 0x000000000000781c */ /* 0x000fe40003f0f008 */
[C---:B------:R-:W-:Y:S01]  /*20f0*/  HMMA.16816.F32 R88, R140.reuse, R84, RZ ;  /* 0x000000548c58723c */ /* 0x040fe200000018ff */
[----:B------:R2:W-:Y:S04]  /*2100*/  LDGSTS.E.BYPASS.LTC128B.128 [R227+0x7100], [R58.64], !P2 ;  /* 0x071000003ae37fae */ /* 0x0005e8000d101d52 */
[----:B---3--:R-:W3:Y:S03]  /*2110*/  LDSM.16.M88.4 R48, [R223+0x8100] ;  /* 0x00810000df30783b */ /* 0x008ee60000000200 */
[----:B------:R-:W-:Y:S01]  /*2120*/  HMMA.16816.F32 R84, R140, R86, RZ ;  /* 0x000000568c54723c */ /* 0x000fe200000018ff */
[----:B------:R-:W-:Y:S04]  /*2130*/  LDSM.16.M88.4 R116, [R226+0xf100] ;  /* 0x00f10000e274783b */ /* 0x000fe80000000200 */
[----:B----4-:R-:W4:Y:S03]  /*2140*/  LDSM.16.M88.4 R44, [R223+0x8900] ;  /* 0x00890000df2c783b */ /* 0x010f260000000200 */
[C---:B-1----:R-:W-:Y:S01]  /*2150*/  HMMA.16816.F32 R80, R168.reuse, R40, R80 ;  /* 0x00000028a850723c */ /* 0x042fe20000001850 */
[----:B------:R-:W-:Y:S04]  /*2160*/  LDSM.16.M88.4 R112, [R226+0xf900] ;  /* 0x00f90000e270783b */ /* 0x000fe80000000200 */
[----:B------:R-:W-:Y:S03]  /*2170*/  LDSM.16.M88.4 R108, [R225+0x4000] ;  /* 0x00400000e16c783b */ /* 0x000fe60000000200 */
[C---:B------:R-:W-:Y:S01]  /*2180*/  HMMA.16816.F32 R76, R168.reuse, R42, R76 ;  /* 0x0000002aa84c723c */ /* 0x040fe2000000184c */
[----:B------:R-:W1:Y:S04]  /*2190*/  LDSM.16.M88.4 R40, [R223+0x9900] ;  /* 0x00990000df28783b */ /* 0x000e680000000200 */
[----:B------:R-:W-:Y:S03]  /*21a0*/  LDSM.16.M88.4 R64, [R225+0x5800] ;  /* 0x00580000e140783b */ /* 0x000fe60000000200 */
[C---:B--2---:R-:W-:Y:S01]  /*21b0*/  HMMA.16816.F32 R72, R168.reuse, R32, R72 ;  /* 0x00000020a848723c */ /* 0x044fe20000001848 */
[----:B-----5:R-:W-:Y:S04]  /*21c0*/  LDSM.16.M88.4 R60, [R225+0x6000] ;  /* 0x00600000e13c783b */ /* 0x020fe80000000200 */
[----:B------:R-:W-:Y:S03]  /*21d0*/  LDSM.16.M88.4 R56, [R225+0x6800] ;  /* 0x00680000e138783b */ /* 0x000fe60000000200 */
[C---:B------:R-:W-:Y:S01]  /*21e0*/  HMMA.16816.F32 R68, R168.reuse, R34, R68 ;  /* 0x00000022a844723c */ /* 0x040fe20000001844 */
[----:B------:R-:W2:Y:S04]  /*21f0*/  LDSM.16.M88.4 R32, [R223+0xa100] ;  /* 0x00a10000df20783b */ /* 0x000ea80000000200 */
[----:B------:R-:W-:Y:S03]  /*2200*/  LDSM.16.M88.4 R124, [R223+0xd900] ;  /* 0x00d90000df7c783b */ /* 0x000fe60000000200 */
[C---:B------:R-:W-:Y:S01]  /*2210*/  HMMA.16816.F32 R88, R168.reuse, R52, R88 ;  /* 0x00000034a858723c */ /* 0x040fe20000001858 */
[----:B------:R-:W-:Y:S04]  /*2220*/  LDSM.16.M88.4 R120, [R223+0xe100] ;  /* 0x00e10000df78783b */ /* 0x000fe80000000200 */
[----:B------:R-:W0:Y:S03]  /*2230*/  LDGDEPBAR ;  /* 0x00000000000079af */ /* 0x000e260000000000 */
[----:B------:R-:W-:Y:S01]  /*2240*/  HMMA.16816.F32 R84, R168, R54, R84 ;  /* 0x00000036a854723c */ /* 0x000fe20000001854 */
[----:B------:R-:W5:Y:S07]  /*2250*/  LDSM.16.M88.4 R52, [R223+0x9100] ;  /* 0x00910000df34783b */ /* 0x000f6e0000000200 */
        /* <DEDUP_REMOVED lines=8> */
[----:B------:R-:W1:Y:S07]  /*22e0*/  LDSM.16.M88.4 R40, [R212] ;  /* 0x00000000d428783b */ /* 0x000e6e0000000200 */
[C---:B--2---:R-:W-:Y:S08]  /*22f0*/  HMMA.16816.F32 R96, R172.reuse, R32, R96 ;  /* 0x00000020ac60723c */ /* 0x044ff00000001860 */
        /* <DEDUP_REMOVED lines=8> */
[C---:B----4-:R-:W-:Y:S08]  /*2380*/  HMMA.16816.F32 R80, R172.reuse, R44, R80 ;  /* 0x0000002cac50723c */ /* 0x050ff00000001850 */
[----:B------:R-:W-:Y:S01]  /*2390*/  HMMA.16816.F32 R76, R172, R46, R76 ;  /* 0x0000002eac4c723c */ /* 0x000fe2000000184c */
[----:B------:R-:W4:Y:S07]  /*23a0*/  LDSM.16.M88.4 R44, [R212+0x1800] ;  /* 0x00180000d42c783b */ /* 0x000f2e0000000200 */
[C---:B-1----:R-:W-:Y:S08]  /*23b0*/  HMMA.16816.F32 R28, R184.reuse, R40, R28 ;  /* 0x00000028b81c723c */ /* 0x042ff0000000181c */
[C---:B------:R-:W-:Y:S01]  /*23c0*/  HMMA.16816.F32 R24, R184.reuse, R42, R24 ;  /* 0x0000002ab818723c */ /* 0x040fe20000001818 */
[----:B------:R-:W1:Y:S07]  /*23d0*/  LDSM.16.M88.4 R40, [R212+0x2800] ;  /* 0x00280000d428783b */ /* 0x000e6e0000000200 */
[C---:B--2---:R-:W-:Y:S08]  /*23e0*/  HMMA.16816.F32 R20, R184.reuse, R32, R20 ;  /* 0x00000020b814723c */ /* 0x044ff00000001814 */
[----:B------:R-:W-:Y:S01]  /*23f0*/  HMMA.16816.F32 R16, R184, R34, R16 ;  /* 0x00000022b810723c */ /* 0x000fe20000001810 */
[----:B------:R-:W2:Y:S07]  /*2400*/  LDSM.16.M88.4 R32, [R212+0x3000] ;  /* 0x00300000d420783b */ /* 0x000eae0000000200 */
[C---:B-----5:R-:W-:Y:S08]  /*2410*/  HMMA.16816.F32 R72, R172.reuse, R52, R72 ;  /* 0x00000034ac48723c */ /* 0x060ff00000001848 */
        /* <DEDUP_REMOVED lines=16> */
[----:B------:R-:W5:Y:S07]  /*2520*/  LDSM.16.M88.4 R52, [R226+0xc900] ;  /* 0x00c90000e234783b */ /* 0x000f6e0000000200 */
[C---:B---3--:R-:W-:Y:S08]  /*2530*/  HMMA.16816.F32 R72, R184.reuse, R48, R72 ;  /* 0x00000030b848723c */ /* 0x048ff00000001848 */
[----:B------:R-:W-:Y:S01]  /*2540*/  HMMA.16816.F32 R68, R184, R50, R68 ;  /* 0x00000032b844723c */ /* 0x000fe20000001844 */
        /* <DEDUP_REMOVED lines=75> */
[C---:B-----5:R-:W-:Y:S08]  /*2a00*/  HMMA.16816.F32 R104, R200.reuse, R52, R104 ;  /* 0x00000034c868723c */ /* 0x060ff00000001868 */
[C---:B------:R-:W-:Y:S08]  /*2a10*/  HMMA.16816.F32 R100, R200.reuse, R54, R100 ;  /* 0x00000036c864723c */ /* 0x040ff00000001864 */
[C---:B---3--:R-:W-:Y:S08]  /*2a20*/  HMMA.16816.F32 R96, R200.reuse, R48, R96 ;  /* 0x00000030c860723c */ /* 0x048ff00000001860 */
[C---:B------:R-:W-:Y:S08]  /*2a30*/  HMMA.16816.F32 R92, R200.reuse, R50, R92 ;  /* 0x00000032c85c723c */ /* 0x040ff0000000185c */
[C---:B----4-:R-:W-:Y:S08]  /*2a40*/  HMMA.16816.F32 R88, R200.reuse, R44, R88 ;  /* 0x0000002cc858723c */ /* 0x050ff00000001858 */
[C---:B------:R-:W-:Y:S08]  /*2a50*/  HMMA.16816.F32 R84, R200.reuse, R46, R84 ;  /* 0x0000002ec854723c */ /* 0x040ff00000001854 */
[C---:B-1----:R-:W-:Y:S08]  /*2a60*/  HMMA.16816.F32 R80, R200.reuse, R40, R80 ;  /* 0x00000028c850723c */ /* 0x042ff00000001850 */
[C---:B------:R-:W-:Y:S08]  /*2a70*/  HMMA.16816.F32 R76, R200.reuse, R42, R76 ;  /* 0x0000002ac84c723c */ /* 0x040ff0000000184c */
[C---:B--2---:R-:W-:Y:S08]  /*2a80*/  HMMA.16816.F32 R72, R200.reuse, R32, R72 ;  /* 0x00000020c848723c */ /* 0x044ff00000001848 */
        /* <DEDUP_REMOVED lines=40> */
.L_x_2325:
[----:B-1----:R-:W-:Y:S01]  /*2d10*/  LOP3.LUT R6, R38, 0xffffffe0, RZ, 0xc0, !PT ;  /* 0xffffffe026067812 */ /* 0x002fe200078ec0ff */
[----:B------:R-:W-:Y:S01]  /*2d20*/  UMOV UR4, 0xffffff80 ;  /* 0xffffff8000047882 */ /* 0x000fe20000000000 */
[----:B------:R-:W-:Y:S01]  /*2d30*/  LEA.HI R0, R128, R37, RZ, 0x2 ;  /* 0x0000002580007211 */ /* 0x000fe200078f10ff */
[----:B------:R-:W-:Y:S01]  /*2d40*/  UIMAD UR4, UR20, UR4, 0x1 ;  /* 0x00000001140474a4 */ /* 0x000fe2000f8e0204 */
[----:B------:R-:W-:Y:S01]  /*2d50*/  SHF.R.S32.HI R4, RZ, 0x1f, R39 ;  /* 0x0000001fff047819 */ /* 0x000fe20000011427 */
[C---:B------:R-:W-:Y:S01]  /*2d60*/  IMAD.IADD R6, R37.reuse, 0x1, -R6 ;  /* 0x0000000125067824 */ /* 0x040fe200078e0a06 */
[----:B------:R-:W-:Y:S01]  /*2d70*/  LOP3.LUT R0, R0, 0xfffffffc, RZ, 0xc0, !PT ;  /* 0xfffffffc00007812 */ /* 0x000fe200078ec0ff */
[----:B------:R-:W-:Y:S01]  /*2d80*/  IMAD.SHL.U32 R224, R2, 0x2, RZ ;  /* 0x0000000202e07824 */ /* 0x000fe200078e00ff */
[----:B------:R-:W-:Y:S01]  /*2d90*/  LEA.HI R4, R4, R39, RZ, 0x3 ;  /* 0x0000002704047211 */ /* 0x000fe200078f18ff */
[----:B------:R-:W-:Y:S01]  /*2da0*/  UIADD3 UR25, UR25, -0x2, URZ ;  /* 0xfffffffe19197890 */ /* 0x000fe2000fffe03f */
[----:B------:R-:W-:Y:S01]  /*2db0*/  SHF.R.S32.HI R7, RZ, 0x1f, R6 ;  /* 0x0000001fff077819 */ /* 0x000fe20000011406 */
[----:B------:R-:W-:Y:S01]  /*2dc0*/  IMAD.IADD R37, R37, 0x1, -R0 ;  /* 0x0000000125257824 */ /* 0x000fe200078e0a00 */
[----:B------:R-:W-:Y:S01]  /*2dd0*/  LOP3.LUT R4, R4, 0xffffff8, RZ, 0xc0, !PT ;  /* 0x0ffffff804047812 */ /* 0x000fe200078ec0ff */
[--C-:B------:R-:W-:Y:S01]  /*2de0*/  IMAD R222, R5, 0x2, R224.reuse ;  /* 0x0000000205de7824 */ /* 0x100fe200078e02e0 */
[----:B------:R-:W-:Y:S01]  /*2df0*/  LEA.HI R7, R7, R6, RZ, 0x2 ;  /* 0x0000000607077211 */ /* 0x000fe200078f10ff */
[----:B------:R-:W-:Y:S01]  /*2e00*/  IMAD R221, R3, 0x2, R224 ;  /* 0x0000000203dd7824 */ /* 0x000fe200078e02e0 */
[----:B------:R-:W-:Y:S01]  /*2e10*/  LEA.HI R0, R37, R37, RZ, 0x1 ;  /* 0x0000002525007211 */ /* 0x000fe200078f08ff */
[----:B------:R-:W-:Y:S01]  /*2e20*/  IMAD.IADD R39, R39, 0x1, -R4 ;  /* 0x0000000127277824 */ /* 0x000fe200078e0a04 */
[----:B------:R-:W-:Y:S01]  /*2e30*/  LEA.HI.SX32 R4, R7, UR23, 0x1e ;  /* 0x0000001707047c11 */ /* 0x000fe2000f8ff2ff */
[----:B------:R-:W-:Y:S01]  /*2e40*/  IMAD R220, R3, 0x2, R222 ;  /* 0x0000000203dc7824 */ /* 0x000fe200078e02de */
[----:B------:R-:W-:Y:S01]  /*2e50*/  LOP3.LUT R0, R0, 0x1ffffffe, RZ, 0xc0, !PT ;  /* 0x1ffffffe00007812 */ /* 0x000fe200078ec0ff */
[----:B------:R-:W-:Y:S01]  /*2e60*/  LDSM.16.MT88.4 R124, [R224+0x100] ;  /* 0x00010000e07c783b */ /* 0x000fe20000004200 */
[----:B------:R-:W-:Y:S01]  /*2e70*/  LOP3.LUT R7, R7, 0x7ffffffc, RZ, 0xc0, !PT ;  /* 0x7ffffffc07077812 */ /* 0x000fe200078ec0ff */
[----:B------:R-:W-:-:S02]  /*2e80*/  IMAD R4, R39, 0x10, R4 ;  /* 0x0000001027047824 */ /* 0x000fc400078e0204 */
[----:B------:R-:W-:Y:S01]  /*2e90*/  IMAD.IADD R237, R37, 0x1, -R0 ;  /* 0x0000000125ed7824 */ /* 0x000fe200078e0a00 */
[----:B------:R-:W-:Y:S01]  /*2ea0*/  LDSM.16.MT88.4 R108, [R221+0x4100] ;  /* 0x00410000dd6c783b */ /* 0x000fe20000004200 */
[----:B------:R-:W-:Y:S02]  /*2eb0*/  IMAD.IADD R238, R6, 0x1, -R7 ;  /* 0x0000000106ee7824 */ /* 0x000fe400078e0a07 */
[----:B------:R-:W-:Y:S01]  /*2ec0*/  IMAD R237, R237, 0x8, R4 ;  /* 0x00000008eded7824 */ /* 0x000fe200078e0204 */
[----:B------:R-:W0:Y:S01]  /*2ed0*/  LDGDEPBAR ;  /* 0x00000000000079af */ /* 0x000e220000000000 */
[----:B------:R-:W-:Y:S02]  /*2ee0*/  IMAD.U32 R7, RZ, RZ, UR4 ;  /* 0x00000004ff077e24 */ /* 0x000fe4000f8e00ff */
[----:B------:R-:W-:-:S04]  /*2ef0*/  @P3 IMAD.HI.U32 R0, R237, c[0x0][0x2c8], RZ ;  /* 0x0000b200ed003a27 */ /* 0x000fc800078e00ff */
[----:B------:R-:W-:Y:S01]  /*2f00*/  IMAD.MOV.U32 R32, RZ, RZ, R237 ;  /* 0x000000ffff207224 */ /* 0x000fe200078e00ed */
[----:B------:R-:W-:Y:S01]  /*2f10*/  @P3 SHF.R.U32.HI R32, RZ, c[0x0][0x2cc], R0 ;  /* 0x0000b300ff203a19 */ /* 0x000fe20000011600 */
[----:B------:R-:W-:-:S04]  /*2f20*/  IMAD.SHL.U32 R238, R238, 0x2, RZ ;  /* 0x00000002eeee7824 */ /* 0x000fc800078e00ff */
[----:B------:R-:W1:Y:S01]  /*2f30*/  SHFL.IDX PT, R4, R32, RZ, 0x1c1f ;  /* 0x001c1fff20047589 */ /* 0x000e6200000e0000 */
[----:B------:R-:W-:-:S03]  /*2f40*/  IADD3 R7, -R238, UR8, R7 ;  /* 0x00000008ee077c10 */ /* 0x000fc6000fffe107 */
[----:B------:R-:W2:Y:S01]  /*2f50*/  SHFL.IDX PT, R0, R32, 0x1, 0x1c1f ;  /* 0x003c1f0020007f89 */ /* 0x000ea200000e0000 */
[----:B------:R-:W-:Y:S02]  /*2f60*/  IADD3 R33, R7, -UR11, RZ ;  /* 0x8000000b07217c10 */ /* 0x000fe4000fffe0ff */
[----:B------:R-:W-:-:S03]  /*2f70*/  IADD3 R7, -R238, UR17, RZ ;  /* 0x00000011ee077c10 */ /* 0x000fc6000fffe1ff */
[C---:B-1----:R-:W-:Y:S02]  /*2f80*/  IMAD.IADD R4, R33.reuse, 0x1, R4 ;  /* 0x0000000121047824 */ /* 0x042fe400078e0204 */
[----:B--2---:R-:W-:-:S03]  /*2f90*/  IMAD.IADD R0, R33, 0x1, R0 ;  /* 0x0000000121007824 */ /* 0x004fc600078e0200 */
[C---:B------:R-:W-:Y:S02]  /*2fa0*/  IMNMX R35, R7.reuse, R4, PT ;  /* 0x0000000407237217 */ /* 0x040fe40003800200 */
[----:B------:R-:W-:Y:S02]  /*2fb0*/  IMNMX R0, R7, R0, PT ;  /* 0x0000000007007217 */ /* 0x000fe40003800200 */
[----:B------:R-:W-:Y:S02]  /*2fc0*/  ISETP.GT.AND P2, PT, R35, RZ, PT ;  /* 0x000000ff2300720c */ /* 0x000fe40003f44270 */
[C---:B------:R-:W-:Y:S02]  /*2fd0*/  ISETP.GT.AND P1, PT, R0.reuse, RZ, PT ;  /* 0x000000ff0000720c */ /* 0x040fe40003f24270 */
        /* <DEDUP_REMOVED lines=8> */
[----:B------:R-:W-:Y:S02]  /*3060*/  ISETP.GT.AND P2, PT, R0, 0x9, PT ;  /* 0x000000090000780c */ /* 0x000fe40003f44270 */
[----:B------:R-:W-:Y:S02]  /*3070*/  FSEL R48, R25, -INF , P1 ;  /* 0xff80000019307808 */ /* 0x000fe40000800000 */
[----:B------:R-:W-:Y:S02]  /*3080*/  ISETP.GT.AND P1, PT, R35, 0x10, PT ;  /* 0x000000102300780c */ /* 0x000fe40003f24270 */
[----:B------:R-:W-:Y:S02]  /*3090*/  FSEL R42, R26, -INF , P0 ;  /* 0xff8000001a2a7808 */ /* 0x000fe40000000000 */
[----:B------:R-:W-:Y:S02]  /*30a0*/  FSEL R26, R27, -INF , P2 ;  /* 0xff8000001b1a7808 */ /* 0x000fe40001000000 */
[----:B------:R-:W-:-:S02]  /*30b0*/  ISETP.GT.AND P2, PT, R35, 0x11, PT ;  /* 0x000000112300780c */ /* 0x000fc40003f44270 */
[----:B------:R-:W-:Y:S02]  /*30c0*/  FSEL R24, R20, -INF , P1 ;  /* 0xff80000014187808 */ /* 0x000fe40000800000 */
        /* <DEDUP_REMOVED lines=12> */
[----:B------:R-:W-:Y:S02]  /*3190*/  FSEL R38, R15, -INF , P1 ;  /* 0xff8000000f267808 */ /* 0x000fe40000800000 */
[----:B------:R-:W-:Y:S02]  /*31a0*/  ISETP.GT.AND P1, PT, R35, 0x29, PT ;  /* 0x000000292300780c */ /* 0x000fe40003f24270 */
[----:B------:R-:W-:Y:S02]  /*31b0*/  ISETP.GT.AND P2, PT, R0, 0x19, PT ;  /* 0x000000190000780c */ /* 0x000fe40003f44270 */
[----:B------:R-:W-:Y:S02]  /*31c0*/  FSEL R37, R9, -INF , P1 ;  /* 0xff80000009257808 */ /* 0x000fe40000800000 */
[----:B------:R-:W-:-:S02]  /*31d0*/  FMNMX.FTZ R9, R33, R46, !PT ;  /* 0x0000002e21097209 */ /* 0x000fc40007810000 */
[----:B------:R-:W-:Y:S02]  /*31e0*/  FSEL R32, R19, -INF , P2 ;  /* 0xff80000013207808 */ /* 0x000fe40001000000 */
[----:B------:R-:W-:Y:S02]  /*31f0*/  FMNMX.FTZ R9, R50, R9, !PT ;  /* 0x0000000932097209 */ /* 0x000fe40007810000 */
[----:B------:R-:W-:Y:S02]  /*3200*/  ISETP.GT.AND P2, PT, R35, 0x21, PT ;  /* 0x000000212300780c */ /* 0x000fe40003f44270 */
[----:B------:R-:W-:Y:S02]  /*3210*/  FMNMX.FTZ R9, R48, R9, !PT ;  /* 0x0000000930097209 */ /* 0x000fe40007810000 */
[----:B------:R-:W-:Y:S02]  /*3220*/  ISETP.GT.AND P0, PT, R0, 0x10, PT ;  /* 0x000000100000780c */ /* 0x000fe40003f04270 */
[----:B------:R-:W-:-:S02]  /*3230*/  FSEL R28, R13, -INF , P2 ;  /* 0xff8000000d1c7808 */ /* 0x000fc40001000000 */
[----:B------:R-:W-:Y:S02]  /*3240*/  FMNMX.FTZ R9, R24, R9, !PT ;  /* 0x0000000918097209 */ /* 0x000fe40007810000 */
[----:B------:R-:W-:Y:S02]  /*3250*/  ISETP.GT.AND P2, PT, R35, 0x28, PT ;  /* 0x000000282300780c */ /* 0x000fe40003f44270 */
[----:B------:R-:W-:Y:S02]  /*3260*/  FSEL R22, R22, -INF , P0 ;  /* 0xff80000016167808 */ /* 0x000fe40000000000 */
[----:B------:R-:W-:Y:S02]  /*3270*/  ISETP.GT.AND P0, PT, R0, 0x18, PT ;  /* 0x000000180000780c */ /* 0x000fe40003f04270 */
[----:B------:R-:W-:Y:S02]  /*3280*/  FMNMX.FTZ R9, R4, R9, !PT ;  /* 0x0000000904097209 */ /* 0x000fe40007810000 */
[----:B------:R-:W-:-:S02]  /*3290*/  FSEL R30, R8, -INF , P2 ;  /* 0xff800000081e7808 */ /* 0x000fc40001000000 */
[----:B------:R-:W-:Y:S02]  /*32a0*/  ISETP.GT.AND P2, PT, R0, 0x29, PT ;  /* 0x000000290000780c */ /* 0x000fe40003f44270 */
[----:B------:R-:W-:Y:S02]  /*32b0*/  FSEL R34, R18, -INF , P0 ;  /* 0xff80000012227808 */ /* 0x000fe40000000000 */
[----:B------:R-:W-:Y:S02]  /*32c0*/  FMNMX.FTZ R9, R6, R9, !PT ;  /* 0x0000000906097209 */ /* 0x000fe40007810000 */
[----:B------:R-:W-:Y:S02]  /*32d0*/  ISETP.GT.AND P0, PT, R0, 0x20, PT ;  /* 0x000000200000780c */ /* 0x000fe40003f04270 */
[----:B------:R-:W-:Y:S02]  /*32e0*/  FSEL R151, R11, -INF , P2 ;  /* 0xff8000000b977808 */ /* 0x000fe40001000000 */
[----:B------:R-:W-:-:S02]  /*32f0*/  FMNMX.FTZ R11, R7, R44, !PT ;  /* 0x0000002c070b7209 */ /* 0x000fc40007810000 */
[----:B------:R-:W-:Y:S02]  /*3300*/  FMNMX.FTZ R9, R16, R9, !PT ;  /* 0x0000000910097209 */ /* 0x000fe40007810000 */
[----:B------:R-:W-:Y:S02]  /*3310*/  FSEL R39, R14, -INF , P0 ;  /* 0xff8000000e277808 */ /* 0x000fe40000000000 */
[----:B------:R-:W-:Y:S02]  /*3320*/  ISETP.GT.AND P0, PT, R0, 0x28, PT ;  /* 0x000000280000780c */ /* 0x000fe40003f04270 */
[----:B------:R-:W-:Y:S02]  /*3330*/  FMNMX.FTZ R13, R42, R11, !PT ;  /* 0x0000000b2a0d7209 */ /* 0x000fe40007810000 */
[----:B------:R-:W-:Y:S02]  /*3340*/  FMNMX.FTZ R11, R40, R9, !PT ;  /* 0x00000009280b7209 */ /* 0x000fe40007810000 */
[----:B------:R-:W-:-:S02]  /*3350*/  FSEL R153, R10, -INF , P0 ;  /* 0xff8000000a997808 */ /* 0x000fc40000000000 */
[----:B------:R-:W-:Y:S02]  /*3360*/  ISETP.GT.AND P0, PT, R0, 0x30, PT ;  /* 0x000000300000780c */ /* 0x000fe40003f04270 */
[----:B------:R-:W-:Y:S02]  /*3370*/  FMNMX.FTZ R9, R26, R13, !PT ;  /* 0x0000000d1a097209 */ /* 0x000fe40007810000 */
[----:B------:R-:W-:Y:S01]  /*3380*/  FMNMX.FTZ R11, R28, R11, !PT ;  /* 0x0000000b1c0b7209 */ /* 0x000fe20007810000 */
[----:B------:R-:W-:Y:S01]  /*3390*/  LDSM.16.MT88.4 R12, [R220+0x900] ;  /* 0x00090000dc0c783b */ /* 0x000fe20000004200 */
[----:B------:R-:W-:Y:S02]  /*33a0*/  FSEL R67, R106, -INF , P0 ;  /* 0xff8000006a437808 */ /* 0x000fe40000000000 */
[----:B------:R-:W-:Y:S02]  /*33b0*/  FMNMX.FTZ R9, R22, R9, !PT ;  /* 0x0000000916097209 */ /* 0x000fe40007810000 */
[----:B------:R-:W-:-:S02]  /*33c0*/  ISETP.GT.AND P1, PT, R35, 0x30, PT ;  /* 0x000000302300780c */ /* 0x000fc40003f24270 */
[C---:B------:R-:W-:Y:S02]  /*33d0*/  ISETP.GT.AND P0, PT, R35.reuse, 0x38, PT ;  /* 0x000000382300780c */ /* 0x040fe40003f04270 */
[----:B------:R-:W-:Y:S02]  /*33e0*/  FMNMX.FTZ R8, R30, R11, !PT ;  /* 0x0000000b1e087209 */ /* 0x000fe40007810000 */
[----:B------:R-:W-:Y:S02]  /*33f0*/  FMNMX.FTZ R9, R20, R9, !PT ;  /* 0x0000000914097209 */ /* 0x000fe40007810000 */
[----:B------:R-:W-:Y:S02]  /*3400*/  ISETP.GT.AND P2, PT, R35, 0x31, PT ;  /* 0x000000312300780c */ /* 0x000fe40003f44270 */
[----:B------:R-:W-:Y:S02]  /*3410*/  FSEL R63, R104, -INF , P1 ;  /* 0xff800000683f7808 */ /* 0x000fe40000800000 */
[----:B------:R-:W-:-:S02]  /*3420*/  FSEL R148, R100, -INF , P0 ;  /* 0xff80000064947808 */ /* 0x000fc40000000000 */
[----:B------:R-:W-:Y:S02]  /*3430*/  FMNMX.FTZ R8, R37, R8, !PT ;  /* 0x0000000825087209 */ /* 0x000fe40007810000 */
[----:B------:R-:W-:Y:S02]  /*3440*/  ISETP.GT.AND P0, PT, R0, 0x39, PT ;  /* 0x000000390000780c */ /* 0x000fe40003f04270 */
[----:B------:R-:W-:Y:S02]  /*3450*/  FMNMX.FTZ R9, R34, R9, !PT ;  /* 0x0000000922097209 */ /* 0x000fe40007810000 */
[----:B------:R-:W-:Y:S02]  /*3460*/  FSEL R146, R105, -INF , P2 ;  /* 0xff80000069927808 */ /* 0x000fe40001000000 */
[----:B------:R-:W-:Y:S02]  /*3470*/  FMNMX.FTZ R11, R63, R8, !PT ;  /* 0x000000083f0b7209 */ /* 0x000fe40007810000 */
[----:B------:R-:W-:-:S02]  /*3480*/  FSEL R147, R103, -INF , P0 ;  /* 0xff80000067937808 */ /* 0x000fc40000000000 */
[C---:B------:R-:W-:Y:S02]  /*3490*/  ISETP.GT.AND P0, PT, R35.reuse, 0x40, PT ;  /* 0x000000402300780c */ /* 0x040fe40003f04270 */
[----:B------:R-:W-:Y:S02]  /*34a0*/  FMNMX.FTZ R8, R32, R9, !PT ;  /* 0x0000000920087209 */ /* 0x000fe40007810000 */
[----:B------:R-:W-:Y:S02]  /*34b0*/  ISETP.GT.AND P2, PT, R35, 0x39, PT ;  /* 0x000000392300780c */ /* 0x000fe40003f44270 */
[----:B------:R-:W-:Y:S02]  /*34c0*/  FMNMX.FTZ R11, R146, R11, !PT ;  /* 0x0000000b920b7209 */ /* 0x000fe40007810000 */
[----:B------:R-:W-:Y:S02]  /*34d0*/  FSEL R145, R96, -INF , P0 ;  /* 0xff80000060917808 */ /* 0x000fe40000000000 */
[----:B------:R-:W-:-:S02]  /*34e0*/  ISETP.GT.AND P0, PT, R0, 0x41, PT ;  /* 0x000000410000780c */ /* 0x000fc40003f04270 */
[----:B------:R-:W-:Y:S02]  /*34f0*/  FMNMX.FTZ R9, R39, R8, !PT ;  /* 0x0000000827097209 */ /* 0x000fe40007810000 */
[----:B------:R-:W-:Y:S02]  /*3500*/  FSEL R65, R101, -INF , P2 ;  /* 0xff80000065417808 */ /* 0x000fe40001000000 */
[----:B------:R-:W-:Y:S02]  /*3510*/  FMNMX.FTZ R8, R148, R11, !PT ;  /* 0x0000000b94087209 */ /* 0x000fe40007810000 */
[----:B------:R-:W-:Y:S02]  /*3520*/  ISETP.GT.AND P1, PT, R0, 0x31, PT ;  /* 0x000000310000780c */ /* 0x000fe40003f24270 */
[----:B------:R-:W-:Y:S02]  /*3530*/  FSEL R178, R99, -INF , P0 ;  /* 0xff80000063b27808 */ /* 0x000fe40000000000 */
[----:B------:R-:W-:-:S02]  /*3540*/  FMNMX.FTZ R10, R38, R9, !PT ;  /* 0x00000009260a7209 */ /* 0x000fc40007810000 */
[C---:B------:R-:W-:Y:S02]  /*3550*/  ISETP.GT.AND P2, PT, R35.reuse, 0x41, PT ;  /* 0x000000412300780c */ /* 0x040fe40003f44270 */
[----:B------:R-:W-:Y:S02]  /*3560*/  ISETP.GT.AND P0, PT, R35, 0x48, PT ;  /* 0x000000482300780c */ /* 0x000fe40003f04270 */
[----:B------:R-:W-:Y:S02]  /*3570*/  FMNMX.FTZ R8, R65, R8, !PT ;  /* 0x0000000841087209 */ /* 0x000fe40007810000 */
[----:B------:R-:W-:Y:S02]  /*3580*/  FSEL R154, R107, -INF , P1 ;  /* 0xff8000006b9a7808 */ /* 0x000fe40000800000 */
[----:B------:R-:W-:Y:S01]  /*3590*/  FMNMX.FTZ R10, R153, R10, !PT ;  /* 0x0000000a990a7209 */ /* 0x000fe20007810000 */
[----:B------:R-:W-:Y:S01]  /*35a0*/  LDSM.16.MT88.4 R104, [R222+0x4100] ;  /* 0x00410000de68783b */ /* 0x000fe20000004200 */
[----:B------:R-:W-:-:S02]  /*35b0*/  ISETP.GT.AND P1, PT, R0, 0x38, PT ;  /* 0x000000380000780c */ /* 0x000fc40003f24270 */
[----:B------:R-:W-:Y:S02]  /*35c0*/  FSEL R176, R97, -INF , P2 ;  /* 0xff80000061b07808 */ /* 0x000fe40001000000 */
[----:B------:R-:W-:Y:S02]  /*35d0*/  FSEL R139, R92, -INF , P0 ;  /* 0xff8000005c8b7808 */ /* 0x000fe40000000000 */
[----:B------:R-:W-:Y:S02]  /*35e0*/  FMNMX.FTZ R9, R145, R8, !PT ;  /* 0x0000000891097209 */ /* 0x000fe40007810000 */
[----:B------:R-:W-:Y:S02]  /*35f0*/  ISETP.GT.AND P0, PT, R0, 0x49, PT ;  /* 0x000000490000780c */ /* 0x000fe40003f04270 */
[----:B------:R-:W-:Y:S02]  /*3600*/  FMNMX.FTZ R8, R151, R10, !PT ;  /* 0x0000000a97087209 */ /* 0x000fe40007810000 */
[----:B------:R-:W-:-:S02]  /*3610*/  FSEL R149, R102, -INF , P1 ;  /* 0xff80000066957808 */ /* 0x000fc40000800000 */
[----:B------:R-:W-:Y:S02]  /*3620*/  ISETP.GT.AND P2, PT, R35, 0x49, PT ;  /* 0x000000492300780c */ /* 0x000fe40003f44270 */
[----:B------:R-:W-:Y:S02]  /*3630*/  FMNMX.FTZ R10, R176, R9, !PT ;  /* 0x00000009b00a7209 */ /* 0x000fe40007810000 */
[----:B------:R-:W-:Y:S02]  /*3640*/  ISETP.GT.AND P1, PT, R0, 0x40, PT ;  /* 0x000000400000780c */ /* 0x000fe40003f24270 */
[----:B------:R-:W-:Y:S02]  /*3650*/  FSEL R182, R95, -INF , P0 ;  /* 0xff8000005fb67808 */ /* 0x000fe40000000000 */
[----:B------:R-:W-:Y:S02]  /*3660*/  ISETP.GT.AND P0, PT, R35, 0x50, PT ;  /* 0x000000502300780c */ /* 0x000fe40003f04270 */
[----:B------:R-:W-:-:S02]  /*3670*/  FMNMX.FTZ R9, R67, R8, !PT ;  /* 0x0000000843097209 */ /* 0x000fc40007810000 */
[----:B------:R-:W-:Y:S02]  /*3680*/  FSEL R133, R93, -INF , P2 ;  /* 0xff8000005d857808 */ /* 0x000fe40001000000 */
[----:B------:R-:W-:Y:S02]  /*3690*/  FMNMX.FTZ R10, R139, R10, !PT ;  /* 0x0000000a8b0a7209 */ /* 0x000fe40007810000 */
[----:B------:R-:W-:Y:S02]  /*36a0*/  FSEL R135, R98, -INF , P1 ;  /* 0xff80000062877808 */ /* 0x000fe40000800000 */
[----:B------:R-:W-:Y:S01]  /*36b0*/  ISETP.GT.AND P1, PT, R0, 0x48, PT ;  /* 0x000000480000780c */ /* 0x000fe20003f24270 */
[----:B------:R-:W-:Y:S01]  /*36c0*/  LDSM.16.MT88.4 R96, [R224+0x4100] ;  /* 0x00410000e060783b */ /* 0x000fe20000004200 */
[----:B------:R-:W-:Y:S02]  /*36d0*/  FSEL R252, R88, -INF , P0 ;  /* 0xff80000058fc7808 */ /* 0x000fe40000000000 */
[----:B------:R-:W-:-:S02]  /*36e0*/  ISETP.GT.AND P0, PT, R0, 0x51, PT ;  /* 0x000000510000780c */ /* 0x000fc40003f04270 */
[----:B------:R-:W-:Y:S02]  /*36f0*/  FMNMX.FTZ R8, R154, R9, !PT ;  /* 0x000000099a087209 */ /* 0x000fe40007810000 */
[----:B------:R-:W-:Y:S02]  /*3700*/  ISETP.GT.AND P2, PT, R35, 0x51, PT ;  /* 0x000000512300780c */ /* 0x000fe40003f44270 */
[----:B------:R-:W-:Y:S02]  /*3710*/  FMNMX.FTZ R9, R133, R10, !PT ;  /* 0x0000000a85097209 */ /* 0x000fe40007810000 */
[----:B------:R-:W-:Y:S02]  /*3720*/  FSEL R137, R94, -INF , P1 ;  /* 0xff8000005e897808 */ /* 0x000fe40000800000 */
[----:B------:R-:W-:Y:S02]  /*3730*/  ISETP.GT.AND P1, PT, R0, 0x50, PT ;  /* 0x000000500000780c */ /* 0x000fe40003f24270 */
        /* <DEDUP_REMOVED lines=30> */
[----:B------:R-:W-:Y:S02]  /*3920*/  ISETP.GT.AND P2, PT, R0, 0x58, PT ;  /* 0x000000580000780c */ /* 0x000fe40003f44270 */
[----:B------:R-:W-:Y:S02]  /*3930*/  FMNMX.FTZ R11, R244, R11, !PT ;  /* 0x0000000bf40b7209 */ /* 0x000fe40007810000 */
[----:B------:R-:W-:-:S02]  /*3940*/  ISETP.GT.AND P1, PT, R35, 0x71, PT ;  /* 0x000000712300780c */ /* 0x000fc40003f24270 */
[----:B------:R-:W-:Y:S02]  /*3950*/  FSEL R144, R72, -INF , P0 ;  /* 0xff80000048907808 */ /* 0x000fe40000000000 */
[----:B------:R-:W-:Y:S02]  /*3960*/  FMNMX.FTZ R9, R160, R9, !PT ;  /* 0x00000009a0097209 */ /* 0x000fe40007810000 */
        /* <DEDUP_REMOVED lines=8> */
[----:B------:R-:W-:Y:S02]  /*39f0*/  FMNMX.FTZ R11, R236, R11, !PT ;  /* 0x0000000bec0b7209 */ /* 0x000fe40007810000 */
[----:B------:R-:W-:-:S02]  /*3a00*/  ISETP.GT.AND P2, PT, R35, 0x79, PT ;  /* 0x000000792300780c */ /* 0x000fc40003f44270 */
[----:B------:R-:W-:Y:S02]  /*3a10*/  ISETP.GT.AND P0, PT, R0, 0x61, PT ;  /* 0x000000610000780c */ /* 0x000fe40003f04270 */
[----:B------:R-:W-:Y:S02]  /*3a20*/  FSEL R136, R68, -INF , P6 ;  /* 0xff80000044887808 */ /* 0x000fe40003000000 */
[----:B------:R-:W-:Y:S02]  /*3a30*/  FMNMX.FTZ R9, R138, R9, !PT ;  /* 0x000000098a097209 */ /* 0x000fe40007810000 */
[----:B------:R-:W-:Y:S02]  /*3a40*/  FSEL R158, R82, -INF , P1 ;  /* 0xff800000529e7808 */ /* 0x000fe40000800000 */
[----:B------:R-:W-:Y:S02]  /*3a50*/  FMNMX.FTZ R11, R180, R11, !PT ;  /* 0x0000000bb40b7209 */ /* 0x000fe40007810000 */
[----:B------:R-:W-:-:S02]  /*3a60*/  FSEL R156, R83, -INF , P0 ;  /* 0xff800000539c7808 */ /* 0x000fc40000000000 */
[----:B------:R-:W-:Y:S01]  /*3a70*/  FSEL R134, R69, -INF , P2 ;  /* 0xff80000045867808 */ /* 0x000fe20001000000 */
[----:B------:R-:W-:Y:S01]  /*3a80*/  LDSM.16.MT88.4 R80, [R221+0x100] ;  /* 0x00010000dd50783b */ /* 0x000fe20000004200 */
[----:B------:R-:W-:Y:S02]  /*3a90*/  FMNMX.FTZ R9, R136, R9, !PT ;  /* 0x0000000988097209 */ /* 0x000fe40007810000 */
[----:B------:R-:W-:Y:S02]  /*3aa0*/  ISETP.GT.AND P0, PT, R0, 0x68, PT ;  /* 0x000000680000780c */ /* 0x000fe40003f04270 */
[----:B------:R-:W-:Y:S02]  /*3ab0*/  FMNMX.FTZ R11, R158, R11, !PT ;  /* 0x0000000b9e0b7209 */ /* 0x000fe40007810000 */
[----:B------:R-:W-:Y:S02]  /*3ac0*/  ISETP.GT.AND P1, PT, R0, 0x69, PT ;  /* 0x000000690000780c */ /* 0x000fe40003f24270 */
[----:B------:R-:W-:-:S02]  /*3ad0*/  FMNMX.FTZ R8, R134, R9, !PT ;  /* 0x0000000986087209 */ /* 0x000fc40007810000 */
[----:B------:R-:W-:Y:S02]  /*3ae0*/  FSEL R152, R78, -INF , P0 ;  /* 0xff8000004e987808 */ /* 0x000fe40000000000 */
[----:B------:R-:W-:Y:S01]  /*3af0*/  FMNMX.FTZ R11, R156, R11, !PT ;  /* 0x0000000b9c0b7209 */ /* 0x000fe20007810000 */
[----:B------:R-:W1:Y:S01]  /*3b00*/  SHFL.BFLY PT, R9, R8, 0x2, 0x1f ;  /* 0x0c401f0008097f89 */ /* 0x000e6200000e0000 */
[----:B------:R-:W-:Y:S02]  /*3b10*/  FSEL R150, R79, -INF , P1 ;  /* 0xff8000004f967808 */ /* 0x000fe40000800000 */
[----:B------:R-:W-:Y:S02]  /*3b20*/  ISETP.GT.AND P1, PT, R0, 0x70, PT ;  /* 0x000000700000780c */ /* 0x000fe40003f24270 */
[----:B------:R-:W-:Y:S02]  /*3b30*/  FMNMX.FTZ R11, R152, R11, !PT ;  /* 0x0000000b980b7209 */ /* 0x000fe40007810000 */
[----:B------:R-:W-:-:S02]  /*3b40*/  ISETP.GT.AND P0, PT, R0, 0x71, PT ;  /* 0x000000710000780c */ /* 0x000fc40003f04270 */
[----:B------:R-:W-:Y:S02]  /*3b50*/  FSEL R66, R74, -INF , P1 ;  /* 0xff8000004a427808 */ /* 0x000fe40000800000 */
[----:B------:R-:W-:Y:S02]  /*3b60*/  FMNMX.FTZ R11, R150, R11, !PT ;  /* 0x0000000b960b7209 */ /* 0x000fe40007810000 */
[----:B------:R-:W-:Y:S02]  /*3b70*/  FSEL R64, R75, -INF , P0 ;  /* 0xff8000004b407808 */ /* 0x000fe40000000000 */
[----:B------:R-:W-:Y:S01]  /*3b80*/  ISETP.GT.AND P1, PT, R0, 0x78, PT ;  /* 0x000000780000780c */ /* 0x000fe20003f24270 */
[----:B------:R-:W-:Y:S01]  /*3b90*/  LDSM.16.MT88.4 R72, [R222+0x100] ;  /* 0x00010000de48783b */ /* 0x000fe20000004200 */
[----:B------:R-:W-:Y:S02]  /*3ba0*/  FMNMX.FTZ R11, R66, R11, !PT ;  /* 0x0000000b420b7209 */ /* 0x000fe40007810000 */
[----:B------:R-:W-:-:S02]  /*3bb0*/  ISETP.GT.AND P0, PT, R0, 0x79, PT ;  /* 0x000000790000780c */ /* 0x000fc40003f04270 */
[----:B------:R-:W-:Y:S02]  /*3bc0*/  FSEL R62, R70, -INF , P1 ;  /* 0xff800000463e7808 */ /* 0x000fe40000800000 */
[----:B------:R-:W-:Y:S02]  /*3bd0*/  FMNMX.FTZ R11, R64, R11, !PT ;  /* 0x0000000b400b7209 */ /* 0x000fe40007810000 */
[----:B------:R-:W-:Y:S02]  /*3be0*/  FSEL R60, R71, -INF , P0 ;  /* 0xff800000473c7808 */ /* 0x000fe40000000000 */
        /* <DEDUP_REMOVED lines=23> */
[----:B------:R-:W-:Y:S01]  /*3d60*/  MUFU.EX2 R56, R56 ;  /* 0x0000003800387308 */ /* 0x000fe20000000800 */
[----:B------:R-:W-:-:S02]  /*3d70*/  FFMA.FTZ R45, R16, c[0x0][0x2d0], -R61 ;  /* 0x0000b400102d7a23 */ /* 0x000fc4000001083d */
[----:B------:R-:W-:Y:S01]  /*3d80*/  LDSM.16.MT88.4 R16, [R221+0x900] ;  /* 0x00090000dd10783b */ /* 0x000fe20000004200 */
[----:B------:R-:W-:Y:S01]  /*3d90*/  FSEL R59, R59, RZ, P0 ;  /* 0x000000ff3b3b7208 */ /* 0x000fe20000000000 */
[--C-:B------:R-:W-:Y:S02]  /*3da0*/  FFMA.FTZ R41, R28, c[0x0][0x2d0], -R61.reuse ;  /* 0x0000b4001c297a23 */ /* 0x100fe4000001083d */
[----:B------:R-:W-:Y:S01]  /*3db0*/  FFMA.FTZ R37, R37, c[0x0][0x2d0], -R61 ;  /* 0x0000b40025257a23 */ /* 0x000fe2000001083d */
[----:B------:R-:W1:Y:S01]  /*3dc0*/  MUFU.EX2 R55, R55 ;  /* 0x0000003700377308 */ /* 0x000e620000000800 */
[--C-:B------:R-:W-:Y:S02]  /*3dd0*/  FFMA.FTZ R58, R7, c[0x0][0x2d0], -R59.reuse ;  /* 0x0000b400073a7a23 */ /* 0x100fe4000001083b */
[--C-:B------:R-:W-:Y:S01]  /*3de0*/  FFMA.FTZ R57, R44, c[0x0][0x2d0], -R59.reuse ;  /* 0x0000b4002c397a23 */ /* 0x100fe2000001083b */
[----:B------:R-:W2:Y:S01]  /*3df0*/  LDSM.16.MT88.4 R4, [R220+0x4100] ;  /* 0x00410000dc04783b */ /* 0x000ea20000004200 */
[----:B------:R-:W-:-:S02]  /*3e00*/  FFMA.FTZ R52, R42, c[0x0][0x2d0], -R59 ;  /* 0x0000b4002a347a23 */ /* 0x000fc4000001083b */
[--C-:B------:R-:W-:Y:S01]  /*3e10*/  FFMA.FTZ R51, R26, c[0x0][0x2d0], -R59.reuse ;  /* 0x0000b4001a337a23 */ /* 0x100fe2000001083b */
[----:B------:R-:W3:Y:S01]  /*3e20*/  MUFU.EX2 R50, R50 ;  /* 0x0000003200327308 */ /* 0x000ee20000000800 */
[--C-:B------:R-:W-:Y:S01]  /*3e30*/  FFMA.FTZ R47, R22, c[0x0][0x2d0], -R59.reuse ;  /* 0x0000b400162f7a23 */ /* 0x100fe2000001083b */
[----:B------:R-:W-:Y:S01]  /*3e40*/  LDSM.16.MT88.4 R24, [R224+0x900] ;  /* 0x00090000e018783b */ /* 0x000fe20000004200 */
[--C-:B------:R-:W-:Y:S02]  /*3e50*/  FFMA.FTZ R46, R20, c[0x0][0x2d0], -R59.reuse ;  /* 0x0000b400142e7a23 */ /* 0x100fe4000001083b */
[--C-:B------:R-:W-:Y:S01]  /*3e60*/  FFMA.FTZ R43, R34, c[0x0][0x2d0], -R59.reuse ;  /* 0x0000b400222b7a23 */ /* 0x100fe2000001083b */
[----:B------:R-:W-:Y:S01]  /*3e70*/  LDSM.16.MT88.4 R20, [R222+0x900] ;  /* 0x00090000de14783b */ /* 0x000fe20000004200 */
[----:B------:R-:W-:Y:S01]  /*3e80*/  FFMA.FTZ R42, R32, c[0x0][0x2d0], -R59 ;  /* 0x0000b400202a7a23 */ /* 0x000fe2000001083b */
[----:B------:R-:W-:Y:S01]  /*3e90*/  MUFU.EX2 R58, R58 ;  /* 0x0000003a003a7308 */ /* 0x000fe20000000800 */
[----:B-1----:R-:W-:Y:S01]  /*3ea0*/  F2FP.PACK_AB R112, R55, R56 ;  /* 0x000000383770723e */ /* 0x002fe200000000ff */
[----:B------:R-:W1:Y:S01]  /*3eb0*/  LDSM.16.MT88.4 R32, [R222+0x4900] ;  /* 0x00490000de20783b */ /* 0x000e620000004200 */
[----:B------:R-:W-:-:S02]  /*3ec0*/  FFMA.FTZ R44, R40, c[0x0][0x2d0], -R61 ;  /* 0x0000b400282c7a23 */ /* 0x000fc4000001083d */
[----:B------:R-:W-:Y:S02]  /*3ed0*/  FFMA.FTZ R40, R30, c[0x0][0x2d0], -R61 ;  /* 0x0000b4001e287a23 */ /* 0x000fe4000001083d */
[----:B------:R-:W-:Y:S01]  /*3ee0*/  LDSM.16.MT88.4 R28, [R221+0x4900] ;  /* 0x00490000dd1c783b */ /* 0x000fe20000004200 */
[----:B------:R-:W4:Y:S01]  /*3ef0*/  MUFU.EX2 R57, R57 ;  /* 0x0000003900397308 */ /* 0x000f220000000800 */
[----:B---3--:R-:W-:Y:S01]  /*3f00*/  F2FP.PACK_AB R114, R50, R53 ;  /* 0x000000353272723e */ /* 0x008fe200000000ff */
[--C-:B------:R-:W-:Y:S02]  /*3f10*/  FFMA.FTZ R39, R39, c[0x0][0x2d0], -R59.reuse ;  /* 0x0000b40027277a23 */ /* 0x100fe4000001083b */
[--C-:B------:R-:W-:Y:S02]  /*3f20*/  FFMA.FTZ R38, R38, c[0x0][0x2d0], -R59.reuse ;  /* 0x0000b40026267a23 */ /* 0x100fe4000001083b */
[--C-:B------:R-:W-:Y:S02]  /*3f30*/  FFMA.FTZ R3, R153, c[0x0][0x2d0], -R59.reuse ;  /* 0x0000b40099037a23 */ /* 0x100fe4000001083b */
[----:B------:R-:W-:Y:S01]  /*3f40*/  MUFU.EX2 R52, R52 ;  /* 0x0000003400347308 */ /* 0x000fe20000000800 */
[----:B------:R-:W-:-:S02]  /*3f50*/  FFMA.FTZ R2, R151, c[0x0][0x2d0], -R59 ;  /* 0x0000b40097027a23 */ /* 0x000fc4000001083b */
[--C-:B------:R-:W-:Y:S02]  /*3f60*/  FFMA.FTZ R63, R63, c[0x0][0x2d0], -R61.reuse ;  /* 0x0000b4003f3f7a23 */ /* 0x100fe4000001083d */
[--C-:B------:R-:W-:Y:S02]  /*3f70*/  FFMA.FTZ R146, R146, c[0x0][0x2d0], -R61.reuse ;  /* 0x0000b40092927a23 */ /* 0x100fe4000001083d */
[--C-:B------:R-:W-:Y:S01]  /*3f80*/  FFMA.FTZ R148, R148, c[0x0][0x2d0], -R61.reuse ;  /* 0x0000b40094947a23 */ /* 0x100fe2000001083d */
[----:B------:R-:W3:Y:S01]  /*3f90*/  MUFU.EX2 R51, R51 ;  /* 0x0000003300337308 */ /* 0x000ee20000000800 */
[----:B----4-:R-:W-:Y:S01]  /*3fa0*/  F2FP.PACK_AB R113, R57, R58 ;  /* 0x0000003a3971723e */ /* 0x010fe200000000ff */
[----:B------:R-:W-:Y:S02]  /*3fb0*/  FFMA.FTZ R65, R65, c[0x0][0x2d0], -R61 ;  /* 0x0000b40041417a23 */ /* 0x000fe4000001083d */
[--C-:B------:R-:W-:Y:S02]  /*3fc0*/  FFMA.FTZ R67, R67, c[0x0][0x2d0], -R59.reuse ;  /* 0x0000b40043437a23 */ /* 0x100fe4000001083b */
[----:B------:R-:W-:-:S02]  /*3fd0*/  FFMA.FTZ R154, R154, c[0x0][0x2d0], -R59 ;  /* 0x0000b4009a9a7a23 */ /* 0x000fc4000001083b */
[----:B------:R-:W-:Y:S01]  /*3fe0*/  MUFU.EX2 R54, R54 ;  /* 0x0000003600367308 */ /* 0x000fe20000000800 */
[----:B------:R-:W-:Y:S02]  /*3ff0*/  FFMA.FTZ R149, R149, c[0x0][0x2d0], -R59 ;  /* 0x0000b40095957a23 */ /* 0x000fe4000001083b */
[----:B------:R-:W-:Y:S02]  /*4000*/  FFMA.FTZ R133, R133, c[0x0][0x2d0], -R61 ;  /* 0x0000b40085857a23 */ /* 0x000fe4000001083d */
[--C-:B------:R-:W-:Y:S02]  /*4010*/  FFMA.FTZ R135, R135, c[0x0][0x2d0], -R59.reuse ;  /* 0x0000b40087877a23 */ /* 0x100fe4000001083b */
[--C-:B------:R-:W-:Y:S01]  /*4020*/  FFMA.FTZ R178, R178, c[0x0][0x2d0], -R59.reuse ;  /* 0x0000b400b2b27a23 */ /* 0x100fe2000001083b */
[----:B---3--:R-:W-:Y:S01]  /*4030*/  F2FP.PACK_AB R115, R51, R52 ;  /* 0x000000343373723e */ /* 0x008fe200000000ff */
[----:B------:R-:W3:Y:S01]  /*4040*/  MUFU.EX2 R49, R49 ;  /* 0x0000003100317308 */ /* 0x000ee20000000800 */
[----:B------:R-:W-:-:S02]  /*4050*/  FFMA.FTZ R137, R137, c[0x0][0x2d0], -R59 ;  /* 0x0000b40089897a23 */ /* 0x000fc4000001083b */
[----:B------:R-:W-:Y:S02]  /*4060*/  FFMA.FTZ R182, R182, c[0x0][0x2d0], -R59 ;  /* 0x0000b400b6b67a23 */ /* 0x000fe4000001083b */
[--C-:B------:R-:W-:Y:S01]  /*4070*/  FFMA.FTZ R250, R250, c[0x0][0x2d0], -R61.reuse ;  /* 0x0000b400fafa7a23 */ /* 0x100fe2000001083d */
[C---:B------:R-:W-:Y:S01]  /*4080*/  HMMA.16816.F32 R84, R112.reuse, R88, RZ ;  /* 0x000000587054723c */ /* 0x040fe200000018ff */
[----:B------:R-:W-:Y:S01]  /*4090*/  FFMA.FTZ R246, R246, c[0x0][0x2d0], -R61 ;  /* 0x0000b400f6f67a23 */ /* 0x000fe2000001083d */
        /* <DEDUP_REMOVED lines=14> */
[--C-:B------:R-:W-:Y:S02]  /*4180*/  FFMA.FTZ R157, R150, c[0x0][0x2d0], -R59.reuse ;  /* 0x0000b400969d7a23 */ /* 0x100fe4000001083b */
[----:B------:R-:W-:Y:S01]  /*4190*/  FFMA.FTZ R229, R60, c[0x0][0x2d0], -R59 ;  /* 0x0000b4003ce57a23 */ /* 0x000fe2000001083b */
[----:B------:R-:W-:Y:S01]  /*41a0*/  HMMA.16816.F32 R68, R112, R72, RZ ;  /* 0x000000487044723c */ /* 0x000fe200000018ff */
[----:B------:R-:W-:Y:S01]  /*41b0*/  FADD.FTZ R57, R58, R57 ;  /* 0x000000393a397221 */ /* 0x000fe20000010000 */
[----:B------:R-:W4:Y:S01]  /*41c0*/  MUFU.EX2 R46, R46 ;  /* 0x0000002e002e7308 */ /* 0x000f220000000800 */
[----:B------:R-:W-:-:S04]  /*41d0*/  FADD.FTZ R56, R56, R55 ;  /* 0x0000003738387221 */ /* 0x000fc80000010000 */
[----:B------:R-:W-:Y:S01]  /*41e0*/  FADD.FTZ R53, R53, R56 ;  /* 0x0000003835357221 */ /* 0x000fe20000010000 */
[----:B------:R-:W-:Y:S02]  /*41f0*/  HMMA.16816.F32 R76, R112, R80, RZ ;  /* 0x00000050704c723c */ /* 0x000fe400000018ff */
[----:B------:R-:W-:Y:S01]  /*4200*/  MUFU.EX2 R43, R43 ;  /* 0x0000002b002b7308 */ /* 0x000fe20000000800 */
[----:B------:R-:W-:-:S05]  /*4210*/  FADD.FTZ R53, R50, R53 ;  /* 0x0000003532357221 */ /* 0x000fca0000010000 */
[C---:B------:R-:W-:Y:S02]  /*4220*/  HMMA.16816.F32 R92, R112.reuse, R96, RZ ;  /* 0x00000060705c723c */ /* 0x040fe400000018ff */
[----:B------:R-:W5:Y:S06]  /*4230*/  MUFU.EX2 R42, R42 ;  /* 0x0000002a002a7308 */ /* 0x000f6c0000000800 */
[C---:B------:R-:W-:Y:S02]  /*4240*/  HMMA.16816.F32 R100, R112.reuse, R104, RZ ;  /* 0x000000687064723c */ /* 0x040fe400000018ff */
[----:B------:R-:W-:Y:S06]  /*4250*/  MUFU.EX2 R44, R44 ;  /* 0x0000002c002c7308 */ /* 0x000fec0000000800 */
[C---:B------:R-:W-:Y:S02]  /*4260*/  HMMA.16816.F32 R120, R112.reuse, R108, RZ ;  /* 0x0000006c7078723c */ /* 0x040fe400000018ff */
[----:B------:R-:W1:Y:S06]  /*4270*/  MUFU.EX2 R41, R41 ;  /* 0x0000002900297308 */ /* 0x000e6c0000000800 */
[C---:B------:R-:W-:Y:S02]  /*4280*/  HMMA.16816.F32 R124, R112.reuse, R126, RZ ;  /* 0x0000007e707c723c */ /* 0x040fe400000018ff */
[----:B------:R-:W-:Y:S06]  /*4290*/  MUFU.EX2 R40, R40 ;  /* 0x0000002800287308 */ /* 0x000fec0000000800 */
[C---:B------:R-:W-:Y:S02]  /*42a0*/  HMMA.16816.F32 R72, R112.reuse, R74, RZ ;  /* 0x0000004a7048723c */ /* 0x040fe400000018ff */
[----:B------:R-:W-:Y:S06]  /*42b0*/  MUFU.EX2 R37, R37 ;  /* 0x0000002500257308 */ /* 0x000fec0000000800 */
        /* <DEDUP_REMOVED lines=12> */
[----:B----4-:R-:W-:Y:S01]  /*4380*/  F2FP.PACK_AB R5, R46, R47 ;  /* 0x0000002f2e05723e */ /* 0x010fe200000000ff */
[----:B------:R-:W2:Y:S01]  /*4390*/  MUFU.EX2 R146, R146 ;  /* 0x0000009200927308 */ /* 0x000ea20000000800 */
[----:B------:R-:W-:-:S04]  /*43a0*/  FADD.FTZ R54, R54, R53 ;  /* 0x0000003536367221 */ /* 0x000fc80000010000 */
[----:B------:R-:W-:Y:S01]  /*43b0*/  F2FP.PACK_AB R6, R45, R48 ;  /* 0x000000302d06723e */ /* 0x000fe200000000ff */
[----:B------:R-:W-:Y:S01]  /*43c0*/  FADD.FTZ R49, R49, R54 ;  /* 0x0000003631317221 */ /* 0x000fe20000010000 */
[----:B-----5:R-:W-:Y:S01]  /*43d0*/  F2FP.PACK_AB R7, R42, R43 ;  /* 0x0000002b2a07723e */ /* 0x020fe200000000ff */
[----:B------:R-:W-:Y:S02]  /*43e0*/  MUFU.EX2 R148, R148 ;  /* 0x0000009400947308 */ /* 0x000fe40000000800 */
[----:B------:R-:W-:-:S04]  /*43f0*/  FADD.FTZ R48, R48, R49 ;  /* 0x0000003130307221 */ /* 0x000fc80000010000 */
[C---:B------:R-:W-:Y:S01]  /*4400*/  HMMA.16816.F32 R84, R4.reuse, R12, R84 ;  /* 0x0000000c0454723c */ /* 0x040fe20000001854 */
[----:B------:R-:W-:Y:S01]  /*4410*/  FADD.FTZ R45, R45, R48 ;  /* 0x000000302d2d7221 */ /* 0x000fe20000010000 */
[----:B------:R-:W-:Y:S06]  /*4420*/  MUFU.EX2 R65, R65 ;  /* 0x0000004100417308 */ /* 0x000fec0000000800 */
[C---:B------:R-:W-:Y:S01]  /*4430*/  HMMA.16816.F32 R88, R4.reuse, R14, R88 ;  /* 0x0000000e0458723c */ /* 0x040fe20000001858 */
[----:B------:R-:W3:Y:S01]  /*4440*/  LDSM.16.MT88.4 R12, [R220+0x4900] ;  /* 0x00490000dc0c783b */ /* 0x000ee20000004200 */
[----:B------:R-:W-:Y:S06]  /*4450*/  MUFU.EX2 R67, R67 ;  /* 0x0000004300437308 */ /* 0x000fec0000000800 */
[C---:B------:R-:W-:Y:S02]  /*4460*/  HMMA.16816.F32 R92, R4.reuse, R8, R92 ;  /* 0x00000008045c723c */ /* 0x040fe4000000185c */
[----:B------:R-:W4:Y:S06]  /*4470*/  MUFU.EX2 R154, R154 ;  /* 0x0000009a009a7308 */ /* 0x000f2c0000000800 */
[C---:B------:R-:W-:Y:S01]  /*4480*/  HMMA.16816.F32 R96, R4.reuse, R10, R96 ;  /* 0x0000000a0460723c */ /* 0x040fe20000001860 */
[----:B------:R-:W5:Y:S01]  /*4490*/  LDSM.16.MT88.4 R8, [R220+0x1100] ;  /* 0x00110000dc08783b */ /* 0x000f620000004200 */
[----:B------:R-:W-:Y:S06]  /*44a0*/  MUFU.EX2 R133, R133 ;  /* 0x0000008500857308 */ /* 0x000fec0000000800 */
[C---:B------:R-:W-:Y:S02]  /*44b0*/  HMMA.16816.F32 R76, R4.reuse, R16, R76 ;  /* 0x00000010044c723c */ /* 0x040fe4000000184c */
[----:B------:R-:W-:Y:S06]  /*44c0*/  MUFU.EX2 R135, R135 ;  /* 0x0000008700877308 */ /* 0x000fec0000000800 */
[C---:B------:R-:W-:Y:S01]  /*44d0*/  HMMA.16816.F32 R80, R4.reuse, R18, R80 ;  /* 0x000000120450723c */ /* 0x040fe20000001850 */
[----:B------:R-:W2:Y:S01]  /*44e0*/  LDSM.16.MT88.4 R16, [R221+0x1100] ;  /* 0x00110000dd10783b */ /* 0x000ea20000004200 */
[----:B------:R-:W-:Y:S06]  /*44f0*/  MUFU.EX2 R178, R178 ;  /* 0x000000b200b27308 */ /* 0x000fec0000000800 */
[C---:B-1----:R-:W-:Y:S02]  /*4500*/  HMMA.16816.F32 R100, R4.reuse, R32, R100 ;  /* 0x000000200464723c */ /* 0x042fe40000001864 */
[----:B------:R-:W-:Y:S06]  /*4510*/  MUFU.EX2 R137, R137 ;  /* 0x0000008900897308 */ /* 0x000fec0000000800 */
[C---:B---3--:R-:W-:Y:S02]  /*4520*/  HMMA.16816.F32 R116, R4.reuse, R12, R116 ;  /* 0x0000000c0474723c */ /* 0x048fe40000001874 */
[----:B------:R-:W-:Y:S06]  /*4530*/  MUFU.EX2 R182, R182 ;  /* 0x000000b600b67308 */ /* 0x000fec0000000800 */
[C---:B------:R-:W-:Y:S01]  /*4540*/  HMMA.16816.F32 R112, R4.reuse, R14, R112 ;  /* 0x0000000e0470723c */ /* 0x040fe20000001870 */
[----:B------:R-:W1:Y:S01]  /*4550*/  LDSM.16.MT88.4 R12, [R224+0x5100] ;  /* 0x00510000e00c783b */ /* 0x000e620000004200 */
[----:B------:R-:W-:Y:S06]  /*4560*/  MUFU.EX2 R250, R250 ;  /* 0x000000fa00fa7308 */ /* 0x000fec0000000800 */
[C---:B------:R-:W-:Y:S01]  /*4570*/  HMMA.16816.F32 R104, R4.reuse, R34, R104 ;  /* 0x000000220468723c */ /* 0x040fe20000001868 */
[----:B------:R-:W3:Y:S01]  /*4580*/  LDSM.16.MT88.4 R32, [R222+0x5100] ;  /* 0x00510000de20783b */ /* 0x000ee20000004200 */
        /* <DEDUP_REMOVED lines=22> */
[----:B------:R-:W-:-:S03]  /*46f0*/  F2FP.PACK_AB R7, R2, R3 ;  /* 0x000000030207723e */ /* 0x000fc600000000ff */
[----:B------:R-:W-:Y:S02]  /*4700*/  FADD.FTZ R40, R40, R41 ;  /* 0x0000002928287221 */ /* 0x000fe40000010000 */
[----:B------:R-:W-:Y:S02]  /*4710*/  MUFU.EX2 R156, R156 ;  /* 0x0000009c009c7308 */ /* 0x000fe40000000800 */
[----:B-----5:R-:W-:Y:S01]  /*4720*/  HMMA.16816.F32 R84, R4, R8, R84 ;  /* 0x000000080454723c */ /* 0x020fe20000001854 */
[----:B------:R-:W-:-:S05]  /*4730*/  FADD.FTZ R40, R37, R40 ;  /* 0x0000002825287221 */ /* 0x000fca0000010000 */
[----:B------:R-:W-:Y:S02]  /*4740*/  MUFU.EX2 R152, R152 ;  /* 0x0000009800987308 */ /* 0x000fe40000000800 */
[C---:B------:R-:W-:Y:S01]  /*4750*/  HMMA.16816.F32 R88, R4.reuse, R10, R88 ;  /* 0x0000000a0458723c */ /* 0x040fe20000001858 */
[----:B------:R-:W5:Y:S05]  /*4760*/  LDSM.16.MT88.4 R8, [R220+0x5100] ;  /* 0x00510000dc08783b */ /* 0x000f6a0000004200 */
[----:B------:R-:W-:Y:S02]  /*4770*/  MUFU.EX2 R157, R157 ;  /* 0x0000009d009d7308 */ /* 0x000fe40000000800 */
[C---:B--2---:R-:W-:Y:S06]  /*4780*/  HMMA.16816.F32 R76, R4.reuse, R16, R76 ;  /* 0x00000010044c723c */ /* 0x044fec000000184c */
[----:B------:R-:W-:Y:S02]  /*4790*/  MUFU.EX2 R229, R229 ;  /* 0x000000e500e57308 */ /* 0x000fe40000000800 */
[C---:B------:R-:W-:Y:S01]  /*47a0*/  HMMA.16816.F32 R80, R4.reuse, R18, R80 ;  /* 0x000000120450723c */ /* 0x040fe20000001850 */
[----:B------:R-:W2:Y:S07]  /*47b0*/  LDSM.16.MT88.4 R16, [R221+0x1900] ;  /* 0x00190000dd10783b */ /* 0x000eae0000004200 */
[C---:B-1----:R-:W-:Y:S08]  /*47c0*/  HMMA.16816.F32 R92, R4.reuse, R12, R92 ;  /* 0x0000000c045c723c */ /* 0x042ff0000000185c */
[C---:B------:R-:W-:Y:S01]  /*47d0*/  HMMA.16816.F32 R96, R4.reuse, R14, R96 ;  /* 0x0000000e0460723c */ /* 0x040fe20000001860 */
[----:B------:R-:W1:Y:S07]  /*47e0*/  LDSM.16.MT88.4 R12, [R220+0x1900] ;  /* 0x00190000dc0c783b */ /* 0x000e6e0000004200 */
[C---:B---3--:R-:W-:Y:S01]  /*47f0*/  HMMA.16816.F32 R100, R4.reuse, R32, R100 ;  /* 0x000000200464723c */ /* 0x048fe20000001864 */
[----:B------:R3:W-:Y:S06]  /*4800*/  MUFU.EX2 R32, R149 ;  /* 0x0000009500207308 */ /* 0x0007ec0000000800 */
[--C-:B------:R-:W-:Y:S01]  /*4810*/  FFMA.FTZ R33, R147, c[0x0][0x2d0], -R59.reuse ;  /* 0x0000b40093217a23 */ /* 0x100fe2000001083b */
[----:B------:R-:W-:Y:S01]  /*4820*/  HMMA.16816.F32 R128, R4, R24, R128 ;  /* 0x000000180480723c */ /* 0x000fe20000001880 */
[----:B------:R-:W-:-:S04]  /*4830*/  FFMA.FTZ R147, R244, c[0x0][0x2d0], -R59 ;  /* 0x0000b400f4937a23 */ /* 0x000fc8000001083b */
[----:B------:R-:W1:Y:S03]  /*4840*/  MUFU.EX2 R33, R33 ;  /* 0x0000002100217308 */ /* 0x000e660000000800 */
[----:B------:R-:W-:Y:S01]  /*4850*/  HMMA.16816.F32 R124, R4, R26, R124 ;  /* 0x0000001a047c723c */ /* 0x000fe2000000187c */
[----:B------:R-:W-:Y:S01]  /*4860*/  LDSM.16.MT88.4 R24, [R224+0x1900] ;  /* 0x00190000e018783b */ /* 0x000fe20000004200 */
[----:B---3--:R-:W-:-:S03]  /*4870*/  FFMA.FTZ R149, R236, c[0x0][0x2d0], -R59 ;  /* 0x0000b400ec957a23 */ /* 0x008fc6000001083b */
[----:B------:R-:W-:Y:S03]  /*4880*/  MUFU.EX2 R147, R147 ;  /* 0x0000009300937308 */ /* 0x000fe60000000800 */
[C---:B------:R-:W-:Y:S05]  /*4890*/  HMMA.16816.F32 R68, R4.reuse, R20, R68 ;  /* 0x000000140444723c */ /* 0x040fea0000001844 */
[----:B------:R-:W-:Y:S03]  /*48a0*/  MUFU.EX2 R149, R149 ;  /* 0x0000009500957308 */ /* 0x000fe60000000800 */
[C---:B------:R-:W-:Y:S01]  /*48b0*/  HMMA.16816.F32 R72, R4.reuse, R22, R72 ;  /* 0x000000160448723c */ /* 0x040fe20000001848 */
[----:B------:R-:W3:Y:S07]  /*48c0*/  LDSM.16.MT88.4 R20, [R222+0x1900] ;  /* 0x00190000de14783b */ /* 0x000eee0000004200 */
[C---:B------:R-:W-:Y:S07]  /*48d0*/  HMMA.16816.F32 R104, R4.reuse, R34, R104 ;  /* 0x000000220468723c */ /* 0x040fee0000001868 */
[--C-:B------:R-:W-:Y:S01]  /*48e0*/  FFMA.FTZ R35, R176, c[0x0][0x2d0], -R61.reuse ;  /* 0x0000b400b0237a23 */ /* 0x100fe2000001083d */
[----:B------:R-:W-:Y:S01]  /*48f0*/  HMMA.16816.F32 R120, R4, R28, R120 ;  /* 0x0000001c0478723c */ /* 0x000fe20000001878 */
[----:B------:R-:W-:-:S02]  /*4900*/  FFMA.FTZ R34, R145, c[0x0][0x2d0], -R61 ;  /* 0x0000b40091227a23 */ /* 0x000fc4000001083d */
[--C-:B------:R-:W-:Y:S02]  /*4910*/  FFMA.FTZ R176, R139, c[0x0][0x2d0], -R61.reuse ;  /* 0x0000b4008bb07a23 */ /* 0x100fe4000001083d */
[----:B------:R-:W-:Y:S01]  /*4920*/  MUFU.EX2 R35, R35 ;  /* 0x0000002300237308 */ /* 0x000fe20000000800 */
[--C-:B------:R-:W-:Y:S02]  /*4930*/  FFMA.FTZ R139, R252, c[0x0][0x2d0], -R61.reuse ;  /* 0x0000b400fc8b7a23 */ /* 0x100fe4000001083d */
[----:B------:R-:W-:Y:S01]  /*4940*/  HMMA.16816.F32 R108, R4, R30, R108 ;  /* 0x0000001e046c723c */ /* 0x000fe2000000186c */
[----:B------:R-:W-:Y:S01]  /*4950*/  LDSM.16.MT88.4 R28, [R221+0x5900] ;  /* 0x00590000dd1c783b */ /* 0x000fe20000004200 */
[----:B------:R-:W-:-:S03]  /*4960*/  FFMA.FTZ R145, R248, c[0x0][0x2d0], -R61 ;  /* 0x0000b400f8917a23 */ /* 0x000fc6000001083d */
[----:B------:R-:W1:Y:S03]  /*4970*/  MUFU.EX2 R34, R34 ;  /* 0x0000002200227308 */ /* 0x000e660000000800 */
[C---:B-----5:R-:W-:Y:S05]  /*4980*/  HMMA.16816.F32 R116, R4.reuse, R8, R116 ;  /* 0x000000080474723c */ /* 0x060fea0000001874 */
[----:B------:R-:W5:Y:S03]  /*4990*/  MUFU.EX2 R176, R176 ;  /* 0x000000b000b07308 */ /* 0x000f660000000800 */
[----:B------:R-:W-:Y:S01]  /*49a0*/  HMMA.16816.F32 R112, R4, R10, R112 ;  /* 0x0000000a0470723c */ /* 0x000fe20000001870 */
[----:B------:R-:W3:Y:S04]  /*49b0*/  LDSM.16.MT88.4 R8, [R224+0x5900] ;  /* 0x00590000e008783b */ /* 0x000ee80000004200 */
[----:B------:R-:W3:Y:S02]  /*49c0*/  MUFU.EX2 R139, R139 ;  /* 0x0000008b008b7308 */ /* 0x000ee40000000800 */
[----:B------:R-:W-:Y:S01]  /*49d0*/  F2FP.PACK_AB R4, R146, R63 ;  /* 0x0000003f9204723e */ /* 0x000fe200000000ff */
[----:B------:R-:W-:Y:S01]  /*49e0*/  FADD.FTZ R63, R63, R40 ;  /* 0x000000283f3f7221 */ /* 0x000fe20000010000 */
[----:B----4-:R-:W-:-:S02]  /*49f0*/  F2FP.PACK_AB R5, R154, R67 ;  /* 0x000000439a05723e */ /* 0x010fc400000000ff */
[----:B------:R-:W-:Y:S01]  /*4a00*/  F2FP.PACK_AB R6, R65, R148 ;  /* 0x000000944106723e */ /* 0x000fe200000000ff */
[----:B------:R-:W-:Y:S01]  /*4a10*/  FADD.FTZ R63, R146, R63 ;  /* 0x0000003f923f7221 */ /* 0x000fe20000010000 */
[----:B-1----:R-:W-:Y:S01]  /*4a20*/  F2FP.PACK_AB R7, R33, R32 ;  /* 0x000000202107723e */ /* 0x002fe200000000ff */
[----:B------:R-:W1:Y:S02]  /*4a30*/  MUFU.EX2 R145, R145 ;  /* 0x0000009100917308 */ /* 0x000e640000000800 */
[----:B------:R-:W-:-:S04]  /*4a40*/  FADD.FTZ R148, R148, R63 ;  /* 0x0000003f94947221 */ /* 0x000fc80000010000 */
[----:B--2---:R-:W-:Y:S01]  /*4a50*/  HMMA.16816.F32 R76, R4, R16, R76 ;  /* 0x00000010044c723c */ /* 0x004fe2000000184c */
[----:B------:R-:W-:-:S07]  /*4a60*/  FADD.FTZ R65, R65, R148 ;  /* 0x0000009441417221 */ /* 0x000fce0000010000 */
[C---:B------:R-:W-:Y:S01]  /*4a70*/  HMMA.16816.F32 R80, R4.reuse, R18, R80 ;  /* 0x000000120450723c */ /* 0x040fe20000001850 */
[----:B------:R-:W2:Y:S07]  /*4a80*/  LDSM.16.MT88.4 R16, [R222+0x5900] ;  /* 0x00590000de10783b */ /* 0x000eae0000004200 */
[C---:B------:R-:W-:Y:S08]  /*4a90*/  HMMA.16816.F32 R84, R4.reuse, R12, R84 ;  /* 0x0000000c0454723c */ /* 0x040ff00000001854 */
[C---:B------:R-:W-:Y:S01]  /*4aa0*/  HMMA.16816.F32 R88, R4.reuse, R14, R88 ;  /* 0x0000000e0458723c */ /* 0x040fe20000001858 */
[----:B------:R-:W4:Y:S07]  /*4ab0*/  LDSM.16.MT88.4 R12, [R220+0x5900] ;  /* 0x00590000dc0c783b */ /* 0x000f2e0000004200 */
[C---:B---3--:R-:W-:Y:S08]  /*4ac0*/  HMMA.16816.F32 R68, R4.reuse, R20, R68 ;  /* 0x000000140444723c */ /* 0x048ff00000001844 */
[C---:B------:R-:W-:Y:S01]  /*4ad0*/  HMMA.16816.F32 R72, R4.reuse, R22, R72 ;  /* 0x000000160448723c */ /* 0x040fe20000001848 */
[----:B------:R-:W-:Y:S07]  /*4ae0*/  LDSM.16.MT88.4 R20, [R221+0x2100] ;  /* 0x00210000dd14783b */ /* 0x000fee0000004200 */
[C---:B------:R-:W-:Y:S08]  /*4af0*/  HMMA.16816.F32 R92, R4.reuse, R8, R92 ;  /* 0x00000008045c723c */ /* 0x040ff0000000185c */
        /* <DEDUP_REMOVED lines=8> */
[C---:B------:R-:W-:Y:S08]  /*4b80*/  HMMA.16816.F32 R128, R4.reuse, R24, R128 ;  /* 0x000000180480723c */ /* 0x040ff00000001880 */
[C---:B------:R-:W-:Y:S01]  /*4b90*/  HMMA.16816.F32 R124, R4.reuse, R26, R124 ;  /* 0x0000001a047c723c */ /* 0x040fe2000000187c */
[----:B------:R-:W1:Y:S07]  /*4ba0*/  LDSM.16.MT88.4 R24, [R224+0x2100] ;  /* 0x00210000e018783b */ /* 0x000e6e0000004200 */
[C---:B------:R-:W-:Y:S08]  /*4bb0*/  HMMA.16816.F32 R120, R4.reuse, R28, R120 ;  /* 0x0000001c0478723c */ /* 0x040ff00000001878 */
[----:B------:R-:W-:Y:S01]  /*4bc0*/  HMMA.16816.F32 R108, R4, R30, R108 ;  /* 0x0000001e046c723c */ /* 0x000fe2000000186c */
[----:B------:R-:W-:Y:S06]  /*4bd0*/  LDSM.16.MT88.4 R28, [R221+0x6100] ;  /* 0x00610000dd1c783b */ /* 0x000fec0000004200 */
[----:B------:R-:W-:Y:S01]  /*4be0*/  F2FP.PACK_AB R4, R35, R34 ;  /* 0x000000222304723e */ /* 0x000fe200000000ff */
[----:B------:R-:W-:Y:S01]  /*4bf0*/  FADD.FTZ R34, R34, R65 ;  /* 0x0000004122227221 */ /* 0x000fe20000010000 */
[----:B------:R-:W-:-:S02]  /*4c00*/  F2FP.PACK_AB R5, R178, R135 ;  /* 0x00000087b205723e */ /* 0x000fc400000000ff */
[----:B-----5:R-:W-:Y:S01]  /*4c10*/  F2FP.PACK_AB R6, R133, R176 ;  /* 0x000000b08506723e */ /* 0x020fe200000000ff */
[----:B------:R-:W-:Y:S01]  /*4c20*/  FADD.FTZ R35, R35, R34 ;  /* 0x0000002223237221 */ /* 0x000fe20000010000 */
[----:B------:R-:W-:-:S03]  /*4c30*/  F2FP.PACK_AB R7, R182, R137 ;  /* 0x00000089b607723e */ /* 0x000fc600000000ff */
[----:B------:R-:W-:-:S04]  /*4c40*/  FADD.FTZ R176, R176, R35 ;  /* 0x00000023b0b07221 */ /* 0x000fc80000010000 */
[----:B---3--:R-:W-:Y:S01]  /*4c50*/  HMMA.16816.F32 R68, R4, R8, R68 ;  /* 0x000000080444723c */ /* 0x008fe20000001844 */
[----:B------:R-:W-:-:S07]  /*4c60*/  FADD.FTZ R176, R133, R176 ;  /* 0x000000b085b07221 */ /* 0x000fce0000010000 */
[C---:B------:R-:W-:Y:S01]  /*4c70*/  HMMA.16816.F32 R72, R4.reuse, R10, R72 ;  /* 0x0000000a0448723c */ /* 0x040fe20000001848 */
[----:B------:R-:W3:Y:S07]  /*4c80*/  LDSM.16.MT88.4 R8, [R222+0x6100] ;  /* 0x00610000de08783b */ /* 0x000eee0000004200 */
[C---:B------:R-:W-:Y:S08]  /*4c90*/  HMMA.16816.F32 R76, R4.reuse, R20, R76 ;  /* 0x00000014044c723c */ /* 0x040ff0000000184c */
[C---:B------:R-:W-:Y:S01]  /*4ca0*/  HMMA.16816.F32 R80, R4.reuse, R22, R80 ;  /* 0x000000160450723c */ /* 0x040fe20000001850 */
[----:B------:R-:W5:Y:S07]  /*4cb0*/  LDSM.16.MT88.4 R20, [R220+0x6100] ;  /* 0x00610000dc14783b */ /* 0x000f6e0000004200 */
        /* <DEDUP_REMOVED lines=8> */
[----:B------:R-:W-:Y:S07]  /*4d40*/  LDSM.16.MT88.4 R24, [R222+0x2900] ;  /* 0x00290000de18783b */ /* 0x000fee0000004200 */
[C---:B---3--:R-:W-:Y:S08]  /*4d50*/  HMMA.16816.F32 R100, R4.reuse, R8, R100 ;  /* 0x000000080464723c */ /* 0x048ff00000001864 */
[C---:B------:R-:W-:Y:S01]  /*4d60*/  HMMA.16816.F32 R104, R4.reuse, R10, R104 ;  /* 0x0000000a0468723c */ /* 0x040fe20000001868 */
[----:B------:R-:W1:Y:S07]  /*4d70*/  LDSM.16.MT88.4 R8, [R220+0x2900] ;  /* 0x00290000dc08783b */ /* 0x000e6e0000004200 */
[C---:B------:R-:W-:Y:S08]  /*4d80*/  HMMA.16816.F32 R120, R4.reuse, R28, R120 ;  /* 0x0000001c0478723c */ /* 0x040ff00000001878 */
[C---:B------:R-:W-:Y:S01]  /*4d90*/  HMMA.16816.F32 R108, R4.reuse, R30, R108 ;  /* 0x0000001e046c723c */ /* 0x040fe2000000186c */
[----:B------:R-:W-:Y:S07]  /*4da0*/  LDSM.16.MT88.4 R28, [R224+0x3100] ;  /* 0x00310000e01c783b */ /* 0x000fee0000004200 */
[C---:B-----5:R-:W-:Y:S08]  /*4db0*/  HMMA.16816.F32 R116, R4.reuse, R20, R116 ;  /* 0x000000140474723c */ /* 0x060ff00000001874 */
        /* <DEDUP_REMOVED lines=20> */
[C---:B--2---:R-:W-:Y:S08]  /*4f00*/  HMMA.16816.F32 R100, R4.reuse, R16, R100 ;  /* 0x000000100464723c */ /* 0x044ff00000001864 */
[C---:B------:R-:W-:Y:S01]  /*4f10*/  HMMA.16816.F32 R104, R4.reuse, R18, R104 ;  /* 0x000000120468723c */ /* 0x040fe20000001868 */
[----:B------:R-:W2:Y:S07]  /*4f20*/  LDSM.16.MT88.4 R16, [R220+0x3100] ;  /* 0x00310000dc10783b */ /* 0x000eae0000004200 */
[C---:B----4-:R-:W-:Y:S08]  /*4f30*/  HMMA.16816.F32 R120, R4.reuse, R12, R120 ;  /* 0x0000000c0478723c */ /* 0x050ff00000001878 */
        /* <DEDUP_REMOVED lines=50> */
[----:B------:R-:W1:Y:S03]  /*5260*/  MUFU.EX2 R30, R30 ;  /* 0x0000001e001e7308 */ /* 0x000e660000000800 */
[C---:B---3--:R-:W-:Y:S08]  /*5270*/  HMMA.16816.F32 R116, R4.reuse, R12, R116 ;  /* 0x0000000c0474723c */ /* 0x048ff00000001874 */
[----:B------:R-:W-:Y:S01]  /*5280*/  HMMA.16816.F32 R112, R4, R14, R112 ;  /* 0x0000000e0470723c */ /* 0x000fe20000001870 */
[----:B------:R-:W3:Y:S06]  /*5290*/  LDSM.16.MT88.4 R12, [R220+0x3900] ;  /* 0x00390000dc0c783b */ /* 0x000eec0000004200 */
[----:B-1----:R-:W-:Y:S01]  /*52a0*/  F2FP.PACK_AB R4, R25, R24 ;  /* 0x000000181904723e */ /* 0x002fe200000000ff */
[----:B------:R-:W-:Y:S01]  /*52b0*/  FADD.FTZ R24, R24, R153 ;  /* 0x0000009918187221 */ /* 0x000fe20000010000 */
[----:B------:R-:W-:-:S02]  /*52c0*/  F2FP.PACK_AB R5, R29, R28 ;  /* 0x0000001c1d05723e */ /* 0x000fc400000000ff */
[----:B--2---:R-:W-:Y:S01]  /*52d0*/  F2FP.PACK_AB R6, R27, R26 ;  /* 0x0000001a1b06723e */ /* 0x004fe200000000ff */
[----:B------:R-:W-:Y:S01]  /*52e0*/  FADD.FTZ R25, R25, R24 ;  /* 0x0000001819197221 */ /* 0x000fe20000010000 */
[----:B------:R-:W-:-:S03]  /*52f0*/  F2FP.PACK_AB R7, R229, R30 ;  /* 0x0000001ee507723e */ /* 0x000fc600000000ff */
        /* <DEDUP_REMOVED lines=18> */
[----:B---3--:R-:W-:Y:S03]  /*5420*/  HMMA.16816.F32 R84, R4, R12, R84 ;  /* 0x0000000c0454723c */ /* 0x008fe60000001854 */
[----:B------:R-:W-:-:S04]  /*5430*/  FADD.FTZ R2, R2, R3 ;  /* 0x0000000302027221 */ /* 0x000fc80000010000 */
[----:B------:R-:W-:Y:S01]  /*5440*/  FADD.FTZ R3, R67, R2 ;  /* 0x0000000243037221 */ /* 0x000fe20000010000 */
[C---:B------:R-:W-:Y:S01]  /*5450*/  HMMA.16816.F32 R88, R4.reuse, R14, R88 ;  /* 0x0000000e0458723c */ /* 0x040fe20000001858 */
[----:B------:R-:W-:Y:S01]  /*5460*/  @P3 IMAD.HI.U32 R2, R36, c[0x0][0x2c8], RZ ;  /* 0x0000b20024023a27 */ /* 0x000fe200078e00ff */
[----:B------:R-:W3:Y:S03]  /*5470*/  LDSM.16.MT88.4 R12, [R221+0x7900] ;  /* 0x00790000dd0c783b */ /* 0x000ee60000004200 */
[----:B------:R-:W-:Y:S01]  /*5480*/  FADD.FTZ R3, R154, R3 ;  /* 0x000000039a037221 */ /* 0x000fe20000010000 */
[----:B------:R-:W-:Y:S02]  /*5490*/  @P3 SHF.R.U32.HI R2, RZ, c[0x0][0x2cc], R2 ;  /* 0x0000b300ff023a19 */ /* 0x000fe40000011602 */
[----:B------:R-:W-:Y:S01]  /*54a0*/  HMMA.16816.F32 R124, R4, R22, R124 ;  /* 0x00000016047c723c */ /* 0x000fe2000000187c */
[----:B------:R-:W-:Y:S01]  /*54b0*/  FADD.FTZ R32, R32, R3 ;  /* 0x0000000320207221 */ /* 0x000fe20000010000 */
[----:B------:R-:W4:Y:S03]  /*54c0*/  @P3 R2UR UR23, R2 ;  /* 0x00000000021733c2 */ /* 0x000f2600000e0000 */
[----:B------:R-:W-:-:S03]  /*54d0*/  FADD.FTZ R32, R33, R32 ;  /* 0x0000002021207221 */ /* 0x000fc60000010000 */
[----:B-1----:R-:W-:Y:S01]  /*54e0*/  HMMA.16816.F32 R92, R4, R8, R92 ;  /* 0x00000008045c723c */ /* 0x002fe2000000185c */
[----:B------:R-:W-:-:S04]  /*54f0*/  FADD.FTZ R135, R135, R32 ;  /* 0x0000002087877221 */ /* 0x000fc80000010000 */
[----:B------:R-:W-:-:S03]  /*5500*/  FADD.FTZ R178, R178, R135 ;  /* 0x00000087b2b27221 */ /* 0x000fc60000010000 */
[----:B------:R-:W-:Y:S01]  /*5510*/  HMMA.16816.F32 R96, R4, R10, R96 ;  /* 0x0000000a0460723c */ /* 0x000fe20000001860 */
[----:B------:R-:W-:Y:S01]  /*5520*/  FADD.FTZ R137, R137, R178 ;  /* 0x000000b289897221 */ /* 0x000fe20000010000 */
[----:B------:R-:W1:Y:S03]  /*5530*/  LDSM.16.MT88.4 R8, [R220+0x7900] ;  /* 0x00790000dc08783b */ /* 0x000e660000004200 */
[----:B------:R-:W-:-:S03]  /*5540*/  FADD.FTZ R182, R182, R137 ;  /* 0x00000089b6b67221 */ /* 0x000fc60000010000 */
[----:B--2---:R-:W-:Y:S01]  /*5550*/  HMMA.16816.F32 R100, R4, R16, R100 ;  /* 0x000000100464723c */ /* 0x004fe20000001864 */
[----:B------:R-:W-:Y:S01]  /*5560*/  FADD.FTZ R147, R147, R182 ;  /* 0x000000b693937221 */ /* 0x000fe20000010000 */
[----:B----4-:R-:W-:-:S03]  /*5570*/  UIADD3 UR23, UR23, UR8, -UR11 ;  /* 0x0000000817177290 */ /* 0x010fc6000fffe80b */
[----:B------:R-:W-:Y:S01]  /*5580*/  FADD.FTZ R242, R242, R147 ;  /* 0x00000093f2f27221 */ /* 0x000fe20000010000 */
[----:B------:R-:W-:Y:S02]  /*5590*/  USHF.R.S32.HI UR4, URZ, 0x1f, UR23 ;  /* 0x0000001f3f047899 */ /* 0x000fe40008011417 */
[----:B------:R-:W-:Y:S01]  /*55a0*/  HMMA.16816.F32 R104, R4, R18, R104 ;  /* 0x000000120468723c */ /* 0x000fe20000001868 */
[----:B------:R-:W-:Y:S01]  /*55b0*/  FADD.FTZ R149, R149, R242 ;  /* 0x000000f295957221 */ /* 0x000fe20000010000 */
[----:B------:R-:W-:-:S03]  /*55c0*/  ULEA.HI UR4, UR4, UR23, URZ, 0x7 ;  /* 0x0000001704047291 */ /* 0x000fc6000f8f383f */
[----:B------:R-:W-:Y:S01]  /*55d0*/  FADD.FTZ R180, R180, R149 ;  /* 0x00000095b4b47221 */ /* 0x000fe20000010000 */
[----:B------:R-:W-:Y:S02]  /*55e0*/  USHF.R.S32.HI UR24, URZ, 0x7, UR4 ;  /* 0x000000073f187899 */ /* 0x000fe40008011404 */
[----:B---3--:R-:W-:Y:S01]  /*55f0*/  HMMA.16816.F32 R120, R4, R12, R120 ;  /* 0x0000000c0478723c */ /* 0x008fe20000001878 */
[----:B------:R-:W-:Y:S01]  /*5600*/  FADD.FTZ R155, R155, R180 ;  /* 0x000000b49b9b7221 */ /* 0x000fe20000010000 */
[----:B------:R-:W-:-:S03]  /*5610*/  UISETP.LT.AND UP0, UPT, URZ, UR24, UPT ;  /* 0x000000183f00728c */ /* 0x000fc6000bf01270 */
[----:B------:R-:W-:Y:S01]  /*5620*/  FADD.FTZ R155, R156, R155 ;  /* 0x0000009b9c9b7221 */ /* 0x000fe20000010000 */
[----:B------:R-:W-:Y:S02]  /*5630*/  USEL UR24, URZ, UR24, !UP0 ;  /* 0x000000183f187287 */ /* 0x000fe4000c000000 */
[----:B------:R-:W-:Y:S01]  /*5640*/  HMMA.16816.F32 R108, R4, R14, R108 ;  /* 0x0000000e046c723c */ /* 0x000fe2000000186c */
[----:B------:R-:W-:Y:S01]  /*5650*/  FADD.FTZ R152, R152, R155 ;  /* 0x0000009b98987221 */ /* 0x000fe20000010000 */
[----:B------:R-:W-:-:S03]  /*5660*/  UISETP.GE.AND UP0, UPT, UR25, UR24, UPT ;  /* 0x000000181900728c */ /* 0x000fc6000bf06270 */
[----:B------:R-:W-:-:S03]  /*5670*/  FADD.FTZ R157, R157, R152 ;  /* 0x000000989d9d7221 */ /* 0x000fc60000010000 */
[----:B------:R-:W-:Y:S01]  /*5680*/  PLOP3.LUT P0, PT, PT, PT, UP0, 0x80, 0x0 ;  /* 0x000000000000781c */ /* 0x000fe20003f0f008 */
[----:B------:R-:W-:Y:S01]  /*5690*/  FADD.FTZ R28, R28, R157 ;  /* 0x0000009d1c1c7221 */ /* 0x000fe20000010000 */
[----:B-1----:R-:W-:Y:S03]  /*56a0*/  HMMA.16816.F32 R116, R4, R8, R116 ;  /* 0x000000080474723c */ /* 0x002fe60000001874 */
[----:B------:R-:W-:-:S04]  /*56b0*/  FADD.FTZ R29, R29, R28 ;  /* 0x0000001c1d1d7221 */ /* 0x000fc80000010000 */
[----:B------:R-:W-:Y:S01]  /*56c0*/  FADD.FTZ R30, R30, R29 ;  /* 0x0000001d1e1e7221 */ /* 0x000fe20000010000 */
[----:B------:R-:W-:Y:S03]  /*56d0*/  HMMA.16816.F32 R112, R4, R10, R112 ;  /* 0x0000000a0470723c */ /* 0x000fe60000001870 */
[----:B------:R-:W-:Y:S01]  /*56e0*/  FADD.FTZ R229, R229, R30 ;  /* 0x0000001ee5e57221 */ /* 0x000fe20000010000 */
[----:B------:R-:W-:Y:S05]  /*56f0*/  @!P0 BRA `(.L_x_2326) ;  /* 0x0000432000008947 */ /* 0x000fea0003800000 */
[----:B------:R-:W-:Y:S01]  /*5700*/  @P3 IMAD.HI.U32 R239, R237, c[0x0][0x2c8], RZ ;  /* 0x0000b200edef3a27 */ /* 0x000fe200078e00ff */
[----:B------:R-:W-:Y:S01]  /*5710*/  IADD3 R243, P0, R230, 0x40, RZ ;  /* 0x00000040e6f37810 */ /* 0x000fe20007f1e0ff */
[----:B------:R-:W-:Y:S01]  /*5720*/  UMOV UR26, UR25 ;  /* 0x00000019001a7c82 */ /* 0x000fe20008000000 */
[----:B------:R-:W-:Y:S01]  /*5730*/  IADD3 R245, P1, R240, 0x40, RZ ;  /* 0x00000040f0f57810 */ /* 0x000fe20007f3e0ff */
[----:B------:R-:W-:Y:S01]  /*5740*/  IMAD.MOV.U32 R2, RZ, RZ, R132 ;  /* 0x000000ffff027224 */ /* 0x000fe200078e0084 */
[----:B------:R-:W-:Y:S01]  /*5750*/  @P3 SHF.R.U32.HI R239, RZ, c[0x0][0x2cc], R239 ;  /* 0x0000b300ffef3a19 */ /* 0x000fe200000116ef */
[----:B------:R-:W-:Y:S01]  /*5760*/  IMAD.MOV.U32 R3, RZ, RZ, R0 ;  /* 0x000000ffff037224 */ /* 0x000fe200078e0000 */
[----:B------:R-:W-:Y:S01]  /*5770*/  IADD3.X R244, RZ, R235, RZ, P1, !PT ;  /* 0x000000ebfff47210 */ /* 0x000fe20000ffe4ff */
[----:B------:R-:W-:Y:S01]  /*5780*/  IMAD.X R242, RZ, RZ, R233, P0 ;  /* 0x000000fffff27224 */ /* 0x000fe200000e06e9 */
[----:B------:R-:W-:-:S02]  /*5790*/  UMOV UR17, 0xffffff80 ;  /* 0xffffff8000117882 */ /* 0x000fc40000000000 */
[----:B------:R-:W-:Y:S02]  /*57a0*/  ULDC.64 UR6, c[0x0][0x208] ;  /* 0x0000820000067ab9 */ /* 0x000fe40000000a00 */
[----:B------:R-:W-:Y:S02]  /*57b0*/  ULDC.64 UR4, c[0x0][0x1e0] ;  /* 0x0000780000047ab9 */ /* 0x000fe40000000a00 */
.L_x_2327:
[----:B------:R-:W-:Y:S04]  /*57c0*/  DEPBAR.LE SB0, 0x0 ;  /* 0x000080000000791a */ /* 0x000fe80000000000 */
[----:B------:R-:W-:Y:S01]  /*57d0*/  BAR.SYNC.DEFER_BLOCKING 0x0 ;  /* 0x0000000000007b1d */ /* 0x000fe20000010000 */
[----:B------:R-:W-:Y:S02]  /*57e0*/  UISETP.GE.AND UP0, UPT, UR26, URZ, UPT ;  /* 0x0000003f1a00728c */ /* 0x000fe4000bf06270 */
[----:B------:R-:W-:Y:S02]  /*57f0*/  UISETP.GE.AND UP1, UPT, UR26, 0x1, UPT ;  /* 0x000000011a00788c */ /* 0x000fe4000bf26270 */
[----:B------:R-:W-:Y:S02]  /*5800*/  UIADD3 UR25, UR26, -0x1, URZ ;  /* 0xffffffff1a197890 */ /* 0x000fe4000fffe03f */
[----:B------:R-:W-:Y:S05]  /*5810*/  PLOP3.LUT P0, PT, PT, PT, UP0, 0x80, 0x0 ;  /* 0x000000000000781c */ /* 0x000fea0003f0f008 */
[----:B------:R-:W-:Y:S02]  /*5820*/  @UP0 USHF.R.S32.HI UR20, URZ, 0x1f, UR26 ;  /* 0x0000001f3f140899 */ /* 0x000fe4000801141a */
[----:B------:R-:W-:Y:S02]  /*5830*/  @UP0 UIMAD.WIDE.U32 UR22, UR26, UR6, URZ ;  /* 0x000000061a1602a5 */ /* 0x000fe4000f8e003f */
[----:B------:R-:W-:Y:S02]  /*5840*/  @UP0 UIMAD UR20, UR20, UR6, URZ ;  /* 0x00000006141402a4 */ /* 0x000fe4000f8e023f */
[----:B------:R-:W-:Y:S02]  /*5850*/  @UP0 USHF.L.U32 UR21, UR22, 0x7, URZ ;  /* 0x0000000716150899 */ /* 0x000fe4000800063f */
[----:B------:R-:W-:Y:S01]  /*5860*/  @UP0 UIMAD UR20, UR26, UR7, UR20 ;  /* 0x000000071a1402a4 */ /* 0x000fe2000f8e0214 */
[----:B------:R-:W1:Y:S03]  /*5870*/  LDSM.16.M88.4 R136, [R226+0x8100] ;  /* 0x00810000e288783b */ /* 0x000e660000000200 */
[----:B------:R-:W-:Y:S01]  /*5880*/  @P0 IADD3 R0, P1, R240, UR21, RZ ;  /* 0x00000015f0000c10 */ /* 0x000fe2000ff3e0ff */
[----:B------:R-:W-:Y:S01]  /*5890*/  @UP0 UIADD3 UR20, UR23, UR20, URZ ;  /* 0x0000001417140290 */ /* 0x000fe2000fffe03f */
[----:B------:R-:W-:Y:S02]  /*58a0*/  @P0 IADD3 R177, P2, R245, UR21, RZ ;  /* 0x00000015f5b10c10 */ /* 0x000fe4000ff5e0ff */
[C---:B------:R-:W-:Y:S01]  /*58b0*/  @P0 LEA R178, P6, R0.reuse, c[0x0][0x1f8], 0x1 ;  /* 0x00007e0000b20a11 */ /* 0x040fe200078c08ff */
[----:B------:R-:W-:Y:S01]  /*58c0*/  @UP0 USHF.L.U64.HI UR20, UR22, 0x7, UR20 ;  /* 0x0000000716140899 */ /* 0x000fe20008010214 */
[----:B------:R-:W2:Y:S01]  /*58d0*/  LDSM.16.M88.4 R144, [R226+0x8900] ;  /* 0x00890000e290783b */ /* 0x000ea20000000200 */
[----:B------:R-:W-:Y:S04]  /*58e0*/  @UP1 UIMAD.WIDE.U32 UR22, UR25, UR4, URZ ;  /* 0x00000004191612a5 */ /* 0x000fe8000f8e003f */
[----:B------:R-:W-:Y:S01]  /*58f0*/  @P0 IADD3.X R179, R235, UR20, RZ, P1, !PT ;  /* 0x00000014ebb30c10 */ /* 0x000fe20008ffe4ff */
[----:B------:R-:W-:Y:S01]  /*5900*/  @UP1 USHF.L.U32 UR21, UR22, 0x7, URZ ;  /* 0x0000000716151899 */ /* 0x000fe2000800063f */
[C---:B------:R-:W-:Y:S01]  /*5910*/  @P0 LEA R176, P1, R177.reuse, c[0x0][0x1f8], 0x1 ;  /* 0x00007e00b1b00a11 */ /* 0x040fe200078208ff */
[----:B------:R-:W3:Y:S01]  /*5920*/  LDSM.16.M88.4 R148, [R226+0x9100] ;  /* 0x00910000e294783b */ /* 0x000ee20000000200 */
[----:B------:R-:W-:Y:S02]  /*5930*/  @P0 LEA.HI.X R179, R0, c[0x0][0x1fc], R179, 0x1, P6 ;  /* 0x00007f0000b30a11 */ /* 0x000fe400030f0cb3 */
[----:B------:R-:W-:Y:S01]  /*5940*/  @P0 IADD3.X R180, R244, UR20, RZ, P2, !PT ;  /* 0x00000014f4b40c10 */ /* 0x000fe200097fe4ff */
[----:B------:R-:W-:Y:S03]  /*5950*/  UIMAD UR20, UR26, UR17, 0x1 ;  /* 0x000000011a1474a4 */ /* 0x000fe6000f8e0211 */
[----:B------:R-:W-:Y:S01]  /*5960*/  @P0 LEA.HI.X R177, R177, c[0x0][0x1fc], R180, 0x1, P1 ;  /* 0x00007f00b1b10a11 */ /* 0x000fe200008f0cb4 */
        /* <DEDUP_REMOVED lines=18> */
[C---:B-----5:R-:W-:Y:S08]  /*5a90*/  HMMA.16816.F32 R36, R140.reuse, R156, RZ ;  /* 0x0000009c8c24723c */ /* 0x060ff000000018ff */
[C---:B------:R-:W-:Y:S01]  /*5aa0*/  HMMA.16816.F32 R40, R140.reuse, R158, RZ ;  /* 0x0000009e8c28723c */ /* 0x040fe200000018ff */
[----:B------:R-:W5:Y:S07]  /*5ab0*/  LDSM.16.M88.4 R156, [R215] ;  /* 0x00000000d79c783b */ /* 0x000f6e0000000200 */
[C---:B-1----:R-:W-:Y:S08]  /*5ac0*/  HMMA.16816.F32 R44, R140.reuse, R160, RZ ;  /* 0x000000a08c2c723c */ /* 0x042ff000000018ff */
[C---:B------:R-:W-:Y:S01]  /*5ad0*/  HMMA.16816.F32 R48, R140.reuse, R162, RZ ;  /* 0x000000a28c30723c */ /* 0x040fe200000018ff */
[----:B------:R-:W1:Y:S07]  /*5ae0*/  LDSM.16.M88.4 R160, [R214] ;  /* 0x00000000d6a0783b */ /* 0x000e6e0000000200 */
[C---:B------:R-:W-:Y:S08]  /*5af0*/  HMMA.16816.F32 R52, R140.reuse, R164, RZ ;  /* 0x000000a48c34723c */ /* 0x040ff000000018ff */
[C---:B------:R-:W-:Y:S01]  /*5b00*/  HMMA.16816.F32 R56, R140.reuse, R166, RZ ;  /* 0x000000a68c38723c */ /* 0x040fe200000018ff */
[----:B------:R-:W1:Y:S07]  /*5b10*/  LDSM.16.M88.4 R164, [R213] ;  /* 0x00000000d5a4783b */ /* 0x000e6e0000000200 */
[C---:B--2---:R-:W-:Y:S01]  /*5b20*/  HMMA.16816.F32 R60, R140.reuse, R64, RZ ;  /* 0x000000408c3c723c */ /* 0x044fe200000018ff */
[----:B------:R-:W-:Y:S01]  /*5b30*/  @!PT LDS RZ, [RZ] ;  /* 0x00000000fffff984 */ /* 0x000fe20000000800 */
[----:B------:R-:W-:Y:S01]  /*5b40*/  @!PT LDS RZ, [RZ] ;  /* 0x00000000fffff984 */ /* 0x000fe20000000800 */
[----:B------:R-:W-:Y:S01]  /*5b50*/  @!PT LDS RZ, [RZ] ;  /* 0x00000000fffff984 */ /* 0x000fe20000000800 */
[----:B------:R2:W-:Y:S07]  /*5b60*/  @P0 LDGSTS.E.BYPASS.LTC128B.128 [R227+0x100], [R178.64], !P5 ;  /* 0x00100000b2e30fae */ /* 0x0005ee000e901d52 */
[----:B------:R-:W-:Y:S01]  /*5b70*/  HMMA.16816.F32 R64, R140, R66, RZ ;  /* 0x000000428c40723c */ /* 0x000fe200000018ff */
[----:B------:R2:W-:Y:S07]  /*5b80*/  @P0 LDGSTS.E.BYPASS.LTC128B.128 [R227+0x4100], [R176.64], !P4 ;  /* 0x04100000b0e30fae */ /* 0x0005ee000e101d52 */
[C---:B------:R-:W-:Y:S07]  /*5b90*/  HMMA.16816.F32 R4, R168.reuse, R132, R4 ;  /* 0x00000084a804723c */ /* 0x040fee0000001804 */
[----:B------:R-:W-:Y:S01]  /*5ba0*/  @P0 IADD3 R132, P1, R178, UR10, RZ ;  /* 0x0000000ab2840c10 */ /* 0x000fe2000ff3e0ff */
[C---:B------:R-:W-:Y:S04]  /*5bb0*/  HMMA.16816.F32 R8, R168.reuse, R134, R8 ;  /* 0x00000086a808723c */ /* 0x040fe80000001808 */
[----:B------:R-:W-:Y:S02]  /*5bc0*/  @P0 IADD3.X R133, R179, UR14, RZ, P1, !PT ;  /* 0x0000000eb3850c10 */ /* 0x000fe40008ffe4ff */
[C---:B------:R-:W-:Y:S02]  /*5bd0*/  @P0 IADD3 R180, P1, R132.reuse, UR10, RZ ;  /* 0x0000000a84b40c10 */ /* 0x040fe4000ff3e0ff */
[C---:B---3--:R-:W-:Y:S01]  /*5be0*/  HMMA.16816.F32 R12, R168.reuse, R136, R12 ;  /* 0x00000088a80c723c */ /* 0x048fe2000000180c */
[----:B------:R3:W-:Y:S03]  /*5bf0*/  @P0 LDGSTS.E.BYPASS.LTC128B.128 [R227+0x1100], [R132.64], !P5 ;  /* 0x0110000084e30fae */ /* 0x0007e6000e901d52 */
[C---:B------:R-:W-:Y:S02]  /*5c00*/  @P0 IADD3.X R181, R133.reuse, UR14, RZ, P1, !PT ;  /* 0x0000000e85b50c10 */ /* 0x040fe40008ffe4ff */
[----:B------:R-:W-:Y:S02]  /*5c10*/  @P0 IADD3 R182, P6, R132, UR16, RZ ;  /* 0x0000001084b60c10 */ /* 0x000fe4000ffde0ff */
[C---:B------:R-:W-:Y:S01]  /*5c20*/  HMMA.16816.F32 R16, R168.reuse, R138, R16 ;  /* 0x0000008aa810723c */ /* 0x040fe20000001810 */
[----:B------:R3:W-:Y:S03]  /*5c30*/  @P0 LDGSTS.E.BYPASS.LTC128B.128 [R227+0x5100], [R132.64+0x80], !P4 ;  /* 0x0510008084e30fae */ /* 0x0007e6000e101d52 */
[----:B------:R-:W-:Y:S02]  /*5c40*/  @P0 IADD3.X R183, R133, UR15, RZ, P6, !PT ;  /* 0x0000000f85b70c10 */ /* 0x000fe4000b7fe4ff */
[C---:B------:R-:W-:Y:S02]  /*5c50*/  @P0 IADD3 R248, P2, R180.reuse, UR10, RZ ;  /* 0x0000000ab4f80c10 */ /* 0x040fe4000ff5e0ff */
[C---:B------:R-:W-:Y:S01]  /*5c60*/  HMMA.16816.F32 R20, R168.reuse, R144, R20 ;  /* 0x00000090a814723c */ /* 0x040fe20000001814 */
[----:B------:R1:W-:Y:S03]  /*5c70*/  @P0 LDGSTS.E.BYPASS.LTC128B.128 [R227+0x2100], [R180.64], !P5 ;  /* 0x02100000b4e30fae */ /* 0x0003e6000e901d52 */
[C---:B------:R-:W-:Y:S02]  /*5c80*/  @P0 IADD3.X R249, R181.reuse, UR14, RZ, P2, !PT ;  /* 0x0000000eb5f90c10 */ /* 0x040fe400097fe4ff */
[----:B------:R-:W-:Y:S02]  /*5c90*/  @P0 IADD3 R246, P1, R180, UR16, RZ ;  /* 0x00000010b4f60c10 */ /* 0x000fe4000ff3e0ff */
[C---:B------:R-:W-:Y:S01]  /*5ca0*/  HMMA.16816.F32 R24, R168.reuse, R146, R24 ;  /* 0x00000092a818723c */ /* 0x040fe20000001818 */
[----:B------:R1:W-:Y:S03]  /*5cb0*/  @P0 LDGSTS.E.BYPASS.LTC128B.128 [R227+0x6100], [R182.64], !P4 ;  /* 0x06100000b6e30fae */ /* 0x0003e6000e101d52 */
[----:B------:R-:W-:Y:S04]  /*5cc0*/  @P0 IADD3.X R247, R181, UR15, RZ, P1, !PT ;  /* 0x0000000fb5f70c10 */ /* 0x000fe80008ffe4ff */
[C---:B----4-:R-:W-:Y:S01]  /*5cd0*/  HMMA.16816.F32 R28, R168.reuse, R148, R28 ;  /* 0x00000094a81c723c */ /* 0x050fe2000000181c */
[----:B------:R4:W-:Y:S07]  /*5ce0*/  @P0 LDGSTS.E.BYPASS.LTC128B.128 [R227+0x3100], [R248.64], !P5 ;  /* 0x03100000f8e30fae */ /* 0x0009ee000e901d52 */
[C---:B------:R-:W-:Y:S01]  /*5cf0*/  HMMA.16816.F32 R32, R168.reuse, R150, R32 ;  /* 0x00000096a820723c */ /* 0x040fe20000001820 */
[----:B------:R1:W-:Y:S07]  /*5d00*/  @P0 LDGSTS.E.BYPASS.LTC128B.128 [R227+0x7100], [R246.64], !P4 ;  /* 0x07100000f6e30fae */ /* 0x0003ee000e101d52 */
[C---:B------:R-:W-:Y:S01]  /*5d10*/  HMMA.16816.F32 R36, R168.reuse, R152, R36 ;  /* 0x00000098a824723c */ /* 0x040fe20000001824 */
[----:B---3--:R-:W3:Y:S07]  /*5d20*/  LDSM.16.M88.4 R132, [R223+0x8100] ;  /* 0x00810000df84783b */ /* 0x008eee0000000200 */
[C---:B------:R-:W-:Y:S01]  /*5d30*/  HMMA.16816.F32 R40, R168.reuse, R154, R40 ;  /* 0x0000009aa828723c */ /* 0x040fe20000001828 */
[----:B------:R-:W0:Y:S07]  /*5d40*/  LDGDEPBAR ;  /* 0x00000000000079af */ /* 0x000e2e0000000000 */
[C---:B-----5:R-:W-:Y:S01]  /*5d50*/  HMMA.16816.F32 R44, R168.reuse, R156, R44 ;  /* 0x0000009ca82c723c */ /* 0x060fe2000000182c */
[----:B------:R-:W5:Y:S07]  /*5d60*/  LDSM.16.M88.4 R136, [R223+0x8900] ;  /* 0x00890000df88783b */ /* 0x000f6e0000000200 */
[C---:B------:R-:W-:Y:S01]  /*5d70*/  HMMA.16816.F32 R48, R168.reuse, R158, R48 ;  /* 0x0000009ea830723c */ /* 0x040fe20000001830 */
[----:B------:R-:W4:Y:S07]  /*5d80*/  LDSM.16.M88.4 R144, [R223+0x9100] ;  /* 0x00910000df90783b */ /* 0x000f2e0000000200 */
[C---:B-1----:R-:W-:Y:S01]  /*5d90*/  HMMA.16816.F32 R52, R168.reuse, R160, R52 ;  /* 0x000000a0a834723c */ /* 0x042fe20000001834 */
[----:B--2---:R-:W1:Y:S07]  /*5da0*/  LDSM.16.M88.4 R176, [R223+0x9900] ;  /* 0x00990000dfb0783b */ /* 0x004e6e0000000200 */
[C---:B------:R-:W-:Y:S01]  /*5db0*/  HMMA.16816.F32 R56, R168.reuse, R162, R56 ;  /* 0x000000a2a838723c */ /* 0x040fe20000001838 */
[----:B------:R-:W2:Y:S07]  /*5dc0*/  LDSM.16.M88.4 R180, [R223+0xa100] ;  /* 0x00a10000dfb4783b */ /* 0x000eae0000000200 */
[C---:B------:R-:W-:Y:S01]  /*5dd0*/  HMMA.16816.F32 R60, R168.reuse, R164, R60 ;  /* 0x000000a4a83c723c */ /* 0x040fe2000000183c */
[----:B------:R-:W1:Y:S07]  /*5de0*/  LDSM.16.M88.4 R148, [R223+0xa900] ;  /* 0x00a90000df94783b */ /* 0x000e6e0000000200 */
[----:B------:R-:W-:Y:S01]  /*5df0*/  HMMA.16816.F32 R64, R168, R166, R64 ;  /* 0x000000a6a840723c */ /* 0x000fe20000001840 */
[----:B------:R-:W1:Y:S07]  /*5e00*/  LDSM.16.M88.4 R152, [R223+0xb100] ;  /* 0x00b10000df98783b */ /* 0x000e6e0000000200 */
[C---:B---3--:R-:W-:Y:S01]  /*5e10*/  HMMA.16816.F32 R4, R172.reuse, R132, R4 ;  /* 0x00000084ac04723c */ /* 0x048fe20000001804 */
[----:B------:R-:W3:Y:S07]  /*5e20*/  LDSM.16.M88.4 R156, [R223+0xb900] ;  /* 0x00b90000df9c783b */ /* 0x000eee0000000200 */
[C---:B------:R-:W-:Y:S01]  /*5e30*/  HMMA.16816.F32 R8, R172.reuse, R134, R8 ;  /* 0x00000086ac08723c */ /* 0x040fe20000001808 */
[----:B------:R-:W2:Y:S07]  /*5e40*/  LDSM.16.M88.4 R132, [R212] ;  /* 0x00000000d484783b */ /* 0x000eae0000000200 */
[C---:B-----5:R-:W-:Y:S01]  /*5e50*/  HMMA.16816.F32 R12, R172.reuse, R136, R12 ;  /* 0x00000088ac0c723c */ /* 0x060fe2000000180c */
[----:B------:R-:W-:Y:S07]  /*5e60*/  LDSM.16.M88.4 R160, [R212+0x2800] ;  /* 0x00280000d4a0783b */ /* 0x000fee0000000200 */
[C---:B------:R-:W-:Y:S01]  /*5e70*/  HMMA.16816.F32 R16, R172.reuse, R138, R16 ;  /* 0x0000008aac10723c */ /* 0x040fe20000001810 */
[----:B------:R-:W5:Y:S07]  /*5e80*/  LDSM.16.M88.4 R136, [R212+0x800] ;  /* 0x00080000d488783b */ /* 0x000f6e0000000200 */
[C---:B----4-:R-:W-:Y:S01]  /*5e90*/  HMMA.16816.F32 R20, R172.reuse, R144, R20 ;  /* 0x00000090ac14723c */ /* 0x050fe20000001814 */
[----:B------:R-:W-:Y:S07]  /*5ea0*/  LDSM.16.M88.4 R164, [R226+0xc100] ;  /* 0x00c10000e2a4783b */ /* 0x000fee0000000200 */
[C---:B------:R-:W-:Y:S01]  /*5eb0*/  HMMA.16816.F32 R24, R172.reuse, R146, R24 ;  /* 0x00000092ac18723c */ /* 0x040fe20000001818 */
[----:B------:R-:W4:Y:S07]  /*5ec0*/  LDSM.16.M88.4 R144, [R212+0x1000] ;  /* 0x00100000d490783b */ /* 0x000f2e0000000200 */
[C---:B-1----:R-:W-:Y:S08]  /*5ed0*/  HMMA.16816.F32 R28, R172.reuse, R176, R28 ;  /* 0x000000b0ac1c723c */ /* 0x042ff0000000181c */
[C---:B------:R-:W-:Y:S01]  /*5ee0*/  HMMA.16816.F32 R32, R172.reuse, R178, R32 ;  /* 0x000000b2ac20723c */ /* 0x040fe20000001820 */
[----:B------:R-:W-:Y:S07]  /*5ef0*/  LDSM.16.M88.4 R176, [R226+0xc900] ;  /* 0x00c90000e2b0783b */ /* 0x000fee0000000200 */
[C---:B--2---:R-:W-:Y:S08]  /*5f00*/  HMMA.16816.F32 R36, R172.reuse, R180, R36 ;  /* 0x000000b4ac24723c */ /* 0x044ff00000001824 */
[C---:B------:R-:W-:Y:S01]  /*5f10*/  HMMA.16816.F32 R40, R172.reuse, R182, R40 ;  /* 0x000000b6ac28723c */ /* 0x040fe20000001828 */
[----:B------:R-:W-:Y:S07]  /*5f20*/  LDSM.16.M88.4 R180, [R226+0xd100] ;  /* 0x00d10000e2b4783b */ /* 0x000fee0000000200 */
[C---:B------:R-:W-:Y:S08]  /*5f30*/  HMMA.16816.F32 R44, R172.reuse, R148, R44 ;  /* 0x00000094ac2c723c */ /* 0x040ff0000000182c */
[C---:B------:R-:W-:Y:S01]  /*5f40*/  HMMA.16816.F32 R48, R172.reuse, R150, R48 ;  /* 0x00000096ac30723c */ /* 0x040fe20000001830 */
[----:B------:R-:W1:Y:S07]  /*5f50*/  LDSM.16.M88.4 R148, [R212+0x1800] ;  /* 0x00180000d494783b */ /* 0x000e6e0000000200 */
[C---:B------:R-:W-:Y:S08]  /*5f60*/  HMMA.16816.F32 R52, R172.reuse, R152, R52 ;  /* 0x00000098ac34723c */ /* 0x040ff00000001834 */
[C---:B------:R-:W-:Y:S01]  /*5f70*/  HMMA.16816.F32 R56, R172.reuse, R154, R56 ;  /* 0x0000009aac38723c */ /* 0x040fe20000001838 */
[----:B------:R-:W2:Y:S07]  /*5f80*/  LDSM.16.M88.4 R152, [R212+0x2000] ;  /* 0x00200000d498783b */ /* 0x000eae0000000200 */
[C---:B---3--:R-:W-:Y:S08]  /*5f90*/  HMMA.16816.F32 R60, R172.reuse, R156, R60 ;  /* 0x0000009cac3c723c */ /* 0x048ff0000000183c */
[----:B------:R-:W-:Y:S01]  /*5fa0*/  HMMA.16816.F32 R64, R172, R158, R64 ;  /* 0x0000009eac40723c */ /* 0x000fe20000001840 */
[----:B------:R-:W3:Y:S07]  /*5fb0*/  LDSM.16.M88.4 R156, [R212+0x3000] ;  /* 0x00300000d49c783b */ /* 0x000eee0000000200 */
[C---:B------:R-:W-:Y:S08]  /*5fc0*/  HMMA.16816.F32 R4, R184.reuse, R132, R4 ;  /* 0x00000084b804723c */ /* 0x040ff00000001804 */
[C---:B------:R-:W-:Y:S01]  /*5fd0*/  HMMA.16816.F32 R8, R184.reuse, R134, R8 ;  /* 0x00000086b808723c */ /* 0x040fe20000001808 */
[----:B------:R-:W2:Y:S07]  /*5fe0*/  LDSM.16.M88.4 R132, [R212+0x3800] ;  /* 0x00380000d484783b */ /* 0x000eae0000000200 */
[C---:B-----5:R-:W-:Y:S08]  /*5ff0*/  HMMA.16816.F32 R12, R184.reuse, R136, R12 ;  /* 0x00000088b80c723c */ /* 0x060ff0000000180c */
[C---:B------:R-:W-:Y:S01]  /*6000*/  HMMA.16816.F32 R16, R184.reuse, R138, R16 ;  /* 0x0000008ab810723c */ /* 0x040fe20000001810 */
[----:B------:R-:W5:Y:S07]  /*6010*/  LDSM.16.M88.4 R136, [R226+0xd900] ;  /* 0x00d90000e288783b */ /* 0x000f6e0000000200 */
        /* <DEDUP_REMOVED lines=12> */
[C---:B---3--:R-:W-:Y:S08]  /*60e0*/  HMMA.16816.F32 R52, R184.reuse, R156, R52 ;  /* 0x0000009cb834723c */ /* 0x048ff00000001834 */
[C---:B------:R-:W-:Y:S01]  /*60f0*/  HMMA.16816.F32 R56, R184.reuse, R158, R56 ;  /* 0x0000009eb838723c */ /* 0x040fe20000001838 */
[----:B------:R-:W-:Y:S07]  /*6100*/  LDSM.16.M88.4 R156, [R210] ;  /* 0x00000000d29c783b */ /* 0x000fee0000000200 */
[C---:B------:R-:W-:Y:S08]  /*6110*/  HMMA.16816.F32 R60, R184.reuse, R132, R60 ;  /* 0x00000084b83c723c */ /* 0x040ff0000000183c */
[----:B------:R-:W-:Y:S01]  /*6120*/  HMMA.16816.F32 R64, R184, R134, R64 ;  /* 0x00000086b840723c */ /* 0x000fe20000001840 */
[----:B------:R-:W3:Y:S07]  /*6130*/  LDSM.16.M88.4 R132, [R211] ;  /* 0x00000000d384783b */ /* 0x000eee0000000200 */
        /* <DEDUP_REMOVED lines=9> */
[C---:B-----5:R-:W-:Y:S08]  /*61d0*/  HMMA.16816.F32 R28, R188.reuse, R136, R28 ;  /* 0x00000088bc1c723c */ /* 0x060ff0000000181c */
[C---:B------:R-:W-:Y:S01]  /*61e0*/  HMMA.16816.F32 R32, R188.reuse, R138, R32 ;  /* 0x0000008abc20723c */ /* 0x040fe20000001820 */
[----:B------:R-:W5:Y:S07]  /*61f0*/  LDSM.16.M88.4 R136, [R206] ;  /* 0x00000000ce88783b */ /* 0x000f6e0000000200 */
[C---:B----4-:R-:W-:Y:S08]  /*6200*/  HMMA.16816.F32 R36, R188.reuse, R144, R36 ;  /* 0x00000090bc24723c */ /* 0x050ff00000001824 */
[C---:B------:R-:W-:Y:S01]  /*6210*/  HMMA.16816.F32 R40, R188.reuse, R146, R40 ;  /* 0x00000092bc28723c */ /* 0x040fe20000001828 */
[----:B------:R-:W4:Y:S07]  /*6220*/  LDSM.16.M88.4 R144, [R205] ;  /* 0x00000000cd90783b */ /* 0x000f2e0000000200 */
[C---:B-1----:R-:W-:Y:S08]  /*6230*/  HMMA.16816.F32 R44, R188.reuse, R148, R44 ;  /* 0x00000094bc2c723c */ /* 0x042ff0000000182c */
[C---:B------:R-:W-:Y:S01]  /*6240*/  HMMA.16816.F32 R48, R188.reuse, R150, R48 ;  /* 0x00000096bc30723c */ /* 0x040fe20000001830 */
[----:B------:R-:W-:Y:S07]  /*6250*/  LDSM.16.M88.4 R148, [R223+0xc100] ;  /* 0x00c10000df94783b */ /* 0x000fee0000000200 */
[C---:B--2---:R-:W-:Y:S08]  /*6260*/  HMMA.16816.F32 R52, R188.reuse, R152, R52 ;  /* 0x00000098bc34723c */ /* 0x044ff00000001834 */
[C---:B------:R-:W-:Y:S01]  /*6270*/  HMMA.16816.F32 R56, R188.reuse, R154, R56 ;  /* 0x0000009abc38723c */ /* 0x040fe20000001838 */
[----:B------:R-:W-:Y:S07]  /*6280*/  LDSM.16.M88.4 R152, [R223+0xc900] ;  /* 0x00c90000df98783b */ /* 0x000fee0000000200 */
[C---:B------:R-:W-:Y:S08]  /*6290*/  HMMA.16816.F32 R60, R188.reuse, R160, R60 ;  /* 0x000000a0bc3c723c */ /* 0x040ff0000000183c */
[----:B------:R-:W-:Y:S01]  /*62a0*/  HMMA.16816.F32 R64, R188, R162, R64 ;  /* 0x000000a2bc40723c */ /* 0x000fe20000001840 */
[----:B------:R-:W-:Y:S07]  /*62b0*/  LDSM.16.M88.4 R160, [R223+0xd900] ;  /* 0x00d90000dfa0783b */ /* 0x000fee0000000200 */
[C---:B---3--:R-:W-:Y:S08]  /*62c0*/  HMMA.16816.F32 R4, R192.reuse, R132, R4 ;  /* 0x00000084c004723c */ /* 0x048ff00000001804 */
[C---:B------:R-:W-:Y:S01]  /*62d0*/  HMMA.16816.F32 R8, R192.reuse, R134, R8 ;  /* 0x00000086c008723c */ /* 0x040fe20000001808 */
[----:B------:R-:W1:Y:S07]  /*62e0*/  LDSM.16.M88.4 R132, [R204] ;  /* 0x00000000cc84783b */ /* 0x000e6e0000000200 */
        /* <DEDUP_REMOVED lines=29> */
[C---:B---3--:R-:W-:Y:S08]  /*64c0*/  HMMA.16816.F32 R36, R196.reuse, R136, R36 ;  /* 0x00000088c424723c */ /* 0x048ff00000001824 */
[C---:B------:R-:W-:Y:S01]  /*64d0*/  HMMA.16816.F32 R40, R196.reuse, R138, R40 ;  /* 0x0000008ac428723c */ /* 0x040fe20000001828 */
[----:B------:R-:W2:Y:S07]  /*64e0*/  LDSM.16.M88.4 R136, [R212+0x5000] ;  /* 0x00500000d488783b */ /* 0x000eae0000000200 */
[C---:B------:R-:W-:Y:S08]  /*64f0*/  HMMA.16816.F32 R44, R196.reuse, R164, R44 ;  /* 0x000000a4c42c723c */ /* 0x040ff0000000182c */
[C---:B------:R-:W-:Y:S08]  /*6500*/  HMMA.16816.F32 R48, R196.reuse, R166, R48 ;  /* 0x000000a6c430723c */ /* 0x040ff00000001830 */
[C---:B------:R-:W-:Y:S07]  /*6510*/  HMMA.16816.F32 R52, R196.reuse, R176, R52 ;  /* 0x000000b0c434723c */ /* 0x040fee0000001834 */
[----:B------:R-:W-:Y:S01]  /*6520*/  IMAD.MOV.U32 R176, RZ, RZ, R237 ;  /* 0x000000ffffb07224 */ /* 0x000fe200078e00ed */
[C---:B------:R-:W-:Y:S04]  /*6530*/  HMMA.16816.F32 R56, R196.reuse, R178, R56 ;  /* 0x000000b2c438723c */ /* 0x040fe80000001838 */
[----:B------:R-:W-:Y:S04]  /*6540*/  @P3 IMAD.MOV.U32 R176, RZ, RZ, R239 ;  /* 0x000000ffffb03224 */ /* 0x000fe800078e00ef */
[C---:B------:R-:W-:Y:S01]  /*6550*/  HMMA.16816.F32 R60, R196.reuse, R180, R60 ;  /* 0x000000b4c43c723c */ /* 0x040fe2000000183c */
[----:B------:R-:W3:Y:S07]  /*6560*/  SHFL.IDX PT, R181, R176, RZ, 0x1c1f ;  /* 0x001c1fffb0b57589 */ /* 0x000eee00000e0000 */
[----:B------:R-:W-:Y:S01]  /*6570*/  HMMA.16816.F32 R64, R196, R182, R64 ;  /* 0x000000b6c440723c */ /* 0x000fe20000001840 */
[----:B------:R-:W5:Y:S07]  /*6580*/  SHFL.IDX PT, R0, R176, 0x1, 0x1c1f ;  /* 0x003c1f00b0007f89 */ /* 0x000f6e00000e0000 */
[C---:B----4-:R-:W-:Y:S08]  /*6590*/  HMMA.16816.F32 R4, R200.reuse, R144, R4 ;  /* 0x00000090c804723c */ /* 0x050ff00000001804 */
[C---:B------:R-:W-:Y:S01]  /*65a0*/  HMMA.16816.F32 R8, R200.reuse, R146, R8 ;  /* 0x00000092c808723c */ /* 0x040fe20000001808 */
[----:B------:R-:W4:Y:S07]  /*65b0*/  LDSM.16.M88.4 R144, [R212+0x5800] ;  /* 0x00580000d490783b */ /* 0x000f2e0000000200 */
[C---:B-1----:R-:W-:Y:S07]  /*65c0*/  HMMA.16816.F32 R12, R200.reuse, R132, R12 ;  /* 0x00000084c80c723c */ /* 0x042fee000000180c */
[----:B------:R-:W-:Y:S01]  /*65d0*/  IMAD.U32 R133, RZ, RZ, UR8 ;  /* 0x00000008ff857e24 */ /* 0x000fe2000f8e00ff */
[C---:B------:R-:W-:Y:S04]  /*65e0*/  HMMA.16816.F32 R16, R200.reuse, R134, R16 ;  /* 0x00000086c810723c */ /* 0x040fe80000001810 */
[----:B------:R-:W-:Y:S01]  /*65f0*/  IADD3 R132, R133, UR20, -R238 ;  /* 0x0000001485847c10 */ /* 0x000fe2000fffe8ee */
[----:B------:R-:W-:Y:S03]  /*6600*/  @UP1 USHF.R.S32.HI UR20, URZ, 0x1f, UR25 ;  /* 0x0000001f3f141899 */ /* 0x000fe60008011419 */
[C---:B--2---:R-:W-:Y:S01]  /*6610*/  HMMA.16816.F32 R20, R200.reuse, R136, R20 ;  /* 0x00000088c814723c */ /* 0x044fe20000001814 */
[----:B------:R-:W-:Y:S03]  /*6620*/  @UP1 UIMAD UR20, UR20, UR4, URZ ;  /* 0x00000004141412a4 */ /* 0x000fe6000f8e023f */
[----:B------:R-:W-:Y:S01]  /*6630*/  IADD3 R177, R132, -UR11, RZ ;  /* 0x8000000b84b17c10 */ /* 0x000fe2000fffe0ff */
[----:B------:R-:W-:Y:S01]  /*6640*/  @UP1 UIMAD UR20, UR25, UR5, UR20 ;  /* 0x00000005191412a4 */ /* 0x000fe2000f8e0214 */
[----:B------:R-:W1:Y:S02]  /*6650*/  LDSM.16.M88.4 R132, [R212+0x6000] ;  /* 0x00600000d484783b */ /* 0x000e640000000200 */
[C---:B------:R-:W-:Y:S01]  /*6660*/  HMMA.16816.F32 R24, R200.reuse, R138, R24 ;  /* 0x0000008ac818723c */ /* 0x040fe20000001818 */
[----:B------:R-:W-:Y:S02]  /*6670*/  @UP1 UIADD3 UR20, UR23, UR20, URZ ;  /* 0x0000001417141290 */ /* 0x000fe4000fffe03f */
[----:B------:R-:W-:Y:S01]  /*6680*/  @UP1 USHF.L.U64.HI UR23, UR4, 0x6, UR5 ;  /* 0x0000000604171899 */ /* 0x000fe20008010205 */
[C---:B---3--:R-:W-:Y:S01]  /*6690*/  IMAD.IADD R181, R177.reuse, 0x1, R181 ;  /* 0x00000001b1b57824 */ /* 0x048fe200078e02b5 */
[----:B------:R-:W-:Y:S01]  /*66a0*/  @UP1 USHF.L.U64.HI UR20, UR22, 0x7, UR20 ;  /* 0x0000000716141899 */ /* 0x000fe20008010214 */
[----:B------:R-:W2:Y:S01]  /*66b0*/  LDSM.16.M88.4 R136, [R212+0x6800] ;  /* 0x00680000d488783b */ /* 0x000ea20000000200 */
[----:B-----5:R-:W-:Y:S01]  /*66c0*/  IMAD.IADD R0, R177, 0x1, R0 ;  /* 0x00000001b1007824 */ /* 0x020fe200078e0200 */
[----:B------:R-:W-:Y:S01]  /*66d0*/  @UP1 USHF.L.U32 UR22, UR4, 0x6, URZ ;  /* 0x0000000604161899 */ /* 0x000fe2000800063f */
[C---:B----4-:R-:W-:Y:S03]  /*66e0*/  HMMA.16816.F32 R28, R200.reuse, R144, R28 ;  /* 0x00000090c81c723c */ /* 0x050fe6000000181c */
[C---:B------:R-:W-:Y:S02]  /*66f0*/  ISETP.GT.AND P1, PT, R0.reuse, RZ, PT ;  /* 0x000000ff0000720c */ /* 0x040fe40003f24270 */
[C---:B------:R-:W-:Y:S02]  /*6700*/  ISETP.GT.AND P6, PT, R181.reuse, RZ, PT ;  /* 0x000000ffb500720c */ /* 0x040fe40003fc4270 */
[----:B------:R-:W-:Y:S01]  /*6710*/  ISETP.GT.AND P0, PT, R0, 0x1, PT ;  /* 0x000000010000780c */ /* 0x000fe20003f04270 */
[C---:B------:R-:W-:Y:S03]  /*6720*/  HMMA.16816.F32 R32, R200.reuse, R146, R32 ;  /* 0x00000092c820723c */ /* 0x040fe60000001820 */
[----:B------:R-:W-:Y:S02]  /*6730*/  ISETP.GT.AND P2, PT, R181, 0x1, PT ;  /* 0x00000001b500780c */ /* 0x000fe40003f44270 */
[----:B------:R-:W-:Y:S02]  /*6740*/  FSEL R178, R4, -INF , P6 ;  /* 0xff80000004b27808 */ /* 0x000fe40003000000 */
[----:B------:R-:W-:Y:S02]  /*6750*/  FSEL R179, R5, -INF , P2 ;  /* 0xff80000005b37808 */ /* 0x000fe40001000000 */
[----:B------:R-:W-:Y:S02]  /*6760*/  FSEL R176, R6, -INF , P1 ;  /* 0xff80000006b07808 */ /* 0x000fe40000800000 */
[C---:B------:R-:W-:Y:S02]  /*6770*/  ISETP.GT.AND P6, PT, R181.reuse, 0x8, PT ;  /* 0x00000008b500780c */ /* 0x040fe40003fc4270 */
[----:B------:R-:W-:Y:S02]  /*6780*/  ISETP.GT.AND P2, PT, R181, 0x9, PT ;  /* 0x00000009b500780c */ /* 0x000fe40003f44270 */
[C---:B------:R-:W-:Y:S02]  /*6790*/  ISETP.GT.AND P1, PT, R0.reuse, 0x8, PT ;  /* 0x000000080000780c */ /* 0x040fe40003f24270 */
[----:B------:R-:W-:Y:S02]  /*67a0*/  FSEL R177, R7, -INF , P0 ;  /* 0xff80000007b17808 */ /* 0x000fe40000000000 */
[----:B------:R-:W-:Y:S01]  /*67b0*/  ISETP.GT.AND P0, PT, R0, 0x9, PT ;  /* 0x000000090000780c */ /* 0x000fe20003f04270 */
[C---:B-1----:R-:W-:Y:S03]  /*67c0*/  HMMA.16816.F32 R36, R200.reuse, R132, R36 ;  /* 0x00000084c824723c */ /* 0x042fe60000001824 */
[----:B------:R-:W-:Y:S02]  /*67d0*/  FSEL R182, R8, -INF , P6 ;  /* 0xff80000008b67808 */ /* 0x000fe40003000000 */
[----:B------:R-:W-:Y:S02]  /*67e0*/  FSEL R180, R9, -INF , P2 ;  /* 0xff80000009b47808 */ /* 0x000fe40001000000 */
[----:B------:R-:W-:Y:S01]  /*67f0*/  FSEL R149, R10, -INF , P1 ;  /* 0xff8000000a957808 */ /* 0x000fe20000800000 */
[C---:B------:R-:W-:Y:S03]  /*6800*/  HMMA.16816.F32 R40, R200.reuse, R134, R40 ;  /* 0x00000086c828723c */ /* 0x040fe60000001828 */
[----:B------:R-:W-:Y:S02]  /*6810*/  ISETP.GT.AND P6, PT, R181, 0x10, PT ;  /* 0x00000010b500780c */ /* 0x000fe40003fc4270 */
[----:B------:R-:W-:Y:S02]  /*6820*/  FSEL R6, R11, -INF , P0 ;  /* 0xff8000000b067808 */ /* 0x000fe40000000000 */
[----:B------:R-:W1:Y:S01]  /*6830*/  LDSM.16.M88.4 R8, [R212+0x7000] ;  /* 0x00700000d408783b */ /* 0x000e620000000200 */
[C---:B--2---:R-:W-:Y:S03]  /*6840*/  HMMA.16816.F32 R44, R200.reuse, R136, R44 ;  /* 0x00000088c82c723c */ /* 0x044fe6000000182c */
[----:B------:R-:W-:Y:S02]  /*6850*/  ISETP.GT.AND P2, PT, R181, 0x11, PT ;  /* 0x00000011b500780c */ /* 0x000fe40003f44270 */
[----:B------:R-:W-:Y:S02]  /*6860*/  FSEL R246, R12, -INF , P6 ;  /* 0xff8000000cf67808 */ /* 0x000fe40003000000 */
[----:B------:R-:W-:Y:S01]  /*6870*/  FMNMX.FTZ R12, R178, R3, !PT ;  /* 0x00000003b20c7209 */ /* 0x000fe20007810000 */
[C---:B------:R-:W-:Y:S03]  /*6880*/  HMMA.16816.F32 R48, R200.reuse, R138, R48 ;  /* 0x0000008ac830723c */ /* 0x040fe60000001830 */
[----:B------:R-:W-:Y:S02]  /*6890*/  ISETP.GT.AND P1, PT, R0, 0x10, PT ;  /* 0x000000100000780c */ /* 0x000fe40003f24270 */
[----:B------:R-:W-:Y:S02]  /*68a0*/  FSEL R249, R13, -INF , P2 ;  /* 0xff8000000df97808 */ /* 0x000fe40001000000 */
[----:B------:R-:W-:Y:S02]  /*68b0*/  FMNMX.FTZ R13, R179, R12, !PT ;  /* 0x0000000cb30d7209 */ /* 0x000fe40007810000 */
[----:B------:R-:W-:Y:S02]  /*68c0*/  FSEL R250, R14, -INF , P1 ;  /* 0xff8000000efa7808 */ /* 0x000fe40000800000 */
[----:B------:R-:W-:Y:S02]  /*68d0*/  ISETP.GT.AND P1, PT, R0, 0x18, PT ;  /* 0x000000180000780c */ /* 0x000fe40003f24270 */
[C---:B------:R-:W-:Y:S02]  /*68e0*/  ISETP.GT.AND P6, PT, R181.reuse, 0x18, PT ;  /* 0x00000018b500780c */ /* 0x040fe40003fc4270 */
[----:B------:R-:W-:Y:S02]  /*68f0*/  ISETP.GT.AND P2, PT, R181, 0x19, PT ;  /* 0x00000019b500780c */ /* 0x000fe40003f44270 */
[----:B------:R-:W-:Y:S02]  /*6900*/  FMNMX.FTZ R13, R182, R13, !PT ;  /* 0x0000000db60d7209 */ /* 0x000fe40007810000 */
[----:B------:R-:W-:Y:S02]  /*6910*/  FSEL R151, R17, -INF , P2 ;  /* 0xff80000011977808 */ /* 0x000fe40001000000 */
[----:B------:R-:W-:Y:S02]  /*6920*/  FSEL R150, R18, -INF , P1 ;  /* 0xff80000012967808 */ /* 0x000fe40000800000 */
[----:B------:R-:W-:Y:S02]  /*6930*/  FSEL R153, R16, -INF , P6 ;  /* 0xff80000010997808 */ /* 0x000fe40003000000 */
[C---:B------:R-:W-:Y:S02]  /*6940*/  ISETP.GT.AND P6, PT, R181.reuse, 0x20, PT ;  /* 0x00000020b500780c */ /* 0x040fe40003fc4270 */
[----:B------:R-:W-:Y:S02]  /*6950*/  ISETP.GT.AND P1, PT, R0, 0x20, PT ;  /* 0x000000200000780c */ /* 0x000fe40003f24270 */
[----:B------:R-:W-:Y:S01]  /*6960*/  ISETP.GT.AND P2, PT, R181, 0x21, PT ;  /* 0x00000021b500780c */ /* 0x000fe20003f44270 */
[C---:B-1----:R-:W-:Y:S03]  /*6970*/  HMMA.16816.F32 R52, R200.reuse, R8, R52 ;  /* 0x00000008c834723c */ /* 0x042fe60000001834 */
[----:B------:R-:W-:Y:S02]  /*6980*/  FMNMX.FTZ R17, R180, R13, !PT ;  /* 0x0000000db4117209 */ /* 0x000fe40007810000 */
[----:B------:R-:W-:Y:S02]  /*6990*/  FSEL R20, R20, -INF , P6 ;  /* 0xff80000014147808 */ /* 0x000fe40003000000 */
[----:B------:R-:W-:Y:S01]  /*69a0*/  FSEL R248, R21, -INF , P2 ;  /* 0xff80000015f87808 */ /* 0x000fe20001000000 */
[C---:B------:R-:W-:Y:S03]  /*69b0*/  HMMA.16816.F32 R56, R200.reuse, R10, R56 ;  /* 0x0000000ac838723c */ /* 0x040fe60000001838 */
[C---:B------:R-:W-:Y:S02]  /*69c0*/  ISETP.GT.AND P2, PT, R181.reuse, 0x29, PT ;  /* 0x00000029b500780c */ /* 0x040fe40003f44270 */
[----:B------:R-:W-:Y:S02]  /*69d0*/  FSEL R148, R22, -INF , P1 ;  /* 0xff80000016947808 */ /* 0x000fe40000800000 */
[----:B------:R-:W-:Y:S02]  /*69e0*/  ISETP.GT.AND P6, PT, R181, 0x28, PT ;  /* 0x00000028b500780c */ /* 0x000fe40003fc4270 */
[C---:B------:R-:W-:Y:S02]  /*69f0*/  ISETP.GT.AND P1, PT, R0.reuse, 0x28, PT ;  /* 0x000000280000780c */ /* 0x040fe40003f24270 */
[----:B------:R-:W-:Y:S02]  /*6a00*/  ISETP.GT.AND P0, PT, R0, 0x11, PT ;  /* 0x000000110000780c */ /* 0x000fe40003f04270 */
[----:B------:R-:W-:Y:S02]  /*6a10*/  FMNMX.FTZ R16, R246, R17, !PT ;  /* 0x00000011f6107209 */ /* 0x000fe40007810000 */
[----:B------:R-:W-:Y:S01]  /*6a20*/  FSEL R22, R25, -INF , P2 ;  /* 0xff80000019167808 */ /* 0x000fe20001000000 */
[----:B------:R-:W-:Y:S01]  /*6a30*/  IMAD.MOV.U32 R25, RZ, RZ, R150 ;  /* 0x000000ffff197224 */ /* 0x000fe200078e0096 */
[----:B------:R-:W-:Y:S01]  /*6a40*/  FSEL R18, R24, -INF , P6 ;  /* 0xff80000018127808 */ /* 0x000fe20003000000 */
[----:B------:R-:W-:Y:S01]  /*6a50*/  IMAD.MOV.U32 R24, RZ, RZ, R153 ;  /* 0x000000ffff187224 */ /* 0x000fe200078e0099 */
[----:B------:R-:W-:Y:S02]  /*6a60*/  ISETP.GT.AND P2, PT, R181, 0x31, PT ;  /* 0x00000031b500780c */ /* 0x000fe40003f44270 */
[----:B------:R-:W-:Y:S01]  /*6a70*/  FSEL R4, R26, -INF , P1 ;  /* 0xff8000001a047808 */ /* 0x000fe20000800000 */
[----:B------:R-:W-:Y:S01]  /*6a80*/  IMAD.MOV.U32 R26, RZ, RZ, R151 ;  /* 0x000000ffff1a7224 */ /* 0x000fe200078e0097 */
[----:B------:R-:W-:Y:S02]  /*6a90*/  ISETP.GT.AND P1, PT, R0, 0x30, PT ;  /* 0x000000300000780c */ /* 0x000fe40003f24270 */
[----:B------:R-:W-:Y:S02]  /*6aa0*/  FMNMX.FTZ R8, R249, R16, !PT ;  /* 0x00000010f9087209 */ /* 0x000fe40007810000 */
[----:B------:R-:W-:Y:S02]  /*6ab0*/  ISETP.GT.AND P6, PT, R181, 0x30, PT ;  /* 0x00000030b500780c */ /* 0x000fe40003fc4270 */
[----:B------:R-:W-:Y:S02]  /*6ac0*/  FSEL R252, R15, -INF , P0 ;  /* 0xff8000000ffc7808 */ /* 0x000fe40000000000 */
[----:B------:R-:W-:Y:S01]  /*6ad0*/  FSEL R21, R29, -INF , P2 ;  /* 0xff8000001d157808 */ /* 0x000fe20001000000 */
[----:B------:R-:W1:Y:S01]  /*6ae0*/  LDSM.16.M88.4 R12, [R212+0x7800] ;  /* 0x00780000d40c783b */ /* 0x000e620000000200 */
[----:B------:R-:W-:Y:S01]  /*6af0*/  FSEL R5, R30, -INF , P1 ;  /* 0xff8000001e057808 */ /* 0x000fe20000800000 */
[----:B------:R-:W-:Y:S06]  /*6b00*/  DEPBAR.LE SB0, 0x0 ;  /* 0x000080000000791a */ /* 0x000fec0000000000 */
[----:B------:R-:W-:Y:S01]  /*6b10*/  BAR.SYNC.DEFER_BLOCKING 0x0 ;  /* 0x0000000000007b1d */ /* 0x000fe20000010000 */
[C---:B------:R-:W-:Y:S02]  /*6b20*/  ISETP.GT.AND P0, PT, R0.reuse, 0x19, PT ;  /* 0x000000190000780c */ /* 0x040fe40003f04270 */
[----:B------:R-:W-:Y:S02]  /*6b30*/  ISETP.GT.AND P2, PT, R181, 0x39, PT ;  /* 0x00000039b500780c */ /* 0x000fe40003f44270 */
[----:B------:R-:W-:Y:S02]  /*6b40*/  ISETP.GT.AND P1, PT, R0, 0x38, PT ;  /* 0x000000380000780c */ /* 0x000fe40003f24270 */
[----:B------:R-:W-:Y:S02]  /*6b50*/  FMNMX.FTZ R8, R24, R8, !PT ;  /* 0x0000000818087209 */ /* 0x000fe40007810000 */
[----:B------:R-:W-:Y:S02]  /*6b60*/  FSEL R7, R28, -INF , P6 ;  /* 0xff8000001c077808 */ /* 0x000fe40003000000 */
[----:B------:R-:W-:Y:S02]  /*6b70*/  FSEL R247, R19, -INF , P0 ;  /* 0xff80000013f77808 */ /* 0x000fe40000000000 */
[----:B------:R-:W-:Y:S01]  /*6b80*/  FSEL R19, R33, -INF , P2 ;  /* 0xff80000021137808 */ /* 0x000fe20001000000 */
[----:B------:R-:W-:Y:S01]  /*6b90*/  IMAD.MOV.U32 R33, RZ, RZ, R4 ;  /* 0x000000ffff217224 */ /* 0x000fe200078e0004 */
[----:B------:R-:W-:Y:S01]  /*6ba0*/  FSEL R4, R34, -INF , P1 ;  /* 0xff80000022047808 */ /* 0x000fe20000800000 */
[----:B------:R-:W-:Y:S01]  /*6bb0*/  IMAD.MOV.U32 R34, RZ, RZ, R7 ;  /* 0x000000ffff227224 */ /* 0x000fe200078e0007 */
[C---:B------:R-:W-:Y:S02]  /*6bc0*/  ISETP.GT.AND P0, PT, R0.reuse, 0x21, PT ;  /* 0x000000210000780c */ /* 0x040fe40003f04270 */
[----:B------:R-:W-:Y:S02]  /*6bd0*/  ISETP.GT.AND P1, PT, R0, 0x40, PT ;  /* 0x000000400000780c */ /* 0x000fe40003f24270 */
[----:B------:R-:W-:Y:S02]  /*6be0*/  FMNMX.FTZ R8, R26, R8, !PT ;  /* 0x000000081a087209 */ /* 0x000fe40007810000 */
[----:B------:R-:W-:Y:S02]  /*6bf0*/  FMNMX.FTZ R16, R176, R2, !PT ;  /* 0x00000002b0107209 */ /* 0x000fe40007810000 */
[----:B------:R-:W-:Y:S01]  /*6c00*/  FSEL R251, R23, -INF , P0 ;  /* 0xff80000017fb7808 */ /* 0x000fe20000000000 */
[----:B------:R-:W-:Y:S01]  /*6c10*/  IMAD.MOV.U32 R23, RZ, RZ, R149 ;  /* 0x000000ffff177224 */ /* 0x000fe200078e0095 */
[----:B------:R-:W-:Y:S01]  /*6c20*/  FSEL R7, R38, -INF , P1 ;  /* 0xff80000026077808 */ /* 0x000fe20000800000 */
[----:B------:R-:W-:Y:S01]  /*6c30*/  IMAD.MOV.U32 R38, RZ, RZ, R248 ;  /* 0x000000ffff267224 */ /* 0x000fe200078e00f8 */
[----:B------:R-:W-:Y:S02]  /*6c40*/  FMNMX.FTZ R8, R20, R8, !PT ;  /* 0x0000000814087209 */ /* 0x000fe40007810000 */
[----:B------:R-:W-:Y:S01]  /*6c50*/  FMNMX.FTZ R9, R177, R16, !PT ;  /* 0x00000010b1097209 */ /* 0x000fe20007810000 */
[C---:B-1----:R-:W-:Y:S05]  /*6c60*/  HMMA.16816.F32 R60, R200.reuse, R12, R60 ;  /* 0x0000000cc83c723c */ /* 0x042fea000000183c */
[----:B------:R-:W-:Y:S02]  /*6c70*/  FMNMX.FTZ R9, R23, R9, !PT ;  /* 0x0000000917097209 */ /* 0x000fe40007810000 */
[----:B------:R-:W-:Y:S01]  /*6c80*/  FMNMX.FTZ R8, R38, R8, !PT ;  /* 0x0000000826087209 */ /* 0x000fe20007810000 */
[----:B------:R-:W-:Y:S03]  /*6c90*/  HMMA.16816.F32 R64, R200, R14, R64 ;  /* 0x0000000ec840723c */ /* 0x000fe60000001840 */
[----:B------:R-:W-:Y:S02]  /*6ca0*/  ISETP.GT.AND P0, PT, R0, 0x29, PT ;  /* 0x000000290000780c */ /* 0x000fe40003f04270 */
[----:B------:R-:W-:Y:S02]  /*6cb0*/  FMNMX.FTZ R11, R6, R9, !PT ;  /* 0x00000009060b7209 */ /* 0x000fe40007810000 */
[----:B------:R-:W-:Y:S02]  /*6cc0*/  FMNMX.FTZ R9, R18, R8, !PT ;  /* 0x0000000812097209 */ /* 0x000fe40007810000 */
[C---:B------:R-:W-:Y:S02]  /*6cd0*/  ISETP.GT.AND P6, PT, R181.reuse, 0x38, PT ;  /* 0x00000038b500780c */ /* 0x040fe40003fc4270 */
[----:B------:R-:W-:Y:S02]  /*6ce0*/  ISETP.GT.AND P2, PT, R181, 0x41, PT ;  /* 0x00000041b500780c */ /* 0x000fe40003f44270 */
[----:B------:R-:W-:Y:S02]  /*6cf0*/  FMNMX.FTZ R9, R22, R9, !PT ;  /* 0x0000000916097209 */ /* 0x000fe40007810000 */
[----:B------:R-:W-:Y:S01]  /*6d00*/  FSEL R132, R27, -INF , P0 ;  /* 0xff8000001b847808 */ /* 0x000fe20000000000 */
[----:B------:R-:W-:Y:S01]  /*6d10*/  IMAD.MOV.U32 R27, RZ, RZ, R148 ;  /* 0x000000ffff1b7224 */ /* 0x000fe200078e0094 */
[----:B------:R-:W-:Y:S02]  /*6d20*/  ISETP.GT.AND P0, PT, R0, 0x31, PT ;  /* 0x000000310000780c */ /* 0x000fe40003f04270 */
[----:B------:R-:W-:Y:S02]  /*6d30*/  FMNMX.FTZ R11, R250, R11, !PT ;  /* 0x0000000bfa0b7209 */ /* 0x000fe40007810000 */
[----:B------:R-:W-:Y:S02]  /*6d40*/  FMNMX.FTZ R9, R34, R9, !PT ;  /* 0x0000000922097209 */ /* 0x000fe40007810000 */
[----:B------:R-:W-:Y:S02]  /*6d50*/  FSEL R32, R32, -INF , P6 ;  /* 0xff80000020207808 */ /* 0x000fe40003000000 */
[----:B------:R-:W-:Y:S02]  /*6d60*/  ISETP.GT.AND P6, PT, R181, 0x40, PT ;  /* 0x00000040b500780c */ /* 0x000fe40003fc4270 */
[----:B------:R-:W-:Y:S02]  /*6d70*/  FSEL R31, R31, -INF , P0 ;  /* 0xff8000001f1f7808 */ /* 0x000fe40000000000 */
[----:B------:R-:W-:Y:S02]  /*6d80*/  ISETP.GT.AND P0, PT, R0, 0x39, PT ;  /* 0x000000390000780c */ /* 0x000fe40003f04270 */
[----:B------:R-:W-:Y:S02]  /*6d90*/  FMNMX.FTZ R9, R21, R9, !PT ;  /* 0x0000000915097209 */ /* 0x000fe40007810000 */
[----:B------:R-:W-:Y:S02]  /*6da0*/  FMNMX.FTZ R8, R252, R11, !PT ;  /* 0x0000000bfc087209 */ /* 0x000fe40007810000 */
[----:B------:R-:W-:Y:S02]  /*6db0*/  FSEL R28, R36, -INF , P6 ;  /* 0xff800000241c7808 */ /* 0x000fe40003000000 */
[----:B------:R-:W-:Y:S01]  /*6dc0*/  FSEL R17, R35, -INF , P0 ;  /* 0xff80000023117808 */ /* 0x000fe20000000000 */
[----:B------:R-:W-:Y:S01]  /*6dd0*/  IMAD.MOV.U32 R35, RZ, RZ, R247 ;  /* 0x000000ffff237224 */ /* 0x000fe200078e00f7 */
[----:B------:R-:W-:Y:S02]  /*6de0*/  ISETP.GT.AND P1, PT, R0, 0x48, PT ;  /* 0x000000480000780c */ /* 0x000fe40003f24270 */
[----:B------:R-:W-:Y:S02]  /*6df0*/  FMNMX.FTZ R10, R25, R8, !PT ;  /* 0x00000008190a7209 */ /* 0x000fe40007810000 */
[----:B------:R-:W-:Y:S02]  /*6e00*/  FMNMX.FTZ R8, R32, R9, !PT ;  /* 0x0000000920087209 */ /* 0x000fe40007810000 */
[----:B------:R-:W-:Y:S01]  /*6e10*/  FSEL R29, R37, -INF , P2 ;  /* 0xff800000251d7808 */ /* 0x000fe20001000000 */
[----:B------:R-:W-:Y:S01]  /*6e20*/  IMAD.MOV.U32 R37, RZ, RZ, R132 ;  /* 0x000000ffff257224 */ /* 0x000fe200078e0084 */
[C---:B------:R-:W-:Y:S02]  /*6e30*/  ISETP.GT.AND P6, PT, R181.reuse, 0x48, PT ;  /* 0x00000048b500780c */ /* 0x040fe40003fc4270 */
[----:B------:R-:W-:Y:S01]  /*6e40*/  FSEL R156, R42, -INF , P1 ;  /* 0xff8000002a9c7808 */ /* 0x000fe20000800000 */
[----:B------:R-:W-:Y:S01]  /*6e50*/  IMAD.MOV.U32 R42, RZ, RZ, R28 ;  /* 0x000000ffff2a7224 */ /* 0x000fe200078e001c */
        /* <DEDUP_REMOVED lines=8> */
[----:B------:R-:W-:Y:S02]  /*6ee0*/  FMNMX.FTZ R8, R42, R8, !PT ;  /* 0x000000082a087209 */ /* 0x000fe40007810000 */
[----:B------:R-:W-:Y:S02]  /*6ef0*/  FMNMX.FTZ R9, R40, R9, !PT ;  /* 0x0000000928097209 */ /* 0x000fe40007810000 */
[----:B------:R-:W-:Y:S02]  /*6f00*/  FMNMX.FTZ R8, R41, R8, !PT ;  /* 0x0000000829087209 */ /* 0x000fe40007810000 */
[----:B------:R-:W-:Y:S02]  /*6f10*/  ISETP.GT.AND P0, PT, R0, 0x41, PT ;  /* 0x000000410000780c */ /* 0x000fe40003f04270 */
[----:B------:R-:W-:Y:S02]  /*6f20*/  FMNMX.FTZ R11, R36, R8, !PT ;  /* 0x00000008240b7209 */ /* 0x000fe40007810000 */
[----:B------:R-:W-:Y:S02]  /*6f30*/  FMNMX.FTZ R9, R33, R9, !PT ;  /* 0x0000000921097209 */ /* 0x000fe40007810000 */
[C---:B------:R-:W-:Y:S02]  /*6f40*/  ISETP.GT.AND P1, PT, R0.reuse, 0x50, PT ;  /* 0x000000500000780c */ /* 0x040fe40003f24270 */
[----:B------:R-:W-:Y:S02]  /*6f50*/  ISETP.GT.AND P6, PT, R181, 0x50, PT ;  /* 0x00000050b500780c */ /* 0x000fe40003fc4270 */
[----:B------:R-:W-:Y:S02]  /*6f60*/  FSEL R164, R39, -INF , P0 ;  /* 0xff80000027a47808 */ /* 0x000fe40000000000 */
[----:B------:R-:W-:Y:S02]  /*6f70*/  ISETP.GT.AND P0, PT, R0, 0x49, PT ;  /* 0x000000490000780c */ /* 0x000fe40003f04270 */
[----:B------:R-:W-:Y:S02]  /*6f80*/  FMNMX.FTZ R9, R37, R9, !PT ;  /* 0x0000000925097209 */ /* 0x000fe40007810000 */
[----:B------:R-:W-:Y:S01]  /*6f90*/  FSEL R148, R44, -INF , P6 ;  /* 0xff8000002c947808 */ /* 0x000fe20003000000 */
[----:B------:R-:W-:Y:S01]  /*6fa0*/  IMAD.MOV.U32 R44, RZ, RZ, R19 ;  /* 0x000000ffff2c7224 */ /* 0x000fe200078e0013 */
[----:B------:R-:W-:Y:S02]  /*6fb0*/  FSEL R162, R46, -INF , P1 ;  /* 0xff8000002ea27808 */ /* 0x000fe40000800000 */
[----:B------:R-:W-:Y:S02]  /*6fc0*/  MOV R46, R5 ;  /* 0x00000005002e7202 */ /* 0x000fe40000000f00 */
[----:B------:R-:W-:Y:S02]  /*6fd0*/  FMNMX.FTZ R11, R160, R11, !PT ;  /* 0x0000000ba00b7209 */ /* 0x000fe40007810000 */
[----:B------:R-:W-:Y:S02]  /*6fe0*/  ISETP.GT.AND P2, PT, R181, 0x51, PT ;  /* 0x00000051b500780c */ /* 0x000fe40003f44270 */
[----:B------:R-:W-:Y:S01]  /*6ff0*/  FSEL R152, R43, -INF , P0 ;  /* 0xff8000002b987808 */ /* 0x000fe20000000000 */
[----:B------:R-:W-:Y:S01]  /*7000*/  IMAD.MOV.U32 R43, RZ, RZ, R31 ;  /* 0x000000ffff2b7224 */ /* 0x000fe200078e001f */
[----:B------:R-:W-:Y:S02]  /*7010*/  ISETP.GT.AND P0, PT, R0, 0x51, PT ;  /* 0x000000510000780c */ /* 0x000fe40003f04270 */
[----:B------:R-:W-:Y:S02]  /*7020*/  FMNMX.FTZ R9, R46, R9, !PT ;  /* 0x000000092e097209 */ /* 0x000fe40007810000 */
[----:B------:R-:W-:Y:S01]  /*7030*/  FSEL R144, R45, -INF , P2 ;  /* 0xff8000002d907808 */ /* 0x000fe20001000000 */
[----:B------:R-:W-:Y:S01]  /*7040*/  IMAD.MOV.U32 R45, RZ, RZ, R7 ;  /* 0x000000ffff2d7224 */ /* 0x000fe200078e0007 */
[----:B------:R-:W-:Y:S02]  /*7050*/  FMNMX.FTZ R11, R148, R11, !PT ;  /* 0x0000000b940b7209 */ /* 0x000fe40007810000 */
[----:B------:R-:W-:Y:S02]  /*7060*/  ISETP.GT.AND P6, PT, R181, 0x58, PT ;  /* 0x00000058b500780c */ /* 0x000fe40003fc4270 */
[----:B------:R-:W-:Y:S01]  /*7070*/  FSEL R158, R47, -INF , P0 ;  /* 0xff8000002f9e7808 */ /* 0x000fe20000000000 */
[----:B------:R-:W-:Y:S01]  /*7080*/  IMAD.MOV.U32 R47, RZ, RZ, R4 ;  /* 0x000000ffff2f7224 */ /* 0x000fe200078e0004 */
[----:B------:R-:W-:Y:S01]  /*7090*/  FSEL R166, R48, -INF , P6 ;  /* 0xff80000030a67808 */ /* 0x000fe20003000000 */
[----:B------:R-:W-:Y:S01]  /*70a0*/  IMAD.MOV.U32 R48, RZ, RZ, R20 ;  /* 0x000000ffff307224 */ /* 0x000fe200078e0014 */
[----:B------:R-:W-:Y:S02]  /*70b0*/  FMNMX.FTZ R9, R43, R9, !PT ;  /* 0x000000092b097209 */ /* 0x000fe40007810000 */
[----:B------:R-:W-:Y:S02]  /*70c0*/  FMNMX.FTZ R11, R144, R11, !PT ;  /* 0x0000000b900b7209 */ /* 0x000fe40007810000 */
[----:B------:R-:W-:Y:S02]  /*70d0*/  ISETP.GT.AND P2, PT, R181, 0x59, PT ;  /* 0x00000059b500780c */ /* 0x000fe40003f44270 */
[----:B------:R-:W-:Y:S02]  /*70e0*/  FMNMX.FTZ R9, R47, R9, !PT ;  /* 0x000000092f097209 */ /* 0x000fe40007810000 */
[----:B------:R-:W-:Y:S02]  /*70f0*/  FMNMX.FTZ R11, R166, R11, !PT ;  /* 0x0000000ba60b7209 */ /* 0x000fe40007810000 */
[----:B------:R-:W-:Y:S02]  /*7100*/  ISETP.GT.AND P0, PT, R181, 0x60, PT ;  /* 0x00000060b500780c */ /* 0x000fe40003f04270 */
[----:B------:R-:W-:Y:S01]  /*7110*/  FSEL R154, R49, -INF , P2 ;  /* 0xff800000319a7808 */ /* 0x000fe20001000000 */
[----:B------:R-:W-:Y:S01]  /*7120*/  IMAD.MOV.U32 R49, RZ, RZ, R18 ;  /* 0x000000ffff317224 */ /* 0x000fe200078e0012 */
[----:B------:R-:W-:Y:S02]  /*7130*/  FSEL R167, R52, -INF , P0 ;  /* 0xff80000034a77808 */ /* 0x000fe40000000000 */
[----:B------:R-:W-:Y:S02]  /*7140*/  FMNMX.FTZ R9, R17, R9, !PT ;  /* 0x0000000911097209 */ /* 0x000fe40007810000 */
[----:B------:R-:W-:Y:S02]  /*7150*/  ISETP.GT.AND P6, PT, R181, 0x61, PT ;  /* 0x00000061b500780c */ /* 0x000fe40003fc4270 */
[----:B------:R-:W-:Y:S02]  /*7160*/  FMNMX.FTZ R8, R154, R11, !PT ;  /* 0x0000000b9a087209 */ /* 0x000fe40007810000 */
[----:B------:R-:W-:Y:S02]  /*7170*/  FSEL R165, R53, -INF , P6 ;  /* 0xff80000035a57808 */ /* 0x000fe40003000000 */
[----:B------:R-:W-:Y:S02]  /*7180*/  FMNMX.FTZ R9, R45, R9, !PT ;  /* 0x000000092d097209 */ /* 0x000fe40007810000 */
[----:B------:R-:W-:Y:S02]  /*7190*/  ISETP.GT.AND P1, PT, R0, 0x58, PT ;  /* 0x000000580000780c */ /* 0x000fe40003f24270 */
[----:B------:R-:W-:Y:S02]  /*71a0*/  FMNMX.FTZ R8, R167, R8, !PT ;  /* 0x00000008a7087209 */ /* 0x000fe40007810000 */
[----:B------:R-:W-:Y:S02]  /*71b0*/  ISETP.GT.AND P2, PT, R181, 0x68, PT ;  /* 0x00000068b500780c */ /* 0x000fe40003f44270 */
[----:B------:R-:W-:Y:S02]  /*71c0*/  FMNMX.FTZ R8, R165, R8, !PT ;  /* 0x00000008a5087209 */ /* 0x000fe40007810000 */
[----:B------:R-:W-:Y:S02]  /*71d0*/  FSEL R157, R56, -INF , P2 ;  /* 0xff800000389d7808 */ /* 0x000fe40001000000 */
[----:B------:R-:W-:Y:S02]  /*71e0*/  FSEL R150, R50, -INF , P1 ;  /* 0xff80000032967808 */ /* 0x000fe40000800000 */
[----:B------:R-:W-:Y:S02]  /*71f0*/  FMNMX.FTZ R9, R164, R9, !PT ;  /* 0x00000009a4097209 */ /* 0x000fe40007810000 */
[C---:B------:R-:W-:Y:S02]  /*7200*/  ISETP.GT.AND P1, PT, R181.reuse, 0x69, PT ;  /* 0x00000069b500780c */ /* 0x040fe40003f24270 */
[----:B------:R-:W-:Y:S02]  /*7210*/  ISETP.GT.AND P0, PT, R181, 0x70, PT ;  /* 0x00000070b500780c */ /* 0x000fe40003f04270 */
[----:B------:R-:W-:Y:S02]  /*7220*/  FMNMX.FTZ R9, R156, R9, !PT ;  /* 0x000000099c097209 */ /* 0x000fe40007810000 */
[----:B------:R-:W-:Y:S01]  /*7230*/  FSEL R155, R57, -INF , P1 ;  /* 0xff800000399b7808 */ /* 0x000fe20000800000 */
[----:B------:R-:W-:Y:S01]  /*7240*/  IMAD.MOV.U32 R57, RZ, RZ, R17 ;  /* 0x000000ffff397224 */ /* 0x000fe200078e0011 */
[----:B------:R-:W-:Y:S02]  /*7250*/  FMNMX.FTZ R8, R157, R8, !PT ;  /* 0x000000089d087209 */ /* 0x000fe40007810000 */
[----:B------:R-:W-:Y:S02]  /*7260*/  FSEL R149, R60, -INF , P0 ;  /* 0xff8000003c957808 */ /* 0x000fe40000000000 */
[----:B------:R-:W-:Y:S02]  /*7270*/  ISETP.GT.AND P6, PT, R181, 0x71, PT ;  /* 0x00000071b500780c */ /* 0x000fe40003fc4270 */
[----:B------:R-:W-:Y:S02]  /*7280*/  FMNMX.FTZ R9, R152, R9, !PT ;  /* 0x0000000998097209 */ /* 0x000fe40007810000 */
[----:B------:R-:W-:Y:S02]  /*7290*/  FMNMX.FTZ R8, R155, R8, !PT ;  /* 0x000000089b087209 */ /* 0x000fe40007810000 */
[----:B------:R-:W-:Y:S02]  /*72a0*/  FSEL R151, R61, -INF , P6 ;  /* 0xff8000003d977808 */ /* 0x000fe40003000000 */
[----:B------:R-:W-:Y:S02]  /*72b0*/  ISETP.GT.AND P2, PT, R181, 0x78, PT ;  /* 0x00000078b500780c */ /* 0x000fe40003f44270 */
[----:B------:R-:W-:Y:S02]  /*72c0*/  FMNMX.FTZ R12, R149, R8, !PT ;  /* 0x00000008950c7209 */ /* 0x000fe40007810000 */
[----:B------:R-:W-:Y:S02]  /*72d0*/  FMNMX.FTZ R9, R162, R9, !PT ;  /* 0x00000009a2097209 */ /* 0x000fe40007810000 */
[----:B------:R-:W-:Y:S01]  /*72e0*/  FSEL R251, R64, -INF , P2 ;  /* 0xff80000040fb7808 */ /* 0x000fe20001000000 */
[----:B------:R-:W-:Y:S01]  /*72f0*/  IMAD.MOV.U32 R64, RZ, RZ, R27 ;  /* 0x000000ffff407224 */ /* 0x000fe200078e001b */
[----:B------:R-:W-:Y:S02]  /*7300*/  FMNMX.FTZ R9, R158, R9, !PT ;  /* 0x000000099e097209 */ /* 0x000fe40007810000 */
[----:B------:R-:W-:Y:S02]  /*7310*/  FMNMX.FTZ R12, R151, R12, !PT ;  /* 0x0000000c970c7209 */ /* 0x000fe40007810000 */
[C---:B------:R-:W-:Y:S02]  /*7320*/  ISETP.GT.AND P0, PT, R0.reuse, 0x59, PT ;  /* 0x000000590000780c */ /* 0x040fe40003f04270 */
[----:B------:R-:W-:Y:S02]  /*7330*/  ISETP.GT.AND P1, PT, R181, 0x79, PT ;  /* 0x00000079b500780c */ /* 0x000fe40003f24270 */
[----:B------:R-:W-:Y:S02]  /*7340*/  FMNMX.FTZ R12, R251, R12, !PT ;  /* 0x0000000cfb0c7209 */ /* 0x000fe40007810000 */
[----:B------:R-:W-:Y:S02]  /*7350*/  FSEL R146, R51, -INF , P0 ;  /* 0xff80000033927808 */ /* 0x000fe40000000000 */
[----:B------:R-:W-:Y:S02]  /*7360*/  ISETP.GT.AND P0, PT, R0, 0x60, PT ;  /* 0x000000600000780c */ /* 0x000fe40003f04270 */
[----:B------:R-:W-:Y:S01]  /*7370*/  FSEL R183, R65, -INF , P1 ;  /* 0xff80000041b77808 */ /* 0x000fe20000800000 */
[----:B------:R-:W-:Y:S01]  /*7380*/  IMAD.MOV.U32 R65, RZ, RZ, R32 ;  /* 0x000000ffff417224 */ /* 0x000fe200078e0020 */
[----:B------:R-:W-:Y:S02]  /*7390*/  FMNMX.FTZ R9, R150, R9, !PT ;  /* 0x0000000996097209 */ /* 0x000fe40007810000 */
[----:B------:R-:W-:Y:S02]  /*73a0*/  FSEL R163, R54, -INF , P0 ;  /* 0xff80000036a37808 */ /* 0x000fe40000000000 */
[----:B------:R-:W-:Y:S02]  /*73b0*/  FMNMX.FTZ R8, R183, R12, !PT ;  /* 0x0000000cb7087209 */ /* 0x000fe40007810000 */
[----:B------:R-:W-:Y:S02]  /*73c0*/  ISETP.GT.AND P1, PT, R0, 0x61, PT ;  /* 0x000000610000780c */ /* 0x000fe40003f24270 */
[----:B------:R-:W-:Y:S02]  /*73d0*/  FMNMX.FTZ R10, R146, R9, !PT ;  /* 0x00000009920a7209 */ /* 0x000fe40007810000 */
[----:B------:R-:W-:Y:S01]  /*73e0*/  FSEL R161, R55, -INF , P1 ;  /* 0xff80000037a17808 */ /* 0x000fe20000800000 */
[----:B------:R-:W1:Y:S01]  /*73f0*/  SHFL.BFLY PT, R9, R8, 0x2, 0x1f ;  /* 0x0c401f0008097f89 */ /* 0x000e6200000e0000 */
[----:B------:R-:W-:Y:S02]  /*7400*/  ISETP.GT.AND P1, PT, R0, 0x68, PT ;  /* 0x000000680000780c */ /* 0x000fe40003f24270 */
[----:B------:R-:W-:Y:S02]  /*7410*/  FMNMX.FTZ R10, R163, R10, !PT ;  /* 0x0000000aa30a7209 */ /* 0x000fe40007810000 */
[----:B------:R-:W-:Y:S01]  /*7420*/  FSEL R159, R58, -INF , P1 ;  /* 0xff8000003a9f7808 */ /* 0x000fe20000800000 */
[----:B------:R-:W-:Y:S01]  /*7430*/  IMAD.MOV.U32 R58, RZ, RZ, R22 ;  /* 0x000000ffff3a7224 */ /* 0x000fe200078e0016 */
[----:B------:R-:W-:Y:S02]  /*7440*/  FMNMX.FTZ R10, R161, R10, !PT ;  /* 0x0000000aa10a7209 */ /* 0x000fe40007810000 */
[C---:B------:R-:W-:Y:S02]  /*7450*/  ISETP.GT.AND P0, PT, R0.reuse, 0x69, PT ;  /* 0x000000690000780c */ /* 0x040fe40003f04270 */
[----:B------:R-:W-:Y:S02]  /*7460*/  ISETP.GT.AND P1, PT, R0, 0x70, PT ;  /* 0x000000700000780c */ /* 0x000fe40003f24270 */
[----:B------:R-:W-:Y:S01]  /*7470*/  FSEL R153, R59, -INF , P0 ;  /* 0xff8000003b997808 */ /* 0x000fe20000000000 */
[----:B------:R-:W-:Y:S01]  /*7480*/  IMAD.MOV.U32 R59, RZ, RZ, R21 ;  /* 0x000000ffff3b7224 */ /* 0x000fe200078e0015 */
[----:B------:R-:W-:Y:S02]  /*7490*/  FMNMX.FTZ R10, R159, R10, !PT ;  /* 0x0000000a9f0a7209 */ /* 0x000fe40007810000 */
[----:B------:R-:W-:Y:S02]  /*74a0*/  FSEL R147, R62, -INF , P1 ;  /* 0xff8000003e937808 */ /* 0x000fe40000800000 */
[C---:B------:R-:W-:Y:S02]  /*74b0*/  ISETP.GT.AND P0, PT, R0.reuse, 0x71, PT ;  /* 0x000000710000780c */ /* 0x040fe40003f04270 */
[----:B------:R-:W-:Y:S02]  /*74c0*/  FMNMX.FTZ R10, R153, R10, !PT ;  /* 0x0000000a990a7209 */ /* 0x000fe40007810000 */
[----:B------:R-:W-:Y:S02]  /*74d0*/  FSEL R145, R63, -INF , P0 ;  /* 0xff8000003f917808 */ /* 0x000fe40000000000 */
[----:B------:R-:W-:Y:S02]  /*74e0*/  FMNMX.FTZ R10, R147, R10, !PT ;  /* 0x0000000a930a7209 */ /* 0x000fe40007810000 */
[C---:B------:R-:W-:Y:S02]  /*74f0*/  ISETP.GT.AND P1, PT, R0.reuse, 0x78, PT ;  /* 0x000000780000780c */ /* 0x040fe40003f24270 */
[----:B------:R-:W-:Y:S02]  /*7500*/  ISETP.GT.AND P0, PT, R0, 0x79, PT ;  /* 0x000000790000780c */ /* 0x000fe40003f04270 */
[----:B------:R-:W-:Y:S02]  /*7510*/  FMNMX.FTZ R0, R145, R10, !PT ;  /* 0x0000000a91007209 */ /* 0x000fe40007810000 */
[----:B------:R-:W-:Y:S01]  /*7520*/  FSEL R247, R66, -INF , P1 ;  /* 0xff80000042f77808 */ /* 0x000fe20000800000 */
[----:B------:R-:W-:Y:S01]  /*7530*/  IMAD.MOV.U32 R66, RZ, RZ, R33 ;  /* 0x000000ffff427224 */ /* 0x000fe200078e0021 */
[----:B------:R-:W-:Y:S01]  /*7540*/  FSEL R133, R67, -INF , P0 ;  /* 0xff80000043857808 */ /* 0x000fe20000000000 */
[----:B------:R-:W-:Y:S01]  /*7550*/  IMAD.MOV.U32 R67, RZ, RZ, R34 ;  /* 0x000000ffff437224 */ /* 0x000fe200078e0022 */
[----:B------:R-:W-:Y:S02]  /*7560*/  FMNMX.FTZ R0, R247, R0, !PT ;  /* 0x00000000f7007209 */ /* 0x000fe40007810000 */
[----:B-1----:R-:W-:Y:S02]  /*7570*/  FMNMX.FTZ R9, R8, R9, !PT ;  /* 0x0000000908097209 */ /* 0x002fe40007810000 */
[----:B------:R-:W-:Y:S02]  /*7580*/  FMNMX.FTZ R7, R133, R0, !PT ;  /* 0x0000000085077209 */ /* 0x000fe40007810000 */
[----:B------:R-:W-:Y:S01]  /*7590*/  PLOP3.LUT P2, PT, PT, PT, UP1, 0x80, 0x0 ;  /* 0x000000000000781c */ /* 0x000fe20003f4f018 */
[----:B------:R-:W1:Y:S08]  /*75a0*/  SHFL.BFLY PT, R0, R9, 0x1, 0x1f ;  /* 0x0c201f0009007f89 */ /* 0x000e7000000e0000 */
[----:B------:R-:W2:Y:S04]  /*75b0*/  SHFL.BFLY PT, R4, R7, 0x2, 0x1f ;  /* 0x0c401f0007047f89 */ /* 0x000ea800000e0000 */
[----:B------:R-:W-:Y:S04]  /*75c0*/  @P2 IADD3 R8, P6, R230, UR21, RZ ;  /* 0x00000015e6082c10 */ /* 0x000fe8000ffde0ff */
[----:B------:R-:W-:Y:S02]  /*75d0*/  @P2 LEA R10, P0, R8, c[0x0][0x1c8], 0x1 ;  /* 0x00007200080a2a11 */ /* 0x000fe400078008ff */
[----:B-1----:R-:W-:Y:S02]  /*75e0*/  FMNMX.FTZ R0, R9, R0, !PT ;  /* 0x0000000009007209 */ /* 0x002fe40007810000 */
[----:B------:R-:W-:Y:S02]  /*75f0*/  @P2 IADD3.X R9, R233, UR20, RZ, P6, !PT ;  /* 0x00000014e9092c10 */ /* 0x000fe4000b7fe4ff */
[C---:B------:R-:W-:Y:S01]  /*7600*/  FSETP.NEU.FTZ.AND P1, PT, R0.reuse, -INF , PT ;  /* 0xff8000000000780b */ /* 0x040fe20003f3d000 */
[----:B------:R-:W-:Y:S01]  /*7610*/  FMUL.FTZ R248, R0, c[0x0][0x2d0] ;  /* 0x0000b40000f87a20 */ /* 0x000fe20000410000 */
[----:B------:R-:W-:Y:S02]  /*7620*/  @P2 LEA.HI.X R11, R8, c[0x0][0x1cc], R9, 0x1, P0 ;  /* 0x00007300080b2a11 */ /* 0x000fe400000f0c09 */
[----:B------:R-:W-:Y:S01]  /*7630*/  @P2 IADD3 R8, P6, R243, UR21, RZ ;  /* 0x00000015f3082c10 */ /* 0x000fe2000ffde0ff */
[----:B------:R-:W-:Y:S01]  /*7640*/  @UP1 UIADD3 UR21, UP0, UR12, 0x80, URZ ;  /* 0x000000800c151890 */ /* 0x000fe2000ff1e03f */
[----:B--2---:R-:W-:Y:S01]  /*7650*/  FMNMX.FTZ R5, R7, R4, !PT ;  /* 0x0000000407057209 */ /* 0x004fe20007810000 */
[----:B------:R1:W-:Y:S01]  /*7660*/  @P2 LDGSTS.E.BYPASS.LTC128B.128 [R227+0x8100], [R10.64], !P5 ;  /* 0x081000000ae32fae */ /* 0x0003e2000e901d52 */
[----:B------:R-:W-:Y:S01]  /*7670*/  @P2 IADD3.X R9, R242, UR20, RZ, P6, !PT ;  /* 0x00000014f2092c10 */ /* 0x000fe2000b7fe4ff */
[----:B------:R-:W-:Y:S01]  /*7680*/  @UP1 UIADD3.X UR20, URZ, UR9, URZ, UP0, !UPT ;  /* 0x000000093f141290 */ /* 0x000fe200087fe43f */
[----:B------:R-:W-:Y:S01]  /*7690*/  @P2 LEA R12, P6, R8, c[0x0][0x1c8], 0x1 ;  /* 0x00007200080c2a11 */ /* 0x000fe200078c08ff */
[----:B------:R-:W-:Y:S01]  /*76a0*/  UISETP.GT.AND UP0, UPT, UR26, UR24, UPT ;  /* 0x000000181a00728c */ /* 0x000fe2000bf04270 */
[----:B------:R-:W-:Y:S02]  /*76b0*/  FSEL R248, R248, RZ, P1 ;  /* 0x000000fff8f87208 */ /* 0x000fe40000800000 */
[----:B------:R-:W-:Y:S01]  /*76c0*/  @P2 LEA.HI.X R13, R8, c[0x0][0x1cc], R9, 0x1, P6 ;  /* 0x00007300080d2a11 */ /* 0x000fe200030f0c09 */
[----:B------:R-:W2:Y:S01]  /*76d0*/  SHFL.BFLY PT, R4, R5, 0x1, 0x1f ;  /* 0x0c201f0005047f89 */ /* 0x000ea200000e0000 */
[----:B------:R-:W-:Y:S01]  /*76e0*/  @P2 IADD3 R14, P6, R10, UR22, RZ ;  /* 0x000000160a0e2c10 */ /* 0x000fe2000ffde0ff */
[--C-:B------:R-:W-:Y:S01]  /*76f0*/  FFMA.FTZ R134, R179, c[0x0][0x2d0], -R248.reuse ;  /* 0x0000b400b3867a23 */ /* 0x100fe200000108f8 */
[----:B------:R-:W-:Y:S01]  /*7700*/  UMOV UR26, UR25 ;  /* 0x00000019001a7c82 */ /* 0x000fe20008000000 */
[--C-:B------:R-:W-:Y:S01]  /*7710*/  FFMA.FTZ R179, R182, c[0x0][0x2d0], -R248.reuse ;  /* 0x0000b400b6b37a23 */ /* 0x100fe200000108f8 */
[----:B------:R-:W-:Y:S01]  /*7720*/  @P2 IADD3.X R15, R11, UR23, RZ, P6, !PT ;  /* 0x000000170b0f2c10 */ /* 0x000fe2000b7fe4ff */
[--C-:B------:R-:W-:Y:S01]  /*7730*/  FFMA.FTZ R181, R178, c[0x0][0x2d0], -R248.reuse ;  /* 0x0000b400b2b57a23 */ /* 0x100fe200000108f8 */
[----:B------:R-:W-:Y:S01]  /*7740*/  @P2 IADD3 R8, P6, R14, UR22, RZ ;  /* 0x000000160e082c10 */ /* 0x000fe2000ffde0ff */
[----:B------:R3:W-:Y:S01]  /*7750*/  @P2 LDGSTS.E.BYPASS.LTC128B.128 [R227+0xc100], [R12.64], !P4 ;  /* 0x0c1000000ce32fae */ /* 0x0007e2000e101d52 */
[--C-:B------:R-:W-:Y:S01]  /*7760*/  FFMA.FTZ R178, R180, c[0x0][0x2d0], -R248.reuse ;  /* 0x0000b400b4b27a23 */ /* 0x100fe200000108f8 */
[----:B------:R-:W-:Y:S01]  /*7770*/  MUFU.EX2 R134, R134 ;  /* 0x0000008600867308 */ /* 0x000fe20000000800 */
[----:B------:R-:W-:Y:S01]  /*7780*/  @P2 IADD3.X R9, R15, UR23, RZ, P6, !PT ;  /* 0x000000170f092c10 */ /* 0x000fe2000b7fe4ff */
[--C-:B------:R-:W-:Y:S01]  /*7790*/  FFMA.FTZ R246, R246, c[0x0][0x2d0], -R248.reuse ;  /* 0x0000b400f6f67a23 */ /* 0x100fe200000108f8 */
[----:B------:R-:W-:Y:S01]  /*77a0*/  @P2 IADD3 R18, P6, R14, UR21, RZ ;  /* 0x000000150e122c10 */ /* 0x000fe2000ffde0ff */
[--C-:B------:R-:W-:Y:S02]  /*77b0*/  FFMA.FTZ R249, R249, c[0x0][0x2d0], -R248.reuse ;  /* 0x0000b400f9f97a23 */ /* 0x100fe400000108f8 */
[----:B------:R3:W-:Y:S01]  /*77c0*/  @P2 LDGSTS.E.BYPASS.LTC128B.128 [R227+0x9100], [R14.64], !P5 ;  /* 0x091000000ee32fae */ /* 0x0007e2000e901d52 */
[----:B------:R-:W-:Y:S01]  /*77d0*/  @P2 IADD3.X R19, R15, UR20, RZ, P6, !PT ;  /* 0x000000140f132c10 */ /* 0x000fe2000b7fe4ff */
[----:B------:R-:W-:Y:S01]  /*77e0*/  FFMA.FTZ R251, R251, c[0x0][0x2d0], -R248 ;  /* 0x0000b400fbfb7a23 */ /* 0x000fe200000108f8 */
[----:B-1----:R-:W-:Y:S01]  /*77f0*/  @P2 IADD3 R10, P6, R8, UR22, RZ ;  /* 0x00000016080a2c10 */ /* 0x002fe2000ffde0ff */
[----:B------:R-:W1:Y:S03]  /*7800*/  MUFU.EX2 R181, R181 ;  /* 0x000000b500b57308 */ /* 0x000e660000000800 */
[----:B------:R-:W-:Y:S01]  /*7810*/  @P2 IADD3.X R11, R9, UR23, RZ, P6, !PT ;  /* 0x00000017090b2c10 */ /* 0x000fe2000b7fe4ff */
[----:B------:R3:W-:Y:S01]  /*7820*/  @P2 LDGSTS.E.BYPASS.LTC128B.128 [R227+0xd100], [R14.64+0x80], !P4 ;  /* 0x0d1000800ee32fae */ /* 0x0007e2000e101d52 */
[----:B--2---:R-:W-:Y:S02]  /*7830*/  FMNMX.FTZ R132, R5, R4, !PT ;  /* 0x0000000405847209 */ /* 0x004fe40007810000 */
[----:B------:R-:W-:Y:S02]  /*7840*/  FSEL R4, R0, RZ, P1 ;  /* 0x000000ff00047208 */ /* 0x000fe40000800000 */
[----:B------:R-:W-:Y:S01]  /*7850*/  @P2 IADD3 R16, P1, R8, UR21, RZ ;  /* 0x0000001508102c10 */ /* 0x000fe2000ff3e0ff */
[C---:B------:R-:W-:Y:S01]  /*7860*/  FMUL.FTZ R182, R132.reuse, c[0x0][0x2d0] ;  /* 0x0000b40084b67a20 */ /* 0x040fe20000410000 */
[----:B------:R-:W-:Y:S01]  /*7870*/  FSETP.NEU.FTZ.AND P0, PT, R132, -INF , PT ;  /* 0xff8000008400780b */ /* 0x000fe20003f1d000 */
[----:B------:R2:W-:Y:S01]  /*7880*/  @P2 LDGSTS.E.BYPASS.LTC128B.128 [R227+0xa100], [R8.64], !P5 ;  /* 0x0a10000008e32fae */ /* 0x0005e2000e901d52 */
[----:B------:R-:W-:Y:S01]  /*7890*/  @P2 IADD3.X R17, R9, UR20, RZ, P1, !PT ;  /* 0x0000001409112c10 */ /* 0x000fe20008ffe4ff */
[----:B------:R-:W-:Y:S01]  /*78a0*/  FADD.FTZ R4, -R4, R3 ;  /* 0x0000000304047221 */ /* 0x000fe20000010100 */
[----:B------:R-:W-:Y:S01]  /*78b0*/  FSEL R5, R132, RZ, P0 ;  /* 0x000000ff84057208 */ /* 0x000fe20000000000 */
[----:B------:R-:W-:Y:S01]  /*78c0*/  MUFU.EX2 R179, R179 ;  /* 0x000000b300b37308 */ /* 0x000fe20000000800 */
[----:B------:R-:W-:Y:S01]  /*78d0*/  FSEL R182, R182, RZ, P0 ;  /* 0x000000ffb6b67208 */ /* 0x000fe20000000000 */
[----:B------:R-:W-:Y:S01]  /*78e0*/  FMUL.FTZ R3, R4, c[0x0][0x2d0] ;  /* 0x0000b40004037a20 */ /* 0x000fe20000410000 */
[----:B------:R-:W-:Y:S01]  /*78f0*/  PLOP3.LUT P0, PT, PT, PT, UP0, 0x80, 0x0 ;  /* 0x000000000000781c */ /* 0x000fe20003f0f008 */
[----:B------:R4:W-:Y:S01]  /*7900*/  @P2 LDGSTS.E.BYPASS.LTC128B.128 [R227+0xe100], [R18.64], !P4 ;  /* 0x0e10000012e32fae */ /* 0x0009e2000e101d52 */
[----:B------:R-:W-:Y:S02]  /*7910*/  FADD.FTZ R5, -R5, R2 ;  /* 0x0000000205057221 */ /* 0x000fe40000010100 */
[--C-:B------:R-:W-:Y:S01]  /*7920*/  FFMA.FTZ R180, R176, c[0x0][0x2d0], -R182.reuse ;  /* 0x0000b400b0b47a23 */ /* 0x100fe200000108b6 */
[----:B-1----:R-:W-:Y:S01]  /*7930*/  F2FP.PACK_AB R136, R134, R181 ;  /* 0x000000b58688723e */ /* 0x002fe200000000ff */
[--C-:B------:R-:W-:Y:S01]  /*7940*/  FFMA.FTZ R176, R23, c[0x0][0x2d0], -R182.reuse ;  /* 0x0000b40017b07a23 */ /* 0x100fe200000108b6 */
[----:B------:R-:W1:Y:S01]  /*7950*/  MUFU.EX2 R3, R3 ;  /* 0x0000000300037308 */ /* 0x000e620000000800 */
[--C-:B------:R-:W-:Y:S01]  /*7960*/  FFMA.FTZ R177, R177, c[0x0][0x2d0], -R182.reuse ;  /* 0x0000b400b1b17a23 */ /* 0x100fe200000108b6 */
[----:B------:R5:W-:Y:S01]  /*7970*/  @P2 LDGSTS.E.BYPASS.LTC128B.128 [R227+0xb100], [R10.64], !P5 ;  /* 0x0b1000000ae32fae */ /* 0x000be2000e901d52 */
[--C-:B------:R-:W-:Y:S02]  /*7980*/  FFMA.FTZ R135, R6, c[0x0][0x2d0], -R182.reuse ;  /* 0x0000b40006877a23 */ /* 0x100fe400000108b6 */
[----:B------:R-:W-:Y:S02]  /*7990*/  FMUL.FTZ R2, R5, c[0x0][0x2d0] ;  /* 0x0000b40005027a20 */ /* 0x000fe40000410000 */
[--C-:B------:R-:W-:Y:S02]  /*79a0*/  FFMA.FTZ R250, R250, c[0x0][0x2d0], -R182.reuse ;  /* 0x0000b400fafa7a23 */ /* 0x100fe400000108b6 */
[----:B------:R-:W-:Y:S01]  /*79b0*/  FFMA.FTZ R252, R252, c[0x0][0x2d0], -R182 ;  /* 0x0000b400fcfc7a23 */ /* 0x000fe200000108b6 */
[----:B------:R4:W-:Y:S01]  /*79c0*/  @P2 LDGSTS.E.BYPASS.LTC128B.128 [R227+0xf100], [R16.64], !P4 ;  /* 0x0f10000010e32fae */ /* 0x0009e2000e101d52 */
[----:B------:R-:W5:Y:S07]  /*79d0*/  MUFU.EX2 R2, R2 ;  /* 0x0000000200027308 */ /* 0x000f6e0000000800 */
[----:B---3--:R-:W3:Y:S03]  /*79e0*/  LDSM.16.MT88.4 R12, [R224+0x100] ;  /* 0x00010000e00c783b */ /* 0x008ee60000004200 */
[----:B------:R-:W-:Y:S01]  /*79f0*/  MUFU.EX2 R180, R180 ;  /* 0x000000b400b47308 */ /* 0x000fe20000000800 */
[C---:B-1----:R-:W-:Y:S04]  /*7a00*/  FMUL.FTZ R4, R3.reuse, R128 ;  /* 0x0000008003047220 */ /* 0x042fe80000410000 */
[----:B------:R-:W1:Y:S01]  /*7a10*/  LDSM.16.MT88.4 R20, [R222+0x100] ;  /* 0x00010000de14783b */ /* 0x000e620000004200 */
[C---:B------:R-:W-:Y:S02]  /*7a20*/  FMUL.FTZ R5, R3.reuse, R129 ;  /* 0x0000008103057220 */ /* 0x040fe40000410000 */
[C---:B--2---:R-:W-:Y:S02]  /*7a30*/  FMUL.FTZ R8, R3.reuse, R124 ;  /* 0x0000007c03087220 */ /* 0x044fe40000410000 */
[----:B------:R-:W2:Y:S01]  /*7a40*/  MUFU.EX2 R177, R177 ;  /* 0x000000b100b17308 */ /* 0x000ea20000000800 */
[C---:B------:R-:W-:Y:S02]  /*7a50*/  FMUL.FTZ R9, R3.reuse, R125 ;  /* 0x0000007d03097220 */ /* 0x040fe40000410000 */
[----:B------:R-:W1:Y:S01]  /*7a60*/  LDSM.16.MT88.4 R28, [R221+0x100] ;  /* 0x00010000dd1c783b */ /* 0x000e620000004200 */
[C---:B-----5:R-:W-:Y:S02]  /*7a70*/  FMUL.FTZ R6, R2.reuse, R130 ;  /* 0x0000008202067220 */ /* 0x060fe40000410000 */
[C---:B------:R-:W-:Y:S02]  /*7a80*/  FMUL.FTZ R7, R2.reuse, R131 ;  /* 0x0000008302077220 */ /* 0x040fe40000410000 */
[C---:B------:R-:W-:Y:S01]  /*7a90*/  FMUL.FTZ R10, R2.reuse, R126 ;  /* 0x0000007e020a7220 */ /* 0x040fe20000410000 */
[----:B------:R-:W-:Y:S01]  /*7aa0*/  MOV R126, R44 ;  /* 0x0000002c007e7202 */ /* 0x000fe20000000f00 */
[----:B------:R-:W-:Y:S01]  /*7ab0*/  MUFU.EX2 R176, R176 ;  /* 0x000000b000b07308 */ /* 0x000fe20000000800 */
[C---:B------:R-:W-:Y:S01]  /*7ac0*/  FMUL.FTZ R11, R2.reuse, R127 ;  /* 0x0000007f020b7220 */ /* 0x040fe20000410000 */
[----:B------:R-:W-:Y:S01]  /*7ad0*/  LDSM.16.MT88.4 R52, [R222+0x4100] ;  /* 0x00410000de34783b */ /* 0x000fe20000004200 */
[C---:B----4-:R-:W-:Y:S02]  /*7ae0*/  FMUL.FTZ R16, R3.reuse, R72 ;  /* 0x0000004803107220 */ /* 0x050fe40000410000 */
[----:B------:R-:W-:Y:S02]  /*7af0*/  FMUL.FTZ R17, R3, R73 ;  /* 0x0000004903117220 */ /* 0x000fe40000410000 */
[C---:B------:R-:W-:Y:S02]  /*7b00*/  FMUL.FTZ R18, R2.reuse, R74 ;  /* 0x0000004a02127220 */ /* 0x040fe40000410000 */
[C---:B------:R-:W-:Y:S01]  /*7b10*/  FMUL.FTZ R19, R2.reuse, R75 ;  /* 0x0000004b02137220 */ /* 0x040fe20000410000 */
[----:B------:R-:W4:Y:S01]  /*7b20*/  MUFU.EX2 R135, R135 ;  /* 0x0000008700877308 */ /* 0x000f220000000800 */
[----:B------:R-:W-:Y:S01]  /*7b30*/  IMAD.MOV.U32 R124, RZ, RZ, R38 ;  /* 0x000000ffff7c7224 */ /* 0x000fe200078e0026 */
[----:B------:R-:W-:Y:S01]  /*7b40*/  LDSM.16.MT88.4 R60, [R221+0x4100] ;  /* 0x00410000dd3c783b */ /* 0x000fe20000004200 */
[----:B------:R-:W-:Y:S01]  /*7b50*/  IMAD.MOV.U32 R127, RZ, RZ, R37 ;  /* 0x000000ffff7f7224 */ /* 0x000fe200078e0025 */
[----:B--2---:R-:W-:Y:S01]  /*7b60*/  F2FP.PACK_AB R137, R177, R180 ;  /* 0x000000b4b189723e */ /* 0x004fe200000000ff */
[----:B------:R-:W-:Y:S02]  /*7b70*/  IMAD.MOV.U32 R128, RZ, RZ, R36 ;  /* 0x000000ffff807224 */ /* 0x000fe400078e0024 */
[----:B------:R-:W-:Y:S02]  /*7b80*/  IMAD.MOV.U32 R72, RZ, RZ, R49 ;  /* 0x000000ffff487224 */ /* 0x000fe400078e0031 */
[----:B------:R-:W-:Y:S01]  /*7b90*/  IMAD.MOV.U32 R73, RZ, RZ, R48 ;  /* 0x000000ffff497224 */ /* 0x000fe200078e0030 */
[----:B------:R-:W2:Y:S01]  /*7ba0*/  MUFU.EX2 R178, R178 ;  /* 0x000000b200b27308 */ /* 0x000ea20000000800 */
[----:B------:R-:W5:Y:S01]  /*7bb0*/  LDSM.16.MT88.4 R36, [R220+0x100] ;  /* 0x00010000dc24783b */ /* 0x000f620000004200 */
[----:B------:R-:W-:Y:S02]  /*7bc0*/  FMUL.FTZ R27, R2, R83 ;  /* 0x00000053021b7220 */ /* 0x000fe40000410000 */
[----:B------:R-:W-:Y:S02]  /*7bd0*/  IMAD.MOV.U32 R48, RZ, RZ, R25 ;  /* 0x000000ffff307224 */ /* 0x000fe400078e0019 */
[C---:B------:R-:W-:Y:S02]  /*7be0*/  FMUL.FTZ R25, R3.reuse, R81 ;  /* 0x0000005103197220 */ /* 0x040fe40000410000 */
[----:B------:R-:W-:Y:S01]  /*7bf0*/  IMAD.MOV.U32 R49, RZ, RZ, R24 ;  /* 0x000000ffff317224 */ /* 0x000fe200078e0018 */
[----:B------:R-:W0:Y:S01]  /*7c00*/  LDGDEPBAR ;  /* 0x00000000000079af */ /* 0x000e220000000000 */
[----:B------:R-:W-:Y:S01]  /*7c10*/  FMUL.FTZ R24, R3, R80 ;  /* 0x0000005003187220 */ /* 0x000fe20000410000 */
[----:B------:R-:W-:Y:S01]  /*7c20*/  MUFU.EX2 R246, R246 ;  /* 0x000000f600f67308 */ /* 0x000fe20000000800 */
[----:B------:R-:W-:Y:S01]  /*7c30*/  IMAD.MOV.U32 R125, RZ, RZ, R47 ;  /* 0x000000ffff7d7224 */ /* 0x000fe200078e002f */
[----:B----4-:R-:W-:Y:S01]  /*7c40*/  F2FP.PACK_AB R139, R135, R176 ;  /* 0x000000b0878b723e */ /* 0x010fe200000000ff */
[----:B------:R-:W-:Y:S02]  /*7c50*/  IMAD.MOV.U32 R74, RZ, RZ, R46 ;  /* 0x000000ffff4a7224 */ /* 0x000fe400078e002e */
[----:B------:R-:W-:Y:S02]  /*7c60*/  IMAD.MOV.U32 R129, RZ, RZ, R45 ;  /* 0x000000ffff817224 */ /* 0x000fe400078e002d */
[----:B------:R-:W4:Y:S01]  /*7c70*/  LDSM.16.MT88.4 R44, [R224+0x4100] ;  /* 0x00410000e02c783b */ /* 0x000f220000004200 */
[C---:B------:R-:W-:Y:S02]  /*7c80*/  FMUL.FTZ R32, R3.reuse, R88 ;  /* 0x0000005803207220 */ /* 0x040fe40000410000 */
[----:B------:R-:W1:Y:S01]  /*7c90*/  MUFU.EX2 R249, R249 ;  /* 0x000000f900f97308 */ /* 0x000e620000000800 */
[C---:B------:R-:W-:Y:S01]  /*7ca0*/  FMUL.FTZ R33, R3.reuse, R89 ;  /* 0x0000005903217220 */ /* 0x040fe20000410000 */
[----:B--2---:R-:W-:Y:S01]  /*7cb0*/  F2FP.PACK_AB R138, R178, R179 ;  /* 0x000000b3b28a723e */ /* 0x004fe200000000ff */
[----:B------:R-:W-:Y:S02]  /*7cc0*/  IMAD.MOV.U32 R75, RZ, RZ, R43 ;  /* 0x000000ffff4b7224 */ /* 0x000fe400078e002b */
[----:B------:R-:W-:Y:S02]  /*7cd0*/  IMAD.MOV.U32 R81, RZ, RZ, R74 ;  /* 0x000000ffff517224 */ /* 0x000fe400078e004a */
[----:B------:R-:W-:Y:S02]  /*7ce0*/  IMAD.MOV.U32 R80, RZ, RZ, R73 ;  /* 0x000000ffff507224 */ /* 0x000fe400078e0049 */
[C---:B---3--:R-:W-:Y:S01]  /*7cf0*/  HMMA.16816.F32 R4, R136.reuse, R12, R4 ;  /* 0x0000000c8804723c */ /* 0x048fe20000001804 */
[----:B------:R-:W-:Y:S04]  /*7d00*/  MUFU.EX2 R250, R250 ;  /* 0x000000fa00fa7308 */ /* 0x000fe80000000800 */
[C---:B------:R-:W-:Y:S02]  /*7d10*/  FMUL.FTZ R34, R2.reuse, R90 ;  /* 0x0000005a02227220 */ /* 0x040fe40000410000 */
[C---:B------:R-:W-:Y:S01]  /*7d20*/  FMUL.FTZ R12, R3.reuse, R68 ;  /* 0x00000044030c7220 */ /* 0x040fe20000410000 */
[C---:B------:R-:W-:Y:S03]  /*7d30*/  HMMA.16816.F32 R8, R136.reuse, R14, R8 ;  /* 0x0000000e8808723c */ /* 0x040fe60000001808 */
[----:B------:R-:W2:Y:S01]  /*7d40*/  MUFU.EX2 R252, R252 ;  /* 0x000000fc00fc7308 */ /* 0x000ea20000000800 */
[C---:B------:R-:W-:Y:S02]  /*7d50*/  FMUL.FTZ R13, R3.reuse, R69 ;  /* 0x00000045030d7220 */ /* 0x040fe40000410000 */
[----:B------:R-:W-:Y:S02]  /*7d60*/  IMAD.MOV.U32 R131, RZ, RZ, R42 ;  /* 0x000000ffff837224 */ /* 0x000fe400078e002a */
[C---:B------:R-:W-:Y:S04]  /*7d70*/  FMUL.FTZ R14, R2.reuse, R70 ;  /* 0x00000046020e7220 */ /* 0x040fe80000410000 */
[C---:B------:R-:W-:Y:S01]  /*7d80*/  FMUL.FTZ R15, R2.reuse, R71 ;  /* 0x00000047020f7220 */ /* 0x040fe20000410000 */
[----:B------:R-:W-:Y:S01]  /*7d90*/  MUFU.EX2 R251, R251 ;  /* 0x000000fb00fb7308 */ /* 0x000fe20000000800 */
[----:B------:R-:W3:Y:S01]  /*7da0*/  LDSM.16.MT88.4 R68, [R220+0x4100] ;  /* 0x00410000dc44783b */ /* 0x000ee20000004200 */
[----:B------:R-:W-:Y:S02]  /*7db0*/  IMAD.MOV.U32 R130, RZ, RZ, R41 ;  /* 0x000000ffff827224 */ /* 0x000fe400078e0029 */
[C---:B------:R-:W-:Y:S02]  /*7dc0*/  FMUL.FTZ R42, R2.reuse, R98 ;  /* 0x00000062022a7220 */ /* 0x040fe40000410000 */
[C---:B-1----:R-:W-:Y:S03]  /*7dd0*/  HMMA.16816.F32 R12, R136.reuse, R20, R12 ;  /* 0x00000014880c723c */ /* 0x042fe6000000180c */
[C---:B------:R-:W-:Y:S02]  /*7de0*/  FMUL.FTZ R43, R2.reuse, R99 ;  /* 0x00000063022b7220 */ /* 0x040fe40000410000 */
[----:B------:R-:W-:Y:S02]  /*7df0*/  IMAD.MOV.U32 R99, RZ, RZ, R80 ;  /* 0x000000ffff637224 */ /* 0x000fe400078e0050 */
[C---:B------:R-:W-:Y:S01]  /*7e00*/  FMUL.FTZ R50, R2.reuse, R106 ;  /* 0x0000006a02327220 */ /* 0x040fe20000410000 */
[C---:B------:R-:W-:Y:S04]  /*7e10*/  HMMA.16816.F32 R16, R136.reuse, R22, R16 ;  /* 0x000000168810723c */ /* 0x040fe80000001810 */
[C---:B------:R-:W-:Y:S02]  /*7e20*/  FMUL.FTZ R20, R3.reuse, R76 ;  /* 0x0000004c03147220 */ /* 0x040fe40000410000 */
[----:B------:R-:W-:Y:S02]  /*7e30*/  FMUL.FTZ R21, R3, R77 ;  /* 0x0000004d03157220 */ /* 0x000fe40000410000 */
[C---:B------:R-:W-:Y:S04]  /*7e40*/  FMUL.FTZ R22, R2.reuse, R78 ;  /* 0x0000004e02167220 */ /* 0x040fe80000410000 */
[C---:B------:R-:W-:Y:S02]  /*7e50*/  FMUL.FTZ R23, R2.reuse, R79 ;  /* 0x0000004f02177220 */ /* 0x040fe40000410000 */
[----:B------:R-:W-:Y:S02]  /*7e60*/  IMAD.MOV.U32 R79, RZ, RZ, R72 ;  /* 0x000000ffff4f7224 */ /* 0x000fe400078e0048 */
[----:B------:R-:W-:Y:S02]  /*7e70*/  FFMA.FTZ R106, R145, c[0x0][0x2d0], -R182 ;  /* 0x0000b400916a7a23 */ /* 0x000fe400000108b6 */
[----:B------:R-:W-:Y:S01]  /*7e80*/  IMAD.MOV.U32 R88, RZ, RZ, R79 ;  /* 0x000000ffff587224 */ /* 0x000fe200078e004f */
[C---:B------:R-:W-:Y:S01]  /*7e90*/  HMMA.16816.F32 R20, R136.reuse, R28, R20 ;  /* 0x0000001c8814723c */ /* 0x040fe20000001814 */
[----:B------:R-:W-:Y:S02]  /*7ea0*/  MUFU.EX2 R145, R106 ;  /* 0x0000006a00917308 */ /* 0x000fe40000000800 */
[----:B------:R-:W-:Y:S02]  /*7eb0*/  IMAD.MOV.U32 R78, RZ, RZ, R26 ;  /* 0x000000ffff4e7224 */ /* 0x000fe400078e001a */
[C---:B------:R-:W-:Y:S01]  /*7ec0*/  FMUL.FTZ R26, R2.reuse, R82 ;  /* 0x00000052021a7220 */ /* 0x040fe20000410000 */
[----:B------:R-:W-:Y:S01]  /*7ed0*/  MOV R82, R75 ;  /* 0x0000004b00527202 */ /* 0x000fe20000000f00 */
[C---:B------:R-:W-:Y:S01]  /*7ee0*/  FMUL.FTZ R29, R3.reuse, R85 ;  /* 0x00000055031d7220 */ /* 0x040fe20000410000 */
[----:B------:R-:W1:Y:S01]  /*7ef0*/  LDSM.16.MT88.4 R72, [R224+0x900] ;  /* 0x00090000e048783b */ /* 0x000e620000004200 */
[C---:B------:R-:W-:Y:S03]  /*7f00*/  FMUL.FTZ R28, R3.reuse, R84 ;  /* 0x00000054031c7220 */ /* 0x040fe60000410000 */
[C---:B------:R-:W-:Y:S03]  /*7f10*/  HMMA.16816.F32 R24, R136.reuse, R30, R24 ;  /* 0x0000001e8818723c */ /* 0x040fe60000001818 */
[----:B------:R-:W-:Y:S02]  /*7f20*/  IMAD.MOV.U32 R77, RZ, RZ, R35 ;  /* 0x000000ffff4d7224 */ /* 0x000fe400078e0023 */
[C---:B------:R-:W-:Y:S02]  /*7f30*/  FMUL.FTZ R35, R2.reuse, R91 ;  /* 0x0000005b02237220 */ /* 0x040fe40000410000 */
[C---:B------:R-:W-:Y:S02]  /*7f40*/  FMUL.FTZ R30, R2.reuse, R86 ;  /* 0x00000056021e7220 */ /* 0x040fe40000410000 */
[C---:B------:R-:W-:Y:S03]  /*7f50*/  FMUL.FTZ R31, R2.reuse, R87 ;  /* 0x00000057021f7220 */ /* 0x040fe60000410000 */
[----:B------:R-:W-:Y:S02]  /*7f60*/  IMAD.MOV.U32 R84, RZ, RZ, R77 ;  /* 0x000000ffff547224 */ /* 0x000fe400078e004d */
[----:B------:R-:W-:Y:S02]  /*7f70*/  IMAD.MOV.U32 R77, RZ, RZ, R124 ;  /* 0x000000ffff4d7224 */ /* 0x000fe400078e007c */
[C---:B-----5:R-:W-:Y:S03]  /*7f80*/  HMMA.16816.F32 R28, R136.reuse, R36, R28 ;  /* 0x00000024881c723c */ /* 0x060fe6000000181c */
[----:B------:R-:W-:Y:S02]  /*7f90*/  IMAD.MOV.U32 R124, RZ, RZ, R57 ;  /* 0x000000ffff7c7224 */ /* 0x000fe400078e0039 */
[----:B------:R-:W-:Y:S02]  /*7fa0*/  IMAD.MOV.U32 R98, RZ, RZ, R77 ;  /* 0x000000ffff627224 */ /* 0x000fe400078e004d */
[----:B------:R-:W-:Y:S01]  /*7fb0*/  IMAD.MOV.U32 R90, RZ, RZ, R82 ;  /* 0x000000ffff5a7224 */ /* 0x000fe200078e0052 */
[C---:B------:R-:W-:Y:S04]  /*7fc0*/  HMMA.16816.F32 R32, R136.reuse, R38, R32 ;  /* 0x000000268820723c */ /* 0x040fe80000001820 */
[C---:B------:R-:W-:Y:S02]  /*7fd0*/  FMUL.FTZ R36, R3.reuse, R92 ;  /* 0x0000005c03247220 */ /* 0x040fe40000410000 */
[C---:B------:R-:W-:Y:S02]  /*7fe0*/  FMUL.FTZ R37, R3.reuse, R93 ;  /* 0x0000005d03257220 */ /* 0x040fe40000410000 */
[C---:B------:R-:W-:Y:S04]  /*7ff0*/  FMUL.FTZ R38, R2.reuse, R94 ;  /* 0x0000005e02267220 */ /* 0x040fe80000410000 */
[C---:B------:R-:W-:Y:S02]  /*8000*/  FMUL.FTZ R39, R2.reuse, R95 ;  /* 0x0000005f02277220 */ /* 0x040fe40000410000 */
[----:B------:R-:W-:Y:S02]  /*8010*/  IMAD.MOV.U32 R95, RZ, RZ, R67 ;  /* 0x000000ffff5f7224 */ /* 0x000fe400078e0043 */
[----:B------:R-:W-:Y:S02]  /*8020*/  IMAD.MOV.U32 R91, RZ, RZ, R81 ;  /* 0x000000ffff5b7224 */ /* 0x000fe400078e0051 */
[----:B------:R-:W-:Y:S01]  /*8030*/  IMAD.MOV.U32 R76, RZ, RZ, R40 ;  /* 0x000000ffff4c7224 */ /* 0x000fe200078e0028 */
[C---:B----4-:R-:W-:Y:S03]  /*8040*/  HMMA.16816.F32 R36, R136.reuse, R44, R36 ;  /* 0x0000002c8824723c */ /* 0x050fe60000001824 */
[C---:B------:R-:W-:Y:S02]  /*8050*/  FMUL.FTZ R40, R3.reuse, R96 ;  /* 0x0000006003287220 */ /* 0x040fe40000410000 */
[C---:B------:R-:W-:Y:S02]  /*8060*/  FMUL.FTZ R41, R3.reuse, R97 ;  /* 0x0000006103297220 */ /* 0x040fe40000410000 */
[----:B------:R-:W-:Y:S02]  /*8070*/  IMAD.MOV.U32 R83, RZ, RZ, R76 ;  /* 0x000000ffff537224 */ /* 0x000fe400078e004c */
[----:B------:R-:W-:Y:S03]  /*8080*/  IMAD.MOV.U32 R76, RZ, RZ, R59 ;  /* 0x000000ffff4c7224 */ /* 0x000fe600078e003b */
[C---:B------:R-:W-:Y:S03]  /*8090*/  HMMA.16816.F32 R40, R136.reuse, R46, R40 ;  /* 0x0000002e8828723c */ /* 0x040fe60000001828 */
[C---:B------:R-:W-:Y:S01]  /*80a0*/  FMUL.FTZ R44, R3.reuse, R100 ;  /* 0x00000064032c7220 */ /* 0x040fe20000410000 */
[----:B------:R-:W-:Y:S01]  /*80b0*/  MOV R94, R76 ;  /* 0x0000004c005e7202 */ /* 0x000fe20000000f00 */
[C---:B------:R-:W-:Y:S02]  /*80c0*/  FMUL.FTZ R45, R3.reuse, R101 ;  /* 0x00000065032d7220 */ /* 0x040fe40000410000 */
[C---:B------:R-:W-:Y:S02]  /*80d0*/  FMUL.FTZ R46, R2.reuse, R102 ;  /* 0x00000066022e7220 */ /* 0x040fe40000410000 */
[----:B------:R-:W-:Y:S03]  /*80e0*/  FMUL.FTZ R47, R2, R103 ;  /* 0x00000067022f7220 */ /* 0x000fe60000410000 */
[----:B------:R-:W-:Y:S02]  /*80f0*/  FFMA.FTZ R103, R84, c[0x0][0x2d0], -R182 ;  /* 0x0000b40054677a23 */ /* 0x000fe400000108b6 */
[----:B------:R-:W-:Y:S01]  /*8100*/  LDSM.16.MT88.4 R84, [R220+0x900] ;  /* 0x00090000dc54783b */ /* 0x000fe20000004200 */
[----:B------:R-:W-:Y:S01]  /*8110*/  IMAD.MOV.U32 R89, RZ, RZ, R83 ;  /* 0x000000ffff597224 */ /* 0x000fe200078e0053 */
[C---:B------:R-:W-:Y:S02]  /*8120*/  HMMA.16816.F32 R44, R136.reuse, R52, R44 ;  /* 0x00000034882c723c */ /* 0x040fe4000000182c */
[----:B------:R-:W-:Y:S01]  /*8130*/  MUFU.EX2 R103, R103 ;  /* 0x0000006700677308 */ /* 0x000fe20000000800 */
[----:B------:R-:W-:Y:S02]  /*8140*/  FMUL.FTZ R51, R2, R107 ;  /* 0x0000006b02337220 */ /* 0x000fe40000410000 */
[----:B------:R-:W-:Y:S01]  /*8150*/  IMAD.MOV.U32 R56, RZ, RZ, R48 ;  /* 0x000000ffff387224 */ /* 0x000fe200078e0030 */
[----:B------:R-:W-:Y:S01]  /*8160*/  LDSM.16.MT88.4 R80, [R221+0x900] ;  /* 0x00090000dd50783b */ /* 0x000fe20000004200 */
[----:B------:R-:W-:Y:S02]  /*8170*/  FMUL.FTZ R48, R3, R104 ;  /* 0x0000006803307220 */ /* 0x000fe40000410000 */
[--C-:B------:R-:W-:Y:S03]  /*8180*/  FFMA.FTZ R100, R49, c[0x0][0x2d0], -R248.reuse ;  /* 0x0000b40031647a23 */ /* 0x100fe600000108f8 */
[C---:B------:R-:W-:Y:S02]  /*8190*/  FMUL.FTZ R49, R3.reuse, R105 ;  /* 0x0000006903317220 */ /* 0x040fe40000410000 */
[C---:B------:R-:W-:Y:S01]  /*81a0*/  FMUL.FTZ R52, R3.reuse, R120 ;  /* 0x0000007803347220 */ /* 0x040fe20000410000 */
[----:B------:R-:W-:Y:S01]  /*81b0*/  MUFU.EX2 R100, R100 ;  /* 0x0000006400647308 */ /* 0x000fe20000000800 */
[C---:B------:R-:W-:Y:S02]  /*81c0*/  FMUL.FTZ R53, R3.reuse, R121 ;  /* 0x0000007903357220 */ /* 0x040fe40000410000 */
[----:B------:R-:W-:Y:S01]  /*81d0*/  FFMA.FTZ R101, R78, c[0x0][0x2d0], -R248 ;  /* 0x0000b4004e657a23 */ /* 0x000fe200000108f8 */
[C---:B------:R-:W-:Y:S03]  /*81e0*/  HMMA.16816.F32 R48, R136.reuse, R54, R48 ;  /* 0x000000368830723c */ /* 0x040fe60000001830 */
[----:B------:R-:W-:Y:S02]  /*81f0*/  IMAD.MOV.U32 R78, RZ, RZ, R127 ;  /* 0x000000ffff4e7224 */ /* 0x000fe400078e007f */
[----:B------:R-:W-:Y:S01]  /*8200*/  IMAD.MOV.U32 R127, RZ, RZ, R58 ;  /* 0x000000ffff7f7224 */ /* 0x000fe200078e003a */
[----:B------:R-:W4:Y:S01]  /*8210*/  MUFU.EX2 R101, R101 ;  /* 0x0000006500657308 */ /* 0x000f220000000800 */
[C---:B------:R-:W-:Y:S02]  /*8220*/  FMUL.FTZ R54, R2.reuse, R122 ;  /* 0x0000007a02367220 */ /* 0x040fe40000410000 */
[----:B------:R-:W-:Y:S03]  /*8230*/  FMUL.FTZ R55, R2, R123 ;  /* 0x0000007b02377220 */ /* 0x000fe60000410000 */
[----:B------:R-:W-:Y:S02]  /*8240*/  IMAD.MOV.U32 R92, RZ, RZ, R78 ;  /* 0x000000ffff5c7224 */ /* 0x000fe400078e004e */
[----:B------:R-:W5:Y:S01]  /*8250*/  LDSM.16.MT88.4 R76, [R222+0x900] ;  /* 0x00090000de4c783b */ /* 0x000f620000004200 */
[----:B------:R-:W-:Y:S01]  /*8260*/  FFMA.FTZ R123, R126, c[0x0][0x2d0], -R248 ;  /* 0x0000b4007e7b7a23 */ /* 0x000fe200000108f8 */
[C---:B------:R-:W-:Y:S03]  /*8270*/  HMMA.16816.F32 R52, R136.reuse, R60, R52 ;  /* 0x0000003c8834723c */ /* 0x040fe60000001834 */
[C---:B------:R-:W-:Y:S02]  /*8280*/  FMUL.FTZ R58, R2.reuse, R110 ;  /* 0x0000006e023a7220 */ /* 0x040fe40000410000 */
[----:B------:R-:W-:Y:S01]  /*8290*/  FMUL.FTZ R59, R2, R111 ;  /* 0x0000006f023b7220 */ /* 0x000fe20000410000 */
[----:B------:R-:W-:Y:S01]  /*82a0*/  MUFU.EX2 R123, R123 ;  /* 0x0000007b007b7308 */ /* 0x000fe20000000800 */
[--C-:B------:R-:W-:Y:S02]  /*82b0*/  FFMA.FTZ R102, R56, c[0x0][0x2d0], -R182.reuse ;  /* 0x0000b40038667a23 */ /* 0x100fe400000108b6 */
[C---:B------:R-:W-:Y:S03]  /*82c0*/  FMUL.FTZ R56, R3.reuse, R108 ;  /* 0x0000006c03387220 */ /* 0x040fe60000410000 */
[----:B------:R-:W-:Y:S02]  /*82d0*/  FMUL.FTZ R57, R3, R109 ;  /* 0x0000006d03397220 */ /* 0x000fe40000410000 */
[----:B------:R-:W-:Y:S02]  /*82e0*/  FFMA.FTZ R108, R89, c[0x0][0x2d0], -R182 ;  /* 0x0000b400596c7a23 */ /* 0x000fe400000108b6 */
[--C-:B------:R-:W-:Y:S01]  /*82f0*/  FFMA.FTZ R110, R88, c[0x0][0x2d0], -R248.reuse ;  /* 0x0000b400586e7a23 */ /* 0x100fe200000108f8 */
[----:B------:R-:W1:Y:S01]  /*8300*/  MUFU.EX2 R102, R102 ;  /* 0x0000006600667308 */ /* 0x000e620000000800 */
[----:B------:R-:W-:Y:S01]  /*8310*/  IMAD.MOV.U32 R97, RZ, RZ, R127 ;  /* 0x000000ffff617224 */ /* 0x000fe200078e007f */
[C---:B------:R-:W-:Y:S03]  /*8320*/  HMMA.16816.F32 R56, R136.reuse, R62, R56 ;  /* 0x0000003e8838723c */ /* 0x040fe60000001838 */
[C---:B------:R-:W-:Y:S02]  /*8330*/  FMUL.FTZ R60, R3.reuse, R116 ;  /* 0x00000074033c7220 */ /* 0x040fe40000410000 */
[----:B------:R-:W-:Y:S02]  /*8340*/  FMUL.FTZ R61, R3, R117 ;  /* 0x00000075033d7220 */ /* 0x000fe40000410000 */
[C---:B------:R-:W-:Y:S01]  /*8350*/  FMUL.FTZ R62, R2.reuse, R118 ;  /* 0x00000076023e7220 */ /* 0x040fe20000410000 */
[----:B------:R-:W-:Y:S01]  /*8360*/  MUFU.EX2 R108, R108 ;  /* 0x0000006c006c7308 */ /* 0x000fe20000000800 */
[C---:B------:R-:W-:Y:S03]  /*8370*/  FMUL.FTZ R63, R2.reuse, R119 ;  /* 0x00000077023f7220 */ /* 0x040fe60000410000 */
[----:B------:R-:W-:Y:S02]  /*8380*/  IMAD.MOV.U32 R127, RZ, RZ, R65 ;  /* 0x000000ffff7f7224 */ /* 0x000fe400078e0041 */
[----:B------:R-:W-:Y:S02]  /*8390*/  FFMA.FTZ R119, R95, c[0x0][0x2d0], -R248 ;  /* 0x0000b4005f777a23 */ /* 0x000fe400000108f8 */
[C---:B---3--:R-:W-:Y:S02]  /*83a0*/  HMMA.16816.F32 R60, R136.reuse, R68, R60 ;  /* 0x00000044883c723c */ /* 0x048fe4000000183c */
[----:B------:R-:W-:Y:S01]  /*83b0*/  MUFU.EX2 R110, R110 ;  /* 0x0000006e006e7308 */ /* 0x000fe20000000800 */
[----:B------:R-:W-:Y:S02]  /*83c0*/  IMAD.MOV.U32 R93, RZ, RZ, R64 ;  /* 0x000000ffff5d7224 */ /* 0x000fe400078e0040 */
[----:B------:R-:W-:Y:S02]  /*83d0*/  FMUL.FTZ R64, R3, R112 ;  /* 0x0000007003407220 */ /* 0x000fe40000410000 */
[C---:B------:R-:W-:Y:S01]  /*83e0*/  FMUL.FTZ R67, R2.reuse, R115 ;  /* 0x0000007302437220 */ /* 0x040fe20000410000 */
[----:B------:R-:W-:Y:S01]  /*83f0*/  F2FP.PACK_AB R68, R249, R246 ;  /* 0x000000f6f944723e */ /* 0x000fe200000000ff */
[----:B------:R-:W-:Y:S03]  /*8400*/  IMAD.MOV.U32 R96, RZ, RZ, R66 ;  /* 0x000000ffff607224 */ /* 0x000fe600078e0042 */
[----:B------:R-:W-:Y:S01]  /*8410*/  FMUL.FTZ R66, R2, R114 ;  /* 0x0000007202427220 */ /* 0x000fe20000410000 */
[----:B--2---:R-:W-:Y:S01]  /*8420*/  F2FP.PACK_AB R69, R252, R250 ;  /* 0x000000fafc45723e */ /* 0x004fe200000000ff */
[----:B------:R-:W-:Y:S01]  /*8430*/  FMUL.FTZ R65, R3, R113 ;  /* 0x0000007103417220 */ /* 0x000fe20000410000 */
[----:B------:R-:W-:Y:S01]  /*8440*/  MUFU.EX2 R119, R119 ;  /* 0x0000007700777308 */ /* 0x000fe20000000800 */
[--C-:B------:R-:W-:Y:S02]  /*8450*/  FFMA.FTZ R118, R94, c[0x0][0x2d0], -R248.reuse ;  /* 0x0000b4005e767a23 */ /* 0x100fe400000108f8 */
[----:B------:R-:W-:Y:S02]  /*8460*/  FFMA.FTZ R122, R127, c[0x0][0x2d0], -R248 ;  /* 0x0000b4007f7a7a23 */ /* 0x000fe400000108f8 */
[----:B------:R-:W-:Y:S01]  /*8470*/  FFMA.FTZ R105, R93, c[0x0][0x2d0], -R182 ;  /* 0x0000b4005d697a23 */ /* 0x000fe200000108b6 */
[----:B------:R-:W-:Y:S03]  /*8480*/  HMMA.16816.F32 R64, R136, R70, R64 ;  /* 0x000000468840723c */ /* 0x000fe60000001840 */
[----:B------:R-:W-:Y:S01]  /*8490*/  IMAD.MOV.U32 R93, RZ, RZ, R91 ;  /* 0x000000ffff5d7224 */ /* 0x000fe200078e005b */
[----:B------:R-:W-:Y:S01]  /*84a0*/  MUFU.EX2 R118, R118 ;  /* 0x0000007600767308 */ /* 0x000fe20000000800 */
[----:B------:R-:W-:Y:S02]  /*84b0*/  FFMA.FTZ R104, R99, c[0x0][0x2d0], -R248 ;  /* 0x0000b40063687a23 */ /* 0x000fe400000108f8 */
[----:B----4-:R-:W-:Y:S01]  /*84c0*/  F2FP.PACK_AB R70, R101, R100 ;  /* 0x000000646546723e */ /* 0x010fe200000000ff */
[--C-:B------:R-:W-:Y:S01]  /*84d0*/  FFMA.FTZ R121, R93, c[0x0][0x2d0], -R182.reuse ;  /* 0x0000b4005d797a23 */ /* 0x100fe200000108b6 */
[----:B-1----:R-:W-:Y:S03]  /*84e0*/  F2FP.PACK_AB R71, R103, R102 ;  /* 0x000000666747723e */ /* 0x002fe600000000ff */
[----:B------:R-:W-:Y:S02]  /*84f0*/  FFMA.FTZ R99, R158, c[0x0][0x2d0], -R182 ;  /* 0x0000b4009e637a23 */ /* 0x000fe400000108b6 */
[----:B------:R-:W-:Y:S01]  /*8500*/  MUFU.EX2 R104, R104 ;  /* 0x0000006800687308 */ /* 0x000fe20000000800 */
[----:B------:R-:W-:Y:S01]  /*8510*/  FFMA.FTZ R180, R2, R229, R180 ;  /* 0x000000e502b47223 */ /* 0x000fe200000100b4 */
[C---:B------:R-:W-:Y:S05]  /*8520*/  HMMA.16816.F32 R4, R68.reuse, R72, R4 ;  /* 0x000000484404723c */ /* 0x040fea0000001804 */
[----:B------:R-:W-:Y:S02]  /*8530*/  FFMA.FTZ R109, R98, c[0x0][0x2d0], -R248 ;  /* 0x0000b400626d7a23 */ /* 0x000fe400000108f8 */
[----:B------:R-:W-:Y:S01]  /*8540*/  IMAD.MOV.U32 R98, RZ, RZ, R97 ;  /* 0x000000ffff627224 */ /* 0x000fe200078e0061 */
[C---:B------:R-:W-:Y:S01]  /*8550*/  HMMA.16816.F32 R8, R68.reuse, R74, R8 ;  /* 0x0000004a4408723c */ /* 0x040fe20000001808 */
[----:B------:R-:W1:Y:S01]  /*8560*/  LDSM.16.MT88.4 R72, [R224+0x4900] ;  /* 0x00490000e048783b */ /* 0x000e620000004200 */
[----:B------:R-:W2:Y:S02]  /*8570*/  MUFU.EX2 R105, R105 ;  /* 0x0000006900697308 */ /* 0x000ea40000000800 */
[----:B------:R-:W-:Y:S02]  /*8580*/  IMAD.MOV.U32 R97, RZ, RZ, R96 ;  /* 0x000000ffff617224 */ /* 0x000fe400078e0060 */
[----:B------:R-:W-:Y:S02]  /*8590*/  IMAD.MOV.U32 R96, RZ, RZ, R92 ;  /* 0x000000ffff607224 */ /* 0x000fe400078e005c */
[C---:B-----5:R-:W-:Y:S04]  /*85a0*/  HMMA.16816.F32 R12, R68.reuse, R76, R12 ;  /* 0x0000004c440c723c */ /* 0x060fe8000000180c */
[----:B------:R-:W-:Y:S01]  /*85b0*/  IMAD.MOV.U32 R92, RZ, RZ, R90 ;  /* 0x000000ffff5c7224 */ /* 0x000fe200078e005a */
[----:B------:R-:W-:Y:S01]  /*85c0*/  MUFU.EX2 R158, R99 ;  /* 0x00000063009e7308 */ /* 0x000fe20000000800 */
[----:B------:R-:W-:Y:S01]  /*85d0*/  LDSM.16.MT88.4 R88, [R220+0x4900] ;  /* 0x00490000dc58783b */ /* 0x000fe20000004200 */
[----:B------:R-:W-:Y:S01]  /*85e0*/  FFMA.FTZ R111, R98, c[0x0][0x2d0], -R248 ;  /* 0x0000b400626f7a23 */ /* 0x000fe200000108f8 */
[C---:B------:R-:W-:Y:S04]  /*85f0*/  HMMA.16816.F32 R16, R68.reuse, R78, R16 ;  /* 0x0000004e4410723c */ /* 0x040fe80000001810 */
[--C-:B------:R-:W-:Y:S02]  /*8600*/  FFMA.FTZ R120, R92, c[0x0][0x2d0], -R182.reuse ;  /* 0x0000b4005c787a23 */ /* 0x100fe400000108b6 */
[----:B------:R-:W3:Y:S01]  /*8610*/  LDSM.16.MT88.4 R76, [R222+0x4900] ;  /* 0x00490000de4c783b */ /* 0x000ee20000004200 */
[----:B------:R-:W-:Y:S01]  /*8620*/  MUFU.EX2 R111, R111 ;  /* 0x0000006f006f7308 */ /* 0x000fe20000000800 */
[C---:B------:R-:W-:Y:S04]  /*8630*/  HMMA.16816.F32 R20, R68.reuse, R80, R20 ;  /* 0x000000504414723c */ /* 0x040fe80000001814 */
[----:B------:R-:W-:Y:S02]  /*8640*/  FFMA.FTZ R116, R97, c[0x0][0x2d0], -R182 ;  /* 0x0000b40061747a23 */ /* 0x000fe400000108b6 */
[----:B------:R-:W-:Y:S01]  /*8650*/  LDSM.16.MT88.4 R92, [R220+0x5100] ;  /* 0x00510000dc5c783b */ /* 0x000fe20000004200 */
[----:B------:R-:W-:Y:S01]  /*8660*/  FFMA.FTZ R97, R154, c[0x0][0x2d0], -R248 ;  /* 0x0000b4009a617a23 */ /* 0x000fe200000108f8 */
[C---:B------:R-:W-:Y:S01]  /*8670*/  HMMA.16816.F32 R24, R68.reuse, R82, R24 ;  /* 0x000000524418723c */ /* 0x040fe20000001818 */
[----:B------:R-:W4:Y:S03]  /*8680*/  MUFU.EX2 R109, R109 ;  /* 0x0000006d006d7308 */ /* 0x000f260000000800 */
[--C-:B------:R-:W-:Y:S02]  /*8690*/  FFMA.FTZ R117, R96, c[0x0][0x2d0], -R182.reuse ;  /* 0x0000b40060757a23 */ /* 0x100fe400000108b6 */
[----:B------:R-:W5:Y:S01]  /*86a0*/  LDSM.16.MT88.4 R80, [R221+0x4900] ;  /* 0x00490000dd50783b */ /* 0x000f620000004200 */
[----:B------:R-:W-:Y:S01]  /*86b0*/  FFMA.FTZ R96, R125, c[0x0][0x2d0], -R182 ;  /* 0x0000b4007d607a23 */ /* 0x000fe200000108b6 */
[C---:B------:R-:W-:Y:S03]  /*86c0*/  HMMA.16816.F32 R28, R68.reuse, R84, R28 ;  /* 0x00000054441c723c */ /* 0x040fe6000000181c */
[----:B------:R-:W-:Y:S01]  /*86d0*/  MUFU.EX2 R154, R97 ;  /* 0x00000061009a7308 */ /* 0x000fe20000000800 */
[----:B------:R-:W-:Y:S02]  /*86e0*/  FFMA.FTZ R98, R166, c[0x0][0x2d0], -R248 ;  /* 0x0000b400a6627a23 */ /* 0x000fe400000108f8 */
[----:B------:R-:W-:Y:S02]  /*86f0*/  FFMA.FTZ R181, R3, R236, R181 ;  /* 0x000000ec03b57223 */ /* 0x000fe400000100b5 */
[C---:B------:R-:W-:Y:S01]  /*8700*/  HMMA.16816.F32 R32, R68.reuse, R86, R32 ;  /* 0x000000564420723c */ /* 0x040fe20000001820 */
[----:B------:R-:W2:Y:S03]  /*8710*/  LDSM.16.MT88.4 R84, [R224+0x1100] ;  /* 0x00110000e054783b */ /* 0x000ea60000004200 */
[----:B------:R-:W-:Y:S01]  /*8720*/  FADD.FTZ R177, R177, R180 ;  /* 0x000000b4b1b17221 */ /* 0x000fe20000010000 */
[----:B------:R4:W-:Y:S01]  /*8730*/  MUFU.EX2 R166, R98 ;  /* 0x0000006200a67308 */ /* 0x0009e20000000800 */
[----:B------:R-:W-:Y:S02]  /*8740*/  FADD.FTZ R134, R134, R181 ;  /* 0x000000b586867221 */ /* 0x000fe40000010000 */
[C---:B-1----:R-:W-:Y:S04]  /*8750*/  HMMA.16816.F32 R36, R68.reuse, R72, R36 ;  /* 0x000000484424723c */ /* 0x042fe80000001824 */
[----:B------:R-:W-:Y:S02]  /*8760*/  FADD.FTZ R176, R176, R177 ;  /* 0x000000b1b0b07221 */ /* 0x000fe40000010000 */
[----:B------:R-:W-:Y:S01]  /*8770*/  FADD.FTZ R179, R179, R134 ;  /* 0x00000086b3b37221 */ /* 0x000fe20000010000 */
[----:B------:R-:W-:Y:S01]  /*8780*/  MUFU.EX2 R116, R116 ;  /* 0x0000007400747308 */ /* 0x000fe20000000800 */
[C---:B------:R-:W-:Y:S01]  /*8790*/  HMMA.16816.F32 R40, R68.reuse, R74, R40 ;  /* 0x0000004a4428723c */ /* 0x040fe20000001828 */
[----:B------:R-:W1:Y:S03]  /*87a0*/  LDSM.16.MT88.4 R72, [R222+0x1100] ;  /* 0x00110000de48783b */ /* 0x000e660000004200 */
[----:B------:R-:W-:Y:S02]  /*87b0*/  FADD.FTZ R3, R135, R176 ;  /* 0x000000b087037221 */ /* 0x000fe40000010000 */
[----:B------:R-:W-:Y:S02]  /*87c0*/  FADD.FTZ R179, R178, R179 ;  /* 0x000000b3b2b37221 */ /* 0x000fe40000010000 */
[C---:B---3--:R-:W-:Y:S01]  /*87d0*/  HMMA.16816.F32 R44, R68.reuse, R76, R44 ;  /* 0x0000004c442c723c */ /* 0x048fe2000000182c */
[----:B------:R-:W3:Y:S03]  /*87e0*/  MUFU.EX2 R117, R117 ;  /* 0x0000007500757308 */ /* 0x000ee60000000800 */
[----:B------:R-:W-:Y:S02]  /*87f0*/  FADD.FTZ R3, R250, R3 ;  /* 0x00000003fa037221 */ /* 0x000fe40000010000 */
[----:B----4-:R-:W-:Y:S02]  /*8800*/  FFMA.FTZ R98, R146, c[0x0][0x2d0], -R182 ;  /* 0x0000b40092627a23 */ /* 0x010fe400000108b6 */
[C---:B------:R-:W-:Y:S01]  /*8810*/  HMMA.16816.F32 R48, R68.reuse, R78, R48 ;  /* 0x0000004e4430723c */ /* 0x040fe20000001830 */
[----:B------:R-:W4:Y:S02]  /*8820*/  LDSM.16.MT88.4 R76, [R221+0x1100] ;  /* 0x00110000dd4c783b */ /* 0x000f240000004200 */
        /* <DEDUP_REMOVED lines=8> */
[----:B------:R-:W5:Y:S03]  /*88b0*/  LDSM.16.MT88.4 R80, [R220+0x1100] ;  /* 0x00110000dc50783b */ /* 0x000f660000004200 */
[----:B------:R-:W-:Y:S02]  /*88c0*/  FADD.FTZ R102, R103, R102 ;  /* 0x0000006667667221 */ /* 0x000fe40000010000 */
[----:B------:R-:W-:Y:S01]  /*88d0*/  FADD.FTZ R100, R100, R249 ;  /* 0x000000f964647221 */ /* 0x000fe20000010000 */
[----:B------:R-:W-:Y:S01]  /*88e0*/  MUFU.EX2 R120, R120 ;  /* 0x0000007800787308 */ /* 0x000fe20000000800 */
[C---:B------:R-:W-:Y:S04]  /*88f0*/  HMMA.16816.F32 R60, R68.reuse, R88, R60 ;  /* 0x00000058443c723c */ /* 0x040fe8000000183c */
[----:B--2---:R-:W-:Y:S02]  /*8900*/  FADD.FTZ R3, R105, R102 ;  /* 0x0000006669037221 */ /* 0x004fe40000010000 */
[----:B------:R-:W-:Y:S02]  /*8910*/  FADD.FTZ R101, R101, R100 ;  /* 0x0000006465657221 */ /* 0x000fe40000010000 */
[----:B------:R-:W-:Y:S01]  /*8920*/  HMMA.16816.F32 R64, R68, R90, R64 ;  /* 0x0000005a4440723c */ /* 0x000fe20000001840 */
[----:B------:R-:W-:Y:S01]  /*8930*/  LDSM.16.MT88.4 R88, [R221+0x5100] ;  /* 0x00510000dd58783b */ /* 0x000fe20000004200 */
[----:B------:R-:W-:Y:S02]  /*8940*/  MUFU.EX2 R122, R122 ;  /* 0x0000007a007a7308 */ /* 0x000fe40000000800 */
[----:B------:R-:W-:Y:S02]  /*8950*/  FADD.FTZ R2, R104, R101 ;  /* 0x0000006568027221 */ /* 0x000fe40000010000 */
[C---:B------:R-:W-:Y:S01]  /*8960*/  FADD.FTZ R3, R108.reuse, R3 ;  /* 0x000000036c037221 */ /* 0x040fe20000010000 */
[C---:B------:R-:W-:Y:S01]  /*8970*/  F2FP.PACK_AB R68, R109.reuse, R104 ;  /* 0x000000686d44723e */ /* 0x040fe200000000ff */
[----:B------:R-:W-:Y:S01]  /*8980*/  FADD.FTZ R109, R109, R2 ;  /* 0x000000026d6d7221 */ /* 0x000fe20000010000 */
[----:B------:R-:W-:Y:S03]  /*8990*/  F2FP.PACK_AB R69, R108, R105 ;  /* 0x000000696c45723e */ /* 0x000fe600000000ff */
[----:B------:R-:W-:Y:S01]  /*89a0*/  F2FP.PACK_AB R70, R111, R110 ;  /* 0x0000006e6f46723e */ /* 0x000fe200000000ff */
[----:B------:R-:W-:Y:S01]  /*89b0*/  FADD.FTZ R110, R110, R109 ;  /* 0x0000006d6e6e7221 */ /* 0x000fe20000010000 */
[----:B---3--:R-:W-:Y:S01]  /*89c0*/  F2FP.PACK_AB R71, R117, R116 ;  /* 0x000000747547723e */ /* 0x008fe200000000ff */
[----:B------:R2:W-:Y:S01]  /*89d0*/  MUFU.EX2 R138, R96 ;  /* 0x00000060008a7308 */ /* 0x0005e20000000800 */
[----:B------:R-:W-:Y:S02]  /*89e0*/  FADD.FTZ R116, R116, R3 ;  /* 0x0000000374747221 */ /* 0x000fe40000010000 */
[----:B------:R-:W-:Y:S02]  /*89f0*/  FADD.FTZ R110, R111, R110 ;  /* 0x0000006e6f6e7221 */ /* 0x000fe40000010000 */
[----:B------:R-:W-:Y:S01]  /*8a00*/  FADD.FTZ R116, R117, R116 ;  /* 0x0000007475747221 */ /* 0x000fe20000010000 */
[C---:B------:R-:W-:Y:S08]  /*8a10*/  HMMA.16816.F32 R4, R68.reuse, R84, R4 ;  /* 0x000000544404723c */ /* 0x040ff00000001804 */
[C---:B------:R-:W-:Y:S01]  /*8a20*/  HMMA.16816.F32 R8, R68.reuse, R86, R8 ;  /* 0x000000564408723c */ /* 0x040fe20000001808 */
[----:B------:R-:W3:Y:S07]  /*8a30*/  LDSM.16.MT88.4 R84, [R224+0x5100] ;  /* 0x00510000e054783b */ /* 0x000eee0000004200 */
[C---:B-1----:R-:W-:Y:S04]  /*8a40*/  HMMA.16816.F32 R12, R68.reuse, R72, R12 ;  /* 0x00000048440c723c */ /* 0x042fe8000000180c */
[--C-:B--2---:R-:W-:Y:S04]  /*8a50*/  FFMA.FTZ R96, R162, c[0x0][0x2d0], -R182.reuse ;  /* 0x0000b400a2607a23 */ /* 0x104fe800000108b6 */
[C---:B------:R-:W-:Y:S01]  /*8a60*/  HMMA.16816.F32 R16, R68.reuse, R74, R16 ;  /* 0x0000004a4410723c */ /* 0x040fe20000001810 */
[----:B------:R-:W1:Y:S01]  /*8a70*/  LDSM.16.MT88.4 R72, [R222+0x5100] ;  /* 0x00510000de48783b */ /* 0x000e620000004200 */
[----:B------:R2:W-:Y:S06]  /*8a80*/  MUFU.EX2 R162, R96 ;  /* 0x0000006000a27308 */ /* 0x0005ec0000000800 */
[C---:B----4-:R-:W-:Y:S08]  /*8a90*/  HMMA.16816.F32 R20, R68.reuse, R76, R20 ;  /* 0x0000004c4414723c */ /* 0x050ff00000001814 */
[C---:B------:R-:W-:Y:S01]  /*8aa0*/  HMMA.16816.F32 R24, R68.reuse, R78, R24 ;  /* 0x0000004e4418723c */ /* 0x040fe20000001818 */
[----:B------:R-:W4:Y:S07]  /*8ab0*/  LDSM.16.MT88.4 R76, [R224+0x1900] ;  /* 0x00190000e04c783b */ /* 0x000f2e0000004200 */
[C---:B-----5:R-:W-:Y:S04]  /*8ac0*/  HMMA.16816.F32 R28, R68.reuse, R80, R28 ;  /* 0x00000050441c723c */ /* 0x060fe8000000181c */
[--C-:B--2---:R-:W-:Y:S04]  /*8ad0*/  FFMA.FTZ R96, R150, c[0x0][0x2d0], -R182.reuse ;  /* 0x0000b40096607a23 */ /* 0x104fe800000108b6 */
[C---:B------:R-:W-:Y:S01]  /*8ae0*/  HMMA.16816.F32 R32, R68.reuse, R82, R32 ;  /* 0x000000524420723c */ /* 0x040fe20000001820 */
[----:B------:R-:W2:Y:S01]  /*8af0*/  LDSM.16.MT88.4 R80, [R222+0x1900] ;  /* 0x00190000de50783b */ /* 0x000ea20000004200 */
[----:B------:R5:W-:Y:S06]  /*8b00*/  MUFU.EX2 R150, R96 ;  /* 0x0000006000967308 */ /* 0x000bec0000000800 */
[C---:B---3--:R-:W-:Y:S07]  /*8b10*/  HMMA.16816.F32 R36, R68.reuse, R84, R36 ;  /* 0x000000544424723c */ /* 0x048fee0000001824 */
[--C-:B------:R-:W-:Y:S01]  /*8b20*/  FFMA.FTZ R84, R124, c[0x0][0x2d0], -R182.reuse ;  /* 0x0000b4007c547a23 */ /* 0x100fe200000108b6 */
[C---:B------:R-:W-:Y:S01]  /*8b30*/  HMMA.16816.F32 R40, R68.reuse, R86, R40 ;  /* 0x000000564428723c */ /* 0x040fe20000001828 */
[----:B------:R-:W-:Y:S02]  /*8b40*/  LDSM.16.MT88.4 R124, [R224+0x3900] ;  /* 0x00390000e07c783b */ /* 0x000fe40000004200 */
[----:B------:R3:W-:Y:S05]  /*8b50*/  MUFU.EX2 R139, R84 ;  /* 0x00000054008b7308 */ /* 0x0007ea0000000800 */
[C---:B-1----:R-:W-:Y:S04]  /*8b60*/  HMMA.16816.F32 R44, R68.reuse, R72, R44 ;  /* 0x00000048442c723c */ /* 0x042fe8000000182c */
[----:B-----5:R-:W-:Y:S04]  /*8b70*/  FFMA.FTZ R96, R147, c[0x0][0x2d0], -R182 ;  /* 0x0000b40093607a23 */ /* 0x020fe800000108b6 */
[C---:B------:R-:W-:Y:S01]  /*8b80*/  HMMA.16816.F32 R48, R68.reuse, R74, R48 ;  /* 0x0000004a4430723c */ /* 0x040fe20000001830 */
[----:B------:R-:W1:Y:S01]  /*8b90*/  LDSM.16.MT88.4 R72, [R221+0x1900] ;  /* 0x00190000dd48783b */ /* 0x000e620000004200 */
[----:B------:R5:W2:Y:S06]  /*8ba0*/  MUFU.EX2 R147, R96 ;  /* 0x0000006000937308 */ /* 0x000aac0000000800 */
[C---:B------:R-:W-:Y:S01]  /*8bb0*/  HMMA.16816.F32 R52, R68.reuse, R88, R52 ;  /* 0x000000584434723c */ /* 0x040fe20000001834 */
[----:B---3--:R-:W3:Y:S06]  /*8bc0*/  LDSM.16.MT88.4 R84, [R220+0x1900] ;  /* 0x00190000dc54783b */ /* 0x008eec0000004200 */
[--C-:B------:R-:W-:Y:S01]  /*8bd0*/  FFMA.FTZ R88, R131, c[0x0][0x2d0], -R248.reuse ;  /* 0x0000b40083587a23 */ /* 0x100fe200000108f8 */
[C---:B------:R-:W-:Y:S03]  /*8be0*/  HMMA.16816.F32 R56, R68.reuse, R90, R56 ;  /* 0x0000005a4438723c */ /* 0x040fe60000001838 */
[----:B------:R-:W1:Y:S01]  /*8bf0*/  MUFU.EX2 R136, R88 ;  /* 0x0000005800887308 */ /* 0x000e620000000800 */
[----:B------:R-:W-:Y:S04]  /*8c00*/  FFMA.FTZ R89, R130, c[0x0][0x2d0], -R248 ;  /* 0x0000b40082597a23 */ /* 0x000fe800000108f8 */
[C---:B------:R-:W-:Y:S01]  /*8c10*/  HMMA.16816.F32 R60, R68.reuse, R92, R60 ;  /* 0x0000005c443c723c */ /* 0x040fe2000000183c */
[----:B-----5:R-:W-:Y:S03]  /*8c20*/  LDSM.16.MT88.4 R96, [R220+0x7100] ;  /* 0x00710000dc60783b */ /* 0x020fe60000004200 */
[----:B--2---:R-:W-:Y:S01]  /*8c30*/  F2FP.PACK_AB R113, R145, R147 ;  /* 0x000000939171723e */ /* 0x004fe200000000ff */
[----:B------:R2:W5:Y:S02]  /*8c40*/  MUFU.EX2 R137, R89 ;  /* 0x0000005900897308 */ /* 0x0005640000000800 */
[--C-:B------:R-:W-:Y:S01]  /*8c50*/  FFMA.FTZ R92, R129, c[0x0][0x2d0], -R182.reuse ;  /* 0x0000b400815c7a23 */ /* 0x100fe200000108b6 */
[----:B------:R-:W-:Y:S04]  /*8c60*/  HMMA.16816.F32 R64, R68, R94, R64 ;  /* 0x0000005e4440723c */ /* 0x000fe80000001840 */
[----:B------:R-:W-:Y:S03]  /*8c70*/  FFMA.FTZ R93, R164, c[0x0][0x2d0], -R182 ;  /* 0x0000b400a45d7a23 */ /* 0x000fe600000108b6 */
[----:B------:R-:W-:Y:S01]  /*8c80*/  F2FP.PACK_AB R68, R118, R119 ;  /* 0x000000777644723e */ /* 0x000fe200000000ff */
[----:B------:R1:W-:Y:S01]  /*8c90*/  MUFU.EX2 R107, R92 ;  /* 0x0000005c006b7308 */ /* 0x0003e20000000800 */
[----:B------:R-:W-:Y:S03]  /*8ca0*/  F2FP.PACK_AB R69, R120, R121 ;  /* 0x000000797845723e */ /* 0x000fe600000000ff */
[----:B------:R-:W-:Y:S01]  /*8cb0*/  F2FP.PACK_AB R70, R123, R122 ;  /* 0x0000007a7b46723e */ /* 0x000fe200000000ff */
[--C-:B------:R-:W-:Y:S01]  /*8cc0*/  FFMA.FTZ R95, R128, c[0x0][0x2d0], -R248.reuse ;  /* 0x0000b400805f7a23 */ /* 0x100fe200000108f8 */
[----:B------:R-:W-:Y:S01]  /*8cd0*/  F2FP.PACK_AB R71, R139, R138 ;  /* 0x0000008a8b47723e */ /* 0x000fe200000000ff */
[----:B------:R-:W-:Y:S02]  /*8ce0*/  FFMA.FTZ R94, R160, c[0x0][0x2d0], -R248 ;  /* 0x0000b400a05e7a23 */ /* 0x000fe400000108f8 */
[----:B------:R-:W-:Y:S01]  /*8cf0*/  FADD.FTZ R119, R119, R110 ;  /* 0x0000006e77777221 */ /* 0x000fe20000010000 */
[----:B------:R-:W-:Y:S01]  /*8d00*/  MUFU.EX2 R112, R95 ;  /* 0x0000005f00707308 */ /* 0x000fe20000000800 */
[----:B------:R-:W-:Y:S01]  /*8d10*/  LDSM.16.MT88.4 R108, [R221+0x7900] ;  /* 0x00790000dd6c783b */ /* 0x000fe20000004200 */
[----:B------:R-:W-:Y:S01]  /*8d20*/  FADD.FTZ R121, R121, R116 ;  /* 0x0000007479797221 */ /* 0x000fe20000010000 */
[C---:B----4-:R-:W-:Y:S03]  /*8d30*/  HMMA.16816.F32 R4, R68.reuse, R76, R4 ;  /* 0x0000004c4404723c */ /* 0x050fe60000001804 */
[----:B------:R-:W-:Y:S02]  /*8d40*/  FADD.FTZ R119, R118, R119 ;  /* 0x0000007776777221 */ /* 0x000fe40000010000 */
[----:B------:R-:W-:Y:S01]  /*8d50*/  FADD.FTZ R121, R120, R121 ;  /* 0x0000007978797221 */ /* 0x000fe20000010000 */
[----:B--2---:R-:W-:Y:S01]  /*8d60*/  LDSM.16.MT88.4 R88, [R221+0x5900] ;  /* 0x00590000dd58783b */ /* 0x004fe20000004200 */
[----:B------:R-:W-:Y:S01]  /*8d70*/  MUFU.EX2 R160, R94 ;  /* 0x0000005e00a07308 */ /* 0x000fe20000000800 */
[C---:B------:R-:W-:Y:S04]  /*8d80*/  HMMA.16816.F32 R8, R68.reuse, R78, R8 ;  /* 0x0000004e4408723c */ /* 0x040fe80000001808 */
[----:B-1----:R-:W-:Y:S02]  /*8d90*/  FFMA.FTZ R92, R152, c[0x0][0x2d0], -R182 ;  /* 0x0000b400985c7a23 */ /* 0x002fe400000108b6 */
[----:B------:R-:W1:Y:S01]  /*8da0*/  LDSM.16.MT88.4 R76, [R224+0x5900] ;  /* 0x00590000e04c783b */ /* 0x000e620000004200 */
[----:B------:R-:W-:Y:S01]  /*8db0*/  FADD.FTZ R122, R122, R119 ;  /* 0x000000777a7a7221 */ /* 0x000fe20000010000 */
[C---:B------:R-:W-:Y:S01]  /*8dc0*/  HMMA.16816.F32 R12, R68.reuse, R80, R12 ;  /* 0x00000050440c723c */ /* 0x040fe2000000180c */
[----:B------:R-:W-:Y:S03]  /*8dd0*/  MUFU.EX2 R152, R92 ;  /* 0x0000005c00987308 */ /* 0x000fe60000000800 */
[----:B------:R-:W-:Y:S02]  /*8de0*/  FADD.FTZ R2, R138, R121 ;  /* 0x000000798a027221 */ /* 0x000fe40000010000 */
[----:B------:R-:W-:Y:S02]  /*8df0*/  FADD.FTZ R123, R123, R122 ;  /* 0x0000007a7b7b7221 */ /* 0x000fe40000010000 */
[C---:B------:R-:W-:Y:S01]  /*8e00*/  HMMA.16816.F32 R16, R68.reuse, R82, R16 ;  /* 0x000000524410723c */ /* 0x040fe20000001810 */
[----:B------:R-:W2:Y:S02]  /*8e10*/  LDSM.16.MT88.4 R80, [R222+0x5900] ;  /* 0x00590000de50783b */ /* 0x000ea40000004200 */
[----:B------:R4:W1:Y:S01]  /*8e20*/  MUFU.EX2 R164, R93 ;  /* 0x0000005d00a47308 */ /* 0x0008620000000800 */
[----:B------:R-:W-:Y:S02]  /*8e30*/  FADD.FTZ R3, R139, R2 ;  /* 0x000000028b037221 */ /* 0x000fe40000010000 */
[----:B------:R-:W-:Y:S02]  /*8e40*/  FADD.FTZ R2, R136, R123 ;  /* 0x0000007b88027221 */ /* 0x000fe40000010000 */
[C---:B------:R-:W-:Y:S04]  /*8e50*/  HMMA.16816.F32 R20, R68.reuse, R72, R20 ;  /* 0x000000484414723c */ /* 0x040fe80000001814 */
[C---:B-----5:R-:W-:Y:S04]  /*8e60*/  FADD.FTZ R2, R137.reuse, R2 ;  /* 0x0000000289027221 */ /* 0x060fe80000010000 */
[C---:B------:R-:W-:Y:S01]  /*8e70*/  HMMA.16816.F32 R24, R68.reuse, R74, R24 ;  /* 0x0000004a4418723c */ /* 0x040fe20000001818 */
[----:B------:R-:W5:Y:S07]  /*8e80*/  LDSM.16.MT88.4 R72, [R220+0x5900] ;  /* 0x00590000dc48783b */ /* 0x000f6e0000004200 */
[C---:B---3--:R-:W-:Y:S04]  /*8e90*/  HMMA.16816.F32 R28, R68.reuse, R84, R28 ;  /* 0x00000054441c723c */ /* 0x048fe8000000181c */
[----:B----4-:R-:W-:Y:S04]  /*8ea0*/  FFMA.FTZ R93, R156, c[0x0][0x2d0], -R182 ;  /* 0x0000b4009c5d7a23 */ /* 0x010fe800000108b6 */
[C---:B------:R-:W-:Y:S01]  /*8eb0*/  HMMA.16816.F32 R32, R68.reuse, R86, R32 ;  /* 0x000000564420723c */ /* 0x040fe20000001820 */
[----:B------:R-:W3:Y:S01]  /*8ec0*/  LDSM.16.MT88.4 R84, [R224+0x2100] ;  /* 0x00210000e054783b */ /* 0x000ee20000004200 */
[----:B------:R4:W3:Y:S06]  /*8ed0*/  MUFU.EX2 R156, R93 ;  /* 0x0000005d009c7308 */ /* 0x0008ec0000000800 */
[C---:B-1----:R-:W-:Y:S08]  /*8ee0*/  HMMA.16816.F32 R36, R68.reuse, R76, R36 ;  /* 0x0000004c4424723c */ /* 0x042ff00000001824 */
[C---:B------:R-:W-:Y:S01]  /*8ef0*/  HMMA.16816.F32 R40, R68.reuse, R78, R40 ;  /* 0x0000004e4428723c */ /* 0x040fe20000001828 */
[----:B------:R-:W1:Y:S07]  /*8f00*/  LDSM.16.MT88.4 R76, [R222+0x2100] ;  /* 0x00210000de4c783b */ /* 0x000e6e0000004200 */
[C---:B--2---:R-:W-:Y:S01]  /*8f10*/  HMMA.16816.F32 R44, R68.reuse, R80, R44 ;  /* 0x00000050442c723c */ /* 0x044fe2000000182c */
[----:B----4-:R-:W-:Y:S07]  /*8f20*/  LDSM.16.MT88.4 R92, [R220+0x6100] ;  /* 0x00610000dc5c783b */ /* 0x010fee0000004200 */
[C---:B------:R-:W-:Y:S01]  /*8f30*/  HMMA.16816.F32 R48, R68.reuse, R82, R48 ;  /* 0x000000524430723c */ /* 0x040fe20000001830 */
[----:B------:R-:W-:Y:S07]  /*8f40*/  LDSM.16.MT88.4 R80, [R220+0x2100] ;  /* 0x00210000dc50783b */ /* 0x000fee0000004200 */
[C---:B------:R-:W-:Y:S07]  /*8f50*/  HMMA.16816.F32 R52, R68.reuse, R88, R52 ;  /* 0x000000584434723c */ /* 0x040fee0000001834 */
[--C-:B------:R-:W-:Y:S01]  /*8f60*/  FFMA.FTZ R89, R148, c[0x0][0x2d0], -R248.reuse ;  /* 0x0000b40094597a23 */ /* 0x100fe200000108f8 */
[C---:B------:R-:W-:Y:S03]  /*8f70*/  HMMA.16816.F32 R56, R68.reuse, R90, R56 ;  /* 0x0000005a4438723c */ /* 0x040fe60000001838 */
[----:B------:R-:W-:Y:S01]  /*8f80*/  MUFU.EX2 R148, R89 ;  /* 0x0000005900947308 */ /* 0x000fe20000000800 */
[--C-:B------:R-:W-:Y:S04]  /*8f90*/  FFMA.FTZ R88, R144, c[0x0][0x2d0], -R248.reuse ;  /* 0x0000b40090587a23 */ /* 0x100fe800000108f8 */
[C---:B-----5:R-:W-:Y:S05]  /*8fa0*/  HMMA.16816.F32 R60, R68.reuse, R72, R60 ;  /* 0x00000048443c723c */ /* 0x060fea000000183c */
[----:B------:R2:W4:Y:S03]  /*8fb0*/  MUFU.EX2 R144, R88 ;  /* 0x0000005800907308 */ /* 0x0005260000000800 */
[----:B------:R-:W-:Y:S01]  /*8fc0*/  HMMA.16816.F32 R64, R68, R74, R64 ;  /* 0x0000004a4440723c */ /* 0x000fe20000001840 */
[----:B------:R-:W5:Y:S06]  /*8fd0*/  LDSM.16.MT88.4 R72, [R221+0x2100] ;  /* 0x00210000dd48783b */ /* 0x000f6c0000004200 */
[----:B------:R-:W-:Y:S02]  /*8fe0*/  F2FP.PACK_AB R69, R164, R107 ;  /* 0x0000006ba445723e */ /* 0x000fe400000000ff */
[----:B------:R-:W-:Y:S03]  /*8ff0*/  F2FP.PACK_AB R68, R137, R136 ;  /* 0x000000888944723e */ /* 0x000fe600000000ff */
[----:B------:R-:W-:Y:S02]  /*9000*/  F2FP.PACK_AB R70, R160, R112 ;  /* 0x00000070a046723e */ /* 0x000fe400000000ff */
[----:B---3--:R-:W-:Y:S07]  /*9010*/  F2FP.PACK_AB R71, R152, R156 ;  /* 0x0000009c9847723e */ /* 0x008fee00000000ff */
[C---:B------:R-:W-:Y:S01]  /*9020*/  HMMA.16816.F32 R4, R68.reuse, R84, R4 ;  /* 0x000000544404723c */ /* 0x040fe20000001804 */
[----:B--2---:R-:W-:Y:S07]  /*9030*/  LDSM.16.MT88.4 R88, [R221+0x6100] ;  /* 0x00610000dd58783b */ /* 0x004fee0000004200 */
[C---:B------:R-:W-:Y:S01]  /*9040*/  HMMA.16816.F32 R8, R68.reuse, R86, R8 ;  /* 0x000000564408723c */ /* 0x040fe20000001808 */
[----:B------:R-:W2:Y:S07]  /*9050*/  LDSM.16.MT88.4 R84, [R224+0x6100] ;  /* 0x00610000e054783b */ /* 0x000eae0000004200 */
[C---:B-1----:R-:W-:Y:S08]  /*9060*/  HMMA.16816.F32 R12, R68.reuse, R76, R12 ;  /* 0x0000004c440c723c */ /* 0x042ff0000000180c */
[C---:B------:R-:W-:Y:S01]  /*9070*/  HMMA.16816.F32 R16, R68.reuse, R78, R16 ;  /* 0x0000004e4410723c */ /* 0x040fe20000001810 */
[----:B------:R-:W1:Y:S07]  /*9080*/  LDSM.16.MT88.4 R76, [R222+0x6100] ;  /* 0x00610000de4c783b */ /* 0x000e6e0000004200 */
[C---:B-----5:R-:W-:Y:S08]  /*9090*/  HMMA.16816.F32 R20, R68.reuse, R72, R20 ;  /* 0x000000484414723c */ /* 0x060ff00000001814 */
        /* <DEDUP_REMOVED lines=14> */
[C---:B------:R-:W-:Y:S07]  /*9180*/  HMMA.16816.F32 R60, R68.reuse, R92, R60 ;  /* 0x0000005c443c723c */ /* 0x040fee000000183c */
[--C-:B------:R-:W-:Y:S01]  /*9190*/  FFMA.FTZ R92, R165, c[0x0][0x2d0], -R248.reuse ;  /* 0x0000b400a55c7a23 */ /* 0x100fe200000108f8 */
[----:B------:R-:W-:Y:S03]  /*91a0*/  HMMA.16816.F32 R64, R68, R94, R64 ;  /* 0x0000005e4440723c */ /* 0x000fe60000001840 */
[----:B------:R1:W-:Y:S04]  /*91b0*/  MUFU.EX2 R165, R92 ;  /* 0x0000005c00a57308 */ /* 0x0003e80000000800 */
[----:B----4-:R-:W-:Y:S02]  /*91c0*/  F2FP.PACK_AB R68, R144, R148 ;  /* 0x000000949044723e */ /* 0x010fe400000000ff */
[----:B------:R-:W-:Y:S03]  /*91d0*/  F2FP.PACK_AB R69, R158, R162 ;  /* 0x000000a29e45723e */ /* 0x000fe600000000ff */
[----:B------:R-:W-:Y:S02]  /*91e0*/  F2FP.PACK_AB R70, R154, R166 ;  /* 0x000000a69a46723e */ /* 0x000fe400000000ff */
[----:B------:R-:W-:Y:S07]  /*91f0*/  F2FP.PACK_AB R71, R146, R150 ;  /* 0x000000969247723e */ /* 0x000fee00000000ff */
[C---:B---3--:R-:W-:Y:S01]  /*9200*/  HMMA.16816.F32 R4, R68.reuse, R72, R4 ;  /* 0x000000484404723c */ /* 0x048fe20000001804 */
[----:B-1----:R-:W-:Y:S07]  /*9210*/  LDSM.16.MT88.4 R92, [R221+0x7100] ;  /* 0x00710000dd5c783b */ /* 0x002fee0000004200 */
[C---:B------:R-:W-:Y:S01]  /*9220*/  HMMA.16816.F32 R8, R68.reuse, R74, R8 ;  /* 0x0000004a4408723c */ /* 0x040fe20000001808 */
[----:B------:R-:W1:Y:S07]  /*9230*/  LDSM.16.MT88.4 R72, [R222+0x6900] ;  /* 0x00690000de48783b */ /* 0x000e6e0000004200 */
[C---:B-----5:R-:W-:Y:S08]  /*9240*/  HMMA.16816.F32 R12, R68.reuse, R80, R12 ;  /* 0x00000050440c723c */ /* 0x060ff0000000180c */
[C---:B------:R-:W-:Y:S01]  /*9250*/  HMMA.16816.F32 R16, R68.reuse, R82, R16 ;  /* 0x000000524410723c */ /* 0x040fe20000001810 */
[----:B------:R-:W3:Y:S07]  /*9260*/  LDSM.16.MT88.4 R80, [R221+0x6900] ;  /* 0x00690000dd50783b */ /* 0x000eee0000004200 */
[C---:B--2---:R-:W-:Y:S07]  /*9270*/  HMMA.16816.F32 R20, R68.reuse, R84, R20 ;  /* 0x000000544414723c */ /* 0x044fee0000001814 */
[----:B------:R-:W-:Y:S01]  /*9280*/  FFMA.FTZ R85, R167, c[0x0][0x2d0], -R248 ;  /* 0x0000b400a7557a23 */ /* 0x000fe200000108f8 */
[C---:B------:R-:W-:Y:S03]  /*9290*/  HMMA.16816.F32 R24, R68.reuse, R86, R24 ;  /* 0x000000564418723c */ /* 0x040fe60000001818 */
[----:B------:R2:W4:Y:S01]  /*92a0*/  MUFU.EX2 R167, R85 ;  /* 0x0000005500a77308 */ /* 0x0005220000000800 */
[--C-:B------:R-:W-:Y:S03]  /*92b0*/  FFMA.FTZ R84, R163, c[0x0][0x2d0], -R182.reuse ;  /* 0x0000b400a3547a23 */ /* 0x100fe600000108b6 */
[----:B------:R-:W-:Y:S01]  /*92c0*/  FFMA.FTZ R87, R161, c[0x0][0x2d0], -R182 ;  /* 0x0000b400a1577a23 */ /* 0x000fe200000108b6 */
[C---:B------:R-:W-:Y:S04]  /*92d0*/  HMMA.16816.F32 R28, R68.reuse, R76, R28 ;  /* 0x0000004c441c723c */ /* 0x040fe8000000181c */
[----:B------:R-:W-:Y:S01]  /*92e0*/  FFMA.FTZ R86, R157, c[0x0][0x2d0], -R248 ;  /* 0x0000b4009d567a23 */ /* 0x000fe200000108f8 */
[----:B------:R-:W-:Y:S03]  /*92f0*/  MUFU.EX2 R161, R87 ;  /* 0x0000005700a17308 */ /* 0x000fe60000000800 */
[C---:B------:R-:W-:Y:S01]  /*9300*/  HMMA.16816.F32 R32, R68.reuse, R78, R32 ;  /* 0x0000004e4420723c */ /* 0x040fe20000001820 */
[----:B------:R-:W5:Y:S06]  /*9310*/  LDSM.16.MT88.4 R76, [R220+0x6900] ;  /* 0x00690000dc4c783b */ /* 0x000f6c0000004200 */
[----:B------:R3:W3:Y:S01]  /*9320*/  MUFU.EX2 R163, R84 ;  /* 0x0000005400a37308 */ /* 0x0006e20000000800 */
[C---:B------:R-:W-:Y:S04]  /*9330*/  HMMA.16816.F32 R36, R68.reuse, R88, R36 ;  /* 0x000000584424723c */ /* 0x040fe80000001824 */
[----:B--2---:R-:W-:Y:S03]  /*9340*/  FFMA.FTZ R85, R159, c[0x0][0x2d0], -R182 ;  /* 0x0000b4009f557a23 */ /* 0x004fe600000108b6 */
[----:B------:R-:W-:Y:S01]  /*9350*/  FFMA.FTZ R88, R155, c[0x0][0x2d0], -R248 ;  /* 0x0000b4009b587a23 */ /* 0x000fe200000108f8 */
[C---:B------:R-:W-:Y:S01]  /*9360*/  HMMA.16816.F32 R40, R68.reuse, R90, R40 ;  /* 0x0000005a4428723c */ /* 0x040fe20000001828 */
[----:B------:R-:W-:Y:S07]  /*9370*/  MUFU.EX2 R159, R85 ;  /* 0x00000055009f7308 */ /* 0x000fee0000000800 */
[C---:B-1----:R-:W-:Y:S03]  /*9380*/  HMMA.16816.F32 R44, R68.reuse, R72, R44 ;  /* 0x00000048442c723c */ /* 0x042fe6000000182c */
[----:B------:R1:W-:Y:S01]  /*9390*/  MUFU.EX2 R157, R86 ;  /* 0x00000056009d7308 */ /* 0x0003e20000000800 */
[----:B---3--:R-:W-:Y:S04]  /*93a0*/  FFMA.FTZ R84, R153, c[0x0][0x2d0], -R182 ;  /* 0x0000b40099547a23 */ /* 0x008fe800000108b6 */
[C---:B------:R-:W-:Y:S01]  /*93b0*/  HMMA.16816.F32 R48, R68.reuse, R74, R48 ;  /* 0x0000004a4430723c */ /* 0x040fe20000001830 */
[----:B------:R-:W2:Y:S04]  /*93c0*/  LDSM.16.MT88.4 R72, [R224+0x3100] ;  /* 0x00310000e048783b */ /* 0x000ea80000004200 */
[----:B------:R-:W-:Y:S03]  /*93d0*/  MUFU.EX2 R153, R84 ;  /* 0x0000005400997308 */ /* 0x000fe60000000800 */
[C---:B------:R-:W-:Y:S07]  /*93e0*/  HMMA.16816.F32 R52, R68.reuse, R80, R52 ;  /* 0x000000504434723c */ /* 0x040fee0000001834 */
[----:B------:R3:W2:Y:S01]  /*93f0*/  MUFU.EX2 R155, R88 ;  /* 0x00000058009b7308 */ /* 0x0006a20000000800 */
[C---:B------:R-:W-:Y:S01]  /*9400*/  HMMA.16816.F32 R56, R68.reuse, R82, R56 ;  /* 0x000000524438723c */ /* 0x040fe20000001838 */
[----:B------:R-:W2:Y:S03]  /*9410*/  LDSM.16.MT88.4 R80, [R222+0x3100] ;  /* 0x00310000de50783b */ /* 0x000ea60000004200 */
[--C-:B-1----:R-:W-:Y:S04]  /*9420*/  FFMA.FTZ R86, R149, c[0x0][0x2d0], -R248.reuse ;  /* 0x0000b40095567a23 */ /* 0x102fe800000108f8 */
[C---:B-----5:R-:W-:Y:S01]  /*9430*/  HMMA.16816.F32 R60, R68.reuse, R76, R60 ;  /* 0x0000004c443c723c */ /* 0x060fe2000000183c */
[----:B------:R1:W-:Y:S07]  /*9440*/  MUFU.EX2 R149, R86 ;  /* 0x0000005600957308 */ /* 0x0003ee0000000800 */
[----:B------:R-:W-:Y:S01]  /*9450*/  HMMA.16816.F32 R64, R68, R78, R64 ;  /* 0x0000004e4440723c */ /* 0x000fe20000001840 */
[----:B------:R-:W5:Y:S06]  /*9460*/  LDSM.16.MT88.4 R76, [R221+0x3100] ;  /* 0x00310000dd4c783b */ /* 0x000f6c0000004200 */
[----:B----4-:R-:W-:Y:S01]  /*9470*/  F2FP.PACK_AB R68, R165, R167 ;  /* 0x000000a7a544723e */ /* 0x010fe200000000ff */
[--C-:B---3--:R-:W-:Y:S01]  /*9480*/  FFMA.FTZ R88, R151, c[0x0][0x2d0], -R248.reuse ;  /* 0x0000b40097587a23 */ /* 0x108fe200000108f8 */
[----:B------:R-:W-:Y:S03]  /*9490*/  F2FP.PACK_AB R69, R161, R163 ;  /* 0x000000a3a145723e */ /* 0x000fe600000000ff */
[----:B--2---:R-:W-:Y:S01]  /*94a0*/  F2FP.PACK_AB R70, R155, R157 ;  /* 0x0000009d9b46723e */ /* 0x004fe200000000ff */
[----:B------:R-:W2:Y:S01]  /*94b0*/  MUFU.EX2 R151, R88 ;  /* 0x0000005800977308 */ /* 0x000ea20000000800 */
[----:B------:R-:W-:Y:S01]  /*94c0*/  F2FP.PACK_AB R71, R153, R159 ;  /* 0x0000009f9947723e */ /* 0x000fe200000000ff */
[----:B------:R-:W-:Y:S01]  /*94d0*/  FFMA.FTZ R248, R183, c[0x0][0x2d0], -R248 ;  /* 0x0000b400b7f87a23 */ /* 0x000fe200000108f8 */
[----:B-1----:R-:W1:Y:S01]  /*94e0*/  LDSM.16.MT88.4 R84, [R220+0x3100] ;  /* 0x00310000dc54783b */ /* 0x002e620000004200 */
[--C-:B------:R-:W-:Y:S02]  /*94f0*/  FFMA.FTZ R183, R247, c[0x0][0x2d0], -R182.reuse ;  /* 0x0000b400f7b77a23 */ /* 0x100fe400000108b6 */
[----:B------:R-:W-:Y:S02]  /*9500*/  FFMA.FTZ R182, R133, c[0x0][0x2d0], -R182 ;  /* 0x0000b40085b67a23 */ /* 0x000fe400000108b6 */
[C---:B------:R-:W-:Y:S02]  /*9510*/  HMMA.16816.F32 R4, R68.reuse, R72, R4 ;  /* 0x000000484404723c */ /* 0x040fe40000001804 */
[----:B------:R-:W3:Y:S01]  /*9520*/  MUFU.EX2 R248, R248 ;  /* 0x000000f800f87308 */ /* 0x000ee20000000800 */
[----:B------:R-:W-:Y:S02]  /*9530*/  IMAD.MOV.U32 R133, RZ, RZ, R107 ;  /* 0x000000ffff857224 */ /* 0x000fe400078e006b */
[----:B------:R-:W-:Y:S01]  /*9540*/  LDSM.16.MT88.4 R104, [R222+0x7900] ;  /* 0x00790000de68783b */ /* 0x000fe20000004200 */
[----:B------:R-:W-:Y:S02]  /*9550*/  IMAD.MOV.U32 R247, RZ, RZ, R112 ;  /* 0x000000fffff77224 */ /* 0x000fe400078e0070 */
[C---:B------:R-:W-:Y:S04]  /*9560*/  HMMA.16816.F32 R8, R68.reuse, R74, R8 ;  /* 0x0000004a4408723c */ /* 0x040fe80000001808 */
[----:B------:R-:W-:Y:S01]  /*9570*/  MUFU.EX2 R183, R183 ;  /* 0x000000b700b77308 */ /* 0x000fe20000000800 */
[----:B------:R-:W4:Y:S01]  /*9580*/  LDSM.16.MT88.4 R72, [R224+0x7100] ;  /* 0x00710000e048783b */ /* 0x000f220000004200 */
[----:B------:R-:W-:Y:S02]  /*9590*/  FADD.FTZ R3, R133, R3 ;  /* 0x0000000385037221 */ /* 0x000fe40000010000 */
[C---:B------:R-:W-:Y:S04]  /*95a0*/  HMMA.16816.F32 R12, R68.reuse, R80, R12 ;  /* 0x00000050440c723c */ /* 0x040fe8000000180c */
[----:B--2---:R-:W-:Y:S01]  /*95b0*/  F2FP.PACK_AB R112, R151, R149 ;  /* 0x000000959770723e */ /* 0x004fe200000000ff */
[----:B------:R-:W2:Y:S01]  /*95c0*/  LDSM.16.MT88.4 R88, [R222+0x7100] ;  /* 0x00710000de58783b */ /* 0x000ea20000004200 */
[----:B------:R-:W1:Y:S02]  /*95d0*/  MUFU.EX2 R182, R182 ;  /* 0x000000b600b67308 */ /* 0x000e640000000800 */
[C---:B------:R-:W-:Y:S04]  /*95e0*/  HMMA.16816.F32 R16, R68.reuse, R82, R16 ;  /* 0x000000524410723c */ /* 0x040fe80000001810 */
[----:B---3--:R-:W-:Y:S01]  /*95f0*/  F2FP.PACK_AB R114, R248, R251 ;  /* 0x000000fbf872723e */ /* 0x008fe200000000ff */
[----:B------:R-:W-:Y:S03]  /*9600*/  LDSM.16.MT88.4 R80, [R221+0x3900] ;  /* 0x00390000dd50783b */ /* 0x000fe60000004200 */
[C---:B-----5:R-:W-:Y:S08]  /*9610*/  HMMA.16816.F32 R20, R68.reuse, R76, R20 ;  /* 0x0000004c4414723c */ /* 0x060ff00000001814 */
[C---:B------:R-:W-:Y:S01]  /*9620*/  HMMA.16816.F32 R24, R68.reuse, R78, R24 ;  /* 0x0000004e4418723c */ /* 0x040fe20000001818 */
[----:B------:R-:W3:Y:S03]  /*9630*/  LDSM.16.MT88.4 R76, [R222+0x3900] ;  /* 0x00390000de4c783b */ /* 0x000ee60000004200 */
[----:B-1----:R-:W-:Y:S04]  /*9640*/  F2FP.PACK_AB R115, R182, R183 ;  /* 0x000000b7b673723e */ /* 0x002fe800000000ff */
[C---:B------:R-:W-:Y:S08]  /*9650*/  HMMA.16816.F32 R28, R68.reuse, R84, R28 ;  /* 0x00000054441c723c */ /* 0x040ff0000000181c */
[C---:B------:R-:W-:Y:S08]  /*9660*/  HMMA.16816.F32 R32, R68.reuse, R86, R32 ;  /* 0x000000564420723c */ /* 0x040ff00000001820 */
[C---:B----4-:R-:W-:Y:S08]  /*9670*/  HMMA.16816.F32 R36, R68.reuse, R72, R36 ;  /* 0x000000484424723c */ /* 0x050ff00000001824 */
[C---:B------:R-:W-:Y:S08]  /*9680*/  HMMA.16816.F32 R40, R68.reuse, R74, R40 ;  /* 0x0000004a4428723c */ /* 0x040ff00000001828 */
[C---:B--2---:R-:W-:Y:S08]  /*9690*/  HMMA.16816.F32 R44, R68.reuse, R88, R44 ;  /* 0x00000058442c723c */ /* 0x044ff0000000182c */
[C---:B------:R-:W-:Y:S01]  /*96a0*/  HMMA.16816.F32 R48, R68.reuse, R90, R48 ;  /* 0x0000005a4430723c */ /* 0x040fe20000001830 */
[----:B------:R-:W1:Y:S07]  /*96b0*/  LDSM.16.MT88.4 R88, [R220+0x3900] ;  /* 0x00390000dc58783b */ /* 0x000e6e0000004200 */
[C---:B------:R-:W-:Y:S08]  /*96c0*/  HMMA.16816.F32 R52, R68.reuse, R92, R52 ;  /* 0x0000005c4434723c */ /* 0x040ff00000001834 */
[C---:B------:R-:W-:Y:S08]  /*96d0*/  HMMA.16816.F32 R56, R68.reuse, R94, R56 ;  /* 0x0000005e4438723c */ /* 0x040ff00000001838 */
[C---:B------:R-:W-:Y:S08]  /*96e0*/  HMMA.16816.F32 R60, R68.reuse, R96, R60 ;  /* 0x00000060443c723c */ /* 0x040ff0000000183c */
[----:B------:R-:W-:Y:S01]  /*96f0*/  HMMA.16816.F32 R64, R68, R98, R64 ;  /* 0x000000624440723c */ /* 0x000fe20000001840 */
[----:B------:R-:W2:Y:S07]  /*9700*/  LDSM.16.MT88.4 R96, [R224+0x7900] ;  /* 0x00790000e060783b */ /* 0x000eae0000004200 */
[C---:B------:R-:W-:Y:S08]  /*9710*/  HMMA.16816.F32 R128, R112.reuse, R124, R4 ;  /* 0x0000007c7080723c */ /* 0x040ff00000001804 */
[C---:B------:R-:W-:Y:S01]  /*9720*/  HMMA.16816.F32 R124, R112.reuse, R126, R8 ;  /* 0x0000007e707c723c */ /* 0x040fe20000001808 */
[----:B------:R-:W4:Y:S07]  /*9730*/  LDSM.16.MT88.4 R8, [R220+0x7900] ;  /* 0x00790000dc08783b */ /* 0x000f2e0000004200 */
[C---:B---3--:R-:W-:Y:S07]  /*9740*/  HMMA.16816.F32 R68, R112.reuse, R76, R12 ;  /* 0x0000004c7044723c */ /* 0x048fee000000180c */
        /* <DEDUP_REMOVED lines=30> */
[----:B------:R-:W-:Y:S02]  /*9930*/  IMAD.MOV.U32 R3, RZ, RZ, R0 ;  /* 0x000000ffff037224 */ /* 0x000fe400078e0000 */
[C---:B------:R-:W-:Y:S04]  /*9940*/  HMMA.16816.F32 R108, R112.reuse, R110, R56 ;  /* 0x0000006e706c723c */ /* 0x040fe80000001838 */
[----:B------:R-:W-:Y:S04]  /*9950*/  FADD.FTZ R2, R149, R2 ;  /* 0x0000000295027221 */ /* 0x000fe80000010000 */
[----:B------:R-:W-:Y:S01]  /*9960*/  FADD.FTZ R2, R151, R2 ;  /* 0x0000000297027221 */ /* 0x000fe20000010000 */
[C---:B----4-:R-:W-:Y:S03]  /*9970*/  HMMA.16816.F32 R116, R112.reuse, R8, R60 ;  /* 0x000000087074723c */ /* 0x050fe6000000183c */
[----:B------:R-:W-:Y:S02]  /*9980*/  FADD.FTZ R251, R251, R2 ;  /* 0x00000002fbfb7221 */ /* 0x000fe40000010000 */
[----:B------:R-:W-:Y:S02]  /*9990*/  IMAD.MOV.U32 R2, RZ, RZ, R132 ;  /* 0x000000ffff027224 */ /* 0x000fe400078e0084 */
[----:B------:R-:W-:Y:S01]  /*99a0*/  FADD.FTZ R8, R153, R12 ;  /* 0x0000000c99087221 */ /* 0x000fe20000010000 */
[----:B------:R-:W-:Y:S04]  /*99b0*/  HMMA.16816.F32 R112, R112, R10, R64 ;  /* 0x0000000a7070723c */ /* 0x000fe80000001840 */
[----:B------:R-:W-:Y:S02]  /*99c0*/  FADD.FTZ R8, R147, R8 ;  /* 0x0000000893087221 */ /* 0x000fe40000010000 */
[----:B------:R-:W-:Y:S02]  /*99d0*/  FADD.FTZ R236, R248, R251 ;  /* 0x000000fbf8ec7221 */ /* 0x000fe40000010000 */
[----:B------:R-:W-:Y:S04]  /*99e0*/  FADD.FTZ R8, R145, R8 ;  /* 0x0000000891087221 */ /* 0x000fe80000010000 */
[----:B------:R-:W-:Y:S04]  /*99f0*/  FADD.FTZ R183, R183, R8 ;  /* 0x00000008b7b77221 */ /* 0x000fe80000010000 */
[----:B------:R-:W-:Y:S01]  /*9a00*/  FADD.FTZ R229, R182, R183 ;  /* 0x000000b7b6e57221 */ /* 0x000fe20000010000 */
[----:B------:R-:W-:-:S05]  /*9a10*/  @P0 BRA `(.L_x_2327) ;  /* 0xffffbda000000947 */ /* 0x000fca000383ffff */
.L_x_2326:
[----:B------:R-:W-:-:S13]  /*9a20*/  ISETP.LE.AND P0, PT, RZ, UR25, PT ;  /* 0x00000019ff007c0c */ /* 0x000fda000bf03270 */
[----:B------:R-:W-:Y:S05]  /*9a30*/  @!P0 BRA `(.L_x_2328) ;  /* 0x000034f000008947 */ /* 0x000fea0003800000 */
[----:B------:R-:W-:Y:S01]  /*9a40*/  IADD3 R238, P1, R240, 0x40, RZ ;  /* 0x00000040f0ee7810 */ /* 0x000fe20007f3e0ff */
[----:B------:R-:W-:Y:S01]  /*9a50*/  ULDC.64 UR4, c[0x0][0x1e0] ;  /* 0x0000780000047ab9 */ /* 0x000fe20000000a00 */
[----:B------:R-:W-:Y:S01]  /*9a60*/  IADD3 R237, P0, R230, 0x40, RZ ;  /* 0x00000040e6ed7810 */ /* 0x000fe20007f1e0ff */
[----:B------:R-:W-:Y:S01]  /*9a70*/  UIADD3 UR12, UP0, UR12, 0x80, URZ ;  /* 0x000000800c0c7890 */ /* 0x000fe2000ff1e03f */
[----:B------:R-:W-:Y:S01]  /*9a80*/  IMAD.MOV.U32 R133, RZ, RZ, R132 ;  /* 0x000000ffff857224 */ /* 0x000fe200078e0084 */
[----:B------:R-:W-:Y:S01]  /*9a90*/  USHF.L.U64.HI UR6, UR4, 0x6, UR5 ;  /* 0x0000000604067899 */ /* 0x000fe20008010205 */
[----:B------:R-:W-:Y:S01]  /*9aa0*/  MOV R3, R0 ;  /* 0x0000000000037202 */ /* 0x000fe20000000f00 */
[----:B------:R-:W-:Y:S01]  /*9ab0*/  USHF.L.U32 UR7, UR4, 0x6, URZ ;  /* 0x0000000604077899 */ /* 0x000fe2000800063f */
[----:B------:R-:W-:Y:S01]  /*9ac0*/  IMAD.X R239, RZ, RZ, R235, P1 ;  /* 0x000000ffffef7224 */ /* 0x000fe200008e06eb */
[----:B------:R-:W-:Y:S01]  /*9ad0*/  IADD3.X R134, RZ, R233, RZ, P0, !PT ;  /* 0x000000e9ff867210 */ /* 0x000fe200007fe4ff */
[----:B------:R-:W-:Y:S01]  /*9ae0*/  IMAD.MOV.U32 R234, RZ, RZ, R240 ;  /* 0x000000ffffea7224 */ /* 0x000fe200078e00f0 */
[----:B------:R-:W-:-:S02]  /*9af0*/  UMOV UR8, 0x7 ;  /* 0x0000000700087882 */ /* 0x000fc40000000000 */
[----:B------:R-:W-:Y:S02]  /*9b00*/  ULDC.64 UR4, c[0x0][0x208] ;  /* 0x0000820000047ab9 */ /* 0x000fe40000000a00 */
[----:B------:R-:W-:Y:S02]  /*9b10*/  USHF.L.U64.HI UR8, UR4, UR8, UR5 ;  /* 0x0000000804087299 */ /* 0x000fe40008010205 */
[----:B------:R-:W-:Y:S02]  /*9b20*/  USHF.L.U32 UR11, UR4, 0x7, URZ ;  /* 0x00000007040b7899 */ /* 0x000fe4000800063f */
[----:B------:R-:W-:Y:S02]  /*9b30*/  UIADD3.X UR9, URZ, UR9, URZ, UP0, !UPT ;  /* 0x000000093f097290 */ /* 0x000fe400087fe43f */
.L_x_2329:
[----:B------:R-:W-:Y:S04]  /*9b40*/  DEPBAR.LE SB0, 0x0 ;  /* 0x000080000000791a */ /* 0x000fe80000000000 */
[----:B------:R-:W-:Y:S01]  /*9b50*/  BAR.SYNC.DEFER_BLOCKING 0x0 ;  /* 0x0000000000007b1d */ /* 0x000fe20000010000 */
[----:B------:R-:W-:Y:S01]  /*9b60*/  USHF.R.S32.HI UR5, URZ, 0x1f, UR25 ;  /* 0x0000001f3f057899 */ /* 0x000fe20008011419 */
[----:B------:R-:W-:Y:S01]  /*9b70*/  MOV R135, UR11 ;  /* 0x0000000b00877c02 */ /* 0x000fe20008000f00 */
[----:B------:R-:W-:Y:S02]  /*9b80*/  UIMAD UR4, UR8, UR25, URZ ;  /* 0x00000019080472a4 */ /* 0x000fe4000f8e023f */
[----:B------:R-:W-:Y:S02]  /*9b90*/  UISETP.GT.AND UP0, UPT, UR25, URZ, UPT ;  /* 0x0000003f1900728c */ /* 0x000fe4000bf04270 */
[----:B------:R-:W-:Y:S01]  /*9ba0*/  UIMAD UR4, UR5, UR11, UR4 ;  /* 0x0000000b050472a4 */ /* 0x000fe2000f8e0204 */
[----:B------:R-:W-:Y:S05]  /*9bb0*/  IMAD.WIDE.U32 R152, R135, UR25, R238 ;  /* 0x0000001987987c25 */ /* 0x000fea000f8e00ee */
[C---:B------:R-:W-:Y:S02]  /*9bc0*/  LEA R164, P0, R152.reuse, c[0x0][0x1f8], 0x1 ;  /* 0x00007e0098a47a11 */ /* 0x040fe400078008ff */
[----:B------:R-:W-:Y:S04]  /*9bd0*/  IADD3 R0, R153, UR4, RZ ;  /* 0x0000000499007c10 */ /* 0x000fe8000fffe0ff */
[----:B------:R-:W-:Y:S01]  /*9be0*/  LEA.HI.X R165, R152, c[0x0][0x1fc], R0, 0x1, P0 ;  /* 0x00007f0098a57a11 */ /* 0x000fe200000f0c00 */
[----:B------:R-:W1:Y:S08]  /*9bf0*/  LDSM.16.M88.4 R8, [R226+0x8100] ;  /* 0x00810000e208783b */ /* 0x000e700000000200 */
[----:B------:R-:W2:Y:S08]  /*9c00*/  LDSM.16.M88.4 R16, [R226+0x8900] ;  /* 0x00890000e210783b */ /* 0x000eb00000000200 */
        /* <DEDUP_REMOVED lines=31> */
[C---:B---3--:R-:W-:Y:S07]  /*9e00*/  HMMA.16816.F32 R12, R168.reuse, R144, R12 ;  /* 0x00000090a80c723c */ /* 0x048fee000000180c */
[----:B------:R-:W-:Y:S01]  /*9e10*/  IMAD.WIDE.U32 R144, R135, UR25, R234 ;  /* 0x0000001987907c25 */ /* 0x000fe2000f8e00ea */
[C---:B------:R-:W-:Y:S01]  /*9e20*/  HMMA.16816.F32 R16, R168.reuse, R146, R16 ;  /* 0x00000092a810723c */ /* 0x040fe20000001810 */
[----:B------:R-:W-:Y:S03]  /*9e30*/  UIADD3 UR25, UR25, -0x1, URZ ;  /* 0xffffffff19197890 */ /* 0x000fe6000fffe03f */
[----:B------:R-:W-:Y:S01]  /*9e40*/  IADD3 R135, R145, UR4, RZ ;  /* 0x0000000491877c10 */ /* 0x000fe2000fffe0ff */
[----:B------:R-:W-:Y:S01]  /*9e50*/  ULDC.64 UR4, c[0x0][0x1e0] ;  /* 0x0000780000047ab9 */ /* 0x000fe20000000a00 */
[C---:B------:R-:W-:Y:S02]  /*9e60*/  LEA R166, P1, R144.reuse, c[0x0][0x1f8], 0x1 ;  /* 0x00007e0090a67a11 */ /* 0x040fe400078208ff */
[C---:B------:R-:W-:Y:S03]  /*9e70*/  HMMA.16816.F32 R20, R168.reuse, R148, R20 ;  /* 0x00000094a814723c */ /* 0x040fe60000001814 */
[----:B------:R-:W-:Y:S01]  /*9e80*/  @UP0 UIMAD.WIDE.U32 UR20, UR25, UR4, URZ ;  /* 0x00000004191402a5 */ /* 0x000fe2000f8e003f */
[----:B------:R-:W-:Y:S01]  /*9e90*/  LEA.HI.X R167, R144, c[0x0][0x1fc], R135, 0x1, P1 ;  /* 0x00007f0090a77a11 */ /* 0x000fe200008f0c87 */
[----:B------:R-:W-:Y:S01]  /*9ea0*/  @UP0 USHF.R.S32.HI UR13, URZ, 0x1f, UR25 ;  /* 0x0000001f3f0d0899 */ /* 0x000fe20008011419 */
[----:B------:R-:W2:Y:S01]  /*9eb0*/  LDSM.16.M88.4 R144, [R216] ;  /* 0x00000000d890783b */ /* 0x000ea20000000200 */
[----:B------:R-:W-:Y:S01]  /*9ec0*/  IADD3 R148, P0, R166, UR10, RZ ;  /* 0x0000000aa6947c10 */ /* 0x000fe2000ff1e0ff */
[C---:B------:R-:W-:Y:S01]  /*9ed0*/  HMMA.16816.F32 R24, R168.reuse, R150, R24 ;  /* 0x00000096a818723c */ /* 0x040fe20000001818 */
[----:B------:R-:W-:Y:S02]  /*9ee0*/  @UP0 UIMAD UR13, UR13, UR4, URZ ;  /* 0x000000040d0d02a4 */ /* 0x000fe4000f8e023f */
[----:B------:R-:W-:Y:S01]  /*9ef0*/  @UP0 USHF.L.U32 UR4, UR20, 0x7, URZ ;  /* 0x0000000714040899 */ /* 0x000fe2000800063f */
[----:B------:R-:W-:Y:S01]  /*9f00*/  IADD3.X R149, R167, UR14, RZ, P0, !PT ;  /* 0x0000000ea7957c10 */ /* 0x000fe200087fe4ff */
[----:B------:R-:W-:Y:S01]  /*9f10*/  @UP0 UIMAD UR13, UR25, UR5, UR13 ;  /* 0x00000005190d02a4 */ /* 0x000fe2000f8e020d */
[----:B------:R-:W-:Y:S01]  /*9f20*/  @!PT LDS RZ, [RZ] ;  /* 0x00000000fffff984 */ /* 0x000fe20000000800 */
[----:B------:R-:W-:Y:S01]  /*9f30*/  @!PT LDS RZ, [RZ] ;  /* 0x00000000fffff984 */ /* 0x000fe20000000800 */
[----:B------:R-:W-:Y:S01]  /*9f40*/  @!PT LDS RZ, [RZ] ;  /* 0x00000000fffff984 */ /* 0x000fe20000000800 */
[----:B------:R3:W-:Y:S01]  /*9f50*/  LDGSTS.E.BYPASS.LTC128B.128 [R227+0x100], [R166.64], !P5 ;  /* 0x00100000a6e37fae */ /* 0x0007e2000e901d52 */
[C---:B------:R-:W-:Y:S01]  /*9f60*/  IADD3 R150, P0, R148.reuse, UR10, RZ ;  /* 0x0000000a94967c10 */ /* 0x040fe2000ff1e0ff */
[C---:B-1----:R-:W-:Y:S01]  /*9f70*/  HMMA.16816.F32 R28, R168.reuse, R136, R28 ;  /* 0x00000088a81c723c */ /* 0x042fe2000000181c */
[----:B------:R-:W-:Y:S03]  /*9f80*/  @UP0 UIADD3 UR13, UR21, UR13, URZ ;  /* 0x0000000d150d0290 */ /* 0x000fe6000fffe03f */
[C---:B------:R-:W-:Y:S02]  /*9f90*/  IADD3.X R151, R149.reuse, UR14, RZ, P0, !PT ;  /* 0x0000000e95977c10 */ /* 0x040fe400087fe4ff */
[----:B------:R1:W-:Y:S01]  /*9fa0*/  LDGSTS.E.BYPASS.LTC128B.128 [R227+0x4100], [R164.64], !P4 ;  /* 0x04100000a4e37fae */ /* 0x0003e2000e101d52 */
[----:B------:R-:W-:Y:S01]  /*9fb0*/  IADD3 R176, P2, R148, UR16, RZ ;  /* 0x0000001094b07c10 */ /* 0x000fe2000ff5e0ff */
[----:B------:R-:W-:Y:S01]  /*9fc0*/  @UP0 USHF.L.U64.HI UR13, UR20, 0x7, UR13 ;  /* 0x00000007140d0899 */ /* 0x000fe2000801020d */
[C---:B------:R-:W-:Y:S03]  /*9fd0*/  HMMA.16816.F32 R32, R168.reuse, R138, R32 ;  /* 0x0000008aa820723c */ /* 0x040fe60000001820 */
[----:B------:R-:W-:Y:S02]  /*9fe0*/  IADD3.X R177, R149, UR15, RZ, P2, !PT ;  /* 0x0000000f95b17c10 */ /* 0x000fe400097fe4ff */
[----:B------:R4:W-:Y:S01]  /*9ff0*/  LDGSTS.E.BYPASS.LTC128B.128 [R227+0x1100], [R148.64], !P5 ;  /* 0x0110000094e37fae */ /* 0x0009e2000e901d52 */
[C---:B------:R-:W-:Y:S06]  /*a000*/  IADD3 R178, P1, R150.reuse, UR10, RZ ;  /* 0x0000000a96b27c10 */ /* 0x040fec000ff3e0ff */
[C---:B------:R-:W-:Y:S01]  /*a010*/  IADD3.X R179, R151.reuse, UR14, RZ, P1, !PT ;  /* 0x0000000e97b37c10 */ /* 0x040fe20008ffe4ff */
[----:B------:R4:W-:Y:S01]  /*a020*/  LDGSTS.E.BYPASS.LTC128B.128 [R227+0x5100], [R148.64+0x80], !P4 ;  /* 0x0510008094e37fae */ /* 0x0009e2000e101d52 */
[----:B---3--:R-:W-:Y:S04]  /*a030*/  IADD3 R166, P0, R150, UR16, RZ ;  /* 0x0000001096a67c10 */ /* 0x008fe8000ff1e0ff */
[----:B------:R-:W-:Y:S01]  /*a040*/  IADD3.X R167, R151, UR15, RZ, P0, !PT ;  /* 0x0000000f97a77c10 */ /* 0x000fe200087fe4ff */
[C---:B--2---:R-:W-:Y:S02]  /*a050*/  HMMA.16816.F32 R36, R168.reuse, R144, R36 ;  /* 0x00000090a824723c */ /* 0x044fe40000001824 */
[----:B------:R4:W-:Y:S01]  /*a060*/  LDGSTS.E.BYPASS.LTC128B.128 [R227+0x2100], [R150.64], !P5 ;  /* 0x0210000096e37fae */ /* 0x0009e2000e901d52 */
[----:B------:R-:W-:Y:S05]  /*a070*/  PLOP3.LUT P0, PT, PT, PT, UP0, 0x80, 0x0 ;  /* 0x000000000000781c */ /* 0x000fea0003f0f008 */
[C---:B------:R-:W-:Y:S02]  /*a080*/  HMMA.16816.F32 R40, R168.reuse, R146, R40 ;  /* 0x00000092a828723c */ /* 0x040fe40000001828 */
[----:B------:R2:W-:Y:S06]  /*a090*/  LDGSTS.E.BYPASS.LTC128B.128 [R227+0x6100], [R176.64], !P4 ;  /* 0x06100000b0e37fae */ /* 0x0005ec000e101d52 */
[C---:B------:R-:W-:Y:S02]  /*a0a0*/  HMMA.16816.F32 R44, R168.reuse, R152, R44 ;  /* 0x00000098a82c723c */ /* 0x040fe4000000182c */
[----:B------:R2:W-:Y:S06]  /*a0b0*/  LDGSTS.E.BYPASS.LTC128B.128 [R227+0x3100], [R178.64], !P5 ;  /* 0x03100000b2e37fae */ /* 0x0005ec000e901d52 */
[C---:B------:R-:W-:Y:S02]  /*a0c0*/  HMMA.16816.F32 R48, R168.reuse, R154, R48 ;  /* 0x0000009aa830723c */ /* 0x040fe40000001830 */
[----:B------:R1:W-:Y:S06]  /*a0d0*/  LDGSTS.E.BYPASS.LTC128B.128 [R227+0x7100], [R166.64], !P4 ;  /* 0x07100000a6e37fae */ /* 0x0003ec000e101d52 */
[C---:B------:R-:W-:Y:S02]  /*a0e0*/  HMMA.16816.F32 R52, R168.reuse, R156, R52 ;  /* 0x0000009ca834723c */ /* 0x040fe40000001834 */
[----:B------:R-:W3:Y:S06]  /*a0f0*/  LDSM.16.M88.4 R136, [R223+0x8100] ;  /* 0x00810000df88783b */ /* 0x000eec0000000200 */
[C---:B------:R-:W-:Y:S02]  /*a100*/  HMMA.16816.F32 R56, R168.reuse, R158, R56 ;  /* 0x0000009ea838723c */ /* 0x040fe40000001838 */
[----:B------:R-:W5:Y:S06]  /*a110*/  LDSM.16.M88.4 R144, [R223+0x8900] ;  /* 0x00890000df90783b */ /* 0x000f6c0000000200 */
[C---:B------:R-:W-:Y:S02]  /*a120*/  HMMA.16816.F32 R60, R168.reuse, R160, R60 ;  /* 0x000000a0a83c723c */ /* 0x040fe4000000183c */
[----:B------:R-:W0:Y:S06]  /*a130*/  LDGDEPBAR ;  /* 0x00000000000079af */ /* 0x000e2c0000000000 */
[----:B------:R-:W-:Y:S02]  /*a140*/  HMMA.16816.F32 R64, R168, R162, R64 ;  /* 0x000000a2a840723c */ /* 0x000fe40000001840 */
[----:B----4-:R-:W4:Y:S08]  /*a150*/  LDSM.16.M88.4 R148, [R223+0x9100] ;  /* 0x00910000df94783b */ /* 0x010f300000000200 */
[----:B------:R-:W1:Y:S01]  /*a160*/  LDSM.16.M88.4 R152, [R223+0x9900] ;  /* 0x00990000df98783b */ /* 0x000e620000000200 */
[C---:B---3--:R-:W-:Y:S07]  /*a170*/  HMMA.16816.F32 R4, R172.reuse, R136, R4 ;  /* 0x00000088ac04723c */ /* 0x048fee0000001804 */
[----:B------:R-:W3:Y:S01]  /*a180*/  LDSM.16.M88.4 R156, [R223+0xa100] ;  /* 0x00a10000df9c783b */ /* 0x000ee20000000200 */
[C---:B------:R-:W-:Y:S07]  /*a190*/  HMMA.16816.F32 R8, R172.reuse, R138, R8 ;  /* 0x0000008aac08723c */ /* 0x040fee0000001808 */
[----:B------:R-:W2:Y:S01]  /*a1a0*/  LDSM.16.M88.4 R136, [R223+0xa900] ;  /* 0x00a90000df88783b */ /* 0x000ea20000000200 */
[C---:B-----5:R-:W-:Y:S07]  /*a1b0*/  HMMA.16816.F32 R12, R172.reuse, R144, R12 ;  /* 0x00000090ac0c723c */ /* 0x060fee000000180c */
[----:B------:R-:W-:Y:S01]  /*a1c0*/  LDSM.16.M88.4 R160, [R226+0xd900] ;  /* 0x00d90000e2a0783b */ /* 0x000fe20000000200 */
[C---:B------:R-:W-:Y:S07]  /*a1d0*/  HMMA.16816.F32 R16, R172.reuse, R146, R16 ;  /* 0x00000092ac10723c */ /* 0x040fee0000001810 */
[----:B------:R-:W5:Y:S01]  /*a1e0*/  LDSM.16.M88.4 R144, [R223+0xb100] ;  /* 0x00b10000df90783b */ /* 0x000f620000000200 */
[C---:B----4-:R-:W-:Y:S07]  /*a1f0*/  HMMA.16816.F32 R20, R172.reuse, R148, R20 ;  /* 0x00000094ac14723c */ /* 0x050fee0000001814 */
[----:B-1----:R-:W-:Y:S01]  /*a200*/  LDSM.16.M88.4 R164, [R206] ;  /* 0x00000000cea4783b */ /* 0x002fe20000000200 */
[C---:B------:R-:W-:Y:S07]  /*a210*/  HMMA.16816.F32 R24, R172.reuse, R150, R24 ;  /* 0x00000096ac18723c */ /* 0x040fee0000001818 */
[----:B------:R-:W1:Y:S01]  /*a220*/  LDSM.16.M88.4 R148, [R223+0xb900] ;  /* 0x00b90000df94783b */ /* 0x000e620000000200 */
[C---:B------:R-:W-:Y:S07]  /*a230*/  HMMA.16816.F32 R28, R172.reuse, R152, R28 ;  /* 0x00000098ac1c723c */ /* 0x040fee000000181c */
[----:B--2---:R-:W-:Y:S01]  /*a240*/  LDSM.16.M88.4 R176, [R223+0xe900] ;  /* 0x00e90000dfb0783b */ /* 0x004fe20000000200 */
[C---:B------:R-:W-:Y:S07]  /*a250*/  HMMA.16816.F32 R32, R172.reuse, R154, R32 ;  /* 0x0000009aac20723c */ /* 0x040fee0000001820 */
[----:B------:R-:W2:Y:S01]  /*a260*/  LDSM.16.M88.4 R152, [R212] ;  /* 0x00000000d498783b */ /* 0x000ea20000000200 */
[C---:B---3--:R-:W-:Y:S07]  /*a270*/  HMMA.16816.F32 R36, R172.reuse, R156, R36 ;  /* 0x0000009cac24723c */ /* 0x048fee0000001824 */
[----:B------:R-:W-:Y:S01]  /*a280*/  LDSM.16.M88.4 R180, [R223+0xf100] ;  /* 0x00f10000dfb4783b */ /* 0x000fe20000000200 */
[C---:B------:R-:W-:Y:S07]  /*a290*/  HMMA.16816.F32 R40, R172.reuse, R158, R40 ;  /* 0x0000009eac28723c */ /* 0x040fee0000001828 */
[----:B------:R-:W3:Y:S01]  /*a2a0*/  LDSM.16.M88.4 R156, [R212+0x800] ;  /* 0x00080000d49c783b */ /* 0x000ee20000000200 */
[C---:B------:R-:W-:Y:S08]  /*a2b0*/  HMMA.16816.F32 R44, R172.reuse, R136, R44 ;  /* 0x00000088ac2c723c */ /* 0x040ff0000000182c */
[C---:B------:R-:W-:Y:S01]  /*a2c0*/  HMMA.16816.F32 R48, R172.reuse, R138, R48 ;  /* 0x0000008aac30723c */ /* 0x040fe20000001830 */
[----:B------:R-:W4:Y:S07]  /*a2d0*/  LDSM.16.M88.4 R136, [R212+0x1000] ;  /* 0x00100000d488783b */ /* 0x000f2e0000000200 */
[C---:B-----5:R-:W-:Y:S08]  /*a2e0*/  HMMA.16816.F32 R52, R172.reuse, R144, R52 ;  /* 0x00000090ac34723c */ /* 0x060ff00000001834 */
[C---:B------:R-:W-:Y:S01]  /*a2f0*/  HMMA.16816.F32 R56, R172.reuse, R146, R56 ;  /* 0x00000092ac38723c */ /* 0x040fe20000001838 */
[----:B------:R-:W5:Y:S07]  /*a300*/  LDSM.16.M88.4 R144, [R212+0x1800] ;  /* 0x00180000d490783b */ /* 0x000f6e0000000200 */
        /* <DEDUP_REMOVED lines=38> */
[----:B------:R-:W-:Y:S07]  /*a570*/  LDSM.16.M88.4 R160, [R209] ;  /* 0x00000000d1a0783b */ /* 0x000fee0000000200 */
[C---:B---3--:R-:W-:Y:S08]  /*a580*/  HMMA.16816.F32 R36, R188.reuse, R156, R36 ;  /* 0x0000009cbc24723c */ /* 0x048ff00000001824 */
[C---:B------:R-:W-:Y:S01]  /*a590*/  HMMA.16816.F32 R40, R188.reuse, R158, R40 ;  /* 0x0000009ebc28723c */ /* 0x040fe20000001828 */
[----:B------:R-:W3:Y:S07]  /*a5a0*/  LDSM.16.M88.4 R156, [R210] ;  /* 0x00000000d29c783b */ /* 0x000eee0000000200 */
[C---:B----4-:R-:W-:Y:S08]  /*a5b0*/  HMMA.16816.F32 R44, R188.reuse, R136, R44 ;  /* 0x00000088bc2c723c */ /* 0x050ff0000000182c */
[C---:B------:R-:W-:Y:S01]  /*a5c0*/  HMMA.16816.F32 R48, R188.reuse, R138, R48 ;  /* 0x0000008abc30723c */ /* 0x040fe20000001830 */
[----:B------:R-:W4:Y:S07]  /*a5d0*/  LDSM.16.M88.4 R136, [R208] ;  /* 0x00000000d088783b */ /* 0x000f2e0000000200 */
[C---:B-----5:R-:W-:Y:S08]  /*a5e0*/  HMMA.16816.F32 R52, R188.reuse, R144, R52 ;  /* 0x00000090bc34723c */ /* 0x060ff00000001834 */
[C---:B------:R-:W-:Y:S01]  /*a5f0*/  HMMA.16816.F32 R56, R188.reuse, R146, R56 ;  /* 0x00000092bc38723c */ /* 0x040fe20000001838 */
[----:B------:R-:W5:Y:S07]  /*a600*/  LDSM.16.M88.4 R144, [R207] ;  /* 0x00000000cf90783b */ /* 0x000f6e0000000200 */
[C---:B-1----:R-:W-:Y:S08]  /*a610*/  HMMA.16816.F32 R60, R188.reuse, R148, R60 ;  /* 0x00000094bc3c723c */ /* 0x042ff0000000183c */
[----:B------:R-:W-:Y:S01]  /*a620*/  HMMA.16816.F32 R64, R188, R150, R64 ;  /* 0x00000096bc40723c */ /* 0x000fe20000001840 */
[----:B------:R-:W1:Y:S07]  /*a630*/  LDSM.16.M88.4 R148, [R205] ;  /* 0x00000000cd94783b */ /* 0x000e6e0000000200 */
[C---:B--2---:R-:W-:Y:S08]  /*a640*/  HMMA.16816.F32 R4, R192.reuse, R152, R4 ;  /* 0x00000098c004723c */ /* 0x044ff00000001804 */
[C---:B------:R-:W-:Y:S01]  /*a650*/  HMMA.16816.F32 R8, R192.reuse, R154, R8 ;  /* 0x0000009ac008723c */ /* 0x040fe20000001808 */
[----:B------:R-:W-:Y:S07]  /*a660*/  LDSM.16.M88.4 R152, [R223+0xc900] ;  /* 0x00c90000df98783b */ /* 0x000fee0000000200 */
[C---:B---3--:R-:W-:Y:S08]  /*a670*/  HMMA.16816.F32 R12, R192.reuse, R156, R12 ;  /* 0x0000009cc00c723c */ /* 0x048ff0000000180c */
[C---:B------:R-:W-:Y:S01]  /*a680*/  HMMA.16816.F32 R16, R192.reuse, R158, R16 ;  /* 0x0000009ec010723c */ /* 0x040fe20000001810 */
[----:B------:R-:W-:Y:S07]  /*a690*/  LDSM.16.M88.4 R156, [R223+0xd100] ;  /* 0x00d10000df9c783b */ /* 0x000fee0000000200 */
[C---:B------:R-:W-:Y:S08]  /*a6a0*/  HMMA.16816.F32 R20, R192.reuse, R160, R20 ;  /* 0x000000a0c014723c */ /* 0x040ff00000001814 */
[C---:B------:R-:W-:Y:S01]  /*a6b0*/  HMMA.16816.F32 R24, R192.reuse, R162, R24 ;  /* 0x000000a2c018723c */ /* 0x040fe20000001818 */
[----:B------:R-:W-:Y:S07]  /*a6c0*/  LDSM.16.M88.4 R160, [R223+0xd900] ;  /* 0x00d90000dfa0783b */ /* 0x000fee0000000200 */
[C---:B----4-:R-:W-:Y:S08]  /*a6d0*/  HMMA.16816.F32 R28, R192.reuse, R136, R28 ;  /* 0x00000088c01c723c */ /* 0x050ff0000000181c */
[C---:B------:R-:W-:Y:S01]  /*a6e0*/  HMMA.16816.F32 R32, R192.reuse, R138, R32 ;  /* 0x0000008ac020723c */ /* 0x040fe20000001820 */
[----:B------:R-:W2:Y:S07]  /*a6f0*/  LDSM.16.M88.4 R136, [R204] ;  /* 0x00000000cc88783b */ /* 0x000eae0000000200 */
[C---:B-----5:R-:W-:Y:S08]  /*a700*/  HMMA.16816.F32 R36, R192.reuse, R144, R36 ;  /* 0x00000090c024723c */ /* 0x060ff00000001824 */
[C---:B------:R-:W-:Y:S01]  /*a710*/  HMMA.16816.F32 R40, R192.reuse, R146, R40 ;  /* 0x00000092c028723c */ /* 0x040fe20000001828 */
[----:B------:R-:W3:Y:S07]  /*a720*/  LDSM.16.M88.4 R144, [R223+0xc100] ;  /* 0x00c10000df90783b */ /* 0x000eee0000000200 */
[C---:B------:R-:W-:Y:S08]  /*a730*/  HMMA.16816.F32 R44, R192.reuse, R164, R44 ;  /* 0x000000a4c02c723c */ /* 0x040ff0000000182c */
[C---:B------:R-:W-:Y:S01]  /*a740*/  HMMA.16816.F32 R48, R192.reuse, R166, R48 ;  /* 0x000000a6c030723c */ /* 0x040fe20000001830 */
[----:B------:R-:W4:Y:S07]  /*a750*/  LDSM.16.M88.4 R164, [R223+0xe100] ;  /* 0x00e10000dfa4783b */ /* 0x000f2e0000000200 */
[C---:B-1----:R-:W-:Y:S08]  /*a760*/  HMMA.16816.F32 R52, R192.reuse, R148, R52 ;  /* 0x00000094c034723c */ /* 0x042ff00000001834 */
        /* <DEDUP_REMOVED lines=29> */
[----:B------:R-:W3:Y:S03]  /*a940*/  LDSM.16.M88.4 R144, [R212+0x6800] ;  /* 0x00680000d490783b */ /* 0x000ee60000000200 */
[----:B------:R-:W-:Y:S04]  /*a950*/  FMNMX.FTZ R0, R4, R3, !PT ;  /* 0x0000000304007209 */ /* 0x000fe80007810000 */
[C---:B-----5:R-:W-:Y:S04]  /*a960*/  HMMA.16816.F32 R20, R200.reuse, R152, R20 ;  /* 0x00000098c814723c */ /* 0x060fe80000001814 */
        /* <DEDUP_REMOVED lines=24> */
[----:B------:R-:W-:Y:S04]  /*aaf0*/  FMNMX.FTZ R135, R21, R2, !PT ;  /* 0x0000000215877209 */ /* 0x000fe80007810000 */
[----:B------:R-:W-:Y:S02]  /*ab00*/  FMNMX.FTZ R2, R24, R135, !PT ;  /* 0x0000008718027209 */ /* 0x000fe40007810000 */
[----:B------:R-:W-:Y:S02]  /*ab10*/  FMNMX.FTZ R0, R22, R137, !PT ;  /* 0x0000008916007209 */ /* 0x000fe40007810000 */
[----:B------:R-:W-:Y:S01]  /*ab20*/  FMNMX.FTZ R135, R25, R2, !PT ;  /* 0x0000000219877209 */ /* 0x000fe20007810000 */
[----:B------:R-:W2:Y:S01]  /*ab30*/  LDSM.16.M88.4 R136, [R212+0x7800] ;  /* 0x00780000d488783b */ /* 0x000ea20000000200 */
[----:B------:R-:W-:Y:S01]  /*ab40*/  FMNMX.FTZ R153, R23, R0, !PT ;  /* 0x0000000017997209 */ /* 0x000fe20007810000 */
[----:B------:R-:W-:Y:S04]  /*ab50*/  DEPBAR.LE SB0, 0x0 ;  /* 0x000080000000791a */ /* 0x000fe80000000000 */
        /* <DEDUP_REMOVED lines=14> */
[----:B------:R-:W-:Y:S01]  /*ac40*/  FMNMX.FTZ R145, R35, R2, !PT ;  /* 0x0000000223917209 */ /* 0x000fe20007810000 */
[C---:B--2---:R-:W-:Y:S03]  /*ac50*/  HMMA.16816.F32 R60, R200.reuse, R136, R60 ;  /* 0x00000088c83c723c */ /* 0x044fe6000000183c */
        /* <DEDUP_REMOVED lines=31> */
[----:B------:R-:W-:Y:S02]  /*ae50*/  FMNMX.FTZ R0, R66, R139, !PT ;  /* 0x0000008b42007209 */ /* 0x000fe40007810000 */
[----:B------:R-:W-:Y:S02]  /*ae60*/  @P0 LEA R144, P3, R136, c[0x0][0x1c8], 0x1 ;  /* 0x0000720088900a11 */ /* 0x000fe400078608ff */
[----:B------:R-:W-:Y:S05]  /*ae70*/  FMNMX.FTZ R137, R67, R0, !PT ;  /* 0x0000000043897209 */ /* 0x000fea0007810000 */
[----:B------:R-:W2:Y:S01]  /*ae80*/  SHFL.BFLY PT, R0, R137, 0x2, 0x1f ;  /* 0x0c401f0089007f89 */ /* 0x000ea200000e0000 */
[----:B-1----:R-:W-:Y:S07]  /*ae90*/  FMNMX.FTZ R145, R147, R2, !PT ;  /* 0x0000000293917209 */ /* 0x002fee0007810000 */
[----:B------:R-:W1:Y:S01]  /*aea0*/  SHFL.BFLY PT, R132, R145, 0x1, 0x1f ;  /* 0x0c201f0091847f89 */ /* 0x000e6200000e0000 */
[----:B--2---:R-:W-:Y:S07]  /*aeb0*/  FMNMX.FTZ R135, R137, R0, !PT ;  /* 0x0000000089877209 */ /* 0x004fee0007810000 */
[----:B------:R-:W2:Y:S01]  /*aec0*/  SHFL.BFLY PT, R2, R135, 0x1, 0x1f ;  /* 0x0c201f0087027f89 */ /* 0x000ea200000e0000 */
[----:B-1----:R-:W-:Y:S05]  /*aed0*/  FMNMX.FTZ R0, R145, R132, !PT ;  /* 0x0000008491007209 */ /* 0x002fea0007810000 */
[C---:B------:R-:W-:Y:S02]  /*aee0*/  FADD.FTZ R132, -R0.reuse, R3 ;  /* 0x0000000300847221 */ /* 0x040fe40000010100 */
[----:B------:R-:W-:Y:S02]  /*aef0*/  FMUL.FTZ R163, R0, c[0x0][0x2d0] ;  /* 0x0000b40000a37a20 */ /* 0x000fe40000410000 */
[----:B------:R-:W-:Y:S01]  /*af00*/  FMUL.FTZ R3, R132, c[0x0][0x2d0] ;  /* 0x0000b40084037a20 */ /* 0x000fe20000410000 */
[----:B--2---:R-:W-:Y:S01]  /*af10*/  FMNMX.FTZ R132, R135, R2, !PT ;  /* 0x0000000287847209 */ /* 0x004fe20007810000 */
[--C-:B------:R-:W-:Y:S01]  /*af20*/  FFMA.FTZ R152, R5, c[0x0][0x2d0], -R163.reuse ;  /* 0x0000b40005987a23 */ /* 0x100fe200000108a3 */
[----:B------:R-:W-:Y:S01]  /*af30*/  @P0 IADD3.X R5, R233, UR13, RZ, P1, !PT ;  /* 0x0000000de9050c10 */ /* 0x000fe20008ffe4ff */
[----:B------:R-:W-:Y:S02]  /*af40*/  FFMA.FTZ R135, R8, c[0x0][0x2d0], -R163 ;  /* 0x0000b40008877a23 */ /* 0x000fe400000108a3 */
[----:B------:R-:W-:Y:S01]  /*af50*/  FADD.FTZ R133, -R132, R133 ;  /* 0x0000008584857221 */ /* 0x000fe20000010100 */
[----:B------:R-:W-:Y:S01]  /*af60*/  @P0 LEA.HI.X R145, R136, c[0x0][0x1cc], R5, 0x1, P3 ;  /* 0x0000730088910a11 */ /* 0x000fe200018f0c05 */
[----:B------:R-:W-:Y:S01]  /*af70*/  FMUL.FTZ R159, R132, c[0x0][0x2d0] ;  /* 0x0000b400849f7a20 */ /* 0x000fe20000410000 */
[----:B------:R-:W1:Y:S01]  /*af80*/  MUFU.EX2 R3, R3 ;  /* 0x0000000300037308 */ /* 0x000e620000000800 */
[----:B------:R-:W-:Y:S02]  /*af90*/  FMUL.FTZ R2, R133, c[0x0][0x2d0] ;  /* 0x0000b40085027a20 */ /* 0x000fe40000410000 */
[--C-:B------:R-:W-:Y:S01]  /*afa0*/  FFMA.FTZ R133, R4, c[0x0][0x2d0], -R163.reuse ;  /* 0x0000b40004857a23 */ /* 0x100fe200000108a3 */
[----:B------:R-:W-:Y:S01]  /*afb0*/  @P0 IADD3 R4, P2, R237, UR4, RZ ;  /* 0x00000004ed040c10 */ /* 0x000fe2000ff5e0ff */
[----:B------:R2:W-:Y:S01]  /*afc0*/  @P0 LDGSTS.E.BYPASS.LTC128B.128 [R227+0x8100], [R144.64], !P5 ;  /* 0x0810000090e30fae */ /* 0x0005e2000e901d52 */
[----:B------:R-:W-:Y:S02]  /*afd0*/  FFMA.FTZ R154, R9, c[0x0][0x2d0], -R163 ;  /* 0x0000b400099a7a23 */ /* 0x000fe400000108a3 */
[----:B------:R-:W-:Y:S01]  /*afe0*/  @P0 IADD3.X R137, R134, UR13, RZ, P2, !PT ;  /* 0x0000000d86890c10 */ /* 0x000fe200097fe4ff */
[--C-:B------:R-:W-:Y:S01]  /*aff0*/  FFMA.FTZ R153, R6, c[0x0][0x2d0], -R159.reuse ;  /* 0x0000b40006997a23 */ /* 0x100fe2000001089f */
[----:B------:R-:W-:Y:S01]  /*b000*/  @P0 LEA R138, P1, R4, c[0x0][0x1c8], 0x1 ;  /* 0x00007200048a0a11 */ /* 0x000fe200078208ff */
[--C-:B------:R-:W-:Y:S01]  /*b010*/  FFMA.FTZ R156, R7, c[0x0][0x2d0], -R159.reuse ;  /* 0x0000b400079c7a23 */ /* 0x100fe2000001089f */
[----:B------:R-:W3:Y:S01]  /*b020*/  MUFU.EX2 R2, R2 ;  /* 0x0000000200027308 */ /* 0x000ee20000000800 */
[----:B------:R-:W-:Y:S01]  /*b030*/  FFMA.FTZ R155, R10, c[0x0][0x2d0], -R159 ;  /* 0x0000b4000a9b7a23 */ /* 0x000fe2000001089f */
[----:B------:R-:W-:Y:S01]  /*b040*/  @P0 LEA.HI.X R139, R4, c[0x0][0x1cc], R137, 0x1, P1 ;  /* 0x00007300048b0a11 */ /* 0x000fe200008f0c89 */
[--C-:B------:R-:W-:Y:S01]  /*b050*/  FFMA.FTZ R158, R11, c[0x0][0x2d0], -R159.reuse ;  /* 0x0000b4000b9e7a23 */ /* 0x100fe2000001089f */
[----:B------:R-:W-:Y:S01]  /*b060*/  @P0 IADD3 R4, P1, R144, UR7, RZ ;  /* 0x0000000790040c10 */ /* 0x000fe2000ff3e0ff */
[--C-:B------:R-:W-:Y:S02]  /*b070*/  FFMA.FTZ R178, R26, c[0x0][0x2d0], -R159.reuse ;  /* 0x0000b4001ab27a23 */ /* 0x100fe4000001089f */
[----:B------:R4:W-:Y:S01]  /*b080*/  @P0 LDGSTS.E.BYPASS.LTC128B.128 [R227+0xc100], [R138.64], !P4 ;  /* 0x0c1000008ae30fae */ /* 0x0009e2000e101d52 */
[----:B------:R-:W-:Y:S01]  /*b090*/  @P0 IADD3.X R5, R145, UR6, RZ, P1, !PT ;  /* 0x0000000691050c10 */ /* 0x000fe20008ffe4ff */
[----:B------:R-:W-:Y:S01]  /*b0a0*/  FFMA.FTZ R179, R27, c[0x0][0x2d0], -R159 ;  /* 0x0000b4001bb37a23 */ /* 0x000fe2000001089f */
[C---:B------:R-:W-:Y:S01]  /*b0b0*/  @P0 IADD3 R8, P1, R4.reuse, UR7, RZ ;  /* 0x0000000704080c10 */ /* 0x040fe2000ff3e0ff */
[----:B------:R-:W-:Y:S01]  /*b0c0*/  MUFU.EX2 R133, R133 ;  /* 0x0000008500857308 */ /* 0x000fe20000000800 */
[----:B------:R-:W-:Y:S01]  /*b0d0*/  @P0 IADD3 R6, P3, R4, UR12, RZ ;  /* 0x0000000c04060c10 */ /* 0x000fe2000ff7e0ff */
[----:B-1----:R-:W-:Y:S01]  /*b0e0*/  FMUL.FTZ R68, R3, R68 ;  /* 0x0000004403447220 */ /* 0x002fe20000410000 */
[C---:B------:R-:W-:Y:S01]  /*b0f0*/  @P0 IADD3.X R9, R5.reuse, UR6, RZ, P1, !PT ;  /* 0x0000000605090c10 */ /* 0x040fe20008ffe4ff */
[----:B------:R1:W-:Y:S01]  /*b100*/  @P0 LDGSTS.E.BYPASS.LTC128B.128 [R227+0x9100], [R4.64], !P5 ;  /* 0x0910000004e30fae */ /* 0x0003e2000e901d52 */
[----:B------:R-:W-:Y:S01]  /*b110*/  @P0 IADD3.X R7, R5, UR9, RZ, P3, !PT ;  /* 0x0000000905070c10 */ /* 0x000fe20009ffe4ff */
[C---:B------:R-:W-:Y:S01]  /*b120*/  FMUL.FTZ R69, R3.reuse, R69 ;  /* 0x0000004503457220 */ /* 0x040fe20000410000 */
[C---:B------:R-:W-:Y:S01]  /*b130*/  @P0 IADD3 R150, P2, R8.reuse, UR7, RZ ;  /* 0x0000000708960c10 */ /* 0x040fe2000ff5e0ff */
[----:B------:R-:W-:Y:S01]  /*b140*/  FMUL.FTZ R72, R3, R72 ;  /* 0x0000004803487220 */ /* 0x000fe20000410000 */
[----:B------:R-:W-:Y:S01]  /*b150*/  @P0 IADD3 R148, P1, R8, UR12, RZ ;  /* 0x0000000c08940c10 */ /* 0x000fe2000ff3e0ff */
[----:B------:R-:W5:Y:S01]  /*b160*/  MUFU.EX2 R152, R152 ;  /* 0x0000009800987308 */ /* 0x000f620000000800 */
[C---:B------:R-:W-:Y:S01]  /*b170*/  @P0 IADD3.X R151, R9.reuse, UR6, RZ, P2, !PT ;  /* 0x0000000609970c10 */ /* 0x040fe200097fe4ff */
[----:B------:R1:W-:Y:S01]  /*b180*/  @P0 LDGSTS.E.BYPASS.LTC128B.128 [R227+0xd100], [R4.64+0x80], !P4 ;  /* 0x0d10008004e30fae */ /* 0x0003e2000e101d52 */
[----:B------:R-:W-:Y:S01]  /*b190*/  @P0 IADD3.X R149, R9, UR9, RZ, P1, !PT ;  /* 0x0000000909950c10 */ /* 0x000fe20008ffe4ff */
[C---:B---3--:R-:W-:Y:S02]  /*b1a0*/  FMUL.FTZ R10, R2.reuse, R126 ;  /* 0x0000007e020a7220 */ /* 0x048fe40000410000 */
[C---:B------:R-:W-:Y:S02]  /*b1b0*/  FMUL.FTZ R11, R2.reuse, R127 ;  /* 0x0000007f020b7220 */ /* 0x040fe40000410000 */
[C---:B------:R-:W-:Y:S02]  /*b1c0*/  FMUL.FTZ R70, R2.reuse, R70 ;  /* 0x0000004602467220 */ /* 0x040fe40000410000 */
[----:B------:R3:W-:Y:S01]  /*b1d0*/  @P0 LDGSTS.E.BYPASS.LTC128B.128 [R227+0xa100], [R8.64], !P5 ;  /* 0x0a10000008e30fae */ /* 0x0007e2000e901d52 */
[----:B------:R-:W-:Y:S01]  /*b1e0*/  MUFU.EX2 R135, R135 ;  /* 0x0000008700877308 */ /* 0x000fe20000000800 */
[C---:B------:R-:W-:Y:S02]  /*b1f0*/  FMUL.FTZ R71, R2.reuse, R71 ;  /* 0x0000004702477220 */ /* 0x040fe40000410000 */
[C---:B------:R-:W-:Y:S02]  /*b200*/  FMUL.FTZ R73, R3.reuse, R73 ;  /* 0x0000004903497220 */ /* 0x040fe40000410000 */
[C---:B------:R-:W-:Y:S02]  /*b210*/  FMUL.FTZ R74, R2.reuse, R74 ;  /* 0x0000004a024a7220 */ /* 0x040fe40000410000 */
[----:B------:R2:W-:Y:S01]  /*b220*/  @P0 LDGSTS.E.BYPASS.LTC128B.128 [R227+0xe100], [R6.64], !P4 ;  /* 0x0e10000006e30fae */ /* 0x0005e2000e101d52 */
[C---:B------:R-:W-:Y:S02]  /*b230*/  FMUL.FTZ R75, R2.reuse, R75 ;  /* 0x0000004b024b7220 */ /* 0x040fe40000410000 */
[----:B------:R-:W2:Y:S01]  /*b240*/  MUFU.EX2 R154, R154 ;  /* 0x0000009a009a7308 */ /* 0x000ea20000000800 */
[C---:B------:R-:W-:Y:S02]  /*b250*/  FMUL.FTZ R76, R3.reuse, R76 ;  /* 0x0000004c034c7220 */ /* 0x040fe40000410000 */
[C---:B------:R-:W-:Y:S02]  /*b260*/  FMUL.FTZ R77, R3.reuse, R77 ;  /* 0x0000004d034d7220 */ /* 0x040fe40000410000 */
[----:B------:R2:W-:Y:S01]  /*b270*/  @P0 LDGSTS.E.BYPASS.LTC128B.128 [R227+0xb100], [R150.64], !P5 ;  /* 0x0b10000096e30fae */ /* 0x0005e2000e901d52 */
[----:B------:R-:W-:Y:S02]  /*b280*/  FMUL.FTZ R78, R2, R78 ;  /* 0x0000004e024e7220 */ /* 0x000fe40000410000 */
[C---:B-1----:R-:W-:Y:S01]  /*b290*/  FMUL.FTZ R4, R3.reuse, R128 ;  /* 0x0000008003047220 */ /* 0x042fe20000410000 */
[----:B-----5:R-:W-:Y:S01]  /*b2a0*/  F2FP.PACK_AB R128, R152, R133 ;  /* 0x000000859880723e */ /* 0x020fe200000000ff */
[----:B------:R-:W-:Y:S01]  /*b2b0*/  MUFU.EX2 R153, R153 ;  /* 0x0000009900997308 */ /* 0x000fe20000000800 */
[C---:B------:R-:W-:Y:S02]  /*b2c0*/  FMUL.FTZ R5, R3.reuse, R129 ;  /* 0x0000008103057220 */ /* 0x040fe40000410000 */
[----:B------:R1:W-:Y:S01]  /*b2d0*/  @P0 LDGSTS.E.BYPASS.LTC128B.128 [R227+0xf100], [R148.64], !P4 ;  /* 0x0f10000094e30fae */ /* 0x0003e2000e101d52 */
[C---:B------:R-:W-:Y:S02]  /*b2e0*/  FMUL.FTZ R79, R2.reuse, R79 ;  /* 0x0000004f024f7220 */ /* 0x040fe40000410000 */
[C---:B---3--:R-:W-:Y:S02]  /*b2f0*/  FMUL.FTZ R8, R3.reuse, R124 ;  /* 0x0000007c03087220 */ /* 0x048fe40000410000 */
[C---:B------:R-:W-:Y:S02]  /*b300*/  FMUL.FTZ R9, R3.reuse, R125 ;  /* 0x0000007d03097220 */ /* 0x040fe40000410000 */
[----:B------:R-:W3:Y:S01]  /*b310*/  MUFU.EX2 R156, R156 ;  /* 0x0000009c009c7308 */ /* 0x000ee20000000800 */
[----:B----4-:R-:W4:Y:S01]  /*b320*/  LDSM.16.MT88.4 R136, [R224+0x100] ;  /* 0x00010000e088783b */ /* 0x010f220000004200 */
[C---:B------:R-:W-:Y:S02]  /*b330*/  FMUL.FTZ R80, R3.reuse, R80 ;  /* 0x0000005003507220 */ /* 0x040fe40000410000 */
[----:B--2---:R-:W-:Y:S01]  /*b340*/  FMUL.FTZ R6, R2, R130 ;  /* 0x0000008202067220 */ /* 0x004fe20000410000 */
[----:B------:R-:W-:Y:S01]  /*b350*/  F2FP.PACK_AB R130, R154, R135 ;  /* 0x000000879a82723e */ /* 0x000fe200000000ff */
[C---:B------:R-:W-:Y:S02]  /*b360*/  FMUL.FTZ R7, R2.reuse, R131 ;  /* 0x0000008302077220 */ /* 0x040fe40000410000 */
[C---:B------:R-:W-:Y:S01]  /*b370*/  FMUL.FTZ R81, R3.reuse, R81 ;  /* 0x0000005103517220 */ /* 0x040fe20000410000 */
[----:B------:R-:W2:Y:S01]  /*b380*/  LDSM.16.MT88.4 R144, [R222+0x100] ;  /* 0x00010000de90783b */ /* 0x000ea20000004200 */
[----:B------:R-:W-:Y:S01]  /*b390*/  MUFU.EX2 R155, R155 ;  /* 0x0000009b009b7308 */ /* 0x000fe20000000800 */
[C---:B------:R-:W-:Y:S02]  /*b3a0*/  FMUL.FTZ R82, R2.reuse, R82 ;  /* 0x0000005202527220 */ /* 0x040fe40000410000 */
[C---:B------:R-:W-:Y:S02]  /*b3b0*/  FMUL.FTZ R83, R2.reuse, R83 ;  /* 0x0000005302537220 */ /* 0x040fe40000410000 */
[C---:B------:R-:W-:Y:S02]  /*b3c0*/  FMUL.FTZ R84, R3.reuse, R84 ;  /* 0x0000005403547220 */ /* 0x040fe40000410000 */
[----:B------:R-:W-:Y:S01]  /*b3d0*/  LDSM.16.MT88.4 R124, [R220+0x100] ;  /* 0x00010000dc7c783b */ /* 0x000fe20000004200 */
[----:B------:R-:W-:Y:S02]  /*b3e0*/  FMUL.FTZ R85, R3, R85 ;  /* 0x0000005503557220 */ /* 0x000fe40000410000 */
[----:B------:R-:W5:Y:S01]  /*b3f0*/  MUFU.EX2 R158, R158 ;  /* 0x0000009e009e7308 */ /* 0x000f620000000800 */
[C---:B------:R-:W-:Y:S02]  /*b400*/  FMUL.FTZ R86, R2.reuse, R86 ;  /* 0x0000005602567220 */ /* 0x040fe40000410000 */
[----:B------:R-:W-:Y:S01]  /*b410*/  FMUL.FTZ R87, R2, R87 ;  /* 0x0000005702577220 */ /* 0x000fe20000410000 */
[----:B---3--:R-:W-:Y:S01]  /*b420*/  F2FP.PACK_AB R129, R156, R153 ;  /* 0x000000999c81723e */ /* 0x008fe200000000ff */
[----:B-1----:R-:W1:Y:S01]  /*b430*/  LDSM.16.MT88.4 R148, [R221+0x100] ;  /* 0x00010000dd94783b */ /* 0x002e620000004200 */
[--C-:B------:R-:W-:Y:S02]  /*b440*/  FFMA.FTZ R180, R28, c[0x0][0x2d0], -R163.reuse ;  /* 0x0000b4001cb47a23 */ /* 0x100fe400000108a3 */
[--C-:B------:R-:W-:Y:S02]  /*b450*/  FFMA.FTZ R183, R29, c[0x0][0x2d0], -R163.reuse ;  /* 0x0000b4001db77a23 */ /* 0x100fe400000108a3 */
[--C-:B------:R-:W-:Y:S01]  /*b460*/  FFMA.FTZ R181, R32, c[0x0][0x2d0], -R163.reuse ;  /* 0x0000b40020b57a23 */ /* 0x100fe200000108a3 */
[----:B------:R-:W-:Y:S01]  /*b470*/  MUFU.EX2 R178, R178 ;  /* 0x000000b200b27308 */ /* 0x000fe20000000800 */
[----:B------:R-:W-:Y:S01]  /*b480*/  FFMA.FTZ R182, R33, c[0x0][0x2d0], -R163 ;  /* 0x0000b40021b67a23 */ /* 0x000fe200000108a3 */
[----:B------:R-:W0:Y:S01]  /*b490*/  LDGDEPBAR ;  /* 0x00000000000079af */ /* 0x000e220000000000 */
[--C-:B------:R-:W-:Y:S02]  /*b4a0*/  FFMA.FTZ R240, R30, c[0x0][0x2d0], -R159.reuse ;  /* 0x0000b4001ef07a23 */ /* 0x100fe4000001089f */
[--C-:B------:R-:W-:Y:S02]  /*b4b0*/  FFMA.FTZ R241, R31, c[0x0][0x2d0], -R159.reuse ;  /* 0x0000b4001ff17a23 */ /* 0x100fe4000001089f */
[--C-:B------:R-:W-:Y:S02]  /*b4c0*/  FFMA.FTZ R242, R34, c[0x0][0x2d0], -R159.reuse ;  /* 0x0000b40022f27a23 */ /* 0x100fe4000001089f */
[--C-:B------:R-:W-:Y:S01]  /*b4d0*/  FFMA.FTZ R243, R35, c[0x0][0x2d0], -R159.reuse ;  /* 0x0000b40023f37a23 */ /* 0x100fe2000001089f */
[----:B------:R-:W-:Y:S01]  /*b4e0*/  LDSM.16.MT88.4 R28, [R222+0x1900] ;  /* 0x00190000de1c783b */ /* 0x000fe20000004200 */
[--C-:B------:R-:W-:Y:S01]  /*b4f0*/  FFMA.FTZ R244, R46, c[0x0][0x2d0], -R159.reuse ;  /* 0x0000b4002ef47a23 */ /* 0x100fe2000001089f */
[----:B------:R-:W-:Y:S01]  /*b500*/  MUFU.EX2 R179, R179 ;  /* 0x000000b300b37308 */ /* 0x000fe20000000800 */
[----:B-----5:R-:W-:Y:S01]  /*b510*/  F2FP.PACK_AB R131, R158, R155 ;  /* 0x0000009b9e83723e */ /* 0x020fe200000000ff */
[--C-:B------:R-:W-:Y:S02]  /*b520*/  FFMA.FTZ R245, R47, c[0x0][0x2d0], -R159.reuse ;  /* 0x0000b4002ff57a23 */ /* 0x100fe4000001089f */
[--C-:B------:R-:W-:Y:S02]  /*b530*/  FFMA.FTZ R246, R50, c[0x0][0x2d0], -R159.reuse ;  /* 0x0000b40032f67a23 */ /* 0x100fe4000001089f */
[----:B------:R-:W-:Y:S01]  /*b540*/  LDSM.16.MT88.4 R32, [R221+0x1900] ;  /* 0x00190000dd20783b */ /* 0x000fe20000004200 */
[----:B------:R-:W-:Y:S01]  /*b550*/  FFMA.FTZ R247, R51, c[0x0][0x2d0], -R159 ;  /* 0x0000b40033f77a23 */ /* 0x000fe2000001089f */
[C---:B----4-:R-:W-:Y:S02]  /*b560*/  HMMA.16816.F32 R4, R128.reuse, R136, R4 ;  /* 0x000000888004723c */ /* 0x050fe40000001804 */
[----:B------:R-:W-:Y:S03]  /*b570*/  MUFU.EX2 R180, R180 ;  /* 0x000000b400b47308 */ /* 0x000fe60000000800 */
[C---:B------:R-:W-:Y:S02]  /*b580*/  FMUL.FTZ R88, R3.reuse, R88 ;  /* 0x0000005803587220 */ /* 0x040fe40000410000 */
[C---:B------:R-:W-:Y:S01]  /*b590*/  FMUL.FTZ R89, R3.reuse, R89 ;  /* 0x0000005903597220 */ /* 0x040fe20000410000 */
[C---:B------:R-:W-:Y:S01]  /*b5a0*/  HMMA.16816.F32 R8, R128.reuse, R138, R8 ;  /* 0x0000008a8008723c */ /* 0x040fe20000001808 */
[----:B------:R-:W3:Y:S03]  /*b5b0*/  LDSM.16.MT88.4 R136, [R224+0x4100] ;  /* 0x00410000e088783b */ /* 0x000ee60000004200 */
[C---:B------:R-:W-:Y:S01]  /*b5c0*/  FMUL.FTZ R90, R2.reuse, R90 ;  /* 0x0000005a025a7220 */ /* 0x040fe20000410000 */
[----:B------:R-:W-:Y:S01]  /*b5d0*/  MUFU.EX2 R183, R183 ;  /* 0x000000b700b77308 */ /* 0x000fe20000000800 */
[C---:B------:R-:W-:Y:S02]  /*b5e0*/  FMUL.FTZ R91, R2.reuse, R91 ;  /* 0x0000005b025b7220 */ /* 0x040fe40000410000 */
[C---:B--2---:R-:W-:Y:S04]  /*b5f0*/  HMMA.16816.F32 R68, R128.reuse, R144, R68 ;  /* 0x000000908044723c */ /* 0x044fe80000001844 */
[C---:B------:R-:W-:Y:S02]  /*b600*/  FMUL.FTZ R92, R3.reuse, R92 ;  /* 0x0000005c035c7220 */ /* 0x040fe40000410000 */
[C---:B------:R-:W-:Y:S01]  /*b610*/  FMUL.FTZ R93, R3.reuse, R93 ;  /* 0x0000005d035d7220 */ /* 0x040fe20000410000 */
[----:B------:R-:W-:Y:S01]  /*b620*/  MUFU.EX2 R181, R181 ;  /* 0x000000b500b57308 */ /* 0x000fe20000000800 */
[C---:B------:R-:W-:Y:S01]  /*b630*/  HMMA.16816.F32 R72, R128.reuse, R146, R72 ;  /* 0x000000928048723c */ /* 0x040fe20000001848 */
[----:B------:R-:W2:Y:S03]  /*b640*/  LDSM.16.MT88.4 R144, [R222+0x4100] ;  /* 0x00410000de90783b */ /* 0x000ea60000004200 */
[C---:B------:R-:W-:Y:S02]  /*b650*/  FMUL.FTZ R94, R2.reuse, R94 ;  /* 0x0000005e025e7220 */ /* 0x040fe40000410000 */
[C---:B------:R-:W-:Y:S02]  /*b660*/  FMUL.FTZ R95, R2.reuse, R95 ;  /* 0x0000005f025f7220 */ /* 0x040fe40000410000 */
[C---:B-1----:R-:W-:Y:S01]  /*b670*/  HMMA.16816.F32 R76, R128.reuse, R148, R76 ;  /* 0x00000094804c723c */ /* 0x042fe2000000184c */
[----:B------:R-:W-:Y:S03]  /*b680*/  MUFU.EX2 R182, R182 ;  /* 0x000000b600b67308 */ /* 0x000fe60000000800 */
[C---:B------:R-:W-:Y:S02]  /*b690*/  FMUL.FTZ R96, R3.reuse, R96 ;  /* 0x0000006003607220 */ /* 0x040fe40000410000 */
[C---:B------:R-:W-:Y:S02]  /*b6a0*/  FMUL.FTZ R97, R3.reuse, R97 ;  /* 0x0000006103617220 */ /* 0x040fe40000410000 */
[C---:B------:R-:W-:Y:S01]  /*b6b0*/  HMMA.16816.F32 R80, R128.reuse, R150, R80 ;  /* 0x000000968050723c */ /* 0x040fe20000001850 */
[----:B------:R-:W-:Y:S02]  /*b6c0*/  LDSM.16.MT88.4 R148, [R220+0x900] ;  /* 0x00090000dc94783b */ /* 0x000fe40000004200 */
[----:B------:R-:W-:Y:S01]  /*b6d0*/  MUFU.EX2 R240, R240 ;  /* 0x000000f000f07308 */ /* 0x000fe20000000800 */
[C---:B------:R-:W-:Y:S02]  /*b6e0*/  FMUL.FTZ R98, R2.reuse, R98 ;  /* 0x0000006202627220 */ /* 0x040fe40000410000 */
[C---:B------:R-:W-:Y:S02]  /*b6f0*/  FMUL.FTZ R99, R2.reuse, R99 ;  /* 0x0000006302637220 */ /* 0x040fe40000410000 */
[C---:B------:R-:W-:Y:S04]  /*b700*/  HMMA.16816.F32 R84, R128.reuse, R124, R84 ;  /* 0x0000007c8054723c */ /* 0x040fe80000001854 */
        /* <DEDUP_REMOVED lines=8> */
[C---:B---3--:R-:W-:Y:S04]  /*b790*/  HMMA.16816.F32 R92, R128.reuse, R136, R92 ;  /* 0x00000088805c723c */ /* 0x048fe8000000185c */
[C---:B------:R-:W-:Y:S02]  /*b7a0*/  FMUL.FTZ R104, R3.reuse, R104 ;  /* 0x0000006803687220 */ /* 0x040fe40000410000 */
[C---:B------:R-:W-:Y:S02]  /*b7b0*/  FMUL.FTZ R105, R3.reuse, R105 ;  /* 0x0000006903697220 */ /* 0x040fe40000410000 */
[C---:B------:R-:W-:Y:S01]  /*b7c0*/  HMMA.16816.F32 R96, R128.reuse, R138, R96 ;  /* 0x0000008a8060723c */ /* 0x040fe20000001860 */
[----:B------:R-:W3:Y:S01]  /*b7d0*/  LDSM.16.MT88.4 R136, [R220+0x4100] ;  /* 0x00410000dc88783b */ /* 0x000ee20000004200 */
[----:B------:R-:W-:Y:S02]  /*b7e0*/  MUFU.EX2 R243, R243 ;  /* 0x000000f300f37308 */ /* 0x000fe40000000800 */
[C---:B------:R-:W-:Y:S02]  /*b7f0*/  FMUL.FTZ R106, R2.reuse, R106 ;  /* 0x0000006a026a7220 */ /* 0x040fe40000410000 */
[----:B------:R-:W-:Y:S02]  /*b800*/  FMUL.FTZ R107, R2, R107 ;  /* 0x0000006b026b7220 */ /* 0x000fe40000410000 */
[C---:B--2---:R-:W-:Y:S04]  /*b810*/  HMMA.16816.F32 R100, R128.reuse, R144, R100 ;  /* 0x000000908064723c */ /* 0x044fe80000001864 */
[--C-:B------:R-:W-:Y:S01]  /*b820*/  FFMA.FTZ R157, R12, c[0x0][0x2d0], -R163.reuse ;  /* 0x0000b4000c9d7a23 */ /* 0x100fe200000108a3 */
[----:B------:R-:W-:Y:S01]  /*b830*/  MUFU.EX2 R244, R244 ;  /* 0x000000f400f47308 */ /* 0x000fe20000000800 */
[----:B------:R-:W-:Y:S02]  /*b840*/  FMUL.FTZ R12, R3, R120 ;  /* 0x00000078030c7220 */ /* 0x000fe40000410000 */
[C---:B------:R-:W-:Y:S01]  /*b850*/  HMMA.16816.F32 R104, R128.reuse, R146, R104 ;  /* 0x000000928068723c */ /* 0x040fe20000001868 */
[----:B------:R-:W-:Y:S03]  /*b860*/  LDSM.16.MT88.4 R144, [R221+0x900] ;  /* 0x00090000dd90783b */ /* 0x000fe60000004200 */
[----:B------:R-:W-:Y:S02]  /*b870*/  FFMA.FTZ R160, R13, c[0x0][0x2d0], -R163 ;  /* 0x0000b4000da07a23 */ /* 0x000fe400000108a3 */
[----:B------:R-:W-:Y:S01]  /*b880*/  FMUL.FTZ R13, R3, R121 ;  /* 0x00000079030d7220 */ /* 0x000fe20000410000 */
[----:B------:R-:W-:Y:S01]  /*b890*/  MUFU.EX2 R157, R157 ;  /* 0x0000009d009d7308 */ /* 0x000fe20000000800 */
[--C-:B------:R-:W-:Y:S04]  /*b8a0*/  FFMA.FTZ R164, R14, c[0x0][0x2d0], -R159.reuse ;  /* 0x0000b4000ea47a23 */ /* 0x100fe8000001089f */
[C---:B------:R-:W-:Y:S02]  /*b8b0*/  FMUL.FTZ R14, R2.reuse, R122 ;  /* 0x0000007a020e7220 */ /* 0x040fe40000410000 */
[----:B------:R-:W-:Y:S02]  /*b8c0*/  FFMA.FTZ R165, R15, c[0x0][0x2d0], -R159 ;  /* 0x0000b4000fa57a23 */ /* 0x000fe4000001089f */
[----:B------:R-:W-:Y:S01]  /*b8d0*/  FMUL.FTZ R15, R2, R123 ;  /* 0x0000007b020f7220 */ /* 0x000fe20000410000 */
[----:B------:R-:W2:Y:S01]  /*b8e0*/  MUFU.EX2 R160, R160 ;  /* 0x000000a000a07308 */ /* 0x000ea20000000800 */
[----:B------:R-:W4:Y:S01]  /*b8f0*/  LDSM.16.MT88.4 R120, [R224+0x900] ;  /* 0x00090000e078783b */ /* 0x000f220000004200 */
[--C-:B------:R-:W-:Y:S02]  /*b900*/  FFMA.FTZ R161, R16, c[0x0][0x2d0], -R163.reuse ;  /* 0x0000b40010a17a23 */ /* 0x100fe400000108a3 */
[----:B------:R-:W-:Y:S02]  /*b910*/  FFMA.FTZ R162, R17, c[0x0][0x2d0], -R163 ;  /* 0x0000b40011a27a23 */ /* 0x000fe400000108a3 */
[C---:B-1----:R-:W-:Y:S03]  /*b920*/  HMMA.16816.F32 R12, R128.reuse, R124, R12 ;  /* 0x0000007c800c723c */ /* 0x042fe6000000180c */
[--C-:B------:R-:W-:Y:S01]  /*b930*/  FFMA.FTZ R166, R18, c[0x0][0x2d0], -R159.reuse ;  /* 0x0000b40012a67a23 */ /* 0x100fe2000001089f */
[----:B------:R-:W-:Y:S01]  /*b940*/  MUFU.EX2 R161, R161 ;  /* 0x000000a100a17308 */ /* 0x000fe20000000800 */
[----:B------:R-:W-:Y:S02]  /*b950*/  FFMA.FTZ R167, R19, c[0x0][0x2d0], -R159 ;  /* 0x0000b40013a77a23 */ /* 0x000fe4000001089f */
[C---:B------:R-:W-:Y:S02]  /*b960*/  FMUL.FTZ R108, R3.reuse, R108 ;  /* 0x0000006c036c7220 */ /* 0x040fe40000410000 */
[C---:B------:R-:W-:Y:S03]  /*b970*/  FMUL.FTZ R109, R3.reuse, R109 ;  /* 0x0000006d036d7220 */ /* 0x040fe60000410000 */
[C---:B------:R-:W-:Y:S02]  /*b980*/  FMUL.FTZ R110, R2.reuse, R110 ;  /* 0x0000006e026e7220 */ /* 0x040fe40000410000 */
[----:B------:R-:W1:Y:S01]  /*b990*/  MUFU.EX2 R162, R162 ;  /* 0x000000a200a27308 */ /* 0x000e620000000800 */
[----:B------:R-:W-:Y:S02]  /*b9a0*/  FMUL.FTZ R111, R2, R111 ;  /* 0x0000006f026f7220 */ /* 0x000fe40000410000 */
[C---:B------:R-:W-:Y:S01]  /*b9b0*/  FMUL.FTZ R16, R3.reuse, R116 ;  /* 0x0000007403107220 */ /* 0x040fe20000410000 */
[----:B--2---:R-:W-:Y:S01]  /*b9c0*/  F2FP.PACK_AB R116, R160, R157 ;  /* 0x0000009da074723e */ /* 0x004fe200000000ff */
[C---:B------:R-:W-:Y:S02]  /*b9d0*/  FMUL.FTZ R17, R3.reuse, R117 ;  /* 0x0000007503117220 */ /* 0x040fe40000410000 */
[C---:B------:R-:W-:Y:S01]  /*b9e0*/  FMUL.FTZ R18, R2.reuse, R118 ;  /* 0x0000007602127220 */ /* 0x040fe20000410000 */
[C---:B------:R-:W-:Y:S01]  /*b9f0*/  HMMA.16816.F32 R108, R128.reuse, R126, R108 ;  /* 0x0000007e806c723c */ /* 0x040fe2000000186c */
[----:B------:R-:W2:Y:S01]  /*ba00*/  LDSM.16.MT88.4 R124, [R222+0x900] ;  /* 0x00090000de7c783b */ /* 0x000ea20000004200 */
[----:B------:R-:W-:Y:S01]  /*ba10*/  MUFU.EX2 R164, R164 ;  /* 0x000000a400a47308 */ /* 0x000fe20000000800 */
[C---:B------:R-:W-:Y:S02]  /*ba20*/  FMUL.FTZ R19, R2.reuse, R119 ;  /* 0x0000007702137220 */ /* 0x040fe40000410000 */
[C---:B------:R-:W-:Y:S02]  /*ba30*/  FMUL.FTZ R112, R3.reuse, R112 ;  /* 0x0000007003707220 */ /* 0x040fe40000410000 */
[----:B------:R-:W-:Y:S02]  /*ba40*/  FMUL.FTZ R113, R3, R113 ;  /* 0x0000007103717220 */ /* 0x000fe40000410000 */
[C---:B------:R-:W-:Y:S01]  /*ba50*/  FMUL.FTZ R114, R2.reuse, R114 ;  /* 0x0000007202727220 */ /* 0x040fe20000410000 */
[C---:B---3--:R-:W-:Y:S02]  /*ba60*/  HMMA.16816.F32 R16, R128.reuse, R136, R16 ;  /* 0x000000888010723c */ /* 0x048fe40000001810 */
[----:B------:R-:W3:Y:S01]  /*ba70*/  MUFU.EX2 R165, R165 ;  /* 0x000000a500a57308 */ /* 0x000ee20000000800 */
[----:B------:R-:W-:Y:S02]  /*ba80*/  FMUL.FTZ R115, R2, R115 ;  /* 0x0000007302737220 */ /* 0x000fe40000410000 */
[--C-:B------:R-:W-:Y:S01]  /*ba90*/  FFMA.FTZ R176, R20, c[0x0][0x2d0], -R163.reuse ;  /* 0x0000b40014b07a23 */ /* 0x100fe200000108a3 */
[----:B-1----:R-:W-:Y:S01]  /*baa0*/  F2FP.PACK_AB R118, R162, R161 ;  /* 0x000000a1a276723e */ /* 0x002fe200000000ff */
[--C-:B------:R-:W-:Y:S02]  /*bab0*/  FFMA.FTZ R177, R21, c[0x0][0x2d0], -R163.reuse ;  /* 0x0000b40015b17a23 */ /* 0x100fe400000108a3 */
[--C-:B------:R-:W-:Y:S01]  /*bac0*/  FFMA.FTZ R52, R52, c[0x0][0x2d0], -R163.reuse ;  /* 0x0000b40034347a23 */ /* 0x100fe200000108a3 */
[----:B------:R-:W-:Y:S01]  /*bad0*/  HMMA.16816.F32 R112, R128, R138, R112 ;  /* 0x0000008a8070723c */ /* 0x000fe20000001870 */
[----:B------:R-:W1:Y:S01]  /*bae0*/  LDSM.16.MT88.4 R128, [R224+0x4900] ;  /* 0x00490000e080783b */ /* 0x000e620000004200 */
[----:B------:R-:W-:Y:S01]  /*baf0*/  MUFU.EX2 R166, R166 ;  /* 0x000000a600a67308 */ /* 0x000fe20000000800 */
[--C-:B------:R-:W-:Y:S02]  /*bb00*/  FFMA.FTZ R53, R53, c[0x0][0x2d0], -R163.reuse ;  /* 0x0000b40035357a23 */ /* 0x100fe400000108a3 */
[--C-:B------:R-:W-:Y:S02]  /*bb10*/  FFMA.FTZ R56, R56, c[0x0][0x2d0], -R163.reuse ;  /* 0x0000b40038387a23 */ /* 0x100fe400000108a3 */
[----:B------:R-:W-:Y:S02]  /*bb20*/  FFMA.FTZ R57, R57, c[0x0][0x2d0], -R163 ;  /* 0x0000b40039397a23 */ /* 0x000fe400000108a3 */
[----:B------:R-:W-:Y:S03]  /*bb30*/  LDSM.16.MT88.4 R136, [R220+0x4900] ;  /* 0x00490000dc88783b */ /* 0x000fe60000004200 */
[----:B------:R-:W5:Y:S01]  /*bb40*/  MUFU.EX2 R167, R167 ;  /* 0x000000a700a77308 */ /* 0x000f620000000800 */
[--C-:B------:R-:W-:Y:S02]  /*bb50*/  FFMA.FTZ R54, R54, c[0x0][0x2d0], -R159.reuse ;  /* 0x0000b40036367a23 */ /* 0x100fe4000001089f */
[--C-:B------:R-:W-:Y:S01]  /*bb60*/  FFMA.FTZ R55, R55, c[0x0][0x2d0], -R159.reuse ;  /* 0x0000b40037377a23 */ /* 0x100fe2000001089f */
[----:B---3--:R-:W-:Y:S01]  /*bb70*/  F2FP.PACK_AB R117, R165, R164 ;  /* 0x000000a4a575723e */ /* 0x008fe200000000ff */
[--C-:B------:R-:W-:Y:S02]  /*bb80*/  FFMA.FTZ R58, R58, c[0x0][0x2d0], -R159.reuse ;  /* 0x0000b4003a3a7a23 */ /* 0x100fe4000001089f */
[----:B------:R-:W-:Y:S02]  /*bb90*/  FFMA.FTZ R59, R59, c[0x0][0x2d0], -R159 ;  /* 0x0000b4003b3b7a23 */ /* 0x000fe4000001089f */
[--C-:B------:R-:W-:Y:S01]  /*bba0*/  FFMA.FTZ R60, R60, c[0x0][0x2d0], -R163.reuse ;  /* 0x0000b4003c3c7a23 */ /* 0x100fe200000108a3 */
[----:B------:R-:W-:Y:S01]  /*bbb0*/  MUFU.EX2 R176, R176 ;  /* 0x000000b000b07308 */ /* 0x000fe20000000800 */
[--C-:B------:R-:W-:Y:S02]  /*bbc0*/  FFMA.FTZ R61, R61, c[0x0][0x2d0], -R163.reuse ;  /* 0x0000b4003d3d7a23 */ /* 0x100fe400000108a3 */
[----:B------:R-:W-:Y:S02]  /*bbd0*/  FFMA.FTZ R64, R64, c[0x0][0x2d0], -R163 ;  /* 0x0000b40040407a23 */ /* 0x000fe400000108a3 */
[----:B------:R-:W-:Y:S02]  /*bbe0*/  FFMA.FTZ R133, R3, R236, R133 ;  /* 0x000000ec03857223 */ /* 0x000fe40000010085 */
[----:B------:R-:W-:Y:S02]  /*bbf0*/  FFMA.FTZ R153, R2, R229, R153 ;  /* 0x000000e502997223 */ /* 0x000fe40000010099 */
[----:B------:R-:W-:Y:S01]  /*bc00*/  FADD.FTZ R152, R152, R133 ;  /* 0x0000008598987221 */ /* 0x000fe20000010000 */
[----:B------:R-:W3:Y:S01]  /*bc10*/  MUFU.EX2 R177, R177 ;  /* 0x000000b100b17308 */ /* 0x000ee20000000800 */
[----:B------:R-:W-:Y:S01]  /*bc20*/  MOV R133, R132 ;  /* 0x0000008400857202 */ /* 0x000fe20000000f00 */
[----:B------:R-:W-:Y:S01]  /*bc30*/  FADD.FTZ R156, R156, R153 ;  /* 0x000000999c9c7221 */ /* 0x000fe20000010000 */
[----:B-----5:R-:W-:Y:S01]  /*bc40*/  F2FP.PACK_AB R119, R167, R166 ;  /* 0x000000a6a777723e */ /* 0x020fe200000000ff */
[----:B------:R-:W-:Y:S02]  /*bc50*/  FADD.FTZ R135, R135, R152 ;  /* 0x0000009887877221 */ /* 0x000fe40000010000 */
[----:B------:R-:W-:Y:S02]  /*bc60*/  FADD.FTZ R3, R155, R156 ;  /* 0x0000009c9b037221 */ /* 0x000fe40000010000 */
[----:B------:R-:W-:Y:S02]  /*bc70*/  FADD.FTZ R154, R154, R135 ;  /* 0x000000879a9a7221 */ /* 0x000fe40000010000 */
[----:B------:R-:W-:Y:S01]  /*bc80*/  MUFU.EX2 R245, R245 ;  /* 0x000000f500f57308 */ /* 0x000fe20000000800 */
[C---:B----4-:R-:W-:Y:S05]  /*bc90*/  HMMA.16816.F32 R4, R116.reuse, R120, R4 ;  /* 0x000000787404723c */ /* 0x050fea0000001804 */
[----:B------:R-:W-:Y:S02]  /*bca0*/  FADD.FTZ R3, R158, R3 ;  /* 0x000000039e037221 */ /* 0x000fe40000010000 */
[----:B------:R-:W-:Y:S01]  /*bcb0*/  FADD.FTZ R157, R157, R154 ;  /* 0x0000009a9d9d7221 */ /* 0x000fe20000010000 */
[C---:B------:R-:W-:Y:S01]  /*bcc0*/  HMMA.16816.F32 R8, R116.reuse, R122, R8 ;  /* 0x0000007a7408723c */ /* 0x040fe20000001808 */
[----:B------:R-:W4:Y:S01]  /*bcd0*/  LDSM.16.MT88.4 R120, [R222+0x4900] ;  /* 0x00490000de78783b */ /* 0x000f220000004200 */
[----:B------:R-:W-:Y:S02]  /*bce0*/  MUFU.EX2 R246, R246 ;  /* 0x000000f600f67308 */ /* 0x000fe40000000800 */
[----:B------:R-:W-:Y:S01]  /*bcf0*/  FADD.FTZ R164, R164, R3 ;  /* 0x00000003a4a47221 */ /* 0x000fe20000010000 */
[----:B---3--:R-:W-:Y:S01]  /*bd00*/  F2FP.PACK_AB R20, R177, R176 ;  /* 0x000000b0b114723e */ /* 0x008fe200000000ff */
        /* <DEDUP_REMOVED lines=16> */
[----:B------:R-:W-:Y:S04]  /*be10*/  FADD.FTZ R177, R177, R176 ;  /* 0x000000b0b1b17221 */ /* 0x000fe80000010000 */
[C---:B------:R-:W-:Y:S04]  /*be20*/  HMMA.16816.F32 R84, R116.reuse, R148, R84 ;  /* 0x000000947454723c */ /* 0x040fe80000001854 */
[----:B------:R-:W-:Y:S03]  /*be30*/  MUFU.EX2 R56, R56 ;  /* 0x0000003800387308 */ /* 0x000fe60000000800 */
[--C-:B------:R-:W-:Y:S01]  /*be40*/  FFMA.FTZ R148, R24, c[0x0][0x2d0], -R163.reuse ;  /* 0x0000b40018947a23 */ /* 0x100fe200000108a3 */
[C---:B------:R-:W-:Y:S04]  /*be50*/  HMMA.16816.F32 R88, R116.reuse, R150, R88 ;  /* 0x000000967458723c */ /* 0x040fe80000001858 */
[----:B------:R-:W-:Y:S02]  /*be60*/  FFMA.FTZ R149, R25, c[0x0][0x2d0], -R163 ;  /* 0x0000b40019957a23 */ /* 0x000fe400000108a3 */
[----:B------:R-:W-:Y:S01]  /*be70*/  LDSM.16.MT88.4 R24, [R222+0x1100] ;  /* 0x00110000de18783b */ /* 0x000fe20000004200 */
[--C-:B------:R-:W-:Y:S01]  /*be80*/  FFMA.FTZ R150, R22, c[0x0][0x2d0], -R159.reuse ;  /* 0x0000b40016967a23 */ /* 0x100fe2000001089f */
[C---:B-1----:R-:W-:Y:S01]  /*be90*/  HMMA.16816.F32 R92, R116.reuse, R128, R92 ;  /* 0x00000080745c723c */ /* 0x042fe2000000185c */
[----:B------:R-:W-:Y:S03]  /*bea0*/  MUFU.EX2 R148, R148 ;  /* 0x0000009400947308 */ /* 0x000fe60000000800 */
[----:B------:R-:W-:Y:S01]  /*beb0*/  FFMA.FTZ R151, R23, c[0x0][0x2d0], -R159 ;  /* 0x0000b40017977a23 */ /* 0x000fe2000001089f */
[----:B------:R-:W-:Y:S03]  /*bec0*/  F2FP.PACK_AB R23, R179, R178 ;  /* 0x000000b2b317723e */ /* 0x000fe600000000ff */
[C---:B------:R-:W-:Y:S01]  /*bed0*/  HMMA.16816.F32 R96, R116.reuse, R130, R96 ;  /* 0x000000827460723c */ /* 0x040fe20000001860 */
[----:B------:R-:W-:Y:S02]  /*bee0*/  LDSM.16.MT88.4 R128, [R222+0x5100] ;  /* 0x00510000de80783b */ /* 0x000fe40000004200 */
[----:B------:R-:W1:Y:S05]  /*bef0*/  MUFU.EX2 R149, R149 ;  /* 0x0000009500957308 */ /* 0x000e6a0000000800 */
[C---:B----4-:R-:W-:Y:S05]  /*bf00*/  HMMA.16816.F32 R100, R116.reuse, R120, R100 ;  /* 0x000000787464723c */ /* 0x050fea0000001864 */
[----:B------:R-:W-:Y:S03]  /*bf10*/  MUFU.EX2 R150, R150 ;  /* 0x0000009600967308 */ /* 0x000fe60000000800 */
[C---:B------:R-:W-:Y:S01]  /*bf20*/  HMMA.16816.F32 R104, R116.reuse, R122, R104 ;  /* 0x0000007a7468723c */ /* 0x040fe20000001868 */
[----:B------:R-:W3:Y:S06]  /*bf30*/  LDSM.16.MT88.4 R120, [R224+0x1100] ;  /* 0x00110000e078783b */ /* 0x000eec0000004200 */
[----:B------:R-:W4:Y:S01]  /*bf40*/  MUFU.EX2 R151, R151 ;  /* 0x0000009700977308 */ /* 0x000f220000000800 */
[C---:B--2---:R-:W-:Y:S04]  /*bf50*/  HMMA.16816.F32 R12, R116.reuse, R124, R12 ;  /* 0x0000007c740c723c */ /* 0x044fe8000000180c */
[C---:B-1----:R-:W-:Y:S01]  /*bf60*/  F2FP.PACK_AB R22, R149.reuse, R148 ;  /* 0x000000949516723e */ /* 0x042fe200000000ff */
[----:B------:R-:W-:Y:S03]  /*bf70*/  FADD.FTZ R148, R148, R177 ;  /* 0x000000b194947221 */ /* 0x000fe60000010000 */
[C---:B------:R-:W-:Y:S01]  /*bf80*/  HMMA.16816.F32 R108, R116.reuse, R126, R108 ;  /* 0x0000007e746c723c */ /* 0x040fe2000000186c */
[----:B------:R-:W-:Y:S01]  /*bf90*/  LDSM.16.MT88.4 R124, [R220+0x1100] ;  /* 0x00110000dc7c783b */ /* 0x000fe20000004200 */
[----:B------:R-:W-:Y:S02]  /*bfa0*/  MUFU.EX2 R57, R57 ;  /* 0x0000003900397308 */ /* 0x000fe40000000800 */
[----:B------:R-:W-:Y:S04]  /*bfb0*/  FADD.FTZ R149, R149, R148 ;  /* 0x0000009495957221 */ /* 0x000fe80000010000 */
[C---:B------:R-:W-:Y:S04]  /*bfc0*/  HMMA.16816.F32 R16, R116.reuse, R136, R16 ;  /* 0x000000887410723c */ /* 0x040fe80000001810 */
[----:B------:R-:W-:Y:S01]  /*bfd0*/  MUFU.EX2 R54, R54 ;  /* 0x0000003600367308 */ /* 0x000fe20000000800 */
[----:B------:R-:W-:Y:S01]  /*bfe0*/  FADD.FTZ R2, R180, R149 ;  /* 0x00000095b4027221 */ /* 0x000fe20000010000 */
[----:B----4-:R-:W-:Y:S02]  /*bff0*/  F2FP.PACK_AB R21, R151, R150 ;  /* 0x000000969715723e */ /* 0x010fe400000000ff */
[----:B------:R-:W-:Y:S01]  /*c000*/  HMMA.16816.F32 R112, R116, R138, R112 ;  /* 0x0000008a7470723c */ /* 0x000fe20000001870 */
[----:B------:R-:W1:Y:S03]  /*c010*/  LDSM.16.MT88.4 R116, [R221+0x1100] ;  /* 0x00110000dd74783b */ /* 0x000e660000004200 */
[----:B------:R-:W-:Y:S02]  /*c020*/  FADD.FTZ R150, R150, R167 ;  /* 0x000000a796967221 */ /* 0x000fe40000010000 */
[----:B------:R-:W-:Y:S01]  /*c030*/  MUFU.EX2 R55, R55 ;  /* 0x0000003700377308 */ /* 0x000fe20000000800 */
[----:B------:R-:W-:Y:S01]  /*c040*/  FADD.FTZ R2, R183, R2 ;  /* 0x00000002b7027221 */ /* 0x000fe20000010000 */
[C---:B---3--:R-:W-:Y:S01]  /*c050*/  HMMA.16816.F32 R4, R20.reuse, R120, R4 ;  /* 0x000000781404723c */ /* 0x048fe20000001804 */
[----:B------:R-:W-:Y:S04]  /*c060*/  LDSM.16.MT88.4 R136, [R221+0x5100] ;  /* 0x00510000dd88783b */ /* 0x000fe80000004200 */
[----:B------:R-:W-:Y:S03]  /*c070*/  FADD.FTZ R151, R151, R150 ;  /* 0x0000009697977221 */ /* 0x000fe60000010000 */
[----:B------:R-:W-:Y:S01]  /*c080*/  MUFU.EX2 R58, R58 ;  /* 0x0000003a003a7308 */ /* 0x000fe20000000800 */
[C---:B------:R-:W-:Y:S01]  /*c090*/  HMMA.16816.F32 R8, R20.reuse, R122, R8 ;  /* 0x0000007a1408723c */ /* 0x040fe20000001808 */
[----:B------:R-:W2:Y:S02]  /*c0a0*/  LDSM.16.MT88.4 R120, [R224+0x5100] ;  /* 0x00510000e078783b */ /* 0x000ea40000004200 */
[----:B------:R-:W-:Y:S02]  /*c0b0*/  FADD.FTZ R178, R178, R151 ;  /* 0x00000097b2b27221 */ /* 0x000fe40000010000 */
[----:B------:R-:W-:Y:S03]  /*c0c0*/  FADD.FTZ R3, R181, R2 ;  /* 0x00000002b5037221 */ /* 0x000fe60000010000 */
[C---:B------:R-:W-:Y:S01]  /*c0d0*/  HMMA.16816.F32 R68, R20.reuse, R24, R68 ;  /* 0x000000181444723c */ /* 0x040fe20000001844 */
[----:B------:R-:W-:Y:S03]  /*c0e0*/  MUFU.EX2 R59, R59 ;  /* 0x0000003b003b7308 */ /* 0x000fe60000000800 */
[----:B------:R-:W-:Y:S02]  /*c0f0*/  FADD.FTZ R179, R179, R178 ;  /* 0x000000b2b3b37221 */ /* 0x000fe40000010000 */
[----:B------:R-:W-:Y:S02]  /*c100*/  FADD.FTZ R3, R182, R3 ;  /* 0x00000003b6037221 */ /* 0x000fe40000010000 */
[C---:B------:R-:W-:Y:S01]  /*c110*/  HMMA.16816.F32 R72, R20.reuse, R26, R72 ;  /* 0x0000001a1448723c */ /* 0x040fe20000001848 */
[----:B------:R-:W3:Y:S02]  /*c120*/  LDSM.16.MT88.4 R24, [R224+0x1900] ;  /* 0x00190000e018783b */ /* 0x000ee40000004200 */
[----:B------:R-:W-:Y:S05]  /*c130*/  MUFU.EX2 R60, R60 ;  /* 0x0000003c003c7308 */ /* 0x000fea0000000800 */
[C---:B-1----:R-:W-:Y:S05]  /*c140*/  HMMA.16816.F32 R76, R20.reuse, R116, R76 ;  /* 0x00000074144c723c */ /* 0x042fea000000184c */
[----:B------:R-:W-:Y:S03]  /*c150*/  MUFU.EX2 R61, R61 ;  /* 0x0000003d003d7308 */ /* 0x000fe60000000800 */
[C---:B------:R-:W-:Y:S01]  /*c160*/  HMMA.16816.F32 R80, R20.reuse, R118, R80 ;  /* 0x000000761450723c */ /* 0x040fe20000001850 */
[----:B------:R-:W1:Y:S06]  /*c170*/  LDSM.16.MT88.4 R116, [R220+0x1900] ;  /* 0x00190000dc74783b */ /* 0x000e6c0000004200 */
[----:B------:R-:W-:Y:S01]  /*c180*/  MUFU.EX2 R64, R64 ;  /* 0x0000004000407308 */ /* 0x000fe20000000800 */
[C---:B------:R-:W-:Y:S08]  /*c190*/  HMMA.16816.F32 R84, R20.reuse, R124, R84 ;  /* 0x0000007c1454723c */ /* 0x040ff00000001854 */
[C---:B------:R-:W-:Y:S01]  /*c1a0*/  HMMA.16816.F32 R88, R20.reuse, R126, R88 ;  /* 0x0000007e1458723c */ /* 0x040fe20000001858 */
[----:B------:R-:W-:Y:S07]  /*c1b0*/  LDSM.16.MT88.4 R124, [R224+0x3900] ;  /* 0x00390000e07c783b */ /* 0x000fee0000004200 */
[C---:B--2---:R-:W-:Y:S07]  /*c1c0*/  HMMA.16816.F32 R92, R20.reuse, R120, R92 ;  /* 0x00000078145c723c */ /* 0x044fee000000185c */
[--C-:B------:R-:W-:Y:S01]  /*c1d0*/  FFMA.FTZ R120, R36, c[0x0][0x2d0], -R163.reuse ;  /* 0x0000b40024787a23 */ /* 0x100fe200000108a3 */
[C---:B------:R-:W-:Y:S04]  /*c1e0*/  HMMA.16816.F32 R96, R20.reuse, R122, R96 ;  /* 0x0000007a1460723c */ /* 0x040fe80000001860 */
[--C-:B------:R-:W-:Y:S01]  /*c1f0*/  FFMA.FTZ R121, R37, c[0x0][0x2d0], -R163.reuse ;  /* 0x0000b40025797a23 */ /* 0x100fe200000108a3 */
[----:B------:R-:W-:Y:S02]  /*c200*/  MUFU.EX2 R120, R120 ;  /* 0x0000007800787308 */ /* 0x000fe40000000800 */
[--C-:B------:R-:W-:Y:S01]  /*c210*/  FFMA.FTZ R122, R40, c[0x0][0x2d0], -R163.reuse ;  /* 0x0000b400287a7a23 */ /* 0x100fe200000108a3 */
[C---:B------:R-:W-:Y:S04]  /*c220*/  HMMA.16816.F32 R100, R20.reuse, R128, R100 ;  /* 0x000000801464723c */ /* 0x040fe80000001864 */
[----:B------:R-:W-:Y:S03]  /*c230*/  FFMA.FTZ R123, R41, c[0x0][0x2d0], -R163 ;  /* 0x0000b400297b7a23 */ /* 0x000fe600000108a3 */
[----:B------:R-:W2:Y:S01]  /*c240*/  MUFU.EX2 R121, R121 ;  /* 0x0000007900797308 */ /* 0x000ea20000000800 */
[C---:B------:R-:W-:Y:S08]  /*c250*/  HMMA.16816.F32 R104, R20.reuse, R130, R104 ;  /* 0x000000821468723c */ /* 0x040ff00000001868 */
[C---:B------:R-:W-:Y:S01]  /*c260*/  HMMA.16816.F32 R12, R20.reuse, R136, R12 ;  /* 0x00000088140c723c */ /* 0x040fe2000000180c */
[----:B------:R-:W-:Y:S06]  /*c270*/  MUFU.EX2 R122, R122 ;  /* 0x0000007a007a7308 */ /* 0x000fec0000000800 */
[--C-:B------:R-:W-:Y:S01]  /*c280*/  FFMA.FTZ R136, R38, c[0x0][0x2d0], -R159.reuse ;  /* 0x0000b40026887a23 */ /* 0x100fe2000001089f */
[C---:B------:R-:W-:Y:S03]  /*c290*/  HMMA.16816.F32 R108, R20.reuse, R138, R108 ;  /* 0x0000008a146c723c */ /* 0x040fe6000000186c */
[----:B------:R-:W4:Y:S01]  /*c2a0*/  MUFU.EX2 R123, R123 ;  /* 0x0000007b007b7308 */ /* 0x000f220000000800 */
[--C-:B------:R-:W-:Y:S02]  /*c2b0*/  FFMA.FTZ R137, R39, c[0x0][0x2d0], -R159.reuse ;  /* 0x0000b40027897a23 */ /* 0x100fe4000001089f */
[----:B------:R-:W-:Y:S01]  /*c2c0*/  LDSM.16.MT88.4 R36, [R220+0x2100] ;  /* 0x00210000dc24783b */ /* 0x000fe20000004200 */
[--C-:B------:R-:W-:Y:S01]  /*c2d0*/  FFMA.FTZ R138, R42, c[0x0][0x2d0], -R159.reuse ;  /* 0x0000b4002a8a7a23 */ /* 0x100fe2000001089f */
[C---:B------:R-:W-:Y:S04]  /*c2e0*/  HMMA.16816.F32 R16, R20.reuse, R144, R16 ;  /* 0x000000901410723c */ /* 0x040fe80000001810 */
[----:B------:R-:W-:Y:S01]  /*c2f0*/  FFMA.FTZ R139, R43, c[0x0][0x2d0], -R159 ;  /* 0x0000b4002b8b7a23 */ /* 0x000fe2000001089f */
[----:B------:R-:W-:Y:S01]  /*c300*/  MUFU.EX2 R136, R136 ;  /* 0x0000008800887308 */ /* 0x000fe20000000800 */
[----:B------:R-:W-:Y:S01]  /*c310*/  LDSM.16.MT88.4 R40, [R222+0x6100] ;  /* 0x00610000de28783b */ /* 0x000fe20000004200 */
[--C-:B------:R-:W-:Y:S01]  /*c320*/  FFMA.FTZ R144, R44, c[0x0][0x2d0], -R163.reuse ;  /* 0x0000b4002c907a23 */ /* 0x100fe200000108a3 */
[----:B------:R-:W-:Y:S04]  /*c330*/  HMMA.16816.F32 R112, R20, R146, R112 ;  /* 0x000000921470723c */ /* 0x000fe80000001870 */
[--C-:B------:R-:W-:Y:S02]  /*c340*/  FFMA.FTZ R145, R45, c[0x0][0x2d0], -R163.reuse ;  /* 0x0000b4002d917a23 */ /* 0x100fe400000108a3 */
[----:B------:R-:W-:Y:S01]  /*c350*/  LDSM.16.MT88.4 R44, [R222+0x2900] ;  /* 0x00290000de2c783b */ /* 0x000fe20000004200 */
[----:B------:R-:W-:Y:S01]  /*c360*/  F2FP.PACK_AB R20, R183, R180 ;  /* 0x000000b4b714723e */ /* 0x000fe200000000ff */
[--C-:B------:R-:W-:Y:S01]  /*c370*/  FFMA.FTZ R146, R48, c[0x0][0x2d0], -R163.reuse ;  /* 0x0000b40030927a23 */ /* 0x100fe200000108a3 */
[----:B------:R-:W-:Y:S01]  /*c380*/  F2FP.PACK_AB R22, R182, R181 ;  /* 0x000000b5b616723e */ /* 0x000fe200000000ff */
[----:B------:R-:W5:Y:S02]  /*c390*/  MUFU.EX2 R137, R137 ;  /* 0x0000008900897308 */ /* 0x000f640000000800 */
[----:B------:R-:W-:Y:S01]  /*c3a0*/  F2FP.PACK_AB R21, R241, R240 ;  /* 0x000000f0f115723e */ /* 0x000fe200000000ff */
[--C-:B------:R-:W-:Y:S01]  /*c3b0*/  FFMA.FTZ R147, R49, c[0x0][0x2d0], -R163.reuse ;  /* 0x0000b40031937a23 */ /* 0x100fe200000108a3 */
[----:B------:R-:W-:Y:S01]  /*c3c0*/  F2FP.PACK_AB R23, R243, R242 ;  /* 0x000000f2f317723e */ /* 0x000fe200000000ff */
[----:B------:R-:W-:Y:S01]  /*c3d0*/  LDSM.16.MT88.4 R48, [R220+0x7100] ;  /* 0x00710000dc30783b */ /* 0x000fe20000004200 */
[----:B------:R-:W-:Y:S02]  /*c3e0*/  FFMA.FTZ R163, R65, c[0x0][0x2d0], -R163 ;  /* 0x0000b40041a37a23 */ /* 0x000fe400000108a3 */
[----:B------:R-:W-:Y:S02]  /*c3f0*/  FADD.FTZ R240, R240, R179 ;  /* 0x000000b3f0f07221 */ /* 0x000fe40000010000 */
[----:B------:R-:W-:Y:S01]  /*c400*/  MUFU.EX2 R138, R138 ;  /* 0x0000008a008a7308 */ /* 0x000fe20000000800 */
[C---:B---3--:R-:W-:Y:S03]  /*c410*/  HMMA.16816.F32 R4, R20.reuse, R24, R4 ;  /* 0x000000181404723c */ /* 0x048fe60000001804 */
[----:B------:R-:W-:Y:S04]  /*c420*/  FADD.FTZ R241, R241, R240 ;  /* 0x000000f0f1f17221 */ /* 0x000fe80000010000 */
[----:B------:R-:W-:Y:S01]  /*c430*/  FADD.FTZ R242, R242, R241 ;  /* 0x000000f1f2f27221 */ /* 0x000fe20000010000 */
[C---:B------:R-:W-:Y:S01]  /*c440*/  HMMA.16816.F32 R8, R20.reuse, R26, R8 ;  /* 0x0000001a1408723c */ /* 0x040fe20000001808 */
[----:B------:R-:W3:Y:S01]  /*c450*/  LDSM.16.MT88.4 R24, [R224+0x5900] ;  /* 0x00590000e018783b */ /* 0x000ee20000004200 */
[----:B------:R-:W1:Y:S02]  /*c460*/  MUFU.EX2 R139, R139 ;  /* 0x0000008b008b7308 */ /* 0x000e640000000800 */
[----:B------:R-:W-:Y:S04]  /*c470*/  FADD.FTZ R243, R243, R242 ;  /* 0x000000f2f3f37221 */ /* 0x000fe80000010000 */
[C---:B------:R-:W-:Y:S04]  /*c480*/  HMMA.16816.F32 R68, R20.reuse, R28, R68 ;  /* 0x0000001c1444723c */ /* 0x040fe80000001844 */
[----:B------:R-:W-:Y:S04]  /*c490*/  MUFU.EX2 R144, R144 ;  /* 0x0000009000907308 */ /* 0x000fe80000000800 */
[C---:B------:R-:W-:Y:S01]  /*c4a0*/  HMMA.16816.F32 R72, R20.reuse, R30, R72 ;  /* 0x0000001e1448723c */ /* 0x040fe20000001848 */
[----:B------:R-:W2:Y:S05]  /*c4b0*/  LDSM.16.MT88.4 R28, [R222+0x5900] ;  /* 0x00590000de1c783b */ /* 0x000eaa0000004200 */
[----:B------:R-:W2:Y:S02]  /*c4c0*/  MUFU.EX2 R145, R145 ;  /* 0x0000009100917308 */ /* 0x000ea40000000800 */
[C---:B------:R-:W-:Y:S08]  /*c4d0*/  HMMA.16816.F32 R76, R20.reuse, R32, R76 ;  /* 0x00000020144c723c */ /* 0x040ff0000000184c */
[C---:B------:R-:W-:Y:S01]  /*c4e0*/  HMMA.16816.F32 R80, R20.reuse, R34, R80 ;  /* 0x000000221450723c */ /* 0x040fe20000001850 */
[----:B------:R-:W4:Y:S01]  /*c4f0*/  LDSM.16.MT88.4 R32, [R221+0x5900] ;  /* 0x00590000dd20783b */ /* 0x000f220000004200 */
[----:B------:R-:W-:Y:S06]  /*c500*/  MUFU.EX2 R146, R146 ;  /* 0x0000009200927308 */ /* 0x000fec0000000800 */
[C---:B-1----:R-:W-:Y:S04]  /*c510*/  HMMA.16816.F32 R84, R20.reuse, R116, R84 ;  /* 0x000000741454723c */ /* 0x042fe80000001854 */
[----:B------:R-:W1:Y:S04]  /*c520*/  MUFU.EX2 R147, R147 ;  /* 0x0000009300937308 */ /* 0x000e680000000800 */
[C---:B------:R-:W-:Y:S01]  /*c530*/  HMMA.16816.F32 R88, R20.reuse, R118, R88 ;  /* 0x000000761458723c */ /* 0x040fe20000001858 */
[----:B------:R-:W1:Y:S05]  /*c540*/  LDSM.16.MT88.4 R116, [R220+0x5900] ;  /* 0x00590000dc74783b */ /* 0x000e6a0000004200 */
[----:B------:R-:W1:Y:S02]  /*c550*/  MUFU.EX2 R163, R163 ;  /* 0x000000a300a37308 */ /* 0x000e640000000800 */
        /* <DEDUP_REMOVED lines=11> */
[----:B------:R-:W-:Y:S06]  /*c610*/  LDSM.16.MT88.4 R116, [R221+0x6100] ;  /* 0x00610000dd74783b */ /* 0x000fec0000004200 */
[----:B------:R-:W-:Y:S01]  /*c620*/  F2FP.PACK_AB R20, R121, R120 ;  /* 0x000000787914723e */ /* 0x000fe200000000ff */
[----:B------:R-:W-:Y:S01]  /*c630*/  FADD.FTZ R120, R120, R3 ;  /* 0x0000000378787221 */ /* 0x000fe20000010000 */
[----:B------:R-:W-:Y:S03]  /*c640*/  F2FP.PACK_AB R22, R123, R122 ;  /* 0x0000007a7b16723e */ /* 0x000fe600000000ff */
[----:B-----5:R-:W-:Y:S01]  /*c650*/  F2FP.PACK_AB R21, R137, R136 ;  /* 0x000000888915723e */ /* 0x020fe200000000ff */
[----:B------:R-:W-:Y:S01]  /*c660*/  FADD.FTZ R136, R136, R243 ;  /* 0x000000f388887221 */ /* 0x000fe20000010000 */
[----:B------:R-:W-:Y:S01]  /*c670*/  F2FP.PACK_AB R23, R139, R138 ;  /* 0x0000008a8b17723e */ /* 0x000fe200000000ff */
[----:B------:R-:W-:Y:S01]  /*c680*/  FADD.FTZ R121, R121, R120 ;  /* 0x0000007879797221 */ /* 0x000fe20000010000 */
[----:B------:R-:W-:Y:S01]  /*c690*/  MOV R3, R0 ;  /* 0x0000000000037202 */ /* 0x000fe20000000f00 */
[----:B------:R-:W-:Y:S02]  /*c6a0*/  FADD.FTZ R137, R137, R136 ;  /* 0x0000008889897221 */ /* 0x000fe40000010000 */
[----:B------:R-:W-:Y:S02]  /*c6b0*/  FADD.FTZ R122, R122, R121 ;  /* 0x000000797a7a7221 */ /* 0x000fe40000010000 */
[C---:B---3--:R-:W-:Y:S03]  /*c6c0*/  HMMA.16816.F32 R4, R20.reuse, R24, R4 ;  /* 0x000000181404723c */ /* 0x048fe60000001804 */
[----:B------:R-:W-:Y:S02]  /*c6d0*/  FADD.FTZ R138, R138, R137 ;  /* 0x000000898a8a7221 */ /* 0x000fe40000010000 */
[----:B------:R-:W-:Y:S02]  /*c6e0*/  FADD.FTZ R123, R123, R122 ;  /* 0x0000007a7b7b7221 */ /* 0x000fe40000010000 */
[----:B------:R-:W-:Y:S01]  /*c6f0*/  FADD.FTZ R139, R139, R138 ;  /* 0x0000008a8b8b7221 */ /* 0x000fe20000010000 */
[C---:B------:R-:W-:Y:S01]  /*c700*/  HMMA.16816.F32 R8, R20.reuse, R26, R8 ;  /* 0x0000001a1408723c */ /* 0x040fe20000001808 */
[----:B------:R-:W1:Y:S07]  /*c710*/  LDSM.16.MT88.4 R24, [R224+0x6100] ;  /* 0x00610000e018783b */ /* 0x000e6e0000004200 */
[C---:B--2---:R-:W-:Y:S08]  /*c720*/  HMMA.16816.F32 R68, R20.reuse, R28, R68 ;  /* 0x0000001c1444723c */ /* 0x044ff00000001844 */
[C---:B------:R-:W-:Y:S01]  /*c730*/  HMMA.16816.F32 R72, R20.reuse, R30, R72 ;  /* 0x0000001e1448723c */ /* 0x040fe20000001848 */
[----:B------:R-:W2:Y:S07]  /*c740*/  LDSM.16.MT88.4 R28, [R220+0x6100] ;  /* 0x00610000dc1c783b */ /* 0x000eae0000004200 */
[C---:B----4-:R-:W-:Y:S08]  /*c750*/  HMMA.16816.F32 R76, R20.reuse, R32, R76 ;  /* 0x00000020144c723c */ /* 0x050ff0000000184c */
        /* <DEDUP_REMOVED lines=8> */
[C---:B------:R-:W-:Y:S08]  /*c7e0*/  HMMA.16816.F32 R100, R20.reuse, R40, R100 ;  /* 0x000000281464723c */ /* 0x040ff00000001864 */
[C---:B------:R-:W-:Y:S01]  /*c7f0*/  HMMA.16816.F32 R104, R20.reuse, R42, R104 ;  /* 0x0000002a1468723c */ /* 0x040fe20000001868 */
[----:B------:R-:W-:Y:S07]  /*c800*/  LDSM.16.MT88.4 R40, [R222+0x7100] ;  /* 0x00710000de28783b */ /* 0x000fee0000004200 */
[C---:B------:R-:W-:Y:S08]  /*c810*/  HMMA.16816.F32 R12, R20.reuse, R116, R12 ;  /* 0x00000074140c723c */ /* 0x040ff0000000180c */
[C---:B------:R-:W-:Y:S08]  /*c820*/  HMMA.16816.F32 R108, R20.reuse, R118, R108 ;  /* 0x00000076146c723c */ /* 0x040ff0000000186c */
[C---:B--2---:R-:W-:Y:S08]  /*c830*/  HMMA.16816.F32 R16, R20.reuse, R28, R16 ;  /* 0x0000001c1410723c */ /* 0x044ff00000001810 */
[----:B------:R-:W-:Y:S01]  /*c840*/  HMMA.16816.F32 R112, R20, R30, R112 ;  /* 0x0000001e1470723c */ /* 0x000fe20000001870 */
[----:B------:R-:W2:Y:S06]  /*c850*/  LDSM.16.MT88.4 R28, [R224+0x6900] ;  /* 0x00690000e01c783b */ /* 0x000eac0000004200 */
        /* <DEDUP_REMOVED lines=30> */
[C---:B----4-:R-:W-:Y:S08]  /*ca40*/  HMMA.16816.F32 R12, R20.reuse, R36, R12 ;  /* 0x00000024140c723c */ /* 0x050ff0000000180c */
[C---:B------:R-:W-:Y:S01]  /*ca50*/  HMMA.16816.F32 R108, R20.reuse, R38, R108 ;  /* 0x00000026146c723c */ /* 0x040fe2000000186c */
[----:B------:R-:W-:Y:S07]  /*ca60*/  LDSM.16.MT88.4 R36, [R220+0x3100] ;  /* 0x00310000dc24783b */ /* 0x000fee0000004200 */
        /* <DEDUP_REMOVED lines=18> */
[C---:B---3--:R-:W-:Y:S07]  /*cb90*/  HMMA.16816.F32 R68, R20.reuse, R32, R68 ;  /* 0x000000201444723c */ /* 0x048fee0000001844 */
[--C-:B------:R-:W-:Y:S01]  /*cba0*/  FFMA.FTZ R32, R62, c[0x0][0x2d0], -R159.reuse ;  /* 0x0000b4003e207a23 */ /* 0x100fe2000001089f */
[C---:B------:R-:W-:Y:S04]  /*cbb0*/  HMMA.16816.F32 R72, R20.reuse, R34, R72 ;  /* 0x000000221448723c */ /* 0x040fe80000001848 */
[--C-:B------:R-:W-:Y:S01]  /*cbc0*/  FFMA.FTZ R33, R63, c[0x0][0x2d0], -R159.reuse ;  /* 0x0000b4003f217a23 */ /* 0x100fe2000001089f */
[----:B------:R-:W-:Y:S02]  /*cbd0*/  MUFU.EX2 R32, R32 ;  /* 0x0000002000207308 */ /* 0x000fe40000000800 */
[--C-:B------:R-:W-:Y:S01]  /*cbe0*/  FFMA.FTZ R34, R66, c[0x0][0x2d0], -R159.reuse ;  /* 0x0000b40042227a23 */ /* 0x100fe2000001089f */
[C---:B-1----:R-:W-:Y:S04]  /*cbf0*/  HMMA.16816.F32 R76, R20.reuse, R24, R76 ;  /* 0x00000018144c723c */ /* 0x042fe8000000184c */
[----:B------:R-:W-:Y:S03]  /*cc00*/  FFMA.FTZ R159, R67, c[0x0][0x2d0], -R159 ;  /* 0x0000b400439f7a23 */ /* 0x000fe6000001089f */
[----:B------:R-:W1:Y:S01]  /*cc10*/  MUFU.EX2 R33, R33 ;  /* 0x0000002100217308 */ /* 0x000e620000000800 */
[C---:B------:R-:W-:Y:S01]  /*cc20*/  HMMA.16816.F32 R80, R20.reuse, R26, R80 ;  /* 0x0000001a1450723c */ /* 0x040fe20000001850 */
[----:B------:R-:W3:Y:S07]  /*cc30*/  LDSM.16.MT88.4 R24, [R222+0x3900] ;  /* 0x00390000de18783b */ /* 0x000eee0000004200 */
[C---:B------:R-:W-:Y:S01]  /*cc40*/  HMMA.16816.F32 R84, R20.reuse, R36, R84 ;  /* 0x000000241454723c */ /* 0x040fe20000001854 */
[----:B------:R-:W-:Y:S07]  /*cc50*/  MUFU.EX2 R34, R34 ;  /* 0x0000002200227308 */ /* 0x000fee0000000800 */
[C---:B------:R-:W-:Y:S03]  /*cc60*/  HMMA.16816.F32 R88, R20.reuse, R38, R88 ;  /* 0x000000261458723c */ /* 0x040fe60000001858 */
[----:B------:R-:W4:Y:S05]  /*cc70*/  MUFU.EX2 R159, R159 ;  /* 0x0000009f009f7308 */ /* 0x000f2a0000000800 */
[C---:B--2---:R-:W-:Y:S08]  /*cc80*/  HMMA.16816.F32 R92, R20.reuse, R28, R92 ;  /* 0x0000001c145c723c */ /* 0x044ff0000000185c */
[C---:B------:R-:W-:Y:S01]  /*cc90*/  HMMA.16816.F32 R96, R20.reuse, R30, R96 ;  /* 0x0000001e1460723c */ /* 0x040fe20000001860 */
[----:B------:R-:W2:Y:S07]  /*cca0*/  LDSM.16.MT88.4 R28, [R221+0x3900] ;  /* 0x00390000dd1c783b */ /* 0x000eae0000004200 */
[C---:B------:R-:W-:Y:S08]  /*ccb0*/  HMMA.16816.F32 R100, R20.reuse, R40, R100 ;  /* 0x000000281464723c */ /* 0x040ff00000001864 */
[C---:B------:R-:W-:Y:S08]  /*ccc0*/  HMMA.16816.F32 R104, R20.reuse, R42, R104 ;  /* 0x0000002a1468723c */ /* 0x040ff00000001868 */
[C---:B------:R-:W-:Y:S08]  /*ccd0*/  HMMA.16816.F32 R12, R20.reuse, R44, R12 ;  /* 0x0000002c140c723c */ /* 0x040ff0000000180c */
[C---:B------:R-:W-:Y:S08]  /*cce0*/  HMMA.16816.F32 R108, R20.reuse, R46, R108 ;  /* 0x0000002e146c723c */ /* 0x040ff0000000186c */
[C---:B------:R-:W-:Y:S08]  /*ccf0*/  HMMA.16816.F32 R16, R20.reuse, R48, R16 ;  /* 0x000000301410723c */ /* 0x040ff00000001810 */
[----:B------:R-:W-:Y:S07]  /*cd00*/  HMMA.16816.F32 R112, R20, R50, R112 ;  /* 0x000000321470723c */ /* 0x000fee0000001870 */
[----:B------:R-:W-:Y:S01]  /*cd10*/  F2FP.PACK_AB R20, R61, R60 ;  /* 0x0000003c3d14723e */ /* 0x000fe200000000ff */
[----:B------:R-:W-:Y:S01]  /*cd20*/  FADD.FTZ R60, R60, R57 ;  /* 0x000000393c3c7221 */ /* 0x000fe20000010000 */
[----:B------:R-:W-:Y:S03]  /*cd30*/  F2FP.PACK_AB R22, R163, R64 ;  /* 0x00000040a316723e */ /* 0x000fe600000000ff */
[----:B-1----:R-:W-:Y:S01]  /*cd40*/  F2FP.PACK_AB R21, R33, R32 ;  /* 0x000000202115723e */ /* 0x002fe200000000ff */
[----:B------:R-:W-:Y:S01]  /*cd50*/  FADD.FTZ R32, R32, R59 ;  /* 0x0000003b20207221 */ /* 0x000fe20000010000 */
[----:B----4-:R-:W-:Y:S01]  /*cd60*/  F2FP.PACK_AB R23, R159, R34 ;  /* 0x000000229f17723e */ /* 0x010fe200000000ff */
[----:B------:R-:W-:Y:S02]  /*cd70*/  FADD.FTZ R61, R61, R60 ;  /* 0x0000003c3d3d7221 */ /* 0x000fe40000010000 */
[----:B------:R-:W-:Y:S02]  /*cd80*/  FADD.FTZ R33, R33, R32 ;  /* 0x0000002021217221 */ /* 0x000fe40000010000 */
[----:B------:R-:W-:Y:S02]  /*cd90*/  FADD.FTZ R64, R64, R61 ;  /* 0x0000003d40407221 */ /* 0x000fe40000010000 */
[C---:B------:R-:W-:Y:S01]  /*cda0*/  HMMA.16816.F32 R128, R20.reuse, R124, R4 ;  /* 0x0000007c1480723c */ /* 0x040fe20000001804 */
[----:B------:R-:W1:Y:S02]  /*cdb0*/  LDSM.16.MT88.4 R4, [R220+0x3900] ;  /* 0x00390000dc04783b */ /* 0x000e640000004200 */
[----:B------:R-:W-:Y:S02]  /*cdc0*/  FADD.FTZ R34, R34, R33 ;  /* 0x0000002122227221 */ /* 0x000fe40000010000 */
[----:B------:R-:W-:Y:S02]  /*cdd0*/  FADD.FTZ R236, R163, R64 ;  /* 0x00000040a3ec7221 */ /* 0x000fe40000010000 */
[----:B------:R-:W-:Y:S01]  /*cde0*/  FADD.FTZ R229, R159, R34 ;  /* 0x000000229fe57221 */ /* 0x000fe20000010000 */
[C---:B------:R-:W-:Y:S01]  /*cdf0*/  HMMA.16816.F32 R124, R20.reuse, R126, R8 ;  /* 0x0000007e147c723c */ /* 0x040fe20000001808 */
[----:B------:R-:W4:Y:S07]  /*ce00*/  LDSM.16.MT88.4 R8, [R224+0x7900] ;  /* 0x00790000e008783b */ /* 0x000f2e0000004200 */
[C---:B---3--:R-:W-:Y:S08]  /*ce10*/  HMMA.16816.F32 R68, R20.reuse, R24, R68 ;  /* 0x000000181444723c */ /* 0x048ff00000001844 */
[C---:B------:R-:W-:Y:S01]  /*ce20*/  HMMA.16816.F32 R72, R20.reuse, R26, R72 ;  /* 0x0000001a1448723c */ /* 0x040fe20000001848 */
[----:B------:R-:W3:Y:S07]  /*ce30*/  LDSM.16.MT88.4 R24, [R222+0x7900] ;  /* 0x00790000de18783b */ /* 0x000eee0000004200 */
[C---:B--2---:R-:W-:Y:S08]  /*ce40*/  HMMA.16816.F32 R76, R20.reuse, R28, R76 ;  /* 0x0000001c144c723c */ /* 0x044ff0000000184c */
[C---:B------:R-:W-:Y:S08]  /*ce50*/  HMMA.16816.F32 R80, R20.reuse, R30, R80 ;  /* 0x0000001e1450723c */ /* 0x040ff00000001850 */
[C---:B-1----:R-:W-:Y:S08]  /*ce60*/  HMMA.16816.F32 R84, R20.reuse, R4, R84 ;  /* 0x000000041454723c */ /* 0x042ff00000001854 */
[C---:B------:R-:W-:Y:S01]  /*ce70*/  HMMA.16816.F32 R88, R20.reuse, R6, R88 ;  /* 0x000000061458723c */ /* 0x040fe20000001858 */
[----:B------:R-:W1:Y:S07]  /*ce80*/  LDSM.16.MT88.4 R4, [R221+0x7900] ;  /* 0x00790000dd04783b */ /* 0x000e6e0000004200 */
[C---:B----4-:R-:W-:Y:S08]  /*ce90*/  HMMA.16816.F32 R92, R20.reuse, R8, R92 ;  /* 0x00000008145c723c */ /* 0x050ff0000000185c */
[C---:B------:R-:W-:Y:S01]  /*cea0*/  HMMA.16816.F32 R96, R20.reuse, R10, R96 ;  /* 0x0000000a1460723c */ /* 0x040fe20000001860 */
[----:B------:R-:W2:Y:S07]  /*ceb0*/  LDSM.16.MT88.4 R8, [R220+0x7900] ;  /* 0x00790000dc08783b */ /* 0x000eae0000004200 */
[C---:B---3--:R-:W-:Y:S08]  /*cec0*/  HMMA.16816.F32 R100, R20.reuse, R24, R100 ;  /* 0x000000181464723c */ /* 0x048ff00000001864 */
[C---:B------:R-:W-:Y:S08]  /*ced0*/  HMMA.16816.F32 R104, R20.reuse, R26, R104 ;  /* 0x0000001a1468723c */ /* 0x040ff00000001868 */
[C---:B-1----:R-:W-:Y:S08]  /*cee0*/  HMMA.16816.F32 R120, R20.reuse, R4, R12 ;  /* 0x000000041478723c */ /* 0x042ff0000000180c */
[C---:B------:R-:W-:Y:S08]  /*cef0*/  HMMA.16816.F32 R108, R20.reuse, R6, R108 ;  /* 0x00000006146c723c */ /* 0x040ff0000000186c */
[C---:B--2---:R-:W-:Y:S08]  /*cf00*/  HMMA.16816.F32 R116, R20.reuse, R8, R16 ;  /* 0x000000081474723c */ /* 0x044ff00000001810 */
[----:B------:R-:W-:Y:S01]  /*cf10*/  HMMA.16816.F32 R112, R20, R10, R112 ;  /* 0x0000000a1470723c */ /* 0x000fe20000001870 */
[----:B------:R-:W-:-:S07]  /*cf20*/  @P0 BRA `(.L_x_2329) ;  /* 0xffffcc1000000947 */ /* 0x000fce000383ffff */
.L_x_2328:
        /* <DEDUP_REMOVED lines=9> */
[----:B-1----:R-:W-:Y:S01]  /*cfc0*/  FADD.FTZ R5, R6, R5 ;  /* 0x0000000506057221 */ /* 0x002fe20000010000 */
[----:B------:R-:W-:Y:S01]  /*cfd0*/  MOV R6, 0xff800000 ;  /* 0xff80000000067802 */ /* 0x000fe20000000f00 */
[----:B--2---:R-:W-:-:S03]  /*cfe0*/  FADD.FTZ R2, R2, R7 ;  /* 0x0000000702027221 */ /* 0x004fc60000010000 */
[----:B------:R-:W-:Y:S02]  /*cff0*/  FSETP.NE.FTZ.AND P1, PT, R5, RZ, PT ;  /* 0x000000ff0500720b */ /* 0x000fe40003f35000 */
[----:B------:R-:W-:-:S11]  /*d000*/  FSETP.NE.FTZ.AND P0, PT, R2, RZ, PT ;  /* 0x000000ff0200720b */ /* 0x000fd60003f15000 */
[----:B------:R-:W1:Y:S01]  /*d010*/  @P1 MUFU.RCP R4, R5 ;  /* 0x0000000500041308 */ /* 0x000e620000001000 */
[----:B------:R-:W-:Y:S02]  /*d020*/  @P1 MOV R8, 0x3f317218 ;  /* 0x3f31721800081802 */ /* 0x000fe40000000f00 */
[----:B------:R-:W-:-:S03]  /*d030*/  @P0 MOV R7, 0x3f317218 ;  /* 0x3f31721800070802 */ /* 0x000fc60000000f00 */
        /* <DEDUP_REMOVED lines=74> */
.L_x_2324:
        /* <DEDUP_REMOVED lines=119> */
.L_x_2331:
[----:B--2---:R-:W-:Y:S01]  /*dc50*/  LOP3.LUT R3, R7, 0xffffffe0, RZ, 0xc0, !PT ;  /* 0xffffffe007037812 */ /* 0x004fe200078ec0ff */
[----:B------:R-:W1:Y:S01]  /*dc60*/  S2R R10, SR_CTAID.Y ;  /* 0x00000000000a7919 */ /* 0x000e620000002600 */
[----:B------:R-:W-:Y:S01]  /*dc70*/  SHF.R.S32.HI R7, RZ, 0x1f, R2 ;  /* 0x0000001fff077819 */ /* 0x000fe20000011402 */
[----:B------:R-:W-:Y:S01]  /*dc80*/  IMAD.MOV.U32 R13, RZ, RZ, c[0x0][0x4e8] ;  /* 0x00013a00ff0d7624 */ /* 0x000fe200078e00ff */
[----:B------:R-:W-:Y:S01]  /*dc90*/  MOV R19, R21 ;  /* 0x0000001500137202 */ /* 0x000fe20000000f00 */
[----:B------:R-:W-:Y:S01]  /*dca0*/  IMAD.IADD R12, R0, 0x1, -R3 ;  /* 0x00000001000c7824 */ /* 0x000fe200078e0a03 */
[----:B------:R-:W2:Y:S01]  /*dcb0*/  S2R R39, SR_CTAID.X ;  /* 0x0000000000277919 */ /* 0x000ea20000002500 */
[----:B------:R-:W-:Y:S01]  /*dcc0*/  LEA.HI R7, R7, R2, RZ, 0x3 ;  /* 0x0000000207077211 */ /* 0x000fe200078f18ff */
[----:B------:R-:W-:Y:S01]  /*dcd0*/  IMAD.MOV.U32 R18, RZ, RZ, R20 ;  /* 0x000000ffff127224 */ /* 0x000fe200078e0014 */
[----:B------:R-:W-:Y:S01]  /*dce0*/  LEA.HI R3, R9, R9, RZ, 0x1 ;  /* 0x0000000909037211 */ /* 0x000fe200078f08ff */
        /* <DEDUP_REMOVED lines=8> */
[----:B------:R-:W-:Y:S02]  /*dd70*/  ISETP.NE.AND P1, PT, R13, 0x1, PT ;  /* 0x000000010d00780c */ /* 0x000fe40003f25270 */
[----:B------:R-:W-:Y:S01]  /*dd80*/  IADD3 R13, R9, -R14, RZ ;  /* 0x8000000e090d7210 */ /* 0x000fe20007ffe0ff */
[----:B------:R-:W-:Y:S01]  /*dd90*/  IMAD R2, R2, 0x10, R11 ;  /* 0x0000001002027824 */ /* 0x000fe200078e020b */
[----:B------:R-:W-:Y:S01]  /*dda0*/  LOP3.LUT P2, RZ, R12, 0x3, RZ, 0xc0, !PT ;  /* 0x000000030cff7812 */ /* 0x000fe2000784c0ff */
        /* <DEDUP_REMOVED lines=12> */
[----:B------:R-:W-:Y:S02]  /*de70*/  SHF.R.S32.HI R13, RZ, 0x1f, R228 ;  /* 0x0000001fff0d7819 */ /* 0x000fe400000114e4 */
[----:B------:R-:W-:Y:S01]  /*de80*/  SEL R14, R228, RZ, !P0 ;  /* 0x000000ffe40e7207 */ /* 0x000fe20004000000 */
[----:B------:R-:W-:Y:S01]  /*de90*/  IMAD R7, R10, c[0x0][0x494], R7 ;  /* 0x000125000a077a24 */ /* 0x000fe200078e0207 */
[----:B------:R-:W-:Y:S01]  /*dea0*/  SEL R13, R13, RZ, !P0 ;  /* 0x000000ff0d0d7207 */ /* 0x000fe20004000000 */
[----:B------:R-:W-:-:S02]  /*deb0*/  IMAD.IADD R9, R0, 0x1, -R9 ;  /* 0x0000000100097824 */ /* 0x000fc400078e0a09 */
[----:B------:R-:W-:-:S04]  /*dec0*/  @P1 IMAD.HI.U32 R0, R3, c[0x0][0x4ec], RZ ;  /* 0x00013b0003001a27 */ /* 0x000fc800078e00ff */
[----:B------:R-:W-:Y:S01]  /*ded0*/  IMAD.IADD R19, R19, 0x1, R7 ;  /* 0x0000000113137824 */ /* 0x000fe200078e0207 */
[----:B------:R-:W-:Y:S01]  /*dee0*/  MOV R7, R3 ;  /* 0x0000000300077202 */ /* 0x000fe20000000f00 */
[----:B------:R-:W-:Y:S01]  /*def0*/  IMAD R11, R11, c[0x0][0x3e8], RZ ;  /* 0x0000fa000b0b7a24 */ /* 0x000fe200078e02ff */
[----:B------:R-:W-:Y:S01]  /*df00*/  @P1 SHF.R.U32.HI R7, RZ, c[0x0][0x4f0], R0 ;  /* 0x00013c00ff071a19 */ /* 0x000fe20000011600 */
[----:B------:R-:W-:-:S03]  /*df10*/  IMAD.WIDE.U32 R20, R10, c[0x0][0x3e8], R20 ;  /* 0x0000fa000a147a25 */ /* 0x000fc600078e0014 */
[----:B------:R-:W-:Y:S01]  /*df20*/  SHF.R.S32.HI R16, RZ, 0x1f, R7 ;  /* 0x0000001fff107819 */ /* 0x000fe20000011407 */
[----:B------:R-:W-:Y:S01]  /*df30*/  IMAD R11, R10, c[0x0][0x3ec], R11 ;  /* 0x0000fb000a0b7a24 */ /* 0x000fe200078e020b */
[----:B------:R-:W-:Y:S01]  /*df40*/  IADD3 R10, -R7, RZ, RZ ;  /* 0x000000ff070a7210 */ /* 0x000fe20007ffe1ff */
[----:B------:R-:W-:Y:S02]  /*df50*/  IMAD R0, R9, 0x20, R32 ;  /* 0x0000002009007824 */ /* 0x000fe400078e0220 */
[----:B------:R-:W-:Y:S02]  /*df60*/  IMAD.IADD R21, R21, 0x1, R11 ;  /* 0x0000000115157824 */ /* 0x000fe400078e020b */
[----:B------:R-:W-:Y:S02]  /*df70*/  IMAD R11, R39, 0x80, R0 ;  /* 0x00000080270b7824 */ /* 0x000fe400078e0200 */
[----:B------:R-:W-:Y:S02]  /*df80*/  IMAD R15, R13, c[0x0][0x498], RZ ;  /* 0x000126000d0f7a24 */ /* 0x000fe400078e02ff */
[----:B------:R-:W-:-:S04]  /*df90*/  IMAD.WIDE.U32 R18, R14, c[0x0][0x498], R18 ;  /* 0x000126000e127a25 */ /* 0x000fc800078e0012 */
[----:B------:R-:W-:Y:S01]  /*dfa0*/  IMAD R10, R10, c[0x0][0x4e8], R3 ;  /* 0x00013a000a0a7a24 */ /* 0x000fe200078e0203 */
[----:B------:R-:W-:Y:S01]  /*dfb0*/  IADD3 R18, P0, R7, R18, RZ ;  /* 0x0000001207127210 */ /* 0x000fe20007f1e0ff */
[----:B------:R-:W-:-:S03]  /*dfc0*/  @P1 IMAD.HI.U32 R0, R11, c[0x0][0x4ec], RZ ;  /* 0x00013b000b001a27 */ /* 0x000fc600078e00ff */
[----:B------:R-:W-:Y:S01]  /*dfd0*/  SHF.R.S32.HI R12, RZ, 0x1f, R10 ;  /* 0x0000001fff0c7819 */ /* 0x000fe2000001140a */
[----:B------:R-:W-:Y:S02]  /*dfe0*/  IMAD R3, R14, c[0x0][0x49c], R15 ;  /* 0x000127000e037a24 */ /* 0x000fe400078e020f */
        /* <DEDUP_REMOVED lines=13> */
[----:B------:R-:W-:Y:S01]  /*e0c0*/  IMAD R34, R34, c[0x0][0x4e8], R11 ;  /* 0x00013a0022227a24 */ /* 0x000fe200078e020b */
[----:B------:R-:W-:Y:S01]  /*e0d0*/  LOP3.LUT R16, R3, 0x38, R0, 0xf8, !PT ;  /* 0x0000003803107812 */ /* 0x000fe200078ef800 */
[----:B------:R-:W-:Y:S01]  /*e0e0*/  IMAD.IADD R10, R19, 0x1, R9 ;  /* 0x00000001130a7824 */ /* 0x000fe200078e0209 */
[----:B------:R-:W-:Y:S01]  /*e0f0*/  SHF.R.U32.HI R3, RZ, 0x3, R3 ;  /* 0x00000003ff037819 */ /* 0x000fe20000011603 */
[----:B------:R-:W-:Y:S01]  /*e100*/  SHFL.IDX PT, R42, R12, RZ, 0x1c1f ;  /* 0x001c1fff0c2a7589 */ /* 0x000fe200000e0000 */
[----:B------:R-:W-:Y:S01]  /*e110*/  SHF.R.S32.HI R9, RZ, 0x1f, R7 ;  /* 0x0000001fff097819 */ /* 0x000fe20000011407 */
[----:B------:R-:W-:Y:S01]  /*e120*/  IMAD R13, R14, c[0x0][0x3f4], R13 ;  /* 0x0000fd000e0d7a24 */ /* 0x000fe200078e020d */
[----:B------:R-:W-:Y:S01]  /*e130*/  LEA.HI.X R10, R18, c[0x0][0x454], R10, 0x2, P0 ;  /* 0x00011500120a7a11 */ /* 0x000fe200000f140a */
[----:B------:R1:W-:Y:S01]  /*e140*/  SHFL.IDX PT, R44, R12, 0x1, 0x1c1f ;  /* 0x003c1f000c2c7f89 */ /* 0x0003e200000e0000 */
[C---:B------:R-:W-:Y:S01]  /*e150*/  IMAD R11, R39.reuse, 0x80, R2 ;  /* 0x00000080270b7824 */ /* 0x040fe200078e0202 */
[----:B------:R-:W-:Y:S01]  /*e160*/  LOP3.LUT R3, R16, R3, RZ, 0x3c, !PT ;  /* 0x0000000310037212 */ /* 0x000fe200078e3cff */
[----:B------:R-:W-:Y:S01]  /*e170*/  IMAD.WIDE.U32 R14, R14, c[0x0][0x3f0], R20 ;  /* 0x0000fc000e0e7a25 */ /* 0x000fe200078e0014 */
[----:B------:R-:W2:Y:S01]  /*e180*/  SHFL.IDX PT, R43, R10, RZ, 0x1c1f ;  /* 0x001c1fff0a2b7589 */ /* 0x000ea200000e0000 */
[----:B------:R-:W-:-:S02]  /*e190*/  LEA R39, R39, R32, 0x7 ;  /* 0x0000002027277211 */ /* 0x000fc400078e38ff */
[----:B-----5:R-:W-:Y:S01]  /*e1a0*/  IMAD R2, R8, c[0x0][0x4e8], RZ ;  /* 0x00013a0008027a24 */ /* 0x020fe200078e02ff */
[----:B------:R-:W3:Y:S01]  /*e1b0*/  SHFL.IDX PT, R45, R10, 0x1, 0x1c1f ;  /* 0x003c1f000a2d7f89 */ /* 0x000ee200000e0000 */
[----:B------:R-:W-:Y:S01]  /*e1c0*/  IMAD R16, R9, c[0x0][0x3e0], RZ ;  /* 0x0000f80009107a24 */ /* 0x000fe200078e02ff */
[----:B------:R-:W-:Y:S01]  /*e1d0*/  IADD3 R9, R11, 0x8, RZ ;  /* 0x000000080b097810 */ /* 0x000fe20007ffe0ff */
[----:B------:R-:W-:Y:S01]  /*e1e0*/  IMAD.IADD R13, R15, 0x1, R13 ;  /* 0x000000010f0d7824 */ /* 0x000fe200078e020d */
[-C--:B------:R-:W-:Y:S01]  /*e1f0*/  ISETP.GE.OR P0, PT, R11, R2.reuse, P2 ;  /* 0x000000020b00720c */ /* 0x080fe20001706670 */
[----:B------:R-:W-:Y:S01]  /*e200*/  IMAD.SHL.U32 R8, R5, 0x8, RZ ;  /* 0x0000000805087824 */ /* 0x000fe200078e00ff */
[----:B------:R-:W-:Y:S01]  /*e210*/  ISETP.GE.OR P2, PT, R9, R2, P2 ;  /* 0x000000020900720c */ /* 0x000fe20001746670 */
[----:B------:R-:W-:-:S03]  /*e220*/  IMAD R16, R7, c[0x0][0x3e4], R16 ;  /* 0x0000f90007107a24 */ /* 0x000fc600078e0210 */
[----:B------:R-:W-:-:S04]  /*e230*/  LOP3.LUT R8, R3, 0x7ffffe00, R8, 0xf8, !PT ;  /* 0x7ffffe0003087812 */ /* 0x000fc800078ef808 */
[----:B------:R-:W-:Y:S02]  /*e240*/  SHF.L.U32 R40, R8, 0x1, RZ ;  /* 0x0000000108287819 */ /* 0x000fe400000006ff */
[----:B-1----:R-:W-:Y:S01]  /*e250*/  MOV R12, R14 ;  /* 0x0000000e000c7202 */ /* 0x002fe20000000f00 */
[----:B--2---:R1:W-:Y:S04]  /*e260*/  @!P0 ST.E [R42.64], R4 ;  /* 0x000000042a008985 */ /* 0x0043e8000c101912 */
[----:B------:R-:W-:Y:S01]  /*e270*/  IMAD.WIDE.U32 R14, R7, c[0x0][0x3e0], R12 ;  /* 0x0000f800070e7a25 */ /* 0x000fe200078e000c */
[----:B------:R-:W-:Y:S01]  /*e280*/  SHF.R.S32.HI R7, RZ, 0x1f, R34 ;  /* 0x0000001fff077819 */ /* 0x000fe20000011422 */
[----:B---3--:R1:W-:Y:S02]  /*e290*/  @!P2 ST.E [R44.64], R6 ;  /* 0x000000062c00a985 */ /* 0x0083e4000c101912 */
[----:B------:R-:W-:-:S02]  /*e2a0*/  IMAD.IADD R15, R15, 0x1, R16 ;  /* 0x000000010f0f7824 */ /* 0x000fc400078e0210 */
[----:B------:R-:W-:Y:S01]  /*e2b0*/  IMAD R7, R7, c[0x0][0x3d8], RZ ;  /* 0x0000f60007077a24 */ /* 0x000fe200078e02ff */
[----:B------:R1:W2:Y:S03]  /*e2c0*/  LDS.128 R28, [R40+0x1080] ;  /* 0x00108000281c7984 */ /* 0x0002a60000000c00 */
[C---:B------:R-:W-:Y:S01]  /*e2d0*/  IMAD R3, R34.reuse, c[0x0][0x3dc], R7 ;  /* 0x0000f70022037a24 */ /* 0x040fe200078e0207 */
[----:B------:R1:W3:Y:S01]  /*e2e0*/  LDS.128 R24, [R40+0x2080] ;  /* 0x0020800028187984 */ /* 0x0002e20000000c00 */
[----:B------:R-:W-:-:S03]  /*e2f0*/  IMAD.WIDE.U32 R34, R34, c[0x0][0x3d8], R14 ;  /* 0x0000f60022227a25 */ /* 0x000fc600078e000e */
[----:B------:R1:W4:Y:S01]  /*e300*/  LDS.128 R20, [R40+0x3080] ;  /* 0x0030800028147984 */ /* 0x0003220000000c00 */
[----:B------:R-:W-:Y:S01]  /*e310*/  IMAD.IADD R3, R35, 0x1, R3 ;  /* 0x0000000123037824 */ /* 0x000fe200078e0203 */
[C---:B------:R-:W-:Y:S02]  /*e320*/  LEA R38, P0, R34.reuse, c[0x0][0x380], 0x1 ;  /* 0x0000e00022267a11 */ /* 0x040fe400078008ff */
[----:B------:R1:W1:Y:S02]  /*e330*/  LDS.128 R16, [R40+0x5080] ;  /* 0x0050800028107984 */ /* 0x0002640000000c00 */
[----:B------:R-:W-:Y:S02]  /*e340*/  LEA.HI.X R37, R34, c[0x0][0x384], R3, 0x1, P0 ;  /* 0x0000e10022257a11 */ /* 0x000fe400000f0c03 */
[----:B------:R1:W1:Y:S01]  /*e350*/  LDS.128 R12, [R40+0x6080] ;  /* 0x00608000280c7984 */ /* 0x0002620000000c00 */
[----:B------:R-:W-:-:S03]  /*e360*/  ISETP.GE.AND P0, PT, R39, R2, PT ;  /* 0x000000022700720c */ /* 0x000fc60003f06270 */
[----:B------:R1:W1:Y:S04]  /*e370*/  LDS.128 R8, [R40+0x7080] ;  /* 0x0070800028087984 */ /* 0x0002680000000c00 */
[----:B------:R1:W1:Y:S04]  /*e380*/  SHFL.IDX PT, R42, R38, RZ, 0x181f ;  /* 0x00181fff262a7589 */ /* 0x00026800000e0000 */
[----:B------:R1:W1:Y:S02]  /*e390*/  SHFL.IDX PT, R43, R37, RZ, 0x181f ;  /* 0x00181fff252b7589 */ /* 0x00026400000e0000 */
[----:B------:R-:W-:Y:S05]  /*e3a0*/  @P0 BRA `(.L_x_2333) ;  /* 0x000000b000000947 */ /* 0x000fea0003800000 */
[----:B------:R-:W5:Y:S01]  /*e3b0*/  LDS.128 R32, [R40+0x80] ;  /* 0x0000800028207984 */ /* 0x000f620000000c00 */
[----:B------:R-:W-:-:S02]  /*e3c0*/  ISETP.GE.AND P0, PT, R36, c[0x0][0x3c8], PT ;  /* 0x0000f20024007a0c */ /* 0x000fc40003f06270 */
[----:B------:R-:W-:Y:S01]  /*e3d0*/  ISETP.GE.AND P1, PT, R0, c[0x0][0x3c8], PT ;  /* 0x0000f20000007a0c */ /* 0x000fe20003f26270 */
[----:B-1----:R-:W1:Y:S10]  /*e3e0*/  LDS.128 R4, [R40+0x4080] ;  /* 0x0040800028047984 */ /* 0x002e740000000c00 */
[----:B------:R-:W-:-:S02]  /*e3f0*/  @!P0 SHF.R.S32.HI R3, RZ, 0x1f, R36 ;  /* 0x0000001fff038819 */ /* 0x000fc40000011424 */
[----:B------:R-:W-:Y:S02]  /*e400*/  @!P1 IMAD.WIDE R44, R0, 0x2, R42 ;  /* 0x00000002002c9825 */ /* 0x000fe400078e022a */
[----:B------:R-:W-:-:S04]  /*e410*/  @!P0 LEA.HI R3, R3, R36, RZ, 0x3 ;  /* 0x0000002403038211 */ /* 0x000fc800078f18ff */
[----:B------:R-:W-:-:S05]  /*e420*/  @!P0 LOP3.LUT R3, R3, 0xfffffff8, RZ, 0xc0, !PT ;  /* 0xfffffff803038812 */ /* 0x000fca00078ec0ff */
[----:B------:R-:W-:Y:S01]  /*e430*/  @!P0 IMAD.WIDE R42, R3, 0x2, R42 ;  /* 0x00000002032a8825 */ /* 0x000fe200078e022a */
[----:B-----5:R4:W-:Y:S04]  /*e440*/  @!P1 ST.E.128 [R44.64], R32 ;  /* 0x000000202c009985 */ /* 0x0209e8000c101d12 */
[----:B-1----:R4:W-:Y:S02]  /*e450*/  @!P0 ST.E.128 [R42.64], R4 ;  /* 0x000000042a008985 */ /* 0x0029e4000c101d12 */
.L_x_2333:
[----:B------:R-:W-:Y:S05]  /*e460*/  BSYNC B0 ;  /* 0x0000000000007941 */ /* 0x000fea0003800000 */
.L_x_2332:
[----:B------:R-:W-:Y:S01]  /*e470*/  IADD3 R3, R39, 0x20, RZ ;  /* 0x0000002027037810 */ /* 0x000fe20007ffe0ff */
[----:B----4-:R4:W3:Y:S01]  /*e480*/  SHFL.IDX PT, R5, R37, 0x1, 0x181f ;  /* 0x00381f0025057f89 */ /* 0x0108e200000e0000 */
[----:B------:R-:W-:Y:S02]  /*e490*/  BSSY B0, `(.L_x_2334) ;  /* 0x000000d000007945 */ /* 0x000fe40003800000 */
[----:B------:R-:W-:Y:S01]  /*e4a0*/  ISETP.GE.AND P0, PT, R3, R2, PT ;  /* 0x000000020300720c */ /* 0x000fe20003f06270 */
[----:B-1----:R4:W1:-:S12]  /*e4b0*/  SHFL.IDX PT, R4, R38, 0x1, 0x181f ;  /* 0x00381f0026047f89 */ /* 0x00285800000e0000 */
[----:B------:R-:W-:Y:S05]  /*e4c0*/  @P0 BRA `(.L_x_2335) ;  /* 0x0000009000000947 */ /* 0x000fea0003800000 */
[----:B------:R-:W-:Y:S02]  /*e4d0*/  ISETP.GE.AND P0, PT, R36, c[0x0][0x3c8], PT ;  /* 0x0000f20024007a0c */ /* 0x000fe40003f06270 */
[----:B------:R-:W-:-:S11]  /*e4e0*/  ISETP.GE.AND P1, PT, R0, c[0x0][0x3c8], PT ;  /* 0x0000f20000007a0c */ /* 0x000fd60003f26270 */
[----:B------:R-:W-:Y:S02]  /*e4f0*/  @!P0 SHF.R.S32.HI R3, RZ, 0x1f, R36 ;  /* 0x0000001fff038819 */ /* 0x000fe40000011424 */
[----:B-1-3--:R-:W-:Y:S02]  /*e500*/  @!P1 IMAD.WIDE R6, R0, 0x2, R4 ;  /* 0x0000000200069825 */ /* 0x00afe400078e0204 */
[----:B------:R-:W-:-:S03]  /*e510*/  @!P0 LEA.HI R3, R3, R36, RZ, 0x3 ;  /* 0x0000002403038211 */ /* 0x000fc600078f18ff */
[----:B--2---:R1:W-:Y:S01]  /*e520*/  @!P1 ST.E.128 [R6.64], R28 ;  /* 0x0000001c06009985 */ /* 0x0043e2000c101d12 */
[----:B------:R-:W-:-:S05]  /*e530*/  @!P0 LOP3.LUT R3, R3, 0xfffffff8, RZ, 0xc0, !PT ;  /* 0xfffffff803038812 */ /* 0x000fca00078ec0ff */
[----:B------:R-:W-:-:S05]  /*e540*/  @!P0 IMAD.WIDE R4, R3, 0x2, R4 ;  /* 0x0000000203048825 */ /* 0x000fca00078e0204 */
[----:B------:R1:W-:Y:S02]  /*e550*/  @!P0 ST.E.128 [R4.64], R16 ;  /* 0x0000001004008985 */ /* 0x0003e4000c101d12 */
.L_x_2335:
[----:B------:R-:W-:Y:S05]  /*e560*/  BSYNC B0 ;  /* 0x0000000000007941 */ /* 0x000fea0003800000 */
.L_x_2334:
[----:B------:R-:W-:Y:S01]  /*e570*/  IADD3 R3, R39, 0x40, RZ ;  /* 0x0000004027037810 */ /* 0x000fe20007ffe0ff */
[----:B-1-3--:R1:W3:Y:S01]  /*e580*/  SHFL.IDX PT, R5, R37, 0x2, 0x181f ;  /* 0x00581f0025057f89 */ /* 0x00a2e200000e0000 */
        /* <DEDUP_REMOVED lines=13> */
.L_x_2337:
[----:B------:R-:W-:Y:S05]  /*e660*/  BSYNC B0 ;  /* 0x0000000000007941 */ /* 0x000fea0003800000 */
.L_x_2336:
[----:B------:R-:W-:Y:S01]  /*e670*/  IADD3 R39, R39, 0x60, RZ ;  /* 0x0000006027277810 */ /* 0x000fe20007ffe0ff */
[----:B---3--:R3:W1:Y:S03]  /*e680*/  SHFL.IDX PT, R5, R37, 0x3, 0x181f ;  /* 0x00781f0025057f89 */ /* 0x00866600000e0000 */
[----:B------:R-:W-:Y:S01]  /*e690*/  ISETP.GE.AND P0, PT, R39, R2, PT ;  /* 0x000000022700720c */ /* 0x000fe20003f06270 */
[----:B----4-:R3:W4:-:S12]  /*e6a0*/  SHFL.IDX PT, R4, R38, 0x3, 0x181f ;  /* 0x00781f0026047f89 */ /* 0x01071800000e0000 */
        /* <DEDUP_REMOVED lines=12> */
.L_x_2330:
        /* <DEDUP_REMOVED lines=18> */
.L_x_2338:
        /* <DEDUP_REMOVED lines=42> */
.L_x_2340:
[----:B------:R-:W-:Y:S05]  /*eb30*/  BSYNC B0 ;  /* 0x0000000000007941 */ /* 0x000fea0003800000 */
.L_x_2339:
        /* <DEDUP_REMOVED lines=59> */
.L_x_2342:
[----:B------:R-:W-:Y:S05]  /*eef0*/  BSYNC B0 ;  /* 0x0000000000007941 */ /* 0x000fea0003800000 */
.L_x_2341:
        /* <DEDUP_REMOVED lines=15> */
.L_x_2344:
[----:B------:R-:W-:Y:S05]  /*eff0*/  BSYNC B0 ;  /* 0x0000000000007941 */ /* 0x000fea0003800000 */
.L_x_2343:
        /* <DEDUP_REMOVED lines=15> */
.L_x_2346:
[----:B------:R-:W-:Y:S05]  /*f0f0*/  BSYNC B0 ;  /* 0x0000000000007941 */ /* 0x000fea0003800000 */
.L_x_2345:
        /* <DEDUP_REMOVED lines=16> */
.L_x_2347:
        /* <DEDUP_REMOVED lines=16> */
.L_x_3570:


//--------------------- .text._ZN7cutlass13device_kernelIN5flash19enable_sm80_to_sm89INS1_16FlashAttnFwdSm80INS1_25CollectiveMainloopFwdSm80ILi8ELi1ELb1EN4cute5tupleIJNS5_1CILi128EEES8_S8_EEELi128ENS_6half_tEfNS_4arch4Sm80ELb1ELb0ELb0ELb1ELb0ELb1ELb1ELb0EEENS1_21CollectiveEpilogueFwdIS9_NS6_IJNS7_ILi1EEESF_SF_EEESA_SC_Li256ELb1ELb1ELb0ELb0EEENS1_19SingleTileSchedulerILb1ELb0ELb1ELi128EEEEEEEEEvNT_6ParamsE --------------------------
	.section	.text._ZN7cutlass13device_kernelIN5flash19enable_sm80_to_sm89INS1_16FlashAttnFwdSm80INS1_25CollectiveMainloopFwdSm80ILi8ELi1ELb1EN4cute5tupleIJNS5_1CILi128EEES8_S8_EEELi128ENS_6half_tEfNS_4arch4Sm80ELb1ELb0ELb0ELb1ELb0ELb1ELb1ELb0EEENS1_21CollectiveEpilogueFwdIS9_NS6_IJNS7_ILi1EEESF_SF_EEESA_SC_Li256ELb1ELb1ELb0ELb0EEENS1_19SingleTileSchedulerILb1ELb0ELb1ELi128EEEEEEEEEvNT_6ParamsE,"ax",@progbits
	.sectioninfo	@"SHI_REGISTERS=255"
	.align	128
.text._ZN7cutlass13device_kernelIN5flash19enable_sm80_to_sm89INS1_16FlashAttnFwdSm80INS1_25CollectiveMainloopFwdSm80ILi8ELi1ELb1EN4cute5tupleIJNS5_1CILi128EEES8_S8_EEELi128ENS_6half_tEfNS_4arch4Sm80ELb1ELb0ELb0ELb1ELb0ELb1ELb1ELb0EEENS1_21CollectiveEpilogueFwdIS9_NS6_IJNS7_ILi1EEESF_SF_EEESA_SC_Li256ELb1ELb1ELb0ELb0EEENS1_19SingleTileSchedulerILb1ELb0ELb1ELi128EEEEEEEEEvNT_6ParamsE:
        .type           _ZN7cutlass13device_kernelIN5flash19enable_sm80_to_sm89INS1_16FlashAttnFwdSm80INS1_25CollectiveMainloopFwdSm80ILi8ELi1ELb1EN4cute5tupleIJNS5_1CILi128EEES8_S8_EEELi128ENS_6half_tEfNS_4arch4Sm80ELb1ELb0ELb0ELb1ELb0ELb1ELb1ELb0EEENS1_21CollectiveEpilogueFwdIS9_NS6_IJNS7_ILi1EEESF_SF_EEESA_SC_Li256ELb1ELb1ELb0ELb0EEENS1_19SingleTileSchedulerILb1ELb0ELb1ELi128EEEEEEEEEvNT_6ParamsE,@function
        .size           _ZN7cutlass13device_kernelIN5flash19enable_sm80_to_sm89INS1_16FlashAttnFwdSm80INS1_25CollectiveMainloopFwdSm80ILi8ELi1ELb1EN4cute5tupleIJNS5_1CILi128EEES8_S8_EEELi128ENS_6half_tEfNS_4arch4Sm80ELb1ELb0ELb0ELb1ELb0ELb1ELb1ELb0EEENS1_21CollectiveEpilogueFwdIS9_NS6_IJNS7_ILi1EEESF_SF_EEESA_SC_Li256ELb1ELb1ELb0ELb0EEENS1_19SingleTileSchedulerILb1ELb0ELb1ELi128EEEEEEEEEvNT_6ParamsE,(.L_x_3571 - _ZN7cutlass13device_kernelIN5flash19enable_sm80_to_sm89INS1_16FlashAttnFwdSm80INS1_25CollectiveMainloopFwdSm80ILi8ELi1ELb1EN4cute5tupleIJNS5_1CILi128EEES8_S8_EEELi128ENS_6half_tEfNS_4arch4Sm80ELb1ELb0ELb0ELb1ELb0ELb1ELb1ELb0EEENS1_21CollectiveEpilogueFwdIS9_NS6_IJNS7_ILi1EEESF_SF_EEESA_SC_Li256ELb1ELb1ELb0ELb0EEENS1_19SingleTileSchedulerILb1ELb0ELb1ELi128EEEEEEEEEvNT_6ParamsE)
        .other          _ZN7cutlass13device_kernelIN5flash19enable_sm80_to_sm89INS1_16FlashAttnFwdSm80INS1_25CollectiveMainloopFwdSm80ILi8ELi1ELb1EN4cute5tupleIJNS5_1CILi128EEES8_S8_EEELi128ENS_6half_tEfNS_4arch4Sm80ELb1ELb0ELb0ELb1ELb0ELb1ELb1ELb0EEENS1_21CollectiveEpilogueFwdIS9_NS6_IJNS7_ILi1EEESF_SF_EEESA_SC_Li256ELb1ELb1ELb0ELb0EEENS1_19SingleTileSchedulerILb1ELb0ELb1ELi128EEEEEEEEEvNT_6ParamsE,@"STO_CUDA_ENTRY STV_DEFAULT"
_ZN7cutlass13device_kernelIN5flash19enable_sm80_to_sm89INS1_16FlashAttnFwdSm80INS1_25CollectiveMainloopFwdSm80ILi8ELi1ELb1EN4cute5tupleIJNS5_1CILi128EEES8_S8_EEELi128ENS_6half_tEfNS_4arch4Sm80ELb1ELb0ELb0ELb1ELb0ELb1ELb1ELb0EEENS1_21CollectiveEpilogueFwdIS9_NS6_IJNS7_ILi1EEESF_SF_EEESA_SC_Li256ELb1ELb1ELb0ELb0EEENS1_19SingleTileSchedulerILb1ELb0ELb1ELi128EEEEEEEEEvNT_6ParamsE:
        /* <DEDUP_REMOVED lines=17> */
.L_x_2349:
        /* <DEDUP_REMOVED lines=8> */
.L_x_2351:
[----:B------:R-:W-:-:S04]  /*0190*/  MOV R0, c[0x0][0x54c] ;  /* 0x0001530000007a02 */ /* 0x000fc80000000f00 */
.L_x_2350:
[----:B------:R-:W-:Y:S01]  /*01a0*/  USHF.L.U32 UR4, UR4, 0x7, URZ ;  /* 0x0000000704047899 */ /* 0x000fe2000800063f */
[----:B-----5:R-:W-:-:S05]  /*01b0*/  IMAD R0, R0, c[0x0][0x548], RZ ;  /* 0x0001520000007a24 */ /* 0x020fca00078e02ff */
[----:B------:R-:W-:-:S04]  /*01c0*/  MOV R12, UR4 ;  /* 0x00000004000c7c02 */ /* 0x000fc80008000f00 */
[----:B------:R-:W-:-:S04]  /*01d0*/  ISETP.GE.AND P0, PT, R12, R0, PT ;  /* 0x000000000c00720c */ /* 0x000fc80003f06270 */
[----:B------:R-:W-:-:S05]  /*01e0*/  SEL R0, R5, 0xffffffff, !P0 ;  /* 0xffffffff05007807 */ /* 0x000fca0004000000 */
[----:B------:R2:W-:Y:S01]  /*01f0*/  STL [R1+0x5c], R0 ;  /* 0x00005c0001007387 */ /* 0x0005e20000100800 */
[----:B------:R-:W-:Y:S05]  /*0200*/  BRA `(.L_x_2352) ;  /* 0x0000014000007947 */ /* 0x000fea0003800000 */
.L_x_2348:
[----:B------:R-:W-:-:S04]  /*0210*/  ISETP.NE.U32.AND P0, PT, RZ, c[0x0][0x568], PT ;  /* 0x00015a00ff007a0c */ /* 0x000fc80003f05070 */
[----:B------:R-:W-:-:S13]  /*0220*/  ISETP.NE.AND.EX P0, PT, RZ, c[0x0][0x56c], PT, P0 ;  /* 0x00015b00ff007a0c */ /* 0x000fda0003f05300 */
[----:B------:R-:W-:Y:S05]  /*0230*/  @!P0 BRA `(.L_x_2353) ;  /* 0x0000002000008947 */ /* 0x000fea0003800000 */
[----:B------:R1:W5:Y:S01]  /*0240*/  LDG.E R0, [R2.64] ;  /* 0x0000000802007981 */ /* 0x000362000c1e1900 */
[----:B------:R-:W-:Y:S05]  /*0250*/  BRA `(.L_x_2354) ;  /* 0x0000009000007947 */ /* 0x000fea0003800000 */
.L_x_2353:
        /* <DEDUP_REMOVED lines=8> */
.L_x_2355:
[----:B------:R-:W-:-:S04]  /*02e0*/  MOV R0, c[0x0][0x54c] ;  /* 0x0001530000007a02 */ /* 0x000fc80000000f00 */
.L_x_2354:
[----:B------:R-:W-:Y:S01]  /*02f0*/  USHF.L.U32 UR4, UR4, 0x7, URZ ;  /* 0x0000000704047899 */ /* 0x000fe2000800063f */
[----:B-----5:R-:W-:-:S05]  /*0300*/  IMAD R0, R0, c[0x0][0x548], RZ ;  /* 0x0001520000007a24 */ /* 0x020fca00078e02ff */
[----:B------:R-:W-:-:S04]  /*0310*/  MOV R12, UR4 ;  /* 0x00000004000c7c02 */ /* 0x000fc80008000f00 */
[----:B------:R-:W-:-:S04]  /*0320*/  ISETP.GE.AND P0, PT, R12, R0, PT ;  /* 0x000000000c00720c */ /* 0x000fc80003f06270 */
[----:B------:R-:W-:-:S05]  /*0330*/  SEL R0, R5, 0xffffffff, !P0 ;  /* 0xffffffff05007807 */ /* 0x000fca0004000000 */
[----:B------:R2:W-:Y:S04]  /*0340*/  STL [R1+0x5c], R0 ;  /* 0x00005c0001007387 */ /* 0x0005e80000100800 */
.L_x_2352:
        /* <DEDUP_REMOVED lines=40> */
.L_x_2356:
[----:B------:R-:W-:-:S04]  /*05d0*/  ISETP.NE.U32.AND P0, PT, RZ, c[0x0][0x368], PT ;  /* 0x0000da00ff007a0c */ /* 0x000fc80003f05070 */
[----:B------:R-:W-:-:S13]  /*05e0*/  ISETP.NE.AND.EX P0, PT, RZ, c[0x0][0x36c], PT, P0 ;  /* 0x0000db00ff007a0c */ /* 0x000fda0003f05300 */
[----:B------:R-:W-:Y:S05]  /*05f0*/  @!P0 BRA `(.L_x_2357) ;  /* 0x0000003000008947 */ /* 0x000fea0003800000 */
[----:B--2---:R-:W-:-:S05]  /*0600*/  IMAD.WIDE R4, R18, R14, c[0x0][0x368] ;  /* 0x0000da0012047625 */ /* 0x004fca00078e020e */
[----:B------:R2:W5:Y:S01]  /*0610*/  LDG.E R8, [R4.64] ;  /* 0x0000000804087981 */ /* 0x000562000c1e1900 */
[----:B------:R-:W-:Y:S05]  /*0620*/  BRA `(.L_x_2358) ;  /* 0x0000004000007947 */ /* 0x000fea0003800000 */
.L_x_2357:
[----:B------:R-:W-:Y:S05]  /*0630*/  @!P5 BRA `(.L_x_2358) ;  /* 0x000000300000d947 */ /* 0x000fea0003800000 */
[----:B--2---:R2:W3:Y:S04]  /*0640*/  LDG.E R0, [R4.64] ;  /* 0x0000000804007981 */ /* 0x0044e8000c1e1900 */
[----:B--2---:R-:W3:Y:S02]  /*0650*/  LDG.E R4, [R4.64+0x4] ;  /* 0x0000040804047981 */ /* 0x004ee4000c1e1900 */
[----:B---3--:R-:W-:Y:S02]  /*0660*/  IADD3 R8, -R0, R4, RZ ;  /* 0x0000000400087210 */ /* 0x008fe40007ffe1ff */
.L_x_2358:
        /* <DEDUP_REMOVED lines=11> */
[----:B------:R2:W-:Y:S01]  /*0720*/  STL [R1], R2 ;  /* 0x0000000201007387 */ /* 0x0005e20000100800 */
        /* <DEDUP_REMOVED lines=90> */
[-C--:B------:R-:W-:Y:S01]  /*0cd0*/  IMAD R5, R5, R209.reuse, R0 ;  /* 0x000000d105057224 */ /* 0x080fe200078e0200 */
        /* <DEDUP_REMOVED lines=267> */
.L_x_2406:
        /* <DEDUP_REMOVED lines=50> */
.L_x_2364:
[----:B------:R-:W-:Y:S05]  /*20b0*/  BSYNC B0 ;  /* 0x0000000000007941 */ /* 0x000fea0003800000 */
.L_x_2363:
        /* <DEDUP_REMOVED lines=40> */
.L_x_2366:
[----:B------:R-:W-:Y:S05]  /*2340*/  BSYNC B0 ;  /* 0x0000000000007941 */ /* 0x000fea0003800000 */
.L_x_2365:
        /* <DEDUP_REMOVED lines=40> */
.L_x_2368:
[----:B------:R-:W-:Y:S05]  /*25d0*/  BSYNC B0 ;  /* 0x0000000000007941 */ /* 0x000fea0003800000 */
.L_x_2367:
        /* <DEDUP_REMOVED lines=38> */
.L_x_2370:
[----:B------:R-:W-:Y:S05]  /*2840*/  BSYNC B0 ;  /* 0x0000000000007941 */ /* 0x000fea0003800000 */
.L_x_2369:
        /* <DEDUP_REMOVED lines=74> */
.L_x_2374:
[----:B------:R-:W-:Y:S05]  /*2cf0*/  BSYNC B0 ;  /* 0x0000000000007941 */ /* 0x000fea0003800000 */
.L_x_2373:
        /* <DEDUP_REMOVED lines=59> */
.L_x_2372:
[----:B------:R-:W-:Y:S05]  /*30b0*/  BSYNC B1 ;  /* 0x0000000000017941 */ /* 0x000fea0003800000 */
.L_x_2371:
        /* <DEDUP_REMOVED lines=62> */
.L_x_2378:
[----:B------:R-:W-:Y:S05]  /*34a0*/  BSYNC B0 ;  /* 0x0000000000007941 */ /* 0x000fea0003800000 */
.L_x_2377:
        /* <DEDUP_REMOVED lines=59> */
.L_x_2376:
[----:B------:R-:W-:Y:S05]  /*3860*/  BSYNC B1 ;  /* 0x0000000000017941 */ /* 0x000fea0003800000 */
.L_x_2375:
        /* <DEDUP_REMOVED lines=62> */
.L_x_2382:
[----:B------:R-:W-:Y:S05]  /*3c50*/  BSYNC B0 ;  /* 0x0000000000007941 */ /* 0x000fea0003800000 */
.L_x_2381:
        /* <DEDUP_REMOVED lines=59> */
.L_x_2380:
[----:B------:R-:W-:Y:S05]  /*4010*/  BSYNC B1 ;  /* 0x0000000000017941 */ /* 0x000fea0003800000 */
.L_x_2379:
        /* <DEDUP_REMOVED lines=60> */
.L_x_2385:
[----:B------:R-:W-:Y:S05]  /*43e0*/  BSYNC B0 ;  /* 0x0000000000007941 */ /* 0x000fea0003800000 */
.L_x_2384:
        /* <DEDUP_REMOVED lines=59> */
.L_x_2362:
        /* <DEDUP_REMOVED lines=224> */
.L_x_2387:
[----:B-1----:R-:W-:Y:S05]  /*55a0*/  BSYNC B0 ;  /* 0x0000000000007941 */ /* 0x002fea0003800000 */
.L_x_2386:
        /* <DEDUP_REMOVED lines=115> */
.L_x_2389:
[----:B------:R-:W-:Y:S05]  /*5ce0*/  BSYNC B0 ;  /* 0x0000000000007941 */ /* 0x000fea0003800000 */
.L_x_2388:
        /* <DEDUP_REMOVED lines=115> */
.L_x_2391:
[----:B------:R-:W-:Y:S05]  /*6420*/  BSYNC B0 ;  /* 0x0000000000007941 */ /* 0x000fea0003800000 */
.L_x_2390:
        /* <DEDUP_REMOVED lines=116> */
.L_x_2361:
        /* <DEDUP_REMOVED lines=19> */
.L_x_2393:
[----:B------:R-:W-:Y:S05]  /*6ca0*/  BSYNC B0 ;  /* 0x0000000000007941 */ /* 0x000fea0003800000 */
.L_x_2392:
        /* <DEDUP_REMOVED lines=19> */
.L_x_2395:
[----:B------:R-:W-:Y:S05]  /*6de0*/  BSYNC B0 ;  /* 0x0000000000007941 */ /* 0x000fea0003800000 */
.L_x_2394:
        /* <DEDUP_REMOVED lines=19> */
.L_x_2397:
[----:B------:R-:W-:Y:S05]  /*6f20*/  BSYNC B0 ;  /* 0x0000000000007941 */ /* 0x000fea0003800000 */
.L_x_2396:
        /* <DEDUP_REMOVED lines=18> */
.L_x_2383:
[----:B------:R-:W-:Y:S05]  /*7050*/  BSYNC B2 ;  /* 0x0000000000027941 */ /* 0x000fea0003800000 */
.L_x_2360:
        /* <DEDUP_REMOVED lines=83> */
.L_x_2399:
[----:B-1----:R-:W-:Y:S05]  /*7590*/  BSYNC B0 ;  /* 0x0000000000007941 */ /* 0x002fea0003800000 */
.L_x_2398:
        /* <DEDUP_REMOVED lines=19> */
.L_x_2401:
[----:B------:R-:W-:Y:S05]  /*76d0*/  BSYNC B0 ;  /* 0x0000000000007941 */ /* 0x000fea0003800000 */
.L_x_2400:
        /* <DEDUP_REMOVED lines=19> */
.L_x_2403:
[----:B------:R-:W-:Y:S05]  /*7810*/  BSYNC B0 ;  /* 0x0000000000007941 */ /* 0x000fea0003800000 */
.L_x_2402:
        /* <DEDUP_REMOVED lines=19> */
.L_x_2405:
[----:B------:R-:W-:Y:S05]  /*7950*/  BSYNC B0 ;  /* 0x0000000000007941 */ /* 0x000fea0003800000 */
.L_x_2404:
        /* <DEDUP_REMOVED lines=37> */
.L_x_2359:
[----:B------:R-:W3:Y:S01]  /*7bb0*/  LDL.LU R28, [R1+0x4] ;  /* 0x00000400011c7983 */ /* 0x000ee20000300800 */
[----:B------:R-:W-:-:S03]  /*7bc0*/  IMAD.MOV.U32 R203, RZ, RZ, c[0x0][0x2c4] ;  /* 0x0000b100ffcb7624 */ /* 0x000fc600078e00ff */
[----:B------:R-:W4:Y:S01]  /*7bd0*/  LDL R234, [R1] ;  /* 0x0000000001ea7983 */ /* 0x000f220000100800 */
        /* <DEDUP_REMOVED lines=78> */
[----:B------:R-:W-:Y:S01]  /*80c0*/  SHF.R.S32.HI R11, RZ, 0x1f, R22 ;  /* 0x0000001fff0b7819 */ /* 0x000fe20000011416 */
[----:B------:R-:W-:Y:S01]  /*80d0*/  IMAD.MOV.U32 R195, RZ, RZ, c[0x0][0x1e0] ;  /* 0x00007800ffc37624 */ /* 0x000fe200078e00ff */
[----:B------:R-:W-:Y:S01]  /*80e0*/  ISETP.NE.AND.EX P1, PT, RZ, c[0x0][0x34c], PT, P1 ;  /* 0x0000d300ff007a0c */ /* 0x000fe20003f25310 */
[----:B------:R-:W-:Y:S01]  /*80f0*/  IMAD.MOV.U32 R121, RZ, RZ, R28 ;  /* 0x000000ffff797224 */ /* 0x000fe200078e001c */
[----:B------:R-:W-:Y:S01]  /*8100*/  IADD3 R34, P0, R70, R5, RZ ;  /* 0x0000000546227210 */ /* 0x000fe20007f1e0ff */
[C---:B------:R-:W-:Y:S01]  /*8110*/  IMAD.SHL.U32 R202, R195.reuse, 0x80, RZ ;  /* 0x00000080c3ca7824 */ /* 0x040fe200078e00ff */
[----:B------:R-:W-:Y:S01]  /*8120*/  IADD3 R188, R208, -0x1, RZ ;  /* 0xffffffffd0bc7810 */ /* 0x000fe20007ffe0ff */
[----:B------:R-:W-:Y:S01]  /*8130*/  IMAD.WIDE.U32 R200, R195, 0x40, RZ ;  /* 0x00000040c3c87825 */ /* 0x000fe200078e00ff */
[----:B------:R-:W-:-:S02]  /*8140*/  LOP3.LUT R121, R121, 0xfffffffe, RZ, 0xc0, !PT ;  /* 0xfffffffe79797812 */ /* 0x000fc400078ec0ff */
[----:B------:R-:W-:Y:S01]  /*8150*/  SHF.R.S32.HI R87, RZ, 0x1f, R188 ;  /* 0x0000001fff577819 */ /* 0x000fe200000114bc */
[----:B----4-:R-:W-:Y:S02]  /*8160*/  IMAD R46, R205, c[0x0][0x2c4], RZ ;  /* 0x0000b100cd2e7a24 */ /* 0x010fe400078e02ff */
[----:B------:R-:W-:Y:S02]  /*8170*/  IMAD.IADD R32, R234, 0x1, R70 ;  /* 0x00000001ea207824 */ /* 0x000fe400078e0246 */
[----:B------:R-:W-:Y:S01]  /*8180*/  IMAD.SHL.U32 R25, R70, 0x40, RZ ;  /* 0x0000004046197824 */ /* 0x000fe200078e00ff */
[----:B------:R-:W-:Y:S02]  /*8190*/  BAR.SYNC.DEFER_BLOCKING 0x0 ;  /* 0x0000000000007b1d */ /* 0x000fe40000010000 */
[----:B------:R-:W-:Y:S02]  /*81a0*/  ISETP.GE.AND P5, PT, R32, R46, PT ;  /* 0x0000002e2000720c */ /* 0x000fe40003fa6270 */
[----:B------:R-:W-:Y:S01]  /*81b0*/  LOP3.LUT R25, R25, 0x1c0, RZ, 0xc0, !PT ;  /* 0x000001c019197812 */ /* 0x000fe200078ec0ff */
[----:B--2---:R-:W-:-:S03]  /*81c0*/  IMAD.WIDE.U32 R2, R174, c[0x0][0x178], RZ ;  /* 0x00005e00ae027a25 */ /* 0x004fc600078e00ff */
[----:B------:R-:W-:Y:S01]  /*81d0*/  SHF.R.U32.HI R43, RZ, 0x3, R25 ;  /* 0x00000003ff2b7819 */ /* 0x000fe20000011619 */
[----:B------:R-:W-:Y:S01]  /*81e0*/  IMAD.IADD R3, R3, 0x1, R0 ;  /* 0x0000000103037824 */ /* 0x000fe200078e0200 */
[----:B------:R-:W-:-:S03]  /*81f0*/  LOP3.LUT R0, R6, 0xfffffff8, RZ, 0xc0, !PT ;  /* 0xfffffff806007812 */ /* 0x000fc600078ec0ff */
[----:B------:R-:W-:-:S04]  /*8200*/  IMAD.WIDE.U32 R2, R38, c[0x0][0x1b8], R2 ;  /* 0x00006e0026027a25 */ /* 0x000fc800078e0002 */
[----:B------:R-:W-:Y:S01]  /*8210*/  IMAD.IADD R68, R228, 0x1, -R0 ;  /* 0x00000001e4447824 */ /* 0x000fe200078e0a00 */
[----:B------:R-:W-:Y:S01]  /*8220*/  SEL R0, R22, RZ, !P1 ;  /* 0x000000ff16007207 */ /* 0x000fe20004800000 */
[----:B------:R-:W-:Y:S01]  /*8230*/  IMAD.IADD R3, R3, 0x1, R4 ;  /* 0x0000000103037824 */ /* 0x000fe200078e0204 */
[----:B------:R-:W-:Y:S01]  /*8240*/  SHF.R.S32.HI R4, RZ, 0x1f, R5 ;  /* 0x0000001fff047819 */ /* 0x000fe20000011405 */
[C---:B------:R-:W-:Y:S01]  /*8250*/  IMAD R7, R68.reuse, 0x20, R70 ;  /* 0x0000002044077824 */ /* 0x040fe200078e0246 */
[----:B------:R-:W-:Y:S01]  /*8260*/  SEL R5, R11, RZ, !P1 ;  /* 0x000000ff0b057207 */ /* 0x000fe20004800000 */
[----:B------:R-:W-:Y:S01]  /*8270*/  IMAD.SHL.U32 R30, R68, 0x8, RZ ;  /* 0x00000008441e7824 */ /* 0x000fe200078e00ff */
[----:B------:R-:W-:Y:S01]  /*8280*/  LEA.HI.X.SX32 R37, R70, R4, 0x1, P0 ;  /* 0x0000000446257211 */ /* 0x000fe200000f0eff */
[----:B------:R-:W-:Y:S01]  /*8290*/  IMAD.IADD R7, R234, 0x1, R7 ;  /* 0x00000001ea077824 */ /* 0x000fe200078e0207 */
[----:B------:R-:W-:Y:S01]  /*82a0*/  ISETP.NE.U32.AND P1, PT, RZ, c[0x0][0x350], PT ;  /* 0x0000d400ff007a0c */ /* 0x000fe20003f25070 */
[----:B------:R-:W-:Y:S01]  /*82b0*/  IMAD R4, R5, c[0x0][0x1c0], RZ ;  /* 0x0000700005047a24 */ /* 0x000fe200078e02ff */
[----:B------:R-:W-:Y:S01]  /*82c0*/  SHF.R.S32.HI R31, RZ, 0x1f, R30 ;  /* 0x0000001fff1f7819 */ /* 0x000fe2000001141e */
[----:B------:R-:W-:Y:S01]  /*82d0*/  @P3 IMAD.HI.U32 R8, R7, c[0x0][0x2c8], RZ ;  /* 0x0000b20007083a27 */ /* 0x000fe200078e00ff */
[----:B------:R-:W-:-:S02]  /*82e0*/  ISETP.NE.AND.EX P1, PT, RZ, c[0x0][0x354], PT, P1 ;  /* 0x0000d500ff007a0c */ /* 0x000fc40003f25310 */
[----:B------:R-:W-:Y:S01]  /*82f0*/  IADD3 R33, R30, 0x40, RZ ;  /* 0x000000401e217810 */ /* 0x000fe20007ffe0ff */
[----:B------:R-:W-:Y:S01]  /*8300*/  IMAD.MOV.U32 R6, RZ, RZ, R7 ;  /* 0x000000ffff067224 */ /* 0x000fe200078e0007 */
[----:B------:R-:W-:Y:S01]  /*8310*/  @P3 SHF.R.U32.HI R6, RZ, c[0x0][0x2cc], R8 ;  /* 0x0000b300ff063a19 */ /* 0x000fe20000011608 */
[C---:B------:R-:W-:Y:S02]  /*8320*/  IMAD R4, R0.reuse, c[0x0][0x1c4], R4 ;  /* 0x0000710000047a24 */ /* 0x040fe400078e0204 */
[----:B------:R-:W-:Y:S01]  /*8330*/  IMAD.WIDE.U32 R2, R0, c[0x0][0x1c0], R2 ;  /* 0x0000700000027a25 */ /* 0x000fe200078e0002 */
[----:B------:R-:W-:-:S03]  /*8340*/  SHF.R.S32.HI R8, RZ, 0x1f, R6 ;  /* 0x0000001fff087819 */ /* 0x000fc60000011406 */
[----:B------:R-:W-:Y:S02]  /*8350*/  IMAD.MOV R0, RZ, RZ, -R6 ;  /* 0x000000ffff007224 */ /* 0x000fe400078e0a06 */
        /* <DEDUP_REMOVED lines=12> */
[----:B------:R-:W-:-:S04]  /*8420*/  IMAD.WIDE.U32 R6, R38, c[0x0][0x1e8], R4 ;  /* 0x00007a0026067a25 */ /* 0x000fc800078e0004 */
[C---:B------:R-:W-:Y:S02]  /*8430*/  IMAD R0, R8.reuse, c[0x0][0x1ac], R0 ;  /* 0x00006b0008007a24 */ /* 0x040fe400078e0200 */
[----:B------:R-:W-:-:S04]  /*8440*/  IMAD.WIDE.U32 R4, R8, c[0x0][0x1a8], R2 ;  /* 0x00006a0008047a25 */ /* 0x000fc800078e0002 */
[----:B------:R-:W-:Y:S01]  /*8450*/  IMAD.IADD R0, R5, 0x1, R0 ;  /* 0x0000000105007824 */ /* 0x000fe200078e0200 */
[C---:B------:R-:W-:Y:S01]  /*8460*/  LEA R24, P0, R4.reuse, c[0x0][0x160], 0x1 ;  /* 0x0000580004187a11 */ /* 0x040fe200078008ff */
[----:B------:R-:W-:Y:S02]  /*8470*/  IMAD R9, R213, c[0x0][0x1e8], RZ ;  /* 0x00007a00d5097a24 */ /* 0x000fe400078e02ff */
[----:B------:R-:W-:Y:S01]  /*8480*/  IMAD.MOV.U32 R5, RZ, RZ, c[0x0][0x1e4] ;  /* 0x00007900ff057624 */ /* 0x000fe200078e00ff */
[----:B------:R-:W-:Y:S01]  /*8490*/  LEA.HI.X R23, R4, c[0x0][0x164], R0, 0x1, P0 ;  /* 0x0000590004177a11 */ /* 0x000fe200000f0c00 */
[----:B------:R-:W-:Y:S01]  /*84a0*/  IMAD.MOV.U32 R0, RZ, RZ, 0x7 ;  /* 0x00000007ff007424 */ /* 0x000fe200078e00ff */
[----:B------:R-:W-:Y:S01]  /*84b0*/  SHFL.IDX PT, R8, R24, 0x1, 0x181f ;  /* 0x00381f0018087f89 */ /* 0x000fe200000e0000 */
[----:B------:R-:W-:-:S03]  /*84c0*/  IMAD R9, R38, c[0x0][0x1ec], R9 ;  /* 0x00007b0026097a24 */ /* 0x000fc600078e0209 */
[----:B------:R-:W-:Y:S01]  /*84d0*/  SHF.L.U64.HI R193, R195, R0, c[0x0][0x1e4] ;  /* 0x00007900c3c17619 */ /* 0x000fe20000010200 */
[----:B------:R-:W-:Y:S01]  /*84e0*/  IMAD.IADD R7, R9, 0x1, R7 ;  /* 0x0000000109077824 */ /* 0x000fe200078e0207 */
[----:B------:R-:W1:Y:S04]  /*84f0*/  SHFL.IDX PT, R14, R24, RZ, 0x181f ;  /* 0x00181fff180e7589 */ /* 0x000e6800000e0000 */
[----:B------:R-:W-:Y:S04]  /*8500*/  SHFL.IDX PT, R9, R23, 0x1, 0x181f ;  /* 0x00381f0017097f89 */ /* 0x000fe800000e0000 */
[----:B------:R-:W2:Y:S01]  /*8510*/  SHFL.IDX PT, R15, R23, RZ, 0x181f ;  /* 0x00181fff170f7589 */ /* 0x000ea200000e0000 */
[--C-:B---3--:R-:W-:Y:S01]  /*8520*/  @P2 IMAD.MOV.U32 R2, RZ, RZ, R12.reuse ;  /* 0x000000ffff022224 */ /* 0x108fe200078e000c */
[----:B------:R-:W-:Y:S01]  /*8530*/  @P2 SHF.R.S32.HI R3, RZ, 0x1f, R12 ;  /* 0x0000001fff032819 */ /* 0x000fe2000001140c */
[----:B------:R-:W-:-:S02]  /*8540*/  @!P2 IMAD.MOV.U32 R2, RZ, RZ, R22 ;  /* 0x000000ffff02a224 */ /* 0x000fc400078e0016 */
[----:B------:R-:W-:-:S03]  /*8550*/  @!P2 IMAD.MOV.U32 R3, RZ, RZ, R11 ;  /* 0x000000ffff03a224 */ /* 0x000fc600078e000b */
[----:B------:R-:W-:Y:S01]  /*8560*/  SEL R36, R2, RZ, !P1 ;  /* 0x000000ff02247207 */ /* 0x000fe20004800000 */
[----:B------:R-:W-:Y:S01]  /*8570*/  IMAD.IADD R2, R206, 0x1, -R70 ;  /* 0x00000001ce027824 */ /* 0x000fe200078e0a46 */
[----:B------:R-:W-:Y:S02]  /*8580*/  SEL R35, R3, RZ, !P1 ;  /* 0x000000ff03237207 */ /* 0x000fe40004800000 */
[----:B-1----:R-:W-:Y:S01]  /*8590*/  @!P5 LEA R16, P1, R30, R14, 0x1 ;  /* 0x0000000e1e10d211 */ /* 0x002fe200078208ff */
[----:B------:R-:W-:Y:S02]  /*85a0*/  IMAD R22, R188, -0x80, R2 ;  /* 0xffffff80bc167824 */ /* 0x000fe400078e0202 */
[----:B------:R-:W-:Y:S01]  /*85b0*/  IMAD R0, R35, c[0x0][0x1f0], RZ ;  /* 0x00007c0023007a24 */ /* 0x000fe200078e02ff */
[----:B--2---:R-:W-:Y:S01]  /*85c0*/  @!P5 LEA.HI.X R17, R30, R15, R31, 0x1, P1 ;  /* 0x0000000f1e11d211 */ /* 0x004fe200008f0c1f */
[----:B------:R-:W-:Y:S01]  /*85d0*/  IMAD.WIDE.U32 R6, R36, c[0x0][0x1f0], R6 ;  /* 0x00007c0024067a25 */ /* 0x000fe200078e0006 */
[----:B------:R-:W-:-:S02]  /*85e0*/  ISETP.GE.AND P6, PT, R22, 0x1, PT ;  /* 0x000000011600780c */ /* 0x000fc40003fc6270 */
[----:B------:R-:W-:Y:S01]  /*85f0*/  ISETP.GE.AND P2, PT, R22, 0x21, PT ;  /* 0x000000211600780c */ /* 0x000fe20003f46270 */
[----:B------:R-:W-:Y:S01]  /*8600*/  IMAD R2, R36, c[0x0][0x1f4], R0 ;  /* 0x00007d0024027a24 */ /* 0x000fe200078e0200 */
[C---:B------:R-:W-:Y:S01]  /*8610*/  ISETP.GE.AND P4, PT, R22.reuse, 0x41, PT ;  /* 0x000000411600780c */ /* 0x040fe20003f86270 */
[----:B------:R-:W-:Y:S01]  /*8620*/  IMAD R0, R193, R188, RZ ;  /* 0x000000bcc1007224 */ /* 0x000fe200078e02ff */
[----:B------:R-:W-:Y:S01]  /*8630*/  ISETP.GE.AND P3, PT, R22, 0x61, PT ;  /* 0x000000611600780c */ /* 0x000fe20003f66270 */
[----:B------:R-:W-:Y:S01]  /*8640*/  IMAD.IADD R231, R7, 0x1, R2 ;  /* 0x0000000107e77824 */ /* 0x000fe200078e0202 */
[----:B------:R1:W-:Y:S01]  /*8650*/  STL.64 [R1+0x48], R6 ;  /* 0x0000480601007387 */ /* 0x0003e20000100a00 */
[----:B------:R-:W-:Y:S01]  /*8660*/  IMAD.MOV.U32 R230, RZ, RZ, R6 ;  /* 0x000000ffffe67224 */ /* 0x000fe200078e0006 */
[----:B------:R-:W-:Y:S01]  /*8670*/  ISETP.GE.AND P1, PT, R30, c[0x0][0x198], PT ;  /* 0x000066001e007a0c */ /* 0x000fe20003f26270 */
[-C--:B------:R-:W-:Y:S02]  /*8680*/  IMAD R0, R87, R202.reuse, R0 ;  /* 0x000000ca57007224 */ /* 0x080fe400078e0200 */
[----:B------:R-:W-:Y:S01]  /*8690*/  IMAD.WIDE.U32 R2, R188, R202, R230 ;  /* 0x000000cabc027225 */ /* 0x000fe200078e00e6 */
[----:B------:R-:W-:Y:S03]  /*86a0*/  STL.64 [R1+0x38], R230 ;  /* 0x000038e601007387 */ /* 0x000fe60000100a00 */
[----:B------:R-:W-:Y:S01]  /*86b0*/  IMAD.IADD R3, R3, 0x1, R0 ;  /* 0x0000000103037824 */ /* 0x000fe200078e0200 */
[----:B------:R-:W-:-:S04]  /*86c0*/  @P6 LEA R18, P0, R2, c[0x0][0x1c8], 0x1 ;  /* 0x0000720002126a11 */ /* 0x000fc800078008ff */
[----:B------:R-:W-:Y:S02]  /*86d0*/  @P6 LEA.HI.X R19, R2, c[0x0][0x1cc], R3, 0x1, P0 ;  /* 0x0000730002136a11 */ /* 0x000fe400000f0c03 */
[----:B------:R-:W-:-:S04]  /*86e0*/  @P2 LEA R0, P0, R195, R2, 0x5 ;  /* 0x00000002c3002211 */ /* 0x000fc800078028ff */
[----:B------:R-:W-:Y:S02]  /*86f0*/  @P2 LEA.HI.X R4, R195, R3, R5, 0x5, P0 ;  /* 0x00000003c3042211 */ /* 0x000fe400000f2c05 */
[----:B------:R-:W-:-:S04]  /*8700*/  @P2 LEA R20, P0, R0, c[0x0][0x1c8], 0x1 ;  /* 0x0000720000142a11 */ /* 0x000fc800078008ff */
[----:B------:R-:W-:Y:S01]  /*8710*/  @P2 LEA.HI.X R21, R0, c[0x0][0x1cc], R4, 0x1, P0 ;  /* 0x0000730000152a11 */ /* 0x000fe200000f0c04 */
[C---:B-1----:R-:W-:Y:S01]  /*8720*/  IMAD.SHL.U32 R6, R5.reuse, 0x40, RZ ;  /* 0x0000004005067824 */ /* 0x042fe200078e00ff */
[----:B------:R-:W-:Y:S01]  /*8730*/  @P4 IADD3 R0, P0, R2, R200, RZ ;  /* 0x000000c802004210 */ /* 0x000fe20007f1e0ff */
[----:B------:R-:W-:Y:S02]  /*8740*/  @P3 IMAD R5, R5, 0x60, RZ ;  /* 0x0000006005053824 */ /* 0x000fe400078e02ff */
[----:B------:R-:W-:-:S04]  /*8750*/  IMAD.IADD R209, R201, 0x1, R6 ;  /* 0x00000001c9d17824 */ /* 0x000fc800078e0206 */
[--C-:B------:R-:W-:Y:S01]  /*8760*/  @P4 IMAD.X R4, R209, 0x1, R3.reuse, P0 ;  /* 0x00000001d1044824 */ /* 0x100fe200000e0603 */
[C---:B------:R-:W-:Y:S01]  /*8770*/  @P4 LEA R28, P0, R0.reuse, c[0x0][0x1c8], 0x1 ;  /* 0x00007200001c4a11 */ /* 0x040fe200078008ff */
[----:B------:R-:W-:Y:S01]  /*8780*/  @P3 IMAD.WIDE.U32 R2, R195, 0x60, R2 ;  /* 0x00000060c3023825 */ /* 0x000fe200078e0002 */
[----:B------:R-:W-:Y:S02]  /*8790*/  STL [R1+0x34], R209 ;  /* 0x000034d101007387 */ /* 0x000fe40000100800 */
[----:B------:R-:W-:Y:S01]  /*87a0*/  @P4 LEA.HI.X R29, R0, c[0x0][0x1cc], R4, 0x1, P0 ;  /* 0x00007300001d4a11 */ /* 0x000fe200000f0c04 */
[----:B------:R-:W-:Y:S01]  /*87b0*/  @P3 IMAD.IADD R0, R5, 0x1, R3 ;  /* 0x0000000105003824 */ /* 0x000fe200078e0203 */
[----:B------:R-:W-:Y:S01]  /*87c0*/  @P3 LEA R26, P0, R2, c[0x0][0x1c8], 0x1 ;  /* 0x00007200021a3a11 */ /* 0x000fe200078008ff */
[----:B------:R-:W1:Y:S01]  /*87d0*/  SHFL.IDX PT, R4, R24, 0x2, 0x181f ;  /* 0x00581f0018047f89 */ /* 0x000e6200000e0000 */
[----:B------:R-:W-:Y:S02]  /*87e0*/  IADD3 R3, R32, 0x20, RZ ;  /* 0x0000002020037810 */ /* 0x000fe40007ffe0ff */
[----:B------:R-:W-:Y:S01]  /*87f0*/  @P3 LEA.HI.X R27, R2, c[0x0][0x1cc], R0, 0x1, P0 ;  /* 0x00007300021b3a11 */ /* 0x000fe200000f0c00 */
[----:B------:R-:W2:Y:S01]  /*8800*/  SHFL.IDX PT, R5, R23, 0x2, 0x181f ;  /* 0x00581f0017057f89 */ /* 0x000ea200000e0000 */
[----:B------:R-:W-:-:S02]  /*8810*/  IADD3 R0, R32, 0x40, RZ ;  /* 0x0000004020007810 */ /* 0x000fc40007ffe0ff */
[-C--:B------:R-:W-:Y:S01]  /*8820*/  ISETP.GE.AND P3, PT, R3, R46.reuse, PT ;  /* 0x0000002e0300720c */ /* 0x080fe20003f66270 */
[----:B------:R3:W4:Y:S01]  /*8830*/  SHFL.IDX PT, R2, R24, 0x3, 0x181f ;  /* 0x00781f0018027f89 */ /* 0x00072200000e0000 */
[-C--:B------:R-:W-:Y:S02]  /*8840*/  ISETP.GE.AND P4, PT, R0, R46.reuse, PT ;  /* 0x0000002e0000720c */ /* 0x080fe40003f86270 */
[----:B------:R-:W-:Y:S01]  /*8850*/  IADD3 R0, R32, 0x60, RZ ;  /* 0x0000006020007810 */ /* 0x000fe20007ffe0ff */
[----:B------:R4:W4:Y:S03]  /*8860*/  SHFL.IDX PT, R3, R23, 0x3, 0x181f ;  /* 0x00781f0017037f89 */ /* 0x00092600000e0000 */
[----:B------:R-:W-:Y:S02]  /*8870*/  ISETP.GE.AND P6, PT, R0, R46, PT ;  /* 0x0000002e0000720c */ /* 0x000fe40003fc6270 */
[----:B------:R-:W-:-:S03]  /*8880*/  @!P5 SHF.R.S32.HI R0, RZ, 0x1f, R33 ;  /* 0x0000001fff00d819 */ /* 0x000fc60000011421 */
[----:B------:R-:W-:Y:S02]  /*8890*/  @!P3 LEA R12, P0, R30, R8, 0x1 ;  /* 0x000000081e0cb211 */ /* 0x000fe400078008ff */
[----:B------:R-:W-:Y:S02]  /*88a0*/  @!P5 LEA.HI R0, R0, R33, RZ, 0x3 ;  /* 0x000000210000d211 */ /* 0x000fe400078f18ff */
[----:B------:R-:W-:Y:S02]  /*88b0*/  @!P3 LEA.HI.X R13, R30, R9, R31, 0x1, P0 ;  /* 0x000000091e0db211 */ /* 0x000fe400000f0c1f */
[----:B------:R-:W-:Y:S02]  /*88c0*/  @!P5 LOP3.LUT R0, R0, 0xfffffff8, RZ, 0xc0, !PT ;  /* 0xfffffff80000d812 */ /* 0x000fe400078ec0ff */
[----:B-1----:R-:W-:Y:S02]  /*88d0*/  @!P4 LEA R10, P0, R30, R4, 0x1 ;  /* 0x000000041e0ac211 */ /* 0x002fe400078008ff */
[----:B---3--:R-:W-:Y:S01]  /*88e0*/  LEA.HI R24, R194, R228, RZ, 0x6 ;  /* 0x000000e4c2187211 */ /* 0x008fe200078f30ff */
[----:B------:R-:W-:Y:S01]  /*88f0*/  @!P5 IMAD.WIDE R14, R0, 0x2, R14 ;  /* 0x00000002000ed825 */ /* 0x000fe200078e020e */
[----:B--2---:R-:W-:-:S02]  /*8900*/  @!P4 LEA.HI.X R11, R30, R5, R31, 0x1, P0 ;  /* 0x000000051e0bc211 */ /* 0x004fc400000f0c1f */
[--C-:B----4-:R-:W-:Y:S01]  /*8910*/  @!P3 SHF.R.S32.HI R23, RZ, 0x1f, R33.reuse ;  /* 0x0000001fff17b819 */ /* 0x110fe20000011421 */
[----:B------:R-:W-:Y:S01]  /*8920*/  IMAD.SHL.U32 R24, R24, 0x8, RZ ;  /* 0x0000000818187824 */ /* 0x000fe200078e00ff */
[----:B------:R-:W-:Y:S02]  /*8930*/  @!P6 LEA R6, P0, R30, R2, 0x1 ;  /* 0x000000021e06e211 */ /* 0x000fe400078008ff */
[----:B------:R-:W-:Y:S02]  /*8940*/  @!P4 SHF.R.S32.HI R0, RZ, 0x1f, R33 ;  /* 0x0000001fff00c819 */ /* 0x000fe40000011421 */
[----:B------:R-:W-:Y:S02]  /*8950*/  @!P3 LEA.HI R23, R23, R33, RZ, 0x3 ;  /* 0x000000211717b211 */ /* 0x000fe400078f18ff */
[----:B------:R-:W-:Y:S02]  /*8960*/  LOP3.LUT R41, R24, 0xfffffe00, RZ, 0xc0, !PT ;  /* 0xfffffe0018297812 */ /* 0x000fe400078ec0ff */
[----:B------:R-:W-:-:S02]  /*8970*/  LOP3.LUT R24, R25, 0x38, R30, 0xf8, !PT ;  /* 0x0000003819187812 */ /* 0x000fc400078ef81e */
[----:B------:R-:W-:Y:S02]  /*8980*/  @!P6 LEA.HI.X R7, R30, R3, R31, 0x1, P0 ;  /* 0x000000031e07e211 */ /* 0x000fe400000f0c1f */
[----:B------:R-:W-:Y:S02]  /*8990*/  @!P4 LEA.HI R0, R0, R33, RZ, 0x3 ;  /* 0x000000210000c211 */ /* 0x000fe400078f18ff */
        /* <DEDUP_REMOVED lines=12> */
[----:B--2---:R-:W-:Y:S01]  /*8a60*/  @!P4 IMAD.SHL.U32 R15, R84, 0x2, RZ ;  /* 0x00000002540fc824 */ /* 0x004fe200078e00ff */
[----:B------:R-:W-:-:S02]  /*8a70*/  P2R R14, PR, RZ, 0x20 ;  /* 0x00000020ff0e7803 */ /* 0x000fc40000000000 */
[----:B------:R-:W-:Y:S02]  /*8a80*/  ISETP.GE.AND P5, PT, R30, c[0x0][0x1d4], PT ;  /* 0x000075001e007a0c */ /* 0x000fe40003fa6270 */
[----:B---3--:R-:W-:Y:S01]  /*8a90*/  P2R R12, PR, RZ, 0x8 ;  /* 0x00000008ff0c7803 */ /* 0x008fe20000000000 */
[----:B------:R2:W-:Y:S01]  /*8aa0*/  @!P4 LDGSTS.E.BYPASS.LTC128B.128 [R15+0x2100], [R10.64], !P1 ;  /* 0x021000000a0fcfae */ /* 0x0005e2000c901d48 */
[----:B------:R-:W-:Y:S01]  /*8ab0*/  ISETP.GE.AND P3, PT, R22, 0x1, PT ;  /* 0x000000011600780c */ /* 0x000fe20003f66270 */
[----:B----4-:R-:W-:Y:S01]  /*8ac0*/  @!P6 IMAD.SHL.U32 R8, R84, 0x2, RZ ;  /* 0x000000025408e824 */ /* 0x010fe200078e00ff */
[----:B------:R-:W-:Y:S01]  /*8ad0*/  @!P6 SHF.R.S32.HI R0, RZ, 0x1f, R33 ;  /* 0x0000001fff00e819 */ /* 0x000fe20000011421 */
[----:B------:R3:W-:Y:S03]  /*8ae0*/  @!P4 LDGSTS.E.BYPASS.LTC128B.128 [R15+0x6100], [R4.64], !P0 ;  /* 0x06100000040fcfae */ /* 0x0007e6000c101d48 */
[----:B------:R-:W-:Y:S01]  /*8af0*/  @!P6 LEA.HI R0, R0, R33, RZ, 0x3 ;  /* 0x000000210000e211 */ /* 0x000fe200078f18ff */
[----:B------:R4:W-:Y:S02]  /*8b00*/  @!P6 LDGSTS.E.BYPASS.LTC128B.128 [R8+0x3100], [R6.64], !P1 ;  /* 0x031000000608efae */ /* 0x0009e4000c901d48 */
[----:B------:R-:W-:-:S02]  /*8b10*/  @P5 LOP3.LUT R121, R121, 0x1, RZ, 0xfc, !PT ;  /* 0x0000000179795812 */ /* 0x000fc400078efcff */
[----:B------:R-:W-:Y:S02]  /*8b20*/  @!P6 LOP3.LUT R0, R0, 0xfffffff8, RZ, 0xc0, !PT ;  /* 0xfffffff80000e812 */ /* 0x000fe400078ec0ff */
[----:B------:R-:W-:-:S03]  /*8b30*/  LOP3.LUT R121, R121, 0xfffffffd, RZ, 0xc0, !PT ;  /* 0xfffffffd79797812 */ /* 0x000fc600078ec0ff */
[----:B------:R-:W-:-:S04]  /*8b40*/  @!P6 IMAD.WIDE R2, R0, 0x2, R2 ;  /* 0x000000020002e825 */ /* 0x000fc800078e0202 */
[----:B------:R-:W-:Y:S01]  /*8b50*/  @P3 IMAD.SHL.U32 R0, R84, 0x2, RZ ;  /* 0x0000000254003824 */ /* 0x000fe200078e00ff */
[----:B------:R1:W-:Y:S01]  /*8b60*/  @!P6 LDGSTS.E.BYPASS.LTC128B.128 [R8+0x7100], [R2.64], !P0 ;  /* 0x071000000208efae */ /* 0x0003e2000c101d48 */
[----:B------:R-:W-:-:S03]  /*8b70*/  ISETP.GE.AND P0, PT, R33, c[0x0][0x1d4], PT ;  /* 0x0000750021007a0c */ /* 0x000fc60003f06270 */
[----:B------:R-:W0:Y:S01]  /*8b80*/  LDGDEPBAR ;  /* 0x00000000000079af */ /* 0x000e220000000000 */
[----:B--2---:R-:W-:-:S03]  /*8b90*/  IMAD R10, R213, c[0x0][0x210], RZ ;  /* 0x00008400d50a7a24 */ /* 0x004fc600078e02ff */
[----:B------:R2:W-:Y:S01]  /*8ba0*/  @P3 LDGSTS.E.BYPASS.LTC128B.128 [R0+0x8100], [R18.64], !P5 ;  /* 0x0810000012003fae */ /* 0x0005e2000e901d48 */
[----:B---3--:R-:W-:Y:S01]  /*8bb0*/  LEA.HI R5, R194, R228, RZ, 0x4 ;  /* 0x000000e4c2057211 */ /* 0x008fe200078f20ff */
[----:B------:R-:W-:Y:S02]  /*8bc0*/  IMAD.MOV.U32 R4, RZ, RZ, 0x10 ;  /* 0x00000010ff047424 */ /* 0x000fe400078e00ff */
[----:B----4-:R-:W-:Y:S02]  /*8bd0*/  IMAD.WIDE.U32 R6, R34, c[0x0][0x208], R30 ;  /* 0x0000820022067a25 */ /* 0x010fe400078e001e */
[----:B------:R2:W-:Y:S01]  /*8be0*/  @P3 LDGSTS.E.BYPASS.LTC128B.128 [R0+0xc100], [R18.64+0x80], !P0 ;  /* 0x0c10008012003fae */ /* 0x0005e2000c101d48 */
[----:B------:R-:W-:Y:S02]  /*8bf0*/  ISETP.GE.AND P3, PT, R22, 0x41, PT ;  /* 0x000000411600780c */ /* 0x000fe40003f66270 */
[----:B------:R-:W-:-:S05]  /*8c00*/  @P0 LOP3.LUT R121, R121, 0x2, RZ, 0xfc, !PT ;  /* 0x0000000279790812 */ /* 0x000fca00078efcff */
[----:B------:R3:W-:Y:S01]  /*8c10*/  STL [R1+0x4], R121 ;  /* 0x0000047901007387 */ /* 0x0007e20000100800 */
[----:B-1----:R-:W-:Y:S01]  /*8c20*/  SHF.R.S32.HI R3, RZ, 0x4, R5 ;  /* 0x00000004ff037819 */ /* 0x002fe20000011405 */
[----:B--2---:R-:W-:-:S05]  /*8c30*/  @P2 IMAD.SHL.U32 R0, R84, 0x2, RZ ;  /* 0x0000000254002824 */ /* 0x004fca00078e00ff */
[----:B------:R1:W-:Y:S04]  /*8c40*/  @P2 LDGSTS.E.BYPASS.LTC128B.128 [R0+0x9100], [R20.64], !P5 ;  /* 0x0910000014002fae */ /* 0x0003e8000e901d48 */
[----:B------:R1:W-:Y:S02]  /*8c50*/  @P2 LDGSTS.E.BYPASS.LTC128B.128 [R0+0xd100], [R20.64+0x80], !P0 ;  /* 0x0d10008014002fae */ /* 0x0003e4000c101d48 */
[C---:B-1----:R-:W-:Y:S02]  /*8c60*/  LOP3.LUT R0, R5.reuse, 0xfffffff0, RZ, 0xc0, !PT ;  /* 0xfffffff005007812 */ /* 0x042fe400078ec0ff */
[----:B------:R-:W-:-:S03]  /*8c70*/  LEA.HI R5, R5, R3, RZ, 0x1 ;  /* 0x0000000305057211 */ /* 0x000fc600078f08ff */
[----:B------:R-:W-:Y:S01]  /*8c80*/  IMAD.IADD R0, R228, 0x1, -R0 ;  /* 0x00000001e4007824 */ /* 0x000fe200078e0a00 */
[----:B------:R-:W-:-:S04]  /*8c90*/  LOP3.LUT R5, R5, 0xfffffffe, RZ, 0xc0, !PT ;  /* 0xfffffffe05057812 */ /* 0x000fc800078ec0ff */
[----:B------:R-:W-:Y:S01]  /*8ca0*/  SHF.R.S32.HI R2, RZ, 0x1f, R0 ;  /* 0x0000001fff027819 */ /* 0x000fe20000011400 */
[----:B------:R-:W-:-:S03]  /*8cb0*/  IMAD.IADD R86, R3, 0x1, -R5 ;  /* 0x0000000103567824 */ /* 0x000fc600078e0a05 */
[----:B------:R-:W-:Y:S01]  /*8cc0*/  LEA.HI R9, R2, R0, RZ, 0x3 ;  /* 0x0000000002097211 */ /* 0x000fe200078f18ff */
[----:B------:R-:W-:-:S03]  /*8cd0*/  IMAD.SHL.U32 R3, R86, 0x8, RZ ;  /* 0x0000000856037824 */ /* 0x000fc600078e00ff */
[----:B------:R-:W-:-:S05]  /*8ce0*/  LOP3.LUT R2, R9, 0xfffffff8, RZ, 0xc0, !PT ;  /* 0xfffffff809027812 */ /* 0x000fca00078ec0ff */
[----:B------:R-:W-:Y:S02]  /*8cf0*/  IMAD.IADD R8, R0, 0x1, -R2 ;  /* 0x0000000100087824 */ /* 0x000fe400078e0a02 */
[----:B------:R-:W-:Y:S02]  /*8d00*/  @P3 IMAD.SHL.U32 R0, R84, 0x2, RZ ;  /* 0x0000000254003824 */ /* 0x000fe400078e00ff */
[----:B------:R-:W-:Y:S01]  /*8d10*/  IMAD.MOV.U32 R2, RZ, RZ, 0x20 ;  /* 0x00000020ff027424 */ /* 0x000fe200078e00ff */
[----:B------:R-:W-:Y:S02]  /*8d20*/  R2P PR, R8, 0x6 ;  /* 0x0000000608007804 */ /* 0x000fe40000000000 */
[----:B------:R1:W-:Y:S03]  /*8d30*/  @P3 LDGSTS.E.BYPASS.LTC128B.128 [R0+0xa100], [R28.64], !P5 ;  /* 0x0a1000001c003fae */ /* 0x0003e6000e901d48 */
[----:B------:R-:W-:Y:S01]  /*8d40*/  SEL R4, R4, 0xfffffff0, !P1 ;  /* 0xfffffff004047807 */ /* 0x000fe20004800000 */
[----:B------:R1:W-:Y:S01]  /*8d50*/  @P3 LDGSTS.E.BYPASS.LTC128B.128 [R0+0xe100], [R28.64+0x80], !P0 ;  /* 0x0e1000801c003fae */ /* 0x0003e2000c101d48 */
[----:B------:R-:W-:-:S02]  /*8d60*/  ISETP.GE.AND P1, PT, R22, 0x61, PT ;  /* 0x000000611600780c */ /* 0x000fc40003f26270 */
[----:B------:R-:W-:Y:S02]  /*8d70*/  ISETP.NE.AND P3, PT, R12, RZ, PT ;  /* 0x000000ff0c00720c */ /* 0x000fe40003f65270 */
[----:B------:R-:W-:-:S09]  /*8d80*/  SEL R2, R2, 0xffffffe0, !P2 ;  /* 0xffffffe002027807 */ /* 0x000fd20005000000 */
[----:B-1----:R-:W-:-:S05]  /*8d90*/  @P1 IMAD.SHL.U32 R0, R84, 0x2, RZ ;  /* 0x0000000254001824 */ /* 0x002fca00078e00ff */
[----:B------:R1:W-:Y:S01]  /*8da0*/  @P1 LDGSTS.E.BYPASS.LTC128B.128 [R0+0xb100], [R26.64], !P5 ;  /* 0x0b1000001a001fae */ /* 0x0003e2000e901d48 */
[----:B------:R-:W-:-:S03]  /*8db0*/  ISETP.NE.AND P5, PT, R14, RZ, PT ;  /* 0x000000ff0e00720c */ /* 0x000fc60003fa5270 */
[----:B------:R1:W-:Y:S01]  /*8dc0*/  @P1 LDGSTS.E.BYPASS.LTC128B.128 [R0+0xf100], [R26.64+0x80], !P0 ;  /* 0x0f1000801a001fae */ /* 0x0003e2000c101d48 */
[----:B------:R-:W-:-:S03]  /*8dd0*/  ISETP.LT.AND P0, PT, RZ, c[0x0][0x27c], PT ;  /* 0x00009f00ff007a0c */ /* 0x000fc60003f01270 */
[----:B------:R-:W0:Y:S01]  /*8de0*/  LDGDEPBAR ;  /* 0x00000000000079af */ /* 0x000e220000000000 */
[----:B-1----:R-:W-:-:S04]  /*8df0*/  IMAD R0, R37, c[0x0][0x208], RZ ;  /* 0x0000820025007a24 */ /* 0x002fc800078e02ff */
[----:B------:R-:W-:-:S04]  /*8e00*/  IMAD R0, R34, c[0x0][0x20c], R0 ;  /* 0x0000830022007a24 */ /* 0x000fc800078e0200 */
[----:B------:R-:W-:Y:S02]  /*8e10*/  IMAD.IADD R7, R7, 0x1, R0 ;  /* 0x0000000107077824 */ /* 0x000fe400078e0200 */
[----:B------:R-:W-:Y:S02]  /*8e20*/  IMAD.SHL.U32 R0, R8, 0x40, RZ ;  /* 0x0000004008007824 */ /* 0x000fe400078e00ff */
[C---:B------:R-:W-:Y:S02]  /*8e30*/  IMAD R8, R38.reuse, c[0x0][0x214], R10 ;  /* 0x0000850026087a24 */ /* 0x040fe400078e020a */
[----:B------:R-:W-:Y:S01]  /*8e40*/  IMAD.WIDE.U32 R6, R38, c[0x0][0x210], R6 ;  /* 0x0000840026067a25 */ /* 0x000fe200078e0006 */
[----:B------:R-:W-:-:S03]  /*8e50*/  LOP3.LUT R0, R0, 0x1c0, RZ, 0xc0, !PT ;  /* 0x000001c000007812 */ /* 0x000fc600078ec0ff */
[----:B------:R-:W-:Y:S01]  /*8e60*/  IMAD.IADD R7, R8, 0x1, R7 ;  /* 0x0000000108077824 */ /* 0x000fe200078e0207 */
[----:B------:R-:W-:Y:S02]  /*8e70*/  LOP3.LUT R5, R0, 0x8, R3, 0xf8, !PT ;  /* 0x0000000800057812 */ /* 0x000fe400078ef803 */
[----:B------:R-:W-:Y:S01]  /*8e80*/  SHF.R.U32.HI R3, RZ, 0x3, R0 ;  /* 0x00000003ff037819 */ /* 0x000fe20000011600 */
[----:B------:R-:W-:Y:S02]  /*8e90*/  IMAD R0, R35, c[0x0][0x218], RZ ;  /* 0x0000860023007a24 */ /* 0x000fe400078e02ff */
[----:B------:R-:W-:Y:S01]  /*8ea0*/  IMAD.WIDE.U32 R94, R36, c[0x0][0x218], R6 ;  /* 0x00008600245e7a25 */ /* 0x000fe200078e0006 */
[----:B------:R-:W-:-:S03]  /*8eb0*/  LOP3.LUT R5, R5, R3, RZ, 0x3c, !PT ;  /* 0x0000000305057212 */ /* 0x000fc600078e3cff */
[----:B------:R-:W-:Y:S01]  /*8ec0*/  IMAD R0, R36, c[0x0][0x21c], R0 ;  /* 0x0000870024007a24 */ /* 0x000fe200078e0200 */
[----:B------:R3:W-:Y:S01]  /*8ed0*/  STL.64 [R1+0x50], R94 ;  /* 0x0000505e01007387 */ /* 0x0007e20000100a00 */
[----:B------:R-:W-:Y:S02]  /*8ee0*/  IMAD.SHL.U32 R3, R9, 0x40, RZ ;  /* 0x0000004009037824 */ /* 0x000fe400078e00ff */
[----:B------:R-:W-:-:S03]  /*8ef0*/  IMAD.IADD R93, R95, 0x1, R0 ;  /* 0x000000015f5d7824 */ /* 0x000fc600078e0200 */
[----:B------:R-:W-:Y:S02]  /*8f00*/  LOP3.LUT R3, R5, 0xfffffe00, R3, 0xf8, !PT ;  /* 0xfffffe0005037812 */ /* 0x000fe400078ef803 */
[----:B------:R3:W-:Y:S01]  /*8f10*/  STL [R1+0x44], R93 ;  /* 0x0000445d01007387 */ /* 0x0007e20000100800 */
[----:B------:R-:W-:Y:S05]  /*8f20*/  @P0 BRA `(.L_x_2408) ;  /* 0x0000002000000947 */ /* 0x000fea0003800000 */
[----:B------:R-:W-:-:S04]  /*8f30*/  DEPBAR.LE SB0, 0x1 ;  /* 0x000080400000791a */ /* 0x000fc80000000000 */
[----:B------:R-:W-:Y:S05]  /*8f40*/  BRA `(.L_x_2409) ;  /* 0x00004a4000007947 */ /* 0x000fea0003800000 */
.L_x_2408:
        /* <DEDUP_REMOVED lines=35> */
[----:B------:R1:W2:Y:S03]  /*9180*/  SHFL.IDX PT, R8, R25, RZ, 0x181f ;  /* 0x00181fff19087589 */ /* 0x0002a600000e0000 */
[C---:B------:R-:W-:Y:S01]  /*9190*/  IMAD.WIDE.U32 R6, R0.reuse, c[0x0][0x290], R6 ;  /* 0x0000a40000067a25 */ /* 0x040fe200078e0006 */
[----:B------:R1:W4:Y:S03]  /*91a0*/  SHFL.IDX PT, R9, R24, RZ, 0x181f ;  /* 0x00181fff18097589 */ /* 0x00032600000e0000 */
[----:B------:R-:W-:Y:S01]  /*91b0*/  IMAD R0, R0, c[0x0][0x294], R5 ;  /* 0x0000a50000007a24 */ /* 0x000fe200078e0205 */
[----:B------:R-:W-:-:S04]  /*91c0*/  LEA R19, P0, R6, c[0x0][0x288], 0x1 ;  /* 0x0000a20006137a11 */ /* 0x000fc800078008ff */
[----:B------:R-:W-:-:S04]  /*91d0*/  IADD3 R0, R7, R0, RZ ;  /* 0x0000000007007210 */ /* 0x000fc80007ffe0ff */
[----:B------:R-:W-:Y:S02]  /*91e0*/  LEA.HI.X R18, R6, c[0x0][0x28c], R0, 0x1, P0 ;  /* 0x0000a30006127a11 */ /* 0x000fe400000f0c00 */
[----:B------:R1:W3:Y:S04]  /*91f0*/  SHFL.IDX PT, R6, R19, RZ, 0x181f ;  /* 0x00181fff13067589 */ /* 0x0002e800000e0000 */
[----:B------:R1:W1:Y:S01]  /*9200*/  SHFL.IDX PT, R7, R18, RZ, 0x181f ;  /* 0x00181fff12077589 */ /* 0x00026200000e0000 */
        /* <DEDUP_REMOVED lines=19> */
.L_x_2412:
[----:B------:R-:W-:Y:S05]  /*9340*/  BSYNC B0 ;  /* 0x0000000000007941 */ /* 0x000fea0003800000 */
.L_x_2411:
        /* <DEDUP_REMOVED lines=13> */
[----:B--2---:R1:W2:Y:S01]  /*9420*/  SHFL.IDX PT, R8, R25, 0x1, 0x181f ;  /* 0x00381f0019087f89 */ /* 0x0042a200000e0000 */
[----:B------:R-:W-:Y:S01]  /*9430*/  IMAD.MOV.U32 R0, RZ, RZ, R17 ;  /* 0x000000ffff007224 */ /* 0x000fe200078e0011 */
[----:B------:R-:W-:Y:S01]  /*9440*/  PRMT R55, R11, 0x7610, R55 ;  /* 0x000076100b377816 */ /* 0x000fe20000000037 */
[----:B------:R-:W-:Y:S01]  /*9450*/  CS2R R26, SRZ ;  /* 0x00000000001a7805 */ /* 0x000fe2000001ff00 */
[----:B------:R1:W3:Y:S01]  /*9460*/  SHFL.IDX PT, R7, R18, 0x1, 0x181f ;  /* 0x00381f0012077f89 */ /* 0x0002e200000e0000 */
[----:B------:R-:W-:Y:S01]  /*9470*/  PRMT R56, R10, 0x7610, R56 ;  /* 0x000076100a387816 */ /* 0x000fe20000000038 */
[----:B------:R-:W-:Y:S01]  /*9480*/  CS2R R30, SRZ ;  /* 0x00000000001e7805 */ /* 0x000fe2000001ff00 */
[----:B------:R-:W-:Y:S01]  /*9490*/  PRMT R39, R5, 0x7610, R39 ;  /* 0x0000761005277816 */ /* 0x000fe20000000027 */
[----:B---3--:R1:W3:Y:S01]  /*94a0*/  SHFL.IDX PT, R6, R19, 0x1, 0x181f ;  /* 0x00381f0013067f89 */ /* 0x0082e200000e0000 */
        /* <DEDUP_REMOVED lines=10> */
[----:B--2-4-:R-:W-:Y:S02]  /*9550*/  @!P1 IMAD.WIDE R12, R38, 0x2, R8 ;  /* 0x00000002260c9825 */ /* 0x014fe400078e0208 */
[----:B------:R-:W-:-:S03]  /*9560*/  @!P0 SHF.R.S32.HI R0, RZ, 0x1f, R5 ;  /* 0x0000001fff008819 */ /* 0x000fc60000011405 */
[----:B------:R2:W5:Y:S01]  /*9570*/  @!P1 LD.E.64 R26, [R12.64] ;  /* 0x000000080c1a9980 */ /* 0x000562000c101b00 */
[----:B------:R-:W-:-:S04]  /*9580*/  @!P0 LEA.HI R0, R0, R5, RZ, 0x2 ;  /* 0x0000000500008211 */ /* 0x000fc800078f10ff */
[----:B------:R-:W-:-:S05]  /*9590*/  @!P0 LOP3.LUT R0, R0, 0xfffffffc, RZ, 0xc0, !PT ;  /* 0xfffffffc00008812 */ /* 0x000fca00078ec0ff */
[----:B------:R-:W-:-:S04]  /*95a0*/  @!P0 IMAD.WIDE R10, R0, 0x2, R8 ;  /* 0x00000002000a8825 */ /* 0x000fc800078e0208 */
[--C-:B---3--:R-:W-:Y:S01]  /*95b0*/  @!P0 IMAD.WIDE R8, R0, 0x2, R6.reuse ;  /* 0x0000000200088825 */ /* 0x108fe200078e0206 */
[----:B------:R2:W5:Y:S03]  /*95c0*/  @!P0 LD.E.64 R32, [R10.64] ;  /* 0x000000080a208980 */ /* 0x000566000c101b00 */
[----:B------:R-:W-:Y:S01]  /*95d0*/  @!P1 IMAD.WIDE R6, R38, 0x2, R6 ;  /* 0x0000000226069825 */ /* 0x000fe200078e0206 */
[----:B------:R2:W5:Y:S04]  /*95e0*/  @!P0 LD.E.64 R30, [R8.64] ;  /* 0x00000008081e8980 */ /* 0x000568000c101b00 */
[----:B------:R2:W5:Y:S02]  /*95f0*/  @!P1 LD.E.64 R28, [R6.64] ;  /* 0x00000008061c9980 */ /* 0x000564000c101b00 */
.L_x_2414:
[----:B------:R-:W-:Y:S05]  /*9600*/  BSYNC B0 ;  /* 0x0000000000007941 */ /* 0x000fea0003800000 */
.L_x_2413:
[----:B--2--5:R-:W-:Y:S01]  /*9610*/  IMAD.MOV.U32 R11, RZ, RZ, R32 ;  /* 0x000000ffff0b7224 */ /* 0x024fe200078e0020 */
        /* <DEDUP_REMOVED lines=44> */
.L_x_2416:
[----:B----4-:R-:W-:Y:S05]  /*98e0*/  BSYNC B0 ;  /* 0x0000000000007941 */ /* 0x010fea0003800000 */
.L_x_2415:
        /* <DEDUP_REMOVED lines=13> */
[----:B------:R1:W2:Y:S01]  /*99c0*/  SHFL.IDX PT, R8, R25, 0x3, 0x181f ;  /* 0x00781f0019087f89 */ /* 0x0002a200000e0000 */
        /* <DEDUP_REMOVED lines=29> */
.L_x_2418:
[----:B------:R-:W-:Y:S05]  /*9ba0*/  BSYNC B0 ;  /* 0x0000000000007941 */ /* 0x000fea0003800000 */
.L_x_2417:
        /* <DEDUP_REMOVED lines=66> */
.L_x_2422:
[----:B------:R-:W-:Y:S05]  /*9fd0*/  BSYNC B0 ;  /* 0x0000000000007941 */ /* 0x000fea0003800000 */
.L_x_2421:
        /* <DEDUP_REMOVED lines=45> */
.L_x_2420:
[----:B------:R-:W-:Y:S05]  /*a2b0*/  BSYNC B1 ;  /* 0x0000000000017941 */ /* 0x000fea0003800000 */
.L_x_2419:
        /* <DEDUP_REMOVED lines=49> */
.L_x_2426:
[----:B------:R-:W-:Y:S05]  /*a5d0*/  BSYNC B0 ;  /* 0x0000000000007941 */ /* 0x000fea0003800000 */
.L_x_2425:
        /* <DEDUP_REMOVED lines=45> */
.L_x_2424:
[----:B------:R-:W-:Y:S05]  /*a8b0*/  BSYNC B1 ;  /* 0x0000000000017941 */ /* 0x000fea0003800000 */
.L_x_2423:
        /* <DEDUP_REMOVED lines=49> */
.L_x_2430:
[----:B------:R-:W-:Y:S05]  /*abd0*/  BSYNC B0 ;  /* 0x0000000000007941 */ /* 0x000fea0003800000 */
.L_x_2429:
        /* <DEDUP_REMOVED lines=45> */
.L_x_2428:
[----:B------:R-:W-:Y:S05]  /*aeb0*/  BSYNC B1 ;  /* 0x0000000000017941 */ /* 0x000fea0003800000 */
.L_x_2427:
        /* <DEDUP_REMOVED lines=48> */
.L_x_2433:
[----:B------:R-:W-:Y:S05]  /*b1c0*/  BSYNC B0 ;  /* 0x0000000000007941 */ /* 0x000fea0003800000 */
.L_x_2432:
        /* <DEDUP_REMOVED lines=46> */
.L_x_2410:
        /* <DEDUP_REMOVED lines=19> */
[----:B------:R-:W2:Y:S02]  /*b5e0*/  SHFL.IDX PT, R5, R13, RZ, 0x181f ;  /* 0x00181fff0d057589 */ /* 0x000ea400000e0000 */
[----:B------:R-:W-:Y:S02]  /*b5f0*/  IMAD.IADD R0, R7, 0x1, R0 ;  /* 0x0000000107007824 */ /* 0x000fe400078e0200 */
[----:B------:R-:W4:Y:S03]  /*b600*/  SHFL.IDX PT, R7, R12, RZ, 0x181f ;  /* 0x00181fff0c077589 */ /* 0x000f2600000e0000 */
[----:B------:R-:W-:Y:S02]  /*b610*/  LEA.HI.X R11, R6, c[0x0][0x28c], R0, 0x1, P0 ;  /* 0x0000a300060b7a11 */ /* 0x000fe400000f0c00 */
[----:B------:R-:W-:-:S13]  /*b620*/  ISETP.GE.OR P0, PT, R30, c[0x0][0x27c], P5 ;  /* 0x00009f001e007a0c */ /* 0x000fda0002f06670 */
[C---:B------:R-:W-:Y:S01]  /*b630*/  @!P0 IMAD.SHL.U32 R6, R30.reuse, 0x2, RZ ;  /* 0x000000021e068824 */ /* 0x040fe200078e00ff */
[----:B------:R-:W-:-:S04]  /*b640*/  @!P0 SHF.L.U64.HI R0, R30, 0x1, R31 ;  /* 0x000000011e008819 */ /* 0x000fc8000001021f */
[----:B-1----:R-:W-:-:S04]  /*b650*/  @!P0 IADD3 R8, P1, R8, R6, RZ ;  /* 0x0000000608088210 */ /* 0x002fc80007f3e0ff */
[----:B--2---:R-:W-:Y:S02]  /*b660*/  @!P0 IADD3.X R9, R5, R0, RZ, P1, !PT ;  /* 0x0000000005098210 */ /* 0x004fe40000ffe4ff */
        /* <DEDUP_REMOVED lines=8> */
[----:B------:R3:W3:Y:S01]  /*b6f0*/  SHFL.IDX PT, R10, R12, 0x1, 0x181f ;  /* 0x00381f000c0a7f89 */ /* 0x0006e200000e0000 */
[----:B------:R-:W-:-:S03]  /*b700*/  ISETP.GE.AND P1, PT, R30, c[0x0][0x27c], PT ;  /* 0x00009f001e007a0c */ /* 0x000fc60003f26270 */
[----:B--2---:R2:W2:Y:S01]  /*b710*/  SHFL.IDX PT, R9, R13, 0x1, 0x181f ;  /* 0x00381f000d097f89 */ /* 0x0044a200000e0000 */
        /* <DEDUP_REMOVED lines=33> */
.L_x_2435:
[----:B-123--:R-:W-:Y:S05]  /*b930*/  BSYNC B0 ;  /* 0x0000000000007941 */ /* 0x00efea0003800000 */
.L_x_2434:
[----:B------:R-:W1:Y:S01]  /*b940*/  SHFL.IDX PT, R5, R14, 0x2, 0x181f ;  /* 0x00581f000e057f89 */ /* 0x000e6200000e0000 */
[C---:B------:R-:W-:Y:S01]  /*b950*/  ISETP.GE.OR P0, PT, R30.reuse, c[0x0][0x27c], P4 ;  /* 0x00009f001e007a0c */ /* 0x040fe20002706670 */
[----:B------:R-:W-:Y:S01]  /*b960*/  CS2R R58, SRZ ;  /* 0x00000000003a7805 */ /* 0x000fe2000001ff00 */
[----:B------:R-:W-:Y:S01]  /*b970*/  CS2R R56, SRZ ;  /* 0x0000000000387805 */ /* 0x000fe2000001ff00 */
[----:B------:R-:W2:Y:S04]  /*b980*/  SHFL.IDX PT, R9, R13, 0x2, 0x181f ;  /* 0x00581f000d097f89 */ /* 0x000ea800000e0000 */
        /* <DEDUP_REMOVED lines=66> */
.L_x_2437:
[----:B-1----:R-:W-:Y:S05]  /*bdb0*/  BSYNC B0 ;  /* 0x0000000000007941 */ /* 0x002fea0003800000 */
.L_x_2436:
        /* <DEDUP_REMOVED lines=115> */
.L_x_2439:
[----:B------:R-:W-:Y:S05]  /*c4f0*/  BSYNC B0 ;  /* 0x0000000000007941 */ /* 0x000fea0003800000 */
.L_x_2438:
        /* <DEDUP_REMOVED lines=109> */
.L_x_2441:
[----:B------:R-:W-:Y:S05]  /*cbd0*/  BSYNC B0 ;  /* 0x0000000000007941 */ /* 0x000fea0003800000 */
.L_x_2440:
        /* <DEDUP_REMOVED lines=109> */
.L_x_2443:
[----:B------:R-:W-:Y:S05]  /*d2b0*/  BSYNC B0 ;  /* 0x0000000000007941 */ /* 0x000fea0003800000 */
.L_x_2442:
        /* <DEDUP_REMOVED lines=108> */
.L_x_2431:
[----:B------:R-:W-:Y:S05]  /*d980*/  BSYNC B2 ;  /* 0x0000000000027941 */ /* 0x000fea0003800000 */
.L_x_2409:
        /* <DEDUP_REMOVED lines=17> */
[----:B------:R-:W-:Y:S01]  /*daa0*/  IMAD.SHL.U32 R227, R84, 0x2, RZ ;  /* 0x0000000254e37824 */ /* 0x000fe200078e00ff */
[----:B------:R-:W-:Y:S01]  /*dab0*/  LOP3.LUT P6, RZ, R121, 0x2, RZ, 0xc0, !PT ;  /* 0x0000000279ff7812 */ /* 0x000fe200078cc0ff */
        /* <DEDUP_REMOVED lines=27> */
[----:B------:R-:W-:Y:S02]  /*dc70*/  IADD3 R223, R211, 0x2000, RZ ;  /* 0x00002000d3df7810 */ /* 0x000fe40007ffe0ff */
[----:B------:R-:W-:Y:S01]  /*dc80*/  LEA.HI.X R7, R0, c[0x0][0x1fc], R7, 0x1, P0 ;  /* 0x00007f0000077a11 */ /* 0x000fe200000f0c07 */
[----:B------:R-:W-:Y:S01]  /*dc90*/  IMAD.IADD R0, R189, 0x1, -R70 ;  /* 0x00000001bd007824 */ /* 0x000fe200078e0a46 */
[C---:B------:R-:W-:Y:S02]  /*dca0*/  IADD3 R222, R211.reuse, 0x2800, RZ ;  /* 0x00002800d3de7810 */ /* 0x040fe40007ffe0ff */
[----:B------:R-:W-:Y:S02]  /*dcb0*/  IADD3 R221, R211, 0x3000, RZ ;  /* 0x00003000d3dd7810 */ /* 0x000fe40007ffe0ff */
[C---:B------:R-:W-:Y:S02]  /*dcc0*/  ISETP.LT.OR P4, PT, R0.reuse, 0x1, P1 ;  /* 0x000000010000780c */ /* 0x040fe40000f81670 */
        /* <DEDUP_REMOVED lines=11> */
[----:B------:R-:W-:Y:S01]  /*dd80*/  IADD3 R212, R211, 0x7800, RZ ;  /* 0x00007800d3d47810 */ /* 0x000fe20007ffe0ff */
[----:B------:R-:W2:Y:S04]  /*dd90*/  LDSM.16.M88.4 R16, [R204+0x8900] ;  /* 0x00890000cc10783b */ /* 0x000ea80000000200 */
[----:B-1----:R-:W1:Y:S04]  /*dda0*/  LDSM.16.M88.4 R12, [R204+0x9100] ;  /* 0x00910000cc0c783b */ /* 0x002e680000000200 */
[----:B------:R-:W3:Y:S04]  /*ddb0*/  LDSM.16.M88.4 R24, [R204+0x9900] ;  /* 0x00990000cc18783b */ /* 0x000ee80000000200 */
[----:B----4-:R-:W4:Y:S04]  /*ddc0*/  LDSM.16.M88.4 R8, [R204+0x8100] ;  /* 0x00810000cc08783b */ /* 0x010f280000000200 */
[----:B------:R-:W1:Y:S04]  /*ddd0*/  LDSM.16.M88.4 R32, [R211+0x1800] ;  /* 0x00180000d320783b */ /* 0x000e680000000200 */
[----:B------:R-:W3:Y:S04]  /*dde0*/  LDSM.16.M88.4 R52, [R204+0xa100] ;  /* 0x00a10000cc34783b */ /* 0x000ee80000000200 */
[----:B------:R-:W3:Y:S04]  /*ddf0*/  LDSM.16.M88.4 R40, [R211+0x1000] ;  /* 0x00100000d328783b */ /* 0x000ee80000000200 */
[----:B------:R-:W3:Y:S04]  /*de00*/  LDSM.16.M88.4 R64, [R211+0x2000] ;  /* 0x00200000d340783b */ /* 0x000ee80000000200 */
[----:B------:R-:W3:Y:S04]  /*de10*/  LDSM.16.M88.4 R44, [R211+0x800] ;  /* 0x00080000d32c783b */ /* 0x000ee80000000200 */
[----:B------:R-:W4:Y:S01]  /*de20*/  LDSM.16.M88.4 R48, [R211] ;  /* 0x00000000d330783b */ /* 0x000f220000000200 */
[C---:B--2---:R-:W-:Y:S03]  /*de30*/  HMMA.16816.F32 R36, R136.reuse, R16, RZ ;  /* 0x000000108824723c */ /* 0x044fe600000018ff */
[----:B------:R-:W2:Y:S05]  /*de40*/  LDSM.16.M88.4 R72, [R204+0xa900] ;  /* 0x00a90000cc48783b */ /* 0x000eaa0000000200 */
[C---:B------:R-:W-:Y:S08]  /*de50*/  HMMA.16816.F32 R28, R136.reuse, R18, RZ ;  /* 0x00000012881c723c */ /* 0x040ff000000018ff */
[C---:B-1----:R-:W-:Y:S08]  /*de60*/  HMMA.16816.F32 R20, R136.reuse, R12, RZ ;  /* 0x0000000c8814723c */ /* 0x042ff000000018ff */
[C---:B------:R-:W-:Y:S08]  /*de70*/  HMMA.16816.F32 R16, R136.reuse, R14, RZ ;  /* 0x0000000e8810723c */ /* 0x040ff000000018ff */
[C---:B---3--:R-:W-:Y:S08]  /*de80*/  HMMA.16816.F32 R12, R136.reuse, R24, RZ ;  /* 0x00000018880c723c */ /* 0x048ff000000018ff */
        /* <DEDUP_REMOVED lines=11> */
[----:B------:R-:W-:Y:S03]  /*df40*/  HMMA.16816.F32 R92, R140, R66, R12 ;  /* 0x000000428c5c723c */ /* 0x000fe6000000180c */
[----:B------:R-:W-:Y:S01]  /*df50*/  IADD3 R8, P1, R10, R32, RZ ;  /* 0x000000200a087210 */ /* 0x000fe20007f3e0ff */
[----:B------:R-:W-:Y:S01]  /*df60*/  IMAD.X R11, R19, 0x1, R7, P0 ;  /* 0x00000001130b7824 */ /* 0x000fe200000e0607 */
[----:B------:R-:W-:-:S02]  /*df70*/  IADD3 R5, P0, R32, 0x80, RZ ;  /* 0x0000008020057810 */ /* 0x000fc40007f1e0ff */
[----:B------:R-:W-:Y:S01]  /*df80*/  IADD3 R12, P3, P2, R32, 0x80, R6 ;  /* 0x00000080200c7810 */ /* 0x000fe20007a7e006 */
[C---:B------:R-:W-:Y:S01]  /*df90*/  HMMA.16816.F32 R104, R140.reuse, R46, R28 ;  /* 0x0000002e8c68723c */ /* 0x040fe2000000181c */
[----:B------:R-:W-:Y:S01]  /*dfa0*/  LDSM.16.M88.4 R28, [R204+0xb900] ;  /* 0x00b90000cc1c783b */ /* 0x000fe20000000200 */
[----:B------:R-:W-:Y:S01]  /*dfb0*/  IMAD.X R9, R11, 0x1, R19, P1 ;  /* 0x000000010b097824 */ /* 0x000fe200008e0613 */
[----:B------:R-:W-:Y:S01]  /*dfc0*/  IADD3.X R13, R19, RZ, R7, P3, P2 ;  /* 0x000000ff130d7210 */ /* 0x000fe20001fe4407 */
[----:B------:R-:W-:Y:S01]  /*dfd0*/  IMAD.X R18, RZ, RZ, R19, P0 ;  /* 0x000000ffff127224 */ /* 0x000fe200000e0613 */
[----:B------:R-:W-:Y:S02]  /*dfe0*/  LOP3.LUT P3, RZ, R121, 0x1, RZ, 0xc0, !PT ;  /* 0x0000000179ff7812 */ /* 0x000fe4000786c0ff */
[C---:B------:R-:W-:Y:S01]  /*dff0*/  ISETP.LT.OR P2, PT, R0.reuse, 0x1, P6 ;  /* 0x000000010000780c */ /* 0x040fe20003741670 */
[----:B------:R-:W-:Y:S01]  /*e000*/  HMMA.16816.F32 R116, R140, R48, R60 ;  /* 0x000000308c74723c */ /* 0x000fe2000000183c */
[----:B------:R-:W-:Y:S01]  /*e010*/  ISETP.LT.OR P1, PT, R0, 0x21, P3 ;  /* 0x000000210000780c */ /* 0x000fe20001f21670 */
[----:B------:R-:W-:Y:S01]  /*e020*/  STL [R1+0x10], R18 ;  /* 0x0000101201007387 */ /* 0x000fe20000100800 */
[----:B------:R-:W-:-:S05]  /*e030*/  IADD3 R16, P0, R5, R10, RZ ;  /* 0x0000000a05107210 */ /* 0x000fca0007f1e0ff */
[----:B------:R-:W-:Y:S01]  /*e040*/  IMAD.X R17, R18, 0x1, R11, P0 ;  /* 0x0000000112117824 */ /* 0x000fe200000e060b */
[----:B------:R-:W-:Y:S01]  /*e050*/  IADD3 R14, P0, R8, R32, RZ ;  /* 0x00000020080e7210 */ /* 0x000fe20007f1e0ff */
[----:B------:R-:W-:Y:S01]  /*e060*/  HMMA.16816.F32 R108, R140, R50, R56 ;  /* 0x000000328c6c723c */ /* 0x000fe20000001838 */
[----:B------:R-:W-:Y:S03]  /*e070*/  LDSM.16.M88.4 R48, [R211+0x3800] ;  /* 0x00380000d330783b */ /* 0x000fe60000000200 */
[----:B------:R-:W-:-:S04]  /*e080*/  IMAD.X R15, R9, 0x1, R19, P0 ;  /* 0x00000001090f7824 */ /* 0x000fc800000e0613 */
[C---:B------:R-:W-:Y:S01]  /*e090*/  HMMA.16816.F32 R112, R140.reuse, R44, R36 ;  /* 0x0000002c8c70723c */ /* 0x040fe20000001824 */
[----:B------:R-:W-:Y:S07]  /*e0a0*/  LDSM.16.M88.4 R44, [R211+0x3000] ;  /* 0x00300000d32c783b */ /* 0x000fee0000000200 */
[C---:B------:R-:W-:Y:S01]  /*e0b0*/  HMMA.16816.F32 R80, R140.reuse, R40, R20 ;  /* 0x000000288c50723c */ /* 0x040fe20000001814 */
[----:B------:R-:W1:Y:S07]  /*e0c0*/  LDSM.16.M88.4 R40, [R211+0x2800] ;  /* 0x00280000d328783b */ /* 0x000e6e0000000200 */
[----:B------:R-:W-:Y:S01]  /*e0d0*/  HMMA.16816.F32 R88, R140, R64, R24 ;  /* 0x000000408c58723c */ /* 0x000fe20000001818 */
[----:B------:R-:W3:Y:S04]  /*e0e0*/  LDSM.16.M88.4 R24, [R204+0xb100] ;  /* 0x00b10000cc18783b */ /* 0x000ee80000000200 */
[----:B------:R-:W-:Y:S01]  /*e0f0*/  @!PT LDS RZ, [RZ] ;  /* 0x00000000fffff984 */ /* 0x000fe20000000800 */
[----:B------:R-:W-:Y:S01]  /*e100*/  @!PT LDS RZ, [RZ] ;  /* 0x00000000fffff984 */ /* 0x000fe20000000800 */
[----:B------:R-:W-:Y:S01]  /*e110*/  @!PT LDS RZ, [RZ] ;  /* 0x00000000fffff984 */ /* 0x000fe20000000800 */
[----:B------:R4:W-:Y:S01]  /*e120*/  LDGSTS.E.BYPASS.LTC128B.128 [R227+0x100], [R6.64], !P4 ;  /* 0x0010000006e37fae */ /* 0x0009e2000e101d48 */
[----:B------:R-:W-:-:S02]  /*e130*/  ISETP.LT.OR P4, PT, R0, 0x41, P3 ;  /* 0x000000410000780c */ /* 0x000fc40001f81670 */
[----:B------:R-:W-:Y:S01]  /*e140*/  LOP3.LUT P3, RZ, R68, 0x4, RZ, 0xc0, !PT ;  /* 0x0000000444ff7812 */ /* 0x000fe2000786c0ff */
[----:B------:R4:W-:Y:S01]  /*e150*/  LDGSTS.E.BYPASS.LTC128B.128 [R227+0x4100], [R6.64+0x80], !P2 ;  /* 0x0410008006e37fae */ /* 0x0009e2000d101d48 */
[C---:B------:R-:W-:Y:S01]  /*e160*/  ISETP.LT.OR P2, PT, R0.reuse, 0x41, P6 ;  /* 0x000000410000780c */ /* 0x040fe20003741670 */
[C---:B--2---:R-:W-:Y:S02]  /*e170*/  HMMA.16816.F32 R20, R136.reuse, R72, RZ ;  /* 0x000000488814723c */ /* 0x044fe400000018ff */
[----:B------:R2:W-:Y:S04]  /*e180*/  LDGSTS.E.BYPASS.LTC128B.128 [R227+0x1100], [R10.64], !P1 ;  /* 0x011000000ae37fae */ /* 0x0005e8000c901d48 */
[----:B------:R2:W-:Y:S01]  /*e190*/  LDGSTS.E.BYPASS.LTC128B.128 [R227+0x5100], [R12.64], !P5 ;  /* 0x051000000ce37fae */ /* 0x0005e2000e901d48 */
[----:B------:R-:W-:Y:S01]  /*e1a0*/  LOP3.LUT P5, RZ, R121, 0x1, RZ, 0xc0, !PT ;  /* 0x0000000179ff7812 */ /* 0x000fe200078ac0ff */
[----:B------:R-:W-:Y:S02]  /*e1b0*/  HMMA.16816.F32 R32, R136, R74, RZ ;  /* 0x0000004a8820723c */ /* 0x000fe400000018ff */
[----:B------:R2:W-:Y:S01]  /*e1c0*/  LDGSTS.E.BYPASS.LTC128B.128 [R227+0x2100], [R8.64], !P4 ;  /* 0x0210000008e37fae */ /* 0x0005e2000e101d48 */
[----:B------:R-:W-:-:S03]  /*e1d0*/  ISETP.LT.OR P1, PT, R0, 0x61, P5 ;  /* 0x000000610000780c */ /* 0x000fc60002f21670 */
[----:B------:R2:W-:Y:S10]  /*e1e0*/  LDGSTS.E.BYPASS.LTC128B.128 [R227+0x6100], [R16.64], !P2 ;  /* 0x0610000010e37fae */ /* 0x0005f4000d101d48 */
[----:B------:R2:W-:Y:S01]  /*e1f0*/  LDGSTS.E.BYPASS.LTC128B.128 [R227+0x3100], [R14.64], !P1 ;  /* 0x031000000ee37fae */ /* 0x0005e2000c901d48 */
[----:B----4-:R-:W-:Y:S01]  /*e200*/  IADD3 R6, P0, R5, R8, RZ ;  /* 0x0000000805067210 */ /* 0x010fe20007f1e0ff */
[----:B-1----:R-:W-:Y:S04]  /*e210*/  HMMA.16816.F32 R84, R140, R40, R20 ;  /* 0x000000288c54723c */ /* 0x002fe80000001814 */
[----:B------:R-:W-:Y:S01]  /*e220*/  IMAD.X R7, R18, 0x1, R9, P0 ;  /* 0x0000000112077824 */ /* 0x000fe200000e0609 */
[----:B------:R-:W-:Y:S01]  /*e230*/  ISETP.LT.OR P0, PT, R0, 0x61, P6 ;  /* 0x000000610000780c */ /* 0x000fe20003701670 */
[----:B------:R-:W-:-:S02]  /*e240*/  IMAD.MOV.U32 R0, RZ, RZ, 0x40 ;  /* 0x00000040ff007424 */ /* 0x000fc400078e00ff */
[----:B---3--:R-:W-:Y:S03]  /*e250*/  HMMA.16816.F32 R36, R136, R24, RZ ;  /* 0x000000188824723c */ /* 0x008fe600000018ff */
[----:B------:R-:W-:-:S05]  /*e260*/  SEL R0, R0, 0xffffffc0, !P3 ;  /* 0xffffffc000007807 */ /* 0x000fca0005800000 */
[----:B------:R-:W-:Y:S01]  /*e270*/  IMAD.IADD R210, R204, 0x1, R0 ;  /* 0x00000001ccd27824 */ /* 0x000fe200078e0200 */
[C---:B--2---:R-:W-:Y:S01]  /*e280*/  HMMA.16816.F32 R8, R136.reuse, R30, RZ ;  /* 0x0000001e8808723c */ /* 0x044fe200000018ff */
[----:B------:R1:W-:Y:S01]  /*e290*/  LDGSTS.E.BYPASS.LTC128B.128 [R227+0x7100], [R6.64], !P0 ;  /* 0x0710000006e37fae */ /* 0x0003e2000c101d48 */
[----:B------:R-:W-:Y:S01]  /*e2a0*/  IMAD.IADD R207, R0, 0x1, R211 ;  /* 0x0000000100cf7824 */ /* 0x000fe200078e02d3 */
[----:B------:R-:W-:Y:S02]  /*e2b0*/  ISETP.GE.AND P0, PT, R208, 0x2, PT ;  /* 0x00000002d000780c */ /* 0x000fe40003f06270 */
[----:B------:R-:W-:Y:S03]  /*e2c0*/  LDSM.16.M88.4 R16, [R210+0x9900] ;  /* 0x00990000d210783b */ /* 0x000fe60000000200 */
[C---:B------:R-:W-:Y:S01]  /*e2d0*/  HMMA.16816.F32 R12, R136.reuse, R28, RZ ;  /* 0x0000001c880c723c */ /* 0x040fe200000018ff */
[----:B------:R-:W2:Y:S04]  /*e2e0*/  LDSM.16.M88.4 R28, [R210+0x8900] ;  /* 0x00890000d21c783b */ /* 0x000ea80000000200 */
[----:B------:R-:W0:Y:S03]  /*e2f0*/  LDGDEPBAR ;  /* 0x00000000000079af */ /* 0x000e260000000000 */
[----:B------:R-:W-:Y:S01]  /*e300*/  HMMA.16816.F32 R20, R136, R26, RZ ;  /* 0x0000001a8814723c */ /* 0x000fe200000018ff */
[----:B------:R-:W3:Y:S07]  /*e310*/  LDSM.16.M88.4 R24, [R210+0x8100] ;  /* 0x00810000d218783b */ /* 0x000eee0000000200 */
[C---:B------:R-:W-:Y:S01]  /*e320*/  HMMA.16816.F32 R72, R140.reuse, R42, R32 ;  /* 0x0000002a8c48723c */ /* 0x040fe20000001820 */
[----:B------:R-:W4:Y:S07]  /*e330*/  LDSM.16.M88.4 R32, [R210+0x9100] ;  /* 0x00910000d220783b */ /* 0x000f2e0000000200 */
[C---:B------:R-:W-:Y:S01]  /*e340*/  HMMA.16816.F32 R60, R140.reuse, R48, R12 ;  /* 0x000000308c3c723c */ /* 0x040fe2000000180c */
[----:B------:R-:W-:Y:S07]  /*e350*/  LDSM.16.M88.4 R12, [R210+0xa900] ;  /* 0x00a90000d20c783b */ /* 0x000fee0000000200 */
[C---:B------:R-:W-:Y:S01]  /*e360*/  HMMA.16816.F32 R48, R140.reuse, R50, R8 ;  /* 0x000000328c30723c */ /* 0x040fe20000001808 */
[----:B------:R-:W1:Y:S07]  /*e370*/  LDSM.16.M88.4 R8, [R210+0xa100] ;  /* 0x00a10000d208783b */ /* 0x000e6e0000000200 */
[----:B------:R-:W-:Y:S08]  /*e380*/  HMMA.16816.F32 R68, R140, R44, R36 ;  /* 0x0000002c8c44723c */ /* 0x000ff00000001824 */
[C---:B--2---:R-:W-:Y:S08]  /*e390*/  HMMA.16816.F32 R52, R168.reuse, R28, R112 ;  /* 0x0000001ca834723c */ /* 0x044ff00000001870 */
[----:B------:R-:W-:Y:S01]  /*e3a0*/  HMMA.16816.F32 R40, R168, R30, R104 ;  /* 0x0000001ea828723c */ /* 0x000fe20000001868 */
[----:B------:R-:W2:Y:S07]  /*e3b0*/  LDSM.16.M88.4 R28, [R210+0xb900] ;  /* 0x00b90000d21c783b */ /* 0x000eae0000000200 */
[----:B------:R-:W-:Y:S01]  /*e3c0*/  HMMA.16816.F32 R64, R140, R46, R20 ;  /* 0x0000002e8c40723c */ /* 0x000fe20000001814 */
[----:B------:R-:W2:Y:S07]  /*e3d0*/  LDSM.16.M88.4 R20, [R210+0xb100] ;  /* 0x00b10000d214783b */ /* 0x000eae0000000200 */
[C---:B---3--:R-:W-:Y:S08]  /*e3e0*/  HMMA.16816.F32 R56, R168.reuse, R24, R116 ;  /* 0x00000018a838723c */ /* 0x048ff00000001874 */
[C---:B------:R-:W-:Y:S01]  /*e3f0*/  HMMA.16816.F32 R44, R168.reuse, R26, R108 ;  /* 0x0000001aa82c723c */ /* 0x040fe2000000186c */
[----:B------:R-:W3:Y:S07]  /*e400*/  LDSM.16.M88.4 R24, [R207] ;  /* 0x00000000cf18783b */ /* 0x000eee0000000200 */
[C---:B----4-:R-:W-:Y:S08]  /*e410*/  HMMA.16816.F32 R36, R168.reuse, R32, R80 ;  /* 0x00000020a824723c */ /* 0x050ff00000001850 */
[C---:B------:R-:W-:Y:S08]  /*e420*/  HMMA.16816.F32 R32, R168.reuse, R34, R100 ;  /* 0x00000022a820723c */ /* 0x040ff00000001864 */
[C---:B-1----:R-:W-:Y:S08]  /*e430*/  HMMA.16816.F32 R88, R168.reuse, R8, R88 ;  /* 0x00000008a858723c */ /* 0x042ff00000001858 */
[C---:B------:R-:W-:Y:S01]  /*e440*/  HMMA.16816.F32 R108, R168.reuse, R10, R92 ;  /* 0x0000000aa86c723c */ /* 0x040fe2000000185c */
[----:B------:R-:W1:Y:S07]  /*e450*/  LDSM.16.M88.4 R8, [R207+0x800] ;  /* 0x00080000cf08783b */ /* 0x000e6e0000000200 */
[C---:B------:R-:W-:Y:S08]  /*e460*/  HMMA.16816.F32 R100, R168.reuse, R12, R84 ;  /* 0x0000000ca864723c */ /* 0x040ff00000001854 */
[C---:B--2---:R-:W-:Y:S08]  /*e470*/  HMMA.16816.F32 R92, R168.reuse, R28, R60 ;  /* 0x0000001ca85c723c */ /* 0x044ff0000000183c */
[C---:B------:R-:W-:Y:S01]  /*e480*/  HMMA.16816.F32 R84, R168.reuse, R30, R48 ;  /* 0x0000001ea854723c */ /* 0x040fe20000001830 */
[----:B------:R-:W2:Y:S07]  /*e490*/  LDSM.16.M88.4 R28, [R207+0x2000] ;  /* 0x00200000cf1c783b */ /* 0x000eae0000000200 */
[C---:B------:R-:W-:Y:S08]  /*e4a0*/  HMMA.16816.F32 R76, R168.reuse, R16, R76 ;  /* 0x00000010a84c723c */ /* 0x040ff0000000184c */
[C---:B------:R-:W-:Y:S01]  /*e4b0*/  HMMA.16816.F32 R80, R168.reuse, R18, R96 ;  /* 0x00000012a850723c */ /* 0x040fe20000001860 */
[----:B------:R-:W4:Y:S07]  /*e4c0*/  LDSM.16.M88.4 R16, [R207+0x1000] ;  /* 0x00100000cf10783b */ /* 0x000f2e0000000200 */
[C---:B------:R-:W-:Y:S01]  /*e4d0*/  HMMA.16816.F32 R104, R168.reuse, R14, R72 ;  /* 0x0000000ea868723c */ /* 0x040fe20000001848 */
[----:B------:R-:W-:Y:S07]  /*e4e0*/  LDSM.16.M88.4 R12, [R207+0x3000] ;  /* 0x00300000cf0c783b */ /* 0x000fee0000000200 */
[C---:B------:R-:W-:Y:S08]  /*e4f0*/  HMMA.16816.F32 R112, R168.reuse, R20, R68 ;  /* 0x00000014a870723c */ /* 0x040ff00000001844 */
        /* <DEDUP_REMOVED lines=13> */
[----:B------:R-:W4:Y:S04]  /*e5d0*/  LDSM.16.M88.4 R32, [R204+0xc900] ;  /* 0x00c90000cc20783b */ /* 0x000f280000000200 */
[----:B------:R-:W-:Y:S03]  /*e5e0*/  LDSM.16.M88.4 R16, [R204+0xe100] ;  /* 0x00e10000cc10783b */ /* 0x000fe60000000200 */
[C---:B------:R-:W-:Y:S08]  /*e5f0*/  HMMA.16816.F32 R48, R172.reuse, R22, R80 ;  /* 0x00000016ac30723c */ /* 0x040ff00000001850 */
[C---:B---3--:R-:W-:Y:S08]  /*e600*/  HMMA.16816.F32 R80, R172.reuse, R24, R100 ;  /* 0x00000018ac50723c */ /* 0x048ff00000001864 */
[C---:B------:R-:W-:Y:S01]  /*e610*/  HMMA.16816.F32 R100, R172.reuse, R26, R104 ;  /* 0x0000001aac64723c */ /* 0x040fe20000001868 */
[----:B------:R-:W3:Y:S07]  /*e620*/  LDSM.16.M88.4 R24, [R204+0xd900] ;  /* 0x00d90000cc18783b */ /* 0x000eee0000000200 */
[C---:B------:R-:W-:Y:S01]  /*e630*/  HMMA.16816.F32 R36, R172.reuse, R20, R76 ;  /* 0x00000014ac24723c */ /* 0x040fe2000000184c */
[----:B------:R-:W3:Y:S04]  /*e640*/  LDSM.16.M88.4 R20, [R204+0xc100] ;  /* 0x00c10000cc14783b */ /* 0x000ee80000000200 */
[----:B------:R-:W-:Y:S03]  /*e650*/  LDSM.16.M88.4 R76, [R211+0x5800] ;  /* 0x00580000d34c783b */ /* 0x000fe60000000200 */
[C---:B------:R-:W-:Y:S08]  /*e660*/  HMMA.16816.F32 R132, R172.reuse, R14, R96 ;  /* 0x0000000eac84723c */ /* 0x040ff00000001860 */
[C---:B-1----:R-:W-:Y:S08]  /*e670*/  HMMA.16816.F32 R128, R172.reuse, R8, R92 ;  /* 0x00000008ac80723c */ /* 0x042ff0000000185c */
[----:B------:R-:W-:Y:S01]  /*e680*/  HMMA.16816.F32 R124, R172, R10, R84 ;  /* 0x0000000aac7c723c */ /* 0x000fe20000001854 */
[----:B------:R-:W1:Y:S04]  /*e690*/  LDSM.16.M88.4 R8, [R204+0xf100] ;  /* 0x00f10000cc08783b */ /* 0x000e680000000200 */
[----:B------:R-:W-:Y:S03]  /*e6a0*/  LDSM.16.M88.4 R84, [R211+0x5000] ;  /* 0x00500000d354783b */ /* 0x000fe60000000200 */
[C---:B--2---:R-:W-:Y:S01]  /*e6b0*/  HMMA.16816.F32 R104, R176.reuse, R28, R40 ;  /* 0x0000001cb068723c */ /* 0x044fe20000001828 */
[----:B------:R-:W-:Y:S07]  /*e6c0*/  LDSM.16.M88.4 R40, [R211+0x4800] ;  /* 0x00480000d328783b */ /* 0x000fee0000000200 */
[----:B------:R-:W-:Y:S01]  /*e6d0*/  HMMA.16816.F32 R96, R176, R30, R52 ;  /* 0x0000001eb060723c */ /* 0x000fe20000001834 */
[----:B------:R-:W2:Y:S04]  /*e6e0*/  LDSM.16.M88.4 R28, [R204+0xf900] ;  /* 0x00f90000cc1c783b */ /* 0x000ea80000000200 */
[----:B------:R-:W-:Y:S03]  /*e6f0*/  LDSM.16.M88.4 R52, [R211+0x7000] ;  /* 0x00700000d334783b */ /* 0x000fe60000000200 */
[----:B------:R-:W-:Y:S01]  /*e700*/  HMMA.16816.F32 R144, R172, R12, R112 ;  /* 0x0000000cac90723c */ /* 0x000fe20000001870 */
[----:B------:R-:W1:Y:S07]  /*e710*/  LDSM.16.M88.4 R12, [R204+0xe900] ;  /* 0x00e90000cc0c783b */ /* 0x000e6e0000000200 */
[C---:B----4-:R-:W-:Y:S01]  /*e720*/  HMMA.16816.F32 R112, R176.reuse, R32, R64 ;  /* 0x00000020b070723c */ /* 0x050fe20000001840 */
[----:B------:R-:W-:Y:S07]  /*e730*/  LDSM.16.M88.4 R64, [R211+0x6000] ;  /* 0x00600000d340783b */ /* 0x000fee0000000200 */
[C---:B------:R-:W-:Y:S01]  /*e740*/  HMMA.16816.F32 R108, R176.reuse, R34, R60 ;  /* 0x00000022b06c723c */ /* 0x040fe2000000183c */
[----:B------:R-:W4:Y:S07]  /*e750*/  LDSM.16.M88.4 R32, [R211+0x4000] ;  /* 0x00400000d320783b */ /* 0x000f2e0000000200 */
[C---:B---3--:R-:W-:Y:S01]  /*e760*/  HMMA.16816.F32 R88, R176.reuse, R26, R48 ;  /* 0x0000001ab058723c */ /* 0x048fe20000001830 */
[----:B------:R-:W3:Y:S07]  /*e770*/  LDSM.16.M88.4 R48, [R211+0x7800] ;  /* 0x00780000d330783b */ /* 0x000eee0000000200 */
[C---:B------:R-:W-:Y:S08]  /*e780*/  HMMA.16816.F32 R120, R176.reuse, R20, R72 ;  /* 0x00000014b078723c */ /* 0x040ff00000001848 */
[C---:B------:R-:W-:Y:S08]  /*e790*/  HMMA.16816.F32 R116, R176.reuse, R22, R68 ;  /* 0x00000016b074723c */ /* 0x040ff00000001844 */
[C---:B------:R-:W-:Y:S01]  /*e7a0*/  HMMA.16816.F32 R72, R176.reuse, R16, R56 ;  /* 0x00000010b048723c */ /* 0x040fe20000001838 */
[----:B------:R-:W3:Y:S07]  /*e7b0*/  LDSM.16.M88.4 R56, [R211+0x6800] ;  /* 0x00680000d338783b */ /* 0x000eee0000000200 */
[C---:B------:R-:W-:Y:S08]  /*e7c0*/  HMMA.16816.F32 R68, R176.reuse, R18, R44 ;  /* 0x00000012b044723c */ /* 0x040ff0000000182c */
[C---:B-1----:R-:W-:Y:S08]  /*e7d0*/  HMMA.16816.F32 R20, R176.reuse, R8, R144 ;  /* 0x00000008b014723c */ /* 0x042ff00000001890 */
[C---:B------:R-:W-:Y:S08]  /*e7e0*/  HMMA.16816.F32 R16, R176.reuse, R10, R132 ;  /* 0x0000000ab010723c */ /* 0x040ff00000001884 */
[C---:B--2---:R-:W-:Y:S08]  /*e7f0*/  HMMA.16816.F32 R8, R176.reuse, R30, R124 ;  /* 0x0000001eb008723c */ /* 0x044ff0000000187c */
[C---:B------:R-:W-:Y:S01]  /*e800*/  HMMA.16816.F32 R60, R176.reuse, R12, R80 ;  /* 0x0000000cb03c723c */ /* 0x040fe20000001850 */
[----:B------:R-:W1:Y:S07]  /*e810*/  LDSM.16.M88.4 R80, [R210+0xc100] ;  /* 0x00c10000d250783b */ /* 0x000e6e0000000200 */
[C---:B------:R-:W-:Y:S01]  /*e820*/  HMMA.16816.F32 R44, R176.reuse, R14, R100 ;  /* 0x0000000eb02c723c */ /* 0x040fe20000001864 */
[----:B------:R-:W-:Y:S07]  /*e830*/  LDSM.16.M88.4 R100, [R207+0x4800] ;  /* 0x00480000cf64783b */ /* 0x000fee0000000200 */
[C---:B------:R-:W-:Y:S08]  /*e840*/  HMMA.16816.F32 R12, R176.reuse, R28, R128 ;  /* 0x0000001cb00c723c */ /* 0x040ff00000001880 */
[----:B------:R-:W-:Y:S08]  /*e850*/  HMMA.16816.F32 R92, R176, R24, R36 ;  /* 0x00000018b05c723c */ /* 0x000ff00000001824 */
[C---:B----4-:R-:W-:Y:S08]  /*e860*/  HMMA.16816.F32 R24, R180.reuse, R32, R120 ;  /* 0x00000020b418723c */ /* 0x050ff00000001878 */
[C---:B------:R-:W-:Y:S01]  /*e870*/  HMMA.16816.F32 R36, R180.reuse, R34, R116 ;  /* 0x00000022b424723c */ /* 0x040fe20000001874 */
[----:B------:R-:W-:Y:S07]  /*e880*/  LDSM.16.M88.4 R116, [R210+0xd100] ;  /* 0x00d10000d274783b */ /* 0x000fee0000000200 */
[C---:B------:R-:W-:Y:S08]  /*e890*/  HMMA.16816.F32 R32, R180.reuse, R40, R112 ;  /* 0x00000028b420723c */ /* 0x040ff00000001870 */
[C---:B------:R-:W-:Y:S01]  /*e8a0*/  HMMA.16816.F32 R28, R180.reuse, R42, R108 ;  /* 0x0000002ab41c723c */ /* 0x040fe2000000186c */
[----:B------:R-:W2:Y:S04]  /*e8b0*/  LDSM.16.M88.4 R40, [R210+0xc900] ;  /* 0x00c90000d228783b */ /* 0x000ea80000000200 */
[----:B------:R-:W-:Y:S03]  /*e8c0*/  LDSM.16.M88.4 R108, [R207+0x4000] ;  /* 0x00400000cf6c783b */ /* 0x000fe60000000200 */
[C---:B---3--:R-:W-:Y:S01]  /*e8d0*/  HMMA.16816.F32 R112, R180.reuse, R50, R8 ;  /* 0x00000032b470723c */ /* 0x048fe20000001808 */
[----:B------:R-:W3:Y:S07]  /*e8e0*/  LDSM.16.M88.4 R8, [R210+0xe900] ;  /* 0x00e90000d208783b */ /* 0x000eee0000000200 */
[C---:B------:R-:W-:Y:S08]  /*e8f0*/  HMMA.16816.F32 R124, R180.reuse, R84, R104 ;  /* 0x00000054b47c723c */ /* 0x040ff00000001868 */
[C---:B------:R-:W-:Y:S01]  /*e900*/  HMMA.16816.F32 R160, R180.reuse, R86, R96 ;  /* 0x00000056b4a0723c */ /* 0x040fe20000001860 */
[----:B------:R-:W-:Y:S07]  /*e910*/  LDSM.16.M88.4 R84, [R210+0xf100] ;  /* 0x00f10000d254783b */ /* 0x000fee0000000200 */
[C---:B------:R-:W-:Y:S01]  /*e920*/  HMMA.16816.F32 R128, R180.reuse, R54, R16 ;  /* 0x00000036b480723c */ /* 0x040fe20000001810 */
[----:B------:R-:W4:Y:S07]  /*e930*/  LDSM.16.M88.4 R16, [R210+0xd900] ;  /* 0x00d90000d210783b */ /* 0x000f2e0000000200 */
[C---:B------:R-:W-:Y:S01]  /*e940*/  HMMA.16816.F32 R120, R180.reuse, R48, R12 ;  /* 0x00000030b478723c */ /* 0x040fe2000000180c */
[----:B------:R-:W1:Y:S07]  /*e950*/  LDSM.16.M88.4 R12, [R210+0xe100] ;  /* 0x00e10000d20c783b */ /* 0x000e6e0000000200 */
[C---:B-----5:R-:W-:Y:S01]  /*e960*/  HMMA.16816.F32 R164, R180.reuse, R76, R92 ;  /* 0x0000004cb4a4723c */ /* 0x060fe2000000185c */
[----:B------:R-:W1:Y:S07]  /*e970*/  LDSM.16.M88.4 R92, [R210+0xf900] ;  /* 0x00f90000d25c783b */ /* 0x000e6e0000000200 */
        /* <DEDUP_REMOVED lines=9> */
[----:B------:R-:W-:Y:S04]  /*ea10*/  LDSM.16.M88.4 R68, [R207+0x6800] ;  /* 0x00680000cf44783b */ /* 0x000fe80000000200 */
[----:B------:R-:W-:Y:S03]  /*ea20*/  LDSM.16.M88.4 R64, [R207+0x7000] ;  /* 0x00700000cf40783b */ /* 0x000fe60000000200 */
[C---:B-1----:R-:W-:Y:S08]  /*ea30*/  HMMA.16816.F32 R104, R184.reuse, R80, R24 ;  /* 0x00000050b868723c */ /* 0x042ff00000001818 */
[----:B------:R-:W-:Y:S01]  /*ea40*/  HMMA.16816.F32 R96, R184, R82, R36 ;  /* 0x00000052b860723c */ /* 0x000fe20000001824 */
[----:B------:R-:W1:Y:S01]  /*ea50*/  LDSM.16.M88.4 R80, [R207+0x5000] ;  /* 0x00500000cf50783b */ /* 0x000e620000000200 */
[----:B------:R-:W-:-:S06]  /*ea60*/  DEPBAR.LE SB0, 0x0 ;  /* 0x000080000000791a */ /* 0x000fcc0000000000 */
[C---:B--2---:R-:W-:Y:S08]  /*ea70*/  HMMA.16816.F32 R88, R184.reuse, R40, R32 ;  /* 0x00000028b858723c */ /* 0x044ff00000001820 */
[C---:B------:R-:W-:Y:S08]  /*ea80*/  HMMA.16816.F32 R56, R184.reuse, R42, R28 ;  /* 0x0000002ab838723c */ /* 0x040ff0000000181c */
[C---:B------:R-:W-:Y:S08]  /*ea90*/  HMMA.16816.F32 R52, R184.reuse, R116, R124 ;  /* 0x00000074b834723c */ /* 0x040ff0000000187c */
[C---:B------:R-:W-:Y:S08]  /*eaa0*/  HMMA.16816.F32 R48, R184.reuse, R118, R160 ;  /* 0x00000076b830723c */ /* 0x040ff000000018a0 */
[C---:B---3--:R-:W-:Y:S08]  /*eab0*/  HMMA.16816.F32 R28, R184.reuse, R8, R144 ;  /* 0x00000008b81c723c */ /* 0x048ff00000001890 */
        /* <DEDUP_REMOVED lines=26> */
[----:B------:R-:W-:Y:S05]  /*ec60*/  @!P0 BRA `(.L_x_2444) ;  /* 0x0000023000008947 */ /* 0x000fea0003800000 */
        /* <DEDUP_REMOVED lines=35> */
.L_x_2444:
[----:B------:R-:W-:Y:S01]  /*eea0*/  LOP3.LUT R0, R191, 0xffffffe0, RZ, 0xc0, !PT ;  /* 0xffffffe0bf007812 */ /* 0x000fe200078ec0ff */
[----:B------:R-:W-:Y:S01]  /*eeb0*/  IMAD.MOV.U32 R161, RZ, RZ, R206 ;  /* 0x000000ffffa17224 */ /* 0x000fe200078e00ce */
[----:B------:R-:W-:Y:S01]  /*eec0*/  LEA.HI R5, R194, R228, RZ, 0x2 ;  /* 0x000000e4c2057211 */ /* 0x000fe200078f10ff */
[----:B------:R-:W-:Y:S01]  /*eed0*/  IMAD.MOV.U32 R160, RZ, RZ, R205 ;  /* 0x000000ffffa07224 */ /* 0x000fe200078e00cd */
[----:B---3--:R-:W-:Y:S01]  /*eee0*/  SHF.R.S32.HI R7, RZ, 0x1f, R190 ;  /* 0x0000001fff077819 */ /* 0x008fe200000114be */
[C---:B------:R-:W-:Y:S01]  /*eef0*/  IMAD.IADD R0, R228.reuse, 0x1, -R0 ;  /* 0x00000001e4007824 */ /* 0x040fe200078e0a00 */
[----:B------:R-:W-:Y:S01]  /*ef00*/  LOP3.LUT R5, R5, 0xfffffffc, RZ, 0xc0, !PT ;  /* 0xfffffffc05057812 */ /* 0x000fe200078ec0ff */
[----:B------:R-:W-:Y:S01]  /*ef10*/  IMAD.SHL.U32 R205, R3, 0x2, RZ ;  /* 0x0000000203cd7824 */ /* 0x000fe200078e00ff */
[----:B------:R-:W-:Y:S01]  /*ef20*/  LEA.HI R7, R7, R190, RZ, 0x3 ;  /* 0x000000be07077211 */ /* 0x000fe200078f18ff */
[----:B------:R-:W-:Y:S01]  /*ef30*/  IMAD.MOV.U32 R202, RZ, RZ, R208 ;  /* 0x000000ffffca7224 */ /* 0x000fe200078e00d0 */
        /* <DEDUP_REMOVED lines=8> */
[----:B------:R-:W-:Y:S01]  /*efc0*/  LEA.HI.SX32 R7, R6, R234, 0x1e ;  /* 0x000000ea06077211 */ /* 0x000fe200078ff2ff */
[----:B------:R-:W-:Y:S01]  /*efd0*/  IMAD R208, R2, 0x2, R206 ;  /* 0x0000000202d07824 */ /* 0x000fe200078e02ce */
[----:B------:R-:W-:Y:S01]  /*efe0*/  LOP3.LUT R8, R8, 0x1ffffffe, RZ, 0xc0, !PT ;  /* 0x1ffffffe08087812 */ /* 0x000fe200078ec0ff */
[----:B------:R-:W0:Y:S01]  /*eff0*/  LDGDEPBAR ;  /* 0x00000000000079af */ /* 0x000e220000000000 */
[----:B------:R-:W-:Y:S01]  /*f000*/  ISETP.NE.AND P5, PT, R203, 0x1, PT ;  /* 0x00000001cb00780c */ /* 0x000fe20003fa5270 */
[----:B------:R-:W-:-:S02]  /*f010*/  IMAD R7, R9, 0x10, R7 ;  /* 0x0000001009077824 */ /* 0x000fc400078e0207 */
[----:B------:R-:W-:-:S04]  /*f020*/  IMAD.IADD R5, R5, 0x1, -R8 ;  /* 0x0000000105057824 */ /* 0x000fc800078e0a08 */
[----:B------:R-:W-:-:S04]  /*f030*/  IMAD R10, R5, 0x8, R7 ;  /* 0x00000008050a7824 */ /* 0x000fc800078e0207 */
[----:B------:R-:W-:Y:S01]  /*f040*/  IMAD.MOV.U32 R5, RZ, RZ, R10 ;  /* 0x000000ffff057224 */ /* 0x000fe200078e000a */
[----:B------:R-:W-:Y:S01]  /*f050*/  STL [R1+0x2c], R10 ;  /* 0x00002c0a01007387 */ /* 0x000fe20000100800 */
[----:B------:R-:W-:-:S05]  /*f060*/  @P5 IMAD.HI.U32 R7, R10, c[0x0][0x2c8], RZ ;  /* 0x0000b2000a075a27 */ /* 0x000fca00078e00ff */
[----:B------:R-:W-:-:S05]  /*f070*/  @P5 SHF.R.U32.HI R5, RZ, c[0x0][0x2cc], R7 ;  /* 0x0000b300ff055a19 */ /* 0x000fca0000011607 */
[----:B------:R-:W1:Y:S04]  /*f080*/  SHFL.IDX PT, R8, R5, RZ, 0x1c1f ;  /* 0x001c1fff05087589 */ /* 0x000e6800000e0000 */
[----:B------:R2:W3:Y:S02]  /*f090*/  SHFL.IDX PT, R7, R5, 0x1, 0x1c1f ;  /* 0x003c1f0005077f89 */ /* 0x0004e400000e0000 */
[----:B--2---:R-:W-:Y:S01]  /*f0a0*/  LOP3.LUT R5, R6, 0x7ffffffc, RZ, 0xc0, !PT ;  /* 0x7ffffffc06057812 */ /* 0x004fe200078ec0ff */
[----:B------:R-:W-:-:S04]  /*f0b0*/  IMAD.MOV.U32 R6, RZ, RZ, -0x80 ;  /* 0xffffff80ff067424 */ /* 0x000fc800078e00ff */
[----:B------:R-:W-:Y:S02]  /*f0c0*/  IMAD.IADD R5, R0, 0x1, -R5 ;  /* 0x0000000100057824 */ /* 0x000fe400078e0a05 */
[----:B------:R-:W-:Y:S02]  /*f0d0*/  IMAD R0, R188, R6, 0x1 ;  /* 0x00000001bc007424 */ /* 0x000fe400078e0206 */
[----:B------:R-:W-:-:S04]  /*f0e0*/  IMAD.SHL.U32 R9, R5, 0x2, RZ ;  /* 0x0000000205097824 */ /* 0x000fc800078e00ff */
[----:B------:R-:W-:Y:S01]  /*f0f0*/  IMAD.IADD R6, R189, 0x1, -R9 ;  /* 0x00000001bd067824 */ /* 0x000fe200078e0a09 */
[----:B------:R-:W-:Y:S01]  /*f100*/  IADD3 R0, -R9, R0, R161 ;  /* 0x0000000009007210 */ /* 0x000fe20007ffe1a1 */
[----:B------:R2:W-:Y:S04]  /*f110*/  STL [R1+0x30], R9 ;  /* 0x0000300901007387 */ /* 0x0005e80000100800 */
[----:B------:R-:W-:-:S04]  /*f120*/  IMAD.IADD R0, R0, 0x1, -R160 ;  /* 0x0000000100007824 */ /* 0x000fc800078e0aa0 */
[C---:B-1----:R-:W-:Y:S02]  /*f130*/  IMAD.IADD R5, R0.reuse, 0x1, R8 ;  /* 0x0000000100057824 */ /* 0x042fe400078e0208 */
[----:B---3--:R-:W-:-:S03]  /*f140*/  IMAD.IADD R0, R0, 0x1, R7 ;  /* 0x0000000100007824 */ /* 0x008fc600078e0207 */
[C---:B------:R-:W-:Y:S02]  /*f150*/  IMNMX R5, R6.reuse, R5, PT ;  /* 0x0000000506057217 */ /* 0x040fe40003800200 */
[----:B------:R-:W-:Y:S02]  /*f160*/  IMNMX R0, R6, R0, PT ;  /* 0x0000000006007217 */ /* 0x000fe40003800200 */
[C---:B------:R-:W-:Y:S02]  /*f170*/  ISETP.GT.AND P3, PT, R5.reuse, RZ, PT ;  /* 0x000000ff0500720c */ /* 0x040fe40003f64270 */
[C---:B------:R-:W-:Y:S02]  /*f180*/  ISETP.GT.AND P2, PT, R5.reuse, 0x1, PT ;  /* 0x000000010500780c */ /* 0x040fe40003f44270 */
[----:B------:R-:W-:Y:S02]  /*f190*/  FSEL R8, R104, -INF , P3 ;  /* 0xff80000068087808 */ /* 0x000fe40001800000 */
[----:B------:R-:W-:-:S02]  /*f1a0*/  ISETP.GT.AND P3, PT, R5, 0x8, PT ;  /* 0x000000080500780c */ /* 0x000fc40003f64270 */
[----:B--2---:R-:W-:Y:S02]  /*f1b0*/  FSEL R9, R105, -INF , P2 ;  /* 0xff80000069097808 */ /* 0x004fe40001000000 */
[----:B------:R-:W-:Y:S02]  /*f1c0*/  ISETP.GT.AND P2, PT, R5, 0x9, PT ;  /* 0x000000090500780c */ /* 0x000fe40003f44270 */
[----:B------:R-:W-:Y:S02]  /*f1d0*/  FSEL R10, R96, -INF , P3 ;  /* 0xff800000600a7808 */ /* 0x000fe40001800000 */
[----:B------:R-:W-:Y:S02]  /*f1e0*/  FMNMX.FTZ R6, R8, R9, !PT ;  /* 0x0000000908067209 */ /* 0x000fe40007810000 */
[----:B------:R-:W-:Y:S02]  /*f1f0*/  ISETP.GT.AND P0, PT, R0, 0x1, PT ;  /* 0x000000010000780c */ /* 0x000fe40003f04270 */
[----:B------:R-:W-:-:S02]  /*f200*/  FSEL R11, R97, -INF , P2 ;  /* 0xff800000610b7808 */ /* 0x000fc40001000000 */
[----:B------:R-:W-:Y:S02]  /*f210*/  ISETP.GT.AND P3, PT, R5, 0x10, PT ;  /* 0x000000100500780c */ /* 0x000fe40003f64270 */
[----:B------:R-:W-:Y:S02]  /*f220*/  FMNMX.FTZ R6, R10, R6, !PT ;  /* 0x000000060a067209 */ /* 0x000fe40007810000 */
[----:B------:R-:W-:Y:S02]  /*f230*/  FSEL R13, R107, -INF , P0 ;  /* 0xff8000006b0d7808 */ /* 0x000fe40000000000 */
[----:B------:R-:W-:Y:S02]  /*f240*/  ISETP.GT.AND P0, PT, R0, 0x9, PT ;  /* 0x000000090000780c */ /* 0x000fe40003f04270 */
[----:B------:R-:W-:Y:S02]  /*f250*/  ISETP.GT.AND P2, PT, R5, 0x11, PT ;  /* 0x000000110500780c */ /* 0x000fe40003f44270 */
[----:B------:R-:W-:-:S02]  /*f260*/  FSEL R28, R88, -INF , P3 ;  /* 0xff800000581c7808 */ /* 0x000fc40001800000 */
[----:B------:R-:W-:Y:S02]  /*f270*/  FMNMX.FTZ R6, R11, R6, !PT ;  /* 0x000000060b067209 */ /* 0x000fe40007810000 */
[----:B------:R-:W-:Y:S02]  /*f280*/  ISETP.GT.AND P1, PT, R0, RZ, PT ;  /* 0x000000ff0000720c */ /* 0x000fe40003f24270 */
[----:B------:R-:W-:Y:S02]  /*f290*/  FSEL R15, R99, -INF , P0 ;  /* 0xff800000630f7808 */ /* 0x000fe40000000000 */
[----:B------:R-:W-:Y:S02]  /*f2a0*/  FSEL R29, R89, -INF , P2 ;  /* 0xff800000591d7808 */ /* 0x000fe40001000000 */
[----:B------:R-:W-:Y:S02]  /*f2b0*/  ISETP.GT.AND P3, PT, R5, 0x18, PT ;  /* 0x000000180500780c */ /* 0x000fe40003f64270 */
[----:B------:R-:W-:-:S02]  /*f2c0*/  FMNMX.FTZ R6, R28, R6, !PT ;  /* 0x000000061c067209 */ /* 0x000fc40007810000 */
        /* <DEDUP_REMOVED lines=9> */
[----:B------:R-:W-:Y:S02]  /*f360*/  ISETP.GT.AND P3, PT, R5, 0x20, PT ;  /* 0x000000200500780c */ /* 0x000fe40003f64270 */
[----:B------:R-:W-:Y:S02]  /*f370*/  FMNMX.FTZ R6, R30, R6, !PT ;  /* 0x000000061e067209 */ /* 0x000fe40007810000 */
[----:B------:R-:W-:-:S02]  /*f380*/  FSEL R14, R98, -INF , P1 ;  /* 0xff800000620e7808 */ /* 0x000fc40000800000 */
[----:B------:R-:W-:Y:S02]  /*f390*/  FMNMX.FTZ R7, R12, R13, !PT ;  /* 0x0000000d0c077209 */ /* 0x000fe40007810000 */
[----:B------:R-:W-:Y:S02]  /*f3a0*/  FSEL R76, R59, -INF , P0 ;  /* 0xff8000003b4c7808 */ /* 0x000fe40000000000 */
[----:B------:R-:W-:Y:S02]  /*f3b0*/  ISETP.GT.AND P0, PT, R0, 0x21, PT ;  /* 0x000000210000780c */ /* 0x000fe40003f04270 */
[----:B------:R-:W-:Y:S02]  /*f3c0*/  ISETP.GT.AND P2, PT, R5, 0x21, PT ;  /* 0x000000210500780c */ /* 0x000fe40003f44270 */
[----:B------:R-:W-:Y:S02]  /*f3d0*/  FSEL R100, R100, -INF , P3 ;  /* 0xff80000064647808 */ /* 0x000fe40001800000 */
[----:B------:R-:W-:-:S02]  /*f3e0*/  FMNMX.FTZ R6, R44, R6, !PT ;  /* 0x000000062c067209 */ /* 0x000fc40007810000 */
[----:B------:R-:W-:Y:S02]  /*f3f0*/  ISETP.GT.AND P1, PT, R0, 0x10, PT ;  /* 0x000000100000780c */ /* 0x000fe40003f24270 */
[----:B------:R-:W-:Y:S02]  /*f400*/  FMNMX.FTZ R7, R14, R7, !PT ;  /* 0x000000070e077209 */ /* 0x000fe40007810000 */
[----:B------:R-:W-:Y:S02]  /*f410*/  FSEL R119, R103, -INF , P0 ;  /* 0xff80000067777808 */ /* 0x000fe40000000000 */
[----:B------:R-:W-:Y:S02]  /*f420*/  FSEL R112, R101, -INF , P2 ;  /* 0xff80000065707808 */ /* 0x000fe40001000000 */
[----:B------:R-:W-:Y:S02]  /*f430*/  ISETP.GT.AND P3, PT, R5, 0x28, PT ;  /* 0x000000280500780c */ /* 0x000fe40003f64270 */
[----:B------:R-:W-:-:S02]  /*f440*/  ISETP.GT.AND P0, PT, R0, 0x29, PT ;  /* 0x000000290000780c */ /* 0x000fc40003f04270 */
[----:B------:R-:W-:Y:S02]  /*f450*/  FMNMX.FTZ R6, R100, R6, !PT ;  /* 0x0000000664067209 */ /* 0x000fe40007810000 */
[----:B------:R-:W-:Y:S02]  /*f460*/  FSEL R45, R90, -INF , P1 ;  /* 0xff8000005a2d7808 */ /* 0x000fe40000800000 */
[----:B------:R-:W-:Y:S02]  /*f470*/  FMNMX.FTZ R7, R15, R7, !PT ;  /* 0x000000070f077209 */ /* 0x000fe40007810000 */
[----:B------:R-:W-:Y:S02]  /*f480*/  ISETP.GT.AND P2, PT, R5, 0x29, PT ;  /* 0x000000290500780c */ /* 0x000fe40003f44270 */
[----:B------:R-:W-:Y:S02]  /*f490*/  FSEL R113, R80, -INF , P3 ;  /* 0xff80000050717808 */ /* 0x000fe40001800000 */
[----:B------:R-:W-:-:S02]  /*f4a0*/  FSEL R120, R83, -INF , P0 ;  /* 0xff80000053787808 */ /* 0x000fc40000000000 */
[----:B------:R-:W-:Y:S02]  /*f4b0*/  FMNMX.FTZ R6, R112, R6, !PT ;  /* 0x0000000670067209 */ /* 0x000fe40007810000 */
[C---:B------:R-:W-:Y:S02]  /*f4c0*/  ISETP.GT.AND P1, PT, R0.reuse, 0x18, PT ;  /* 0x000000180000780c */ /* 0x040fe40003f24270 */
[----:B------:R-:W-:Y:S02]  /*f4d0*/  ISETP.GT.AND P0, PT, R0, 0x31, PT ;  /* 0x000000310000780c */ /* 0x000fe40003f04270 */
[----:B------:R-:W-:Y:S02]  /*f4e0*/  FMNMX.FTZ R7, R45, R7, !PT ;  /* 0x000000072d077209 */ /* 0x000fe40007810000 */
[----:B------:R-:W-:Y:S02]  /*f4f0*/  FSEL R114, R81, -INF , P2 ;  /* 0xff80000051727808 */ /* 0x000fe40001000000 */
[----:B------:R-:W-:-:S02]  /*f500*/  ISETP.GT.AND P3, PT, R5, 0x30, PT ;  /* 0x000000300500780c */ /* 0x000fc40003f64270 */
[----:B------:R-:W-:Y:S02]  /*f510*/  FMNMX.FTZ R6, R113, R6, !PT ;  /* 0x0000000671067209 */ /* 0x000fe40007810000 */
[----:B------:R-:W-:Y:S02]  /*f520*/  FSEL R65, R58, -INF , P1 ;  /* 0xff8000003a417808 */ /* 0x000fe40000800000 */
[----:B------:R-:W-:Y:S02]  /*f530*/  FSEL R149, R55, -INF , P0 ;  /* 0xff80000037957808 */ /* 0x000fe40000000000 */
[----:B------:R-:W-:Y:S02]  /*f540*/  FMNMX.FTZ R7, R64, R7, !PT ;  /* 0x0000000740077209 */ /* 0x000fe40007810000 */
[C---:B------:R-:W-:Y:S02]  /*f550*/  ISETP.GT.AND P0, PT, R5.reuse, 0x38, PT ;  /* 0x000000380500780c */ /* 0x040fe40003f04270 */
[----:B------:R-:W-:-:S02]  /*f560*/  ISETP.GT.AND P2, PT, R5, 0x31, PT ;  /* 0x000000310500780c */ /* 0x000fc40003f44270 */
[----:B------:R-:W-:Y:S02]  /*f570*/  FSEL R144, R52, -INF , P3 ;  /* 0xff80000034907808 */ /* 0x000fe40001800000 */
[----:B------:R-:W-:Y:S02]  /*f580*/  FMNMX.FTZ R6, R114, R6, !PT ;  /* 0x0000000672067209 */ /* 0x000fe40007810000 */
[----:B------:R-:W-:Y:S02]  /*f590*/  ISETP.GT.AND P1, PT, R0, 0x20, PT ;  /* 0x000000200000780c */ /* 0x000fe40003f24270 */
[----:B------:R-:W-:Y:S02]  /*f5a0*/  FMNMX.FTZ R7, R65, R7, !PT ;  /* 0x0000000741077209 */ /* 0x000fe40007810000 */
[----:B------:R-:W-:Y:S02]  /*f5b0*/  FSEL R146, R40, -INF , P0 ;  /* 0xff80000028927808 */ /* 0x000fe40000000000 */
[----:B------:R-:W-:-:S02]  /*f5c0*/  ISETP.GT.AND P0, PT, R0, 0x39, PT ;  /* 0x000000390000780c */ /* 0x000fc40003f04270 */
[----:B------:R-:W-:Y:S02]  /*f5d0*/  FSEL R145, R53, -INF , P2 ;  /* 0xff80000035917808 */ /* 0x000fe40001000000 */
[----:B------:R-:W-:Y:S02]  /*f5e0*/  FMNMX.FTZ R6, R144, R6, !PT ;  /* 0x0000000690067209 */ /* 0x000fe40007810000 */
[----:B------:R-:W-:Y:S02]  /*f5f0*/  FSEL R118, R102, -INF , P1 ;  /* 0xff80000066767808 */ /* 0x000fe40000800000 */
[----:B------:R-:W-:Y:S02]  /*f600*/  FMNMX.FTZ R7, R76, R7, !PT ;  /* 0x000000074c077209 */ /* 0x000fe40007810000 */
[----:B------:R-:W-:Y:S02]  /*f610*/  ISETP.GT.AND P1, PT, R0, 0x28, PT ;  /* 0x000000280000780c */ /* 0x000fe40003f24270 */
[----:B------:R-:W-:-:S02]  /*f620*/  FSEL R150, R43, -INF , P0 ;  /* 0xff8000002b967808 */ /* 0x000fc40000000000 */
[C---:B------:R-:W-:Y:S02]  /*f630*/  ISETP.GT.AND P2, PT, R5.reuse, 0x39, PT ;  /* 0x000000390500780c */ /* 0x040fe40003f44270 */
[----:B------:R-:W-:Y:S02]  /*f640*/  ISETP.GT.AND P0, PT, R5, 0x40, PT ;  /* 0x000000400500780c */ /* 0x000fe40003f04270 */
[----:B------:R-:W-:Y:S02]  /*f650*/  FMNMX.FTZ R6, R145, R6, !PT ;  /* 0x0000000691067209 */ /* 0x000fe40007810000 */
[----:B------:R-:W-:Y:S02]  /*f660*/  FMNMX.FTZ R7, R118, R7, !PT ;  /* 0x0000000776077209 */ /* 0x000fe40007810000 */
[----:B------:R-:W-:Y:S02]  /*f670*/  FSEL R121, R82, -INF , P1 ;  /* 0xff80000052797808 */ /* 0x000fe40000800000 */
        /* <DEDUP_REMOVED lines=8> */
[----:B------:R-:W-:Y:S02]  /*f700*/  ISETP.GT.AND P2, PT, R5, 0x41, PT ;  /* 0x000000410500780c */ /* 0x000fe40003f44270 */
[----:B------:R-:W-:Y:S02]  /*f710*/  FMNMX.FTZ R6, R147, R6, !PT ;  /* 0x0000000693067209 */ /* 0x000fe40007810000 */
[----:B------:R-:W-:Y:S02]  /*f720*/  FSEL R157, R39, -INF , P0 ;  /* 0xff800000279d7808 */ /* 0x000fe40000000000 */
[----:B------:R-:W-:Y:S02]  /*f730*/  FMNMX.FTZ R7, R121, R7, !PT ;  /* 0x0000000779077209 */ /* 0x000fe40007810000 */
[----:B------:R-:W-:-:S02]  /*f740*/  ISETP.GT.AND P0, PT, R5, 0x48, PT ;  /* 0x000000480500780c */ /* 0x000fc40003f04270 */
[----:B------:R-:W-:Y:S02]  /*f750*/  FSEL R151, R42, -INF , P1 ;  /* 0xff8000002a977808 */ /* 0x000fe40000800000 */
[----:B------:R-:W-:Y:S01]  /*f760*/  FSEL R154, R37, -INF , P2 ;  /* 0xff800000259a7808 */ /* 0x000fe20001000000 */
[----:B------:R-:W-:Y:S01]  /*f770*/  LDSM.16.MT88.4 R40, [R206+0x4100] ;  /* 0x00410000ce28783b */ /* 0x000fe20000004200 */
        /* <DEDUP_REMOVED lines=19> */
[----:B------:R-:W-:Y:S02]  /*f8b0*/  ISETP.GT.AND P2, PT, R5, 0x51, PT ;  /* 0x000000510500780c */ /* 0x000fe40003f44270 */
[----:B------:R-:W-:Y:S02]  /*f8c0*/  FSEL R164, R48, -INF , P0 ;  /* 0xff80000030a47808 */ /* 0x000fe40000000000 */
[----:B------:R-:W-:Y:S02]  /*f8d0*/  FMNMX.FTZ R6, R155, R6, !PT ;  /* 0x000000069b067209 */ /* 0x000fe40007810000 */
[----:B------:R-:W-:Y:S02]  /*f8e0*/  FMNMX.FTZ R7, R151, R7, !PT ;  /* 0x0000000797077209 */ /* 0x000fe40007810000 */
[----:B------:R-:W-:-:S02]  /*f8f0*/  ISETP.GT.AND P0, PT, R0, 0x51, PT ;  /* 0x000000510000780c */ /* 0x000fc40003f04270 */
[----:B------:R-:W-:Y:S02]  /*f900*/  FSEL R190, R50, -INF , P1 ;  /* 0xff80000032be7808 */ /* 0x000fe40000800000 */
[----:B------:R-:W-:Y:S02]  /*f910*/  FSEL R166, R49, -INF , P2 ;  /* 0xff80000031a67808 */ /* 0x000fe40001000000 */
[----:B------:R-:W-:Y:S02]  /*f920*/  ISETP.GT.AND P1, PT, R5, 0x58, PT ;  /* 0x000000580500780c */ /* 0x000fe40003f24270 */
[----:B------:R-:W-:Y:S02]  /*f930*/  FMNMX.FTZ R6, R164, R6, !PT ;  /* 0x00000006a4067209 */ /* 0x000fe40007810000 */
[----:B------:R-:W-:Y:S02]  /*f940*/  FMNMX.FTZ R7, R150, R7, !PT ;  /* 0x0000000796077209 */ /* 0x000fe40007810000 */
[----:B------:R-:W-:-:S02]  /*f950*/  FSEL R191, R51, -INF , P0 ;  /* 0xff80000033bf7808 */ /* 0x000fc40000000000 */
        /* <DEDUP_REMOVED lines=13> */
[----:B------:R-:W-:Y:S02]  /*fa30*/  ISETP.GT.AND P1, PT, R5, 0x69, PT ;  /* 0x000000690500780c */ /* 0x000fe40003f24270 */
[----:B------:R-:W-:Y:S02]  /*fa40*/  FSEL R228, R25, -INF , P3 ;  /* 0xff80000019e47808 */ /* 0x000fe40001800000 */
[----:B------:R-:W-:Y:S02]  /*fa50*/  FMNMX.FTZ R6, R203, R6, !PT ;  /* 0x00000006cb067209 */ /* 0x000fe40007810000 */
[----:B------:R-:W-:Y:S02]  /*fa60*/  FMNMX.FTZ R7, R158, R7, !PT ;  /* 0x000000079e077209 */ /* 0x000fe40007810000 */
[----:B------:R-:W-:-:S02]  /*fa70*/  ISETP.GT.AND P0, PT, R5, 0x70, PT ;  /* 0x000000700500780c */ /* 0x000fc40003f04270 */
[----:B------:R-:W-:Y:S02]  /*fa80*/  FSEL R231, R20, -INF , P2 ;  /* 0xff80000014e77808 */ /* 0x000fe40001000000 */
[----:B------:R-:W-:Y:S02]  /*fa90*/  FSEL R232, R21, -INF , P1 ;  /* 0xff80000015e87808 */ /* 0x000fe40000800000 */
[----:B------:R-:W-:Y:S02]  /*faa0*/  FMNMX.FTZ R6, R228, R6, !PT ;  /* 0x00000006e4067209 */ /* 0x000fe40007810000 */
[----:B------:R-:W-:Y:S02]  /*fab0*/  ISETP.GT.AND P1, PT, R0, 0x58, PT ;  /* 0x000000580000780c */ /* 0x000fe40003f24270 */
[----:B------:R-:W-:Y:S02]  /*fac0*/  FMNMX.FTZ R7, R190, R7, !PT ;  /* 0x00000007be077209 */ /* 0x000fe40007810000 */
[----:B------:R-:W-:-:S02]  /*fad0*/  ISETP.GT.AND P3, PT, R5, 0x71, PT ;  /* 0x000000710500780c */ /* 0x000fc40003f64270 */
[C---:B------:R-:W-:Y:S02]  /*fae0*/  ISETP.GT.AND P4, PT, R5.reuse, 0x78, PT ;  /* 0x000000780500780c */ /* 0x040fe40003f84270 */
[----:B------:R-:W-:Y:S02]  /*faf0*/  ISETP.GT.AND P2, PT, R5, 0x79, PT ;  /* 0x000000790500780c */ /* 0x000fe40003f44270 */
[----:B------:R-:W-:Y:S02]  /*fb00*/  FSEL R246, R16, -INF , P0 ;  /* 0xff80000010f67808 */ /* 0x000fe40000000000 */
[----:B------:R-:W-:Y:S02]  /*fb10*/  FMNMX.FTZ R5, R231, R6, !PT ;  /* 0x00000006e7057209 */ /* 0x000fe40007810000 */
[----:B------:R-:W-:Y:S02]  /*fb20*/  ISETP.GT.AND P0, PT, R0, 0x59, PT ;  /* 0x000000590000780c */ /* 0x000fe40003f04270 */
[----:B------:R-:W-:-:S02]  /*fb30*/  FSEL R167, R70, -INF , P1 ;  /* 0xff80000046a77808 */ /* 0x000fc40000800000 */
[----:B------:R-:W-:Y:S02]  /*fb40*/  FMNMX.FTZ R6, R191, R7, !PT ;  /* 0x00000007bf067209 */ /* 0x000fe40007810000 */
[----:B------:R-:W-:Y:S02]  /*fb50*/  FMNMX.FTZ R5, R232, R5, !PT ;  /* 0x00000005e8057209 */ /* 0x000fe40007810000 */
[----:B------:R-:W-:Y:S02]  /*fb60*/  FSEL R189, R71, -INF , P0 ;  /* 0xff80000047bd7808 */ /* 0x000fe40000000000 */
[----:B------:R-:W-:Y:S02]  /*fb70*/  ISETP.GT.AND P1, PT, R0, 0x60, PT ;  /* 0x000000600000780c */ /* 0x000fe40003f24270 */
[----:B------:R-:W-:Y:S02]  /*fb80*/  FMNMX.FTZ R6, R167, R6, !PT ;  /* 0x00000006a7067209 */ /* 0x000fe40007810000 */
[----:B------:R-:W-:-:S02]  /*fb90*/  FSEL R244, R17, -INF , P3 ;  /* 0xff80000011f47808 */ /* 0x000fc40001800000 */
[----:B------:R-:W-:Y:S02]  /*fba0*/  FMNMX.FTZ R5, R246, R5, !PT ;  /* 0x00000005f6057209 */ /* 0x000fe40007810000 */
[----:B------:R-:W-:Y:S02]  /*fbb0*/  ISETP.GT.AND P0, PT, R0, 0x61, PT ;  /* 0x000000610000780c */ /* 0x000fe40003f04270 */
[----:B------:R-:W-:Y:S02]  /*fbc0*/  FSEL R7, R26, -INF , P1 ;  /* 0xff8000001a077808 */ /* 0x000fe40000800000 */
[----:B------:R-:W-:Y:S02]  /*fbd0*/  FMNMX.FTZ R6, R189, R6, !PT ;  /* 0x00000006bd067209 */ /* 0x000fe40007810000 */
[----:B------:R-:W-:Y:S02]  /*fbe0*/  FMNMX.FTZ R117, R244, R5, !PT ;  /* 0x00000005f4757209 */ /* 0x000fe40007810000 */
[----:B------:R-:W-:-:S02]  /*fbf0*/  FSEL R229, R27, -INF , P0 ;  /* 0xff8000001be57808 */ /* 0x000fc40000000000 */
[C---:B------:R-:W-:Y:S01]  /*fc00*/  ISETP.GT.AND P1, PT, R0.reuse, 0x68, PT ;  /* 0x000000680000780c */ /* 0x040fe20003f24270 */
[----:B------:R-:W-:Y:S01]  /*fc10*/  LDSM.16.MT88.4 R24, [R205+0x100] ;  /* 0x00010000cd18783b */ /* 0x000fe20000004200 */
[----:B------:R-:W-:Y:S02]  /*fc20*/  FMNMX.FTZ R5, R7, R6, !PT ;  /* 0x0000000607057209 */ /* 0x000fe40007810000 */
[----:B------:R-:W-:Y:S02]  /*fc30*/  ISETP.GT.AND P0, PT, R0, 0x69, PT ;  /* 0x000000690000780c */ /* 0x000fe40003f04270 */
[----:B------:R-:W-:Y:S02]  /*fc40*/  FSEL R230, R22, -INF , P1 ;  /* 0xff80000016e67808 */ /* 0x000fe40000800000 */
[----:B------:R-:W-:Y:S02]  /*fc50*/  FMNMX.FTZ R5, R229, R5, !PT ;  /* 0x00000005e5057209 */ /* 0x000fe40007810000 */
[----:B------:R-:W-:-:S02]  /*fc60*/  FSEL R233, R23, -INF , P0 ;  /* 0xff80000017e97808 */ /* 0x000fc40000000000 */
[----:B------:R-:W-:Y:S01]  /*fc70*/  ISETP.GT.AND P1, PT, R0, 0x70, PT ;  /* 0x000000700000780c */ /* 0x000fe20003f24270 */
[----:B------:R-:W-:Y:S01]  /*fc80*/  LDSM.16.MT88.4 R20, [R208+0x100] ;  /* 0x00010000d014783b */ /* 0x000fe20000004200 */
[----:B------:R-:W-:Y:S02]  /*fc90*/  FMNMX.FTZ R5, R230, R5, !PT ;  /* 0x00000005e6057209 */ /* 0x000fe40007810000 */
[----:B------:R-:W-:Y:S02]  /*fca0*/  ISETP.GT.AND P0, PT, R0, 0x71, PT ;  /* 0x000000710000780c */ /* 0x000fe40003f04270 */
[----:B------:R-:W-:Y:S02]  /*fcb0*/  FSEL R243, R18, -INF , P1 ;  /* 0xff80000012f37808 */ /* 0x000fe40000800000 */
[----:B------:R-:W-:Y:S02]  /*fcc0*/  FMNMX.FTZ R5, R233, R5, !PT ;  /* 0x00000005e9057209 */ /* 0x000fe40007810000 */
[----:B------:R-:W-:-:S02]  /*fcd0*/  FSEL R242, R60, -INF , P4 ;  /* 0xff8000003cf27808 */ /* 0x000fc40002000000 */
[----:B------:R-:W-:Y:S02]  /*fce0*/  FSEL R248, R19, -INF , P0 ;  /* 0xff80000013f87808 */ /* 0x000fe40000000000 */
[----:B------:R-:W-:Y:S01]  /*fcf0*/  ISETP.GT.AND P1, PT, R0, 0x78, PT ;  /* 0x000000780000780c */ /* 0x000fe20003f24270 */
[----:B------:R-:W-:Y:S01]  /*fd00*/  LDSM.16.MT88.4 R16, [R206+0x100] ;  /* 0x00010000ce10783b */ /* 0x000fe20000004200 */
[----:B------:R-:W-:Y:S02]  /*fd10*/  FMNMX.FTZ R5, R243, R5, !PT ;  /* 0x00000005f3057209 */ /* 0x000fe40007810000 */
[----:B------:R-:W-:Y:S02]  /*fd20*/  FSEL R245, R61, -INF , P2 ;  /* 0xff8000003df57808 */ /* 0x000fe40001000000 */
[----:B------:R-:W-:Y:S02]  /*fd30*/  FMNMX.FTZ R117, R242, R117, !PT ;  /* 0x00000075f2757209 */ /* 0x000fe40007810000 */
[----:B------:R-:W-:-:S02]  /*fd40*/  ISETP.GT.AND P0, PT, R0, 0x79, PT ;  /* 0x000000790000780c */ /* 0x000fc40003f04270 */
[----:B------:R-:W-:Y:S02]  /*fd50*/  FSEL R247, R62, -INF , P1 ;  /* 0xff8000003ef77808 */ /* 0x000fe40000800000 */
[----:B------:R-:W-:Y:S02]  /*fd60*/  FMNMX.FTZ R0, R248, R5, !PT ;  /* 0x00000005f8007209 */ /* 0x000fe40007810000 */
[----:B------:R-:W-:Y:S02]  /*fd70*/  FMNMX.FTZ R117, R245, R117, !PT ;  /* 0x00000075f5757209 */ /* 0x000fe40007810000 */
        /* <DEDUP_REMOVED lines=21> */
[----:B------:R2:W3:Y:S01]  /*fed0*/  MUFU.EX2 R8, R3 ;  /* 0x0000000300087308 */ /* 0x0004e20000000800 */
[----:B-1----:R-:W-:-:S07]  /*fee0*/  FFMA.FTZ R6, R9, c[0x0][0x2d0], -R5 ;  /* 0x0000b40009067a23 */ /* 0x002fce0000010805 */
[----:B------:R1:W-:Y:S01]  /*fef0*/  MUFU.EX2 R192, R2 ;  /* 0x0000000200c07308 */ /* 0x0003e20000000800 */
[----:B--2---:R-:W-:-:S07]  /*ff00*/  FFMA.FTZ R3, R13, c[0x0][0x2d0], -R0 ;  /* 0x0000b4000d037a23 */ /* 0x004fce0000010800 */
[----:B------:R2:W-:Y:S01]  /*ff10*/  MUFU.EX2 R46, R6 ;  /* 0x00000006002e7308 */ /* 0x0005e20000000800 */
[----:B---3--:R-:W-:-:S07]  /*ff20*/  IMAD.MOV.U32 R4, RZ, RZ, R8 ;  /* 0x000000ffff047224 */ /* 0x008fce00078e0008 */
[----:B------:R3:W4:Y:S01]  /*ff30*/  MUFU.EX2 R89, R3 ;  /* 0x0000000300597308 */ /* 0x0007220000000800 */
[--C-:B-1----:R-:W-:Y:S02]  /*ff40*/  FFMA.FTZ R2, R29, c[0x0][0x2d0], -R5.reuse ;  /* 0x0000b4001d027a23 */ /* 0x102fe40000010805 */
[----:B--2---:R-:W-:-:S05]  /*ff50*/  FFMA.FTZ R6, R10, c[0x0][0x2d0], -R5 ;  /* 0x0000b4000a067a23 */ /* 0x004fca0000010805 */
[----:B------:R1:W-:Y:S01]  /*ff60*/  MUFU.EX2 R195, R2 ;  /* 0x0000000200c37308 */ /* 0x0003e20000000800 */
[----:B---3--:R-:W-:-:S07]  /*ff70*/  FFMA.FTZ R3, R14, c[0x0][0x2d0], -R0 ;  /* 0x0000b4000e037a23 */ /* 0x008fce0000010800 */
[----:B------:R2:W3:Y:S01]  /*ff80*/  MUFU.EX2 R31, R6 ;  /* 0x00000006001f7308 */ /* 0x0004e20000000800 */
[----:B----4-:R-:W-:-:S07]  /*ff90*/  F2FP.PACK_AB R9, R89, R4 ;  /* 0x000000045909723e */ /* 0x010fce00000000ff */
[----:B------:R4:W-:Y:S01]  /*ffa0*/  MUFU.EX2 R193, R3 ;  /* 0x0000000300c17308 */ /* 0x0009e20000000800 */
[--C-:B-1----:R-:W-:Y:S02]  /*ffb0*/  FFMA.FTZ R2, R30, c[0x0][0x2d0], -R5.reuse ;  /* 0x0000b4001e027a23 */ /* 0x102fe40000010805 */
[----:B--2---:R-:W-:-:S05]  /*ffc0*/  FFMA.FTZ R6, R11, c[0x0][0x2d0], -R5 ;  /* 0x0000b4000b067a23 */ /* 0x004fca0000010805 */
[----:B------:R1:W-:Y:S01]  /*ffd0*/  MUFU.EX2 R194, R2 ;  /* 0x0000000200c27308 */ /* 0x0003e20000000800 */
[----:B----4-:R-:W-:-:S07]  /*ffe0*/  FFMA.FTZ R3, R15, c[0x0][0x2d0], -R0 ;  /* 0x0000b4000f037a23 */ /* 0x010fce0000010800 */
[----:B------:R2:W-:Y:S01]  /*fff0*/  MUFU.EX2 R163, R6 ;  /* 0x0000000600a37308 */ /* 0x0005e20000000800 */
[----:B------:R-:W4:Y:S07]  /*10000*/  LDSM.16.MT88.4 R12, [R209+0x100] ;  /* 0x00010000d10c783b */ /* 0x000f2e0000004200 */
[----:B------:R3:W5:Y:S01]  /*10010*/  MUFU.EX2 R201, R3 ;  /* 0x0000000300c97308 */ /* 0x0007620000000800 */
[----:B-1----:R-:W-:Y:S02]  /*10020*/  FFMA.FTZ R2, R44, c[0x0][0x2d0], -R5 ;  /* 0x0000b4002c027a23 */ /* 0x002fe40000010805 */
[----:B--2---:R-:W-:-:S05]  /*10030*/  IMAD.MOV.U32 R6, RZ, RZ, R46 ;  /* 0x000000ffff067224 */ /* 0x004fca00078e002e */
[----:B------:R1:W-:Y:S01]  /*10040*/  MUFU.EX2 R88, R2 ;  /* 0x0000000200587308 */ /* 0x0003e20000000800 */
[----:B------:R-:W-:Y:S01]  /*10050*/  F2FP.PACK_AB R8, R6, R200 ;  /* 0x000000c80608723e */ /* 0x000fe200000000ff */
[----:B---3--:R-:W-:Y:S01]  /*10060*/  IMAD.MOV.U32 R3, RZ, RZ, R31 ;  /* 0x000000ffff037224 */ /* 0x008fe200078e001f */
[----:B-----5:R-:W-:Y:S01]  /*10070*/  F2FP.PACK_AB R11, R201, R193 ;  /* 0x000000c1c90b723e */ /* 0x020fe200000000ff */
[----:B------:R-:W2:Y:S03]  /*10080*/  LDSM.16.MT88.4 R28, [R208+0x4100] ;  /* 0x00410000d01c783b */ /* 0x000ea60000004200 */
[----:B------:R-:W-:Y:S01]  /*10090*/  F2FP.PACK_AB R10, R163, R3 ;  /* 0x00000003a30a723e */ /* 0x000fe200000000ff */
[----:B-1----:R-:W-:-:S06]  /*100a0*/  FFMA.FTZ R2, R45, c[0x0][0x2d0], -R0 ;  /* 0x0000b4002d027a23 */ /* 0x002fcc0000010800 */
[C---:B------:R-:W-:Y:S01]  /*100b0*/  HMMA.16816.F32 R68, R8.reuse, R16, RZ ;  /* 0x000000100844723c */ /* 0x040fe200000018ff */
[----:B------:R1:W-:Y:S07]  /*100c0*/  MUFU.EX2 R251, R2 ;  /* 0x0000000200fb7308 */ /* 0x0003ee0000000800 */
[C---:B------:R-:W-:Y:S01]  /*100d0*/  HMMA.16816.F32 R60, R8.reuse, R18, RZ ;  /* 0x00000012083c723c */ /* 0x040fe200000018ff */
[----:B------:R-:W3:Y:S07]  /*100e0*/  LDSM.16.MT88.4 R16, [R205+0x900] ;  /* 0x00090000cd10783b */ /* 0x000eee0000004200 */
[----:B----4-:R-:W-:Y:S01]  /*100f0*/  HMMA.16816.F32 R52, R8, R12, RZ ;  /* 0x0000000c0834723c */ /* 0x010fe200000018ff */
[----:B-1----:R-:W-:-:S04]  /*10100*/  FFMA.FTZ R2, R64, c[0x0][0x2d0], -R0 ;  /* 0x0000b40040027a23 */ /* 0x002fc80000010800 */
[----:B------:R1:W4:Y:S03]  /*10110*/  MUFU.EX2 R249, R2 ;  /* 0x0000000200f97308 */ /* 0x0003260000000800 */
[C---:B------:R-:W-:Y:S01]  /*10120*/  HMMA.16816.F32 R56, R8.reuse, R14, RZ ;  /* 0x0000000e0838723c */ /* 0x040fe200000018ff */
[----:B------:R-:W5:Y:S07]  /*10130*/  LDSM.16.MT88.4 R12, [R206+0x900] ;  /* 0x00090000ce0c783b */ /* 0x000f6e0000004200 */
[----:B------:R-:W-:Y:S01]  /*10140*/  HMMA.16816.F32 R84, R8, R24, RZ ;  /* 0x000000180854723c */ /* 0x000fe200000018ff */
[----:B-1----:R-:W-:-:S07]  /*10150*/  FFMA.FTZ R2, R65, c[0x0][0x2d0], -R0 ;  /* 0x0000b40041027a23 */ /* 0x002fce0000010800 */
[C---:B------:R-:W-:Y:S01]  /*10160*/  HMMA.16816.F32 R80, R8.reuse, R26, RZ ;  /* 0x0000001a0850723c */ /* 0x040fe200000018ff */
[----:B------:R-:W1:Y:S01]  /*10170*/  LDSM.16.MT88.4 R24, [R209+0x900] ;  /* 0x00090000d118783b */ /* 0x000e620000004200 */
[----:B------:R2:W-:Y:S06]  /*10180*/  MUFU.EX2 R250, R2 ;  /* 0x0000000200fa7308 */ /* 0x0005ec0000000800 */
[C---:B------:R-:W-:Y:S08]  /*10190*/  HMMA.16816.F32 R48, R8.reuse, R20, RZ ;  /* 0x000000140830723c */ /* 0x040ff000000018ff */
[----:B------:R-:W-:Y:S01]  /*101a0*/  HMMA.16816.F32 R44, R8, R22, RZ ;  /* 0x00000016082c723c */ /* 0x000fe200000018ff */
[----:B------:R-:W1:Y:S01]  /*101b0*/  LDSM.16.MT88.4 R20, [R208+0x900] ;  /* 0x00090000d014783b */ /* 0x000e620000004200 */
[----:B--2---:R-:W-:-:S04]  /*101c0*/  FFMA.FTZ R2, R76, c[0x0][0x2d0], -R0 ;  /* 0x0000b4004c027a23 */ /* 0x004fc80000010800 */
[----:B------:R2:W1:Y:S02]  /*101d0*/  MUFU.EX2 R162, R2 ;  /* 0x0000000200a27308 */ /* 0x0004640000000800 */
[C---:B------:R-:W-:Y:S08]  /*101e0*/  HMMA.16816.F32 R76, R8.reuse, R40, RZ ;  /* 0x00000028084c723c */ /* 0x040ff000000018ff */
[----:B------:R-:W-:Y:S01]  /*101f0*/  HMMA.16816.F32 R72, R8, R36, RZ ;  /* 0x000000240848723c */ /* 0x000fe200000018ff */
[----:B--2---:R-:W-:-:S07]  /*10200*/  FFMA.FTZ R2, R100, c[0x0][0x2d0], -R5 ;  /* 0x0000b40064027a23 */ /* 0x004fce0000010805 */
[C---:B------:R-:W-:Y:S01]  /*10210*/  HMMA.16816.F32 R64, R8.reuse, R38, RZ ;  /* 0x000000260840723c */ /* 0x040fe200000018ff */
[----:B------:R-:W-:Y:S01]  /*10220*/  LDSM.16.MT88.4 R36, [R206+0x4900] ;  /* 0x00490000ce24783b */ /* 0x000fe20000004200 */
[----:B------:R2:W-:Y:S06]  /*10230*/  MUFU.EX2 R241, R2 ;  /* 0x0000000200f17308 */ /* 0x0005ec0000000800 */
[C---:B------:R-:W-:Y:S08]  /*10240*/  HMMA.16816.F32 R40, R8.reuse, R42, RZ ;  /* 0x0000002a0828723c */ /* 0x040ff000000018ff */
[----:B------:R-:W-:Y:S01]  /*10250*/  HMMA.16816.F32 R92, R8, R32, RZ ;  /* 0x00000020085c723c */ /* 0x000fe200000018ff */
[----:B--2---:R-:W-:-:S04]  /*10260*/  FFMA.FTZ R2, R112, c[0x0][0x2d0], -R5 ;  /* 0x0000b40070027a23 */ /* 0x004fc80000010805 */
[----:B------:R2:W1:Y:S03]  /*10270*/  MUFU.EX2 R240, R2 ;  /* 0x0000000200f07308 */ /* 0x0004660000000800 */
[C---:B------:R-:W-:Y:S01]  /*10280*/  HMMA.16816.F32 R104, R8.reuse, R34, RZ ;  /* 0x000000220868723c */ /* 0x040fe200000018ff */
[----:B------:R-:W-:Y:S07]  /*10290*/  LDSM.16.MT88.4 R32, [R205+0x1100] ;  /* 0x00110000cd20783b */ /* 0x000fee0000004200 */
[----:B------:R-:W-:Y:S01]  /*102a0*/  HMMA.16816.F32 R108, R8, R28, RZ ;  /* 0x0000001c086c723c */ /* 0x000fe200000018ff */
[----:B--2---:R-:W-:-:S07]  /*102b0*/  FFMA.FTZ R2, R113, c[0x0][0x2d0], -R5 ;  /* 0x0000b40071027a23 */ /* 0x004fce0000010805 */
[----:B------:R-:W-:Y:S01]  /*102c0*/  HMMA.16816.F32 R96, R8, R30, RZ ;  /* 0x0000001e0860723c */ /* 0x000fe200000018ff */
[----:B------:R-:W2:Y:S01]  /*102d0*/  LDSM.16.MT88.4 R28, [R205+0x4900] ;  /* 0x00490000cd1c783b */ /* 0x000ea20000004200 */
[----:B------:R3:W-:Y:S05]  /*102e0*/  MUFU.EX2 R238, R2 ;  /* 0x0000000200ee7308 */ /* 0x0007ea0000000800 */
[----:B------:R-:W-:Y:S02]  /*102f0*/  F2FP.PACK_AB R8, R195, R192 ;  /* 0x000000c0c308723e */ /* 0x000fe400000000ff */
[----:B----4-:R-:W-:Y:S02]  /*10300*/  F2FP.PACK_AB R9, R249, R251 ;  /* 0x000000fbf909723e */ /* 0x010fe400000000ff */
[----:B------:R-:W-:-:S02]  /*10310*/  F2FP.PACK_AB R10, R88, R194 ;  /* 0x000000c2580a723e */ /* 0x000fc400000000ff */
[----:B-1----:R-:W-:Y:S01]  /*10320*/  F2FP.PACK_AB R11, R162, R250 ;  /* 0x000000faa20b723e */ /* 0x002fe200000000ff */
[----:B---3--:R-:W-:-:S06]  /*10330*/  FFMA.FTZ R2, R114, c[0x0][0x2d0], -R5 ;  /* 0x0000b40072027a23 */ /* 0x008fcc0000010805 */
[C---:B------:R-:W-:Y:S01]  /*10340*/  HMMA.16816.F32 R128, R8.reuse, R16, R84 ;  /* 0x000000100880723c */ /* 0x040fe20000001854 */
[----:B------:R1:W-:Y:S07]  /*10350*/  MUFU.EX2 R239, R2 ;  /* 0x0000000200ef7308 */ /* 0x0003ee0000000800 */
[C---:B------:R-:W-:Y:S01]  /*10360*/  HMMA.16816.F32 R124, R8.reuse, R18, R80 ;  /* 0x00000012087c723c */ /* 0x040fe20000001850 */
[----:B------:R-:W3:Y:S07]  /*10370*/  LDSM.16.MT88.4 R16, [R209+0x4900] ;  /* 0x00490000d110783b */ /* 0x000eee0000004200 */
[----:B-----5:R-:W-:Y:S01]  /*10380*/  HMMA.16816.F32 R80, R8, R12, R68 ;  /* 0x0000000c0850723c */ /* 0x020fe20000001844 */
[----:B-1----:R-:W-:-:S02]  /*10390*/  FFMA.FTZ R2, R118, c[0x0][0x2d0], -R0 ;  /* 0x0000b40076027a23 */ /* 0x002fc40000010800 */
[----:B------:R-:W-:Y:S02]  /*103a0*/  IMAD.MOV.U32 R118, RZ, RZ, R200 ;  /* 0x000000ffff767224 */ /* 0x000fe400078e00c8 */
[----:B------:R1:W-:Y:S02]  /*103b0*/  MUFU.EX2 R237, R2 ;  /* 0x0000000200ed7308 */ /* 0x0003e40000000800 */
[----:B------:R-:W-:Y:S01]  /*103c0*/  IMAD.MOV.U32 R70, RZ, RZ, R89 ;  /* 0x000000ffff467224 */ /* 0x000fe200078e0059 */
[----:B------:R-:W-:Y:S01]  /*103d0*/  HMMA.16816.F32 R84, R8, R14, R60 ;  /* 0x0000000e0854723c */ /* 0x000fe2000000183c */
[----:B------:R-:W4:Y:S01]  /*103e0*/  LDSM.16.MT88.4 R12, [R208+0x4900] ;  /* 0x00490000d00c783b */ /* 0x000f220000004200 */
[----:B------:R-:W-:Y:S02]  /*103f0*/  IMAD.MOV.U32 R69, RZ, RZ, R88 ;  /* 0x000000ffff457224 */ /* 0x000fe400078e0058 */
[----:B------:R-:W-:-:S04]  /*10400*/  IMAD.MOV.U32 R71, RZ, RZ, R234 ;  /* 0x000000ffff477224 */ /* 0x000fc800078e00ea */
[----:B------:R-:W-:Y:S01]  /*10410*/  HMMA.16816.F32 R100, R8, R26, R56 ;  /* 0x0000001a0864723c */ /* 0x000fe20000001838 */
[----:B-1----:R-:W-:-:S07]  /*10420*/  FFMA.FTZ R2, R119, c[0x0][0x2d0], -R0 ;  /* 0x0000b40077027a23 */ /* 0x002fce0000010800 */
[C---:B------:R-:W-:Y:S01]  /*10430*/  HMMA.16816.F32 R56, R8.reuse, R20, R48 ;  /* 0x000000140838723c */ /* 0x040fe20000001830 */
[----:B------:R-:W-:Y:S01]  /*10440*/  IMAD.MOV.U32 R119, RZ, RZ, R70 ;  /* 0x000000ffff777224 */ /* 0x000fe200078e0046 */
[----:B------:R1:W5:Y:S06]  /*10450*/  MUFU.EX2 R236, R2 ;  /* 0x0000000200ec7308 */ /* 0x00036c0000000800 */
[C---:B------:R-:W-:Y:S01]  /*10460*/  HMMA.16816.F32 R44, R8.reuse, R22, R44 ;  /* 0x00000016082c723c */ /* 0x040fe2000000182c */
[----:B------:R-:W3:Y:S07]  /*10470*/  LDSM.16.MT88.4 R20, [R208+0x1100] ;  /* 0x00110000d014783b */ /* 0x000eee0000004200 */
[----:B------:R-:W-:Y:S01]  /*10480*/  HMMA.16816.F32 R88, R8, R24, R52 ;  /* 0x000000180858723c */ /* 0x000fe20000001834 */
[----:B------:R-:W4:Y:S01]  /*10490*/  LDSM.16.MT88.4 R24, [R209+0x1100] ;  /* 0x00110000d118783b */ /* 0x000f220000004200 */
[----:B-1----:R-:W-:-:S04]  /*104a0*/  FFMA.FTZ R2, R121, c[0x0][0x2d0], -R0 ;  /* 0x0000b40079027a23 */ /* 0x002fc80000010800 */
[----:B------:R1:W-:Y:S02]  /*104b0*/  MUFU.EX2 R235, R2 ;  /* 0x0000000200eb7308 */ /* 0x0003e40000000800 */
[C---:B--2---:R-:W-:Y:S08]  /*104c0*/  HMMA.16816.F32 R112, R8.reuse, R28, R72 ;  /* 0x0000001c0870723c */ /* 0x044ff00000001848 */
[----:B------:R-:W-:Y:S01]  /*104d0*/  HMMA.16816.F32 R52, R8, R30, R64 ;  /* 0x0000001e0834723c */ /* 0x000fe20000001840 */
[----:B------:R-:W2:Y:S01]  /*104e0*/  LDSM.16.MT88.4 R28, [R206+0x1100] ;  /* 0x00110000ce1c783b */ /* 0x000ea20000004200 */
[----:B-1----:R-:W-:-:S06]  /*104f0*/  FFMA.FTZ R2, R120, c[0x0][0x2d0], -R0 ;  /* 0x0000b40078027a23 */ /* 0x002fcc0000010800 */
[C---:B------:R-:W-:Y:S01]  /*10500*/  HMMA.16816.F32 R132, R8.reuse, R36, R76 ;  /* 0x000000240884723c */ /* 0x040fe2000000184c */
[----:B------:R1:W1:Y:S06]  /*10510*/  MUFU.EX2 R234, R2 ;  /* 0x0000000200ea7308 */ /* 0x00026c0000000800 */
[----:B------:R-:W-:Y:S01]  /*10520*/  IMAD.MOV.U32 R36, RZ, RZ, R202 ;  /* 0x000000ffff247224 */ /* 0x000fe200078e00ca */
[----:B------:R-:W-:Y:S01]  /*10530*/  HMMA.16816.F32 R120, R8, R38, R40 ;  /* 0x000000260878723c */ /* 0x000fe20000001828 */
[----:B------:R-:W2:Y:S01]  /*10540*/  LDSM.16.MT88.4 R40, [R206+0x5100] ;  /* 0x00510000ce28783b */ /* 0x000ea20000004200 */
[----:B------:R-:W-:-:S05]  /*10550*/  IMAD.MOV.U32 R37, RZ, RZ, R71 ;  /* 0x000000ffff257224 */ /* 0x000fca00078e0047 */
[----:B------:R-:W-:Y:S01]  /*10560*/  IMAD.MOV.U32 R39, RZ, RZ, R201 ;  /* 0x000000ffff277224 */ /* 0x000fe200078e00c9 */
[C---:B---3--:R-:W-:Y:S01]  /*10570*/  HMMA.16816.F32 R72, R8.reuse, R16, R92 ;  /* 0x000000100848723c */ /* 0x048fe2000000185c */
[----:B------:R-:W-:Y:S02]  /*10580*/  IMAD.MOV.U32 R38, RZ, RZ, R195 ;  /* 0x000000ffff267224 */ /* 0x000fe400078e00c3 */
[--C-:B-1----:R-:W-:Y:S02]  /*10590*/  FFMA.FTZ R2, R144, c[0x0][0x2d0], -R5.reuse ;  /* 0x0000b40090027a23 */ /* 0x102fe40000010805 */
[----:B------:R-:W-:Y:S02]  /*105a0*/  IMAD.MOV.U32 R144, RZ, RZ, R4 ;  /* 0x000000ffff907224 */ /* 0x000fe400078e0004 */
[----:B------:R1:W-:Y:S01]  /*105b0*/  MUFU.EX2 R202, R2 ;  /* 0x0000000200ca7308 */ /* 0x0003e20000000800 */
[C---:B------:R-:W-:Y:S01]  /*105c0*/  HMMA.16816.F32 R64, R8.reuse, R18, R104 ;  /* 0x000000120840723c */ /* 0x040fe20000001868 */
[----:B------:R-:W-:Y:S07]  /*105d0*/  LDSM.16.MT88.4 R16, [R208+0x5100] ;  /* 0x00510000d010783b */ /* 0x000fee0000004200 */
[----:B----4-:R-:W-:Y:S01]  /*105e0*/  HMMA.16816.F32 R60, R8, R12, R108 ;  /* 0x0000000c083c723c */ /* 0x010fe2000000186c */
[----:B-1----:R-:W-:-:S07]  /*105f0*/  FFMA.FTZ R2, R145, c[0x0][0x2d0], -R5 ;  /* 0x0000b40091027a23 */ /* 0x002fce0000010805 */
[----:B------:R-:W-:Y:S01]  /*10600*/  HMMA.16816.F32 R48, R8, R14, R96 ;  /* 0x0000000e0830723c */ /* 0x000fe20000001860 */
[----:B------:R-:W1:Y:S01]  /*10610*/  LDSM.16.MT88.4 R12, [R205+0x5100] ;  /* 0x00510000cd0c783b */ /* 0x000e620000004200 */
[----:B------:R-:W-:Y:S01]  /*10620*/  IMAD.MOV.U32 R111, RZ, RZ, R69 ;  /* 0x000000ffff6f7224 */ /* 0x000fe200078e0045 */
[----:B------:R3:W4:Y:S01]  /*10630*/  MUFU.EX2 R201, R2 ;  /* 0x0000000200c97308 */ /* 0x0007220000000800 */
[----:B------:R-:W-:Y:S02]  /*10640*/  IMAD.MOV.U32 R110, RZ, RZ, R194 ;  /* 0x000000ffff6e7224 */ /* 0x000fe400078e00c2 */
[----:B------:R-:W-:Y:S01]  /*10650*/  IMAD.MOV.U32 R145, RZ, RZ, R193 ;  /* 0x000000ffff917224 */ /* 0x000fe200078e00c1 */
[----:B------:R-:W-:Y:S02]  /*10660*/  F2FP.PACK_AB R8, R240, R241 ;  /* 0x000000f1f008723e */ /* 0x000fe400000000ff */
[----:B-----5:R-:W-:Y:S02]  /*10670*/  F2FP.PACK_AB R9, R236, R237 ;  /* 0x000000edec09723e */ /* 0x020fe400000000ff */
[----:B------:R-:W-:-:S02]  /*10680*/  F2FP.PACK_AB R10, R239, R238 ;  /* 0x000000eeef0a723e */ /* 0x000fc400000000ff */
[----:B------:R-:W-:Y:S01]  /*10690*/  F2FP.PACK_AB R11, R234, R235 ;  /* 0x000000ebea0b723e */ /* 0x000fe200000000ff */
[----:B---3--:R-:W-:-:S06]  /*106a0*/  FFMA.FTZ R2, R146, c[0x0][0x2d0], -R5 ;  /* 0x0000b40092027a23 */ /* 0x008fcc0000010805 */
[C---:B------:R-:W-:Y:S01]  /*106b0*/  HMMA.16816.F32 R96, R8.reuse, R20, R56 ;  /* 0x000000140860723c */ /* 0x040fe20000001838 */
[----:B------:R-:W-:Y:S01]  /*106c0*/  IMAD.MOV.U32 R146, RZ, RZ, R37 ;  /* 0x000000ffff927224 */ /* 0x000fe200078e0025 */
[----:B------:R3:W-:Y:S06]  /*106d0*/  MUFU.EX2 R200, R2 ;  /* 0x0000000200c87308 */ /* 0x0007ec0000000800 */
[C---:B------:R-:W-:Y:S01]  /*106e0*/  HMMA.16816.F32 R92, R8.reuse, R22, R44 ;  /* 0x00000016085c723c */ /* 0x040fe2000000182c */
[----:B------:R-:W5:Y:S06]  /*106f0*/  LDSM.16.MT88.4 R20, [R209+0x5100] ;  /* 0x00510000d114783b */ /* 0x000f6c0000004200 */
[----:B------:R-:W-:Y:S01]  /*10700*/  IMAD.MOV.U32 R46, RZ, RZ, R39 ;  /* 0x000000ffff2e7224 */ /* 0x000fe200078e0027 */
[----:B------:R-:W-:Y:S01]  /*10710*/  HMMA.16816.F32 R68, R8, R32, R128 ;  /* 0x000000200844723c */ /* 0x000fe20000001880 */
[----:B------:R-:W-:-:S02]  /*10720*/  IMAD.MOV.U32 R47, RZ, RZ, R36 ;  /* 0x000000ffff2f7224 */ /* 0x000fc400078e0024 */
[----:B---3--:R-:W-:Y:S02]  /*10730*/  FFMA.FTZ R2, R147, c[0x0][0x2d0], -R5 ;  /* 0x0000b40093027a23 */ /* 0x008fe40000010805 */
[----:B------:R-:W-:Y:S02]  /*10740*/  IMAD.MOV.U32 R147, RZ, RZ, R192 ;  /* 0x000000ffff937224 */ /* 0x000fe400078e00c0 */
[----:B------:R3:W-:Y:S01]  /*10750*/  MUFU.EX2 R195, R2 ;  /* 0x0000000200c37308 */ /* 0x0007e20000000800 */
[C---:B------:R-:W-:Y:S01]  /*10760*/  HMMA.16816.F32 R76, R8.reuse, R34, R124 ;  /* 0x00000022084c723c */ /* 0x040fe2000000187c */
[----:B------:R-:W1:Y:S07]  /*10770*/  LDSM.16.MT88.4 R32, [R206+0x1900] ;  /* 0x00190000ce20783b */ /* 0x000e6e0000004200 */
[----:B------:R-:W-:Y:S01]  /*10780*/  HMMA.16816.F32 R88, R8, R24, R88 ;  /* 0x000000180858723c */ /* 0x000fe20000001858 */
[----:B---3--:R-:W-:-:S07]  /*10790*/  FFMA.FTZ R2, R148, c[0x0][0x2d0], -R0 ;  /* 0x0000b40094027a23 */ /* 0x008fce0000010800 */
[C---:B------:R-:W-:Y:S01]  /*107a0*/  HMMA.16816.F32 R100, R8.reuse, R26, R100 ;  /* 0x0000001a0864723c */ /* 0x040fe20000001864 */
[----:B------:R-:W-:Y:S01]  /*107b0*/  IMAD.MOV.U32 R148, RZ, RZ, R38 ;  /* 0x000000ffff947224 */ /* 0x000fe200078e0026 */
[----:B------:R-:W-:Y:S01]  /*107c0*/  LDSM.16.MT88.4 R24, [R208+0x1900] ;  /* 0x00190000d018783b */ /* 0x000fe20000004200 */
[----:B------:R3:W-:Y:S03]  /*107d0*/  MUFU.EX2 R194, R2 ;  /* 0x0000000200c27308 */ /* 0x0007e60000000800 */
[----:B------:R-:W4:Y:S02]  /*107e0*/  LDSM.16.MT88.4 R36, [R205+0x1900] ;  /* 0x00190000cd24783b */ /* 0x000f240000004200 */
[C---:B--2---:R-:W-:Y:S08]  /*107f0*/  HMMA.16816.F32 R80, R8.reuse, R28, R80 ;  /* 0x0000001c0850723c */ /* 0x044ff00000001850 */
[----:B------:R-:W-:Y:S01]  /*10800*/  HMMA.16816.F32 R84, R8, R30, R84 ;  /* 0x0000001e0854723c */ /* 0x000fe20000001854 */
[----:B------:R-:W2:Y:S01]  /*10810*/  LDSM.16.MT88.4 R28, [R209+0x1900] ;  /* 0x00190000d11c783b */ /* 0x000ea20000004200 */
[----:B---3--:R-:W-:-:S02]  /*10820*/  FFMA.FTZ R2, R149, c[0x0][0x2d0], -R0 ;  /* 0x0000b40095027a23 */ /* 0x008fc40000010800 */
[----:B------:R-:W-:Y:S02]  /*10830*/  IMAD.MOV.U32 R149, RZ, RZ, R110 ;  /* 0x000000ffff957224 */ /* 0x000fe400078e006e */
[----:B------:R3:W2:Y:S02]  /*10840*/  MUFU.EX2 R193, R2 ;  /* 0x0000000200c17308 */ /* 0x0006a40000000800 */
[C---:B------:R-:W-:Y:S08]  /*10850*/  HMMA.16816.F32 R124, R8.reuse, R42, R120 ;  /* 0x0000002a087c723c */ /* 0x040ff00000001878 */
[----:B-1----:R-:W-:Y:S01]  /*10860*/  HMMA.16816.F32 R112, R8, R12, R112 ;  /* 0x0000000c0870723c */ /* 0x002fe20000001870 */
[----:B---3--:R-:W-:-:S07]  /*10870*/  FFMA.FTZ R2, R151, c[0x0][0x2d0], -R0 ;  /* 0x0000b40097027a23 */ /* 0x008fce0000010800 */
[C---:B------:R-:W-:Y:S01]  /*10880*/  HMMA.16816.F32 R104, R8.reuse, R14, R52 ;  /* 0x0000000e0868723c */ /* 0x040fe20000001834 */
[----:B------:R-:W1:Y:S01]  /*10890*/  LDSM.16.MT88.4 R12, [R205+0x5900] ;  /* 0x00590000cd0c783b */ /* 0x000e620000004200 */
[----:B------:R-:W-:Y:S01]  /*108a0*/  IMAD.MOV.U32 R151, RZ, RZ, R162 ;  /* 0x000000ffff977224 */ /* 0x000fe200078e00a2 */
[----:B------:R3:W-:Y:S05]  /*108b0*/  MUFU.EX2 R4, R2 ;  /* 0x0000000200047308 */ /* 0x0007ea0000000800 */
[C---:B------:R-:W-:Y:S08]  /*108c0*/  HMMA.16816.F32 R132, R8.reuse, R40, R132 ;  /* 0x000000280884723c */ /* 0x040ff00000001884 */
[----:B-----5:R-:W-:Y:S01]  /*108d0*/  HMMA.16816.F32 R128, R8, R20, R72 ;  /* 0x000000140880723c */ /* 0x020fe20000001848 */
[----:B---3--:R-:W-:-:S02]  /*108e0*/  FFMA.FTZ R2, R150, c[0x0][0x2d0], -R0 ;  /* 0x0000b40096027a23 */ /* 0x008fc40000010800 */
[----:B------:R-:W-:Y:S02]  /*108f0*/  IMAD.MOV.U32 R150, RZ, RZ, R111 ;  /* 0x000000ffff967224 */ /* 0x000fe400078e006f */
[----:B------:R3:W5:Y:S03]  /*10900*/  MUFU.EX2 R192, R2 ;  /* 0x0000000200c07308 */ /* 0x0007660000000800 */
[C---:B------:R-:W-:Y:S01]  /*10910*/  HMMA.16816.F32 R120, R8.reuse, R22, R64 ;  /* 0x000000160878723c */ /* 0x040fe20000001840 */
[----:B------:R-:W-:Y:S07]  /*10920*/  LDSM.16.MT88.4 R20, [R208+0x5900] ;  /* 0x00590000d014783b */ /* 0x000fee0000004200 */
[----:B------:R-:W-:Y:S01]  /*10930*/  HMMA.16816.F32 R108, R8, R16, R60 ;  /* 0x00000010086c723c */ /* 0x000fe2000000183c */
[----:B---3--:R-:W-:-:S07]  /*10940*/  FFMA.FTZ R2, R153, c[0x0][0x2d0], -R5 ;  /* 0x0000b40099027a23 */ /* 0x008fce0000010805 */
[----:B------:R-:W-:Y:S01]  /*10950*/  HMMA.16816.F32 R56, R8, R18, R48 ;  /* 0x000000120838723c */ /* 0x000fe20000001830 */
[----:B------:R-:W-:Y:S06]  /*10960*/  LDSM.16.MT88.4 R16, [R205+0x2100] ;  /* 0x00210000cd10783b */ /* 0x000fec0000004200 */
[----:B----4-:R-:W-:Y:S02]  /*10970*/  F2FP.PACK_AB R8, R201, R202 ;  /* 0x000000cac908723e */ /* 0x010fe400000000ff */
[----:B--2---:R-:W-:Y:S02]  /*10980*/  F2FP.PACK_AB R9, R193, R194 ;  /* 0x000000c2c109723e */ /* 0x004fe400000000ff */
[----:B------:R-:W-:-:S02]  /*10990*/  F2FP.PACK_AB R10, R195, R200 ;  /* 0x000000c8c30a723e */ /* 0x000fc400000000ff */
[----:B-----5:R-:W-:-:S07]  /*109a0*/  F2FP.PACK_AB R11, R192, R4 ;  /* 0x00000004c00b723e */ /* 0x020fce00000000ff */
[C---:B------:R-:W-:Y:S07]  /*109b0*/  HMMA.16816.F32 R60, R8.reuse, R32, R80 ;  /* 0x00000020083c723c */ /* 0x040fee0000001850 */
[----:B------:R-:W-:Y:S01]  /*109c0*/  IMAD.MOV.U32 R81, RZ, RZ, R146 ;  /* 0x000000ffff517224 */ /* 0x000fe200078e0092 */
[----:B------:R-:W-:Y:S01]  /*109d0*/  HMMA.16816.F32 R52, R8, R34, R84 ;  /* 0x000000220834723c */ /* 0x000fe20000001854 */
[----:B------:R-:W2:Y:S01]  /*109e0*/  LDSM.16.MT88.4 R32, [R206+0x5900] ;  /* 0x00590000ce20783b */ /* 0x000ea20000004200 */
[----:B------:R-:W-:-:S02]  /*109f0*/  IMAD.MOV.U32 R146, RZ, RZ, R163 ;  /* 0x000000ffff927224 */ /* 0x000fc400078e00a3 */
[----:B------:R3:W-:Y:S01]  /*10a00*/  MUFU.EX2 R163, R2 ;  /* 0x0000000200a37308 */ /* 0x0007e20000000800 */
[----:B------:R-:W-:Y:S02]  /*10a10*/  IMAD.MOV.U32 R80, RZ, RZ, R161 ;  /* 0x000000ffff507224 */ /* 0x000fe400078e00a1 */
[----:B------:R-:W-:Y:S01]  /*10a20*/  IMAD.MOV.U32 R83, RZ, RZ, R46 ;  /* 0x000000ffff537224 */ /* 0x000fe200078e002e */
[----:B------:R-:W-:Y:S01]  /*10a30*/  HMMA.16816.F32 R68, R8, R36, R68 ;  /* 0x000000240844723c */ /* 0x000fe20000001844 */
[----:B------:R-:W-:-:S07]  /*10a40*/  IMAD.MOV.U32 R82, RZ, RZ, R47 ;  /* 0x000000ffff527224 */ /* 0x000fce00078e002f */
[----:B------:R-:W-:Y:S01]  /*10a50*/  HMMA.16816.F32 R64, R8, R38, R76 ;  /* 0x000000260840723c */ /* 0x000fe2000000184c */
[----:B---3--:R-:W-:-:S07]  /*10a60*/  FFMA.FTZ R2, R154, c[0x0][0x2d0], -R5 ;  /* 0x0000b4009a027a23 */ /* 0x008fce0000010805 */
[C---:B------:R-:W-:Y:S01]  /*10a70*/  HMMA.16816.F32 R40, R8.reuse, R24, R96 ;  /* 0x000000180828723c */ /* 0x040fe20000001860 */
[----:B------:R3:W4:Y:S07]  /*10a80*/  MUFU.EX2 R162, R2 ;  /* 0x0000000200a27308 */ /* 0x00072e0000000800 */
[C---:B------:R-:W-:Y:S01]  /*10a90*/  HMMA.16816.F32 R36, R8.reuse, R26, R92 ;  /* 0x0000001a0824723c */ /* 0x040fe2000000185c */
[----:B------:R-:W5:Y:S07]  /*10aa0*/  LDSM.16.MT88.4 R24, [R209+0x5900] ;  /* 0x00590000d118783b */ /* 0x000f6e0000004200 */
[----:B------:R-:W-:Y:S01]  /*10ab0*/  HMMA.16816.F32 R44, R8, R28, R88 ;  /* 0x0000001c082c723c */ /* 0x000fe20000001858 */
[----:B---3--:R-:W-:-:S04]  /*10ac0*/  FFMA.FTZ R2, R152, c[0x0][0x2d0], -R5 ;  /* 0x0000b40098027a23 */ /* 0x008fc80000010805 */
[----:B------:R3:W-:Y:S02]  /*10ad0*/  MUFU.EX2 R161, R2 ;  /* 0x0000000200a17308 */ /* 0x0007e40000000800 */
[----:B------:R-:W-:Y:S01]  /*10ae0*/  IMAD.MOV.U32 R91, RZ, RZ, R160 ;  /* 0x000000ffff5b7224 */ /* 0x000fe200078e00a0 */
[C---:B-1----:R-:W-:Y:S07]  /*10af0*/  HMMA.16816.F32 R72, R8.reuse, R12, R112 ;  /* 0x0000000c0848723c */ /* 0x042fee0000001870 */
[----:B------:R-:W-:Y:S01]  /*10b00*/  IMAD.MOV.U32 R115, RZ, RZ, R83 ;  /* 0x000000ffff737224 */ /* 0x000fe200078e0053 */
[----:B------:R-:W-:Y:S01]  /*10b10*/  HMMA.16816.F32 R76, R8, R14, R104 ;  /* 0x0000000e084c723c */ /* 0x000fe20000001868 */
[----:B------:R-:W1:Y:S01]  /*10b20*/  LDSM.16.MT88.4 R12, [R206+0x2100] ;  /* 0x00210000ce0c783b */ /* 0x000e620000004200 */
[----:B---3--:R-:W-:-:S06]  /*10b30*/  FFMA.FTZ R2, R155, c[0x0][0x2d0], -R5 ;  /* 0x0000b4009b027a23 */ /* 0x008fcc0000010805 */
[C---:B--2---:R-:W-:Y:S01]  /*10b40*/  HMMA.16816.F32 R84, R8.reuse, R32, R132 ;  /* 0x000000200854723c */ /* 0x044fe20000001884 */
[----:B------:R2:W-:Y:S07]  /*10b50*/  MUFU.EX2 R160, R2 ;  /* 0x0000000200a07308 */ /* 0x0005ee0000000800 */
[C---:B------:R-:W-:Y:S01]  /*10b60*/  HMMA.16816.F32 R104, R8.reuse, R34, R124 ;  /* 0x000000220868723c */ /* 0x040fe2000000187c */
[----:B------:R-:W3:Y:S04]  /*10b70*/  LDSM.16.MT88.4 R32, [R208+0x2100] ;  /* 0x00210000d020783b */ /* 0x000ee80000004200 */
[----:B------:R-:W-:Y:S03]  /*10b80*/  LDSM.16.MT88.4 R124, [R205+0x3900] ;  /* 0x00390000cd7c783b */ /* 0x000fe60000004200 */
[----:B------:R-:W-:Y:S01]  /*10b90*/  HMMA.16816.F32 R48, R8, R30, R100 ;  /* 0x0000001e0830723c */ /* 0x000fe20000001864 */
[----:B--2---:R-:W-:Y:S01]  /*10ba0*/  FFMA.FTZ R2, R156, c[0x0][0x2d0], -R0 ;  /* 0x0000b4009c027a23 */ /* 0x004fe20000010800 */
[----:B------:R-:W2:Y:S01]  /*10bb0*/  LDSM.16.MT88.4 R28, [R209+0x2100] ;  /* 0x00210000d11c783b */ /* 0x000ea20000004200 */
[----:B------:R-:W-:-:S02]  /*10bc0*/  IMAD.MOV.U32 R156, RZ, RZ, R82 ;  /* 0x000000ffff9c7224 */ /* 0x000fc400078e0052 */
[----:B------:R1:W-:Y:S03]  /*10bd0*/  MUFU.EX2 R155, R2 ;  /* 0x00000002009b7308 */ /* 0x0003e60000000800 */
[C---:B-----5:R-:W-:Y:S08]  /*10be0*/  HMMA.16816.F32 R128, R8.reuse, R24, R128 ;  /* 0x000000180880723c */ /* 0x060ff00000001880 */
[----:B------:R-:W-:Y:S01]  /*10bf0*/  HMMA.16816.F32 R120, R8, R26, R120 ;  /* 0x0000001a0878723c */ /* 0x000fe20000001878 */
[----:B------:R-:W5:Y:S01]  /*10c00*/  LDSM.16.MT88.4 R24, [R205+0x6100] ;  /* 0x00610000cd18783b */ /* 0x000f620000004200 */
[----:B-1----:R-:W-:-:S02]  /*10c10*/  FFMA.FTZ R2, R157, c[0x0][0x2d0], -R0 ;  /* 0x0000b4009d027a23 */ /* 0x002fc40000010800 */
[----:B------:R-:W-:-:S04]  /*10c20*/  IMAD.MOV.U32 R157, RZ, RZ, R81 ;  /* 0x000000ffff9d7224 */ /* 0x000fc800078e0051 */
[C---:B------:R-:W-:Y:S01]  /*10c30*/  HMMA.16816.F32 R108, R8.reuse, R20, R108 ;  /* 0x00000014086c723c */ /* 0x040fe2000000186c */
[----:B------:R1:W1:Y:S07]  /*10c40*/  MUFU.EX2 R154, R2 ;  /* 0x00000002009a7308 */ /* 0x00026e0000000800 */
[----:B------:R-:W-:Y:S01]  /*10c50*/  HMMA.16816.F32 R96, R8, R22, R56 ;  /* 0x000000160860723c */ /* 0x000fe20000001838 */
[----:B------:R-:W2:Y:S06]  /*10c60*/  LDSM.16.MT88.4 R20, [R206+0x6100] ;  /* 0x00610000ce14783b */ /* 0x000eac0000004200 */
[----:B----4-:R-:W-:Y:S01]  /*10c70*/  F2FP.PACK_AB R8, R162, R163 ;  /* 0x000000a3a208723e */ /* 0x010fe200000000ff */
[----:B-1----:R-:W-:Y:S01]  /*10c80*/  FFMA.FTZ R2, R159, c[0x0][0x2d0], -R0 ;  /* 0x0000b4009f027a23 */ /* 0x002fe20000010800 */
[----:B------:R-:W-:Y:S01]  /*10c90*/  F2FP.PACK_AB R9, R154, R155 ;  /* 0x0000009b9a09723e */ /* 0x000fe200000000ff */
[----:B------:R-:W-:Y:S01]  /*10ca0*/  IMAD.MOV.U32 R159, RZ, RZ, R80 ;  /* 0x000000ffff9f7224 */ /* 0x000fe200078e0050 */
[----:B------:R-:W-:Y:S01]  /*10cb0*/  F2FP.PACK_AB R10, R160, R161 ;  /* 0x000000a1a00a723e */ /* 0x000fe200000000ff */
[----:B------:R1:W-:Y:S02]  /*10cc0*/  MUFU.EX2 R153, R2 ;  /* 0x0000000200997308 */ /* 0x0003e40000000800 */
[----:B-1----:R-:W-:-:S02]  /*10cd0*/  FFMA.FTZ R2, R158, c[0x0][0x2d0], -R0 ;  /* 0x0000b4009e027a23 */ /* 0x002fc40000010800 */
[----:B------:R-:W-:-:S04]  /*10ce0*/  IMAD.MOV.U32 R158, RZ, RZ, R91 ;  /* 0x000000ffff9e7224 */ /* 0x000fc800078e005b */
[----:B------:R1:W4:Y:S02]  /*10cf0*/  MUFU.EX2 R152, R2 ;  /* 0x0000000200987308 */ /* 0x0003240000000800 */
[----:B-1----:R-:W-:Y:S01]  /*10d00*/  FFMA.FTZ R2, R164, c[0x0][0x2d0], -R5 ;  /* 0x0000b400a4027a23 */ /* 0x002fe20000010805 */
[----:B----4-:R-:W-:Y:S01]  /*10d10*/  F2FP.PACK_AB R11, R152, R153 ;  /* 0x00000099980b723e */ /* 0x010fe200000000ff */
[----:B------:R-:W-:-:S04]  /*10d20*/  IMAD.MOV.U32 R164, RZ, RZ, R151 ;  /* 0x000000ffffa47224 */ /* 0x000fc800078e0097 */
[----:B------:R1:W-:Y:S02]  /*10d30*/  MUFU.EX2 R151, R2 ;  /* 0x0000000200977308 */ /* 0x0003e40000000800 */
[C---:B------:R-:W-:Y:S08]  /*10d40*/  HMMA.16816.F32 R100, R8.reuse, R16, R68 ;  /* 0x000000100864723c */ /* 0x040ff00000001844 */
[----:B------:R-:W-:Y:S01]  /*10d50*/  HMMA.16816.F32 R92, R8, R18, R64 ;  /* 0x00000012085c723c */ /* 0x000fe20000001840 */
[----:B------:R-:W4:Y:S01]  /*10d60*/  LDSM.16.MT88.4 R16, [R209+0x6100] ;  /* 0x00610000d110783b */ /* 0x000f220000004200 */
[----:B-1----:R-:W-:-:S02]  /*10d70*/  FFMA.FTZ R2, R166, c[0x0][0x2d0], -R5 ;  /* 0x0000b400a6027a23 */ /* 0x002fc40000010805 */
[----:B------:R-:W-:Y:S02]  /*10d80*/  IMAD.MOV.U32 R166, RZ, RZ, R150 ;  /* 0x000000ffffa67224 */ /* 0x000fe400078e0096 */
[----:B------:R1:W1:Y:S02]  /*10d90*/  MUFU.EX2 R150, R2 ;  /* 0x0000000200967308 */ /* 0x0002640000000800 */
[C---:B------:R-:W-:Y:S08]  /*10da0*/  HMMA.16816.F32 R88, R8.reuse, R12, R60 ;  /* 0x0000000c0858723c */ /* 0x040ff0000000183c */
[----:B------:R-:W-:Y:S01]  /*10db0*/  HMMA.16816.F32 R80, R8, R14, R52 ;  /* 0x0000000e0850723c */ /* 0x000fe20000001834 */
[----:B------:R-:W4:Y:S01]  /*10dc0*/  LDSM.16.MT88.4 R12, [R208+0x6100] ;  /* 0x00610000d00c783b */ /* 0x000f220000004200 */
[----:B-1----:R-:W-:-:S06]  /*10dd0*/  FFMA.FTZ R2, R165, c[0x0][0x2d0], -R5 ;  /* 0x0000b400a5027a23 */ /* 0x002fcc0000010805 */
[C---:B---3--:R-:W-:Y:S01]  /*10de0*/  HMMA.16816.F32 R60, R8.reuse, R32, R40 ;  /* 0x00000020083c723c */ /* 0x048fe20000001828 */
[----:B------:R-:W-:Y:S02]  /*10df0*/  IMAD.MOV.U32 R165, RZ, RZ, R149 ;  /* 0x000000ffffa57224 */ /* 0x000fe400078e0095 */
[----:B------:R1:W-:Y:S05]  /*10e00*/  MUFU.EX2 R149, R2 ;  /* 0x0000000200957308 */ /* 0x0003ea0000000800 */
        /* <DEDUP_REMOVED lines=8> */
[----:B-----5:R-:W-:Y:S01]  /*10e90*/  HMMA.16816.F32 R44, R8, R24, R72 ;  /* 0x00000018082c723c */ /* 0x020fe20000001848 */
        /* <DEDUP_REMOVED lines=8> */
[----:B-----5:R-:W-:-:S02]  /*10f20*/  FFMA.FTZ R2, R191, c[0x0][0x2d0], -R0 ;  /* 0x0000b400bf027a23 */ /* 0x020fc40000010800 */
[----:B------:R-:W-:Y:S02]  /*10f30*/  IMAD.MOV.U32 R191, RZ, RZ, R115 ;  /* 0x000000ffffbf7224 */ /* 0x000fe400078e0073 */
[----:B------:R5:W1:Y:S02]  /*10f40*/  MUFU.EX2 R135, R2 ;  /* 0x0000000200877308 */ /* 0x000a640000000800 */
[C---:B----4-:R-:W-:Y:S08]  /*10f50*/  HMMA.16816.F32 R56, R8.reuse, R16, R128 ;  /* 0x000000100838723c */ /* 0x050ff00000001880 */
[----:B------:R-:W-:Y:S01]  /*10f60*/  HMMA.16816.F32 R72, R8, R18, R120 ;  /* 0x000000120848723c */ /* 0x000fe20000001878 */
[----:B------:R-:W-:Y:S01]  /*10f70*/  LDSM.16.MT88.4 R16, [R206+0x6900] ;  /* 0x00690000ce10783b */ /* 0x000fe20000004200 */
[----:B-----5:R-:W-:-:S06]  /*10f80*/  FFMA.FTZ R2, R167, c[0x0][0x2d0], -R0 ;  /* 0x0000b400a7027a23 */ /* 0x020fcc0000010800 */
[C---:B------:R-:W-:Y:S01]  /*10f90*/  HMMA.16816.F32 R108, R8.reuse, R12, R108 ;  /* 0x0000000c086c723c */ /* 0x040fe2000000186c */
[----:B------:R-:W-:Y:S01]  /*10fa0*/  IMAD.MOV.U32 R167, RZ, RZ, R146 ;  /* 0x000000ffffa77224 */ /* 0x000fe200078e0092 */
[----:B------:R4:W-:Y:S06]  /*10fb0*/  MUFU.EX2 R134, R2 ;  /* 0x0000000200867308 */ /* 0x0009ec0000000800 */
[----:B------:R-:W-:Y:S01]  /*10fc0*/  HMMA.16816.F32 R104, R8, R14, R96 ;  /* 0x0000000e0868723c */ /* 0x000fe20000001860 */
[----:B------:R-:W5:Y:S06]  /*10fd0*/  LDSM.16.MT88.4 R12, [R205+0x6900] ;  /* 0x00690000cd0c783b */ /* 0x000f6c0000004200 */
[----:B------:R-:W-:-:S02]  /*10fe0*/  F2FP.PACK_AB R8, R150, R151 ;  /* 0x000000979608723e */ /* 0x000fc400000000ff */
[----:B-1----:R-:W-:Y:S01]  /*10ff0*/  F2FP.PACK_AB R9, R135, R147 ;  /* 0x000000938709723e */ /* 0x002fe200000000ff */
[----:B----4-:R-:W-:Y:S01]  /*11000*/  FFMA.FTZ R2, R189, c[0x0][0x2d0], -R0 ;  /* 0x0000b400bd027a23 */ /* 0x010fe20000010800 */
[----:B------:R-:W-:Y:S01]  /*11010*/  F2FP.PACK_AB R10, R148, R149 ;  /* 0x00000095940a723e */ /* 0x000fe200000000ff */
[----:B------:R-:W-:Y:S02]  /*11020*/  IMAD.MOV.U32 R189, RZ, RZ, R145 ;  /* 0x000000ffffbd7224 */ /* 0x000fe400078e0091 */
[----:B------:R-:W1:Y:S02]  /*11030*/  MUFU.EX2 R133, R2 ;  /* 0x0000000200857308 */ /* 0x000e640000000800 */
[----:B-1----:R-:W-:Y:S01]  /*11040*/  F2FP.PACK_AB R11, R133, R134 ;  /* 0x00000086850b723e */ /* 0x002fe200000000ff */
[----:B------:R-:W-:Y:S02]  /*11050*/  FFMA.FTZ R2, R203, c[0x0][0x2d0], -R5 ;  /* 0x0000b400cb027a23 */ /* 0x000fe40000010805 */
[----:B------:R-:W-:-:S03]  /*11060*/  IMAD.MOV.U32 R203, RZ, RZ, R144 ;  /* 0x000000ffffcb7224 */ /* 0x000fc600078e0090 */
[----:B------:R1:W-:Y:S01]  /*11070*/  MUFU.EX2 R132, R2 ;  /* 0x0000000200847308 */ /* 0x0003e20000000800 */
[C---:B---3--:R-:W-:Y:S08]  /*11080*/  HMMA.16816.F32 R120, R8.reuse, R32, R100 ;  /* 0x000000200878723c */ /* 0x048ff00000001864 */
[----:B------:R-:W-:Y:S01]  /*11090*/  HMMA.16816.F32 R112, R8, R34, R92 ;  /* 0x000000220870723c */ /* 0x000fe2000000185c */
[----:B------:R-:W-:Y:S01]  /*110a0*/  LDSM.16.MT88.4 R32, [R208+0x6900] ;  /* 0x00690000d020783b */ /* 0x000fe20000004200 */
[----:B-1----:R-:W-:-:S06]  /*110b0*/  FFMA.FTZ R2, R228, c[0x0][0x2d0], -R5 ;  /* 0x0000b400e4027a23 */ /* 0x002fcc0000010805 */
[C---:B--2---:R-:W-:Y:S01]  /*110c0*/  HMMA.16816.F32 R100, R8.reuse, R28, R88 ;  /* 0x0000001c0864723c */ /* 0x044fe20000001858 */
[----:B------:R-:W-:Y:S01]  /*110d0*/  IMAD.MOV.U32 R228, RZ, RZ, R119 ;  /* 0x000000ffffe47224 */ /* 0x000fe200078e0077 */
[----:B------:R1:W2:Y:S06]  /*110e0*/  MUFU.EX2 R146, R2 ;  /* 0x0000000200927308 */ /* 0x0002ac0000000800 */
[C---:B------:R-:W-:Y:S08]  /*110f0*/  HMMA.16816.F32 R92, R8.reuse, R24, R68 ;  /* 0x00000018085c723c */ /* 0x040ff00000001844 */
[----:B------:R-:W-:Y:S01]  /*11100*/  HMMA.16816.F32 R88, R8, R26, R64 ;  /* 0x0000001a0858723c */ /* 0x000fe20000001840 */
[----:B------:R-:W3:Y:S01]  /*11110*/  LDSM.16.MT88.4 R24, [R209+0x6900] ;  /* 0x00690000d118783b */ /* 0x000ee20000004200 */
[----:B-1----:R-:W-:-:S02]  /*11120*/  FFMA.FTZ R2, R231, c[0x0][0x2d0], -R5 ;  /* 0x0000b400e7027a23 */ /* 0x002fc40000010805 */
[----:B------:R-:W-:Y:S02]  /*11130*/  IMAD.MOV.U32 R231, RZ, RZ, R118 ;  /* 0x000000ffffe77224 */ /* 0x000fe400078e0076 */
[----:B------:R1:W-:Y:S02]  /*11140*/  MUFU.EX2 R145, R2 ;  /* 0x0000000200917308 */ /* 0x0003e40000000800 */
[C---:B------:R-:W-:Y:S01]  /*11150*/  HMMA.16816.F32 R96, R8.reuse, R30, R80 ;  /* 0x0000001e0860723c */ /* 0x040fe20000001850 */
[----:B------:R-:W-:Y:S07]  /*11160*/  LDSM.16.MT88.4 R28, [R205+0x3100] ;  /* 0x00310000cd1c783b */ /* 0x000fee0000004200 */
[----:B------:R-:W-:Y:S01]  /*11170*/  HMMA.16816.F32 R80, R8, R22, R52 ;  /* 0x000000160850723c */ /* 0x000fe20000001834 */
[----:B-1----:R-:W-:-:S07]  /*11180*/  FFMA.FTZ R2, R232, c[0x0][0x2d0], -R5 ;  /* 0x0000b400e8027a23 */ /* 0x002fce0000010805 */
[C---:B-----5:R-:W-:Y:S01]  /*11190*/  HMMA.16816.F32 R64, R8.reuse, R14, R48 ;  /* 0x0000000e0840723c */ /* 0x060fe20000001830 */
[----:B------:R-:W-:Y:S01]  /*111a0*/  IMAD.MOV.U32 R232, RZ, RZ, R6 ;  /* 0x000000ffffe87224 */ /* 0x000fe200078e0006 */
[----:B------:R1:W-:Y:S06]  /*111b0*/  MUFU.EX2 R144, R2 ;  /* 0x0000000200907308 */ /* 0x0003ec0000000800 */
        /* <DEDUP_REMOVED lines=8> */
[----:B------:R-:W3:Y:S04]  /*11240*/  LDSM.16.MT88.4 R24, [R205+0x7100] ;  /* 0x00710000cd18783b */ /* 0x000ee80000004200 */
[----:B------:R-:W-:Y:S01]  /*11250*/  LDSM.16.MT88.4 R72, [R206+0x3900] ;  /* 0x00390000ce48783b */ /* 0x000fe20000004200 */
[----:B-1----:R-:W-:-:S02]  /*11260*/  FFMA.FTZ R2, R229, c[0x0][0x2d0], -R0 ;  /* 0x0000b400e5027a23 */ /* 0x002fc40000010800 */
[C---:B------:R-:W-:Y:S02]  /*11270*/  HMMA.16816.F32 R60, R8.reuse, R16, R40 ;  /* 0x00000010083c723c */ /* 0x040fe40000001828 */
[----:B------:R1:W4:Y:S06]  /*11280*/  MUFU.EX2 R118, R2 ;  /* 0x0000000200767308 */ /* 0x00032c0000000800 */
[C---:B------:R-:W-:Y:S01]  /*11290*/  HMMA.16816.F32 R40, R8.reuse, R18, R36 ;  /* 0x000000120828723c */ /* 0x040fe20000001824 */
[----:B------:R-:W5:Y:S07]  /*112a0*/  LDSM.16.MT88.4 R16, [R209+0x3100] ;  /* 0x00310000d110783b */ /* 0x000f6e0000004200 */
[----:B------:R-:W-:Y:S01]  /*112b0*/  HMMA.16816.F32 R44, R8, R32, R108 ;  /* 0x00000020082c723c */ /* 0x000fe2000000186c */
[----:B-1----:R-:W-:-:S04]  /*112c0*/  FFMA.FTZ R2, R230, c[0x0][0x2d0], -R0 ;  /* 0x0000b400e6027a23 */ /* 0x002fc80000010800 */
[----:B------:R1:W-:Y:S03]  /*112d0*/  MUFU.EX2 R59, R2 ;  /* 0x00000002003b7308 */ /* 0x0003e60000000800 */
[----:B------:R-:W-:Y:S01]  /*112e0*/  HMMA.16816.F32 R36, R8, R34, R104 ;  /* 0x000000220824723c */ /* 0x000fe20000001868 */
[----:B------:R-:W3:Y:S04]  /*112f0*/  LDSM.16.MT88.4 R32, [R206+0x7100] ;  /* 0x00710000ce20783b */ /* 0x000ee80000004200 */
[----:B------:R-:W-:Y:S02]  /*11300*/  LDSM.16.MT88.4 R104, [R206+0x7900] ;  /* 0x00790000ce68783b */ /* 0x000fe40000004200 */
[----:B--2---:R-:W-:-:S02]  /*11310*/  F2FP.PACK_AB R8, R146, R132 ;  /* 0x000000849208723e */ /* 0x004fc400000000ff */
[----:B----4-:R-:W-:Y:S02]  /*11320*/  F2FP.PACK_AB R9, R118, R119 ;  /* 0x000000777609723e */ /* 0x010fe400000000ff */
[----:B------:R-:W-:Y:S01]  /*11330*/  F2FP.PACK_AB R10, R144, R145 ;  /* 0x00000091900a723e */ /* 0x000fe200000000ff */
[----:B-1----:R-:W-:-:S04]  /*11340*/  FFMA.FTZ R2, R233, c[0x0][0x2d0], -R0 ;  /* 0x0000b400e9027a23 */ /* 0x002fc80000010800 */
[----:B------:R1:W2:Y:S02]  /*11350*/  MUFU.EX2 R58, R2 ;  /* 0x00000002003a7308 */ /* 0x0002a40000000800 */
[----:B-1----:R-:W-:Y:S01]  /*11360*/  FFMA.FTZ R2, R246, c[0x0][0x2d0], -R5 ;  /* 0x0000b400f6027a23 */ /* 0x002fe20000010805 */
[----:B--2---:R-:W-:-:S05]  /*11370*/  F2FP.PACK_AB R11, R58, R59 ;  /* 0x0000003b3a0b723e */ /* 0x004fca00000000ff */
[----:B------:R1:W-:Y:S02]  /*11380*/  MUFU.EX2 R57, R2 ;  /* 0x0000000200397308 */ /* 0x0003e40000000800 */
[C---:B---3--:R-:W-:Y:S08]  /*11390*/  HMMA.16816.F32 R64, R8.reuse, R26, R64 ;  /* 0x0000001a0840723c */ /* 0x048ff00000001840 */
[----:B------:R-:W-:Y:S01]  /*113a0*/  HMMA.16816.F32 R128, R8, R24, R76 ;  /* 0x000000180880723c */ /* 0x000fe2000000184c */
[----:B-1----:R-:W-:-:S04]  /*113b0*/  FFMA.FTZ R2, R244, c[0x0][0x2d0], -R5 ;  /* 0x0000b400f4027a23 */ /* 0x002fc80000010805 */
[----:B------:R1:W2:Y:S03]  /*113c0*/  MUFU.EX2 R56, R2 ;  /* 0x0000000200387308 */ /* 0x0002a60000000800 */
[C---:B------:R-:W-:Y:S08]  /*113d0*/  HMMA.16816.F32 R68, R8.reuse, R20, R100 ;  /* 0x000000140844723c */ /* 0x040ff00000001864 */
[----:B-----5:R-:W-:Y:S01]  /*113e0*/  HMMA.16816.F32 R100, R8, R18, R88 ;  /* 0x000000120864723c */ /* 0x020fe20000001858 */
[----:B------:R-:W-:Y:S01]  /*113f0*/  LDSM.16.MT88.4 R88, [R208+0x3900] ;  /* 0x00390000d058783b */ /* 0x000fe20000004200 */
[----:B-1----:R-:W-:-:S06]  /*11400*/  FFMA.FTZ R2, R242, c[0x0][0x2d0], -R5 ;  /* 0x0000b400f2027a23 */ /* 0x002fcc0000010805 */
[C---:B------:R-:W-:Y:S01]  /*11410*/  HMMA.16816.F32 R92, R8.reuse, R16, R92 ;  /* 0x00000010085c723c */ /* 0x040fe2000000185c */
[----:B------:R-:W1:Y:S01]  /*11420*/  LDSM.16.MT88.4 R16, [R209+0x7100] ;  /* 0x00710000d110783b */ /* 0x000e620000004200 */
[----:B------:R3:W-:Y:S06]  /*11430*/  MUFU.EX2 R27, R2 ;  /* 0x00000002001b7308 */ /* 0x0007ec0000000800 */
[C---:B------:R-:W-:Y:S08]  /*11440*/  HMMA.16816.F32 R84, R8.reuse, R12, R84 ;  /* 0x0000000c0854723c */ /* 0x040ff00000001854 */
[----:B------:R-:W-:Y:S01]  /*11450*/  HMMA.16816.F32 R108, R8, R14, R80 ;  /* 0x0000000e086c723c */ /* 0x000fe20000001850 */
[----:B------:R-:W4:Y:S01]  /*11460*/  LDSM.16.MT88.4 R12, [R208+0x7100] ;  /* 0x00710000d00c783b */ /* 0x000f220000004200 */
[----:B---3--:R-:W-:-:S03]  /*11470*/  FFMA.FTZ R2, R245, c[0x0][0x2d0], -R5 ;  /* 0x0000b400f5027a23 */ /* 0x008fc60000010805 */
[----:B------:R-:W3:Y:S01]  /*11480*/  LDSM.16.MT88.4 R80, [R209+0x3900] ;  /* 0x00390000d150783b */ /* 0x000ee20000004200 */
[----:B------:R5:W1:Y:S02]  /*11490*/  MUFU.EX2 R26, R2 ;  /* 0x00000002001a7308 */ /* 0x000a640000000800 */
[C---:B------:R-:W-:Y:S08]  /*114a0*/  HMMA.16816.F32 R120, R8.reuse, R28, R120 ;  /* 0x0000001c0878723c */ /* 0x040ff00000001878 */
[----:B------:R-:W-:Y:S01]  /*114b0*/  HMMA.16816.F32 R28, R8, R30, R112 ;  /* 0x0000001e081c723c */ /* 0x000fe20000001870 */
[----:B-----5:R-:W-:-:S06]  /*114c0*/  FFMA.FTZ R2, R243, c[0x0][0x2d0], -R0 ;  /* 0x0000b400f3027a23 */ /* 0x020fcc0000010800 */
[----:B--2---:R-:W-:Y:S01]  /*114d0*/  F2FP.PACK_AB R112, R56, R57 ;  /* 0x000000393870723e */ /* 0x004fe200000000ff */
[C---:B------:R-:W-:Y:S01]  /*114e0*/  HMMA.16816.F32 R20, R8.reuse, R22, R96 ;  /* 0x000000160814723c */ /* 0x040fe20000001860 */
[----:B-1----:R-:W-:Y:S01]  /*114f0*/  F2FP.PACK_AB R114, R26, R27 ;  /* 0x0000001b1a72723e */ /* 0x002fe200000000ff */
[----:B------:R1:W-:Y:S01]  /*11500*/  MUFU.EX2 R25, R2 ;  /* 0x0000000200197308 */ /* 0x0003e20000000800 */
[----:B------:R-:W2:Y:S05]  /*11510*/  LDSM.16.MT88.4 R96, [R205+0x7900] ;  /* 0x00790000cd60783b */ /* 0x000eaa0000004200 */
[C---:B------:R-:W-:Y:S08]  /*11520*/  HMMA.16816.F32 R60, R8.reuse, R32, R60 ;  /* 0x00000020083c723c */ /* 0x040ff0000000183c */
[----:B------:R-:W-:Y:S01]  /*11530*/  HMMA.16816.F32 R40, R8, R34, R40 ;  /* 0x000000220828723c */ /* 0x000fe20000001828 */
[----:B-1----:R-:W-:-:S04]  /*11540*/  FFMA.FTZ R2, R248, c[0x0][0x2d0], -R0 ;  /* 0x0000b400f8027a23 */ /* 0x002fc80000010800 */
[----:B------:R1:W5:Y:S03]  /*11550*/  MUFU.EX2 R24, R2 ;  /* 0x0000000200187308 */ /* 0x0003660000000800 */
[C---:B------:R-:W-:Y:S08]  /*11560*/  HMMA.16816.F32 R48, R8.reuse, R16, R48 ;  /* 0x000000100830723c */ /* 0x040ff00000001830 */
[----:B------:R-:W-:Y:S01]  /*11570*/  HMMA.16816.F32 R52, R8, R18, R52 ;  /* 0x000000120834723c */ /* 0x000fe20000001834 */
[--C-:B-1----:R-:W-:Y:S01]  /*11580*/  FFMA.FTZ R2, R247, c[0x0][0x2d0], -R0.reuse ;  /* 0x0000b400f7027a23 */ /* 0x102fe20000010800 */
[----:B-----5:R-:W-:Y:S01]  /*11590*/  F2FP.PACK_AB R113, R24, R25 ;  /* 0x000000191871723e */ /* 0x020fe200000000ff */
[----:B------:R-:W-:-:S05]  /*115a0*/  FFMA.FTZ R0, R252, c[0x0][0x2d0], -R0 ;  /* 0x0000b400fc007a23 */ /* 0x000fca0000010800 */
[C---:B----4-:R-:W-:Y:S01]  /*115b0*/  HMMA.16816.F32 R44, R8.reuse, R12, R44 ;  /* 0x0000000c082c723c */ /* 0x050fe2000000182c */
[----:B------:R1:W-:Y:S07]  /*115c0*/  MUFU.EX2 R7, R2 ;  /* 0x0000000200077308 */ /* 0x0003ee0000000800 */
[----:B------:R-:W-:Y:S01]  /*115d0*/  HMMA.16816.F32 R36, R8, R14, R36 ;  /* 0x0000000e0824723c */ /* 0x000fe20000001824 */
[----:B------:R4:W5:Y:S01]  /*115e0*/  MUFU.EX2 R6, R0 ;  /* 0x0000000000067308 */ /* 0x0009620000000800 */
[----:B------:R-:W-:Y:S01]  /*115f0*/  LDSM.16.MT88.4 R8, [R208+0x7900] ;  /* 0x00790000d008783b */ /* 0x000fe20000004200 */
[----:B-1----:R-:W-:-:S04]  /*11600*/  FADD.FTZ R2, R231, R232 ;  /* 0x000000e8e7027221 */ /* 0x002fc80000010000 */
[----:B------:R-:W-:Y:S02]  /*11610*/  FADD.FTZ R3, R3, R2 ;  /* 0x0000000203037221 */ /* 0x000fe40000010000 */
[----:B----4-:R-:W-:Y:S01]  /*11620*/  FADD.FTZ R0, R203, R228 ;  /* 0x000000e4cb007221 */ /* 0x010fe20000010000 */
[----:B-----5:R-:W-:Y:S02]  /*11630*/  F2FP.PACK_AB R115, R6, R7 ;  /* 0x000000070673723e */ /* 0x020fe400000000ff */
[----:B------:R-:W-:Y:S01]  /*11640*/  IADD3 R228, R156, -0x2, RZ ;  /* 0xfffffffe9ce47810 */ /* 0x000fe20007ffe0ff */
        /* <DEDUP_REMOVED lines=29> */
[C---:B------:R-:W-:Y:S01]  /*11820*/  HMMA.16816.F32 R120, R112.reuse, R124, R120 ;  /* 0x0000007c7078723c */ /* 0x040fe20000001878 */
[----:B------:R-:W-:Y:S02]  /*11830*/  FADD.FTZ R0, R200, R0 ;  /* 0x00000000c8007221 */ /* 0x000fe40000010000 */
[----:B------:R-:W-:Y:S02]  /*11840*/  FADD.FTZ R2, R4, R2 ;  /* 0x0000000204027221 */ /* 0x000fe40000010000 */
[----:B------:R-:W-:Y:S01]  /*11850*/  FADD.FTZ R0, R195, R0 ;  /* 0x00000000c3007221 */ /* 0x000fe20000010000 */
[----:B------:R-:W2:Y:S01]  /*11860*/  @P5 S2R R4, SR_CTAID.X ;  /* 0x0000000000045919 */ /* 0x000ea20000002500 */
        /* <DEDUP_REMOVED lines=15> */
[----:B--2---:R-:W-:Y:S01]  /*11960*/  @P5 IMAD.SHL.U32 R0, R4, 0x80, RZ ;  /* 0x0000008004005824 */ /* 0x004fe200078e00ff */
[----:B------:R-:W-:Y:S01]  /*11970*/  HMMA.16816.F32 R124, R112, R126, R28 ;  /* 0x0000007e707c723c */ /* 0x000fe2000000181c */
[----:B------:R-:W-:-:S02]  /*11980*/  FADD.FTZ R2, R135, R2 ;  /* 0x0000000287027221 */ /* 0x000fc40000010000 */
[----:B------:R-:W-:Y:S02]  /*11990*/  FADD.FTZ R3, R149, R3 ;  /* 0x0000000395037221 */ /* 0x000fe40000010000 */
[----:B------:R-:W-:-:S03]  /*119a0*/  @P5 IMAD.HI.U32 R0, R0, c[0x0][0x2c8], RZ ;  /* 0x0000b20000005a27 */ /* 0x000fc600078e00ff */
[C---:B------:R-:W-:Y:S01]  /*119b0*/  HMMA.16816.F32 R72, R112.reuse, R74, R20 ;  /* 0x0000004a7048723c */ /* 0x040fe20000001814 */
[----:B------:R-:W-:Y:S01]  /*119c0*/  FADD.FTZ R2, R134, R2 ;  /* 0x0000000286027221 */ /* 0x000fe20000010000 */
[----:B------:R-:W-:Y:S01]  /*119d0*/  @P5 SHF.R.U32.HI R157, RZ, c[0x0][0x2cc], R0 ;  /* 0x0000b300ff9d5a19 */ /* 0x000fe20000011600 */
[----:B------:R-:W-:Y:S02]  /*119e0*/  FADD.FTZ R3, R148, R3 ;  /* 0x0000000394037221 */ /* 0x000fe40000010000 */
[----:B------:R-:W-:Y:S01]  /*119f0*/  FADD.FTZ R2, R133, R2 ;  /* 0x0000000285027221 */ /* 0x000fe20000010000 */
[----:B------:R-:W-:Y:S01]  /*11a00*/  IADD3 R0, R157, R159, -R158 ;  /* 0x0000009f9d007210 */ /* 0x000fe20007ffe89e */
[----:B------:R-:W-:Y:S01]  /*11a10*/  FADD.FTZ R3, R132, R3 ;  /* 0x0000000384037221 */ /* 0x000fe20000010000 */
[----:B------:R-:W-:Y:S01]  /*11a20*/  HMMA.16816.F32 R96, R112, R98, R64 ;  /* 0x000000627060723c */ /* 0x000fe20000001840 */
[----:B------:R-:W-:Y:S01]  /*11a30*/  FADD.FTZ R5, R119, R2 ;  /* 0x0000000277057221 */ /* 0x000fe20000010000 */
[----:B------:R-:W-:Y:S01]  /*11a40*/  SHF.R.S32.HI R2, RZ, 0x1f, R0 ;  /* 0x0000001fff027819 */ /* 0x000fe20000011400 */
[----:B------:R-:W-:-:S02]  /*11a50*/  FADD.FTZ R4, R146, R3 ;  /* 0x0000000392047221 */ /* 0x000fc40000010000 */
[----:B------:R-:W-:Y:S02]  /*11a60*/  FADD.FTZ R3, R118, R5 ;  /* 0x0000000576037221 */ /* 0x000fe40000010000 */
[----:B------:R-:W-:Y:S01]  /*11a70*/  FADD.FTZ R5, R145, R4 ;  /* 0x0000000491057221 */ /* 0x000fe20000010000 */
[----:B------:R-:W-:Y:S01]  /*11a80*/  LEA.HI R4, R2, R0, RZ, 0x7 ;  /* 0x0000000002047211 */ /* 0x000fe200078f38ff */
[----:B------:R-:W-:Y:S01]  /*11a90*/  FADD.FTZ R0, R59, R3 ;  /* 0x000000033b007221 */ /* 0x000fe20000010000 */
[C---:B------:R-:W-:Y:S01]  /*11aa0*/  HMMA.16816.F32 R104, R112.reuse, R106, R40 ;  /* 0x0000006a7068723c */ /* 0x040fe20000001828 */
[----:B------:R-:W-:Y:S01]  /*11ab0*/  FADD.FTZ R2, R144, R5 ;  /* 0x0000000590027221 */ /* 0x000fe20000010000 */
[----:B------:R-:W-:Y:S01]  /*11ac0*/  SHF.R.S32.HI R3, RZ, 0x7, R4 ;  /* 0x00000007ff037819 */ /* 0x000fe20000011404 */
[----:B------:R-:W-:Y:S02]  /*11ad0*/  FADD.FTZ R0, R58, R0 ;  /* 0x000000003a007221 */ /* 0x000fe40000010000 */
[----:B------:R-:W-:Y:S01]  /*11ae0*/  FADD.FTZ R2, R57, R2 ;  /* 0x0000000239027221 */ /* 0x000fe20000010000 */
[----:B------:R-:W-:Y:S01]  /*11af0*/  IMNMX R3, RZ, R3, !PT ;  /* 0x00000003ff037217 */ /* 0x000fe20007800200 */
[----:B------:R-:W-:Y:S01]  /*11b00*/  FADD.FTZ R0, R25, R0 ;  /* 0x0000000019007221 */ /* 0x000fe20000010000 */
[----:B------:R-:W-:Y:S01]  /*11b10*/  HMMA.16816.F32 R108, R112, R110, R52 ;  /* 0x0000006e706c723c */ /* 0x000fe20000001834 */
[----:B------:R-:W-:Y:S01]  /*11b20*/  FADD.FTZ R2, R56, R2 ;  /* 0x0000000238027221 */ /* 0x000fe20000010000 */
[----:B------:R-:W-:Y:S01]  /*11b30*/  ISETP.GE.AND P0, PT, R228, R3, PT ;  /* 0x00000003e400720c */ /* 0x000fe20003f06270 */
[----:B------:R-:W-:Y:S01]  /*11b40*/  FADD.FTZ R0, R24, R0 ;  /* 0x0000000018007221 */ /* 0x000fe20000010000 */
[----:B------:R1:W-:Y:S01]  /*11b50*/  STL [R1+0x14], R3 ;  /* 0x0000140301007387 */ /* 0x0003e20000100800 */
[----:B------:R-:W-:-:S02]  /*11b60*/  FADD.FTZ R2, R27, R2 ;  /* 0x000000021b027221 */ /* 0x000fc40000010000 */
[----:B------:R-:W-:Y:S01]  /*11b70*/  FADD.FTZ R0, R7, R0 ;  /* 0x0000000007007221 */ /* 0x000fe20000010000 */
[----:B------:R-:W-:Y:S01]  /*11b80*/  HMMA.16816.F32 R132, R112, R8, R44 ;  /* 0x000000087084723c */ /* 0x000fe2000000182c */
[----:B------:R-:W-:Y:S02]  /*11b90*/  FADD.FTZ R2, R26, R2 ;  /* 0x000000021a027221 */ /* 0x000fe40000010000 */
[----:B------:R-:W-:-:S05]  /*11ba0*/  FADD.FTZ R0, R6, R0 ;  /* 0x0000000006007221 */ /* 0x000fca0000010000 */
[----:B------:R1:W-:Y:S01]  /*11bb0*/  STL [R1+0xc], R0 ;  /* 0x00000c0001007387 */ /* 0x0003e20000100800 */
[----:B------:R-:W-:Y:S03]  /*11bc0*/  HMMA.16816.F32 R112, R112, R10, R36 ;  /* 0x0000000a7070723c */ /* 0x000fe60000001824 */
        /* <DEDUP_REMOVED lines=20> */
.L_x_2446:
[----:B------:R-:W3:Y:S01]  /*11d10*/  LDL.64 R160, [R1+0x50] ;  /* 0x0000500001a07983 */ /* 0x000ee20000100a00 */
[----:B------:R-:W-:Y:S04]  /*11d20*/  DEPBAR.LE SB0, 0x0 ;  /* 0x000080000000791a */ /* 0x000fe80000000000 */
[C---:B------:R-:W-:Y:S01]  /*11d30*/  ISETP.GE.AND P0, PT, R200.reuse, RZ, PT ;  /* 0x000000ffc800720c */ /* 0x040fe20003f06270 */
[----:B------:R-:W4:Y:S01]  /*11d40*/  LDL R157, [R1+0x24] ;  /* 0x00002400019d7983 */ /* 0x000f220000100800 */
[----:B------:R-:W-:Y:S02]  /*11d50*/  IMAD.MOV.U32 R201, RZ, RZ, c[0x0][0x208] ;  /* 0x00008200ffc97624 */ /* 0x000fe400078e00ff */
[----:B------:R-:W-:Y:S01]  /*11d60*/  IMAD.MOV.U32 R194, RZ, RZ, 0x6 ;  /* 0x00000006ffc27424 */ /* 0x000fe200078e00ff */
[----:B------:R-:W5:Y:S01]  /*11d70*/  LDL R119, [R1+0x4] ;  /* 0x0000040001777983 */ /* 0x000f620000100800 */
[----:B------:R-:W-:Y:S02]  /*11d80*/  IMAD.SHL.U32 R201, R201, 0x40, RZ ;  /* 0x00000040c9c97824 */ /* 0x000fe400078e00ff */
[----:B------:R-:W-:Y:S01]  /*11d90*/  IMAD.MOV.U32 R193, RZ, RZ, c[0x0][0x208] ;  /* 0x00008200ffc17624 */ /* 0x000fe200078e00ff */
[----:B--2---:R-:W5:Y:S01]  /*11da0*/  LDL.64 R158, [R1+0x40] ;  /* 0x00004000019e7983 */ /* 0x004f620000100a00 */
[----:B------:R-:W-:Y:S01]  /*11db0*/  IMAD.MOV.U32 R228, RZ, RZ, -0x80 ;  /* 0xffffff80ffe47424 */ /* 0x000fe200078e00ff */
[----:B------:R-:W-:Y:S02]  /*11dc0*/  IADD3 R195, R201, 0x80, RZ ;  /* 0x00000080c9c37810 */ /* 0x000fe40007ffe0ff */
[----:B------:R-:W-:Y:S01]  /*11dd0*/  @P0 SHF.R.S32.HI R0, RZ, 0x1f, R200 ;  /* 0x0000001fff000819 */ /* 0x000fe200000114c8 */
[----:B------:R-:W-:Y:S01]  /*11de0*/  @P0 IMAD.WIDE.U32 R116, R200, c[0x0][0x208], RZ ;  /* 0x00008200c8740a25 */ /* 0x000fe200078e00ff */
[----:B------:R-:W5:Y:S01]  /*11df0*/  LDL R156, [R1+0x20] ;  /* 0x00002000019c7983 */ /* 0x000f620000100800 */
[----:B------:R-:W-:Y:S02]  /*11e00*/  SHF.L.U64.HI R193, R193, R194, c[0x0][0x20c] ;  /* 0x00008300c1c17619 */ /* 0x000fe400000102c2 */
[----:B------:R-:W-:Y:S01]  /*11e10*/  @P0 IMAD R0, R0, c[0x0][0x208], RZ ;  /* 0x0000820000000a24 */ /* 0x000fe200078e02ff */
[----:B------:R-:W5:Y:S03]  /*11e20*/  LDL R192, [R1+0x10] ;  /* 0x0000100001c07983 */ /* 0x000f660000100800 */
[----:B------:R-:W-:Y:S01]  /*11e30*/  @P0 IMAD R2, R200, c[0x0][0x20c], R0 ;  /* 0x00008300c8020a24 */ /* 0x000fe200078e0200 */
[----:B------:R-:W-:Y:S01]  /*11e40*/  BAR.SYNC.DEFER_BLOCKING 0x0 ;  /* 0x0000000000007b1d */ /* 0x000fe20000010000 */
[C---:B------:R-:W-:Y:S02]  /*11e50*/  @P0 IMAD.SHL.U32 R0, R116.reuse, 0x80, RZ ;  /* 0x0000008074000824 */ /* 0x040fe400078e00ff */
[----:B------:R-:W-:Y:S05]  /*11e60*/  @P0 IMAD.IADD R117, R117, 0x1, R2 ;  /* 0x0000000175750824 */ /* 0x000fea00078e0202 */
[----:B------:R-:W-:Y:S01]  /*11e70*/  @P0 SHF.L.U64.HI R116, R116, 0x7, R117 ;  /* 0x0000000774740819 */ /* 0x000fe20000010275 */
        /* <DEDUP_REMOVED lines=20> */
[----:B------:R-:W2:Y:S04]  /*11fc0*/  LDL R203, [R1+0x30] ;  /* 0x0000300001cb7983 */ /* 0x000ea80000100800 */
[----:B------:R-:W2:Y:S01]  /*11fd0*/  LDL R202, [R1+0x40] ;  /* 0x0000400001ca7983 */ /* 0x000ea20000100800 */
        /* <DEDUP_REMOVED lines=15> */
[C---:B------:R-:W-:Y:S08]  /*120d0*/  HMMA.16816.F32 R24, R140.reuse, R154, R24 ;  /* 0x0000009a8c18723c */ /* 0x040ff00000001818 */
[C---:B-1----:R-:W-:Y:S08]  /*120e0*/  HMMA.16816.F32 R28, R140.reuse, R144, R28 ;  /* 0x000000908c1c723c */ /* 0x042ff0000000181c */
[C---:B------:R-:W-:Y:S08]  /*120f0*/  HMMA.16816.F32 R32, R140.reuse, R146, R32 ;  /* 0x000000928c20723c */ /* 0x040ff00000001820 */
[C---:B---3--:R-:W-:Y:S08]  /*12100*/  HMMA.16816.F32 R36, R140.reuse, R148, R36 ;  /* 0x000000948c24723c */ /* 0x048ff00000001824 */
[C---:B------:R-:W-:Y:S04]  /*12110*/  HMMA.16816.F32 R40, R140.reuse, R150, R40 ;  /* 0x000000968c28723c */ /* 0x040fe80000001828 */
[----:B------:R-:W-:Y:S02]  /*12120*/  @P0 IADD3 R2, P1, R0, R160, RZ ;  /* 0x000000a000020210 */ /* 0x000fe40007f3e0ff */
[----:B------:R-:W-:Y:S02]  /*12130*/  LDSM.16.M88.4 R160, [R221] ;  /* 0x00000000dda0783b */ /* 0x000fe40000000200 */
[----:B------:R-:W-:Y:S04]  /*12140*/  @P0 LEA R188, P3, R2, c[0x0][0x1f8], 0x1 ;  /* 0x00007e0002bc0a11 */ /* 0x000fe800078608ff */
[----:B----4-:R-:W-:Y:S02]  /*12150*/  @P0 IADD3 R0, P2, R0, R157, RZ ;  /* 0x0000009d00000210 */ /* 0x010fe40007f5e0ff */
[C---:B-----5:R-:W-:Y:S02]  /*12160*/  LOP3.LUT P5, RZ, R119.reuse, 0x1, RZ, 0xc0, !PT ;  /* 0x0000000177ff7812 */ /* 0x060fe400078ac0ff */
[----:B------:R-:W-:Y:S01]  /*12170*/  LOP3.LUT P4, RZ, R119, 0x2, RZ, 0xc0, !PT ;  /* 0x0000000277ff7812 */ /* 0x000fe2000788c0ff */
[----:B------:R-:W-:Y:S01]  /*12180*/  @P0 IMAD.X R117, R116, 0x1, R159, P1 ;  /* 0x0000000174750824 */ /* 0x000fe200008e069f */
[----:B------:R-:W-:Y:S04]  /*12190*/  @P0 LEA R190, P1, R0, c[0x0][0x1f8], 0x1 ;  /* 0x00007e0000be0a11 */ /* 0x000fe800078208ff */
[----:B------:R-:W-:Y:S01]  /*121a0*/  @P0 LEA.HI.X R189, R2, c[0x0][0x1fc], R117, 0x1, P3 ;  /* 0x00007f0002bd0a11 */ /* 0x000fe200018f0c75 */
[----:B------:R-:W-:Y:S01]  /*121b0*/  @P0 IMAD.X R116, R116, 0x1, R156, P2 ;  /* 0x0000000174740824 */ /* 0x000fe200010e069c */
[----:B------:R-:W3:Y:S04]  /*121c0*/  LDL R2, [R1+0x28] ;  /* 0x0000280001027983 */ /* 0x000ee80000100800 */
[----:B------:R-:W1:Y:S01]  /*121d0*/  LDSM.16.M88.4 R156, [R222] ;  /* 0x00000000de9c783b */ /* 0x000e620000000200 */
[----:B------:R-:W-:Y:S01]  /*121e0*/  @P0 LEA.HI.X R191, R0, c[0x0][0x1fc], R116, 0x1, P1 ;  /* 0x00007f0000bf0a11 */ /* 0x000fe200008f0c74 */
[----:B------:R-:W-:Y:S01]  /*121f0*/  IMAD.MOV.U32 R0, RZ, RZ, c[0x0][0x2c4] ;  /* 0x0000b100ff007624 */ /* 0x000fe200078e00ff */
[----:B------:R-:W-:Y:S04]  /*12200*/  @P0 IADD3 R116, P1, R188, R201, RZ ;  /* 0x000000c9bc740210 */ /* 0x000fe80007f3e0ff */
[C---:B------:R-:W-:Y:S01]  /*12210*/  @P0 IADD3 R154, P3, R116.reuse, R195, RZ ;  /* 0x000000c3749a0210 */ /* 0x040fe20007f7e0ff */
[----:B------:R-:W-:Y:S01]  /*12220*/  @!PT LDS RZ, [RZ] ;  /* 0x00000000fffff984 */ /* 0x000fe20000000800 */
[----:B------:R-:W-:Y:S01]  /*12230*/  @!PT LDS RZ, [RZ] ;  /* 0x00000000fffff984 */ /* 0x000fe20000000800 */
[----:B------:R-:W-:Y:S01]  /*12240*/  @!PT LDS RZ, [RZ] ;  /* 0x00000000fffff984 */ /* 0x000fe20000000800 */
[----:B------:R4:W-:Y:S01]  /*12250*/  @P0 LDGSTS.E.BYPASS.LTC128B.128 [R227+0x100], [R188.64], !P5 ;  /* 0x00100000bce30fae */ /* 0x0009e2000e901d48 */
[--C-:B------:R-:W-:Y:S01]  /*12260*/  @P0 IMAD.X R117, R189, 0x1, R193.reuse, P1 ;  /* 0x00000001bd750824 */ /* 0x100fe200008e06c1 */
[----:B------:R-:W-:Y:S03]  /*12270*/  @P0 IADD3 R152, P1, R116, R201, RZ ;  /* 0x000000c974980210 */ /* 0x000fe60007f3e0ff */
[C-C-:B------:R-:W-:Y:S01]  /*12280*/  @P0 IMAD.X R155, R117.reuse, 0x1, R192.reuse, P3 ;  /* 0x00000001759b0824 */ /* 0x140fe200018e06c0 */
[----:B------:R-:W-:Y:S02]  /*12290*/  @P0 IADD3.X R153, R117, R193, RZ, P1, !PT ;  /* 0x000000c175990210 */ /* 0x000fe40000ffe4ff */
[----:B------:R4:W-:Y:S01]  /*122a0*/  @P0 LDGSTS.E.BYPASS.LTC128B.128 [R227+0x4100], [R190.64], !P4 ;  /* 0x04100000bee30fae */ /* 0x0009e2000e101d48 */
[C---:B------:R-:W-:Y:S05]  /*122b0*/  @P0 IADD3 R144, P2, R152.reuse, R201, RZ ;  /* 0x000000c998900210 */ /* 0x040fea0007f5e0ff */
[C---:B------:R-:W-:Y:S02]  /*122c0*/  @P0 IMAD.X R145, R153.reuse, 0x1, R193, P2 ;  /* 0x0000000199910824 */ /* 0x040fe400010e06c1 */
[----:B------:R5:W-:Y:S08]  /*122d0*/  @P0 LDGSTS.E.BYPASS.LTC128B.128 [R227+0x1100], [R116.64], !P5 ;  /* 0x0110000074e30fae */ /* 0x000bf0000e901d48 */
[----:B------:R5:W-:Y:S01]  /*122e0*/  @P0 LDGSTS.E.BYPASS.LTC128B.128 [R227+0x5100], [R116.64+0x80], !P4 ;  /* 0x0510008074e30fae */ /* 0x000be2000e101d48 */
[C---:B-1----:R-:W-:Y:S07]  /*122f0*/  HMMA.16816.F32 R44, R140.reuse, R156, R44 ;  /* 0x0000009c8c2c723c */ /* 0x042fee000000182c */
[----:B------:R1:W-:Y:S01]  /*12300*/  @P0 LDGSTS.E.BYPASS.LTC128B.128 [R227+0x2100], [R152.64], !P5 ;  /* 0x0210000098e30fae */ /* 0x0003e2000e901d48 */
[C---:B------:R-:W-:Y:S07]  /*12310*/  HMMA.16816.F32 R48, R140.reuse, R158, R48 ;  /* 0x0000009e8c30723c */ /* 0x040fee0000001830 */
[----:B------:R1:W-:Y:S01]  /*12320*/  @P0 LDGSTS.E.BYPASS.LTC128B.128 [R227+0x6100], [R154.64], !P4 ;  /* 0x061000009ae30fae */ /* 0x0003e2000e101d48 */
[C---:B------:R-:W-:Y:S07]  /*12330*/  HMMA.16816.F32 R52, R140.reuse, R160, R52 ;  /* 0x000000a08c34723c */ /* 0x040fee0000001834 */
[----:B------:R1:W-:Y:S01]  /*12340*/  @P0 LDGSTS.E.BYPASS.LTC128B.128 [R227+0x3100], [R144.64], !P5 ;  /* 0x0310000090e30fae */ /* 0x0003e2000e901d48 */
[----:B-----5:R-:W-:Y:S01]  /*12350*/  @P0 IADD3 R116, P1, R152, R195, RZ ;  /* 0x000000c398740210 */ /* 0x020fe20007f3e0ff */
[C---:B------:R-:W-:Y:S06]  /*12360*/  HMMA.16816.F32 R56, R140.reuse, R162, R56 ;  /* 0x000000a28c38723c */ /* 0x040fec0000001838 */
[----:B------:R-:W5:Y:S01]  /*12370*/  LDL R201, [R1+0x58] ;  /* 0x0000580001c97983 */ /* 0x000f620000100800 */
[----:B------:R-:W-:Y:S01]  /*12380*/  @P0 IMAD.X R117, R153, 0x1, R192, P1 ;  /* 0x0000000199750824 */ /* 0x000fe200008e06c0 */
[----:B------:R-:W-:Y:S02]  /*12390*/  ISETP.NE.AND P1, PT, R0, 0x1, PT ;  /* 0x000000010000780c */ /* 0x000fe40003f25270 */
[----:B------:R2:W3:Y:S01]  /*123a0*/  LDL R0, [R1+0x2c] ;  /* 0x00002c0001007983 */ /* 0x0004e20000100800 */
[C---:B------:R-:W-:Y:S03]  /*123b0*/  HMMA.16816.F32 R60, R140.reuse, R164, R60 ;  /* 0x000000a48c3c723c */ /* 0x040fe6000000183c */
[----:B------:R2:W-:Y:S05]  /*123c0*/  @P0 LDGSTS.E.BYPASS.LTC128B.128 [R227+0x7100], [R116.64], !P4 ;  /* 0x0710000074e30fae */ /* 0x0005ea000e101d48 */
[----:B------:R-:W-:Y:S03]  /*123d0*/  HMMA.16816.F32 R64, R140, R166, R64 ;  /* 0x000000a68c40723c */ /* 0x000fe60000001840 */
[----:B------:R-:W-:Y:S08]  /*123e0*/  LDSM.16.M88.4 R148, [R210+0x8900] ;  /* 0x00890000d294783b */ /* 0x000ff00000000200 */
[----:B-1----:R-:W1:Y:S08]  /*123f0*/  LDSM.16.M88.4 R144, [R210+0x8100] ;  /* 0x00810000d290783b */ /* 0x002e700000000200 */
[----:B------:R-:W2:Y:S08]  /*12400*/  LDSM.16.M88.4 R152, [R210+0x9100] ;  /* 0x00910000d298783b */ /* 0x000eb00000000200 */
[----:B------:R-:W0:Y:S08]  /*12410*/  LDGDEPBAR ;  /* 0x00000000000079af */ /* 0x000e300000000000 */
[----:B------:R-:W2:Y:S08]  /*12420*/  LDSM.16.M88.4 R156, [R210+0x9900] ;  /* 0x00990000d29c783b */ /* 0x000eb00000000200 */
[----:B------:R-:W2:Y:S01]  /*12430*/  LDSM.16.M88.4 R160, [R210+0xa100] ;  /* 0x00a10000d2a0783b */ /* 0x000ea20000000200 */
[C---:B-1----:R-:W-:Y:S07]  /*12440*/  HMMA.16816.F32 R4, R168.reuse, R144, R4 ;  /* 0x00000090a804723c */ /* 0x042fee0000001804 */
[----:B------:R-:W-:Y:S01]  /*12450*/  LDSM.16.M88.4 R164, [R215] ;  /* 0x00000000d7a4783b */ /* 0x000fe20000000200 */
[C---:B------:R-:W-:Y:S07]  /*12460*/  HMMA.16816.F32 R8, R168.reuse, R146, R8 ;  /* 0x00000092a808723c */ /* 0x040fee0000001808 */
[----:B------:R-:W1:Y:S01]  /*12470*/  LDSM.16.M88.4 R144, [R210+0xa900] ;  /* 0x00a90000d290783b */ /* 0x000e620000000200 */
[C---:B------:R-:W-:Y:S07]  /*12480*/  HMMA.16816.F32 R12, R168.reuse, R148, R12 ;  /* 0x00000094a80c723c */ /* 0x040fee000000180c */
[----:B----4-:R-:W-:Y:S01]  /*12490*/  LDSM.16.M88.4 R188, [R210+0xf100] ;  /* 0x00f10000d2bc783b */ /* 0x010fe20000000200 */
[C---:B------:R-:W-:Y:S07]  /*124a0*/  HMMA.16816.F32 R16, R168.reuse, R150, R16 ;  /* 0x00000096a810723c */ /* 0x040fee0000001810 */
[----:B------:R-:W4:Y:S01]  /*124b0*/  LDSM.16.M88.4 R148, [R210+0xb100] ;  /* 0x00b10000d294783b */ /* 0x000f220000000200 */
[C---:B--2---:R-:W-:Y:S07]  /*124c0*/  HMMA.16816.F32 R20, R168.reuse, R152, R20 ;  /* 0x00000098a814723c */ /* 0x044fee0000001814 */
[----:B------:R-:W-:Y:S01]  /*124d0*/  LDSM.16.M88.4 R192, [R210+0xf900] ;  /* 0x00f90000d2c0783b */ /* 0x000fe20000000200 */
[C---:B------:R-:W-:Y:S07]  /*124e0*/  HMMA.16816.F32 R24, R168.reuse, R154, R24 ;  /* 0x0000009aa818723c */ /* 0x040fee0000001818 */
[----:B------:R-:W2:Y:S01]  /*124f0*/  LDSM.16.M88.4 R152, [R210+0xb900] ;  /* 0x00b90000d298783b */ /* 0x000ea20000000200 */
[C---:B------:R-:W-:Y:S08]  /*12500*/  HMMA.16816.F32 R28, R168.reuse, R156, R28 ;  /* 0x0000009ca81c723c */ /* 0x040ff0000000181c */
[C---:B------:R-:W-:Y:S01]  /*12510*/  HMMA.16816.F32 R32, R168.reuse, R158, R32 ;  /* 0x0000009ea820723c */ /* 0x040fe20000001820 */
[----:B------:R-:W2:Y:S07]  /*12520*/  LDSM.16.M88.4 R156, [R207] ;  /* 0x00000000cf9c783b */ /* 0x000eae0000000200 */
        /* <DEDUP_REMOVED lines=32> */
[----:B------:R-:W5:Y:S07]  /*12730*/  LDSM.16.M88.4 R160, [R204+0xd900] ;  /* 0x00d90000cca0783b */ /* 0x000f6e0000000200 */
[C---:B-1----:R-:W-:Y:S04]  /*12740*/  HMMA.16816.F32 R60, R172.reuse, R144, R60 ;  /* 0x00000090ac3c723c */ /* 0x042fe8000000183c */
[----:B---3--:R-:W-:Y:S04]  /*12750*/  @P1 SHF.R.U32.HI R0, RZ, c[0x0][0x2cc], R2 ;  /* 0x0000b300ff001a19 */ /* 0x008fe80000011602 */
[----:B------:R-:W-:Y:S01]  /*12760*/  HMMA.16816.F32 R64, R172, R146, R64 ;  /* 0x00000092ac40723c */ /* 0x000fe20000001840 */
[----:B------:R-:W1:Y:S07]  /*12770*/  LDSM.16.M88.4 R144, [R204+0xe100] ;  /* 0x00e10000cc90783b */ /* 0x000e6e0000000200 */
[C---:B----4-:R-:W-:Y:S01]  /*12780*/  HMMA.16816.F32 R4, R176.reuse, R148, R4 ;  /* 0x00000094b004723c */ /* 0x050fe20000001804 */
[----:B------:R-:W-:Y:S07]  /*12790*/  SHFL.IDX PT, R116, R0, 0x1, 0x1c1f ;  /* 0x003c1f0000747f89 */ /* 0x000fee00000e0000 */
[C---:B------:R-:W-:Y:S01]  /*127a0*/  HMMA.16816.F32 R8, R176.reuse, R150, R8 ;  /* 0x00000096b008723c */ /* 0x040fe20000001808 */
[----:B------:R-:W-:Y:S07]  /*127b0*/  LDSM.16.M88.4 R148, [R204+0xe900] ;  /* 0x00e90000cc94783b */ /* 0x000fee0000000200 */
[C---:B--2---:R-:W-:Y:S01]  /*127c0*/  HMMA.16816.F32 R12, R176.reuse, R152, R12 ;  /* 0x00000098b00c723c */ /* 0x044fe2000000180c */
[----:B------:R2:W3:Y:S07]  /*127d0*/  SHFL.IDX PT, R2, R0, RZ, 0x1c1f ;  /* 0x001c1fff00027589 */ /* 0x0004ee00000e0000 */
[C---:B------:R-:W-:Y:S01]  /*127e0*/  HMMA.16816.F32 R16, R176.reuse, R154, R16 ;  /* 0x0000009ab010723c */ /* 0x040fe20000001810 */
[----:B------:R-:W4:Y:S07]  /*127f0*/  LDSM.16.M88.4 R152, [R204+0xf100] ;  /* 0x00f10000cc98783b */ /* 0x000f2e0000000200 */
[C---:B------:R-:W-:Y:S08]  /*12800*/  HMMA.16816.F32 R20, R176.reuse, R156, R20 ;  /* 0x0000009cb014723c */ /* 0x040ff00000001814 */
[C---:B------:R-:W-:Y:S01]  /*12810*/  HMMA.16816.F32 R24, R176.reuse, R158, R24 ;  /* 0x0000009eb018723c */ /* 0x040fe20000001818 */
[----:B------:R-:W4:Y:S03]  /*12820*/  LDSM.16.M88.4 R156, [R204+0xf900] ;  /* 0x00f90000cc9c783b */ /* 0x000f260000000200 */
[C---:B--2---:R-:W-:Y:S01]  /*12830*/  IMAD R0, R200.reuse, R228, 0x1 ;  /* 0x00000001c8007424 */ /* 0x044fe200078e02e4 */
[----:B------:R-:W-:Y:S03]  /*12840*/  IADD3 R228, R200, -0x1, RZ ;  /* 0xffffffffc8e47810 */ /* 0x000fe60007ffe0ff */
[C---:B-----5:R-:W-:Y:S04]  /*12850*/  HMMA.16816.F32 R28, R176.reuse, R160, R28 ;  /* 0x000000a0b01c723c */ /* 0x060fe8000000181c */
[----:B------:R-:W-:Y:S04]  /*12860*/  IADD3 R0, R202, R0, -R203 ;  /* 0x00000000ca007210 */ /* 0x000fe80007ffe8cb */
[C---:B------:R-:W-:Y:S01]  /*12870*/  HMMA.16816.F32 R32, R176.reuse, R162, R32 ;  /* 0x000000a2b020723c */ /* 0x040fe20000001820 */
[----:B------:R-:W2:Y:S03]  /*12880*/  LDSM.16.M88.4 R160, [R219] ;  /* 0x00000000dba0783b */ /* 0x000ea60000000200 */
[----:B------:R-:W-:Y:S04]  /*12890*/  IMAD.IADD R0, R0, 0x1, -R201 ;  /* 0x0000000100007824 */ /* 0x000fe800078e0ac9 */
[C---:B-1----:R-:W-:Y:S04]  /*128a0*/  HMMA.16816.F32 R36, R176.reuse, R144, R36 ;  /* 0x00000090b024723c */ /* 0x042fe80000001824 */
[C---:B---3--:R-:W-:Y:S02]  /*128b0*/  IMAD.IADD R2, R0.reuse, 0x1, R2 ;  /* 0x0000000100027824 */ /* 0x048fe400078e0202 */
[----:B------:R-:W-:Y:S02]  /*128c0*/  IMAD.IADD R0, R0, 0x1, R116 ;  /* 0x0000000100007824 */ /* 0x000fe400078e0274 */
[C---:B------:R-:W-:Y:S01]  /*128d0*/  HMMA.16816.F32 R40, R176.reuse, R146, R40 ;  /* 0x00000092b028723c */ /* 0x040fe20000001828 */
[----:B------:R-:W1:Y:S02]  /*128e0*/  LDSM.16.M88.4 R144, [R218] ;  /* 0x00000000da90783b */ /* 0x000e640000000200 */
[C---:B------:R-:W-:Y:S02]  /*128f0*/  ISETP.GT.AND P6, PT, R2.reuse, 0x69, PT ;  /* 0x000000690200780c */ /* 0x040fe40003fc4270 */
[C---:B------:R-:W-:Y:S02]  /*12900*/  ISETP.GT.AND P3, PT, R2.reuse, RZ, PT ;  /* 0x000000ff0200720c */ /* 0x040fe40003f64270 */
[C---:B------:R-:W-:Y:S01]  /*12910*/  ISETP.GT.AND P5, PT, R2.reuse, 0x70, PT ;  /* 0x000000700200780c */ /* 0x040fe20003fa4270 */
[C---:B------:R-:W-:Y:S03]  /*12920*/  HMMA.16816.F32 R44, R176.reuse, R148, R44 ;  /* 0x00000094b02c723c */ /* 0x040fe6000000182c */
[----:B------:R-:W-:Y:S02]  /*12930*/  ISETP.GT.AND P2, PT, R2, 0x1, PT ;  /* 0x000000010200780c */ /* 0x000fe40003f44270 */
[C---:B------:R-:W-:Y:S02]  /*12940*/  ISETP.GT.AND P1, PT, R0.reuse, RZ, PT ;  /* 0x000000ff0000720c */ /* 0x040fe40003f24270 */
[----:B------:R-:W-:Y:S01]  /*12950*/  ISETP.GT.AND P0, PT, R0, 0x1, PT ;  /* 0x000000010000780c */ /* 0x000fe20003f04270 */
[C---:B------:R-:W-:Y:S01]  /*12960*/  HMMA.16816.F32 R48, R176.reuse, R150, R48 ;  /* 0x00000096b030723c */ /* 0x040fe20000001830 */
[----:B------:R-:W3:Y:S02]  /*12970*/  LDSM.16.M88.4 R148, [R217] ;  /* 0x00000000d994783b */ /* 0x000ee40000000200 */
[----:B------:R-:W-:Y:S05]  /*12980*/  ISETP.GT.AND P4, PT, R2, 0x71, PT ;  /* 0x000000710200780c */ /* 0x000fea0003f84270 */
[C---:B----4-:R-:W-:Y:S08]  /*12990*/  HMMA.16816.F32 R52, R176.reuse, R152, R52 ;  /* 0x00000098b034723c */ /* 0x050ff00000001834 */
[C---:B------:R-:W-:Y:S01]  /*129a0*/  HMMA.16816.F32 R56, R176.reuse, R154, R56 ;  /* 0x0000009ab038723c */ /* 0x040fe20000001838 */
[----:B------:R-:W4:Y:S07]  /*129b0*/  LDSM.16.M88.4 R152, [R216] ;  /* 0x00000000d898783b */ /* 0x000f2e0000000200 */
[C---:B------:R-:W-:Y:S08]  /*129c0*/  HMMA.16816.F32 R60, R176.reuse, R156, R60 ;  /* 0x0000009cb03c723c */ /* 0x040ff0000000183c */
[----:B------:R-:W-:Y:S01]  /*129d0*/  HMMA.16816.F32 R64, R176, R158, R64 ;  /* 0x0000009eb040723c */ /* 0x000fe20000001840 */
[----:B------:R-:W5:Y:S07]  /*129e0*/  LDSM.16.M88.4 R156, [R214] ;  /* 0x00000000d69c783b */ /* 0x000f6e0000000200 */
[C---:B--2---:R-:W-:Y:S08]  /*129f0*/  HMMA.16816.F32 R4, R180.reuse, R160, R4 ;  /* 0x000000a0b404723c */ /* 0x044ff00000001804 */
[C---:B------:R-:W-:Y:S01]  /*12a00*/  HMMA.16816.F32 R8, R180.reuse, R162, R8 ;  /* 0x000000a2b408723c */ /* 0x040fe20000001808 */
[----:B------:R-:W-:Y:S07]  /*12a10*/  LDSM.16.M88.4 R160, [R210+0xc900] ;  /* 0x00c90000d2a0783b */ /* 0x000fee0000000200 */
[C---:B-1----:R-:W-:Y:S08]  /*12a20*/  HMMA.16816.F32 R12, R180.reuse, R144, R12 ;  /* 0x00000090b40c723c */ /* 0x042ff0000000180c */
[C---:B------:R-:W-:Y:S01]  /*12a30*/  HMMA.16816.F32 R16, R180.reuse, R146, R16 ;  /* 0x00000092b410723c */ /* 0x040fe20000001810 */
[----:B------:R-:W1:Y:S07]  /*12a40*/  LDSM.16.M88.4 R144, [R213] ;  /* 0x00000000d590783b */ /* 0x000e6e0000000200 */
[C---:B---3--:R-:W-:Y:S08]  /*12a50*/  HMMA.16816.F32 R20, R180.reuse, R148, R20 ;  /* 0x00000094b414723c */ /* 0x048ff00000001814 */
[C---:B------:R-:W-:Y:S01]  /*12a60*/  HMMA.16816.F32 R24, R180.reuse, R150, R24 ;  /* 0x00000096b418723c */ /* 0x040fe20000001818 */
[----:B------:R-:W2:Y:S07]  /*12a70*/  LDSM.16.M88.4 R148, [R212] ;  /* 0x00000000d494783b */ /* 0x000eae0000000200 */
[C---:B----4-:R-:W-:Y:S08]  /*12a80*/  HMMA.16816.F32 R28, R180.reuse, R152, R28 ;  /* 0x00000098b41c723c */ /* 0x050ff0000000181c */
[C---:B------:R-:W-:Y:S01]  /*12a90*/  HMMA.16816.F32 R32, R180.reuse, R154, R32 ;  /* 0x0000009ab420723c */ /* 0x040fe20000001820 */
[----:B------:R-:W3:Y:S07]  /*12aa0*/  LDSM.16.M88.4 R152, [R210+0xc100] ;  /* 0x00c10000d298783b */ /* 0x000eee0000000200 */
[C---:B------:R-:W-:Y:S08]  /*12ab0*/  HMMA.16816.F32 R36, R180.reuse, R164, R36 ;  /* 0x000000a4b424723c */ /* 0x040ff00000001824 */
        /* <DEDUP_REMOVED lines=16> */
[C---:B----4-:R-:W-:Y:S08]  /*12bc0*/  HMMA.16816.F32 R20, R184.reuse, R164, R20 ;  /* 0x000000a4b814723c */ /* 0x050ff00000001814 */
[C---:B------:R-:W-:Y:S08]  /*12bd0*/  HMMA.16816.F32 R24, R184.reuse, R166, R24 ;  /* 0x000000a6b818723c */ /* 0x040ff00000001818 */
[C---:B-----5:R-:W-:Y:S08]  /*12be0*/  HMMA.16816.F32 R28, R184.reuse, R156, R28 ;  /* 0x0000009cb81c723c */ /* 0x060ff0000000181c */
[C---:B------:R-:W-:Y:S08]  /*12bf0*/  HMMA.16816.F32 R32, R184.reuse, R158, R32 ;  /* 0x0000009eb820723c */ /* 0x040ff00000001820 */
[C---:B-1----:R-:W-:Y:S08]  /*12c00*/  HMMA.16816.F32 R36, R184.reuse, R144, R36 ;  /* 0x00000090b824723c */ /* 0x042ff00000001824 */
        /* <DEDUP_REMOVED lines=8> */
[----:B------:R-:W-:Y:S08]  /*12c90*/  HMMA.16816.F32 R64, R184, R194, R64 ;  /* 0x000000c2b840723c */ /* 0x000ff00000001840 */
[C---:B---3--:R-:W-:Y:S08]  /*12ca0*/  HMMA.16816.F32 R4, R196.reuse, R152, R4 ;  /* 0x00000098c404723c */ /* 0x048ff00000001804 */
[C---:B------:R-:W-:Y:S01]  /*12cb0*/  HMMA.16816.F32 R8, R196.reuse, R154, R8 ;  /* 0x0000009ac408723c */ /* 0x040fe20000001808 */
[----:B------:R-:W3:Y:S07]  /*12cc0*/  LDSM.16.M88.4 R152, [R207+0x5800] ;  /* 0x00580000cf98783b */ /* 0x000eee0000000200 */
[C---:B-1----:R-:W-:Y:S08]  /*12cd0*/  HMMA.16816.F32 R12, R196.reuse, R144, R12 ;  /* 0x00000090c40c723c */ /* 0x042ff0000000180c */
[C---:B------:R-:W-:Y:S01]  /*12ce0*/  HMMA.16816.F32 R16, R196.reuse, R146, R16 ;  /* 0x00000092c410723c */ /* 0x040fe20000001810 */
[----:B------:R-:W1:Y:S03]  /*12cf0*/  LDSM.16.M88.4 R144, [R207+0x6000] ;  /* 0x00600000cf90783b */ /* 0x000e660000000200 */
[----:B------:R-:W-:Y:S02]  /*12d00*/  FSEL R116, R4, -INF , P3 ;  /* 0xff80000004747808 */ /* 0x000fe40001800000 */
[----:B------:R-:W-:Y:S02]  /*12d10*/  FSEL R156, R5, -INF , P2 ;  /* 0xff800000059c7808 */ /* 0x000fe40001000000 */
[C---:B--2---:R-:W-:Y:S03]  /*12d20*/  HMMA.16816.F32 R20, R196.reuse, R148, R20 ;  /* 0x00000094c414723c */ /* 0x044fe60000001814 */
[----:B------:R-:W-:Y:S02]  /*12d30*/  ISETP.GT.AND P3, PT, R2, 0x8, PT ;  /* 0x000000080200780c */ /* 0x000fe40003f64270 */
[----:B------:R-:W-:Y:S02]  /*12d40*/  FSEL R159, R6, -INF , P1 ;  /* 0xff800000069f7808 */ /* 0x000fe40000800000 */
[----:B------:R-:W-:Y:S01]  /*12d50*/  FSEL R161, R7, -INF , P0 ;  /* 0xff80000007a17808 */ /* 0x000fe20000000000 */
[C---:B------:R-:W-:Y:S01]  /*12d60*/  HMMA.16816.F32 R24, R196.reuse, R150, R24 ;  /* 0x00000096c418723c */ /* 0x040fe20000001818 */
[----:B------:R-:W2:Y:S02]  /*12d70*/  LDSM.16.M88.4 R4, [R207+0x6800] ;  /* 0x00680000cf04783b */ /* 0x000ea40000000200 */
[----:B------:R-:W-:Y:S02]  /*12d80*/  ISETP.GT.AND P2, PT, R2, 0x9, PT ;  /* 0x000000090200780c */ /* 0x000fe40003f44270 */
[----:B------:R-:W-:Y:S02]  /*12d90*/  FSEL R148, R8, -INF , P3 ;  /* 0xff80000008947808 */ /* 0x000fe40001800000 */
[----:B------:R-:W-:Y:S01]  /*12da0*/  FSEL R157, R9, -INF , P2 ;  /* 0xff800000099d7808 */ /* 0x000fe20001000000 */
[C---:B---3--:R-:W-:Y:S03]  /*12db0*/  HMMA.16816.F32 R28, R196.reuse, R152, R28 ;  /* 0x00000098c41c723c */ /* 0x048fe6000000181c */
[C---:B------:R-:W-:Y:S02]  /*12dc0*/  ISETP.GT.AND P1, PT, R0.reuse, 0x8, PT ;  /* 0x000000080000780c */ /* 0x040fe40003f24270 */
[----:B------:R-:W-:Y:S02]  /*12dd0*/  ISETP.GT.AND P0, PT, R0, 0x9, PT ;  /* 0x000000090000780c */ /* 0x000fe40003f04270 */
[----:B------:R-:W-:Y:S01]  /*12de0*/  FSEL R158, R10, -INF , P1 ;  /* 0xff8000000a9e7808 */ /* 0x000fe20000800000 */
[C---:B------:R-:W-:Y:S03]  /*12df0*/  HMMA.16816.F32 R32, R196.reuse, R154, R32 ;  /* 0x0000009ac420723c */ /* 0x040fe60000001820 */
[C---:B------:R-:W-:Y:S02]  /*12e00*/  ISETP.GT.AND P1, PT, R0.reuse, 0x10, PT ;  /* 0x000000100000780c */ /* 0x040fe40003f24270 */
[----:B------:R-:W-:Y:S02]  /*12e10*/  FSEL R160, R11, -INF , P0 ;  /* 0xff8000000ba07808 */ /* 0x000fe40000000000 */
[----:B------:R-:W3:Y:S01]  /*12e20*/  LDSM.16.M88.4 R8, [R207+0x7000] ;  /* 0x00700000cf08783b */ /* 0x000ee20000000200 */
[C---:B-1----:R-:W-:Y:S03]  /*12e30*/  HMMA.16816.F32 R36, R196.reuse, R144, R36 ;  /* 0x00000090c424723c */ /* 0x042fe60000001824 */
[----:B------:R-:W-:Y:S02]  /*12e40*/  ISETP.GT.AND P0, PT, R0, 0x11, PT ;  /* 0x000000110000780c */ /* 0x000fe40003f04270 */
[----:B------:R-:W-:Y:S02]  /*12e50*/  FSEL R162, R14, -INF , P1 ;  /* 0xff8000000ea27808 */ /* 0x000fe40000800000 */
[----:B------:R-:W-:Y:S01]  /*12e60*/  FSEL R163, R15, -INF , P0 ;  /* 0xff8000000fa37808 */ /* 0x000fe20000000000 */
[C---:B------:R-:W-:Y:S01]  /*12e70*/  HMMA.16816.F32 R40, R196.reuse, R146, R40 ;  /* 0x00000092c428723c */ /* 0x040fe20000001828 */
[----:B------:R-:W4:Y:S02]  /*12e80*/  LDL.64 R14, [R1+0x48] ;  /* 0x00004800010e7983 */ /* 0x000f240000100a00 */
[C---:B------:R-:W-:Y:S02]  /*12e90*/  ISETP.GT.AND P3, PT, R2.reuse, 0x10, PT ;  /* 0x000000100200780c */ /* 0x040fe40003f64270 */
[----:B------:R-:W-:Y:S02]  /*12ea0*/  ISETP.GT.AND P2, PT, R2, 0x11, PT ;  /* 0x000000110200780c */ /* 0x000fe40003f44270 */
[----:B------:R-:W-:Y:S01]  /*12eb0*/  FSEL R150, R12, -INF , P3 ;  /* 0xff8000000c967808 */ /* 0x000fe20001800000 */
[C---:B--2---:R-:W-:Y:S03]  /*12ec0*/  HMMA.16816.F32 R44, R196.reuse, R4, R44 ;  /* 0x00000004c42c723c */ /* 0x044fe6000000182c */
[----:B------:R-:W-:Y:S02]  /*12ed0*/  ISETP.GT.AND P3, PT, R2, 0x18, PT ;  /* 0x000000180200780c */ /* 0x000fe40003f64270 */
[----:B------:R-:W-:Y:S02]  /*12ee0*/  FMNMX.FTZ R12, R116, R3, !PT ;  /* 0x00000003740c7209 */ /* 0x000fe40007810000 */
[----:B------:R-:W-:Y:S01]  /*12ef0*/  FSEL R151, R13, -INF , P2 ;  /* 0xff8000000d977808 */ /* 0x000fe20001000000 */
[C---:B------:R-:W-:Y:S03]  /*12f00*/  HMMA.16816.F32 R48, R196.reuse, R6, R48 ;  /* 0x00000006c430723c */ /* 0x040fe60000001830 */
[----:B------:R-:W-:Y:S02]  /*12f10*/  ISETP.GT.AND P2, PT, R2, 0x19, PT ;  /* 0x000000190200780c */ /* 0x000fe40003f44270 */
[----:B------:R-:W-:Y:S02]  /*12f20*/  FMNMX.FTZ R12, R156, R12, !PT ;  /* 0x0000000c9c0c7209 */ /* 0x000fe40007810000 */
[----:B------:R-:W-:Y:S02]  /*12f30*/  FMNMX.FTZ R5, R159, R118, !PT ;  /* 0x000000769f057209 */ /* 0x000fe40007810000 */
[----:B------:R-:W-:Y:S02]  /*12f40*/  FMNMX.FTZ R4, R148, R12, !PT ;  /* 0x0000000c94047209 */ /* 0x000fe40007810000 */
[----:B------:R-:W-:Y:S02]  /*12f50*/  ISETP.GT.AND P1, PT, R0, 0x18, PT ;  /* 0x000000180000780c */ /* 0x000fe40003f24270 */
[----:B------:R-:W-:Y:S01]  /*12f60*/  FMNMX.FTZ R4, R157, R4, !PT ;  /* 0x000000049d047209 */ /* 0x000fe20007810000 */
[C---:B---3--:R-:W-:Y:S03]  /*12f70*/  HMMA.16816.F32 R52, R196.reuse, R8, R52 ;  /* 0x00000008c434723c */ /* 0x048fe60000001834 */
[----:B------:R-:W-:Y:S02]  /*12f80*/  FMNMX.FTZ R4, R150, R4, !PT ;  /* 0x0000000496047209 */ /* 0x000fe40007810000 */
[----:B------:R-:W-:Y:S02]  /*12f90*/  FSEL R152, R16, -INF , P3 ;  /* 0xff80000010987808 */ /* 0x000fe40001800000 */
[----:B------:R-:W-:Y:S01]  /*12fa0*/  FMNMX.FTZ R4, R151, R4, !PT ;  /* 0x0000000497047209 */ /* 0x000fe20007810000 */
[C---:B------:R-:W-:Y:S01]  /*12fb0*/  HMMA.16816.F32 R56, R196.reuse, R10, R56 ;  /* 0x0000000ac438723c */ /* 0x040fe20000001838 */
[----:B------:R-:W2:Y:S02]  /*12fc0*/  LDL R11, [R1+0x1c] ;  /* 0x00001c00010b7983 */ /* 0x000ea40000100800 */
[----:B------:R-:W-:Y:S02]  /*12fd0*/  ISETP.GT.AND P3, PT, R2, 0x20, PT ;  /* 0x000000200200780c */ /* 0x000fe40003f64270 */
[----:B------:R-:W-:Y:S01]  /*12fe0*/  FMNMX.FTZ R13, R161, R5, !PT ;  /* 0x00000005a10d7209 */ /* 0x000fe20007810000 */
[----:B------:R-:W3:Y:S01]  /*12ff0*/  LDL R10, [R1+0x18] ;  /* 0x00001800010a7983 */ /* 0x000ee20000100800 */
[----:B------:R-:W-:Y:S02]  /*13000*/  FMNMX.FTZ R12, R152, R4, !PT ;  /* 0x00000004980c7209 */ /* 0x000fe40007810000 */
[----:B------:R-:W-:Y:S01]  /*13010*/  FSEL R153, R17, -INF , P2 ;  /* 0xff80000011997808 */ /* 0x000fe20001000000 */
[----:B------:R-:W1:Y:S01]  /*13020*/  LDSM.16.M88.4 R4, [R207+0x7800] ;  /* 0x00780000cf04783b */ /* 0x000e620000000200 */
[----:B------:R-:W-:Y:S01]  /*13030*/  ISETP.GT.AND P2, PT, R2, 0x21, PT ;  /* 0x000000210200780c */ /* 0x000fe20003f44270 */
[----:B------:R-:W-:Y:S04]  /*13040*/  DEPBAR.LE SB0, 0x0 ;  /* 0x000080000000791a */ /* 0x000fe80000000000 */
[----:B------:R-:W-:Y:S02]  /*13050*/  FMNMX.FTZ R12, R153, R12, !PT ;  /* 0x0000000c990c7209 */ /* 0x000fe40007810000 */
[----:B------:R-:W-:Y:S01]  /*13060*/  FSEL R154, R20, -INF , P3 ;  /* 0xff800000149a7808 */ /* 0x000fe20001800000 */
[----:B------:R-:W-:Y:S01]  /*13070*/  BAR.SYNC.DEFER_BLOCKING 0x0 ;  /* 0x0000000000007b1d */ /* 0x000fe20000010000 */
[----:B------:R-:W-:Y:S02]  /*13080*/  FSEL R155, R21, -INF , P2 ;  /* 0xff800000159b7808 */ /* 0x000fe40001000000 */
[----:B------:R-:W-:Y:S02]  /*13090*/  FMNMX.FTZ R8, R154, R12, !PT ;  /* 0x0000000c9a087209 */ /* 0x000fe40007810000 */
[----:B------:R-:W-:Y:S02]  /*130a0*/  ISETP.GT.AND P3, PT, R2, 0x28, PT ;  /* 0x000000280200780c */ /* 0x000fe40003f64270 */
[----:B------:R-:W-:Y:S02]  /*130b0*/  FMNMX.FTZ R13, R158, R13, !PT ;  /* 0x0000000d9e0d7209 */ /* 0x000fe40007810000 */
[----:B------:R-:W-:Y:S02]  /*130c0*/  ISETP.GT.AND P2, PT, R2, 0x29, PT ;  /* 0x000000290200780c */ /* 0x000fe40003f44270 */
[----:B------:R-:W-:Y:S02]  /*130d0*/  FSEL R167, R24, -INF , P3 ;  /* 0xff80000018a77808 */ /* 0x000fe40001800000 */
[----:B------:R-:W-:Y:S02]  /*130e0*/  FMNMX.FTZ R8, R155, R8, !PT ;  /* 0x000000089b087209 */ /* 0x000fe40007810000 */
[----:B------:R-:W-:Y:S02]  /*130f0*/  FSEL R189, R25, -INF , P2 ;  /* 0xff80000019bd7808 */ /* 0x000fe40001000000 */
[----:B------:R-:W-:Y:S02]  /*13100*/  FMNMX.FTZ R9, R160, R13, !PT ;  /* 0x0000000da0097209 */ /* 0x000fe40007810000 */
[C---:B------:R-:W-:Y:S02]  /*13110*/  ISETP.GT.AND P3, PT, R2.reuse, 0x30, PT ;  /* 0x000000300200780c */ /* 0x040fe40003f64270 */
[----:B------:R-:W-:Y:S02]  /*13120*/  FMNMX.FTZ R8, R167, R8, !PT ;  /* 0x00000008a7087209 */ /* 0x000fe40007810000 */
[----:B------:R-:W-:Y:S01]  /*13130*/  ISETP.GT.AND P2, PT, R2, 0x31, PT ;  /* 0x000000310200780c */ /* 0x000fe20003f44270 */
[----:B------:R-:W5:Y:S01]  /*13140*/  LDL R12, [R1+0x34] ;  /* 0x00003400010c7983 */ /* 0x000f620000100800 */
[----:B------:R-:W-:Y:S02]  /*13150*/  FSEL R192, R28, -INF , P3 ;  /* 0xff8000001cc07808 */ /* 0x000fe40001800000 */
[----:B------:R-:W-:Y:S02]  /*13160*/  FMNMX.FTZ R8, R189, R8, !PT ;  /* 0x00000008bd087209 */ /* 0x000fe40007810000 */
[----:B------:R-:W-:Y:S01]  /*13170*/  FMNMX.FTZ R9, R162, R9, !PT ;  /* 0x00000009a2097209 */ /* 0x000fe20007810000 */
[C---:B-1----:R-:W-:Y:S05]  /*13180*/  HMMA.16816.F32 R60, R196.reuse, R4, R60 ;  /* 0x00000004c43c723c */ /* 0x042fea000000183c */
[----:B------:R-:W-:Y:S02]  /*13190*/  FSEL R193, R29, -INF , P2 ;  /* 0xff8000001dc17808 */ /* 0x000fe40001000000 */
[----:B------:R-:W-:Y:S01]  /*131a0*/  FSEL R164, R18, -INF , P1 ;  /* 0xff80000012a47808 */ /* 0x000fe20000800000 */
[----:B------:R-:W-:Y:S03]  /*131b0*/  HMMA.16816.F32 R64, R196, R6, R64 ;  /* 0x00000006c440723c */ /* 0x000fe60000001840 */
[----:B------:R-:W-:Y:S02]  /*131c0*/  ISETP.GT.AND P0, PT, R0, 0x19, PT ;  /* 0x000000190000780c */ /* 0x000fe40003f04270 */
[----:B------:R-:W-:Y:S02]  /*131d0*/  ISETP.GT.AND P3, PT, R2, 0x38, PT ;  /* 0x000000380200780c */ /* 0x000fe40003f64270 */
[----:B------:R-:W-:Y:S02]  /*131e0*/  FMNMX.FTZ R8, R192, R8, !PT ;  /* 0x00000008c0087209 */ /* 0x000fe40007810000 */
[----:B------:R-:W-:Y:S02]  /*131f0*/  FMNMX.FTZ R9, R163, R9, !PT ;  /* 0x00000009a3097209 */ /* 0x000fe40007810000 */
[----:B------:R-:W-:Y:S02]  /*13200*/  ISETP.GT.AND P1, PT, R0, 0x20, PT ;  /* 0x000000200000780c */ /* 0x000fe40003f24270 */
[----:B------:R-:W-:Y:S02]  /*13210*/  FSEL R165, R19, -INF , P0 ;  /* 0xff80000013a57808 */ /* 0x000fe40000000000 */
[----:B------:R-:W-:Y:S02]  /*13220*/  FSEL R201, R32, -INF , P3 ;  /* 0xff80000020c97808 */ /* 0x000fe40001800000 */
[----:B------:R-:W-:Y:S02]  /*13230*/  FMNMX.FTZ R8, R193, R8, !PT ;  /* 0x00000008c1087209 */ /* 0x000fe40007810000 */
[----:B------:R-:W-:Y:S02]  /*13240*/  ISETP.GT.AND P2, PT, R2, 0x39, PT ;  /* 0x000000390200780c */ /* 0x000fe40003f44270 */
[----:B------:R-:W-:Y:S02]  /*13250*/  FMNMX.FTZ R9, R164, R9, !PT ;  /* 0x00000009a4097209 */ /* 0x000fe40007810000 */
[----:B------:R-:W-:Y:S02]  /*13260*/  FSEL R166, R22, -INF , P1 ;  /* 0xff80000016a67808 */ /* 0x000fe40000800000 */
[----:B------:R-:W-:Y:S02]  /*13270*/  FMNMX.FTZ R8, R201, R8, !PT ;  /* 0x00000008c9087209 */ /* 0x000fe40007810000 */
[----:B------:R-:W-:Y:S02]  /*13280*/  ISETP.GT.AND P0, PT, R0, 0x21, PT ;  /* 0x000000210000780c */ /* 0x000fe40003f04270 */
[----:B------:R-:W-:Y:S02]  /*13290*/  FSEL R202, R33, -INF , P2 ;  /* 0xff80000021ca7808 */ /* 0x000fe40001000000 */
[----:B------:R-:W-:Y:S02]  /*132a0*/  ISETP.GT.AND P3, PT, R2, 0x40, PT ;  /* 0x000000400200780c */ /* 0x000fe40003f64270 */
[----:B------:R-:W-:Y:S02]  /*132b0*/  FMNMX.FTZ R9, R165, R9, !PT ;  /* 0x00000009a5097209 */ /* 0x000fe40007810000 */
[----:B------:R-:W-:Y:S02]  /*132c0*/  FMNMX.FTZ R8, R202, R8, !PT ;  /* 0x00000008ca087209 */ /* 0x000fe40007810000 */
[----:B------:R-:W-:Y:S02]  /*132d0*/  FSEL R188, R23, -INF , P0 ;  /* 0xff80000017bc7808 */ /* 0x000fe40000000000 */
[----:B------:R-:W-:Y:S02]  /*132e0*/  FMNMX.FTZ R9, R166, R9, !PT ;  /* 0x00000009a6097209 */ /* 0x000fe40007810000 */
[----:B------:R-:W-:Y:S02]  /*132f0*/  FSEL R230, R36, -INF , P3 ;  /* 0xff80000024e67808 */ /* 0x000fe40001800000 */
[----:B------:R-:W-:Y:S02]  /*13300*/  FMNMX.FTZ R5, R188, R9, !PT ;  /* 0x00000009bc057209 */ /* 0x000fe40007810000 */
[----:B------:R-:W-:Y:S02]  /*13310*/  FMNMX.FTZ R4, R230, R8, !PT ;  /* 0x00000008e6047209 */ /* 0x000fe40007810000 */
[----:B------:R-:W3:Y:S01]  /*13320*/  LDL.64 R8, [R1+0x38] ;  /* 0x0000380001087983 */ /* 0x000ee20000100a00 */
[----:B------:R-:W-:Y:S02]  /*13330*/  ISETP.GT.AND P1, PT, R0, 0x28, PT ;  /* 0x000000280000780c */ /* 0x000fe40003f24270 */
[----:B------:R-:W-:Y:S02]  /*13340*/  ISETP.GT.AND P2, PT, R2, 0x41, PT ;  /* 0x000000410200780c */ /* 0x000fe40003f44270 */
[----:B------:R-:W-:Y:S02]  /*13350*/  FSEL R190, R26, -INF , P1 ;  /* 0xff8000001abe7808 */ /* 0x000fe40000800000 */
[C---:B------:R-:W-:Y:S02]  /*13360*/  ISETP.GT.AND P0, PT, R0.reuse, 0x29, PT ;  /* 0x000000290000780c */ /* 0x040fe40003f04270 */
[----:B------:R-:W-:Y:S02]  /*13370*/  FSEL R231, R37, -INF , P2 ;  /* 0xff80000025e77808 */ /* 0x000fe40001000000 */
[----:B------:R-:W-:Y:S02]  /*13380*/  ISETP.GT.AND P1, PT, R0, 0x30, PT ;  /* 0x000000300000780c */ /* 0x000fe40003f24270 */
[----:B------:R-:W-:Y:S02]  /*13390*/  FMNMX.FTZ R5, R190, R5, !PT ;  /* 0x00000005be057209 */ /* 0x000fe40007810000 */
[----:B------:R-:W-:Y:S02]  /*133a0*/  FSEL R191, R27, -INF , P0 ;  /* 0xff8000001bbf7808 */ /* 0x000fe40000000000 */
        /* <DEDUP_REMOVED lines=10> */
[----:B------:R-:W-:Y:S02]  /*13450*/  FSEL R235, R41, -INF , P2 ;  /* 0xff80000029eb7808 */ /* 0x000fe40001000000 */
[----:B------:R-:W-:Y:S02]  /*13460*/  FMNMX.FTZ R5, R194, R5, !PT ;  /* 0x00000005c2057209 */ /* 0x000fe40007810000 */
[----:B------:R-:W-:Y:S02]  /*13470*/  FMNMX.FTZ R4, R234, R4, !PT ;  /* 0x00000004ea047209 */ /* 0x000fe40007810000 */
[----:B------:R-:W-:Y:S02]  /*13480*/  FSEL R238, R44, -INF , P3 ;  /* 0xff8000002cee7808 */ /* 0x000fe40001800000 */
[----:B------:R-:W-:Y:S02]  /*13490*/  FSEL R203, R34, -INF , P1 ;  /* 0xff80000022cb7808 */ /* 0x000fe40000800000 */
[C---:B------:R-:W-:Y:S02]  /*134a0*/  ISETP.GT.AND P0, PT, R0.reuse, 0x39, PT ;  /* 0x000000390000780c */ /* 0x040fe40003f04270 */
        /* <DEDUP_REMOVED lines=8> */
[C---:B------:R-:W-:Y:S02]  /*13530*/  ISETP.GT.AND P0, PT, R0.reuse, 0x41, PT ;  /* 0x000000410000780c */ /* 0x040fe40003f04270 */
[----:B------:R-:W-:Y:S02]  /*13540*/  FMNMX.FTZ R4, R229, R4, !PT ;  /* 0x00000004e5047209 */ /* 0x000fe40007810000 */
[----:B------:R-:W-:Y:S02]  /*13550*/  FSEL R239, R45, -INF , P2 ;  /* 0xff8000002def7808 */ /* 0x000fe40001000000 */
[----:B------:R-:W-:Y:S02]  /*13560*/  ISETP.GT.AND P1, PT, R0, 0x48, PT ;  /* 0x000000480000780c */ /* 0x000fe40003f24270 */
[----:B------:R-:W-:Y:S02]  /*13570*/  ISETP.GT.AND P3, PT, R2, 0x58, PT ;  /* 0x000000580200780c */ /* 0x000fe40003f64270 */
[----:B------:R-:W-:Y:S02]  /*13580*/  FSEL R233, R39, -INF , P0 ;  /* 0xff80000027e97808 */ /* 0x000fe40000000000 */
        /* <DEDUP_REMOVED lines=11> */
[----:B------:R-:W-:Y:S02]  /*13640*/  ISETP.GT.AND P1, PT, R0, 0x58, PT ;  /* 0x000000580000780c */ /* 0x000fe40003f24270 */
[----:B------:R-:W-:Y:S02]  /*13650*/  FSEL R244, R49, -INF , P2 ;  /* 0xff80000031f47808 */ /* 0x000fe40001000000 */
[----:B------:R-:W-:Y:S02]  /*13660*/  ISETP.GT.AND P2, PT, R2, 0x60, PT ;  /* 0x000000600200780c */ /* 0x000fe40003f44270 */
        /* <DEDUP_REMOVED lines=12> */
[----:B------:R-:W-:Y:S02]  /*13730*/  FMNMX.FTZ R117, R252, R117, !PT ;  /* 0x00000075fc757209 */ /* 0x000fe40007810000 */
[C---:B------:R-:W-:Y:S02]  /*13740*/  ISETP.GT.AND P2, PT, R2.reuse, 0x79, PT ;  /* 0x000000790200780c */ /* 0x040fe40003f44270 */
[----:B------:R-:W-:Y:S02]  /*13750*/  ISETP.GT.AND P3, PT, R2, 0x78, PT ;  /* 0x000000780200780c */ /* 0x000fe40003f64270 */
[----:B------:R-:W-:Y:S02]  /*13760*/  FMNMX.FTZ R2, R240, R4, !PT ;  /* 0x00000004f0027209 */ /* 0x000fe40007810000 */
[----:B------:R-:W-:Y:S02]  /*13770*/  FSEL R19, R56, -INF , P0 ;  /* 0xff80000038137808 */ /* 0x000fe40000000000 */
[----:B------:R-:W-:Y:S02]  /*13780*/  FMNMX.FTZ R117, R242, R117, !PT ;  /* 0x00000075f2757209 */ /* 0x000fe40007810000 */
[----:B------:R-:W-:Y:S02]  /*13790*/  FMNMX.FTZ R2, R241, R2, !PT ;  /* 0x00000002f1027209 */ /* 0x000fe40007810000 */
[----:B------:R-:W-:Y:S02]  /*137a0*/  FSEL R245, R57, -INF , P6 ;  /* 0xff80000039f57808 */ /* 0x000fe40003000000 */
[----:B------:R-:W-:Y:S02]  /*137b0*/  FMNMX.FTZ R117, R19, R117, !PT ;  /* 0x0000007513757209 */ /* 0x000fe40007810000 */
[----:B------:R-:W-:Y:S02]  /*137c0*/  ISETP.GT.AND P1, PT, R0, 0x60, PT ;  /* 0x000000600000780c */ /* 0x000fe40003f24270 */
[----:B------:R-:W-:Y:S02]  /*137d0*/  FMNMX.FTZ R2, R246, R2, !PT ;  /* 0x00000002f6027209 */ /* 0x000fe40007810000 */
[----:B------:R-:W-:Y:S02]  /*137e0*/  FSEL R250, R60, -INF , P5 ;  /* 0xff8000003cfa7808 */ /* 0x000fe40002800000 */
[----:B------:R-:W-:Y:S02]  /*137f0*/  FMNMX.FTZ R117, R245, R117, !PT ;  /* 0x00000075f5757209 */ /* 0x000fe40007810000 */
[----:B------:R-:W-:Y:S02]  /*13800*/  FSEL R249, R54, -INF , P1 ;  /* 0xff80000036f97808 */ /* 0x000fe40000800000 */
[----:B------:R-:W-:Y:S01]  /*13810*/  ISETP.GT.AND P0, PT, R0, 0x61, PT ;  /* 0x000000610000780c */ /* 0x000fe20003f04270 */
[----:B----4-:R-:W-:Y:S01]  /*13820*/  IMAD.MOV.U32 R15, RZ, RZ, 0x6 ;  /* 0x00000006ff0f7424 */ /* 0x010fe200078e00ff */
[----:B------:R-:W-:Y:S02]  /*13830*/  FMNMX.FTZ R2, R248, R2, !PT ;  /* 0x00000002f8027209 */ /* 0x000fe40007810000 */
[----:B------:R-:W-:Y:S02]  /*13840*/  FSEL R18, R61, -INF , P4 ;  /* 0xff8000003d127808 */ /* 0x000fe40002000000 */
[----:B------:R-:W-:Y:S02]  /*13850*/  FMNMX.FTZ R117, R250, R117, !PT ;  /* 0x00000075fa757209 */ /* 0x000fe40007810000 */
[----:B------:R-:W-:Y:S02]  /*13860*/  FSEL R251, R55, -INF , P0 ;  /* 0xff80000037fb7808 */ /* 0x000fe40000000000 */
        /* <DEDUP_REMOVED lines=9> */
[----:B------:R-:W-:Y:S02]  /*13900*/  FSEL R28, R59, -INF , P0 ;  /* 0xff8000003b1c7808 */ /* 0x000fe40000000000 */
[----:B------:R-:W-:Y:S02]  /*13910*/  ISETP.GT.AND P1, PT, R0, 0x70, PT ;  /* 0x000000700000780c */ /* 0x000fe40003f24270 */
[----:B------:R-:W-:Y:S02]  /*13920*/  FMNMX.FTZ R2, R24, R2, !PT ;  /* 0x0000000218027209 */ /* 0x000fe40007810000 */
[----:B------:R-:W-:Y:S02]  /*13930*/  FMNMX.FTZ R117, R16, R117, !PT ;  /* 0x0000007510757209 */ /* 0x000fe40007810000 */
[----:B------:R-:W-:Y:S02]  /*13940*/  FSEL R25, R62, -INF , P1 ;  /* 0xff8000003e197808 */ /* 0x000fe40000800000 */
[----:B------:R-:W-:Y:S01]  /*13950*/  FMNMX.FTZ R2, R28, R2, !PT ;  /* 0x000000021c027209 */ /* 0x000fe20007810000 */
[----:B------:R-:W1:Y:S01]  /*13960*/  SHFL.BFLY PT, R4, R117, 0x2, 0x1f ;  /* 0x0c401f0075047f89 */ /* 0x000e6200000e0000 */
[C---:B------:R-:W-:Y:S02]  /*13970*/  ISETP.GT.AND P0, PT, R0.reuse, 0x71, PT ;  /* 0x000000710000780c */ /* 0x040fe40003f04270 */
[C---:B------:R-:W-:Y:S02]  /*13980*/  ISETP.GT.AND P1, PT, R0.reuse, 0x78, PT ;  /* 0x000000780000780c */ /* 0x040fe40003f24270 */
[----:B------:R-:W-:Y:S02]  /*13990*/  FSEL R32, R63, -INF , P0 ;  /* 0xff8000003f207808 */ /* 0x000fe40000000000 */
[----:B------:R-:W-:Y:S02]  /*139a0*/  FMNMX.FTZ R2, R25, R2, !PT ;  /* 0x0000000219027209 */ /* 0x000fe40007810000 */
[----:B------:R-:W-:Y:S02]  /*139b0*/  ISETP.GT.AND P0, PT, R0, 0x79, PT ;  /* 0x000000790000780c */ /* 0x000fe40003f04270 */
[----:B------:R-:W-:Y:S02]  /*139c0*/  FMNMX.FTZ R0, R32, R2, !PT ;  /* 0x0000000220007209 */ /* 0x000fe40007810000 */
[----:B------:R-:W-:Y:S02]  /*139d0*/  FSEL R26, R66, -INF , P1 ;  /* 0xff800000421a7808 */ /* 0x000fe40000800000 */
[C---:B------:R-:W-:Y:S02]  /*139e0*/  LOP3.LUT P6, RZ, R119.reuse, 0x2, RZ, 0xc0, !PT ;  /* 0x0000000277ff7812 */ /* 0x040fe400078cc0ff */
[----:B------:R-:W-:Y:S02]  /*139f0*/  LOP3.LUT P5, RZ, R119, 0x1, RZ, 0xc0, !PT ;  /* 0x0000000177ff7812 */ /* 0x000fe400078ac0ff */
[----:B------:R-:W-:Y:S02]  /*13a00*/  FSEL R119, R67, -INF , P0 ;  /* 0xff80000043777808 */ /* 0x000fe40000000000 */
[----:B------:R-:W-:Y:S02]  /*13a10*/  FMNMX.FTZ R0, R26, R0, !PT ;  /* 0x000000001a007209 */ /* 0x000fe40007810000 */
[----:B------:R-:W-:Y:S02]  /*13a20*/  ISETP.GE.AND P2, PT, R200, 0x1, PT ;  /* 0x00000001c800780c */ /* 0x000fe40003f46270 */
[----:B------:R-:W-:Y:S02]  /*13a30*/  FMNMX.FTZ R0, R119, R0, !PT ;  /* 0x0000000077007209 */ /* 0x000fe40007810000 */
[----:B-1----:R-:W-:Y:S03]  /*13a40*/  FMNMX.FTZ R117, R117, R4, !PT ;  /* 0x0000000475757209 */ /* 0x002fe60007810000 */
[----:B------:R-:W1:Y:S06]  /*13a50*/  SHFL.BFLY PT, R2, R0, 0x2, 0x1f ;  /* 0x0c401f0000027f89 */ /* 0x000e6c00000e0000 */
[----:B------:R-:W-:Y:S02]  /*13a60*/  @P2 SHF.R.S32.HI R6, RZ, 0x1f, R228 ;  /* 0x0000001fff062819 */ /* 0x000fe400000114e4 */
[----:B------:R-:W4:Y:S03]  /*13a70*/  SHFL.BFLY PT, R4, R117, 0x1, 0x1f ;  /* 0x0c201f0075047f89 */ /* 0x000f2600000e0000 */
[----:B------:R-:W-:Y:S04]  /*13a80*/  @P2 IMAD R6, R6, c[0x0][0x1e0], RZ ;  /* 0x0000780006062a24 */ /* 0x000fe800078e02ff */
[----:B------:R-:W-:Y:S01]  /*13a90*/  @P2 IMAD R6, R228, c[0x0][0x1e4], R6 ;  /* 0x00007900e4062a24 */ /* 0x000fe200078e0206 */
[----:B-1----:R-:W-:Y:S05]  /*13aa0*/  FMNMX.FTZ R0, R0, R2, !PT ;  /* 0x0000000200007209 */ /* 0x002fea0007810000 */
[----:B------:R-:W1:Y:S01]  /*13ab0*/  SHFL.BFLY PT, R2, R0, 0x1, 0x1f ;  /* 0x0c201f0000027f89 */ /* 0x000e6200000e0000 */
[----:B----4-:R-:W-:Y:S01]  /*13ac0*/  FMNMX.FTZ R117, R117, R4, !PT ;  /* 0x0000000475757209 */ /* 0x010fe20007810000 */
[----:B------:R-:W-:Y:S03]  /*13ad0*/  @P2 IMAD.WIDE.U32 R4, R228, c[0x0][0x1e0], RZ ;  /* 0x00007800e4042a25 */ /* 0x000fe600078e00ff */
[C---:B------:R-:W-:Y:S01]  /*13ae0*/  FSETP.NEU.FTZ.AND P1, PT, R117.reuse, -INF , PT ;  /* 0xff8000007500780b */ /* 0x040fe20003f3d000 */
[----:B------:R-:W-:Y:S01]  /*13af0*/  FMUL.FTZ R149, R117, c[0x0][0x2d0] ;  /* 0x0000b40075957a20 */ /* 0x000fe20000410000 */
[----:B------:R-:W-:Y:S01]  /*13b00*/  @P2 IADD3 R5, R5, R6, RZ ;  /* 0x0000000605052210 */ /* 0x000fe20007ffe0ff */
[C---:B------:R-:W-:Y:S03]  /*13b10*/  @P2 IMAD.SHL.U32 R6, R4.reuse, 0x80, RZ ;  /* 0x0000008004062824 */ /* 0x040fe600078e00ff */
[----:B------:R-:W-:Y:S02]  /*13b20*/  FSEL R149, R149, RZ, P1 ;  /* 0x000000ff95957208 */ /* 0x000fe40000800000 */
[----:B------:R-:W-:Y:S02]  /*13b30*/  @P2 SHF.L.U64.HI R4, R4, 0x7, R5 ;  /* 0x0000000704042819 */ /* 0x000fe40000010205 */
[----:B------:R-:W-:Y:S01]  /*13b40*/  @P2 IADD3 R5, P3, R6, R14, RZ ;  /* 0x0000000e06052210 */ /* 0x000fe20007f7e0ff */
[--C-:B------:R-:W-:Y:S02]  /*13b50*/  FFMA.FTZ R7, R116, c[0x0][0x2d0], -R149.reuse ;  /* 0x0000b40074077a23 */ /* 0x100fe40000010895 */
[----:B------:R-:W-:Y:S02]  /*13b60*/  IMAD.MOV.U32 R14, RZ, RZ, c[0x0][0x1e0] ;  /* 0x00007800ff0e7624 */ /* 0x000fe400078e00ff */
[----:B------:R4:W-:Y:S01]  /*13b70*/  MUFU.EX2 R27, R7 ;  /* 0x00000007001b7308 */ /* 0x0009e20000000800 */
[----:B-1----:R-:W-:Y:S01]  /*13b80*/  FMNMX.FTZ R116, R0, R2, !PT ;  /* 0x0000000200747209 */ /* 0x002fe20007810000 */
[----:B------:R-:W-:Y:S01]  /*13b90*/  IMAD.SHL.U32 R13, R14, 0x40, RZ ;  /* 0x000000400e0d7824 */ /* 0x000fe200078e00ff */
[----:B--2---:R-:W-:Y:S01]  /*13ba0*/  @P2 IADD3 R0, P0, R6, R11, RZ ;  /* 0x0000000b06002210 */ /* 0x004fe20007f1e0ff */
[----:B------:R-:W-:Y:S02]  /*13bb0*/  FFMA.FTZ R6, R148, c[0x0][0x2d0], -R149 ;  /* 0x0000b40094067a23 */ /* 0x000fe40000010895 */
[----:B------:R-:W-:Y:S04]  /*13bc0*/  FMUL.FTZ R148, R116, c[0x0][0x2d0] ;  /* 0x0000b40074947a20 */ /* 0x000fe80000410000 */
[----:B------:R-:W-:Y:S01]  /*13bd0*/  MUFU.EX2 R21, R6 ;  /* 0x0000000600157308 */ /* 0x000fe20000000800 */
[C---:B---3--:R-:W-:Y:S01]  /*13be0*/  @P2 IMAD.X R2, R4.reuse, 0x1, R9, P3 ;  /* 0x0000000104022824 */ /* 0x048fe200018e0609 */
[C---:B------:R-:W-:Y:S01]  /*13bf0*/  @P2 LEA R8, P3, R5.reuse, c[0x0][0x1c8], 0x1 ;  /* 0x0000720005082a11 */ /* 0x040fe200078608ff */
[----:B------:R-:W-:Y:S01]  /*13c00*/  @P2 IMAD.X R4, R4, 0x1, R10, P0 ;  /* 0x0000000104042824 */ /* 0x000fe200000e060a */
[----:B------:R-:W-:Y:S01]  /*13c10*/  @P2 LEA R10, P0, R0, c[0x0][0x1c8], 0x1 ;  /* 0x00007200000a2a11 */ /* 0x000fe200078008ff */
[--C-:B----4-:R-:W-:Y:S01]  /*13c20*/  FFMA.FTZ R7, R156, c[0x0][0x2d0], -R149.reuse ;  /* 0x0000b4009c077a23 */ /* 0x110fe20000010895 */
[----:B------:R-:W-:Y:S01]  /*13c30*/  @P2 LEA.HI.X R9, R5, c[0x0][0x1cc], R2, 0x1, P3 ;  /* 0x0000730005092a11 */ /* 0x000fe200018f0c02 */
[----:B------:R-:W-:Y:S01]  /*13c40*/  FFMA.FTZ R2, R157, c[0x0][0x2d0], -R149 ;  /* 0x0000b4009d027a23 */ /* 0x000fe20000010895 */
[----:B------:R-:W-:Y:S02]  /*13c50*/  @P2 LEA.HI.X R11, R0, c[0x0][0x1cc], R4, 0x1, P0 ;  /* 0x00007300000b2a11 */ /* 0x000fe400000f0c04 */
[----:B------:R-:W1:Y:S01]  /*13c60*/  MUFU.EX2 R247, R7 ;  /* 0x0000000700f77308 */ /* 0x000e620000000800 */
[----:B------:R-:W-:Y:S01]  /*13c70*/  FSETP.NEU.FTZ.AND P0, PT, R116, -INF , PT ;  /* 0xff8000007400780b */ /* 0x000fe20003f1d000 */
[----:B------:R2:W-:Y:S01]  /*13c80*/  @P2 LDGSTS.E.BYPASS.LTC128B.128 [R227+0x8100], [R8.64], !P5 ;  /* 0x0810000008e32fae */ /* 0x0005e2000e901d48 */
[----:B------:R-:W-:Y:S01]  /*13c90*/  @P2 IADD3 R0, P3, R13, 0x80, RZ ;  /* 0x000000800d002810 */ /* 0x000fe20007f7e0ff */
[----:B------:R-:W-:Y:S01]  /*13ca0*/  IMAD.MOV.U32 R13, RZ, RZ, c[0x0][0x1e0] ;  /* 0x00007800ff0d7624 */ /* 0x000fe200078e00ff */
[----:B------:R-:W-:Y:S03]  /*13cb0*/  FSEL R148, R148, RZ, P0 ;  /* 0x000000ff94947208 */ /* 0x000fe60000000000 */
[C---:B------:R-:W-:Y:S01]  /*13cc0*/  @P2 IMAD.SHL.U32 R14, R13.reuse, 0x40, RZ ;  /* 0x000000400d0e2824 */ /* 0x040fe200078e00ff */
[----:B------:R-:W-:Y:S01]  /*13cd0*/  @P2 SHF.L.U64.HI R15, R13, R15, c[0x0][0x1e4] ;  /* 0x000079000d0f2619 */ /* 0x000fe2000001020f */
[----:B------:R5:W3:Y:S01]  /*13ce0*/  MUFU.EX2 R4, R2 ;  /* 0x0000000200047308 */ /* 0x000ae20000000800 */
[--C-:B------:R-:W-:Y:S01]  /*13cf0*/  FFMA.FTZ R5, R159, c[0x0][0x2d0], -R148.reuse ;  /* 0x0000b4009f057a23 */ /* 0x100fe20000010894 */
[----:B------:R4:W-:Y:S01]  /*13d00*/  @P2 LDGSTS.E.BYPASS.LTC128B.128 [R227+0xc100], [R10.64], !P6 ;  /* 0x0c1000000ae32fae */ /* 0x0009e2000f101d48 */
[----:B------:R-:W-:Y:S07]  /*13d10*/  FFMA.FTZ R13, R161, c[0x0][0x2d0], -R148 ;  /* 0x0000b400a10d7a23 */ /* 0x000fee0000010894 */
[----:B------:R4:W-:Y:S01]  /*13d20*/  MUFU.EX2 R156, R5 ;  /* 0x00000005009c7308 */ /* 0x0009e20000000800 */
[----:B-1----:R-:W-:Y:S09]  /*13d30*/  F2FP.PACK_AB R144, R247, R27 ;  /* 0x0000001bf790723e */ /* 0x002ff200000000ff */
[----:B------:R1:W1:Y:S01]  /*13d40*/  MUFU.EX2 R20, R13 ;  /* 0x0000000d00147308 */ /* 0x0002620000000800 */
[----:B-----5:R-:W-:Y:S01]  /*13d50*/  @P2 IADD3.X R2, RZ, R12, RZ, P3, !PT ;  /* 0x0000000cff022210 */ /* 0x020fe20001ffe4ff */
[----:B---3--:R-:W-:Y:S01]  /*13d60*/  IMAD.MOV.U32 R159, RZ, RZ, R4 ;  /* 0x000000ffff9f7224 */ /* 0x008fe200078e0004 */
[-C--:B------:R-:W-:Y:S01]  /*13d70*/  @P2 IADD3 R4, P3, R8, R14.reuse, RZ ;  /* 0x0000000e08042210 */ /* 0x080fe20007f7e0ff */
[----:B--2---:R-:W-:Y:S02]  /*13d80*/  FFMA.FTZ R8, R158, c[0x0][0x2d0], -R148 ;  /* 0x0000b4009e087a23 */ /* 0x004fe40000010894 */
[----:B------:R-:W-:Y:S04]  /*13d90*/  IMAD.MOV.U32 R158, RZ, RZ, R21 ;  /* 0x000000ffff9e7224 */ /* 0x000fe800078e0015 */
[----:B------:R2:W-:Y:S01]  /*13da0*/  MUFU.EX2 R161, R8 ;  /* 0x0000000800a17308 */ /* 0x0005e20000000800 */
[--C-:B----4-:R-:W-:Y:S01]  /*13db0*/  @P2 IMAD.X R5, R9, 0x1, R15.reuse, P3 ;  /* 0x0000000109052824 */ /* 0x110fe200018e060f */
[C---:B------:R-:W-:Y:S02]  /*13dc0*/  @P2 IADD3 R6, P3, R4.reuse, R14, RZ ;  /* 0x0000000e04062210 */ /* 0x040fe40007f7e0ff */
[----:B------:R-:W-:Y:S02]  /*13dd0*/  F2FP.PACK_AB R146, R159, R158 ;  /* 0x0000009e9f92723e */ /* 0x000fe400000000ff */
[----:B------:R3:W-:Y:S01]  /*13de0*/  @P2 LDGSTS.E.BYPASS.LTC128B.128 [R227+0x9100], [R4.64], !P5 ;  /* 0x0910000004e32fae */ /* 0x0007e2000e901d48 */
[C-C-:B------:R-:W-:Y:S01]  /*13df0*/  @P2 IMAD.X R7, R5.reuse, 0x1, R15.reuse, P3 ;  /* 0x0000000105072824 */ /* 0x140fe200018e060f */
[----:B------:R-:W-:Y:S05]  /*13e00*/  @P2 IADD3 R12, P3, R4, R0, RZ ;  /* 0x00000000040c2210 */ /* 0x000fea0007f7e0ff */
[--C-:B-1----:R-:W-:Y:S01]  /*13e10*/  @P2 IMAD.X R13, R5, 0x1, R2.reuse, P3 ;  /* 0x00000001050d2824 */ /* 0x102fe200018e0602 */
[C---:B------:R-:W-:Y:S01]  /*13e20*/  @P2 IADD3 R14, P3, R6.reuse, R14, RZ ;  /* 0x0000000e060e2210 */ /* 0x040fe20007f7e0ff */
[----:B------:R3:W-:Y:S04]  /*13e30*/  @P2 LDGSTS.E.BYPASS.LTC128B.128 [R227+0xd100], [R4.64+0x80], !P6 ;  /* 0x0d10008004e32fae */ /* 0x0007e8000f101d48 */
[----:B------:R-:W-:Y:S01]  /*13e40*/  @P2 IMAD.X R15, R7, 0x1, R15, P3 ;  /* 0x00000001070f2824 */ /* 0x000fe200018e060f */
[----:B--2---:R-:W-:Y:S03]  /*13e50*/  @P2 IADD3 R8, P3, R6, R0, RZ ;  /* 0x0000000006082210 */ /* 0x004fe60007f7e0ff */
[----:B------:R1:W-:Y:S01]  /*13e60*/  @P2 LDGSTS.E.BYPASS.LTC128B.128 [R227+0xa100], [R6.64], !P5 ;  /* 0x0a10000006e32fae */ /* 0x0003e2000e901d48 */
[----:B------:R-:W-:Y:S01]  /*13e70*/  FSEL R0, R117, RZ, P1 ;  /* 0x000000ff75007208 */ /* 0x000fe20000800000 */
[----:B------:R-:W-:Y:S01]  /*13e80*/  @P2 IMAD.X R9, R7, 0x1, R2, P3 ;  /* 0x0000000107092824 */ /* 0x000fe200018e0602 */
[----:B------:R-:W-:Y:S03]  /*13e90*/  FSEL R2, R116, RZ, P0 ;  /* 0x000000ff74027208 */ /* 0x000fe60000000000 */
[----:B------:R-:W-:Y:S02]  /*13ea0*/  FADD.FTZ R0, -R0, R3 ;  /* 0x0000000300007221 */ /* 0x000fe40000010100 */
[----:B------:R2:W-:Y:S02]  /*13eb0*/  @P2 LDGSTS.E.BYPASS.LTC128B.128 [R227+0xe100], [R12.64], !P6 ;  /* 0x0e1000000ce32fae */ /* 0x0005e4000f101d48 */
[----:B------:R-:W-:Y:S04]  /*13ec0*/  FMUL.FTZ R0, R0, c[0x0][0x2d0] ;  /* 0x0000b40000007a20 */ /* 0x000fe80000410000 */
[----:B------:R4:W5:Y:S02]  /*13ed0*/  MUFU.EX2 R3, R0 ;  /* 0x0000000000037308 */ /* 0x0009640000000800 */
[----:B------:R2:W-:Y:S01]  /*13ee0*/  @P2 LDGSTS.E.BYPASS.LTC128B.128 [R227+0xb100], [R14.64], !P5 ;  /* 0x0b1000000ee32fae */ /* 0x0005e2000e901d48 */
[----:B---3--:R-:W-:Y:S02]  /*13ef0*/  FFMA.FTZ R4, R160, c[0x0][0x2d0], -R148 ;  /* 0x0000b400a0047a23 */ /* 0x008fe40000010894 */
[----:B------:R-:W-:Y:S05]  /*13f00*/  IMAD.MOV.U32 R160, RZ, RZ, R20 ;  /* 0x000000ffffa07224 */ /* 0x000fea00078e0014 */
[----:B------:R3:W-:Y:S01]  /*13f10*/  @P2 LDGSTS.E.BYPASS.LTC128B.128 [R227+0xf100], [R8.64], !P6 ;  /* 0x0f10000008e32fae */ /* 0x0007e2000f101d48 */
[----:B------:R1:W1:Y:S01]  /*13f20*/  MUFU.EX2 R157, R4 ;  /* 0x00000004009d7308 */ /* 0x0002620000000800 */
[----:B------:R-:W-:Y:S06]  /*13f30*/  F2FP.PACK_AB R145, R160, R156 ;  /* 0x0000009ca091723e */ /* 0x000fec00000000ff */
[----:B------:R-:W-:Y:S01]  /*13f40*/  LDSM.16.MT88.4 R20, [R206+0x100] ;  /* 0x00010000ce14783b */ /* 0x000fe20000004200 */
[----:B----4-:R-:W-:Y:S01]  /*13f50*/  FADD.FTZ R0, -R2, R118 ;  /* 0x0000007602007221 */ /* 0x010fe20000010100 */
[----:B------:R-:W-:Y:S01]  /*13f60*/  MOV R118, R26 ;  /* 0x0000001a00767202 */ /* 0x000fe20000000f00 */
[----:B------:R-:W-:Y:S05]  /*13f70*/  FFMA.FTZ R2, R150, c[0x0][0x2d0], -R149 ;  /* 0x0000b40096027a23 */ /* 0x000fea0000010895 */
[----:B------:R-:W-:Y:S01]  /*13f80*/  LDSM.16.MT88.4 R36, [R208+0x100] ;  /* 0x00010000d024783b */ /* 0x000fe20000004200 */
[----:B------:R-:W-:Y:S02]  /*13f90*/  FMUL.FTZ R0, R0, c[0x0][0x2d0] ;  /* 0x0000b40000007a20 */ /* 0x000fe40000410000 */
[C---:B-----5:R-:W-:Y:S02]  /*13fa0*/  FMUL.FTZ R5, R3.reuse, R121 ;  /* 0x0000007903057220 */ /* 0x060fe40000410000 */
[C---:B------:R-:W-:Y:S02]  /*13fb0*/  FMUL.FTZ R49, R3.reuse, R105 ;  /* 0x0000006903317220 */ /* 0x040fe40000410000 */
[----:B------:R-:W4:Y:S01]  /*13fc0*/  MUFU.EX2 R0, R0 ;  /* 0x0000000000007308 */ /* 0x000f220000000800 */
[----:B--2---:R-:W2:Y:S01]  /*13fd0*/  LDSM.16.MT88.4 R12, [R205+0x100] ;  /* 0x00010000cd0c783b */ /* 0x004ea20000004200 */
[----:B-1----:R-:W-:Y:S01]  /*13fe0*/  FMUL.FTZ R4, R3, R120 ;  /* 0x0000007803047220 */ /* 0x002fe20000410000 */
[----:B------:R-:W-:Y:S01]  /*13ff0*/  F2FP.PACK_AB R147, R157, R161 ;  /* 0x000000a19d93723e */ /* 0x000fe200000000ff */
[C---:B---3--:R-:W-:Y:S01]  /*14000*/  FMUL.FTZ R8, R3.reuse, R124 ;  /* 0x0000007c03087220 */ /* 0x048fe20000410000 */
[----:B------:R-:W-:Y:S01]  /*14010*/  MOV R120, R28 ;  /* 0x0000001c00787202 */ /* 0x000fe20000000f00 */
[C---:B------:R-:W-:Y:S02]  /*14020*/  FMUL.FTZ R9, R3.reuse, R125 ;  /* 0x0000007d03097220 */ /* 0x040fe40000410000 */
[----:B------:R-:W-:Y:S01]  /*14030*/  IMAD.MOV.U32 R124, RZ, RZ, R18 ;  /* 0x000000ffff7c7224 */ /* 0x000fe200078e0012 */
[----:B------:R-:W1:Y:S01]  /*14040*/  LDSM.16.MT88.4 R28, [R209+0x100] ;  /* 0x00010000d11c783b */ /* 0x000e620000004200 */
[----:B------:R-:W-:Y:S02]  /*14050*/  IMAD.MOV.U32 R125, RZ, RZ, R17 ;  /* 0x000000ffff7d7224 */ /* 0x000fe400078e0011 */
[C---:B------:R-:W-:Y:S02]  /*14060*/  FMUL.FTZ R17, R3.reuse, R73 ;  /* 0x0000004903117220 */ /* 0x040fe40000410000 */
[----:B------:R-:W-:Y:S02]  /*14070*/  IMAD.MOV.U32 R121, RZ, RZ, R24 ;  /* 0x000000ffff797224 */ /* 0x000fe400078e0018 */
[C---:B------:R-:W-:Y:S01]  /*14080*/  FMUL.FTZ R24, R3.reuse, R80 ;  /* 0x0000005003187220 */ /* 0x040fe20000410000 */
[----:B------:R-:W3:Y:S01]  /*14090*/  LDSM.16.MT88.4 R44, [R205+0x4100] ;  /* 0x00410000cd2c783b */ /* 0x000ee20000004200 */
[----:B------:R-:W-:Y:S02]  /*140a0*/  IMAD.MOV.U32 R80, RZ, RZ, R25 ;  /* 0x000000ffff507224 */ /* 0x000fe400078e0019 */
[C---:B------:R-:W-:Y:S02]  /*140b0*/  FMUL.FTZ R25, R3.reuse, R81 ;  /* 0x0000005103197220 */ /* 0x040fe40000410000 */
[----:B------:R-:W-:Y:S02]  /*140c0*/  IMAD.MOV.U32 R81, RZ, RZ, R32 ;  /* 0x000000ffff517224 */ /* 0x000fe400078e0020 */
[C---:B----4-:R-:W-:Y:S01]  /*140d0*/  FMUL.FTZ R11, R0.reuse, R127 ;  /* 0x0000007f000b7220 */ /* 0x050fe20000410000 */
[----:B------:R-:W4:Y:S01]  /*140e0*/  LDSM.16.MT88.4 R52, [R206+0x4100] ;  /* 0x00410000ce34783b */ /* 0x000f220000004200 */
[----:B------:R5:W-:Y:S01]  /*140f0*/  MUFU.EX2 R127, R2 ;  /* 0x00000002007f7308 */ /* 0x000be20000000800 */
[C---:B------:R-:W-:Y:S02]  /*14100*/  FMUL.FTZ R26, R0.reuse, R82 ;  /* 0x00000052001a7220 */ /* 0x040fe40000410000 */
[----:B------:R-:W-:Y:S02]  /*14110*/  IMAD.MOV.U32 R82, RZ, RZ, R27 ;  /* 0x000000ffff527224 */ /* 0x000fe400078e001b */
[C---:B------:R-:W-:Y:S02]  /*14120*/  FMUL.FTZ R27, R0.reuse, R83 ;  /* 0x00000053001b7220 */ /* 0x040fe40000410000 */
[C---:B------:R-:W-:Y:S01]  /*14130*/  FMUL.FTZ R7, R0.reuse, R123 ;  /* 0x0000007b00077220 */ /* 0x040fe20000410000 */
[----:B------:R-:W1:Y:S01]  /*14140*/  LDSM.16.MT88.4 R60, [R209+0x4100] ;  /* 0x00410000d13c783b */ /* 0x000e620000004200 */
[----:B------:R-:W-:Y:S02]  /*14150*/  IMAD.MOV.U32 R123, RZ, RZ, R250 ;  /* 0x000000ffff7b7224 */ /* 0x000fe400078e00fa */
[C---:B------:R-:W-:Y:S02]  /*14160*/  FMUL.FTZ R51, R0.reuse, R107 ;  /* 0x0000006b00337220 */ /* 0x040fe40000410000 */
[C---:B------:R-:W-:Y:S02]  /*14170*/  FMUL.FTZ R6, R0.reuse, R122 ;  /* 0x0000007a00067220 */ /* 0x040fe40000410000 */
[C---:B------:R-:W-:Y:S01]  /*14180*/  FMUL.FTZ R18, R0.reuse, R74 ;  /* 0x0000004a00127220 */ /* 0x040fe20000410000 */
[----:B------:R-:W0:Y:S01]  /*14190*/  LDGDEPBAR ;  /* 0x00000000000079af */ /* 0x000e220000000000 */
[C---:B------:R-:W-:Y:S02]  /*141a0*/  FMUL.FTZ R32, R3.reuse, R88 ;  /* 0x0000005803207220 */ /* 0x040fe40000410000 */
[----:B------:R-:W-:Y:S01]  /*141b0*/  FMUL.FTZ R33, R3, R89 ;  /* 0x0000005903217220 */ /* 0x000fe20000410000 */
[C---:B--2---:R-:W-:Y:S05]  /*141c0*/  HMMA.16816.F32 R4, R144.reuse, R12, R4 ;  /* 0x0000000c9004723c */ /* 0x044fea0000001804 */
[----:B-----5:R-:W-:Y:S02]  /*141d0*/  FFMA.FTZ R2, R151, c[0x0][0x2d0], -R149 ;  /* 0x0000b40097027a23 */ /* 0x020fe40000010895 */
[C---:B------:R-:W-:Y:S02]  /*141e0*/  FMUL.FTZ R10, R0.reuse, R126 ;  /* 0x0000007e000a7220 */ /* 0x040fe40000410000 */
[----:B------:R2:W-:Y:S03]  /*141f0*/  MUFU.EX2 R66, R2 ;  /* 0x0000000200427308 */ /* 0x0005e60000000800 */
[C---:B------:R-:W-:Y:S02]  /*14200*/  FMUL.FTZ R50, R0.reuse, R106 ;  /* 0x0000006a00327220 */ /* 0x040fe40000410000 */
[C---:B------:R-:W-:Y:S03]  /*14210*/  HMMA.16816.F32 R8, R144.reuse, R14, R8 ;  /* 0x0000000e9008723c */ /* 0x040fe60000001808 */
[C---:B------:R-:W-:Y:S02]  /*14220*/  FMUL.FTZ R12, R3.reuse, R68 ;  /* 0x00000044030c7220 */ /* 0x040fe40000410000 */
[C---:B------:R-:W-:Y:S02]  /*14230*/  FMUL.FTZ R13, R3.reuse, R69 ;  /* 0x00000045030d7220 */ /* 0x040fe40000410000 */
[C---:B------:R-:W-:Y:S02]  /*14240*/  FMUL.FTZ R14, R0.reuse, R70 ;  /* 0x00000046000e7220 */ /* 0x040fe40000410000 */
[C---:B------:R-:W-:Y:S02]  /*14250*/  FMUL.FTZ R15, R0.reuse, R71 ;  /* 0x00000047000f7220 */ /* 0x040fe40000410000 */
[----:B------:R-:W5:Y:S01]  /*14260*/  LDSM.16.MT88.4 R68, [R208+0x4100] ;  /* 0x00410000d044783b */ /* 0x000f620000004200 */
[C---:B------:R-:W-:Y:S02]  /*14270*/  FMUL.FTZ R34, R0.reuse, R90 ;  /* 0x0000005a00227220 */ /* 0x040fe40000410000 */
[----:B------:R-:W-:Y:S02]  /*14280*/  FMUL.FTZ R35, R0, R91 ;  /* 0x0000005b00237220 */ /* 0x000fe40000410000 */
[C---:B------:R-:W-:Y:S03]  /*14290*/  HMMA.16816.F32 R12, R144.reuse, R20, R12 ;  /* 0x00000014900c723c */ /* 0x040fe6000000180c */
[----:B--2---:R-:W-:Y:S01]  /*142a0*/  FFMA.FTZ R2, R162, c[0x0][0x2d0], -R148 ;  /* 0x0000b400a2027a23 */ /* 0x004fe20000010894 */
[----:B------:R-:W-:Y:S01]  /*142b0*/  LDSM.16.MT88.4 R88, [R209+0x4900] ;  /* 0x00490000d158783b */ /* 0x000fe20000004200 */
[----:B------:R-:W-:Y:S02]  /*142c0*/  IMAD.MOV.U32 R122, RZ, RZ, R19 ;  /* 0x000000ffff7a7224 */ /* 0x000fe400078e0013 */
[----:B------:R2:W1:Y:S01]  /*142d0*/  MUFU.EX2 R65, R2 ;  /* 0x0000000200417308 */ /* 0x0004620000000800 */
[C---:B------:R-:W-:Y:S04]  /*142e0*/  FMUL.FTZ R19, R0.reuse, R75 ;  /* 0x0000004b00137220 */ /* 0x040fe80000410000 */
[----:B------:R-:W-:Y:S02]  /*142f0*/  IMAD.MOV.U32 R126, RZ, RZ, R16 ;  /* 0x000000ffff7e7224 */ /* 0x000fe400078e0010 */
[C---:B------:R-:W-:Y:S02]  /*14300*/  FMUL.FTZ R16, R3.reuse, R72 ;  /* 0x0000004803107220 */ /* 0x040fe40000410000 */
[----:B------:R-:W3:Y:S01]  /*14310*/  LDSM.16.MT88.4 R72, [R205+0x900] ;  /* 0x00090000cd48783b */ /* 0x000ee20000004200 */
[C---:B------:R-:W-:Y:S02]  /*14320*/  FMUL.FTZ R20, R3.reuse, R76 ;  /* 0x0000004c03147220 */ /* 0x040fe40000410000 */
[----:B------:R-:W-:Y:S02]  /*14330*/  FMUL.FTZ R21, R3, R77 ;  /* 0x0000004d03157220 */ /* 0x000fe40000410000 */
[C---:B------:R-:W-:Y:S03]  /*14340*/  HMMA.16816.F32 R16, R144.reuse, R22, R16 ;  /* 0x000000169010723c */ /* 0x040fe60000001810 */
[C---:B------:R-:W-:Y:S02]  /*14350*/  FMUL.FTZ R43, R0.reuse, R99 ;  /* 0x00000063002b7220 */ /* 0x040fe40000410000 */
[----:B------:R-:W-:Y:S02]  /*14360*/  IMAD.MOV.U32 R99, RZ, RZ, R125 ;  /* 0x000000ffff637224 */ /* 0x000fe400078e007d */
[C---:B------:R-:W-:Y:S02]  /*14370*/  FMUL.FTZ R22, R0.reuse, R78 ;  /* 0x0000004e00167220 */ /* 0x040fe40000410000 */
[C---:B------:R-:W-:Y:S02]  /*14380*/  FMUL.FTZ R23, R0.reuse, R79 ;  /* 0x0000004f00177220 */ /* 0x040fe40000410000 */
[----:B------:R-:W3:Y:S01]  /*14390*/  LDSM.16.MT88.4 R76, [R206+0x900] ;  /* 0x00090000ce4c783b */ /* 0x000ee20000004200 */
[----:B--2---:R-:W-:Y:S02]  /*143a0*/  FFMA.FTZ R2, R163, c[0x0][0x2d0], -R148 ;  /* 0x0000b400a3027a23 */ /* 0x004fe40000010894 */
[----:B------:R-:W-:Y:S02]  /*143b0*/  IMAD.MOV.U32 R125, RZ, RZ, R247 ;  /* 0x000000ffff7d7224 */ /* 0x000fe400078e00f7 */
[C---:B-1----:R-:W-:Y:S01]  /*143c0*/  HMMA.16816.F32 R20, R144.reuse, R28, R20 ;  /* 0x0000001c9014723c */ /* 0x042fe20000001814 */
[----:B------:R1:W2:Y:S02]  /*143d0*/  MUFU.EX2 R67, R2 ;  /* 0x0000000200437308 */ /* 0x0002a40000000800 */
[--C-:B------:R-:W-:Y:S02]  /*143e0*/  FFMA.FTZ R99, R99, c[0x0][0x2d0], -R149.reuse ;  /* 0x0000b40063637a23 */ /* 0x100fe40000010895 */
[C---:B------:R-:W-:Y:S02]  /*143f0*/  FMUL.FTZ R40, R3.reuse, R96 ;  /* 0x0000006003287220 */ /* 0x040fe40000410000 */
[C---:B------:R-:W-:Y:S01]  /*14400*/  FMUL.FTZ R28, R3.reuse, R84 ;  /* 0x00000054031c7220 */ /* 0x040fe20000410000 */
[C---:B------:R-:W-:Y:S04]  /*14410*/  HMMA.16816.F32 R24, R144.reuse, R30, R24 ;  /* 0x0000001e9018723c */ /* 0x040fe80000001818 */
[C---:B------:R-:W-:Y:S02]  /*14420*/  FMUL.FTZ R29, R3.reuse, R85 ;  /* 0x00000055031d7220 */ /* 0x040fe40000410000 */
[----:B------:R-:W-:Y:S02]  /*14430*/  FMUL.FTZ R41, R3, R97 ;  /* 0x0000006103297220 */ /* 0x000fe40000410000 */
[C---:B------:R-:W-:Y:S04]  /*14440*/  FMUL.FTZ R30, R0.reuse, R86 ;  /* 0x00000056001e7220 */ /* 0x040fe80000410000 */
[----:B------:R-:W-:Y:S02]  /*14450*/  FMUL.FTZ R31, R0, R87 ;  /* 0x00000057001f7220 */ /* 0x000fe40000410000 */
[----:B------:R-:W-:Y:S01]  /*14460*/  LDSM.16.MT88.4 R84, [R208+0x900] ;  /* 0x00090000d054783b */ /* 0x000fe20000004200 */
[----:B------:R-:W-:Y:S02]  /*14470*/  IMAD.MOV.U32 R97, RZ, RZ, R80 ;  /* 0x000000ffff617224 */ /* 0x000fe400078e0050 */
[----:B-1----:R-:W-:Y:S02]  /*14480*/  FFMA.FTZ R2, R152, c[0x0][0x2d0], -R149 ;  /* 0x0000b40098027a23 */ /* 0x002fe40000010895 */
[C---:B------:R-:W-:Y:S02]  /*14490*/  HMMA.16816.F32 R28, R144.reuse, R36, R28 ;  /* 0x00000024901c723c */ /* 0x040fe4000000181c */
[----:B------:R1:W1:Y:S01]  /*144a0*/  MUFU.EX2 R83, R2 ;  /* 0x0000000200537308 */ /* 0x0002620000000800 */
[--C-:B------:R-:W-:Y:S02]  /*144b0*/  FFMA.FTZ R97, R97, c[0x0][0x2d0], -R148.reuse ;  /* 0x0000b40061617a23 */ /* 0x100fe40000010894 */
[C---:B------:R-:W-:Y:S02]  /*144c0*/  FMUL.FTZ R42, R0.reuse, R98 ;  /* 0x00000062002a7220 */ /* 0x040fe40000410000 */
[C---:B------:R-:W-:Y:S01]  /*144d0*/  FMUL.FTZ R36, R3.reuse, R92 ;  /* 0x0000005c03247220 */ /* 0x040fe20000410000 */
[C---:B------:R-:W-:Y:S04]  /*144e0*/  HMMA.16816.F32 R32, R144.reuse, R38, R32 ;  /* 0x000000269020723c */ /* 0x040fe80000001820 */
[C---:B------:R-:W-:Y:S02]  /*144f0*/  FMUL.FTZ R37, R3.reuse, R93 ;  /* 0x0000005d03257220 */ /* 0x040fe40000410000 */
[C---:B------:R-:W-:Y:S02]  /*14500*/  FMUL.FTZ R48, R3.reuse, R104 ;  /* 0x0000006803307220 */ /* 0x040fe40000410000 */
[C---:B------:R-:W-:Y:S04]  /*14510*/  FMUL.FTZ R38, R0.reuse, R94 ;  /* 0x0000005e00267220 */ /* 0x040fe80000410000 */
[----:B------:R-:W-:Y:S02]  /*14520*/  FMUL.FTZ R39, R0, R95 ;  /* 0x0000005f00277220 */ /* 0x000fe40000410000 */
[----:B------:R-:W-:Y:S01]  /*14530*/  LDSM.16.MT88.4 R92, [R206+0x1100] ;  /* 0x00110000ce5c783b */ /* 0x000fe20000004200 */
[----:B------:R-:W-:Y:S02]  /*14540*/  IMAD.MOV.U32 R98, RZ, RZ, R81 ;  /* 0x000000ffff627224 */ /* 0x000fe400078e0051 */
[----:B------:R-:W-:Y:S02]  /*14550*/  FMUL.FTZ R56, R3, R108 ;  /* 0x0000006c03387220 */ /* 0x000fe40000410000 */
[C---:B---3--:R-:W-:Y:S03]  /*14560*/  HMMA.16816.F32 R36, R144.reuse, R44, R36 ;  /* 0x0000002c9024723c */ /* 0x048fe60000001824 */
[----:B-1----:R-:W-:Y:S02]  /*14570*/  FFMA.FTZ R2, R153, c[0x0][0x2d0], -R149 ;  /* 0x0000b40099027a23 */ /* 0x002fe40000010895 */
[----:B------:R-:W-:Y:S02]  /*14580*/  FFMA.FTZ R98, R98, c[0x0][0x2d0], -R148 ;  /* 0x0000b40062627a23 */ /* 0x000fe40000010894 */
[----:B------:R1:W-:Y:S01]  /*14590*/  MUFU.EX2 R250, R2 ;  /* 0x0000000200fa7308 */ /* 0x0003e20000000800 */
[C---:B------:R-:W-:Y:S04]  /*145a0*/  HMMA.16816.F32 R40, R144.reuse, R46, R40 ;  /* 0x0000002e9028723c */ /* 0x040fe80000001828 */
[C---:B------:R-:W-:Y:S02]  /*145b0*/  FMUL.FTZ R44, R3.reuse, R100 ;  /* 0x00000064032c7220 */ /* 0x040fe40000410000 */
[C---:B------:R-:W-:Y:S02]  /*145c0*/  FMUL.FTZ R45, R3.reuse, R101 ;  /* 0x00000065032d7220 */ /* 0x040fe40000410000 */
[C---:B------:R-:W-:Y:S04]  /*145d0*/  FMUL.FTZ R46, R0.reuse, R102 ;  /* 0x00000066002e7220 */ /* 0x040fe80000410000 */
[C---:B------:R-:W-:Y:S02]  /*145e0*/  FMUL.FTZ R47, R0.reuse, R103 ;  /* 0x00000067002f7220 */ /* 0x040fe40000410000 */
[----:B------:R-:W-:Y:S02]  /*145f0*/  IMAD.MOV.U32 R100, RZ, RZ, R82 ;  /* 0x000000ffff647224 */ /* 0x000fe400078e0052 */
[C---:B------:R-:W-:Y:S02]  /*14600*/  FMUL.FTZ R57, R3.reuse, R109 ;  /* 0x0000006d03397220 */ /* 0x040fe40000410000 */
[C---:B------:R-:W-:Y:S01]  /*14610*/  FMUL.FTZ R58, R0.reuse, R110 ;  /* 0x0000006e003a7220 */ /* 0x040fe20000410000 */
[C---:B----4-:R-:W-:Y:S03]  /*14620*/  HMMA.16816.F32 R44, R144.reuse, R52, R44 ;  /* 0x00000034902c723c */ /* 0x050fe6000000182c */
[----:B------:R-:W-:Y:S02]  /*14630*/  FMUL.FTZ R59, R0, R111 ;  /* 0x0000006f003b7220 */ /* 0x000fe40000410000 */
[----:B-1----:R-:W-:Y:S02]  /*14640*/  FFMA.FTZ R2, R164, c[0x0][0x2d0], -R148 ;  /* 0x0000b400a4027a23 */ /* 0x002fe40000010894 */
[C---:B------:R-:W-:Y:S01]  /*14650*/  FMUL.FTZ R52, R3.reuse, R128 ;  /* 0x0000008003347220 */ /* 0x040fe20000410000 */
[C---:B------:R-:W-:Y:S01]  /*14660*/  HMMA.16816.F32 R48, R144.reuse, R54, R48 ;  /* 0x000000369030723c */ /* 0x040fe20000001830 */
[----:B------:R1:W-:Y:S03]  /*14670*/  MUFU.EX2 R107, R2 ;  /* 0x00000002006b7308 */ /* 0x0003e60000000800 */
[----:B------:R-:W-:Y:S02]  /*14680*/  IMAD.MOV.U32 R150, RZ, RZ, R245 ;  /* 0x000000ffff967224 */ /* 0x000fe400078e00f5 */
[C---:B------:R-:W-:Y:S02]  /*14690*/  FMUL.FTZ R53, R3.reuse, R129 ;  /* 0x0000008103357220 */ /* 0x040fe40000410000 */
[C---:B------:R-:W-:Y:S04]  /*146a0*/  FMUL.FTZ R54, R0.reuse, R130 ;  /* 0x0000008200367220 */ /* 0x040fe80000410000 */
[C---:B------:R-:W-:Y:S02]  /*146b0*/  FMUL.FTZ R55, R0.reuse, R131 ;  /* 0x0000008300377220 */ /* 0x040fe40000410000 */
[C---:B------:R-:W-:Y:S02]  /*146c0*/  FMUL.FTZ R64, R3.reuse, R112 ;  /* 0x0000007003407220 */ /* 0x040fe40000410000 */
[----:B------:R-:W-:Y:S02]  /*146d0*/  IMAD.MOV.U32 R112, RZ, RZ, R65 ;  /* 0x000000ffff707224 */ /* 0x000fe400078e0041 */
[----:B------:R-:W-:Y:S01]  /*146e0*/  FMUL.FTZ R65, R3, R113 ;  /* 0x0000007103417220 */ /* 0x000fe20000410000 */
[C---:B------:R-:W-:Y:S03]  /*146f0*/  HMMA.16816.F32 R52, R144.reuse, R60, R52 ;  /* 0x0000003c9034723c */ /* 0x040fe60000001834 */
[----:B------:R-:W-:Y:S02]  /*14700*/  IMAD.MOV.U32 R113, RZ, RZ, R66 ;  /* 0x000000ffff717224 */ /* 0x000fe400078e0042 */
[C---:B------:R-:W-:Y:S02]  /*14710*/  FMUL.FTZ R66, R0.reuse, R114 ;  /* 0x0000007200427220 */ /* 0x040fe40000410000 */
[----:B-1----:R-:W-:Y:S01]  /*14720*/  FFMA.FTZ R2, R165, c[0x0][0x2d0], -R148 ;  /* 0x0000b400a5027a23 */ /* 0x002fe20000010894 */
[C---:B------:R-:W-:Y:S03]  /*14730*/  HMMA.16816.F32 R56, R144.reuse, R62, R56 ;  /* 0x0000003e9038723c */ /* 0x040fe60000001838 */
[----:B------:R1:W3:Y:S01]  /*14740*/  MUFU.EX2 R106, R2 ;  /* 0x00000002006a7308 */ /* 0x0002e20000000800 */
[C---:B------:R-:W-:Y:S02]  /*14750*/  FMUL.FTZ R60, R3.reuse, R132 ;  /* 0x00000084033c7220 */ /* 0x040fe40000410000 */
[----:B------:R-:W-:Y:S01]  /*14760*/  FMUL.FTZ R61, R3, R133 ;  /* 0x00000085033d7220 */ /* 0x000fe20000410000 */
[----:B------:R-:W-:Y:S01]  /*14770*/  MOV R133, R126 ;  /* 0x0000007e00857202 */ /* 0x000fe20000000f00 */
[C---:B------:R-:W-:Y:S04]  /*14780*/  FMUL.FTZ R62, R0.reuse, R134 ;  /* 0x00000086003e7220 */ /* 0x040fe80000410000 */
[----:B------:R-:W-:Y:S02]  /*14790*/  IMAD.MOV.U32 R134, RZ, RZ, R242 ;  /* 0x000000ffff867224 */ /* 0x000fe400078e00f2 */
[C---:B------:R-:W-:Y:S02]  /*147a0*/  FMUL.FTZ R63, R0.reuse, R135 ;  /* 0x00000087003f7220 */ /* 0x040fe40000410000 */
[----:B--2---:R-:W-:Y:S02]  /*147b0*/  IMAD.MOV.U32 R114, RZ, RZ, R67 ;  /* 0x000000ffff727224 */ /* 0x004fe400078e0043 */
[----:B------:R-:W-:Y:S02]  /*147c0*/  IMAD.MOV.U32 R126, RZ, RZ, R160 ;  /* 0x000000ffff7e7224 */ /* 0x000fe400078e00a0 */
[----:B------:R-:W-:Y:S01]  /*147d0*/  FMUL.FTZ R67, R0, R115 ;  /* 0x0000007300437220 */ /* 0x000fe20000410000 */
[C---:B-----5:R-:W-:Y:S03]  /*147e0*/  HMMA.16816.F32 R60, R144.reuse, R68, R60 ;  /* 0x00000044903c723c */ /* 0x060fe6000000183c */
[----:B------:R-:W-:Y:S02]  /*147f0*/  IMAD.MOV.U32 R115, RZ, RZ, R83 ;  /* 0x000000ffff737224 */ /* 0x000fe400078e0053 */
[----:B------:R-:W2:Y:S01]  /*14800*/  LDSM.16.MT88.4 R80, [R209+0x900] ;  /* 0x00090000d150783b */ /* 0x000ea20000004200 */
[----:B-1----:R-:W-:Y:S01]  /*14810*/  FFMA.FTZ R2, R154, c[0x0][0x2d0], -R149 ;  /* 0x0000b4009a027a23 */ /* 0x002fe20000010895 */
[----:B------:R-:W-:Y:S01]  /*14820*/  F2FP.PACK_AB R68, R113, R127 ;  /* 0x0000007f7144723e */ /* 0x000fe200000000ff */
[----:B------:R-:W-:Y:S01]  /*14830*/  HMMA.16816.F32 R64, R144, R70, R64 ;  /* 0x000000469040723c */ /* 0x000fe20000001840 */
[----:B------:R-:W-:Y:S03]  /*14840*/  MUFU.EX2 R144, R98 ;  /* 0x0000006200907308 */ /* 0x000fe60000000800 */
[----:B------:R-:W-:Y:S01]  /*14850*/  F2FP.PACK_AB R69, R114, R112 ;  /* 0x000000707245723e */ /* 0x000fe200000000ff */
[----:B------:R-:W-:Y:S02]  /*14860*/  IMAD.MOV.U32 R151, RZ, RZ, R121 ;  /* 0x000000ffff977224 */ /* 0x000fe400078e0079 */
[----:B---3--:R-:W-:Y:S01]  /*14870*/  F2FP.PACK_AB R71, R106, R107 ;  /* 0x0000006b6a47723e */ /* 0x008fe200000000ff */
[----:B------:R-:W-:Y:S01]  /*14880*/  IMAD.MOV.U32 R145, RZ, RZ, R122 ;  /* 0x000000ffff917224 */ /* 0x000fe200078e007a */
[----:B------:R-:W-:Y:S02]  /*14890*/  F2FP.PACK_AB R70, R250, R115 ;  /* 0x00000073fa46723e */ /* 0x000fe400000000ff */
[----:B------:R1:W-:Y:S01]  /*148a0*/  MUFU.EX2 R105, R2 ;  /* 0x0000000200697308 */ /* 0x0003e20000000800 */
[----:B------:R-:W-:Y:S02]  /*148b0*/  IMAD.MOV.U32 R122, RZ, RZ, R161 ;  /* 0x000000ffff7a7224 */ /* 0x000fe400078e00a1 */
[----:B------:R-:W-:Y:S02]  /*148c0*/  IMAD.MOV.U32 R121, RZ, RZ, R159 ;  /* 0x000000ffff797224 */ /* 0x000fe400078e009f */
[C---:B------:R-:W-:Y:S05]  /*148d0*/  HMMA.16816.F32 R4, R68.reuse, R72, R4 ;  /* 0x000000484404723c */ /* 0x040fea0000001804 */
[----:B------:R-:W-:Y:S02]  /*148e0*/  IMAD.MOV.U32 R96, RZ, RZ, R124 ;  /* 0x000000ffff607224 */ /* 0x000fe400078e007c */
[----:B------:R-:W-:Y:S01]  /*148f0*/  IMAD.MOV.U32 R124, RZ, RZ, R156 ;  /* 0x000000ffff7c7224 */ /* 0x000fe200078e009c */
[C---:B------:R-:W-:Y:S01]  /*14900*/  HMMA.16816.F32 R8, R68.reuse, R74, R8 ;  /* 0x0000004a4408723c */ /* 0x040fe20000001808 */
[----:B------:R-:W3:Y:S03]  /*14910*/  LDSM.16.MT88.4 R72, [R205+0x4900] ;  /* 0x00490000cd48783b */ /* 0x000ee60000004200 */
[----:B------:R-:W-:Y:S02]  /*14920*/  FFMA.FTZ R96, R96, c[0x0][0x2d0], -R149 ;  /* 0x0000b40060607a23 */ /* 0x000fe40000010895 */
[----:B------:R-:W-:Y:S01]  /*14930*/  IMAD.MOV.U32 R146, RZ, RZ, R123 ;  /* 0x000000ffff927224 */ /* 0x000fe200078e007b */
[----:B------:R-:W-:Y:S01]  /*14940*/  MOV R123, R158 ;  /* 0x0000009e007b7202 */ /* 0x000fe20000000f00 */
[C---:B------:R-:W-:Y:S04]  /*14950*/  HMMA.16816.F32 R12, R68.reuse, R76, R12 ;  /* 0x0000004c440c723c */ /* 0x040fe8000000180c */
[----:B-1----:R-:W-:Y:S02]  /*14960*/  FFMA.FTZ R2, R155, c[0x0][0x2d0], -R149 ;  /* 0x0000b4009b027a23 */ /* 0x002fe40000010895 */
[----:B------:R-:W-:Y:S02]  /*14970*/  IMAD.MOV.U32 R132, RZ, RZ, R120 ;  /* 0x000000ffff847224 */ /* 0x000fe400078e0078 */
[C---:B------:R-:W-:Y:S01]  /*14980*/  HMMA.16816.F32 R16, R68.reuse, R78, R16 ;  /* 0x0000004e4410723c */ /* 0x040fe20000001810 */
[----:B------:R1:W4:Y:S01]  /*14990*/  MUFU.EX2 R247, R2 ;  /* 0x0000000200f77308 */ /* 0x0003220000000800 */
[----:B------:R-:W5:Y:S02]  /*149a0*/  LDSM.16.MT88.4 R76, [R206+0x4900] ;  /* 0x00490000ce4c783b */ /* 0x000f640000004200 */
[----:B------:R-:W-:Y:S01]  /*149b0*/  IMAD.MOV.U32 R120, RZ, RZ, R157 ;  /* 0x000000ffff787224 */ /* 0x000fe200078e009d */
[----:B------:R-:W-:Y:S01]  /*149c0*/  MOV R147, R132 ;  /* 0x0000008400937202 */ /* 0x000fe20000000f00 */
[--C-:B------:R-:W-:Y:S02]  /*149d0*/  FFMA.FTZ R118, R118, c[0x0][0x2d0], -R148.reuse ;  /* 0x0000b40076767a23 */ /* 0x100fe40000010894 */
[C---:B--2---:R-:W-:Y:S04]  /*149e0*/  HMMA.16816.F32 R20, R68.reuse, R80, R20 ;  /* 0x000000504414723c */ /* 0x044fe80000001814 */
[----:B------:R-:W-:Y:S01]  /*149f0*/  MUFU.EX2 R118, R118 ;  /* 0x0000007600767308 */ /* 0x000fe20000000800 */
[----:B------:R-:W-:Y:S03]  /*14a00*/  IMAD.MOV.U32 R132, RZ, RZ, R151 ;  /* 0x000000ffff847224 */ /* 0x000fe600078e0097 */
[C---:B------:R-:W-:Y:S01]  /*14a10*/  HMMA.16816.F32 R24, R68.reuse, R82, R24 ;  /* 0x000000524418723c */ /* 0x040fe20000001818 */
[----:B------:R-:W2:Y:S07]  /*14a20*/  LDSM.16.MT88.4 R80, [R208+0x4900] ;  /* 0x00490000d050783b */ /* 0x000eae0000004200 */
[C---:B------:R-:W-:Y:S04]  /*14a30*/  HMMA.16816.F32 R28, R68.reuse, R84, R28 ;  /* 0x00000054441c723c */ /* 0x040fe8000000181c */
[--C-:B-1----:R-:W-:Y:S04]  /*14a40*/  FFMA.FTZ R2, R166, c[0x0][0x2d0], -R148.reuse ;  /* 0x0000b400a6027a23 */ /* 0x102fe80000010894 */
[C---:B------:R-:W-:Y:S01]  /*14a50*/  HMMA.16816.F32 R32, R68.reuse, R86, R32 ;  /* 0x000000564420723c */ /* 0x040fe20000001820 */
[----:B------:R1:W-:Y:S01]  /*14a60*/  MUFU.EX2 R104, R2 ;  /* 0x0000000200687308 */ /* 0x0003e20000000800 */
[----:B------:R-:W2:Y:S06]  /*14a70*/  LDSM.16.MT88.4 R84, [R205+0x1100] ;  /* 0x00110000cd54783b */ /* 0x000eac0000004200 */
[C---:B---3--:R-:W-:Y:S08]  /*14a80*/  HMMA.16816.F32 R36, R68.reuse, R72, R36 ;  /* 0x000000484424723c */ /* 0x048ff00000001824 */
[C---:B------:R-:W-:Y:S01]  /*14a90*/  HMMA.16816.F32 R40, R68.reuse, R74, R40 ;  /* 0x0000004a4428723c */ /* 0x040fe20000001828 */
[----:B------:R-:W3:Y:S07]  /*14aa0*/  LDSM.16.MT88.4 R72, [R209+0x1100] ;  /* 0x00110000d148783b */ /* 0x000eee0000004200 */
[C---:B-----5:R-:W-:Y:S04]  /*14ab0*/  HMMA.16816.F32 R44, R68.reuse, R76, R44 ;  /* 0x0000004c442c723c */ /* 0x060fe8000000182c */
[----:B-1----:R-:W-:Y:S04]  /*14ac0*/  FFMA.FTZ R2, R188, c[0x0][0x2d0], -R148 ;  /* 0x0000b400bc027a23 */ /* 0x002fe80000010894 */
[C---:B------:R-:W-:Y:S01]  /*14ad0*/  HMMA.16816.F32 R48, R68.reuse, R78, R48 ;  /* 0x0000004e4430723c */ /* 0x040fe20000001830 */
[----:B------:R1:W5:Y:S01]  /*14ae0*/  MUFU.EX2 R245, R2 ;  /* 0x0000000200f57308 */ /* 0x0003620000000800 */
[----:B------:R-:W3:Y:S06]  /*14af0*/  LDSM.16.MT88.4 R76, [R208+0x1100] ;  /* 0x00110000d04c783b */ /* 0x000eec0000004200 */
[C---:B------:R-:W-:Y:S07]  /*14b00*/  HMMA.16816.F32 R52, R68.reuse, R88, R52 ;  /* 0x000000584434723c */ /* 0x040fee0000001834 */
[--C-:B------:R-:W-:Y:S01]  /*14b10*/  FFMA.FTZ R88, R201, c[0x0][0x2d0], -R149.reuse ;  /* 0x0000b400c9587a23 */ /* 0x100fe20000010895 */
[C---:B------:R-:W-:Y:S03]  /*14b20*/  HMMA.16816.F32 R56, R68.reuse, R90, R56 ;  /* 0x0000005a4438723c */ /* 0x040fe60000001838 */
[----:B------:R3:W-:Y:S05]  /*14b30*/  MUFU.EX2 R165, R88 ;  /* 0x0000005800a57308 */ /* 0x0007ea0000000800 */
[C---:B--2---:R-:W-:Y:S04]  /*14b40*/  HMMA.16816.F32 R60, R68.reuse, R80, R60 ;  /* 0x00000050443c723c */ /* 0x044fe8000000183c */
[--C-:B-1----:R-:W-:Y:S04]  /*14b50*/  FFMA.FTZ R2, R167, c[0x0][0x2d0], -R149.reuse ;  /* 0x0000b400a7027a23 */ /* 0x102fe80000010895 */
[----:B------:R-:W-:Y:S01]  /*14b60*/  HMMA.16816.F32 R64, R68, R82, R64 ;  /* 0x000000524440723c */ /* 0x000fe20000001840 */
[----:B------:R1:W-:Y:S01]  /*14b70*/  MUFU.EX2 R242, R2 ;  /* 0x0000000200f27308 */ /* 0x0003e20000000800 */
[----:B------:R-:W2:Y:S05]  /*14b80*/  LDSM.16.MT88.4 R80, [R205+0x5100] ;  /* 0x00510000cd50783b */ /* 0x000eaa0000004200 */
[----:B----4-:R-:W-:Y:S02]  /*14b90*/  F2FP.PACK_AB R68, R247, R105 ;  /* 0x00000069f744723e */ /* 0x010fe400000000ff */
[----:B-----5:R-:W-:Y:S01]  /*14ba0*/  F2FP.PACK_AB R69, R245, R104 ;  /* 0x00000068f545723e */ /* 0x020fe200000000ff */
[----:B---3--:R-:W-:Y:S02]  /*14bb0*/  LDSM.16.MT88.4 R88, [R208+0x5900] ;  /* 0x00590000d058783b */ /* 0x008fe40000004200 */
[----:B-1----:R-:W-:Y:S02]  /*14bc0*/  FFMA.FTZ R2, R189, c[0x0][0x2d0], -R149 ;  /* 0x0000b400bd027a23 */ /* 0x002fe40000010895 */
[----:B------:R-:W-:Y:S02]  /*14bd0*/  IMAD.MOV.U32 R189, RZ, RZ, R115 ;  /* 0x000000ffffbd7224 */ /* 0x000fe400078e0073 */
[----:B------:R1:W3:Y:S01]  /*14be0*/  MUFU.EX2 R188, R2 ;  /* 0x0000000200bc7308 */ /* 0x0002e20000000800 */
[----:B------:R-:W-:Y:S02]  /*14bf0*/  IMAD.MOV.U32 R115, RZ, RZ, R124 ;  /* 0x000000ffff737224 */ /* 0x000fe400078e007c */
[----:B-1----:R-:W-:Y:S01]  /*14c00*/  FFMA.FTZ R2, R190, c[0x0][0x2d0], -R148 ;  /* 0x0000b400be027a23 */ /* 0x002fe20000010894 */
[----:B---3--:R-:W-:Y:S01]  /*14c10*/  F2FP.PACK_AB R70, R188, R242 ;  /* 0x000000f2bc46723e */ /* 0x008fe200000000ff */
[----:B------:R-:W-:Y:S05]  /*14c20*/  IMAD.MOV.U32 R190, RZ, RZ, R114 ;  /* 0x000000ffffbe7224 */ /* 0x000fea00078e0072 */
[----:B------:R1:W-:Y:S02]  /*14c30*/  MUFU.EX2 R111, R2 ;  /* 0x00000002006f7308 */ /* 0x0003e40000000800 */
[----:B-1----:R-:W-:Y:S02]  /*14c40*/  FFMA.FTZ R2, R191, c[0x0][0x2d0], -R148 ;  /* 0x0000b400bf027a23 */ /* 0x002fe40000010894 */
[----:B------:R-:W-:Y:S06]  /*14c50*/  IMAD.MOV.U32 R191, RZ, RZ, R113 ;  /* 0x000000ffffbf7224 */ /* 0x000fec00078e0071 */
[----:B------:R1:W3:Y:S01]  /*14c60*/  MUFU.EX2 R110, R2 ;  /* 0x00000002006e7308 */ /* 0x0002e20000000800 */
[----:B------:R-:W-:Y:S02]  /*14c70*/  IMAD.MOV.U32 R113, RZ, RZ, R125 ;  /* 0x000000ffff717224 */ /* 0x000fe400078e007d */
[--C-:B-1----:R-:W-:Y:S01]  /*14c80*/  FFMA.FTZ R2, R192, c[0x0][0x2d0], -R149.reuse ;  /* 0x0000b400c0027a23 */ /* 0x102fe20000010895 */
[----:B---3--:R-:W-:Y:S01]  /*14c90*/  F2FP.PACK_AB R71, R110, R111 ;  /* 0x0000006f6e47723e */ /* 0x008fe200000000ff */
[----:B------:R-:W-:Y:S05]  /*14ca0*/  IMAD.MOV.U32 R192, RZ, RZ, R112 ;  /* 0x000000ffffc07224 */ /* 0x000fea00078e0070 */
[----:B------:R1:W-:Y:S01]  /*14cb0*/  MUFU.EX2 R109, R2 ;  /* 0x00000002006d7308 */ /* 0x0003e20000000800 */
[----:B------:R-:W-:Y:S01]  /*14cc0*/  IMAD.MOV.U32 R112, RZ, RZ, R126 ;  /* 0x000000ffff707224 */ /* 0x000fe200078e007e */
[C---:B------:R-:W-:Y:S08]  /*14cd0*/  HMMA.16816.F32 R4, R68.reuse, R84, R4 ;  /* 0x000000544404723c */ /* 0x040ff00000001804 */
[C---:B------:R-:W-:Y:S01]  /*14ce0*/  HMMA.16816.F32 R8, R68.reuse, R86, R8 ;  /* 0x000000564408723c */ /* 0x040fe20000001808 */
[----:B------:R-:W3:Y:S07]  /*14cf0*/  LDSM.16.MT88.4 R84, [R206+0x5100] ;  /* 0x00510000ce54783b */ /* 0x000eee0000004200 */
[C---:B------:R-:W-:Y:S04]  /*14d00*/  HMMA.16816.F32 R12, R68.reuse, R92, R12 ;  /* 0x0000005c440c723c */ /* 0x040fe8000000180c */
[--C-:B-1----:R-:W-:Y:S01]  /*14d10*/  FFMA.FTZ R2, R193, c[0x0][0x2d0], -R149.reuse ;  /* 0x0000b400c1027a23 */ /* 0x102fe20000010895 */
[----:B------:R-:W-:Y:S02]  /*14d20*/  MOV R193, R127 ;  /* 0x0000007f00c17202 */ /* 0x000fe40000000f00 */
[----:B------:R-:W-:Y:S01]  /*14d30*/  LDSM.16.MT88.4 R124, [R205+0x3900] ;  /* 0x00390000cd7c783b */ /* 0x000fe20000004200 */
[C---:B------:R-:W-:Y:S01]  /*14d40*/  HMMA.16816.F32 R16, R68.reuse, R94, R16 ;  /* 0x0000005e4410723c */ /* 0x040fe20000001810 */
[----:B------:R1:W4:Y:S06]  /*14d50*/  MUFU.EX2 R167, R2 ;  /* 0x0000000200a77308 */ /* 0x00032c0000000800 */
[----:B------:R-:W-:Y:S01]  /*14d60*/  LDSM.16.MT88.4 R92, [R206+0x2100] ;  /* 0x00210000ce5c783b */ /* 0x000fe20000004200 */
[C---:B------:R-:W-:Y:S08]  /*14d70*/  HMMA.16816.F32 R20, R68.reuse, R72, R20 ;  /* 0x000000484414723c */ /* 0x040ff00000001814 */
[C---:B------:R-:W-:Y:S01]  /*14d80*/  HMMA.16816.F32 R24, R68.reuse, R74, R24 ;  /* 0x0000004a4418723c */ /* 0x040fe20000001818 */
[----:B------:R-:W5:Y:S07]  /*14d90*/  LDSM.16.MT88.4 R72, [R209+0x5100] ;  /* 0x00510000d148783b */ /* 0x000f6e0000004200 */
[C---:B------:R-:W-:Y:S04]  /*14da0*/  HMMA.16816.F32 R28, R68.reuse, R76, R28 ;  /* 0x0000004c441c723c */ /* 0x040fe8000000181c */
        /* <DEDUP_REMOVED lines=12> */
[C---:B-----5:R-:W-:Y:S08]  /*14e70*/  HMMA.16816.F32 R52, R68.reuse, R72, R52 ;  /* 0x000000484434723c */ /* 0x060ff00000001834 */
[C---:B------:R-:W-:Y:S01]  /*14e80*/  HMMA.16816.F32 R56, R68.reuse, R74, R56 ;  /* 0x0000004a4438723c */ /* 0x040fe20000001838 */
[----:B------:R-:W5:Y:S07]  /*14e90*/  LDSM.16.MT88.4 R72, [R209+0x1900] ;  /* 0x00190000d148783b */ /* 0x000f6e0000004200 */
[C---:B----4-:R-:W-:Y:S04]  /*14ea0*/  HMMA.16816.F32 R60, R68.reuse, R76, R60 ;  /* 0x0000004c443c723c */ /* 0x050fe8000000183c */
[--C-:B-1----:R-:W-:Y:S04]  /*14eb0*/  FFMA.FTZ R2, R202, c[0x0][0x2d0], -R149.reuse ;  /* 0x0000b400ca027a23 */ /* 0x102fe80000010895 */
[----:B------:R-:W-:Y:S01]  /*14ec0*/  HMMA.16816.F32 R64, R68, R78, R64 ;  /* 0x0000004e4440723c */ /* 0x000fe20000001840 */
[----:B------:R1:W4:Y:S01]  /*14ed0*/  MUFU.EX2 R164, R2 ;  /* 0x0000000200a47308 */ /* 0x0003220000000800 */
[----:B------:R-:W2:Y:S05]  /*14ee0*/  LDSM.16.MT88.4 R76, [R208+0x1900] ;  /* 0x00190000d04c783b */ /* 0x000eaa0000004200 */
[----:B------:R-:W-:Y:S02]  /*14ef0*/  F2FP.PACK_AB R68, R167, R109 ;  /* 0x0000006da744723e */ /* 0x000fe400000000ff */
[----:B---3--:R-:W-:Y:S03]  /*14f00*/  F2FP.PACK_AB R69, R166, R108 ;  /* 0x0000006ca645723e */ /* 0x008fe600000000ff */
[--C-:B-1----:R-:W-:Y:S01]  /*14f10*/  FFMA.FTZ R2, R203, c[0x0][0x2d0], -R148.reuse ;  /* 0x0000b400cb027a23 */ /* 0x102fe20000010894 */
[----:B----4-:R-:W-:Y:S03]  /*14f20*/  F2FP.PACK_AB R70, R164, R165 ;  /* 0x000000a5a446723e */ /* 0x010fe600000000ff */
[----:B------:R1:W-:Y:S02]  /*14f30*/  MUFU.EX2 R163, R2 ;  /* 0x0000000200a37308 */ /* 0x0003e40000000800 */
[--C-:B-1----:R-:W-:Y:S08]  /*14f40*/  FFMA.FTZ R2, R229, c[0x0][0x2d0], -R148.reuse ;  /* 0x0000b400e5027a23 */ /* 0x102ff00000010894 */
        /* <DEDUP_REMOVED lines=11> */
[----:B------:R-:W4:Y:S06]  /*15000*/  LDSM.16.MT88.4 R84, [R206+0x5900] ;  /* 0x00590000ce54783b */ /* 0x000f2c0000004200 */
[C---:B-----5:R-:W-:Y:S08]  /*15010*/  HMMA.16816.F32 R20, R68.reuse, R72, R20 ;  /* 0x000000484414723c */ /* 0x060ff00000001814 */
[C---:B------:R-:W-:Y:S01]  /*15020*/  HMMA.16816.F32 R24, R68.reuse, R74, R24 ;  /* 0x0000004a4418723c */ /* 0x040fe20000001818 */
[----:B------:R-:W5:Y:S07]  /*15030*/  LDSM.16.MT88.4 R72, [R209+0x5900] ;  /* 0x00590000d148783b */ /* 0x000f6e0000004200 */
        /* <DEDUP_REMOVED lines=13> */
[C---:B-----5:R-:W-:Y:S08]  /*15110*/  HMMA.16816.F32 R52, R68.reuse, R72, R52 ;  /* 0x000000484434723c */ /* 0x060ff00000001834 */
[C---:B------:R-:W-:Y:S01]  /*15120*/  HMMA.16816.F32 R56, R68.reuse, R74, R56 ;  /* 0x0000004a4438723c */ /* 0x040fe20000001838 */
[----:B------:R-:W5:Y:S07]  /*15130*/  LDSM.16.MT88.4 R72, [R208+0x2100] ;  /* 0x00210000d048783b */ /* 0x000f6e0000004200 */
        /* <DEDUP_REMOVED lines=12> */
[--C-:B-1----:R-:W-:Y:S08]  /*15200*/  FFMA.FTZ R2, R237, c[0x0][0x2d0], -R148.reuse ;  /* 0x0000b400ed027a23 */ /* 0x102ff00000010894 */
        /* <DEDUP_REMOVED lines=12> */
[C---:B--2---:R-:W-:Y:S08]  /*152d0*/  HMMA.16816.F32 R20, R68.reuse, R80, R20 ;  /* 0x000000504414723c */ /* 0x044ff00000001814 */
[C---:B------:R-:W-:Y:S01]  /*152e0*/  HMMA.16816.F32 R24, R68.reuse, R82, R24 ;  /* 0x000000524418723c */ /* 0x040fe20000001818 */
[----:B------:R-:W2:Y:S07]  /*152f0*/  LDSM.16.MT88.4 R80, [R209+0x6100] ;  /* 0x00610000d150783b */ /* 0x000eae0000004200 */
[C---:B-----5:R-:W-:Y:S04]  /*15300*/  HMMA.16816.F32 R28, R68.reuse, R72, R28 ;  /* 0x00000048441c723c */ /* 0x060fe8000000181c */
[--C-:B-1----:R-:W-:Y:S04]  /*15310*/  FFMA.FTZ R2, R240, c[0x0][0x2d0], -R148.reuse ;  /* 0x0000b400f0027a23 */ /* 0x102fe80000010894 */
[C---:B------:R-:W-:Y:S01]  /*15320*/  HMMA.16816.F32 R32, R68.reuse, R74, R32 ;  /* 0x0000004a4420723c */ /* 0x040fe20000001820 */
[----:B------:R1:W-:Y:S01]  /*15330*/  MUFU.EX2 R131, R2 ;  /* 0x0000000200837308 */ /* 0x0003e20000000800 */
[----:B------:R-:W5:Y:S06]  /*15340*/  LDSM.16.MT88.4 R72, [R205+0x2900] ;  /* 0x00290000cd48783b */ /* 0x000f6c0000004200 */
[C---:B---3--:R-:W-:Y:S08]  /*15350*/  HMMA.16816.F32 R36, R68.reuse, R76, R36 ;  /* 0x0000004c4424723c */ /* 0x048ff00000001824 */
[C---:B------:R-:W-:Y:S01]  /*15360*/  HMMA.16816.F32 R40, R68.reuse, R78, R40 ;  /* 0x0000004e4428723c */ /* 0x040fe20000001828 */
[----:B------:R-:W3:Y:S07]  /*15370*/  LDSM.16.MT88.4 R76, [R206+0x2900] ;  /* 0x00290000ce4c783b */ /* 0x000eee0000004200 */
[C---:B------:R-:W-:Y:S04]  /*15380*/  HMMA.16816.F32 R44, R68.reuse, R84, R44 ;  /* 0x00000054442c723c */ /* 0x040fe8000000182c */
[--C-:B-1----:R-:W-:Y:S04]  /*15390*/  FFMA.FTZ R2, R241, c[0x0][0x2d0], -R148.reuse ;  /* 0x0000b400f1027a23 */ /* 0x102fe80000010894 */
[C---:B------:R-:W-:Y:S01]  /*153a0*/  HMMA.16816.F32 R48, R68.reuse, R86, R48 ;  /* 0x000000564430723c */ /* 0x040fe20000001830 */
[----:B------:R1:W1:Y:S01]  /*153b0*/  MUFU.EX2 R130, R2 ;  /* 0x0000000200827308 */ /* 0x0002620000000800 */
[----:B------:R-:W-:Y:S06]  /*153c0*/  LDSM.16.MT88.4 R84, [R205+0x6900] ;  /* 0x00690000cd54783b */ /* 0x000fec0000004200 */
[C---:B--2---:R-:W-:Y:S08]  /*153d0*/  HMMA.16816.F32 R52, R68.reuse, R80, R52 ;  /* 0x000000504434723c */ /* 0x044ff00000001834 */
[C---:B------:R-:W-:Y:S01]  /*153e0*/  HMMA.16816.F32 R56, R68.reuse, R82, R56 ;  /* 0x000000524438723c */ /* 0x040fe20000001838 */
[----:B------:R-:W3:Y:S07]  /*153f0*/  LDSM.16.MT88.4 R80, [R208+0x2900] ;  /* 0x00290000d050783b */ /* 0x000eee0000004200 */
[C---:B------:R-:W-:Y:S01]  /*15400*/  HMMA.16816.F32 R60, R68.reuse, R88, R60 ;  /* 0x00000058443c723c */ /* 0x040fe2000000183c */
[----:B------:R-:W2:Y:S03]  /*15410*/  LDL.LU R88, [R1+0x8] ;  /* 0x0000080001587983 */ /* 0x000ea60000300800 */
[--C-:B-1----:R-:W-:Y:S01]  /*15420*/  FFMA.FTZ R2, R243, c[0x0][0x2d0], -R149.reuse ;  /* 0x0000b400f3027a23 */ /* 0x102fe20000010895 */
[----:B------:R-:W2:Y:S03]  /*15430*/  LDL.LU R114, [R1+0xc] ;  /* 0x00000c0001727983 */ /* 0x000ea60000300800 */
[----:B------:R-:W-:Y:S01]  /*15440*/  HMMA.16816.F32 R64, R68, R90, R64 ;  /* 0x0000005a4440723c */ /* 0x000fe20000001840 */
[----:B------:R1:W-:Y:S06]  /*15450*/  MUFU.EX2 R129, R2 ;  /* 0x0000000200817308 */ /* 0x0003ec0000000800 */
        /* <DEDUP_REMOVED lines=15> */
[C---:B---3--:R-:W-:Y:S04]  /*15550*/  HMMA.16816.F32 R12, R68.reuse, R76, R12 ;  /* 0x0000004c440c723c */ /* 0x048fe8000000180c */
[--C-:B-1----:R-:W-:Y:S04]  /*15560*/  FFMA.FTZ R2, R134, c[0x0][0x2d0], -R149.reuse ;  /* 0x0000b40086027a23 */ /* 0x102fe80000010895 */
[C---:B------:R-:W-:Y:S01]  /*15570*/  HMMA.16816.F32 R16, R68.reuse, R78, R16 ;  /* 0x0000004e4410723c */ /* 0x040fe20000001810 */
[----:B------:R1:W3:Y:S01]  /*15580*/  MUFU.EX2 R151, R2 ;  /* 0x0000000200977308 */ /* 0x0002e20000000800 */
[----:B------:R-:W5:Y:S06]  /*15590*/  LDSM.16.MT88.4 R76, [R209+0x6900] ;  /* 0x00690000d14c783b */ /* 0x000f6c0000004200 */
[C---:B------:R-:W-:Y:S08]  /*155a0*/  HMMA.16816.F32 R20, R68.reuse, R92, R20 ;  /* 0x0000005c4414723c */ /* 0x040ff00000001814 */
[C---:B------:R-:W-:Y:S01]  /*155b0*/  HMMA.16816.F32 R24, R68.reuse, R94, R24 ;  /* 0x0000005e4418723c */ /* 0x040fe20000001818 */
[----:B------:R-:W-:Y:S07]  /*155c0*/  LDSM.16.MT88.4 R92, [R206+0x7100] ;  /* 0x00710000ce5c783b */ /* 0x000fee0000004200 */
[C---:B------:R-:W-:Y:S04]  /*155d0*/  HMMA.16816.F32 R28, R68.reuse, R80, R28 ;  /* 0x00000050441c723c */ /* 0x040fe8000000181c */
[--C-:B-1----:R-:W-:Y:S04]  /*155e0*/  FFMA.FTZ R2, R249, c[0x0][0x2d0], -R148.reuse ;  /* 0x0000b400f9027a23 */ /* 0x102fe80000010894 */
[C---:B------:R-:W-:Y:S01]  /*155f0*/  HMMA.16816.F32 R32, R68.reuse, R82, R32 ;  /* 0x000000524420723c */ /* 0x040fe20000001820 */
[----:B------:R1:W-:Y:S01]  /*15600*/  MUFU.EX2 R135, R2 ;  /* 0x0000000200877308 */ /* 0x0003e20000000800 */
[----:B------:R-:W3:Y:S06]  /*15610*/  LDSM.16.MT88.4 R80, [R208+0x6900] ;  /* 0x00690000d050783b */ /* 0x000eec0000004200 */
[C---:B------:R-:W-:Y:S08]  /*15620*/  HMMA.16816.F32 R36, R68.reuse, R84, R36 ;  /* 0x000000544424723c */ /* 0x040ff00000001824 */
[C---:B------:R-:W-:Y:S01]  /*15630*/  HMMA.16816.F32 R40, R68.reuse, R86, R40 ;  /* 0x000000564428723c */ /* 0x040fe20000001828 */
[----:B------:R-:W-:Y:S07]  /*15640*/  LDSM.16.MT88.4 R84, [R209+0x3100] ;  /* 0x00310000d154783b */ /* 0x000fee0000004200 */
[C---:B----4-:R-:W-:Y:S04]  /*15650*/  HMMA.16816.F32 R44, R68.reuse, R72, R44 ;  /* 0x00000048442c723c */ /* 0x050fe8000000182c */
[----:B-1----:R-:W-:Y:S04]  /*15660*/  FFMA.FTZ R2, R251, c[0x0][0x2d0], -R148 ;  /* 0x0000b400fb027a23 */ /* 0x002fe80000010894 */
[C---:B------:R-:W-:Y:S01]  /*15670*/  HMMA.16816.F32 R48, R68.reuse, R74, R48 ;  /* 0x0000004a4430723c */ /* 0x040fe20000001830 */
[----:B------:R1:W4:Y:S01]  /*15680*/  MUFU.EX2 R134, R2 ;  /* 0x0000000200867308 */ /* 0x0003220000000800 */
[----:B------:R-:W2:Y:S06]  /*15690*/  LDSM.16.MT88.4 R72, [R205+0x3100] ;  /* 0x00310000cd48783b */ /* 0x000eac0000004200 */
[C---:B-----5:R-:W-:Y:S08]  /*156a0*/  HMMA.16816.F32 R52, R68.reuse, R76, R52 ;  /* 0x0000004c4434723c */ /* 0x060ff00000001834 */
[C---:B------:R-:W-:Y:S01]  /*156b0*/  HMMA.16816.F32 R56, R68.reuse, R78, R56 ;  /* 0x0000004e4438723c */ /* 0x040fe20000001838 */
[----:B------:R-:W5:Y:S07]  /*156c0*/  LDSM.16.MT88.4 R76, [R206+0x3100] ;  /* 0x00310000ce4c783b */ /* 0x000f6e0000004200 */
[C---:B---3--:R-:W-:Y:S04]  /*156d0*/  HMMA.16816.F32 R60, R68.reuse, R80, R60 ;  /* 0x00000050443c723c */ /* 0x048fe8000000183c */
[----:B-1----:R-:W-:Y:S02]  /*156e0*/  FFMA.FTZ R2, R145, c[0x0][0x2d0], -R149 ;  /* 0x0000b40091027a23 */ /* 0x002fe40000010895 */
[----:B------:R-:W-:Y:S02]  /*156f0*/  IMAD.MOV.U32 R145, RZ, RZ, R146 ;  /* 0x000000ffff917224 */ /* 0x000fe400078e0092 */
[----:B------:R-:W-:Y:S01]  /*15700*/  HMMA.16816.F32 R64, R68, R82, R64 ;  /* 0x000000524440723c */ /* 0x000fe20000001840 */
[----:B------:R-:W-:Y:S03]  /*15710*/  LDSM.16.MT88.4 R80, [R205+0x7100] ;  /* 0x00710000cd50783b */ /* 0x000fe60000004200 */
[----:B------:R-:W-:Y:S02]  /*15720*/  IMAD.MOV.U32 R146, RZ, RZ, R133 ;  /* 0x000000ffff927224 */ /* 0x000fe400078e0085 */
[----:B------:R1:W-:Y:S01]  /*15730*/  MUFU.EX2 R133, R2 ;  /* 0x0000000200857308 */ /* 0x0003e20000000800 */
[----:B------:R-:W-:Y:S02]  /*15740*/  F2FP.PACK_AB R68, R151, R152 ;  /* 0x000000989744723e */ /* 0x000fe400000000ff */
[----:B----4-:R-:W-:Y:S03]  /*15750*/  F2FP.PACK_AB R69, R134, R135 ;  /* 0x000000878645723e */ /* 0x010fe600000000ff */
[----:B-1----:R-:W-:Y:S04]  /*15760*/  FFMA.FTZ R2, R150, c[0x0][0x2d0], -R149 ;  /* 0x0000b40096027a23 */ /* 0x002fe80000010895 */
[----:B------:R1:W3:Y:S01]  /*15770*/  MUFU.EX2 R150, R2 ;  /* 0x0000000200967308 */ /* 0x0002e20000000800 */
[----:B--2---:R-:W-:Y:S02]  /*15780*/  FFMA.FTZ R100, R3, R88, R100 ;  /* 0x0000005803647223 */ /* 0x004fe40000010064 */
[----:B-1----:R-:W-:Y:S01]  /*15790*/  FFMA.FTZ R2, R132, c[0x0][0x2d0], -R148 ;  /* 0x0000b40084027a23 */ /* 0x002fe20000010894 */
[----:B---3--:R-:W-:Y:S01]  /*157a0*/  F2FP.PACK_AB R70, R150, R133 ;  /* 0x000000859646723e */ /* 0x008fe200000000ff */
[----:B------:R-:W1:Y:S05]  /*157b0*/  LDSM.16.MT88.4 R88, [R208+0x3100] ;  /* 0x00310000d058783b */ /* 0x000e6a0000004200 */
[----:B------:R-:W-:Y:S01]  /*157c0*/  MUFU.EX2 R3, R97 ;  /* 0x0000006100037308 */ /* 0x000fe20000000800 */
[----:B------:R-:W-:Y:S04]  /*157d0*/  FFMA.FTZ R0, R0, R114, R115 ;  /* 0x0000007200007223 */ /* 0x000fe80000010073 */
[----:B------:R-:W-:Y:S04]  /*157e0*/  FADD.FTZ R0, R112, R0 ;  /* 0x0000000070007221 */ /* 0x000fe80000010000 */
[----:B------:R-:W-:Y:S01]  /*157f0*/  FADD.FTZ R0, R122, R0 ;  /* 0x000000007a007221 */ /* 0x000fe20000010000 */
[----:B------:R2:W-:Y:S03]  /*15800*/  MUFU.EX2 R132, R2 ;  /* 0x0000000200847308 */ /* 0x0005e60000000800 */
[----:B------:R-:W-:Y:S04]  /*15810*/  FADD.FTZ R0, R120, R0 ;  /* 0x0000000078007221 */ /* 0x000fe80000010000 */
[----:B------:R-:W-:Y:S04]  /*15820*/  FADD.FTZ R0, R192, R0 ;  /* 0x00000000c0007221 */ /* 0x000fe80000010000 */
[----:B------:R-:W-:Y:S04]  /*15830*/  FADD.FTZ R0, R190, R0 ;  /* 0x00000000be007221 */ /* 0x000fe80000010000 */
[----:B------:R-:W-:Y:S04]  /*15840*/  FADD.FTZ R0, R107, R0 ;  /* 0x000000006b007221 */ /* 0x000fe80000010000 */
[----:B------:R-:W-:Y:S04]  /*15850*/  FADD.FTZ R0, R106, R0 ;  /* 0x000000006a007221 */ /* 0x000fe80000010000 */
[----:B------:R-:W-:Y:S02]  /*15860*/  FADD.FTZ R0, R104, R0 ;  /* 0x0000000068007221 */ /* 0x000fe40000010000 */
[--C-:B--2---:R-:W-:Y:S02]  /*15870*/  FFMA.FTZ R2, R147, c[0x0][0x2d0], -R148.reuse ;  /* 0x0000b40093027a23 */ /* 0x104fe40000010894 */
[----:B------:R-:W-:Y:S02]  /*15880*/  FFMA.FTZ R148, R119, c[0x0][0x2d0], -R148 ;  /* 0x0000b40077947a23 */ /* 0x000fe40000010894 */
[----:B------:R-:W2:Y:S01]  /*15890*/  MUFU.EX2 R147, R2 ;  /* 0x0000000200937308 */ /* 0x000ea20000000800 */
[----:B------:R-:W-:Y:S04]  /*158a0*/  FADD.FTZ R0, R245, R0 ;  /* 0x00000000f5007221 */ /* 0x000fe80000010000 */
[----:B------:R-:W-:Y:S04]  /*158b0*/  FADD.FTZ R0, R111, R0 ;  /* 0x000000006f007221 */ /* 0x000fe80000010000 */
[----:B------:R-:W-:Y:S01]  /*158c0*/  FADD.FTZ R0, R110, R0 ;  /* 0x000000006e007221 */ /* 0x000fe20000010000 */
[----:B------:R-:W-:Y:S03]  /*158d0*/  MUFU.EX2 R119, R99 ;  /* 0x0000006300777308 */ /* 0x000fe60000000800 */
[----:B------:R-:W-:Y:S04]  /*158e0*/  FADD.FTZ R0, R108, R0 ;  /* 0x000000006c007221 */ /* 0x000fe80000010000 */
[----:B------:R-:W-:Y:S03]  /*158f0*/  FADD.FTZ R0, R166, R0 ;  /* 0x00000000a6007221 */ /* 0x000fe60000010000 */
[----:B------:R-:W3:Y:S01]  /*15900*/  MUFU.EX2 R148, R148 ;  /* 0x0000009400947308 */ /* 0x000ee20000000800 */
[----:B------:R-:W-:Y:S01]  /*15910*/  FADD.FTZ R0, R163, R0 ;  /* 0x00000000a3007221 */ /* 0x000fe20000010000 */
[----:B--2---:R-:W-:Y:S01]  /*15920*/  F2FP.PACK_AB R71, R147, R132 ;  /* 0x000000849347723e */ /* 0x004fe200000000ff */
[--C-:B------:R-:W-:Y:S02]  /*15930*/  FFMA.FTZ R2, R145, c[0x0][0x2d0], -R149.reuse ;  /* 0x0000b40091027a23 */ /* 0x100fe40000010895 */
[----:B------:R-:W-:Y:S02]  /*15940*/  FFMA.FTZ R149, R146, c[0x0][0x2d0], -R149 ;  /* 0x0000b40092957a23 */ /* 0x000fe40000010895 */
[----:B------:R-:W-:Y:S03]  /*15950*/  FADD.FTZ R0, R162, R0 ;  /* 0x00000000a2007221 */ /* 0x000fe60000010000 */
[----:B------:R2:W-:Y:S01]  /*15960*/  MUFU.EX2 R145, R96 ;  /* 0x0000006000917308 */ /* 0x0005e20000000800 */
[C---:B------:R-:W-:Y:S03]  /*15970*/  HMMA.16816.F32 R4, R68.reuse, R72, R4 ;  /* 0x000000484404723c */ /* 0x040fe60000001804 */
[----:B------:R-:W-:Y:S04]  /*15980*/  FADD.FTZ R0, R159, R0 ;  /* 0x000000009f007221 */ /* 0x000fe80000010000 */
[----:B------:R-:W-:Y:S01]  /*15990*/  FADD.FTZ R0, R103, R0 ;  /* 0x0000000067007221 */ /* 0x000fe20000010000 */
[C---:B------:R-:W-:Y:S01]  /*159a0*/  HMMA.16816.F32 R8, R68.reuse, R74, R8 ;  /* 0x0000004a4408723c */ /* 0x040fe20000001808 */
[----:B------:R-:W4:Y:S01]  /*159b0*/  LDSM.16.MT88.4 R72, [R209+0x7100] ;  /* 0x00710000d148783b */ /* 0x000f220000004200 */
[----:B------:R-:W1:Y:S02]  /*159c0*/  MUFU.EX2 R149, R149 ;  /* 0x0000009500957308 */ /* 0x000e640000000800 */
[----:B------:R-:W-:Y:S01]  /*159d0*/  FADD.FTZ R0, R101, R0 ;  /* 0x0000000065007221 */ /* 0x000fe20000010000 */
[----:B---3--:R-:W-:Y:S03]  /*159e0*/  F2FP.PACK_AB R115, R148, R118 ;  /* 0x000000769473723e */ /* 0x008fe600000000ff */
[C---:B-----5:R-:W-:Y:S04]  /*159f0*/  HMMA.16816.F32 R12, R68.reuse, R76, R12 ;  /* 0x0000004c440c723c */ /* 0x060fe8000000180c */
[----:B------:R-:W3:Y:S01]  /*15a00*/  MUFU.EX2 R146, R2 ;  /* 0x0000000200927308 */ /* 0x000ee20000000800 */
[----:B------:R-:W-:Y:S01]  /*15a10*/  FADD.FTZ R0, R157, R0 ;  /* 0x000000009d007221 */ /* 0x000fe20000010000 */
[----:B--2---:R-:W-:Y:S02]  /*15a20*/  LDSM.16.MT88.4 R96, [R205+0x7900] ;  /* 0x00790000cd60783b */ /* 0x004fe40000004200 */
[C---:B------:R-:W-:Y:S04]  /*15a30*/  HMMA.16816.F32 R16, R68.reuse, R78, R16 ;  /* 0x0000004e4410723c */ /* 0x040fe80000001810 */
[----:B------:R-:W-:Y:S02]  /*15a40*/  FADD.FTZ R0, R131, R0 ;  /* 0x0000000083007221 */ /* 0x000fe40000010000 */
[----:B------:R-:W2:Y:S02]  /*15a50*/  LDSM.16.MT88.4 R76, [R208+0x7100] ;  /* 0x00710000d04c783b */ /* 0x000ea40000004200 */
[C---:B------:R-:W-:Y:S04]  /*15a60*/  HMMA.16816.F32 R20, R68.reuse, R84, R20 ;  /* 0x000000544414723c */ /* 0x040fe80000001814 */
[----:B-1----:R-:W-:Y:S01]  /*15a70*/  F2FP.PACK_AB R114, R149, R119 ;  /* 0x000000779572723e */ /* 0x002fe200000000ff */
[----:B------:R-:W-:Y:S03]  /*15a80*/  FADD.FTZ R0, R130, R0 ;  /* 0x0000000082007221 */ /* 0x000fe60000010000 */
[C---:B------:R-:W-:Y:S01]  /*15a90*/  HMMA.16816.F32 R24, R68.reuse, R86, R24 ;  /* 0x000000564418723c */ /* 0x040fe20000001818 */
[----:B------:R-:W-:Y:S03]  /*15aa0*/  LDSM.16.MT88.4 R84, [R209+0x3900] ;  /* 0x00390000d154783b */ /* 0x000fe60000004200 */
[----:B---3--:R-:W-:Y:S01]  /*15ab0*/  F2FP.PACK_AB R112, R145, R146 ;  /* 0x000000929170723e */ /* 0x008fe200000000ff */
[----:B------:R-:W-:Y:S01]  /*15ac0*/  FADD.FTZ R2, R113, R100 ;  /* 0x0000006471027221 */ /* 0x000fe20000010000 */
[----:B------:R-:W-:Y:S01]  /*15ad0*/  F2FP.PACK_AB R113, R144, R3 ;  /* 0x000000039071723e */ /* 0x000fe200000000ff */
        /* <DEDUP_REMOVED lines=21> */
[C---:B----4-:R-:W-:Y:S04]  /*15c30*/  HMMA.16816.F32 R52, R68.reuse, R72, R52 ;  /* 0x000000484434723c */ /* 0x050fe80000001834 */
[----:B------:R-:W-:Y:S02]  /*15c40*/  FADD.FTZ R2, R105, R2 ;  /* 0x0000000269027221 */ /* 0x000fe40000010000 */
[----:B------:R-:W3:Y:S01]  /*15c50*/  LDSM.16.MT88.4 R104, [R206+0x7900] ;  /* 0x00790000ce68783b */ /* 0x000ee20000004200 */
[----:B------:R-:W-:Y:S01]  /*15c60*/  FADD.FTZ R3, R144, R3 ;  /* 0x0000000390037221 */ /* 0x000fe20000010000 */
[C---:B------:R-:W-:Y:S04]  /*15c70*/  HMMA.16816.F32 R56, R68.reuse, R74, R56 ;  /* 0x0000004a4438723c */ /* 0x040fe80000001838 */
[----:B------:R-:W-:Y:S04]  /*15c80*/  FADD.FTZ R2, R247, R2 ;  /* 0x00000002f7027221 */ /* 0x000fe80000010000 */
[C---:B--2---:R-:W-:Y:S04]  /*15c90*/  HMMA.16816.F32 R60, R68.reuse, R76, R60 ;  /* 0x0000004c443c723c */ /* 0x044fe8000000183c */
[----:B------:R-:W-:Y:S04]  /*15ca0*/  FADD.FTZ R2, R242, R2 ;  /* 0x00000002f2027221 */ /* 0x000fe80000010000 */
[----:B------:R-:W-:Y:S04]  /*15cb0*/  HMMA.16816.F32 R64, R68, R78, R64 ;  /* 0x0000004e4440723c */ /* 0x000fe80000001840 */
[----:B------:R-:W-:Y:S04]  /*15cc0*/  FADD.FTZ R2, R188, R2 ;  /* 0x00000002bc027221 */ /* 0x000fe80000010000 */
[C---:B------:R-:W-:Y:S01]  /*15cd0*/  HMMA.16816.F32 R120, R112.reuse, R124, R4 ;  /* 0x0000007c7078723c */ /* 0x040fe20000001804 */
[----:B------:R-:W-:Y:S04]  /*15ce0*/  LDSM.16.MT88.4 R4, [R208+0x7900] ;  /* 0x00790000d004783b */ /* 0x000fe80000004200 */
[----:B------:R-:W-:Y:S03]  /*15cf0*/  FADD.FTZ R2, R109, R2 ;  /* 0x000000026d027221 */ /* 0x000fe60000010000 */
[C---:B------:R-:W-:Y:S01]  /*15d00*/  HMMA.16816.F32 R124, R112.reuse, R126, R8 ;  /* 0x0000007e707c723c */ /* 0x040fe20000001808 */
[----:B------:R-:W2:Y:S03]  /*15d10*/  LDL R8, [R1+0x14] ;  /* 0x0000140001087983 */ /* 0x000ea60000100800 */
[----:B------:R-:W-:Y:S01]  /*15d20*/  FADD.FTZ R2, R167, R2 ;  /* 0x00000002a7027221 */ /* 0x000fe20000010000 */
[----:B------:R-:W4:Y:S03]  /*15d30*/  LDSM.16.MT88.4 R108, [R209+0x7900] ;  /* 0x00790000d16c783b */ /* 0x000f260000004200 */
[C---:B-1----:R-:W-:Y:S04]  /*15d40*/  HMMA.16816.F32 R68, R112.reuse, R80, R12 ;  /* 0x000000507044723c */ /* 0x042fe8000000180c */
[----:B------:R-:W-:Y:S04]  /*15d50*/  FADD.FTZ R2, R165, R2 ;  /* 0x00000002a5027221 */ /* 0x000fe80000010000 */
        /* <DEDUP_REMOVED lines=14> */
[C---:B---3--:R-:W-:Y:S04]  /*15e40*/  HMMA.16816.F32 R100, R112.reuse, R104, R44 ;  /* 0x000000687064723c */ /* 0x048fe8000000182c */
[----:B------:R-:W-:Y:S04]  /*15e50*/  FADD.FTZ R2, R129, R2 ;  /* 0x0000000281027221 */ /* 0x000fe80000010000 */
[C---:B------:R-:W-:Y:S04]  /*15e60*/  HMMA.16816.F32 R104, R112.reuse, R106, R48 ;  /* 0x0000006a7068723c */ /* 0x040fe80000001830 */
[----:B------:R-:W-:Y:S04]  /*15e70*/  FADD.FTZ R2, R154, R2 ;  /* 0x000000029a027221 */ /* 0x000fe80000010000 */
[C---:B----4-:R-:W-:Y:S04]  /*15e80*/  HMMA.16816.F32 R128, R112.reuse, R108, R52 ;  /* 0x0000006c7080723c */ /* 0x050fe80000001834 */
[----:B------:R-:W-:Y:S04]  /*15e90*/  FADD.FTZ R2, R152, R2 ;  /* 0x0000000298027221 */ /* 0x000fe80000010000 */
        /* <DEDUP_REMOVED lines=10> */
[----:B------:R-:W-:Y:S02]  /*15f40*/  FADD.FTZ R2, R149, R2 ;  /* 0x0000000295027221 */ /* 0x000fe40000010000 */
[----:B------:R-:W-:Y:S02]  /*15f50*/  FADD.FTZ R0, R148, R0 ;  /* 0x0000000094007221 */ /* 0x000fe40000010000 */
[----:B------:R-:W-:Y:S01]  /*15f60*/  IMAD.MOV.U32 R118, RZ, RZ, R116 ;  /* 0x000000ffff767224 */ /* 0x000fe200078e0074 */
[----:B------:R1:W-:Y:S01]  /*15f70*/  STL [R1+0x8], R2 ;  /* 0x0000080201007387 */ /* 0x0003e20000100800 */
[----:B------:R-:W-:Y:S03]  /*15f80*/  IMAD.MOV.U32 R3, RZ, RZ, R117 ;  /* 0x000000ffff037224 */ /* 0x000fe600078e0075 */
[----:B------:R1:W-:Y:S01]  /*15f90*/  STL [R1+0xc], R0 ;  /* 0x00000c0001007387 */ /* 0x0003e20000100800 */
[----:B--2---:R-:W-:Y:S01]  /*15fa0*/  ISETP.GT.AND P0, PT, R200, R8, PT ;  /* 0x00000008c800720c */ /* 0x004fe20003f04270 */
[----:B------:R-:W-:Y:S11]  /*15fb0*/  IMAD.MOV.U32 R200, RZ, RZ, R228 ;  /* 0x000000ffffc87224 */ /* 0x000ff600078e00e4 */
[----:B------:R-:W-:Y:S01]  /*15fc0*/  @!UPT UIADD3 URZ, URZ, URZ, URZ ;  /* 0x0000003f3f3ff290 */ /* 0x000fe2000fffe03f */
[----:B-1----:R-:W-:-:S05]  /*15fd0*/  @P0 BRA `(.L_x_2446) ;  /* 0xffffbd3000000947 */ /* 0x002fca000383ffff */
.L_x_2445:
[----:B------:R-:W-:-:S13]  /*15fe0*/  ISETP.GE.AND P0, PT, R228, RZ, PT ;  /* 0x000000ffe400720c */ /* 0x000fda0003f06270 */
[----:B------:R-:W-:Y:S05]  /*15ff0*/  @!P0 BRA `(.L_x_2447) ;  /* 0x0000369000008947 */ /* 0x000fea0003800000 */
[----:B------:R-:W2:Y:S01]  /*16000*/  LDL.64 R10, [R1+0x38] ;  /* 0x00003800010a7983 */ /* 0x000ea20000100a00 */
[----:B------:R-:W-:Y:S02]  /*16010*/  UMOV UR6, 0x6 ;  /* 0x0000000600067882 */ /* 0x000fe40000000000 */
[----:B------:R-:W-:Y:S01]  /*16020*/  ULDC.64 UR4, c[0x0][0x1e0] ;  /* 0x0000780000047ab9 */ /* 0x000fe20000000a00 */
[----:B-1----:R-:W3:Y:S04]  /*16030*/  LDL.LU R2, [R1+0x34] ;  /* 0x0000340001027983 */ /* 0x002ee80000300800 */
[----:B------:R-:W4:Y:S04]  /*16040*/  LDL.64 R8, [R1+0x48] ;  /* 0x0000480001087983 */ /* 0x000f280000100a00 */
[----:B------:R-:W5:Y:S04]  /*16050*/  LDL.LU.64 R6, [R1+0x50] ;  /* 0x0000500001067983 */ /* 0x000f680000300a00 */
[----:B------:R-:W2:Y:S01]  /*16060*/  LDL.LU.64 R4, [R1+0x40] ;  /* 0x0000400001047983 */ /* 0x000ea20000300a00 */
[----:B------:R-:W-:Y:S01]  /*16070*/  IMAD.MOV.U32 R235, RZ, RZ, c[0x0][0x1e0] ;  /* 0x00007800ffeb7624 */ /* 0x000fe200078e00ff */
[----:B------:R-:W-:Y:S01]  /*16080*/  USHF.L.U64.HI UR6, UR4, UR6, UR5 ;  /* 0x0000000604067299 */ /* 0x000fe20008010205 */
[----:B------:R-:W-:Y:S01]  /*16090*/  IMAD.MOV.U32 R0, RZ, RZ, c[0x0][0x208] ;  /* 0x00008200ff007624 */ /* 0x000fe200078e00ff */
[----:B------:R-:W-:Y:S01]  /*160a0*/  USHF.L.U32 UR10, UR4, 0x6, URZ ;  /* 0x00000006040a7899 */ /* 0x000fe2000800063f */
[----:B------:R-:W-:Y:S01]  /*160b0*/  IMAD.SHL.U32 R235, R235, 0x40, RZ ;  /* 0x00000040ebeb7824 */ /* 0x000fe200078e00ff */
[----:B------:R-:W-:Y:S01]  /*160c0*/  UMOV UR7, 0x7 ;  /* 0x0000000700077882 */ /* 0x000fe20000000000 */
[----:B------:R-:W-:Y:S01]  /*160d0*/  MOV R119, R116 ;  /* 0x0000007400777202 */ /* 0x000fe20000000f00 */
[----:B------:R-:W-:Y:S01]  /*160e0*/  ULDC.64 UR4, c[0x0][0x208] ;  /* 0x0000820000047ab9 */ /* 0x000fe20000000a00 */
[----:B------:R-:W-:Y:S01]  /*160f0*/  SHF.L.U32 R0, R0, 0x6, RZ ;  /* 0x0000000600007819 */ /* 0x000fe200000006ff */
[----:B------:R-:W-:Y:S01]  /*16100*/  IMAD.MOV.U32 R118, RZ, RZ, R117 ;  /* 0x000000ffff767224 */ /* 0x000fe200078e0075 */
[----:B------:R-:W-:Y:S01]  /*16110*/  IADD3 R235, P0, R235, 0x80, RZ ;  /* 0x00000080ebeb7810 */ /* 0x000fe20007f1e0ff */
[----:B------:R-:W-:Y:S01]  /*16120*/  USHF.L.U64.HI UR5, UR4, UR7, UR5 ;  /* 0x0000000704057299 */ /* 0x000fe20008010205 */
[----:B------:R-:W-:Y:S01]  /*16130*/  IADD3 R240, R0, 0x80, RZ ;  /* 0x0000008000f07810 */ /* 0x000fe20007ffe0ff */
[----:B------:R-:W-:Y:S01]  /*16140*/  USHF.L.U32 UR4, UR4, 0x7, URZ ;  /* 0x0000000704047899 */ /* 0x000fe2000800063f */
[----:B---3--:R-:W-:-:S02]  /*16150*/  IADD3.X R234, RZ, R2, RZ, P0, !PT ;  /* 0x00000002ffea7210 */ /* 0x008fc400007fe4ff */
[C---:B----4-:R-:W-:Y:S02]  /*16160*/  IADD3 RZ, P1, R8.reuse, 0x40, RZ ;  /* 0x0000004008ff7810 */ /* 0x050fe40007f3e0ff */
[----:B------:R-:W-:Y:S02]  /*16170*/  IADD3 R238, R8, 0x40, RZ ;  /* 0x0000004008ee7810 */ /* 0x000fe40007ffe0ff */
[----:B-----5:R-:W-:Y:S01]  /*16180*/  IADD3 R236, P0, R6, 0x40, RZ ;  /* 0x0000004006ec7810 */ /* 0x020fe20007f1e0ff */
[----:B--2---:R-:W-:Y:S01]  /*16190*/  IMAD.X R239, RZ, RZ, R11, P1 ;  /* 0x000000ffffef7224 */ /* 0x004fe200008e060b */
[----:B------:R-:W-:-:S03]  /*161a0*/  MOV R4, R6 ;  /* 0x0000000600047202 */ /* 0x000fc60000000f00 */
[----:B------:R-:W-:Y:S02]  /*161b0*/  IMAD.X R237, RZ, RZ, R5, P0 ;  /* 0x000000ffffed7224 */ /* 0x000fe400000e0605 */
[----:B------:R1:W-:Y:S04]  /*161c0*/  STL.64 [R1+0x40], R4 ;  /* 0x0000400401007387 */ /* 0x0003e80000100a00 */
.L_x_2448:
[----:B------:R-:W2:Y:S01]  /*161d0*/  LDL R0, [R1+0x4] ;  /* 0x0000040001007983 */ /* 0x000ea20000100800 */
[----:B------:R-:W-:Y:S04]  /*161e0*/  DEPBAR.LE SB0, 0x0 ;  /* 0x000080000000791a */ /* 0x000fe80000000000 */
[----:B------:R-:W3:Y:S01]  /*161f0*/  LDL.64 R2, [R1+0x40] ;  /* 0x0000400001027983 */ /* 0x000ee20000100a00 */
[----:B------:R-:W-:Y:S02]  /*16200*/  SHF.R.S32.HI R116, RZ, 0x1f, R228 ;  /* 0x0000001fff747819 */ /* 0x000fe400000114e4 */
[----:B------:R-:W-:Y:S02]  /*16210*/  MOV R193, c[0x0][0x208] ;  /* 0x0000820000c17a02 */ /* 0x000fe40000000f00 */
[----:B------:R-:W-:Y:S01]  /*16220*/  MOV R192, 0x6 ;  /* 0x0000000600c07802 */ /* 0x000fe20000000f00 */
[----:B------:R-:W4:Y:S01]  /*16230*/  LDL R190, [R1+0x10] ;  /* 0x0000100001be7983 */ /* 0x000f220000100800 */
[----:B------:R-:W-:Y:S02]  /*16240*/  SHF.L.U32 R193, R193, 0x6, RZ ;  /* 0x00000006c1c17819 */ /* 0x000fe400000006ff */
[----:B------:R-:W-:Y:S01]  /*16250*/  MOV R191, c[0x0][0x208] ;  /* 0x0000820000bf7a02 */ /* 0x000fe20000000f00 */
[----:B------:R-:W-:Y:S03]  /*16260*/  BAR.SYNC.DEFER_BLOCKING 0x0 ;  /* 0x0000000000007b1d */ /* 0x000fe60000010000 */
[----:B------:R-:W-:Y:S05]  /*16270*/  SHF.L.U64.HI R191, R191, R192, c[0x0][0x20c] ;  /* 0x00008300bfbf7619 */ /* 0x000fea00000102c0 */
[----:B------:R-:W5:Y:S08]  /*16280*/  LDSM.16.M88.4 R8, [R204+0x8100] ;  /* 0x00810000cc08783b */ /* 0x000f700000000200 */
[----:B------:R-:W1:Y:S08]  /*16290*/  LDSM.16.M88.4 R16, [R204+0x8900] ;  /* 0x00890000cc10783b */ /* 0x000e700000000200 */
[----:B------:R-:W1:Y:S08]  /*162a0*/  LDSM.16.M88.4 R24, [R204+0x9100] ;  /* 0x00910000cc18783b */ /* 0x000e700000000200 */
[----:B------:R-:W4:Y:S06]  /*162b0*/  LDL.64 R242, [R1+0x48] ;  /* 0x0000480001f27983 */ /* 0x000f2c0000100a00 */
[----:B------:R-:W1:Y:S08]  /*162c0*/  LDSM.16.M88.4 R32, [R204+0x9900] ;  /* 0x00990000cc20783b */ /* 0x000e700000000200 */
[----:B------:R-:W4:Y:S01]  /*162d0*/  LDL.64 R230, [R1+0x38] ;  /* 0x0000380001e67983 */ /* 0x000f220000100a00 */
[C---:B-1---5:R-:W-:Y:S05]  /*162e0*/  HMMA.16816.F32 R4, R136.reuse, R8, RZ ;  /* 0x000000088804723c */ /* 0x062fea00000018ff */
[----:B------:R-:W1:Y:S03]  /*162f0*/  LDSM.16.M88.4 R40, [R204+0xa100] ;  /* 0x00a10000cc28783b */ /* 0x000e660000000200 */
[C---:B------:R-:W-:Y:S05]  /*16300*/  HMMA.16816.F32 R8, R136.reuse, R10, RZ ;  /* 0x0000000a8808723c */ /* 0x040fea00000018ff */
[----:B------:R-:W5:Y:S03]  /*16310*/  LDSM.16.M88.4 R48, [R204+0xa900] ;  /* 0x00a90000cc30783b */ /* 0x000f660000000200 */
[C---:B------:R-:W-:Y:S05]  /*16320*/  HMMA.16816.F32 R12, R136.reuse, R16, RZ ;  /* 0x00000010880c723c */ /* 0x040fea00000018ff */
[----:B------:R-:W1:Y:S03]  /*16330*/  LDSM.16.M88.4 R56, [R204+0xb100] ;  /* 0x00b10000cc38783b */ /* 0x000e660000000200 */
[C---:B------:R-:W-:Y:S05]  /*16340*/  HMMA.16816.F32 R16, R136.reuse, R18, RZ ;  /* 0x000000128810723c */ /* 0x040fea00000018ff */
[----:B------:R-:W5:Y:S03]  /*16350*/  LDSM.16.M88.4 R64, [R204+0xb900] ;  /* 0x00b90000cc40783b */ /* 0x000f660000000200 */
[C---:B------:R-:W-:Y:S05]  /*16360*/  HMMA.16816.F32 R20, R136.reuse, R24, RZ ;  /* 0x000000188814723c */ /* 0x040fea00000018ff */
[----:B------:R-:W5:Y:S03]  /*16370*/  LDSM.16.M88.4 R144, [R211] ;  /* 0x00000000d390783b */ /* 0x000f660000000200 */
[C---:B------:R-:W-:Y:S05]  /*16380*/  HMMA.16816.F32 R24, R136.reuse, R26, RZ ;  /* 0x0000001a8818723c */ /* 0x040fea00000018ff */
[----:B------:R-:W5:Y:S03]  /*16390*/  LDSM.16.M88.4 R148, [R226] ;  /* 0x00000000e294783b */ /* 0x000f660000000200 */
[C---:B------:R-:W-:Y:S05]  /*163a0*/  HMMA.16816.F32 R28, R136.reuse, R32, RZ ;  /* 0x00000020881c723c */ /* 0x040fea00000018ff */
[----:B------:R-:W5:Y:S03]  /*163b0*/  LDSM.16.M88.4 R152, [R225] ;  /* 0x00000000e198783b */ /* 0x000f660000000200 */
[C---:B------:R-:W-:Y:S05]  /*163c0*/  HMMA.16816.F32 R32, R136.reuse, R34, RZ ;  /* 0x000000228820723c */ /* 0x040fea00000018ff */
[----:B------:R-:W-:Y:S03]  /*163d0*/  LDSM.16.M88.4 R156, [R222] ;  /* 0x00000000de9c783b */ /* 0x000fe60000000200 */
[C---:B-1----:R-:W-:Y:S05]  /*163e0*/  HMMA.16816.F32 R36, R136.reuse, R40, RZ ;  /* 0x000000288824723c */ /* 0x042fea00000018ff */
[----:B------:R-:W-:Y:S03]  /*163f0*/  LDSM.16.M88.4 R160, [R221] ;  /* 0x00000000dda0783b */ /* 0x000fe60000000200 */
[C---:B------:R-:W-:Y:S05]  /*16400*/  HMMA.16816.F32 R40, R136.reuse, R42, RZ ;  /* 0x0000002a8828723c */ /* 0x040fea00000018ff */
[----:B------:R-:W-:Y:S03]  /*16410*/  LDSM.16.M88.4 R164, [R220] ;  /* 0x00000000dca4783b */ /* 0x000fe60000000200 */
[C---:B-----5:R-:W-:Y:S08]  /*16420*/  HMMA.16816.F32 R44, R136.reuse, R48, RZ ;  /* 0x00000030882c723c */ /* 0x060ff000000018ff */
        /* <DEDUP_REMOVED lines=13> */
[C---:B------:R-:W-:Y:S03]  /*16500*/  HMMA.16816.F32 R32, R140.reuse, R146, R32 ;  /* 0x000000928c20723c */ /* 0x040fe60000001820 */
[C---:B--2---:R-:W-:Y:S02]  /*16510*/  LOP3.LUT P5, RZ, R0.reuse, 0x1, RZ, 0xc0, !PT ;  /* 0x0000000100ff7812 */ /* 0x044fe400078ac0ff */
[----:B------:R-:W-:Y:S01]  /*16520*/  LOP3.LUT P4, RZ, R0, 0x2, RZ, 0xc0, !PT ;  /* 0x0000000200ff7812 */ /* 0x000fe2000788c0ff */
[C---:B------:R-:W-:Y:S02]  /*16530*/  IMAD R0, R228.reuse, UR5, RZ ;  /* 0x00000005e4007c24 */ /* 0x040fe4000f8e02ff */
[----:B---3--:R-:W-:Y:S04]  /*16540*/  IMAD.WIDE.U32 R148, R228, UR4, R2 ;  /* 0x00000004e4947c25 */ /* 0x008fe8000f8e0002 */
[----:B------:R-:W-:Y:S01]  /*16550*/  IMAD R0, R116, UR4, R0 ;  /* 0x0000000474007c24 */ /* 0x000fe2000f8e0200 */
[----:B------:R-:W-:Y:S01]  /*16560*/  LEA R116, P1, R148, c[0x0][0x1f8], 0x1 ;  /* 0x00007e0094747a11 */ /* 0x000fe200078208ff */
[----:B------:R-:W-:Y:S03]  /*16570*/  IMAD.WIDE.U32 R2, R228, UR4, R236 ;  /* 0x00000004e4027c25 */ /* 0x000fe6000f8e00ec */
        /* <DEDUP_REMOVED lines=14> */
[C---:B----4-:R-:W-:Y:S07]  /*16660*/  IADD3.X R153, R3.reuse, R190, RZ, P2, !PT ;  /* 0x000000be03997210 */ /* 0x050fee00017fe4ff */
[----:B------:R4:W-:Y:S08]  /*16670*/  LDGSTS.E.BYPASS.LTC128B.128 [R227+0x1100], [R2.64], !P5 ;  /* 0x0110000002e37fae */ /* 0x0009f0000e901d48 */
[----:B------:R4:W-:Y:S01]  /*16680*/  LDGSTS.E.BYPASS.LTC128B.128 [R227+0x5100], [R2.64+0x80], !P4 ;  /* 0x0510008002e37fae */ /* 0x0009e2000e101d48 */
[----:B--2---:R-:W-:Y:S04]  /*16690*/  IADD3 R116, P0, R2, R193, RZ ;  /* 0x000000c102747210 */ /* 0x004fe80007f1e0ff */
[----:B------:R-:W-:Y:S01]  /*166a0*/  IADD3.X R117, R3, R191, RZ, P0, !PT ;  /* 0x000000bf03757210 */ /* 0x000fe200007fe4ff */
        /* <DEDUP_REMOVED lines=18> */
[----:B-----5:R-:W5:Y:S07]  /*167d0*/  LDSM.16.M88.4 R144, [R210+0x8100] ;  /* 0x00810000d290783b */ /* 0x020f6e0000000200 */
[----:B------:R-:W-:Y:S01]  /*167e0*/  HMMA.16816.F32 R64, R140, R166, R64 ;  /* 0x000000a68c40723c */ /* 0x000fe20000001840 */
[----:B--2---:R-:W2:Y:S08]  /*167f0*/  LDSM.16.M88.4 R152, [R210+0x9100] ;  /* 0x00910000d298783b */ /* 0x004eb00000000200 */
[----:B------:R-:W0:Y:S08]  /*16800*/  LDGDEPBAR ;  /* 0x00000000000079af */ /* 0x000e300000000000 */
[----:B------:R-:W1:Y:S08]  /*16810*/  LDSM.16.M88.4 R156, [R210+0x9900] ;  /* 0x00990000d29c783b */ /* 0x000e700000000200 */
[----:B------:R-:W1:Y:S01]  /*16820*/  LDSM.16.M88.4 R160, [R210+0xa100] ;  /* 0x00a10000d2a0783b */ /* 0x000e620000000200 */
[C---:B-----5:R-:W-:Y:S07]  /*16830*/  HMMA.16816.F32 R4, R168.reuse, R144, R4 ;  /* 0x00000090a804723c */ /* 0x060fee0000001804 */
[----:B------:R-:W-:Y:S01]  /*16840*/  LDSM.16.M88.4 R164, [R204+0xd900] ;  /* 0x00d90000cca4783b */ /* 0x000fe20000000200 */
[C---:B------:R-:W-:Y:S07]  /*16850*/  HMMA.16816.F32 R8, R168.reuse, R146, R8 ;  /* 0x00000092a808723c */ /* 0x040fee0000001808 */
[----:B------:R-:W5:Y:S01]  /*16860*/  LDSM.16.M88.4 R144, [R210+0xa900] ;  /* 0x00a90000d290783b */ /* 0x000f620000000200 */
        /* <DEDUP_REMOVED lines=8> */
[C---:B-1----:R-:W-:Y:S07]  /*168f0*/  HMMA.16816.F32 R28, R168.reuse, R156, R28 ;  /* 0x0000009ca81c723c */ /* 0x042fee000000181c */
[----:B------:R-:W-:Y:S01]  /*16900*/  LDSM.16.M88.4 R200, [R210+0xf100] ;  /* 0x00f10000d2c8783b */ /* 0x000fe20000000200 */
[C---:B------:R-:W-:Y:S07]  /*16910*/  HMMA.16816.F32 R32, R168.reuse, R158, R32 ;  /* 0x0000009ea820723c */ /* 0x040fee0000001820 */
[----:B------:R-:W1:Y:S01]  /*16920*/  LDSM.16.M88.4 R156, [R207] ;  /* 0x00000000cf9c783b */ /* 0x000e620000000200 */
        /* <DEDUP_REMOVED lines=34> */
[----:B------:R-:W-:Y:S01]  /*16b50*/  HMMA.16816.F32 R64, R172, R146, R64 ;  /* 0x00000092ac40723c */ /* 0x000fe20000001840 */
        /* <DEDUP_REMOVED lines=15> */
[----:B------:R-:W1:Y:S07]  /*16c50*/  LDSM.16.M88.4 R160, [R218] ;  /* 0x00000000daa0783b */ /* 0x000e6e0000000200 */
[C---:B-----5:R-:W-:Y:S08]  /*16c60*/  HMMA.16816.F32 R44, R176.reuse, R144, R44 ;  /* 0x00000090b02c723c */ /* 0x060ff0000000182c */
[C---:B------:R-:W-:Y:S01]  /*16c70*/  HMMA.16816.F32 R48, R176.reuse, R146, R48 ;  /* 0x00000092b030723c */ /* 0x040fe20000001830 */
[----:B------:R-:W5:Y:S07]  /*16c80*/  LDSM.16.M88.4 R144, [R216] ;  /* 0x00000000d890783b */ /* 0x000f6e0000000200 */
[C---:B---3--:R-:W-:Y:S08]  /*16c90*/  HMMA.16816.F32 R52, R176.reuse, R148, R52 ;  /* 0x00000094b034723c */ /* 0x048ff00000001834 */
[C---:B------:R-:W-:Y:S01]  /*16ca0*/  HMMA.16816.F32 R56, R176.reuse, R150, R56 ;  /* 0x00000096b038723c */ /* 0x040fe20000001838 */
[----:B------:R-:W3:Y:S07]  /*16cb0*/  LDSM.16.M88.4 R148, [R215] ;  /* 0x00000000d794783b */ /* 0x000eee0000000200 */
[C---:B--2---:R-:W-:Y:S08]  /*16cc0*/  HMMA.16816.F32 R60, R176.reuse, R152, R60 ;  /* 0x00000098b03c723c */ /* 0x044ff0000000183c */
[----:B------:R-:W-:Y:S01]  /*16cd0*/  HMMA.16816.F32 R64, R176, R154, R64 ;  /* 0x0000009ab040723c */ /* 0x000fe20000001840 */
[----:B------:R-:W2:Y:S07]  /*16ce0*/  LDSM.16.M88.4 R152, [R213] ;  /* 0x00000000d598783b */ /* 0x000eae0000000200 */
[C---:B-1----:R-:W-:Y:S08]  /*16cf0*/  HMMA.16816.F32 R4, R180.reuse, R156, R4 ;  /* 0x0000009cb404723c */ /* 0x042ff00000001804 */
        /* <DEDUP_REMOVED lines=10> */
[----:B------:R-:W1:Y:S07]  /*16da0*/  LDSM.16.M88.4 R144, [R212] ;  /* 0x00000000d490783b */ /* 0x000e6e0000000200 */
[C---:B---3--:R-:W-:Y:S08]  /*16db0*/  HMMA.16816.F32 R36, R180.reuse, R148, R36 ;  /* 0x00000094b424723c */ /* 0x048ff00000001824 */
[C---:B------:R-:W-:Y:S01]  /*16dc0*/  HMMA.16816.F32 R40, R180.reuse, R150, R40 ;  /* 0x00000096b428723c */ /* 0x040fe20000001828 */
[----:B------:R-:W3:Y:S07]  /*16dd0*/  LDSM.16.M88.4 R148, [R210+0xc100] ;  /* 0x00c10000d294783b */ /* 0x000eee0000000200 */
[C---:B------:R-:W-:Y:S08]  /*16de0*/  HMMA.16816.F32 R44, R180.reuse, R188, R44 ;  /* 0x000000bcb42c723c */ /* 0x040ff0000000182c */
[C---:B------:R-:W-:Y:S01]  /*16df0*/  HMMA.16816.F32 R48, R180.reuse, R190, R48 ;  /* 0x000000beb430723c */ /* 0x040fe20000001830 */
[----:B------:R-:W5:Y:S07]  /*16e00*/  LDSM.16.M88.4 R188, [R210+0xe100] ;  /* 0x00e10000d2bc783b */ /* 0x000f6e0000000200 */
        /* <DEDUP_REMOVED lines=32> */
[----:B----4-:R-:W-:Y:S02]  /*17010*/  FMNMX.FTZ R2, R6, R119, !PT ;  /* 0x0000007706027209 */ /* 0x010fe40007810000 */
        /* <DEDUP_REMOVED lines=89> */
[----:B------:R-:W-:Y:S01]  /*175b0*/  FFMA.FTZ R5, R5, c[0x0][0x2d0], -R156 ;  /* 0x0000b40005057a23 */ /* 0x000fe2000001089c */
[----:B------:R-:W-:Y:S01]  /*175c0*/  @P0 SHF.R.S32.HI R3, RZ, 0x1f, R228 ;  /* 0x0000001fff030819 */ /* 0x000fe200000114e4 */
[----:B------:R1:W-:Y:S01]  /*175d0*/  MUFU.EX2 R233, R4 ;  /* 0x0000000400e97308 */ /* 0x0003e20000000800 */
[--C-:B------:R-:W-:Y:S02]  /*175e0*/  FFMA.FTZ R8, R8, c[0x0][0x2d0], -R156.reuse ;  /* 0x0000b40008087a23 */ /* 0x100fe4000001089c */
[----:B------:R-:W-:Y:S02]  /*175f0*/  FADD.FTZ R0, -R116, R119 ;  /* 0x0000007774007221 */ /* 0x000fe40000010100 */
[----:B------:R-:W-:Y:S02]  /*17600*/  @P0 IMAD R3, R3, c[0x0][0x1e0], RZ ;  /* 0x0000780003030a24 */ /* 0x000fe400078e02ff */
[C---:B------:R-:W-:Y:S03]  /*17610*/  @P0 IMAD.WIDE.U32 R118, R228.reuse, c[0x0][0x1e0], RZ ;  /* 0x00007800e4760a25 */ /* 0x040fe600078e00ff */
[----:B------:R2:W-:Y:S01]  /*17620*/  MUFU.EX2 R232, R5 ;  /* 0x0000000500e87308 */ /* 0x0005e20000000800 */
[----:B------:R-:W-:Y:S02]  /*17630*/  @P0 IMAD R3, R228, c[0x0][0x1e4], R3 ;  /* 0x00007900e4030a24 */ /* 0x000fe400078e0203 */
[--C-:B------:R-:W-:Y:S02]  /*17640*/  FFMA.FTZ R9, R9, c[0x0][0x2d0], -R156.reuse ;  /* 0x0000b40009097a23 */ /* 0x100fe4000001089c */
[----:B------:R-:W-:Y:S01]  /*17650*/  FMUL.FTZ R2, R2, c[0x0][0x2d0] ;  /* 0x0000b40002027a20 */ /* 0x000fe20000410000 */
[----:B------:R-:W-:Y:S01]  /*17660*/  @P0 IADD3 R119, R119, R3, RZ ;  /* 0x0000000377770210 */ /* 0x000fe20007ffe0ff */
[----:B------:R-:W-:Y:S01]  /*17670*/  FMUL.FTZ R0, R0, c[0x0][0x2d0] ;  /* 0x0000b40000007a20 */ /* 0x000fe20000410000 */
[----:B------:R-:W-:Y:S01]  /*17680*/  @P0 SHF.L.U32 R3, R118, 0x7, RZ ;  /* 0x0000000776030819 */ /* 0x000fe200000006ff */
[--C-:B------:R-:W-:Y:S01]  /*17690*/  FFMA.FTZ R24, R24, c[0x0][0x2d0], -R156.reuse ;  /* 0x0000b40018187a23 */ /* 0x100fe2000001089c */
[----:B------:R-:W-:Y:S01]  /*176a0*/  @P0 SHF.L.U64.HI R119, R118, 0x7, R119 ;  /* 0x0000000776770819 */ /* 0x000fe20000010277 */
[----:B------:R-:W-:Y:S01]  /*176b0*/  MUFU.EX2 R230, R9 ;  /* 0x0000000900e67308 */ /* 0x000fe20000000800 */
[--C-:B------:R-:W-:Y:S01]  /*176c0*/  FFMA.FTZ R25, R25, c[0x0][0x2d0], -R156.reuse ;  /* 0x0000b40019197a23 */ /* 0x100fe2000001089c */
[C---:B-1----:R-:W-:Y:S01]  /*176d0*/  @P0 IADD3 R4, P1, R3.reuse, R242, RZ ;  /* 0x000000f203040210 */ /* 0x042fe20007f3e0ff */
[--C-:B------:R-:W-:Y:S01]  /*176e0*/  FFMA.FTZ R28, R28, c[0x0][0x2d0], -R156.reuse ;  /* 0x0000b4001c1c7a23 */ /* 0x100fe2000001089c */
[----:B------:R-:W-:Y:S01]  /*176f0*/  @P0 IADD3 R3, P2, R3, R238, RZ ;  /* 0x000000ee03030210 */ /* 0x000fe20007f5e0ff */
[----:B------:R-:W3:Y:S01]  /*17700*/  LDL.LU R242, [R1+0x8] ;  /* 0x0000080001f27983 */ /* 0x000ee20000300800 */
[----:B------:R-:W-:Y:S01]  /*17710*/  @P0 LEA R118, P3, R4, c[0x0][0x1c8], 0x1 ;  /* 0x0000720004760a11 */ /* 0x000fe200078608ff */
[--C-:B------:R-:W-:Y:S01]  /*17720*/  FFMA.FTZ R29, R29, c[0x0][0x2d0], -R156.reuse ;  /* 0x0000b4001d1d7a23 */ /* 0x100fe2000001089c */
[----:B------:R-:W-:Y:S02]  /*17730*/  @P0 IADD3.X R145, R119, R231, RZ, P1, !PT ;  /* 0x000000e777910210 */ /* 0x000fe40000ffe4ff */
[----:B------:R-:W1:Y:S01]  /*17740*/  MUFU.EX2 R2, R2 ;  /* 0x0000000200027308 */ /* 0x000e620000000800 */
[----:B------:R-:W-:Y:S01]  /*17750*/  @P0 LEA R144, P1, R3, c[0x0][0x1c8], 0x1 ;  /* 0x0000720003900a11 */ /* 0x000fe200078208ff */
[----:B------:R-:W4:Y:S01]  /*17760*/  LDL.LU R241, [R1+0xc] ;  /* 0x00000c0001f17983 */ /* 0x000f220000300800 */
[----:B--2---:R-:W-:Y:S01]  /*17770*/  @P0 IADD3.X R5, R119, R239, RZ, P2, !PT ;  /* 0x000000ef77050210 */ /* 0x004fe200017fe4ff */
[--C-:B------:R-:W-:Y:S01]  /*17780*/  FFMA.FTZ R32, R32, c[0x0][0x2d0], -R156.reuse ;  /* 0x0000b40020207a23 */ /* 0x100fe2000001089c */
[----:B------:R-:W-:Y:S01]  /*17790*/  @P0 LEA.HI.X R119, R4, c[0x0][0x1cc], R145, 0x1, P3 ;  /* 0x0000730004770a11 */ /* 0x000fe200018f0c91 */
[--C-:B------:R-:W-:Y:S01]  /*177a0*/  FFMA.FTZ R33, R33, c[0x0][0x2d0], -R156.reuse ;  /* 0x0000b40021217a23 */ /* 0x100fe2000001089c */
[----:B------:R-:W-:Y:S01]  /*177b0*/  @P0 LEA.HI.X R145, R3, c[0x0][0x1cc], R5, 0x1, P1 ;  /* 0x0000730003910a11 */ /* 0x000fe200008f0c05 */
[----:B------:R-:W-:Y:S01]  /*177c0*/  FMUL.FTZ R3, R116, c[0x0][0x2d0] ;  /* 0x0000b40074037a20 */ /* 0x000fe20000410000 */
[----:B------:R-:W-:Y:S01]  /*177d0*/  @P0 IADD3 R4, P1, R118, UR10, RZ ;  /* 0x0000000a76040c10 */ /* 0x000fe2000ff3e0ff */
[----:B------:R2:W-:Y:S01]  /*177e0*/  @P0 LDGSTS.E.BYPASS.LTC128B.128 [R227+0x8100], [R118.64], !P5 ;  /* 0x0810000076e30fae */ /* 0x0005e2000e901d48 */
[----:B------:R5:W-:Y:S01]  /*177f0*/  MUFU.EX2 R231, R8 ;  /* 0x0000000800e77308 */ /* 0x000be20000000800 */
[--C-:B------:R-:W-:Y:S01]  /*17800*/  FFMA.FTZ R6, R6, c[0x0][0x2d0], -R3.reuse ;  /* 0x0000b40006067a23 */ /* 0x100fe20000010803 */
[----:B------:R-:W-:Y:S01]  /*17810*/  @P0 IADD3.X R5, R119, UR6, RZ, P1, !PT ;  /* 0x0000000677050c10 */ /* 0x000fe20008ffe4ff */
[--C-:B------:R-:W-:Y:S02]  /*17820*/  FFMA.FTZ R10, R10, c[0x0][0x2d0], -R3.reuse ;  /* 0x0000b4000a0a7a23 */ /* 0x100fe40000010803 */
[--C-:B------:R-:W-:Y:S02]  /*17830*/  FFMA.FTZ R11, R11, c[0x0][0x2d0], -R3.reuse ;  /* 0x0000b4000b0b7a23 */ /* 0x100fe40000010803 */
[----:B------:R2:W-:Y:S01]  /*17840*/  @P0 LDGSTS.E.BYPASS.LTC128B.128 [R227+0xc100], [R144.64], !P4 ;  /* 0x0c10000090e30fae */ /* 0x0005e2000e101d48 */
[--C-:B------:R-:W-:Y:S02]  /*17850*/  FFMA.FTZ R26, R26, c[0x0][0x2d0], -R3.reuse ;  /* 0x0000b4001a1a7a23 */ /* 0x100fe40000010803 */
[----:B------:R2:W-:Y:S01]  /*17860*/  MUFU.EX2 R188, R6 ;  /* 0x0000000600bc7308 */ /* 0x0005e20000000800 */
[--C-:B------:R-:W-:Y:S02]  /*17870*/  FFMA.FTZ R27, R27, c[0x0][0x2d0], -R3.reuse ;  /* 0x0000b4001b1b7a23 */ /* 0x100fe40000010803 */
[C---:B-1----:R-:W-:Y:S02]  /*17880*/  FMUL.FTZ R68, R2.reuse, R68 ;  /* 0x0000004402447220 */ /* 0x042fe40000410000 */
[----:B------:R1:W-:Y:S01]  /*17890*/  @P0 LDGSTS.E.BYPASS.LTC128B.128 [R227+0x9100], [R4.64], !P5 ;  /* 0x0910000004e30fae */ /* 0x0003e2000e901d48 */
[C---:B------:R-:W-:Y:S02]  /*178a0*/  FMUL.FTZ R69, R2.reuse, R69 ;  /* 0x0000004502457220 */ /* 0x040fe40000410000 */
[C---:B------:R-:W-:Y:S02]  /*178b0*/  FMUL.FTZ R72, R2.reuse, R72 ;  /* 0x0000004802487220 */ /* 0x040fe40000410000 */
[----:B------:R-:W1:Y:S01]  /*178c0*/  MUFU.EX2 R0, R0 ;  /* 0x0000000000007308 */ /* 0x000e620000000800 */
[----:B------:R-:W-:Y:S02]  /*178d0*/  FMUL.FTZ R73, R2, R73 ;  /* 0x0000004902497220 */ /* 0x000fe40000410000 */
[----:B------:R1:W-:Y:S01]  /*178e0*/  @P0 LDGSTS.E.BYPASS.LTC128B.128 [R227+0xd100], [R4.64+0x80], !P4 ;  /* 0x0d10008004e30fae */ /* 0x0003e2000e101d48 */
[----:B-----5:R-:W-:Y:S01]  /*178f0*/  @P0 IADD3 R8, P1, R4, UR10, RZ ;  /* 0x0000000a04080c10 */ /* 0x020fe2000ff3e0ff */
[----:B------:R-:W-:Y:S01]  /*17900*/  FMUL.FTZ R76, R2, R76 ;  /* 0x0000004c024c7220 */ /* 0x000fe20000410000 */
[----:B--2---:R-:W-:Y:S01]  /*17910*/  @P0 IADD3 R118, P3, R4, R235, RZ ;  /* 0x000000eb04760210 */ /* 0x004fe20007f7e0ff */
[C---:B------:R-:W-:Y:S01]  /*17920*/  FMUL.FTZ R77, R2.reuse, R77 ;  /* 0x0000004d024d7220 */ /* 0x040fe20000410000 */
[C---:B------:R-:W-:Y:S01]  /*17930*/  @P0 IADD3.X R9, R5.reuse, UR6, RZ, P1, !PT ;  /* 0x0000000605090c10 */ /* 0x040fe20008ffe4ff */
[C---:B------:R-:W-:Y:S01]  /*17940*/  FMUL.FTZ R80, R2.reuse, R80 ;  /* 0x0000005002507220 */ /* 0x040fe20000410000 */
[----:B------:R-:W-:Y:S01]  /*17950*/  @P0 IADD3.X R119, R5, R234, RZ, P3, !PT ;  /* 0x000000ea05770210 */ /* 0x000fe20001ffe4ff */
[----:B------:R2:W-:Y:S01]  /*17960*/  MUFU.EX2 R166, R10 ;  /* 0x0000000a00a67308 */ /* 0x0005e20000000800 */
[----:B------:R-:W-:Y:S01]  /*17970*/  FMUL.FTZ R81, R2, R81 ;  /* 0x0000005102517220 */ /* 0x000fe20000410000 */
[----:B------:R5:W-:Y:S01]  /*17980*/  @P0 LDGSTS.E.BYPASS.LTC128B.128 [R227+0xa100], [R8.64], !P5 ;  /* 0x0a10000008e30fae */ /* 0x000be2000e901d48 */
[--C-:B------:R-:W-:Y:S01]  /*17990*/  FFMA.FTZ R144, R7, c[0x0][0x2d0], -R3.reuse ;  /* 0x0000b40007907a23 */ /* 0x100fe20000010803 */
[----:B------:R-:W-:Y:S01]  /*179a0*/  @P0 IADD3 R6, P2, R8, UR10, RZ ;  /* 0x0000000a08060c10 */ /* 0x000fe2000ff5e0ff */
[C---:B------:R-:W-:Y:S02]  /*179b0*/  FMUL.FTZ R84, R2.reuse, R84 ;  /* 0x0000005402547220 */ /* 0x040fe40000410000 */
[C---:B------:R-:W-:Y:S01]  /*179c0*/  FMUL.FTZ R85, R2.reuse, R85 ;  /* 0x0000005502557220 */ /* 0x040fe20000410000 */
[C---:B------:R-:W-:Y:S01]  /*179d0*/  @P0 IADD3.X R7, R9.reuse, UR6, RZ, P2, !PT ;  /* 0x0000000609070c10 */ /* 0x040fe200097fe4ff */
[C---:B------:R-:W-:Y:S01]  /*179e0*/  FMUL.FTZ R88, R2.reuse, R88 ;  /* 0x0000005802587220 */ /* 0x040fe20000410000 */
[----:B------:R5:W-:Y:S01]  /*179f0*/  @P0 LDGSTS.E.BYPASS.LTC128B.128 [R227+0xe100], [R118.64], !P4 ;  /* 0x0e10000076e30fae */ /* 0x000be2000e101d48 */
[----:B------:R5:W-:Y:S01]  /*17a00*/  MUFU.EX2 R167, R144 ;  /* 0x0000009000a77308 */ /* 0x000be20000000800 */
[----:B------:R-:W-:Y:S02]  /*17a10*/  FMUL.FTZ R89, R2, R89 ;  /* 0x0000005902597220 */ /* 0x000fe40000410000 */
[C---:B-1----:R-:W-:Y:S02]  /*17a20*/  FMUL.FTZ R70, R0.reuse, R70 ;  /* 0x0000004600467220 */ /* 0x042fe40000410000 */
[----:B------:R-:W-:Y:S02]  /*17a30*/  FMUL.FTZ R71, R0, R71 ;  /* 0x0000004700477220 */ /* 0x000fe40000410000 */
[----:B------:R1:W-:Y:S01]  /*17a40*/  @P0 LDGSTS.E.BYPASS.LTC128B.128 [R227+0xb100], [R6.64], !P5 ;  /* 0x0b10000006e30fae */ /* 0x0003e2000e901d48 */
[----:B------:R-:W-:Y:S01]  /*17a50*/  @P0 IADD3 R4, P1, R8, R235, RZ ;  /* 0x000000eb08040210 */ /* 0x000fe20007f3e0ff */
[C---:B------:R-:W-:Y:S01]  /*17a60*/  FMUL.FTZ R74, R0.reuse, R74 ;  /* 0x0000004a004a7220 */ /* 0x040fe20000410000 */
[----:B------:R-:W1:Y:S01]  /*17a70*/  MUFU.EX2 R165, R11 ;  /* 0x0000000b00a57308 */ /* 0x000e620000000800 */
[C---:B------:R-:W-:Y:S01]  /*17a80*/  FMUL.FTZ R75, R0.reuse, R75 ;  /* 0x0000004b004b7220 */ /* 0x040fe20000410000 */
[----:B------:R-:W-:Y:S01]  /*17a90*/  @P0 IADD3.X R5, R9, R234, RZ, P1, !PT ;  /* 0x000000ea09050210 */ /* 0x000fe20000ffe4ff */
[C---:B--2---:R-:W-:Y:S02]  /*17aa0*/  FMUL.FTZ R10, R0.reuse, R126 ;  /* 0x0000007e000a7220 */ /* 0x044fe40000410000 */
[----:B------:R-:W-:Y:S02]  /*17ab0*/  FMUL.FTZ R78, R0, R78 ;  /* 0x0000004e004e7220 */ /* 0x000fe40000410000 */
[----:B------:R2:W-:Y:S01]  /*17ac0*/  @P0 LDGSTS.E.BYPASS.LTC128B.128 [R227+0xf100], [R4.64], !P4 ;  /* 0x0f10000004e30fae */ /* 0x0005e2000e101d48 */
[C---:B-----5:R-:W-:Y:S02]  /*17ad0*/  FMUL.FTZ R8, R2.reuse, R124 ;  /* 0x0000007c02087220 */ /* 0x060fe40000410000 */
[----:B------:R-:W-:Y:S01]  /*17ae0*/  FMUL.FTZ R9, R2, R125 ;  /* 0x0000007d02097220 */ /* 0x000fe20000410000 */
[----:B------:R-:W-:Y:S01]  /*17af0*/  MUFU.EX2 R194, R24 ;  /* 0x0000001800c27308 */ /* 0x000fe20000000800 */
[C---:B------:R-:W-:Y:S02]  /*17b00*/  FMUL.FTZ R79, R0.reuse, R79 ;  /* 0x0000004f004f7220 */ /* 0x040fe40000410000 */
[C---:B------:R-:W-:Y:S01]  /*17b10*/  FMUL.FTZ R82, R0.reuse, R82 ;  /* 0x0000005200527220 */ /* 0x040fe20000410000 */
[----:B------:R-:W5:Y:S01]  /*17b20*/  LDSM.16.MT88.4 R144, [R205+0x100] ;  /* 0x00010000cd90783b */ /* 0x000f620000004200 */
[C---:B------:R-:W-:Y:S02]  /*17b30*/  FMUL.FTZ R83, R0.reuse, R83 ;  /* 0x0000005300537220 */ /* 0x040fe40000410000 */
[C---:B------:R-:W-:Y:S02]  /*17b40*/  FMUL.FTZ R86, R0.reuse, R86 ;  /* 0x0000005600567220 */ /* 0x040fe40000410000 */
[C---:B------:R-:W-:Y:S01]  /*17b50*/  FMUL.FTZ R87, R0.reuse, R87 ;  /* 0x0000005700577220 */ /* 0x040fe20000410000 */
[----:B------:R-:W-:Y:S01]  /*17b60*/  MUFU.EX2 R193, R25 ;  /* 0x0000001900c17308 */ /* 0x000fe20000000800 */
[C---:B------:R-:W-:Y:S01]  /*17b70*/  FMUL.FTZ R90, R0.reuse, R90 ;  /* 0x0000005a005a7220 */ /* 0x040fe20000410000 */
[----:B------:R-:W5:Y:S01]  /*17b80*/  LDSM.16.MT88.4 R148, [R206+0x100] ;  /* 0x00010000ce94783b */ /* 0x000f620000004200 */
[----:B-1----:R-:W-:Y:S01]  /*17b90*/  FMUL.FTZ R6, R0, R122 ;  /* 0x0000007a00067220 */ /* 0x002fe20000410000 */
[----:B------:R-:W-:Y:S01]  /*17ba0*/  F2FP.PACK_AB R122, R230, R231 ;  /* 0x000000e7e67a723e */ /* 0x000fe200000000ff */
[C---:B------:R-:W-:Y:S01]  /*17bb0*/  FMUL.FTZ R7, R0.reuse, R123 ;  /* 0x0000007b00077220 */ /* 0x040fe20000410000 */
[----:B------:R-:W-:Y:S01]  /*17bc0*/  F2FP.PACK_AB R123, R165, R166 ;  /* 0x000000a6a57b723e */ /* 0x000fe200000000ff */
[C---:B------:R-:W-:Y:S02]  /*17bd0*/  FMUL.FTZ R11, R0.reuse, R127 ;  /* 0x0000007f000b7220 */ /* 0x040fe40000410000 */
[----:B------:R-:W-:Y:S01]  /*17be0*/  FMUL.FTZ R91, R0, R91 ;  /* 0x0000005b005b7220 */ /* 0x000fe20000410000 */
[----:B------:R-:W1:Y:S01]  /*17bf0*/  LDSM.16.MT88.4 R152, [R209+0x100] ;  /* 0x00010000d198783b */ /* 0x000e620000004200 */
[----:B------:R-:W-:Y:S01]  /*17c00*/  MUFU.EX2 R158, R26 ;  /* 0x0000001a009e7308 */ /* 0x000fe20000000800 */
[--C-:B------:R-:W-:Y:S02]  /*17c10*/  FFMA.FTZ R30, R30, c[0x0][0x2d0], -R3.reuse ;  /* 0x0000b4001e1e7a23 */ /* 0x100fe40000010803 */
[----:B--2---:R-:W-:Y:S01]  /*17c20*/  FMUL.FTZ R4, R2, R120 ;  /* 0x0000007802047220 */ /* 0x004fe20000410000 */
[----:B------:R-:W-:Y:S01]  /*17c30*/  F2FP.PACK_AB R120, R232, R233 ;  /* 0x000000e9e878723e */ /* 0x000fe200000000ff */
[----:B------:R-:W-:Y:S01]  /*17c40*/  FMUL.FTZ R5, R2, R121 ;  /* 0x0000007902057220 */ /* 0x000fe20000410000 */
[----:B------:R-:W-:Y:S01]  /*17c50*/  F2FP.PACK_AB R121, R167, R188 ;  /* 0x000000bca779723e */ /* 0x000fe200000000ff */
[----:B------:R-:W2:Y:S01]  /*17c60*/  LDSM.16.MT88.4 R124, [R208+0x100] ;  /* 0x00010000d07c783b */ /* 0x000ea20000004200 */
[--C-:B------:R-:W-:Y:S02]  /*17c70*/  FFMA.FTZ R31, R31, c[0x0][0x2d0], -R3.reuse ;  /* 0x0000b4001f1f7a23 */ /* 0x100fe40000010803 */
[----:B------:R1:W-:Y:S01]  /*17c80*/  MUFU.EX2 R157, R27 ;  /* 0x0000001b009d7308 */ /* 0x0003e20000000800 */
[--C-:B------:R-:W-:Y:S02]  /*17c90*/  FFMA.FTZ R34, R34, c[0x0][0x2d0], -R3.reuse ;  /* 0x0000b40022227a23 */ /* 0x100fe40000010803 */
[--C-:B------:R-:W-:Y:S02]  /*17ca0*/  FFMA.FTZ R35, R35, c[0x0][0x2d0], -R3.reuse ;  /* 0x0000b40023237a23 */ /* 0x100fe40000010803 */
[----:B------:R-:W0:Y:S01]  /*17cb0*/  LDGDEPBAR ;  /* 0x00000000000079af */ /* 0x000e220000000000 */
[--C-:B------:R-:W-:Y:S02]  /*17cc0*/  FFMA.FTZ R36, R36, c[0x0][0x2d0], -R156.reuse ;  /* 0x0000b40024247a23 */ /* 0x100fe4000001089c */
[--C-:B------:R-:W-:Y:S02]  /*17cd0*/  FFMA.FTZ R37, R37, c[0x0][0x2d0], -R156.reuse ;  /* 0x0000b40025257a23 */ /* 0x100fe4000001089c */
[----:B------:R-:W-:Y:S01]  /*17ce0*/  MUFU.EX2 R192, R28 ;  /* 0x0000001c00c07308 */ /* 0x000fe20000000800 */
[--C-:B------:R-:W-:Y:S01]  /*17cf0*/  FFMA.FTZ R40, R40, c[0x0][0x2d0], -R156.reuse ;  /* 0x0000b40028287a23 */ /* 0x100fe2000001089c */
[C---:B-----5:R-:W-:Y:S05]  /*17d00*/  HMMA.16816.F32 R4, R120.reuse, R144, R4 ;  /* 0x000000907804723c */ /* 0x060fea0000001804 */
[--C-:B------:R-:W-:Y:S03]  /*17d10*/  FFMA.FTZ R41, R41, c[0x0][0x2d0], -R156.reuse ;  /* 0x0000b40029297a23 */ /* 0x100fe6000001089c */
[----:B------:R-:W-:Y:S01]  /*17d20*/  MUFU.EX2 R190, R29 ;  /* 0x0000001d00be7308 */ /* 0x000fe20000000800 */
[C---:B------:R-:W-:Y:S01]  /*17d30*/  HMMA.16816.F32 R8, R120.reuse, R146, R8 ;  /* 0x000000927808723c */ /* 0x040fe20000001808 */
[----:B------:R-:W5:Y:S02]  /*17d40*/  LDSM.16.MT88.4 R144, [R205+0x4100] ;  /* 0x00410000cd90783b */ /* 0x000f640000004200 */
[--C-:B------:R-:W-:Y:S02]  /*17d50*/  FFMA.FTZ R38, R38, c[0x0][0x2d0], -R3.reuse ;  /* 0x0000b40026267a23 */ /* 0x100fe40000010803 */
[--C-:B------:R-:W-:Y:S03]  /*17d60*/  FFMA.FTZ R39, R39, c[0x0][0x2d0], -R3.reuse ;  /* 0x0000b40027277a23 */ /* 0x100fe60000010803 */
[C---:B------:R-:W-:Y:S01]  /*17d70*/  HMMA.16816.F32 R68, R120.reuse, R148, R68 ;  /* 0x000000947844723c */ /* 0x040fe20000001844 */
[----:B-1----:R-:W-:Y:S01]  /*17d80*/  LDSM.16.MT88.4 R24, [R206+0x1100] ;  /* 0x00110000ce18783b */ /* 0x002fe20000004200 */
[----:B------:R-:W-:Y:S02]  /*17d90*/  MUFU.EX2 R191, R32 ;  /* 0x0000002000bf7308 */ /* 0x000fe40000000800 */
[--C-:B------:R-:W-:Y:S02]  /*17da0*/  FFMA.FTZ R42, R42, c[0x0][0x2d0], -R3.reuse ;  /* 0x0000b4002a2a7a23 */ /* 0x100fe40000010803 */
[--C-:B------:R-:W-:Y:S02]  /*17db0*/  FFMA.FTZ R43, R43, c[0x0][0x2d0], -R3.reuse ;  /* 0x0000b4002b2b7a23 */ /* 0x100fe40000010803 */
[C---:B------:R-:W-:Y:S01]  /*17dc0*/  HMMA.16816.F32 R72, R120.reuse, R150, R72 ;  /* 0x000000967848723c */ /* 0x040fe20000001848 */
[----:B------:R-:W1:Y:S03]  /*17dd0*/  LDSM.16.MT88.4 R148, [R206+0x4100] ;  /* 0x00410000ce94783b */ /* 0x000e660000004200 */
[----:B------:R-:W-:Y:S01]  /*17de0*/  MUFU.EX2 R189, R33 ;  /* 0x0000002100bd7308 */ /* 0x000fe20000000800 */
[--C-:B------:R-:W-:Y:S02]  /*17df0*/  FFMA.FTZ R44, R44, c[0x0][0x2d0], -R156.reuse ;  /* 0x0000b4002c2c7a23 */ /* 0x100fe4000001089c */
[--C-:B------:R-:W-:Y:S01]  /*17e00*/  FFMA.FTZ R45, R45, c[0x0][0x2d0], -R156.reuse ;  /* 0x0000b4002d2d7a23 */ /* 0x100fe2000001089c */
[C---:B------:R-:W-:Y:S04]  /*17e10*/  HMMA.16816.F32 R76, R120.reuse, R152, R76 ;  /* 0x00000098784c723c */ /* 0x040fe8000000184c */
[--C-:B------:R-:W-:Y:S02]  /*17e20*/  FFMA.FTZ R46, R46, c[0x0][0x2d0], -R3.reuse ;  /* 0x0000b4002e2e7a23 */ /* 0x100fe40000010803 */
[----:B------:R-:W-:Y:S01]  /*17e30*/  MUFU.EX2 R153, R34 ;  /* 0x0000002200997308 */ /* 0x000fe20000000800 */
[--C-:B------:R-:W-:Y:S01]  /*17e40*/  FFMA.FTZ R47, R47, c[0x0][0x2d0], -R3.reuse ;  /* 0x0000b4002f2f7a23 */ /* 0x100fe20000010803 */
[C---:B------:R-:W-:Y:S04]  /*17e50*/  HMMA.16816.F32 R80, R120.reuse, R154, R80 ;  /* 0x0000009a7850723c */ /* 0x040fe80000001850 */
[--C-:B------:R-:W-:Y:S02]  /*17e60*/  FFMA.FTZ R48, R48, c[0x0][0x2d0], -R156.reuse ;  /* 0x0000b40030307a23 */ /* 0x100fe4000001089c */
[--C-:B------:R-:W-:Y:S02]  /*17e70*/  FFMA.FTZ R49, R49, c[0x0][0x2d0], -R156.reuse ;  /* 0x0000b40031317a23 */ /* 0x100fe4000001089c */
[C---:B--2---:R-:W-:Y:S01]  /*17e80*/  HMMA.16816.F32 R84, R120.reuse, R124, R84 ;  /* 0x0000007c7854723c */ /* 0x044fe20000001854 */
[----:B------:R-:W-:Y:S03]  /*17e90*/  MUFU.EX2 R155, R30 ;  /* 0x0000001e009b7308 */ /* 0x000fe60000000800 */
[--C-:B------:R-:W-:Y:S02]  /*17ea0*/  FFMA.FTZ R50, R50, c[0x0][0x2d0], -R3.reuse ;  /* 0x0000b40032327a23 */ /* 0x100fe40000010803 */
[--C-:B------:R-:W-:Y:S02]  /*17eb0*/  FFMA.FTZ R51, R51, c[0x0][0x2d0], -R3.reuse ;  /* 0x0000b40033337a23 */ /* 0x100fe40000010803 */
[C---:B------:R-:W-:Y:S01]  /*17ec0*/  HMMA.16816.F32 R88, R120.reuse, R126, R88 ;  /* 0x0000007e7858723c */ /* 0x040fe20000001858 */
[----:B------:R-:W2:Y:S02]  /*17ed0*/  LDSM.16.MT88.4 R124, [R209+0x4100] ;  /* 0x00410000d17c783b */ /* 0x000ea40000004200 */
[----:B------:R1:W-:Y:S01]  /*17ee0*/  MUFU.EX2 R154, R31 ;  /* 0x0000001f009a7308 */ /* 0x0003e20000000800 */
[C---:B------:R-:W-:Y:S02]  /*17ef0*/  FMUL.FTZ R92, R2.reuse, R92 ;  /* 0x0000005c025c7220 */ /* 0x040fe40000410000 */
[----:B------:R-:W-:Y:S02]  /*17f00*/  FMUL.FTZ R93, R2, R93 ;  /* 0x0000005d025d7220 */ /* 0x000fe40000410000 */
[C---:B------:R-:W-:Y:S04]  /*17f10*/  FMUL.FTZ R94, R0.reuse, R94 ;  /* 0x0000005e005e7220 */ /* 0x040fe80000410000 */
[----:B------:R-:W-:Y:S01]  /*17f20*/  FMUL.FTZ R95, R0, R95 ;  /* 0x0000005f005f7220 */ /* 0x000fe20000410000 */
[----:B------:R2:W-:Y:S01]  /*17f30*/  MUFU.EX2 R152, R35 ;  /* 0x0000002300987308 */ /* 0x0005e20000000800 */
[--C-:B------:R-:W-:Y:S02]  /*17f40*/  FFMA.FTZ R12, R12, c[0x0][0x2d0], -R156.reuse ;  /* 0x0000b4000c0c7a23 */ /* 0x100fe4000001089c */
[--C-:B------:R-:W-:Y:S02]  /*17f50*/  FFMA.FTZ R13, R13, c[0x0][0x2d0], -R156.reuse ;  /* 0x0000b4000d0d7a23 */ /* 0x100fe4000001089c */
[--C-:B------:R-:W-:Y:S01]  /*17f60*/  FFMA.FTZ R14, R14, c[0x0][0x2d0], -R3.reuse ;  /* 0x0000b4000e0e7a23 */ /* 0x100fe20000010803 */
[C---:B-----5:R-:W-:Y:S03]  /*17f70*/  HMMA.16816.F32 R92, R120.reuse, R144, R92 ;  /* 0x00000090785c723c */ /* 0x060fe6000000185c */
[--C-:B------:R-:W-:Y:S01]  /*17f80*/  FFMA.FTZ R15, R15, c[0x0][0x2d0], -R3.reuse ;  /* 0x0000b4000f0f7a23 */ /* 0x100fe20000010803 */
[----:B------:R5:W-:Y:S01]  /*17f90*/  MUFU.EX2 R229, R12 ;  /* 0x0000000c00e57308 */ /* 0x000be20000000800 */
[C---:B------:R-:W-:Y:S02]  /*17fa0*/  FMUL.FTZ R96, R2.reuse, R96 ;  /* 0x0000006002607220 */ /* 0x040fe40000410000 */
[----:B------:R-:W-:Y:S01]  /*17fb0*/  FMUL.FTZ R97, R2, R97 ;  /* 0x0000006102617220 */ /* 0x000fe20000410000 */
[----:B-1----:R-:W-:Y:S01]  /*17fc0*/  LDSM.16.MT88.4 R28, [R206+0x1900] ;  /* 0x00190000ce1c783b */ /* 0x002fe20000004200 */
[C---:B------:R-:W-:Y:S03]  /*17fd0*/  FMUL.FTZ R98, R0.reuse, R98 ;  /* 0x0000006200627220 */ /* 0x040fe60000410000 */
[----:B------:R-:W-:Y:S02]  /*17fe0*/  FMUL.FTZ R99, R0, R99 ;  /* 0x0000006300637220 */ /* 0x000fe40000410000 */
[----:B------:R1:W1:Y:S01]  /*17ff0*/  MUFU.EX2 R203, R13 ;  /* 0x0000000d00cb7308 */ /* 0x0002620000000800 */
[C---:B------:R-:W-:Y:S02]  /*18000*/  FMUL.FTZ R100, R2.reuse, R100 ;  /* 0x0000006402647220 */ /* 0x040fe40000410000 */
[----:B------:R-:W-:Y:S01]  /*18010*/  FMUL.FTZ R101, R2, R101 ;  /* 0x0000006502657220 */ /* 0x000fe20000410000 */
[----:B--2---:R-:W-:Y:S01]  /*18020*/  LDSM.16.MT88.4 R32, [R209+0x1900] ;  /* 0x00190000d120783b */ /* 0x004fe20000004200 */
[C---:B------:R-:W-:Y:S03]  /*18030*/  HMMA.16816.F32 R96, R120.reuse, R146, R96 ;  /* 0x000000927860723c */ /* 0x040fe60000001860 */
[C---:B------:R-:W-:Y:S02]  /*18040*/  FMUL.FTZ R102, R0.reuse, R102 ;  /* 0x0000006600667220 */ /* 0x040fe40000410000 */
[----:B------:R2:W-:Y:S01]  /*18050*/  MUFU.EX2 R164, R14 ;  /* 0x0000000e00a47308 */ /* 0x0005e20000000800 */
[----:B------:R-:W-:Y:S01]  /*18060*/  FMUL.FTZ R103, R0, R103 ;  /* 0x0000006700677220 */ /* 0x000fe20000410000 */
[----:B------:R-:W3:Y:S01]  /*18070*/  LDSM.16.MT88.4 R144, [R208+0x4100] ;  /* 0x00410000d090783b */ /* 0x000ee20000004200 */
[--C-:B------:R-:W-:Y:S04]  /*18080*/  FFMA.FTZ R16, R16, c[0x0][0x2d0], -R156.reuse ;  /* 0x0000b40010107a23 */ /* 0x100fe8000001089c */
[--C-:B------:R-:W-:Y:S01]  /*18090*/  FFMA.FTZ R17, R17, c[0x0][0x2d0], -R156.reuse ;  /* 0x0000b40011117a23 */ /* 0x100fe2000001089c */
[C---:B------:R-:W-:Y:S02]  /*180a0*/  HMMA.16816.F32 R100, R120.reuse, R148, R100 ;  /* 0x000000947864723c */ /* 0x040fe40000001864 */
[----:B------:R2:W-:Y:S01]  /*180b0*/  MUFU.EX2 R163, R15 ;  /* 0x0000000f00a37308 */ /* 0x0005e20000000800 */
[--C-:B------:R-:W-:Y:S02]  /*180c0*/  FFMA.FTZ R18, R18, c[0x0][0x2d0], -R3.reuse ;  /* 0x0000b40012127a23 */ /* 0x100fe40000010803 */
[--C-:B------:R-:W-:Y:S02]  /*180d0*/  FFMA.FTZ R19, R19, c[0x0][0x2d0], -R3.reuse ;  /* 0x0000b40013137a23 */ /* 0x100fe40000010803 */
[C---:B------:R-:W-:Y:S02]  /*180e0*/  FMUL.FTZ R104, R2.reuse, R104 ;  /* 0x0000006802687220 */ /* 0x040fe40000410000 */
[----:B------:R-:W-:Y:S03]  /*180f0*/  FMUL.FTZ R105, R2, R105 ;  /* 0x0000006902697220 */ /* 0x000fe60000410000 */
[----:B------:R2:W-:Y:S01]  /*18100*/  MUFU.EX2 R202, R16 ;  /* 0x0000001000ca7308 */ /* 0x0005e20000000800 */
[C---:B------:R-:W-:Y:S02]  /*18110*/  FMUL.FTZ R106, R0.reuse, R106 ;  /* 0x0000006a006a7220 */ /* 0x040fe40000410000 */
[----:B------:R-:W-:Y:S02]  /*18120*/  FMUL.FTZ R107, R0, R107 ;  /* 0x0000006b006b7220 */ /* 0x000fe40000410000 */
[C---:B-----5:R-:W-:Y:S02]  /*18130*/  FMUL.FTZ R12, R2.reuse, R128 ;  /* 0x00000080020c7220 */ /* 0x060fe40000410000 */
[----:B-1----:R-:W-:Y:S02]  /*18140*/  FMUL.FTZ R13, R2, R129 ;  /* 0x00000081020d7220 */ /* 0x002fe40000410000 */
[----:B--2---:R-:W-:Y:S01]  /*18150*/  FMUL.FTZ R14, R0, R130 ;  /* 0x00000082000e7220 */ /* 0x004fe20000410000 */
[C---:B------:R-:W-:Y:S01]  /*18160*/  HMMA.16816.F32 R104, R120.reuse, R150, R104 ;  /* 0x000000967868723c */ /* 0x040fe20000001868 */
[----:B------:R1:W2:Y:S01]  /*18170*/  MUFU.EX2 R201, R17 ;  /* 0x0000001100c97308 */ /* 0x0002a20000000800 */
[----:B------:R-:W-:Y:S01]  /*18180*/  LDSM.16.MT88.4 R148, [R208+0x900] ;  /* 0x00090000d094783b */ /* 0x000fe20000004200 */
[----:B------:R-:W-:Y:S02]  /*18190*/  FMUL.FTZ R108, R2, R108 ;  /* 0x0000006c026c7220 */ /* 0x000fe40000410000 */
[----:B------:R-:W-:Y:S02]  /*181a0*/  FMUL.FTZ R15, R0, R131 ;  /* 0x00000083000f7220 */ /* 0x000fe40000410000 */
[----:B------:R-:W-:Y:S02]  /*181b0*/  FMUL.FTZ R109, R2, R109 ;  /* 0x0000006d026d7220 */ /* 0x000fe40000410000 */
[C---:B------:R-:W-:Y:S01]  /*181c0*/  FMUL.FTZ R110, R0.reuse, R110 ;  /* 0x0000006e006e7220 */ /* 0x040fe20000410000 */
[----:B------:R-:W5:Y:S01]  /*181d0*/  LDSM.16.MT88.4 R128, [R205+0x900] ;  /* 0x00090000cd80783b */ /* 0x000f620000004200 */
[----:B------:R2:W-:Y:S01]  /*181e0*/  MUFU.EX2 R162, R18 ;  /* 0x0000001200a27308 */ /* 0x0005e20000000800 */
[C---:B------:R-:W-:Y:S03]  /*181f0*/  HMMA.16816.F32 R12, R120.reuse, R124, R12 ;  /* 0x0000007c780c723c */ /* 0x040fe6000000180c */
[----:B------:R-:W-:Y:S02]  /*18200*/  FMUL.FTZ R111, R0, R111 ;  /* 0x0000006f006f7220 */ /* 0x000fe40000410000 */
[C---:B------:R-:W-:Y:S02]  /*18210*/  FMUL.FTZ R16, R2.reuse, R132 ;  /* 0x0000008402107220 */ /* 0x040fe40000410000 */
[C---:B------:R-:W-:Y:S02]  /*18220*/  FMUL.FTZ R112, R2.reuse, R112 ;  /* 0x0000007002707220 */ /* 0x040fe40000410000 */
[----:B------:R3:W3:Y:S01]  /*18230*/  MUFU.EX2 R161, R19 ;  /* 0x0000001300a17308 */ /* 0x0006e20000000800 */
[C---:B------:R-:W-:Y:S01]  /*18240*/  HMMA.16816.F32 R108, R120.reuse, R126, R108 ;  /* 0x0000007e786c723c */ /* 0x040fe2000000186c */
[----:B------:R-:W4:Y:S02]  /*18250*/  LDSM.16.MT88.4 R124, [R206+0x900] ;  /* 0x00090000ce7c783b */ /* 0x000f240000004200 */
[C---:B-1----:R-:W-:Y:S02]  /*18260*/  FMUL.FTZ R17, R2.reuse, R133 ;  /* 0x0000008502117220 */ /* 0x042fe40000410000 */
[----:B------:R-:W-:Y:S02]  /*18270*/  FMUL.FTZ R113, R2, R113 ;  /* 0x0000007102717220 */ /* 0x000fe40000410000 */
[C---:B------:R-:W-:Y:S02]  /*18280*/  FMUL.FTZ R114, R0.reuse, R114 ;  /* 0x0000007200727220 */ /* 0x040fe40000410000 */
[----:B------:R-:W-:Y:S01]  /*18290*/  FMUL.FTZ R115, R0, R115 ;  /* 0x0000007300737220 */ /* 0x000fe20000410000 */
[----:B------:R-:W-:Y:S02]  /*182a0*/  MUFU.EX2 R119, R50 ;  /* 0x0000003200777308 */ /* 0x000fe40000000800 */
[--C-:B------:R-:W-:Y:S02]  /*182b0*/  FFMA.FTZ R20, R20, c[0x0][0x2d0], -R156.reuse ;  /* 0x0000b40014147a23 */ /* 0x100fe4000001089c */
[----:B--2---:R-:W-:Y:S02]  /*182c0*/  FMUL.FTZ R18, R0, R134 ;  /* 0x0000008600127220 */ /* 0x004fe40000410000 */
[--C-:B------:R-:W-:Y:S02]  /*182d0*/  FFMA.FTZ R21, R21, c[0x0][0x2d0], -R156.reuse ;  /* 0x0000b40015157a23 */ /* 0x100fe4000001089c */
[--C-:B------:R-:W-:Y:S02]  /*182e0*/  FFMA.FTZ R22, R22, c[0x0][0x2d0], -R3.reuse ;  /* 0x0000b40016167a23 */ /* 0x100fe40000010803 */
[----:B------:R-:W-:Y:S01]  /*182f0*/  MUFU.EX2 R118, R51 ;  /* 0x0000003300767308 */ /* 0x000fe20000000800 */
[--C-:B------:R-:W-:Y:S02]  /*18300*/  FFMA.FTZ R23, R23, c[0x0][0x2d0], -R3.reuse ;  /* 0x0000b40017177a23 */ /* 0x100fe40000010803 */
[----:B---3--:R-:W-:Y:S02]  /*18310*/  FMUL.FTZ R19, R0, R135 ;  /* 0x0000008700137220 */ /* 0x008fe40000410000 */
[----:B------:R-:W1:Y:S01]  /*18320*/  LDSM.16.MT88.4 R132, [R209+0x900] ;  /* 0x00090000d184783b */ /* 0x000e620000004200 */
[--C-:B------:R-:W-:Y:S02]  /*18330*/  FFMA.FTZ R65, R65, c[0x0][0x2d0], -R156.reuse ;  /* 0x0000b40041417a23 */ /* 0x100fe4000001089c */
[--C-:B------:R-:W-:Y:S02]  /*18340*/  FFMA.FTZ R52, R52, c[0x0][0x2d0], -R156.reuse ;  /* 0x0000b40034347a23 */ /* 0x100fe4000001089c */
[C---:B------:R-:W-:Y:S01]  /*18350*/  HMMA.16816.F32 R16, R120.reuse, R144, R16 ;  /* 0x000000907810723c */ /* 0x040fe20000001810 */
[----:B------:R-:W-:Y:S02]  /*18360*/  MUFU.EX2 R200, R20 ;  /* 0x0000001400c87308 */ /* 0x000fe40000000800 */
[--C-:B------:R-:W-:Y:S02]  /*18370*/  FFMA.FTZ R53, R53, c[0x0][0x2d0], -R156.reuse ;  /* 0x0000b40035357a23 */ /* 0x100fe4000001089c */
[--C-:B------:R-:W-:Y:S02]  /*18380*/  FFMA.FTZ R56, R56, c[0x0][0x2d0], -R156.reuse ;  /* 0x0000b40038387a23 */ /* 0x100fe4000001089c */
[--C-:B------:R-:W-:Y:S01]  /*18390*/  FFMA.FTZ R57, R57, c[0x0][0x2d0], -R156.reuse ;  /* 0x0000b40039397a23 */ /* 0x100fe2000001089c */
[----:B------:R-:W-:Y:S01]  /*183a0*/  HMMA.16816.F32 R112, R120, R146, R112 ;  /* 0x000000927870723c */ /* 0x000fe20000001870 */
[----:B------:R-:W2:Y:S02]  /*183b0*/  LDSM.16.MT88.4 R144, [R205+0x4900] ;  /* 0x00490000cd90783b */ /* 0x000ea40000004200 */
[----:B------:R-:W-:Y:S01]  /*183c0*/  MUFU.EX2 R65, R65 ;  /* 0x0000004100417308 */ /* 0x000fe20000000800 */
[--C-:B------:R-:W-:Y:S02]  /*183d0*/  FFMA.FTZ R54, R54, c[0x0][0x2d0], -R3.reuse ;  /* 0x0000b40036367a23 */ /* 0x100fe40000010803 */
[--C-:B------:R-:W-:Y:S01]  /*183e0*/  FFMA.FTZ R55, R55, c[0x0][0x2d0], -R3.reuse ;  /* 0x0000b40037377a23 */ /* 0x100fe20000010803 */
[----:B------:R-:W-:Y:S01]  /*183f0*/  F2FP.PACK_AB R120, R203, R229 ;  /* 0x000000e5cb78723e */ /* 0x000fe200000000ff */
[--C-:B------:R-:W-:Y:S01]  /*18400*/  FFMA.FTZ R58, R58, c[0x0][0x2d0], -R3.reuse ;  /* 0x0000b4003a3a7a23 */ /* 0x100fe20000010803 */
[----:B------:R-:W-:Y:S03]  /*18410*/  F2FP.PACK_AB R122, R201, R202 ;  /* 0x000000cac97a723e */ /* 0x000fe600000000ff */
[----:B------:R-:W-:Y:S01]  /*18420*/  F2FP.PACK_AB R121, R163, R164 ;  /* 0x000000a4a379723e */ /* 0x000fe200000000ff */
[----:B------:R-:W3:Y:S01]  /*18430*/  MUFU.EX2 R195, R21 ;  /* 0x0000001500c37308 */ /* 0x000ee20000000800 */
[----:B------:R-:W-:Y:S01]  /*18440*/  F2FP.PACK_AB R123, R161, R162 ;  /* 0x000000a2a17b723e */ /* 0x000fe200000000ff */
[--C-:B------:R-:W-:Y:S02]  /*18450*/  FFMA.FTZ R59, R59, c[0x0][0x2d0], -R3.reuse ;  /* 0x0000b4003b3b7a23 */ /* 0x100fe40000010803 */
[--C-:B------:R-:W-:Y:S02]  /*18460*/  FFMA.FTZ R60, R60, c[0x0][0x2d0], -R156.reuse ;  /* 0x0000b4003c3c7a23 */ /* 0x100fe4000001089c */
[--C-:B------:R-:W-:Y:S02]  /*18470*/  FFMA.FTZ R61, R61, c[0x0][0x2d0], -R156.reuse ;  /* 0x0000b4003d3d7a23 */ /* 0x100fe4000001089c */
[C---:B-----5:R-:W-:Y:S02]  /*18480*/  HMMA.16816.F32 R4, R120.reuse, R128, R4 ;  /* 0x000000807804723c */ /* 0x060fe40000001804 */
[----:B------:R5:W-:Y:S01]  /*18490*/  MUFU.EX2 R160, R22 ;  /* 0x0000001600a07308 */ /* 0x000be20000000800 */
[----:B------:R-:W-:Y:S02]  /*184a0*/  FFMA.FTZ R64, R64, c[0x0][0x2d0], -R156 ;  /* 0x0000b40040407a23 */ /* 0x000fe4000001089c */
[--C-:B------:R-:W-:Y:S02]  /*184b0*/  FFMA.FTZ R62, R62, c[0x0][0x2d0], -R3.reuse ;  /* 0x0000b4003e3e7a23 */ /* 0x100fe40000010803 */
[--C-:B------:R-:W-:Y:S01]  /*184c0*/  FFMA.FTZ R63, R63, c[0x0][0x2d0], -R3.reuse ;  /* 0x0000b4003f3f7a23 */ /* 0x100fe20000010803 */
[C---:B------:R-:W-:Y:S01]  /*184d0*/  HMMA.16816.F32 R8, R120.reuse, R130, R8 ;  /* 0x000000827808723c */ /* 0x040fe20000001808 */
[----:B------:R-:W-:Y:S03]  /*184e0*/  LDSM.16.MT88.4 R128, [R209+0x4900] ;  /* 0x00490000d180783b */ /* 0x000fe60000004200 */
[----:B------:R-:W2:Y:S01]  /*184f0*/  MUFU.EX2 R159, R23 ;  /* 0x00000017009f7308 */ /* 0x000ea20000000800 */
[--C-:B------:R-:W-:Y:S02]  /*18500*/  FFMA.FTZ R66, R66, c[0x0][0x2d0], -R3.reuse ;  /* 0x0000b40042427a23 */ /* 0x100fe40000010803 */
[----:B------:R-:W-:Y:S01]  /*18510*/  FFMA.FTZ R3, R67, c[0x0][0x2d0], -R3 ;  /* 0x0000b40043037a23 */ /* 0x000fe20000010803 */
[C---:B----4-:R-:W-:Y:S04]  /*18520*/  HMMA.16816.F32 R68, R120.reuse, R124, R68 ;  /* 0x0000007c7844723c */ /* 0x050fe80000001844 */
[----:B---3--:R-:W-:Y:S01]  /*18530*/  F2FP.PACK_AB R20, R195, R200 ;  /* 0x000000c8c314723e */ /* 0x008fe200000000ff */
[----:B------:R-:W-:Y:S01]  /*18540*/  FFMA.FTZ R2, R2, R242, R233 ;  /* 0x000000f202027223 */ /* 0x000fe200000100e9 */
[----:B------:R-:W-:Y:S01]  /*18550*/  MUFU.EX2 R52, R52 ;  /* 0x0000003400347308 */ /* 0x000fe20000000800 */
[----:B------:R-:W-:Y:S01]  /*18560*/  FFMA.FTZ R0, R0, R241, R188 ;  /* 0x000000f100007223 */ /* 0x000fe200000100bc */
[C---:B------:R-:W-:Y:S01]  /*18570*/  HMMA.16816.F32 R72, R120.reuse, R126, R72 ;  /* 0x0000007e7848723c */ /* 0x040fe20000001848 */
[----:B------:R-:W3:Y:S03]  /*18580*/  LDSM.16.MT88.4 R124, [R206+0x4900] ;  /* 0x00490000ce7c783b */ /* 0x000ee60000004200 */
[----:B-----5:R-:W-:Y:S01]  /*18590*/  F2FP.PACK_AB R22, R193, R194 ;  /* 0x000000c2c116723e */ /* 0x020fe200000000ff */
[----:B------:R-:W-:Y:S02]  /*185a0*/  FADD.FTZ R2, R232, R2 ;  /* 0x00000002e8027221 */ /* 0x000fe40000010000 */
[----:B------:R-:W-:Y:S01]  /*185b0*/  FADD.FTZ R0, R167, R0 ;  /* 0x00000000a7007221 */ /* 0x000fe20000010000 */
[C---:B-1----:R-:W-:Y:S01]  /*185c0*/  HMMA.16816.F32 R76, R120.reuse, R132, R76 ;  /* 0x00000084784c723c */ /* 0x042fe2000000184c */
[----:B------:R-:W-:Y:S03]  /*185d0*/  MUFU.EX2 R53, R53 ;  /* 0x0000003500357308 */ /* 0x000fe60000000800 */
[----:B--2---:R-:W-:Y:S01]  /*185e0*/  F2FP.PACK_AB R21, R159, R160 ;  /* 0x000000a09f15723e */ /* 0x004fe200000000ff */
[----:B------:R-:W-:Y:S01]  /*185f0*/  FADD.FTZ R2, R231, R2 ;  /* 0x00000002e7027221 */ /* 0x000fe20000010000 */
[----:B------:R-:W-:Y:S01]  /*18600*/  F2FP.PACK_AB R23, R157, R158 ;  /* 0x0000009e9d17723e */ /* 0x000fe200000000ff */
[----:B------:R-:W-:Y:S01]  /*18610*/  FADD.FTZ R0, R166, R0 ;  /* 0x00000000a6007221 */ /* 0x000fe20000010000 */
[C---:B------:R-:W-:Y:S01]  /*18620*/  HMMA.16816.F32 R80, R120.reuse, R134, R80 ;  /* 0x000000867850723c */ /* 0x040fe20000001850 */
[----:B------:R-:W1:Y:S02]  /*18630*/  LDSM.16.MT88.4 R132, [R208+0x4900] ;  /* 0x00490000d084783b */ /* 0x000e640000004200 */
        /* <DEDUP_REMOVED lines=20> */
[C---:B---3--:R-:W-:Y:S04]  /*18780*/  HMMA.16816.F32 R100, R120.reuse, R124, R100 ;  /* 0x0000007c7864723c */ /* 0x048fe80000001864 */
        /* <DEDUP_REMOVED lines=20> */
[----:B------:R-:W-:Y:S01]  /*188d0*/  HMMA.16816.F32 R112, R120, R134, R112 ;  /* 0x000000867870723c */ /* 0x000fe20000001870 */
[----:B------:R-:W1:Y:S03]  /*188e0*/  LDSM.16.MT88.4 R120, [R209+0x1100] ;  /* 0x00110000d178783b */ /* 0x000e660000004200 */
[----:B------:R-:W-:Y:S02]  /*188f0*/  FADD.FTZ R2, R190, R2 ;  /* 0x00000002be027221 */ /* 0x000fe40000010000 */
[----:B------:R-:W-:Y:S01]  /*18900*/  MUFU.EX2 R64, R64 ;  /* 0x0000004000407308 */ /* 0x000fe20000000800 */
[----:B------:R-:W-:Y:S01]  /*18910*/  FADD.FTZ R0, R154, R0 ;  /* 0x000000009a007221 */ /* 0x000fe20000010000 */
[C---:B--2---:R-:W-:Y:S01]  /*18920*/  HMMA.16816.F32 R4, R20.reuse, R124, R4 ;  /* 0x0000007c1404723c */ /* 0x044fe20000001804 */
        /* <DEDUP_REMOVED lines=9> */
[----:B------:R-:W-:Y:S04]  /*189c0*/  FADD.FTZ R0, R152, R0 ;  /* 0x0000000098007221 */ /* 0x000fe80000010000 */
        /* <DEDUP_REMOVED lines=24> */
[----:B------:R-:W2:Y:S01]  /*18b50*/  MUFU.EX2 R149, R36 ;  /* 0x0000002400957308 */ /* 0x000ea20000000800 */
[----:B------:R-:W-:Y:S04]  /*18b60*/  HMMA.16816.F32 R112, R20, R150, R112 ;  /* 0x000000961470723c */ /* 0x000fe80000001870 */
[----:B----4-:R-:W-:Y:S03]  /*18b70*/  FADD.FTZ R0, R132, R0 ;  /* 0x0000000084007221 */ /* 0x010fe60000010000 */
[----:B------:R-:W-:Y:S01]  /*18b80*/  F2FP.PACK_AB R20, R190, R192 ;  /* 0x000000c0be14723e */ /* 0x000fe200000000ff */
[----:B------:R-:W-:Y:S01]  /*18b90*/  FADD.FTZ R0, R131, R0 ;  /* 0x0000000083007221 */ /* 0x000fe20000010000 */
[----:B------:R-:W-:Y:S01]  /*18ba0*/  F2FP.PACK_AB R22, R189, R191 ;  /* 0x000000bfbd16723e */ /* 0x000fe200000000ff */
[----:B------:R-:W4:Y:S02]  /*18bb0*/  MUFU.EX2 R148, R37 ;  /* 0x0000002500947308 */ /* 0x000f240000000800 */
[----:B------:R-:W-:Y:S01]  /*18bc0*/  F2FP.PACK_AB R21, R154, R155 ;  /* 0x0000009b9a15723e */ /* 0x000fe200000000ff */
[----:B------:R-:W-:Y:S01]  /*18bd0*/  FADD.FTZ R0, R130, R0 ;  /* 0x0000000082007221 */ /* 0x000fe20000010000 */
[----:B------:R-:W-:Y:S03]  /*18be0*/  F2FP.PACK_AB R23, R152, R153 ;  /* 0x000000999817723e */ /* 0x000fe600000000ff */
[----:B------:R-:W-:Y:S03]  /*18bf0*/  FADD.FTZ R0, R129, R0 ;  /* 0x0000000081007221 */ /* 0x000fe60000010000 */
[----:B------:R-:W5:Y:S01]  /*18c00*/  MUFU.EX2 R146, R41 ;  /* 0x0000002900927308 */ /* 0x000f620000000800 */
[C---:B---3--:R-:W-:Y:S03]  /*18c10*/  HMMA.16816.F32 R4, R20.reuse, R24, R4 ;  /* 0x000000181404723c */ /* 0x048fe60000001804 */
[----:B------:R-:W-:Y:S02]  /*18c20*/  FADD.FTZ R0, R128, R0 ;  /* 0x0000000080007221 */ /* 0x000fe40000010000 */
[----:B--2---:R-:W-:Y:S02]  /*18c30*/  FADD.FTZ R2, R149, R2 ;  /* 0x0000000295027221 */ /* 0x004fe40000010000 */
[----:B------:R-:W-:Y:S01]  /*18c40*/  FADD.FTZ R0, R119, R0 ;  /* 0x0000000077007221 */ /* 0x000fe20000010000 */
[C---:B------:R-:W-:Y:S01]  /*18c50*/  HMMA.16816.F32 R8, R20.reuse, R26, R8 ;  /* 0x0000001a1408723c */ /* 0x040fe20000001808 */
[----:B------:R-:W2:Y:S01]  /*18c60*/  LDSM.16.MT88.4 R24, [R205+0x5900] ;  /* 0x00590000cd18783b */ /* 0x000ea20000004200 */
[----:B------:R-:W3:Y:S02]  /*18c70*/  MUFU.EX2 R145, R44 ;  /* 0x0000002c00917308 */ /* 0x000ee40000000800 */
[----:B------:R-:W-:Y:S02]  /*18c80*/  FADD.FTZ R0, R118, R0 ;  /* 0x0000000076007221 */ /* 0x000fe40000010000 */
[----:B----4-:R-:W-:Y:S02]  /*18c90*/  FADD.FTZ R2, R148, R2 ;  /* 0x0000000294027221 */ /* 0x010fe40000010000 */
[C---:B------:R-:W-:Y:S01]  /*18ca0*/  HMMA.16816.F32 R68, R20.reuse, R28, R68 ;  /* 0x0000001c1444723c */ /* 0x040fe20000001844 */
[----:B------:R-:W-:Y:S03]  /*18cb0*/  LDSM.16.MT88.4 R36, [R208+0x2100] ;  /* 0x00210000d024783b */ /* 0x000fe60000004200 */
[----:B------:R-:W4:Y:S01]  /*18cc0*/  MUFU.EX2 R144, R45 ;  /* 0x0000002d00907308 */ /* 0x000f220000000800 */
[----:B------:R-:W-:Y:S02]  /*18cd0*/  FADD.FTZ R0, R54, R0 ;  /* 0x0000000036007221 */ /* 0x000fe40000010000 */
[----:B------:R-:W-:Y:S01]  /*18ce0*/  FADD.FTZ R2, R147, R2 ;  /* 0x0000000293027221 */ /* 0x000fe20000010000 */
[C---:B------:R-:W-:Y:S01]  /*18cf0*/  HMMA.16816.F32 R72, R20.reuse, R30, R72 ;  /* 0x0000001e1448723c */ /* 0x040fe20000001848 */
[----:B------:R-:W2:Y:S03]  /*18d00*/  LDSM.16.MT88.4 R28, [R206+0x5900] ;  /* 0x00590000ce1c783b */ /* 0x000ea60000004200 */
[----:B------:R-:W-:Y:S02]  /*18d10*/  FADD.FTZ R0, R55, R0 ;  /* 0x0000000037007221 */ /* 0x000fe40000010000 */
[----:B------:R-:W1:Y:S01]  /*18d20*/  MUFU.EX2 R135, R48 ;  /* 0x0000003000877308 */ /* 0x000e620000000800 */
[----:B-----5:R-:W-:Y:S01]  /*18d30*/  FADD.FTZ R2, R146, R2 ;  /* 0x0000000292027221 */ /* 0x020fe20000010000 */
[C---:B------:R-:W-:Y:S01]  /*18d40*/  HMMA.16816.F32 R76, R20.reuse, R32, R76 ;  /* 0x00000020144c723c */ /* 0x040fe2000000184c */
[----:B------:R-:W-:Y:S03]  /*18d50*/  LDSM.16.MT88.4 R40, [R206+0x6100] ;  /* 0x00610000ce28783b */ /* 0x000fe60000004200 */
[----:B------:R-:W-:Y:S02]  /*18d60*/  FADD.FTZ R0, R58, R0 ;  /* 0x000000003a007221 */ /* 0x000fe40000010000 */
[----:B---3--:R-:W-:Y:S02]  /*18d70*/  FADD.FTZ R2, R145, R2 ;  /* 0x0000000291027221 */ /* 0x008fe40000010000 */
[C---:B------:R-:W-:Y:S01]  /*18d80*/  HMMA.16816.F32 R80, R20.reuse, R34, R80 ;  /* 0x000000221450723c */ /* 0x040fe20000001850 */
[----:B------:R-:W3:Y:S01]  /*18d90*/  LDSM.16.MT88.4 R32, [R209+0x5900] ;  /* 0x00590000d120783b */ /* 0x000ee20000004200 */
[----:B------:R5:W5:Y:S02]  /*18da0*/  MUFU.EX2 R134, R49 ;  /* 0x0000003100867308 */ /* 0x000b640000000800 */
[----:B----4-:R-:W-:Y:S04]  /*18db0*/  FADD.FTZ R2, R144, R2 ;  /* 0x0000000290027221 */ /* 0x010fe80000010000 */
[C---:B-1----:R-:W-:Y:S01]  /*18dc0*/  HMMA.16816.F32 R84, R20.reuse, R120, R84 ;  /* 0x000000781454723c */ /* 0x042fe20000001854 */
[----:B------:R-:W-:Y:S03]  /*18dd0*/  LDSM.16.MT88.4 R44, [R206+0x2900] ;  /* 0x00290000ce2c783b */ /* 0x000fe60000004200 */
[----:B------:R-:W-:Y:S04]  /*18de0*/  FADD.FTZ R2, R135, R2 ;  /* 0x0000000287027221 */ /* 0x000fe80000010000 */
[C---:B------:R-:W-:Y:S01]  /*18df0*/  HMMA.16816.F32 R88, R20.reuse, R122, R88 ;  /* 0x0000007a1458723c */ /* 0x040fe20000001858 */
[----:B------:R-:W1:Y:S07]  /*18e00*/  LDSM.16.MT88.4 R120, [R208+0x5900] ;  /* 0x00590000d078783b */ /* 0x000e6e0000004200 */
[C---:B--2---:R-:W-:Y:S01]  /*18e10*/  HMMA.16816.F32 R92, R20.reuse, R24, R92 ;  /* 0x00000018145c723c */ /* 0x044fe2000000185c */
[----:B-----5:R-:W-:Y:S03]  /*18e20*/  LDSM.16.MT88.4 R48, [R208+0x7100] ;  /* 0x00710000d030783b */ /* 0x020fe60000004200 */
[----:B------:R-:W-:Y:S04]  /*18e30*/  FADD.FTZ R2, R134, R2 ;  /* 0x0000000286027221 */ /* 0x000fe80000010000 */
[C---:B------:R-:W-:Y:S01]  /*18e40*/  HMMA.16816.F32 R96, R20.reuse, R26, R96 ;  /* 0x0000001a1460723c */ /* 0x040fe20000001860 */
[----:B------:R-:W2:Y:S03]  /*18e50*/  LDSM.16.MT88.4 R24, [R205+0x2100] ;  /* 0x00210000cd18783b */ /* 0x000ea60000004200 */
[----:B------:R-:W-:Y:S04]  /*18e60*/  FADD.FTZ R2, R52, R2 ;  /* 0x0000000234027221 */ /* 0x000fe80000010000 */
[C---:B------:R-:W-:Y:S04]  /*18e70*/  HMMA.16816.F32 R100, R20.reuse, R28, R100 ;  /* 0x0000001c1464723c */ /* 0x040fe80000001864 */
[----:B------:R-:W-:Y:S04]  /*18e80*/  FADD.FTZ R2, R53, R2 ;  /* 0x0000000235027221 */ /* 0x000fe80000010000 */
[C---:B------:R-:W-:Y:S01]  /*18e90*/  HMMA.16816.F32 R104, R20.reuse, R30, R104 ;  /* 0x0000001e1468723c */ /* 0x040fe20000001868 */
[----:B------:R-:W4:Y:S03]  /*18ea0*/  LDSM.16.MT88.4 R28, [R206+0x2100] ;  /* 0x00210000ce1c783b */ /* 0x000f260000004200 */
[----:B------:R-:W-:Y:S04]  /*18eb0*/  FADD.FTZ R2, R56, R2 ;  /* 0x0000000238027221 */ /* 0x000fe80000010000 */
[C---:B---3--:R-:W-:Y:S04]  /*18ec0*/  HMMA.16816.F32 R12, R20.reuse, R32, R12 ;  /* 0x00000020140c723c */ /* 0x048fe8000000180c */
[----:B------:R-:W-:Y:S04]  /*18ed0*/  FADD.FTZ R2, R57, R2 ;  /* 0x0000000239027221 */ /* 0x000fe80000010000 */
[C---:B------:R-:W-:Y:S01]  /*18ee0*/  HMMA.16816.F32 R108, R20.reuse, R34, R108 ;  /* 0x00000022146c723c */ /* 0x040fe2000000186c */
[----:B------:R-:W3:Y:S07]  /*18ef0*/  LDSM.16.MT88.4 R32, [R209+0x2100] ;  /* 0x00210000d120783b */ /* 0x000eee0000004200 */
[C---:B-1----:R-:W-:Y:S08]  /*18f00*/  HMMA.16816.F32 R16, R20.reuse, R120, R16 ;  /* 0x000000781410723c */ /* 0x042ff00000001810 */
[----:B------:R-:W-:Y:S01]  /*18f10*/  HMMA.16816.F32 R112, R20, R122, R112 ;  /* 0x0000007a1470723c */ /* 0x000fe20000001870 */
[----:B------:R-:W-:Y:S06]  /*18f20*/  LDSM.16.MT88.4 R120, [R209+0x6100] ;  /* 0x00610000d178783b */ /* 0x000fec0000004200 */
[----:B------:R-:W-:Y:S02]  /*18f30*/  F2FP.PACK_AB R20, R148, R149 ;  /* 0x000000959414723e */ /* 0x000fe400000000ff */
[----:B------:R-:W-:Y:S03]  /*18f40*/  F2FP.PACK_AB R22, R146, R147 ;  /* 0x000000939216723e */ /* 0x000fe600000000ff */
[----:B------:R-:W-:Y:S02]  /*18f50*/  F2FP.PACK_AB R21, R132, R133 ;  /* 0x000000858415723e */ /* 0x000fe400000000ff */
[----:B------:R-:W-:Y:S07]  /*18f60*/  F2FP.PACK_AB R23, R130, R131 ;  /* 0x000000838217723e */ /* 0x000fee00000000ff */
[C---:B--2---:R-:W-:Y:S08]  /*18f70*/  HMMA.16816.F32 R4, R20.reuse, R24, R4 ;  /* 0x000000181404723c */ /* 0x044ff00000001804 */
[C---:B------:R-:W-:Y:S01]  /*18f80*/  HMMA.16816.F32 R8, R20.reuse, R26, R8 ;  /* 0x0000001a1408723c */ /* 0x040fe20000001808 */
[----:B------:R-:W1:Y:S07]  /*18f90*/  LDSM.16.MT88.4 R24, [R205+0x6100] ;  /* 0x00610000cd18783b */ /* 0x000e6e0000004200 */
[C---:B----4-:R-:W-:Y:S08]  /*18fa0*/  HMMA.16816.F32 R68, R20.reuse, R28, R68 ;  /* 0x0000001c1444723c */ /* 0x050ff00000001844 */
        /* <DEDUP_REMOVED lines=19> */
[----:B------:R-:W-:Y:S02]  /*190e0*/  F2FP.PACK_AB R20, R144, R145 ;  /* 0x000000919014723e */ /* 0x000fe400000000ff */
[----:B------:R-:W-:Y:S03]  /*190f0*/  F2FP.PACK_AB R22, R134, R135 ;  /* 0x000000878616723e */ /* 0x000fe600000000ff */
[----:B------:R-:W-:Y:S02]  /*19100*/  F2FP.PACK_AB R21, R128, R129 ;  /* 0x000000818015723e */ /* 0x000fe400000000ff */
[----:B------:R-:W-:Y:S02]  /*19110*/  F2FP.PACK_AB R23, R118, R119 ;  /* 0x000000777617723e */ /* 0x000fe400000000ff */
[----:B------:R-:W-:Y:S02]  /*19120*/  MOV R119, R116 ;  /* 0x0000007400777202 */ /* 0x000fe40000000f00 */
[----:B------:R-:W-:Y:S03]  /*19130*/  MOV R118, R117 ;  /* 0x0000007500767202 */ /* 0x000fe60000000f00 */
        /* <DEDUP_REMOVED lines=24> */
[----:B------:R-:W-:Y:S02]  /*192c0*/  F2FP.PACK_AB R20, R53, R52 ;  /* 0x000000343514723e */ /* 0x000fe400000000ff */
[----:B------:R-:W-:Y:S03]  /*192d0*/  F2FP.PACK_AB R22, R57, R56 ;  /* 0x000000383916723e */ /* 0x000fe600000000ff */
[----:B------:R-:W-:Y:S02]  /*192e0*/  F2FP.PACK_AB R21, R55, R54 ;  /* 0x000000363715723e */ /* 0x000fe400000000ff */
[C---:B------:R-:W-:Y:S07]  /*192f0*/  F2FP.PACK_AB R23, R59.reuse, R58 ;  /* 0x0000003a3b17723e */ /* 0x040fee00000000ff */
[C---:B--2---:R-:W-:Y:S08]  /*19300*/  HMMA.16816.F32 R4, R20.reuse, R28, R4 ;  /* 0x0000001c1404723c */ /* 0x044ff00000001804 */
[C---:B------:R-:W-:Y:S01]  /*19310*/  HMMA.16816.F32 R8, R20.reuse, R30, R8 ;  /* 0x0000001e1408723c */ /* 0x040fe20000001808 */
[----:B------:R-:W2:Y:S07]  /*19320*/  LDSM.16.MT88.4 R28, [R205+0x7100] ;  /* 0x00710000cd1c783b */ /* 0x000eae0000004200 */
[C---:B---3--:R-:W-:Y:S01]  /*19330*/  HMMA.16816.F32 R68, R20.reuse, R32, R68 ;  /* 0x000000201444723c */ /* 0x048fe20000001844 */
[----:B------:R3:W4:Y:S07]  /*19340*/  MUFU.EX2 R32, R3 ;  /* 0x0000000300207308 */ /* 0x00072e0000000800 */
[C---:B------:R-:W-:Y:S08]  /*19350*/  HMMA.16816.F32 R72, R20.reuse, R34, R72 ;  /* 0x000000221448723c */ /* 0x040ff00000001848 */
[C---:B-1----:R-:W-:Y:S08]  /*19360*/  HMMA.16816.F32 R76, R20.reuse, R24, R76 ;  /* 0x00000018144c723c */ /* 0x042ff0000000184c */
[C---:B------:R-:W-:Y:S01]  /*19370*/  HMMA.16816.F32 R80, R20.reuse, R26, R80 ;  /* 0x0000001a1450723c */ /* 0x040fe20000001850 */
[----:B------:R-:W1:Y:S03]  /*19380*/  LDSM.16.MT88.4 R24, [R206+0x3900] ;  /* 0x00390000ce18783b */ /* 0x000e660000004200 */
[----:B---3--:R-:W-:Y:S02]  /*19390*/  FADD.FTZ R3, R59, R0 ;  /* 0x000000003b037221 */ /* 0x008fe40000010000 */
        /* <DEDUP_REMOVED lines=10> */
[C---:B------:R-:W-:Y:S01]  /*19440*/  HMMA.16816.F32 R96, R20.reuse, R30, R96 ;  /* 0x0000001e1460723c */ /* 0x040fe20000001860 */
[----:B------:R-:W2:Y:S03]  /*19450*/  LDSM.16.MT88.4 R28, [R209+0x3900] ;  /* 0x00390000d11c783b */ /* 0x000ea60000004200 */
[C---:B----4-:R-:W-:Y:S04]  /*19460*/  FADD.FTZ R0, R32.reuse, R0 ;  /* 0x0000000020007221 */ /* 0x050fe80000010000 */
[C---:B------:R-:W-:Y:S01]  /*19470*/  HMMA.16816.F32 R100, R20.reuse, R40, R100 ;  /* 0x000000281464723c */ /* 0x040fe20000001864 */
[----:B------:R-:W-:Y:S04]  /*19480*/  STL [R1+0x8], R2 ;  /* 0x0000080201007387 */ /* 0x000fe80000100800 */
[----:B------:R-:W-:Y:S03]  /*19490*/  STL [R1+0xc], R0 ;  /* 0x00000c0001007387 */ /* 0x000fe60000100800 */
        /* <DEDUP_REMOVED lines=13> */
[C---:B-1----:R-:W-:Y:S08]  /*19570*/  HMMA.16816.F32 R68, R20.reuse, R24, R68 ;  /* 0x000000181444723c */ /* 0x042ff00000001844 */
[C---:B------:R-:W-:Y:S01]  /*19580*/  HMMA.16816.F32 R72, R20.reuse, R26, R72 ;  /* 0x0000001a1448723c */ /* 0x040fe20000001848 */
[----:B------:R-:W1:Y:S07]  /*19590*/  LDSM.16.MT88.4 R24, [R206+0x7900] ;  /* 0x00790000ce18783b */ /* 0x000e6e0000004200 */
[C---:B--2---:R-:W-:Y:S08]  /*195a0*/  HMMA.16816.F32 R76, R20.reuse, R28, R76 ;  /* 0x0000001c144c723c */ /* 0x044ff0000000184c */
[C---:B------:R-:W-:Y:S08]  /*195b0*/  HMMA.16816.F32 R80, R20.reuse, R30, R80 ;  /* 0x0000001e1450723c */ /* 0x040ff00000001850 */
[C---:B---3--:R-:W-:Y:S08]  /*195c0*/  HMMA.16816.F32 R84, R20.reuse, R4, R84 ;  /* 0x000000041454723c */ /* 0x048ff00000001854 */
[C---:B------:R-:W-:Y:S01]  /*195d0*/  HMMA.16816.F32 R88, R20.reuse, R6, R88 ;  /* 0x000000061458723c */ /* 0x040fe20000001858 */
[----:B------:R-:W2:Y:S07]  /*195e0*/  LDSM.16.MT88.4 R4, [R209+0x7900] ;  /* 0x00790000d104783b */ /* 0x000eae0000004200 */
[C---:B----4-:R-:W-:Y:S08]  /*195f0*/  HMMA.16816.F32 R92, R20.reuse, R8, R92 ;  /* 0x00000008145c723c */ /* 0x050ff0000000185c */
[C---:B------:R-:W-:Y:S01]  /*19600*/  HMMA.16816.F32 R96, R20.reuse, R10, R96 ;  /* 0x0000000a1460723c */ /* 0x040fe20000001860 */
[----:B------:R-:W3:Y:S07]  /*19610*/  LDSM.16.MT88.4 R8, [R208+0x7900] ;  /* 0x00790000d008783b */ /* 0x000eee0000004200 */
[C---:B-1----:R-:W-:Y:S08]  /*19620*/  HMMA.16816.F32 R100, R20.reuse, R24, R100 ;  /* 0x000000181464723c */ /* 0x042ff00000001864 */
[C---:B------:R-:W-:Y:S08]  /*19630*/  HMMA.16816.F32 R104, R20.reuse, R26, R104 ;  /* 0x0000001a1468723c */ /* 0x040ff00000001868 */
[C---:B--2---:R-:W-:Y:S08]  /*19640*/  HMMA.16816.F32 R128, R20.reuse, R4, R12 ;  /* 0x000000041480723c */ /* 0x044ff0000000180c */
[C---:B------:R-:W-:Y:S08]  /*19650*/  HMMA.16816.F32 R108, R20.reuse, R6, R108 ;  /* 0x00000006146c723c */ /* 0x040ff0000000186c */
[C---:B---3--:R-:W-:Y:S08]  /*19660*/  HMMA.16816.F32 R132, R20.reuse, R8, R16 ;  /* 0x000000081484723c */ /* 0x048ff00000001810 */
[----:B------:R-:W-:Y:S01]  /*19670*/  HMMA.16816.F32 R112, R20, R10, R112 ;  /* 0x0000000a1470723c */ /* 0x000fe20000001870 */
[----:B------:R-:W-:-:S07]  /*19680*/  @P0 BRA `(.L_x_2448) ;  /* 0xffffcb4000000947 */ /* 0x000fce000383ffff */
.L_x_2447:
        /* <DEDUP_REMOVED lines=93> */
.L_x_2407:
        /* <DEDUP_REMOVED lines=122> */
.L_x_2450:
        /* <DEDUP_REMOVED lines=129> */
.L_x_2452:
[----:B------:R-:W-:Y:S05]  /*1ac10*/  BSYNC B0 ;  /* 0x0000000000007941 */ /* 0x000fea0003800000 */
.L_x_2451:
        /* <DEDUP_REMOVED lines=15> */
.L_x_2454:
[----:B------:R-:W-:Y:S05]  /*1ad10*/  BSYNC B0 ;  /* 0x0000000000007941 */ /* 0x000fea0003800000 */
.L_x_2453:
        /* <DEDUP_REMOVED lines=15> */
.L_x_2456:
[----:B------:R-:W-:Y:S05]  /*1ae10*/  BSYNC B0 ;  /* 0x0000000000007941 */ /* 0x000fea0003800000 */
.L_x_2455:
        /* <DEDUP_REMOVED lines=16> */
.L_x_2449:
        /* <DEDUP_REMOVED lines=19> */
.L_x_2457:
        /* <DEDUP_REMOVED lines=40> */
.L_x_2459:
[----:B------:R-:W-:Y:S05]  /*1b2d0*/  BSYNC B0 ;  /* 0x0000000000007941 */ /* 0x000fea0003800000 */
.L_x_2458:
        /* <DEDUP_REMOVED lines=57> */
.L_x_2461:
[----:B------:R-:W-:Y:S05]  /*1b670*/  BSYNC B0 ;  /* 0x0000000000007941 */ /* 0x000fea0003800000 */
.L_x_2460:
        /* <DEDUP_REMOVED lines=15> */
.L_x_2463:
[----:B------:R-:W-:Y:S05]  /*1b770*/  BSYNC B0 ;  /* 0x0000000000007941 */ /* 0x000fea0003800000 */
.L_x_2462:
        /* <DEDUP_REMOVED lines=15> */
.L_x_2465:
[----:B------:R-:W-:Y:S05]  /*1b870*/  BSYNC B0 ;  /* 0x0000000000007941 */ /* 0x000fea0003800000 */
.L_x_2464:
        /* <DEDUP_REMOVED lines=16> */
.L_x_2466:
        /* <DEDUP_REMOVED lines=16> */
.L_x_3571:


//--------------------- .text._ZN7cutlass13device_kernelIN5flash19enable_sm80_to_sm89INS1_16FlashAttnFwdSm80INS1_25CollectiveMainloopFwdSm80ILi4ELi1ELb0EN4cute5tupleIJNS5_1CILi128EEENS7_ILi64EEES8_EEELi128ENS_6half_tEfNS_4arch4Sm80ELb0ELb0ELb0ELb0ELb0ELb0ELb1ELb0EEENS1_21CollectiveEpilogueFwdINS6_IJS8_S8_S9_EEENS6_IJNS7_ILi1EEESH_SH_EEESB_SD_Li128ELb0ELb1ELb0ELb0EEENS1_19SingleTileSchedulerILb0ELb0ELb1ELi128EEEEEEEEEvNT_6ParamsE --------------------------
	.section	.text._ZN7cutlass13device_kernelIN5flash19enable_sm80_to_sm89INS1_16FlashAttnFwdSm80INS1_25CollectiveMainloopFwdSm80ILi4ELi1ELb0EN4cute5tupleIJNS5_1CILi128EEENS7_ILi64EEES8_EEELi128ENS_6half_tEfNS_4arch4Sm80ELb0ELb0ELb0ELb0ELb0ELb0ELb1ELb0EEENS1_21CollectiveEpilogueFwdINS6_IJS8_S8_S9_EEENS6_IJNS7_ILi1EEESH_SH_EEESB_SD_Li128ELb0ELb1ELb0ELb0EEENS1_19SingleTileSchedulerILb0ELb0ELb1ELi128EEEEEEEEEvNT_6ParamsE,"ax",@progbits
	.sectioninfo	@"SHI_REGISTERS=255"
	.align	128
.text._ZN7cutlass13device_kernelIN5flash19enable_sm80_to_sm89INS1_16FlashAttnFwdSm80INS1_25CollectiveMainloopFwdSm80ILi4ELi1ELb0EN4cute5tupleIJNS5_1CILi128EEENS7_ILi64EEES8_EEELi128ENS_6half_tEfNS_4arch4Sm80ELb0ELb0ELb0ELb0ELb0ELb0ELb1ELb0EEENS1_21CollectiveEpilogueFwdINS6_IJS8_S8_S9_EEENS6_IJNS7_ILi1EEESH_SH_EEESB_SD_Li128ELb0ELb1ELb0ELb0EEENS1_19SingleTileSchedulerILb0ELb0ELb1ELi128EEEEEEEEEvNT_6ParamsE:
        .type           _ZN7cutlass13device_kernelIN5flash19enable_sm80_to_sm89INS1_16FlashAttnFwdSm80INS1_25CollectiveMainloopFwdSm80ILi4ELi1ELb0EN4cute5tupleIJNS5_1CILi128EEENS7_ILi64EEES8_EEELi128ENS_6half_tEfNS_4arch4Sm80ELb0ELb0ELb0ELb0ELb0ELb0ELb1ELb0EEENS1_21CollectiveEpilogueFwdINS6_IJS8_S8_S9_EEENS6_IJNS7_ILi1EEESH_SH_EEESB_SD_Li128ELb0ELb1ELb0ELb0EEENS1_19SingleTileSchedulerILb0ELb0ELb1ELi128EEEEEEEEEvNT_6ParamsE,@function
        .size           _ZN7cutlass13device_kernelIN5flash19enable_sm80_to_sm89INS1_16FlashAttnFwdSm80INS1_25CollectiveMainloopFwdSm80ILi4ELi1ELb0EN4cute5tupleIJNS5_1CILi128EEENS7_ILi64EEES8_EEELi128ENS_6half_tEfNS_4arch4Sm80ELb0ELb0ELb0ELb0ELb0ELb0ELb1ELb0EEENS1_21CollectiveEpilogueFwdINS6_IJS8_S8_S9_EEENS6_IJNS7_ILi1EEESH_SH_EEESB_SD_Li128ELb0ELb1ELb0ELb0EEENS1_19SingleTileSchedulerILb0ELb0ELb1ELi128EEEEEEEEEvNT_6ParamsE,(.L_x_3572 - _ZN7cutlass13device_kernelIN5flash19enable_sm80_to_sm89INS1_16FlashAttnFwdSm80INS1_25CollectiveMainloopFwdSm80ILi4ELi1ELb0EN4cute5tupleIJNS5_1CILi128EEENS7_ILi64EEES8_EEELi128ENS_6half_tEfNS_4arch4Sm80ELb0ELb0ELb0ELb0ELb0ELb0ELb1ELb0EEENS1_21CollectiveEpilogueFwdINS6_IJS8_S8_S9_EEENS6_IJNS7_ILi1EEESH_SH_EEESB_SD_Li128ELb0ELb1ELb0ELb0EEENS1_19SingleTileSchedulerILb0ELb0ELb1ELi128EEEEEEEEEvNT_6ParamsE)
        .other          _ZN7cutlass13device_kernelIN5flash19enable_sm80_to_sm89INS1_16FlashAttnFwdSm80INS1_25CollectiveMainloopFwdSm80ILi4ELi1ELb0EN4cute5tupleIJNS5_1CILi128EEENS7_ILi64EEES8_EEELi128ENS_6half_tEfNS_4arch4Sm80ELb0ELb0ELb0ELb0ELb0ELb0ELb1ELb0EEENS1_21CollectiveEpilogueFwdINS6_IJS8_S8_S9_EEENS6_IJNS7_ILi1EEESH_SH_EEESB_SD_Li128ELb0ELb1ELb0ELb0EEENS1_19SingleTileSchedulerILb0ELb0ELb1ELi128EEEEEEEEEvNT_6ParamsE,@"STO_CUDA_ENTRY STV_DEFAULT"
_ZN7cutlass13device_kernelIN5flash19enable_sm80_to_sm89INS1_16FlashAttnFwdSm80INS1_25CollectiveMainloopFwdSm80ILi4ELi1ELb0EN4cute5tupleIJNS5_1CILi128EEENS7_ILi64EEES8_EEELi128ENS_6half_tEfNS_4arch4Sm80ELb0ELb0ELb0ELb0ELb0ELb0ELb1ELb0EEENS1_21CollectiveEpilogueFwdINS6_IJS8_S8_S9_EEENS6_IJNS7_ILi1EEESH_SH_EEESB_SD_Li128ELb0ELb1ELb0ELb0EEENS1_19SingleTileSchedulerILb0ELb0ELb1ELi128EEEEEEEEEvNT_6ParamsE:
        /* <DEDUP_REMOVED lines=16> */
[----:B------:R-:W-:-:S06]  /*0100*/  @P6 IMAD.WIDE R12, R7, R0, c[0x0][0x340] ;  /* 0x0000d000070c6625 */ /* 0x000fcc00078e0200 */
[----:B------:R4:W5:Y:S01]  /*0110*/  @P6 LDG.E R12, [R12.64] ;  /* 0x000000160c0c6981 */ /* 0x000962000c1e1900 */
[----:B-1----:R-:W-:Y:S01]  /*0120*/  SHF.R.S32.HI R17, RZ, 0x1f, R8 ;  /* 0x0000001fff117819 */ /* 0x002fe20000011408 */
[----:B--2---:R-:W-:Y:S01]  /*0130*/  IMAD.WIDE.U32 R14, R4, c[0x0][0x1b8], RZ ;  /* 0x00006e00040e7a25 */ /* 0x004fe200078e00ff */
[----:B------:R-:W-:Y:S01]  /*0140*/  ISETP.NE.AND P0, PT, R5, 0x1, PT ;  /* 0x000000010500780c */ /* 0x000fe20003f05270 */
[----:B------:R-:W-:Y:S01]  /*0150*/  UIADD3 UR4, UR8, 0x3f, URZ ;  /* 0x0000003f08047890 */ /* 0x000fe2000fffe03f */
[----:B------:R-:W-:Y:S01]  /*0160*/  LEA.HI R9, R17, R8, RZ, 0x3 ;  /* 0x0000000811097211 */ /* 0x000fe200078f18ff */
[----:B------:R-:W-:Y:S01]  /*0170*/  IMAD R6, R2, c[0x0][0x1c0], RZ ;  /* 0x0000700002067a24 */ /* 0x000fe200078e02ff */
[----:B------:R-:W-:Y:S01]  /*0180*/  SHF.R.S32.HI R3, RZ, 0x1f, R4 ;  /* 0x0000001fff037819 */ /* 0x000fe20000011404 */
[----:B------:R-:W-:Y:S01]  /*0190*/  USHF.R.S32.HI UR18, URZ, 0x1f, UR4 ;  /* 0x0000001f3f127899 */ /* 0x000fe20008011404 */
[----:B------:R-:W-:Y:S01]  /*01a0*/  LOP3.LUT R11, R9, 0xfffffff8, RZ, 0xc0, !PT ;  /* 0xfffffff8090b7812 */ /* 0x000fe200078ec0ff */
[----:B------:R-:W-:Y:S01]  /*01b0*/  UMOV UR9, 0x6 ;  /* 0x0000000600097882 */ /* 0x000fe20000000000 */
[----:B------:R-:W-:Y:S01]  /*01c0*/  SHF.R.S32.HI R9, RZ, 0x3, R9 ;  /* 0x00000003ff097819 */ /* 0x000fe20000011409 */
[----:B------:R-:W-:-:S02]  /*01d0*/  ULEA.HI UR18, UR18, UR4, URZ, 0x6 ;  /* 0x0000000412127291 */ /* 0x000fc4000f8f303f */
[----:B------:R-:W-:Y:S01]  /*01e0*/  IMAD.IADD R0, R8, 0x1, -R11 ;  /* 0x0000000108007824 */ /* 0x000fe200078e0a0b */
[----:B------:R-:W-:Y:S01]  /*01f0*/  USHF.L.U32 UR10, UR6, 0x6, URZ ;  /* 0x00000006060a7899 */ /* 0x000fe2000800063f */
[----:B------:R-:W-:Y:S01]  /*0200*/  IMAD R11, R3, c[0x0][0x1b8], RZ ;  /* 0x00006e00030b7a24 */ /* 0x000fe200078e02ff */
[----:B------:R-:W-:Y:S01]  /*0210*/  ULEA.HI.SX32 UR13, UR18, 0xffffffff, 0x1a ;  /* 0xffffffff120d7891 */ /* 0x000fe2000f8fd23f */
[----:B------:R-:W-:Y:S01]  /*0220*/  IMAD.SHL.U32 R36, R0, 0x8, RZ ;  /* 0x0000000800247824 */ /* 0x000fe200078e00ff */
[----:B------:R-:W-:Y:S01]  /*0230*/  USHF.L.U64.HI UR9, UR6, UR9, UR7 ;  /* 0x0000000906097299 */ /* 0x000fe20008010207 */
[----:B------:R-:W-:Y:S01]  /*0240*/  IMAD R11, R4, c[0x0][0x1bc], R11 ;  /* 0x00006f00040b7a24 */ /* 0x000fe200078e020b */
[----:B------:R-:W-:Y:S02]  /*0250*/  USHF.R.S32.HI UR12, URZ, 0x1f, UR13 ;  /* 0x0000001f3f0c7899 */ /* 0x000fe4000801140d */
[----:B------:R-:W-:Y:S01]  /*0260*/  IADD3 R38, R36, 0x40, RZ ;  /* 0x0000004024267810 */ /* 0x000fe20007ffe0ff */
[----:B------:R-:W-:Y:S01]  /*0270*/  IMAD.IADD R15, R15, 0x1, R11 ;  /* 0x000000010f0f7824 */ /* 0x000fe200078e020b */
[----:B------:R-:W-:Y:S01]  /*0280*/  SHF.R.S32.HI R37, RZ, 0x1f, R36 ;  /* 0x0000001fff257819 */ /* 0x000fe20000011424 */
[----:B----4-:R-:W-:Y:S01]  /*0290*/  IMAD R13, R0, 0x10, R9 ;  /* 0x00000010000d7824 */ /* 0x010fe200078e0209 */
[----:B------:R-:W-:Y:S01]  /*02a0*/  ISETP.GE.AND P3, PT, R38, c[0x0][0x198], PT ;  /* 0x0000660026007a0c */ /* 0x000fe20003f66270 */
[----:B------:R-:W-:Y:S01]  /*02b0*/  IMAD.WIDE.U32 R14, R7, c[0x0][0x1c0], R14 ;  /* 0x00007000070e7a25 */ /* 0x000fe200078e000e */
[----:B------:R-:W-:-:S02]  /*02c0*/  UIMAD UR4, UR9, UR13, URZ ;  /* 0x0000000d090472a4 */ /* 0x000fc4000f8e023f */
[----:B------:R-:W-:Y:S01]  /*02d0*/  UIMAD.WIDE.U32 UR20, UR6, 0x20, URZ ;  /* 0x00000020061478a5 */ /* 0x000fe2000f8e003f */
[----:B---3--:R-:W-:Y:S01]  /*02e0*/  IMAD R16, R252, 0x80, R13 ;  /* 0x00000080fc107824 */ /* 0x008fe200078e020d */
[----:B------:R-:W-:Y:S01]  /*02f0*/  UIMAD UR4, UR12, UR10, UR4 ;  /* 0x0000000a0c0472a4 */ /* 0x000fe2000f8e0204 */
[----:B------:R-:W-:Y:S01]  /*0300*/  IMAD R13, R7, c[0x0][0x1c4], R6 ;  /* 0x00007100070d7a24 */ /* 0x000fe200078e0206 */
[----:B------:R-:W-:Y:S01]  /*0310*/  USHF.L.U32 UR14, UR7, 0x5, URZ ;  /* 0x00000005070e7899 */ /* 0x000fe2000800063f */
[----:B------:R-:W-:Y:S01]  /*0320*/  @P0 IMAD.HI.U32 R10, R16, c[0x0][0x2c8], RZ ;  /* 0x0000b200100a0a27 */ /* 0x000fe200078e00ff */
[----:B------:R1:W-:Y:S01]  /*0330*/  STL [R1], R16 ;  /* 0x0000001001007387 */ /* 0x0003e20000100800 */
[----:B------:R-:W-:Y:S02]  /*0340*/  UMOV UR11, 0x20 ;  /* 0x00000020000b7882 */ /* 0x000fe40000000000 */
[----:B------:R-:W-:Y:S01]  /*0350*/  IMAD.MOV.U32 R11, RZ, RZ, R16 ;  /* 0x000000ffff0b7224 */ /* 0x000fe200078e0010 */
[----:B------:R-:W-:Y:S01]  /*0360*/  @P0 SHF.R.U32.HI R11, RZ, c[0x0][0x2cc], R10 ;  /* 0x0000b300ff0b0a19 */ /* 0x000fe2000001160a */
[----:B------:R-:W-:Y:S01]  /*0370*/  IMAD.IADD R15, R15, 0x1, R13 ;  /* 0x000000010f0f7824 */ /* 0x000fe200078e020d */
[----:B------:R-:W-:Y:S01]  /*0380*/  UIADD3 UR14, UR21, UR14, URZ ;  /* 0x0000000e150e7290 */ /* 0x000fe2000fffe03f */
[----:B------:R-:W-:Y:S01]  /*0390*/  IMAD R252, R252, 0x80, R9 ;  /* 0x00000080fcfc7824 */ /* 0x000fe200078e0209 */
[--C-:B------:R-:W-:Y:S01]  /*03a0*/  SHF.R.S32.HI R10, RZ, 0x1f, R11.reuse ;  /* 0x0000001fff0a7819 */ /* 0x100fe2000001140b */
[----:B------:R-:W-:Y:S01]  /*03b0*/  IMAD.MOV R6, RZ, RZ, -R11 ;  /* 0x000000ffff067224 */ /* 0x000fe200078e0a0b */
[----:B------:R-:W-:Y:S01]  /*03c0*/  STL [R1+0x4], R38 ;  /* 0x0000042601007387 */ /* 0x000fe20000100800 */
[----:B------:R-:W-:-:S03]  /*03d0*/  IMAD.WIDE.U32 R14, R11, c[0x0][0x1b0], R14 ;  /* 0x00006c000b0e7a25 */ /* 0x000fc600078e000e */
[----:B------:R-:W-:Y:S01]  /*03e0*/  STL.64 [R1+0x20], R36 ;  /* 0x0000202401007387 */ /* 0x000fe20000100a00 */
[----:B------:R-:W-:Y:S02]  /*03f0*/  IMAD R10, R10, c[0x0][0x1b0], RZ ;  /* 0x00006c000a0a7a24 */ /* 0x000fe400078e02ff */
[----:B------:R-:W-:Y:S02]  /*0400*/  IMAD R6, R6, c[0x0][0x2c4], R16 ;  /* 0x0000b10006067a24 */ /* 0x000fe400078e0210 */
[----:B------:R-:W-:Y:S02]  /*0410*/  IMAD R13, R11, c[0x0][0x1b4], R10 ;  /* 0x00006d000b0d7a24 */ /* 0x000fe400078e020a */
[----:B------:R-:W-:Y:S01]  /*0420*/  IMAD.SHL.U32 R10, R9, 0x40, RZ ;  /* 0x00000040090a7824 */ /* 0x000fe200078e00ff */
[----:B------:R-:W-:Y:S01]  /*0430*/  SHF.R.S32.HI R11, RZ, 0x1f, R6 ;  /* 0x0000001fff0b7819 */ /* 0x000fe20000011406 */
[----:B------:R-:W-:Y:S01]  /*0440*/  IMAD.IADD R15, R15, 0x1, R13 ;  /* 0x000000010f0f7824 */ /* 0x000fe200078e020d */
[----:B------:R-:W-:-:S02]  /*0450*/  IADD3 R13, -R9, c[0x0][0x1d0], RZ ;  /* 0x00007400090d7a10 */ /* 0x000fc40007ffe1ff */
[----:B-1----:R-:W-:Y:S01]  /*0460*/  IADD3 R16, R252, 0x10, RZ ;  /* 0x00000010fc107810 */ /* 0x002fe20007ffe0ff */
[----:B------:R-:W-:Y:S01]  /*0470*/  IMAD R11, R11, c[0x0][0x1a8], RZ ;  /* 0x00006a000b0b7a24 */ /* 0x000fe200078e02ff */
[----:B------:R-:W-:Y:S01]  /*0480*/  LOP3.LUT R10, R10, 0x1c0, RZ, 0xc0, !PT ;  /* 0x000001c00a0a7812 */ /* 0x000fe200078ec0ff */
[----:B------:R-:W-:-:S04]  /*0490*/  IMAD.WIDE.U32 R18, R6, c[0x0][0x1a8], R14 ;  /* 0x00006a0006127a25 */ /* 0x000fc800078e000e */
[----:B------:R-:W-:Y:S01]  /*04a0*/  IMAD R11, R6, c[0x0][0x1ac], R11 ;  /* 0x00006b00060b7a24 */ /* 0x000fe200078e020b */
[----:B------:R-:W-:Y:S02]  /*04b0*/  LEA R15, P0, R18, c[0x0][0x160], 0x1 ;  /* 0x00005800120f7a11 */ /* 0x000fe400078008ff */
[----:B------:R-:W-:Y:S01]  /*04c0*/  IADD3 R6, R252, 0x20, RZ ;  /* 0x00000020fc067810 */ /* 0x000fe20007ffe0ff */
[----:B------:R-:W-:Y:S02]  /*04d0*/  IMAD.IADD R14, R19, 0x1, R11 ;  /* 0x00000001130e7824 */ /* 0x000fe400078e020b */
[----:B------:R-:W-:Y:S01]  /*04e0*/  IMAD R19, R5, c[0x0][0x168], RZ ;  /* 0x00005a0005137a24 */ /* 0x000fe200078e02ff */
[----:B------:R-:W1:Y:S01]  /*04f0*/  SHFL.IDX PT, R24, R15, RZ, 0x181f ;  /* 0x00181fff0f187589 */ /* 0x000e6200000e0000 */
[----:B------:R-:W-:Y:S02]  /*0500*/  SHF.R.U32.HI R5, RZ, 0x3, R10 ;  /* 0x00000003ff057819 */ /* 0x000fe4000001160a */
[----:B------:R-:W-:Y:S01]  /*0510*/  LEA.HI.X R14, R18, c[0x0][0x164], R14, 0x1, P0 ;  /* 0x00005900120e7a11 */ /* 0x000fe200000f0c0e */
[----:B------:R-:W-:Y:S01]  /*0520*/  SHFL.IDX PT, R22, R15, 0x1, 0x181f ;  /* 0x00381f000f167f89 */ /* 0x000fe200000e0000 */
[----:B------:R-:W-:-:S02]  /*0530*/  ISETP.GE.AND P2, PT, R252, R19, PT ;  /* 0x00000013fc00720c */ /* 0x000fc40003f46270 */
[-C--:B------:R-:W-:Y:S01]  /*0540*/  ISETP.GE.AND P5, PT, R16, R19.reuse, PT ;  /* 0x000000131000720c */ /* 0x080fe20003fa6270 */
[----:B------:R-:W2:Y:S01]  /*0550*/  SHFL.IDX PT, R25, R14, RZ, 0x181f ;  /* 0x00181fff0e197589 */ /* 0x000ea200000e0000 */
[----:B------:R-:W-:Y:S02]  /*0560*/  LEA.HI R16, R17, R8, RZ, 0x6 ;  /* 0x0000000811107211 */ /* 0x000fe400078f30ff */
[----:B------:R-:W-:Y:S01]  /*0570*/  LOP3.LUT R10, R10, 0x38, R36, 0xf8, !PT ;  /* 0x000000380a0a7812 */ /* 0x000fe200078ef824 */
[----:B------:R-:W3:Y:S01]  /*0580*/  SHFL.IDX PT, R23, R14, 0x1, 0x181f ;  /* 0x00381f000e177f89 */ /* 0x000ee200000e0000 */
[----:B------:R-:W-:Y:S01]  /*0590*/  ISETP.GE.AND P4, PT, R6, R19, PT ;  /* 0x000000130600720c */ /* 0x000fe20003f86270 */
[----:B------:R-:W-:Y:S01]  /*05a0*/  IMAD.SHL.U32 R16, R16, 0x8, RZ ;  /* 0x0000000810107824 */ /* 0x000fe200078e00ff */
[----:B------:R-:W-:Y:S01]  /*05b0*/  LOP3.LUT R5, R10, R5, RZ, 0x3c, !PT ;  /* 0x000000050a057212 */ /* 0x000fe200078e3cff */
[----:B------:R-:W-:Y:S01]  /*05c0*/  SHFL.IDX PT, R20, R15, 0x2, 0x181f ;  /* 0x00581f000f147f89 */ /* 0x000fe200000e0000 */
[----:B------:R-:W-:-:S02]  /*05d0*/  ISETP.GE.AND P0, PT, R36, c[0x0][0x198], PT ;  /* 0x0000660024007a0c */ /* 0x000fc40003f06270 */
[----:B------:R-:W-:Y:S01]  /*05e0*/  @!P2 SHF.R.S32.HI R6, RZ, 0x1f, R38 ;  /* 0x0000001fff06a819 */ /* 0x000fe20000011426 */
[----:B------:R-:W4:Y:S01]  /*05f0*/  SHFL.IDX PT, R21, R14, 0x2, 0x181f ;  /* 0x00581f000e157f89 */ /* 0x000f2200000e0000 */
[----:B------:R-:W-:Y:S02]  /*0600*/  LOP3.LUT R120, R5, 0xfffffe00, R16, 0xf8, !PT ;  /* 0xfffffe0005787812 */ /* 0x000fe400078ef810 */
[----:B------:R-:W-:Y:S01]  /*0610*/  @!P2 LEA.HI R6, R6, R38, RZ, 0x3 ;  /* 0x000000260606a211 */ /* 0x000fe200078f18ff */
[----:B------:R-:W-:Y:S01]  /*0620*/  SHFL.IDX PT, R18, R15, 0x7, 0x181f ;  /* 0x00f81f000f127f89 */ /* 0x000fe200000e0000 */
[----:B------:R-:W-:Y:S02]  /*0630*/  @!P5 SHF.R.S32.HI R5, RZ, 0x1f, R38 ;  /* 0x0000001fff05d819 */ /* 0x000fe40000011426 */
[----:B------:R-:W-:Y:S01]  /*0640*/  @!P2 LOP3.LUT R6, R6, 0xfffffff8, RZ, 0xc0, !PT ;  /* 0xfffffff80606a812 */ /* 0x000fe200078ec0ff */
[----:B------:R-:W-:Y:S01]  /*0650*/  STL [R1+0x8], R120 ;  /* 0x0000087801007387 */ /* 0x000fe20000100800 */
[----:B-1----:R-:W-:-:S02]  /*0660*/  @!P2 LEA R26, P1, R36, R24, 0x1 ;  /* 0x00000018241aa211 */ /* 0x002fc400078208ff */
[----:B------:R-:W-:Y:S01]  /*0670*/  IADD3 R10, R252, 0x30, RZ ;  /* 0x00000030fc0a7810 */ /* 0x000fe20007ffe0ff */
[----:B--2---:R-:W-:Y:S01]  /*0680*/  @!P2 IMAD.WIDE R32, R6, 0x2, R24 ;  /* 0x000000020620a825 */ /* 0x004fe200078e0218 */
[----:B------:R-:W-:Y:S01]  /*0690*/  @!P5 LEA.HI R5, R5, R38, RZ, 0x3 ;  /* 0x000000260505d211 */ /* 0x000fe200078f18ff */
[----:B------:R-:W1:Y:S01]  /*06a0*/  SHFL.IDX PT, R24, R15, 0x3, 0x181f ;  /* 0x00781f000f187f89 */ /* 0x000e6200000e0000 */
[----:B------:R-:W-:Y:S02]  /*06b0*/  @!P2 LEA.HI.X R27, R36, R25, R37, 0x1, P1 ;  /* 0x00000019241ba211 */ /* 0x000fe400008f0c25 */
[----:B------:R-:W-:Y:S01]  /*06c0*/  ISETP.GE.AND P1, PT, R10, R19, PT ;  /* 0x000000130a00720c */ /* 0x000fe20003f26270 */
[----:B------:R-:W-:Y:S01]  /*06d0*/  @!P2 IMAD.SHL.U32 R10, R120, 0x2, RZ ;  /* 0x00000002780aa824 */ /* 0x000fe200078e00ff */
[----:B------:R-:W-:Y:S01]  /*06e0*/  @!P4 SHF.R.S32.HI R6, RZ, 0x1f, R38 ;  /* 0x0000001fff06c819 */ /* 0x000fe20000011426 */
[----:B------:R-:W2:Y:S01]  /*06f0*/  SHFL.IDX PT, R25, R14, 0x3, 0x181f ;  /* 0x00781f000e197f89 */ /* 0x000ea200000e0000 */
[----:B------:R-:W-:-:S02]  /*0700*/  @!P5 LOP3.LUT R5, R5, 0xfffffff8, RZ, 0xc0, !PT ;  /* 0xfffffff80505d812 */ /* 0x000fc400078ec0ff */
[----:B------:R-:W-:Y:S01]  /*0710*/  @!P4 LEA.HI R6, R6, R38, RZ, 0x3 ;  /* 0x000000260606c211 */ /* 0x000fe200078f18ff */
[----:B------:R1:W-:Y:S01]  /*0720*/  @!P2 LDGSTS.E.BYPASS.LTC128B.128 [R10+0x8100], [R26.64], !P0 ;  /* 0x081000001a0aafae */ /* 0x0003e2000c101d56 */
[----:B------:R-:W-:Y:S01]  /*0730*/  IADD3 R16, R252, 0x40, RZ ;  /* 0x00000040fc107810 */ /* 0x000fe20007ffe0ff */
[----:B---3--:R-:W-:Y:S01]  /*0740*/  @!P5 IMAD.WIDE R28, R5, 0x2, R22 ;  /* 0x00000002051cd825 */ /* 0x008fe200078e0216 */
[----:B------:R-:W-:Y:S01]  /*0750*/  @!P4 LOP3.LUT R5, R6, 0xfffffff8, RZ, 0xc0, !PT ;  /* 0xfffffff80605c812 */ /* 0x000fe200078ec0ff */
[----:B------:R3:W-:Y:S01]  /*0760*/  @!P2 LDGSTS.E.BYPASS.LTC128B.128 [R10+0xc100], [R32.64], !P3 ;  /* 0x0c100000200aafae */ /* 0x0007e2000d901d56 */
[----:B------:R-:W-:Y:S01]  /*0770*/  @!P5 LEA R30, P2, R36, R22, 0x1 ;  /* 0x00000016241ed211 */ /* 0x000fe200078408ff */
[----:B------:R-:W-:Y:S01]  /*0780*/  @!P5 IMAD.SHL.U32 R6, R120, 0x2, RZ ;  /* 0x000000027806d824 */ /* 0x000fe200078e00ff */
[----:B------:R-:W-:Y:S02]  /*0790*/  @!P1 SHF.R.S32.HI R11, RZ, 0x1f, R38 ;  /* 0x0000001fff0b9819 */ /* 0x000fe40000011426 */
[C---:B------:R-:W-:Y:S01]  /*07a0*/  @!P5 LEA.HI.X R31, R36.reuse, R23, R37, 0x1, P2 ;  /* 0x00000017241fd211 */ /* 0x040fe200010f0c25 */
[----:B----4-:R-:W-:Y:S01]  /*07b0*/  @!P4 IMAD.WIDE R22, R5, 0x2, R20 ;  /* 0x000000020516c825 */ /* 0x010fe200078e0214 */
[----:B------:R-:W-:-:S02]  /*07c0*/  @!P4 LEA R20, P2, R36, R20, 0x1 ;  /* 0x000000142414c211 */ /* 0x000fc400078408ff */
[----:B------:R-:W-:Y:S01]  /*07d0*/  @!P1 LEA.HI R11, R11, R38, RZ, 0x3 ;  /* 0x000000260b0b9211 */ /* 0x000fe200078f18ff */
[----:B------:R-:W-:Y:S01]  /*07e0*/  @!P4 IMAD.SHL.U32 R5, R120, 0x2, RZ ;  /* 0x000000027805c824 */ /* 0x000fe200078e00ff */
[----:B------:R-:W-:Y:S01]  /*07f0*/  @!P4 LEA.HI.X R21, R36, R21, R37, 0x1, P2 ;  /* 0x000000152415c211 */ /* 0x000fe200010f0c25 */
[----:B------:R4:W-:Y:S01]  /*0800*/  @!P5 LDGSTS.E.BYPASS.LTC128B.128 [R6+0x8900], [R30.64], !P0 ;  /* 0x089000001e06dfae */ /* 0x0009e2000c101d56 */
[----:B------:R-:W-:Y:S02]  /*0810*/  ISETP.GE.AND P2, PT, R16, R19, PT ;  /* 0x000000131000720c */ /* 0x000fe40003f46270 */
[----:B------:R-:W-:Y:S01]  /*0820*/  @!P1 LOP3.LUT R11, R11, 0xfffffff8, RZ, 0xc0, !PT ;  /* 0xfffffff80b0b9812 */ /* 0x000fe200078ec0ff */
[----:B------:R4:W-:Y:S01]  /*0830*/  @!P5 LDGSTS.E.BYPASS.LTC128B.128 [R6+0xc900], [R28.64], !P3 ;  /* 0x0c9000001c06dfae */ /* 0x0009e2000d901d56 */
[----:B------:R-:W-:-:S03]  /*0840*/  IADD3 R16, R252, 0x70, RZ ;  /* 0x00000070fc107810 */ /* 0x000fc60007ffe0ff */
[----:B------:R4:W-:Y:S04]  /*0850*/  @!P4 LDGSTS.E.BYPASS.LTC128B.128 [R5+0x9100], [R20.64], !P0 ;  /* 0x091000001405cfae */ /* 0x0009e8000c101d56 */
[----:B-1----:R-:W1:Y:S01]  /*0860*/  SHFL.IDX PT, R26, R15, 0x4, 0x181f ;  /* 0x00981f000f1a7f89 */ /* 0x002e6200000e0000 */
[----:B---3--:R-:W-:-:S03]  /*0870*/  IADD3 R10, R252, 0x50, RZ ;  /* 0x00000050fc0a7810 */ /* 0x008fc60007ffe0ff */
[----:B------:R-:W3:Y:S01]  /*0880*/  SHFL.IDX PT, R27, R14, 0x4, 0x181f ;  /* 0x00981f000e1b7f89 */ /* 0x000ee200000e0000 */
[----:B------:R-:W-:-:S03]  /*0890*/  ISETP.GE.AND P5, PT, R10, R19, PT ;  /* 0x000000130a00720c */ /* 0x000fc60003fa6270 */
[----:B------:R1:W-:Y:S01]  /*08a0*/  @!P4 LDGSTS.E.BYPASS.LTC128B.128 [R5+0xd100], [R22.64], !P3 ;  /* 0x0d1000001605cfae */ /* 0x0003e2000d901d56 */
[----:B------:R-:W-:Y:S02]  /*08b0*/  @!P1 LEA R32, P4, R36, R24, 0x1 ;  /* 0x0000001824209211 */ /* 0x000fe400078808ff */
[----:B------:R-:W-:Y:S02]  /*08c0*/  IADD3 R10, R252, 0x60, RZ ;  /* 0x00000060fc0a7810 */ /* 0x000fe40007ffe0ff */
[--C-:B--2---:R-:W-:Y:S02]  /*08d0*/  @!P1 LEA.HI.X R33, R36, R25, R37.reuse, 0x1, P4 ;  /* 0x0000001924219211 */ /* 0x104fe400020f0c25 */
[----:B------:R-:W-:Y:S01]  /*08e0*/  ISETP.GE.AND P4, PT, R10, R19, PT ;  /* 0x000000130a00720c */ /* 0x000fe20003f86270 */
[----:B------:R-:W-:Y:S02]  /*08f0*/  @!P1 IMAD.SHL.U32 R10, R120, 0x2, RZ ;  /* 0x00000002780a9824 */ /* 0x000fe400078e00ff */
[----:B----4-:R-:W-:-:S03]  /*0900*/  IMAD.WIDE.U32 R30, R9, c[0x0][0x1e0], R36 ;  /* 0x00007800091e7a25 */ /* 0x010fc600078e0024 */
[----:B------:R2:W-:Y:S01]  /*0910*/  @!P1 LDGSTS.E.BYPASS.LTC128B.128 [R10+0x9900], [R32.64], !P0 ;  /* 0x09900000200a9fae */ /* 0x0005e2000c101d56 */
[----:B------:R-:W-:-:S04]  /*0920*/  IMAD.U32 R6, RZ, RZ, UR13 ;  /* 0x0000000dff067e24 */ /* 0x000fc8000f8e00ff */
[----:B------:R-:W-:Y:S02]  /*0930*/  IMAD R6, R6, -0x40, R13 ;  /* 0xffffffc006067824 */ /* 0x000fe400078e020d */
[----:B-1----:R-:W-:Y:S01]  /*0940*/  @!P1 IMAD.WIDE R22, R11, 0x2, R24 ;  /* 0x000000020b169825 */ /* 0x002fe200078e0218 */
[----:B------:R-:W-:Y:S01]  /*0950*/  SHF.R.S32.HI R5, RZ, 0x1f, R9 ;  /* 0x0000001fff057819 */ /* 0x000fe20000011409 */
[----:B------:R-:W-:Y:S01]  /*0960*/  SHFL.IDX PT, R24, R15, 0x5, 0x181f ;  /* 0x00b81f000f187f89 */ /* 0x000fe200000e0000 */
[----:B------:R-:W-:-:S03]  /*0970*/  @!P2 SHF.R.S32.HI R11, RZ, 0x1f, R38 ;  /* 0x0000001fff0ba819 */ /* 0x000fc60000011426 */
[----:B------:R-:W1:Y:S01]  /*0980*/  SHFL.IDX PT, R25, R14, 0x5, 0x181f ;  /* 0x00b81f000e197f89 */ /* 0x000e6200000e0000 */
[----:B------:R-:W-:Y:S01]  /*0990*/  IMAD R20, R5, c[0x0][0x1e0], RZ ;  /* 0x0000780005147a24 */ /* 0x000fe200078e02ff */
[----:B------:R-:W-:Y:S02]  /*09a0*/  @!P2 LEA.HI R11, R11, R38, RZ, 0x3 ;  /* 0x000000260b0ba211 */ /* 0x000fe400078f18ff */
[----:B------:R4:W-:Y:S01]  /*09b0*/  @!P1 LDGSTS.E.BYPASS.LTC128B.128 [R10+0xd900], [R22.64], !P3 ;  /* 0x0d900000160a9fae */ /* 0x0009e2000d901d56 */
[C---:B------:R-:W-:Y:S01]  /*09c0*/  @!P2 LEA R28, P1, R36.reuse, R26, 0x1 ;  /* 0x0000001a241ca211 */ /* 0x040fe200078208ff */
[----:B------:R-:W-:Y:S01]  /*09d0*/  IMAD R20, R9, c[0x0][0x1e4], R20 ;  /* 0x0000790009147a24 */ /* 0x000fe200078e0214 */
[----:B------:R-:W-:Y:S02]  /*09e0*/  @!P2 LOP3.LUT R11, R11, 0xfffffff8, RZ, 0xc0, !PT ;  /* 0xfffffff80b0ba812 */ /* 0x000fe400078ec0ff */
[----:B---3--:R-:W-:Y:S01]  /*09f0*/  @!P2 LEA.HI.X R29, R36, R27, R37, 0x1, P1 ;  /* 0x0000001b241da211 */ /* 0x008fe200008f0c25 */
[----:B------:R-:W-:Y:S01]  /*0a00*/  IMAD.IADD R21, R31, 0x1, R20 ;  /* 0x000000011f157824 */ /* 0x000fe200078e0214 */
[----:B------:R-:W-:Y:S01]  /*0a10*/  ISETP.GE.AND P1, PT, R16, R19, PT ;  /* 0x000000131000720c */ /* 0x000fe20003f26270 */
[----:B------:R-:W-:Y:S01]  /*0a20*/  IMAD.MOV.U32 R20, RZ, RZ, R30 ;  /* 0x000000ffff147224 */ /* 0x000fe200078e001e */
[----:B------:R-:W-:Y:S01]  /*0a30*/  SHFL.IDX PT, R19, R14, 0x7, 0x181f ;  /* 0x00f81f000e137f89 */ /* 0x000fe200000e0000 */
[----:B------:R-:W-:-:S04]  /*0a40*/  @!P2 IMAD.WIDE R30, R11, 0x2, R26 ;  /* 0x000000020b1ea825 */ /* 0x000fc800078e021a */
[C---:B------:R-:W-:Y:S02]  /*0a50*/  @!P2 IMAD.SHL.U32 R11, R120.reuse, 0x2, RZ ;  /* 0x00000002780ba824 */ /* 0x040fe400078e00ff */
[----:B------:R-:W-:Y:S02]  /*0a60*/  @!P4 IMAD.SHL.U32 R16, R120, 0x2, RZ ;  /* 0x000000027810c824 */ /* 0x000fe400078e00ff */
[----:B------:R-:W-:Y:S01]  /*0a70*/  IMAD.WIDE.U32 R20, R4, c[0x0][0x1e8], R20 ;  /* 0x00007a0004147a25 */ /* 0x000fe200078e0014 */
[----:B------:R3:W-:Y:S04]  /*0a80*/  @!P2 LDGSTS.E.BYPASS.LTC128B.128 [R11+0xa100], [R28.64], !P0 ;  /* 0x0a1000001c0bafae */ /* 0x0007e8000c101d56 */
[----:B------:R3:W-:Y:S04]  /*0a90*/  @!P2 LDGSTS.E.BYPASS.LTC128B.128 [R11+0xe100], [R30.64], !P3 ;  /* 0x0e1000001e0bafae */ /* 0x0007e8000d901d56 */
[----:B----4-:R-:W4:Y:S01]  /*0aa0*/  SHFL.IDX PT, R22, R15, 0x6, 0x181f ;  /* 0x00d81f000f167f89 */ /* 0x010f2200000e0000 */
[----:B--2---:R-:W-:-:S03]  /*0ab0*/  @!P5 SHF.R.S32.HI R10, RZ, 0x1f, R38 ;  /* 0x0000001fff0ad819 */ /* 0x004fc60000011426 */
[----:B------:R-:W2:Y:S01]  /*0ac0*/  SHFL.IDX PT, R23, R14, 0x6, 0x181f ;  /* 0x00d81f000e177f89 */ /* 0x000ea200000e0000 */
[----:B------:R-:W-:-:S04]  /*0ad0*/  @!P5 LEA.HI R10, R10, R38, RZ, 0x3 ;  /* 0x000000260a0ad211 */ /* 0x000fc800078f18ff */
[----:B------:R-:W-:Y:S02]  /*0ae0*/  @!P5 LOP3.LUT R13, R10, 0xfffffff8, RZ, 0xc0, !PT ;  /* 0xfffffff80a0dd812 */ /* 0x000fe400078ec0ff */
[----:B------:R-:W-:-:S03]  /*0af0*/  @!P4 SHF.R.S32.HI R10, RZ, 0x1f, R38 ;  /* 0x0000001fff0ac819 */ /* 0x000fc60000011426 */
[----:B-1----:R-:W-:Y:S01]  /*0b00*/  @!P5 IMAD.WIDE R26, R13, 0x2, R24 ;  /* 0x000000020d1ad825 */ /* 0x002fe200078e0218 */
[----:B------:R-:W-:Y:S02]  /*0b10*/  @!P4 LEA.HI R10, R10, R38, RZ, 0x3 ;  /* 0x000000260a0ac211 */ /* 0x000fe400078f18ff */
[----:B------:R-:W-:Y:S02]  /*0b20*/  @!P5 LEA R24, P2, R36, R24, 0x1 ;  /* 0x000000182418d211 */ /* 0x000fe400078408ff */
[----:B------:R-:W-:Y:S01]  /*0b30*/  @!P4 LOP3.LUT R13, R10, 0xfffffff8, RZ, 0xc0, !PT ;  /* 0xfffffff80a0dc812 */ /* 0x000fe200078ec0ff */
[----:B------:R-:W-:Y:S01]  /*0b40*/  @!P5 IMAD.SHL.U32 R10, R120, 0x2, RZ ;  /* 0x00000002780ad824 */ /* 0x000fe200078e00ff */
[C---:B------:R-:W-:Y:S01]  /*0b50*/  @!P5 LEA.HI.X R25, R36.reuse, R25, R37, 0x1, P2 ;  /* 0x000000192419d211 */ /* 0x040fe200010f0c25 */
[C---:B---3--:R-:W-:Y:S01]  /*0b60*/  IMAD R11, R3.reuse, c[0x0][0x1e8], RZ ;  /* 0x00007a00030b7a24 */ /* 0x048fe200078e02ff */
[----:B----4-:R-:W-:Y:S01]  /*0b70*/  @!P4 LEA R32, P2, R36, R22, 0x1 ;  /* 0x000000162420c211 */ /* 0x010fe200078408ff */
[----:B------:R-:W-:-:S02]  /*0b80*/  IMAD R3, R3, c[0x0][0x210], RZ ;  /* 0x0000840003037a24 */ /* 0x000fc400078e02ff */
[----:B------:R1:W-:Y:S01]  /*0b90*/  @!P5 LDGSTS.E.BYPASS.LTC128B.128 [R10+0xa900], [R24.64], !P0 ;  /* 0x0a900000180adfae */ /* 0x0003e2000c101d56 */
[----:B------:R-:W-:Y:S01]  /*0ba0*/  IMAD R11, R4, c[0x0][0x1ec], R11 ;  /* 0x00007b00040b7a24 */ /* 0x000fe200078e020b */
[C---:B--2---:R-:W-:Y:S01]  /*0bb0*/  @!P4 LEA.HI.X R33, R36.reuse, R23, R37, 0x1, P2 ;  /* 0x000000172421c211 */ /* 0x044fe200010f0c25 */
[----:B------:R-:W-:Y:S01]  /*0bc0*/  @!P4 IMAD.WIDE R34, R13, 0x2, R22 ;  /* 0x000000020d22c825 */ /* 0x000fe200078e0216 */
[----:B------:R-:W-:Y:S01]  /*0bd0*/  @!P1 LEA R22, P2, R36, R18, 0x1 ;  /* 0x0000001224169211 */ /* 0x000fe200078408ff */
[----:B------:R1:W-:Y:S01]  /*0be0*/  @!P5 LDGSTS.E.BYPASS.LTC128B.128 [R10+0xe900], [R26.64], !P3 ;  /* 0x0e9000001a0adfae */ /* 0x0003e2000d901d56 */
[----:B------:R-:W-:Y:S01]  /*0bf0*/  ISETP.GE.AND P5, PT, R6, 0x11, PT ;  /* 0x000000110600780c */ /* 0x000fe20003fa6270 */
[----:B------:R-:W-:Y:S01]  /*0c00*/  IMAD.IADD R11, R21, 0x1, R11 ;  /* 0x00000001150b7824 */ /* 0x000fe200078e020b */
[----:B------:R-:W-:Y:S01]  /*0c10*/  @!P1 LEA.HI.X R23, R36, R19, R37, 0x1, P2 ;  /* 0x0000001324179211 */ /* 0x000fe200010f0c25 */
[----:B------:R2:W-:Y:S01]  /*0c20*/  @!P4 LDGSTS.E.BYPASS.LTC128B.128 [R16+0xb100], [R32.64], !P0 ;  /* 0x0b1000002010cfae */ /* 0x0005e2000c101d56 */
[----:B------:R-:W-:Y:S01]  /*0c30*/  ISETP.GE.AND P2, PT, R6, 0x31, PT ;  /* 0x000000310600780c */ /* 0x000fe20003f46270 */
[----:B------:R-:W-:Y:S01]  /*0c40*/  IMAD R3, R4, c[0x0][0x214], R3 ;  /* 0x0000850004037a24 */ /* 0x000fe200078e0203 */
[----:B------:R-:W-:Y:S01]  /*0c50*/  @!P1 SHF.R.S32.HI R21, RZ, 0x1f, R38 ;  /* 0x0000001fff159819 */ /* 0x000fe20000011426 */
[----:B------:R3:W-:Y:S01]  /*0c60*/  @!P4 LDGSTS.E.BYPASS.LTC128B.128 [R16+0xf100], [R34.64], !P3 ;  /* 0x0f1000002210cfae */ /* 0x0007e2000d901d56 */
[----:B------:R-:W-:-:S02]  /*0c70*/  ISETP.GE.AND P4, PT, R6, 0x21, PT ;  /* 0x000000210600780c */ /* 0x000fc40003f86270 */
[----:B------:R-:W-:-:S04]  /*0c80*/  @!P1 LEA.HI R21, R21, R38, RZ, 0x3 ;  /* 0x0000002615159211 */ /* 0x000fc800078f18ff */
[----:B------:R-:W-:-:S03]  /*0c90*/  @!P1 LOP3.LUT R21, R21, 0xfffffff8, RZ, 0xc0, !PT ;  /* 0xfffffff815159812 */ /* 0x000fc600078ec0ff */
[----:B------:R-:W-:Y:S02]  /*0ca0*/  VOTEU.ANY UP0, P2 ;  /* 0x00000000003f7886 */ /* 0x000fe40001000100 */
[----:B------:R-:W-:-:S04]  /*0cb0*/  @!P1 IMAD.WIDE R18, R21, 0x2, R18 ;  /* 0x0000000215129825 */ /* 0x000fc800078e0212 */
[C---:B------:R-:W-:Y:S02]  /*0cc0*/  @P4 IMAD.SHL.U32 R31, R120.reuse, 0x2, RZ ;  /* 0x00000002781f4824 */ /* 0x040fe400078e00ff */
[----:B-1----:R-:W-:Y:S02]  /*0cd0*/  IMAD.MOV.U32 R10, RZ, RZ, R20 ;  /* 0x000000ffff0a7224 */ /* 0x002fe400078e0014 */
[----:B------:R-:W-:Y:S02]  /*0ce0*/  IMAD.MOV.U32 R20, RZ, RZ, c[0x0][0x1e0] ;  /* 0x00007800ff147624 */ /* 0x000fe400078e00ff */
[C---:B--2---:R-:W-:Y:S02]  /*0cf0*/  @P2 IMAD.SHL.U32 R33, R120.reuse, 0x2, RZ ;  /* 0x0000000278212824 */ /* 0x044fe400078e00ff */
[----:B---3--:R-:W-:-:S05]  /*0d00*/  @!P1 IMAD.SHL.U32 R16, R120, 0x2, RZ ;  /* 0x0000000278109824 */ /* 0x008fca00078e00ff */
[----:B------:R1:W-:Y:S04]  /*0d10*/  @!P1 LDGSTS.E.BYPASS.LTC128B.128 [R16+0xb900], [R22.64], !P0 ;  /* 0x0b90000016109fae */ /* 0x0003e8000c101d56 */
[----:B------:R1:W-:Y:S01]  /*0d20*/  @!P1 LDGSTS.E.BYPASS.LTC128B.128 [R16+0xf900], [R18.64], !P3 ;  /* 0x0f90000012109fae */ /* 0x0003e2000d901d56 */
[----:B------:R-:W-:Y:S02]  /*0d30*/  ISETP.GE.AND P3, PT, R36, c[0x0][0x1d4], PT ;  /* 0x0000750024007a0c */ /* 0x000fe40003f66270 */
[----:B-----5:R-:W-:Y:S01]  /*0d40*/  @P6 SHF.R.S32.HI R13, RZ, 0x1f, R12 ;  /* 0x0000001fff0d6819 */ /* 0x020fe2000001140c */
[----:B------:R-:W-:Y:S01]  /*0d50*/  @!P6 IMAD.MOV.U32 R13, RZ, RZ, R2 ;  /* 0x000000ffff0de224 */ /* 0x000fe200078e0002 */
[----:B------:R-:W0:Y:S01]  /*0d60*/  LDGDEPBAR ;  /* 0x00000000000079af */ /* 0x000e220000000000 */
[----:B------:R-:W-:-:S03]  /*0d70*/  @!P6 IMAD.MOV.U32 R12, RZ, RZ, R7 ;  /* 0x000000ffff0ce224 */ /* 0x000fc600078e0007 */
[----:B------:R-:W-:Y:S01]  /*0d80*/  BAR.SYNC.DEFER_BLOCKING 0x0 ;  /* 0x0000000000007b1d */ /* 0x000fe20000010000 */
[----:B------:R-:W-:Y:S01]  /*0d90*/  IMAD R7, R13, c[0x0][0x1f0], RZ ;  /* 0x00007c000d077a24 */ /* 0x000fe200078e02ff */
[----:B------:R-:W-:Y:S01]  /*0da0*/  ISETP.GE.AND P6, PT, R6, 0x1, PT ;  /* 0x000000010600780c */ /* 0x000fe20003fc6270 */
[----:B------:R-:W-:-:S04]  /*0db0*/  IMAD.WIDE.U32 R40, R12, c[0x0][0x1f0], R10 ;  /* 0x00007c000c287a25 */ /* 0x000fc800078e000a */
[----:B------:R-:W-:Y:S01]  /*0dc0*/  IMAD R6, R12, c[0x0][0x1f4], R7 ;  /* 0x00007d000c067a24 */ /* 0x000fe200078e0207 */
[----:B------:R2:W-:Y:S01]  /*0dd0*/  STL.64 [R1+0x10], R40 ;  /* 0x0000102801007387 */ /* 0x0005e20000100a00 */
[----:B------:R-:W-:Y:S02]  /*0de0*/  IMAD.U32 R2, RZ, RZ, UR10 ;  /* 0x0000000aff027e24 */ /* 0x000fe4000f8e00ff */
[----:B------:R-:W-:Y:S02]  /*0df0*/  IMAD.IADD R123, R41, 0x1, R6 ;  /* 0x00000001297b7824 */ /* 0x000fe400078e0206 */
[----:B------:R-:W-:Y:S02]  /*0e00*/  IMAD.MOV.U32 R122, RZ, RZ, R40 ;  /* 0x000000ffff7a7224 */ /* 0x000fe400078e0028 */
[----:B------:R-:W-:Y:S02]  /*0e10*/  IMAD.U32 R11, RZ, RZ, UR7 ;  /* 0x00000007ff0b7e24 */ /* 0x000fe4000f8e00ff */
[----:B------:R-:W-:Y:S01]  /*0e20*/  IMAD.WIDE.U32 R14, R2, UR13, R122 ;  /* 0x0000000d020e7c25 */ /* 0x000fe2000f8e007a */
[----:B------:R2:W-:Y:S03]  /*0e30*/  STL.64 [R1+0x18], R122 ;  /* 0x0000187a01007387 */ /* 0x0005e60000100a00 */
[----:B-1----:R-:W-:Y:S01]  /*0e40*/  IMAD.SHL.U32 R16, R0, 0x40, RZ ;  /* 0x0000004000107824 */ /* 0x002fe200078e00ff */
[----:B------:R-:W-:Y:S01]  /*0e50*/  IADD3 R15, R15, UR4, RZ ;  /* 0x000000040f0f7c10 */ /* 0x000fe2000fffe0ff */
[----:B------:R-:W-:Y:S01]  /*0e60*/  @UP0 UIMAD UR4, UR7, 0x30, URZ ;  /* 0x00000030070408a4 */ /* 0x000fe2000f8e023f */
[----:B------:R-:W-:Y:S01]  /*0e70*/  @P5 LEA R7, P0, R20, R14, 0x4 ;  /* 0x0000000e14075211 */ /* 0x000fe200078020ff */
[----:B------:R-:W-:Y:S01]  /*0e80*/  UISETP.GE.AND UP0, UPT, UR8, 0x1, UPT ;  /* 0x000000010800788c */ /* 0x000fe2000bf06270 */
[----:B------:R-:W-:-:S02]  /*0e90*/  @P6 LEA R26, P1, R14, c[0x0][0x1c8], 0x1 ;  /* 0x000072000e1a6a11 */ /* 0x000fc400078208ff */
[C---:B------:R-:W-:Y:S01]  /*0ea0*/  @P5 LEA.HI.X R6, R20.reuse, R15, R11, 0x4, P0 ;  /* 0x0000000f14065211 */ /* 0x040fe200000f240b */
[----:B------:R-:W-:Y:S01]  /*0eb0*/  @P2 IMAD.WIDE.U32 R20, R20, 0x30, R14 ;  /* 0x0000003014142825 */ /* 0x000fe200078e000e */
[C---:B------:R-:W-:Y:S02]  /*0ec0*/  @P5 LEA R24, P0, R7.reuse, c[0x0][0x1c8], 0x1 ;  /* 0x0000720007185a11 */ /* 0x040fe400078008ff */
[C---:B------:R-:W-:Y:S02]  /*0ed0*/  @P6 LEA.HI.X R27, R14.reuse, c[0x0][0x1cc], R15, 0x1, P1 ;  /* 0x000073000e1b6a11 */ /* 0x040fe400008f0c0f */
[----:B------:R-:W-:Y:S02]  /*0ee0*/  @P5 LEA.HI.X R25, R7, c[0x0][0x1cc], R6, 0x1, P0 ;  /* 0x0000730007195a11 */ /* 0x000fe400000f0c06 */
[----:B------:R-:W-:Y:S02]  /*0ef0*/  LEA.HI R6, R17, R8, RZ, 0x4 ;  /* 0x0000000811067211 */ /* 0x000fe400078f20ff */
[----:B------:R-:W-:-:S02]  /*0f00*/  @P4 IADD3 R10, P0, R14, UR20, RZ ;  /* 0x000000140e0a4c10 */ /* 0x000fc4000ff1e0ff */
[----:B------:R-:W-:Y:S02]  /*0f10*/  LOP3.LUT R11, R6, 0xfffffff0, RZ, 0xc0, !PT ;  /* 0xfffffff0060b7812 */ /* 0x000fe400078ec0ff */
[----:B------:R-:W-:Y:S01]  /*0f20*/  @P4 IADD3.X R7, R15, UR14, RZ, P0, !PT ;  /* 0x0000000e0f074c10 */ /* 0x000fe200087fe4ff */
[----:B------:R-:W-:Y:S01]  /*0f30*/  IMAD.SHL.U32 R15, R9, 0x8, RZ ;  /* 0x00000008090f7824 */ /* 0x000fe200078e00ff */
[----:B------:R-:W-:Y:S01]  /*0f40*/  @P4 LEA R22, P0, R10, c[0x0][0x1c8], 0x1 ;  /* 0x000072000a164a11 */ /* 0x000fe200078008ff */
[----:B------:R-:W-:Y:S01]  /*0f50*/  IMAD.IADD R14, R8, 0x1, -R11 ;  /* 0x00000001080e7824 */ /* 0x000fe200078e0a0b */
[----:B------:R-:W-:Y:S02]  /*0f60*/  SHF.R.S32.HI R19, RZ, 0x4, R6 ;  /* 0x00000004ff137819 */ /* 0x000fe40000011406 */
[----:B------:R-:W-:Y:S02]  /*0f70*/  @P4 LEA.HI.X R23, R10, c[0x0][0x1cc], R7, 0x1, P0 ;  /* 0x000073000a174a11 */ /* 0x000fe400000f0c07 */
[----:B------:R-:W-:-:S02]  /*0f80*/  SHF.R.S32.HI R7, RZ, 0x1f, R14 ;  /* 0x0000001fff077819 */ /* 0x000fc4000001140e */
[----:B------:R-:W-:Y:S02]  /*0f90*/  LEA.HI R6, R6, R19, RZ, 0x1 ;  /* 0x0000001306067211 */ /* 0x000fe400078f08ff */
[----:B------:R-:W-:Y:S02]  /*0fa0*/  LEA.HI R7, R7, R14, RZ, 0x3 ;  /* 0x0000000e07077211 */ /* 0x000fe400078f18ff */
[----:B------:R-:W-:Y:S02]  /*0fb0*/  ISETP.GE.AND P0, PT, R38, c[0x0][0x1d4], PT ;  /* 0x0000750026007a0c */ /* 0x000fe40003f06270 */
[----:B------:R-:W-:Y:S02]  /*0fc0*/  LOP3.LUT R16, R16, 0x1c0, RZ, 0xc0, !PT ;  /* 0x000001c010107812 */ /* 0x000fe400078ec0ff */
[----:B------:R-:W-:Y:S02]  /*0fd0*/  LOP3.LUT R6, R6, 0xfffffffe, RZ, 0xc0, !PT ;  /* 0xfffffffe06067812 */ /* 0x000fe400078ec0ff */
[C---:B------:R-:W-:Y:S01]  /*0fe0*/  LOP3.LUT R11, R7.reuse, 0xfffffff8, RZ, 0xc0, !PT ;  /* 0xfffffff8070b7812 */ /* 0x040fe200078ec0ff */
[----:B------:R-:W-:Y:S01]  /*0ff0*/  IMAD.SHL.U32 R7, R7, 0x40, RZ ;  /* 0x0000004007077824 */ /* 0x000fe200078e00ff */
[----:B------:R-:W-:Y:S01]  /*1000*/  LOP3.LUT R15, R16, 0x8, R15, 0xf8, !PT ;  /* 0x00000008100f7812 */ /* 0x000fe200078ef80f */
[----:B------:R-:W-:Y:S01]  /*1010*/  IMAD.IADD R6, R19, 0x1, -R6 ;  /* 0x0000000113067824 */ /* 0x000fe200078e0a06 */
[----:B------:R-:W-:Y:S01]  /*1020*/  SHF.R.U32.HI R16, RZ, 0x3, R16 ;  /* 0x00000003ff107819 */ /* 0x000fe20000011610 */
[----:B------:R-:W-:Y:S01]  /*1030*/  IMAD.IADD R11, R14, 0x1, -R11 ;  /* 0x000000010e0b7824 */ /* 0x000fe200078e0a0b */
[----:B------:R-:W-:Y:S01]  /*1040*/  @P2 IADD3 R10, R21, UR4, RZ ;  /* 0x00000004150a2c10 */ /* 0x000fe2000fffe0ff */
[C---:B------:R-:W-:Y:S01]  /*1050*/  @P6 IMAD.SHL.U32 R21, R120.reuse, 0x2, RZ ;  /* 0x0000000278156824 */ /* 0x040fe200078e00ff */
[----:B------:R-:W-:Y:S01]  /*1060*/  LOP3.LUT R15, R15, R16, RZ, 0x3c, !PT ;  /* 0x000000100f0f7212 */ /* 0x000fe200078e3cff */
[----:B------:R-:W-:Y:S01]  /*1070*/  @P5 IMAD.SHL.U32 R19, R120, 0x2, RZ ;  /* 0x0000000278135824 */ /* 0x000fe200078e00ff */
[----:B------:R-:W-:Y:S01]  /*1080*/  @P2 LEA R28, P1, R20, c[0x0][0x1c8], 0x1 ;  /* 0x00007200141c2a11 */ /* 0x000fe200078208ff */
[----:B------:R-:W-:Y:S01]  /*1090*/  IMAD.SHL.U32 R14, R11, 0x40, RZ ;  /* 0x000000400b0e7824 */ /* 0x000fe200078e00ff */
[----:B------:R-:W-:Y:S01]  /*10a0*/  @!PT LDS RZ, [RZ] ;  /* 0x00000000fffff984 */ /* 0x000fe20000000800 */
[----:B------:R-:W-:Y:S01]  /*10b0*/  @!PT LDS RZ, [RZ] ;  /* 0x00000000fffff984 */ /* 0x000fe20000000800 */
[----:B------:R-:W-:Y:S01]  /*10c0*/  @!PT LDS RZ, [RZ] ;  /* 0x00000000fffff984 */ /* 0x000fe20000000800 */
[----:B------:R2:W-:Y:S01]  /*10d0*/  @P6 LDGSTS.E.BYPASS.LTC128B.128 [R21+0x4100], [R26.64], !P3 ;  /* 0x041000001a156fae */ /* 0x0005e2000d901d56 */
[----:B------:R-:W-:Y:S01]  /*10e0*/  IMAD R250, R6, 0x200, R15 ;  /* 0x0000020006fa7824 */ /* 0x000fe200078e020f */
[----:B------:R-:W-:Y:S01]  /*10f0*/  @P2 LEA.HI.X R29, R20, c[0x0][0x1cc], R10, 0x1, P1 ;  /* 0x00007300141d2a11 */ /* 0x000fe200008f0c0a */
[----:B------:R-:W-:Y:S01]  /*1100*/  IMAD.SHL.U32 R6, R6, 0x8, RZ ;  /* 0x0000000806067824 */ /* 0x000fe200078e00ff */
[----:B------:R2:W-:Y:S01]  /*1110*/  @P6 LDGSTS.E.BYPASS.LTC128B.128 [R21+0x6100], [R26.64+0x80], !P0 ;  /* 0x061000801a156fae */ /* 0x0005e2000c101d56 */
[----:B------:R-:W-:Y:S01]  /*1120*/  LOP3.LUT R15, R14, 0x1c0, RZ, 0xc0, !PT ;  /* 0x000001c00e0f7812 */ /* 0x000fe200078ec0ff */
[----:B------:R-:W-:Y:S01]  /*1130*/  IMAD.SHL.U32 R250, R250, 0x2, RZ ;  /* 0x00000002fafa7824 */ /* 0x000fe200078e00ff */
[----:B------:R-:W-:Y:S01]  /*1140*/  LEA.HI R10, R17, R8, RZ, 0x5 ;  /* 0x00000008110a7211 */ /* 0x000fe200078f28ff */
[----:B------:R1:W-:Y:S01]  /*1150*/  @P5 LDGSTS.E.BYPASS.LTC128B.128 [R19+0x4900], [R24.64], !P3 ;  /* 0x0490000018135fae */ /* 0x0003e2000d901d56 */
[----:B------:R-:W-:Y:S01]  /*1160*/  LOP3.LUT R6, R15, 0x8, R6, 0xf8, !PT ;  /* 0x000000080f067812 */ /* 0x000fe200078ef806 */
[----:B------:R-:W-:Y:S01]  /*1170*/  ULDC.64 UR4, c[0x0][0x208] ;  /* 0x0000820000047ab9 */ /* 0x000fe20000000a00 */
[----:B------:R-:W-:Y:S01]  /*1180*/  SHF.R.S32.HI R14, RZ, 0x5, R10 ;  /* 0x00000005ff0e7819 */ /* 0x000fe2000001140a */
[----:B------:R1:W-:Y:S01]  /*1190*/  @P5 LDGSTS.E.BYPASS.LTC128B.128 [R19+0x6900], [R24.64+0x80], !P0 ;  /* 0x0690008018135fae */ /* 0x0003e2000c101d56 */
[----:B------:R-:W-:Y:S01]  /*11a0*/  SHF.R.U32.HI R15, RZ, 0x3, R15 ;  /* 0x00000003ff0f7819 */ /* 0x000fe2000001160f */
[----:B------:R-:W-:Y:S01]  /*11b0*/  UIMAD.WIDE.U32 UR16, UR11, UR4, URZ ;  /* 0x000000040b1072a5 */ /* 0x000fe2000f8e003f */
[----:B------:R-:W-:Y:S01]  /*11c0*/  LOP3.LUT R7, R7, 0xfffffe00, RZ, 0xc0, !PT ;  /* 0xfffffe0007077812 */ /* 0x000fe200078ec0ff */
[----:B------:R2:W-:Y:S01]  /*11d0*/  @P4 LDGSTS.E.BYPASS.LTC128B.128 [R31+0x5100], [R22.64], !P3 ;  /* 0x05100000161f4fae */ /* 0x0005e2000d901d56 */
[----:B------:R-:W-:Y:S01]  /*11e0*/  LOP3.LUT R6, R6, R15, RZ, 0x3c, !PT ;  /* 0x0000000f06067212 */ /* 0x000fe200078e3cff */
[----:B------:R-:W-:Y:S01]  /*11f0*/  IMAD.MOV.U32 R15, RZ, RZ, 0x10 ;  /* 0x00000010ff0f7424 */ /* 0x000fe200078e00ff */
[----:B------:R-:W-:Y:S01]  /*1200*/  IADD3 R249, R250, 0x4120, RZ ;  /* 0x00004120faf97810 */ /* 0x000fe20007ffe0ff */
[----:B------:R2:W-:Y:S01]  /*1210*/  @P4 LDGSTS.E.BYPASS.LTC128B.128 [R31+0x7100], [R22.64+0x80], !P0 ;  /* 0x07100080161f4fae */ /* 0x0005e2000c101d56 */
[----:B------:R-:W-:Y:S01]  /*1220*/  LOP3.LUT P4, RZ, R0, 0x2, RZ, 0xc0, !PT ;  /* 0x0000000200ff7812 */ /* 0x000fe2000788c0ff */
[----:B------:R-:W-:Y:S01]  /*1230*/  IMAD R251, R14, 0x400, R7 ;  /* 0x000004000efb7824 */ /* 0x000fe200078e0207 */
[----:B------:R-:W-:Y:S01]  /*1240*/  UIMAD UR11, UR11, UR5, URZ ;  /* 0x000000050b0b72a4 */ /* 0x000fe2000f8e023f */
[----:B------:R2:W-:Y:S01]  /*1250*/  @P2 LDGSTS.E.BYPASS.LTC128B.128 [R33+0x5900], [R28.64], !P3 ;  /* 0x059000001c212fae */ /* 0x0005e2000d901d56 */
[----:B------:R-:W-:-:S02]  /*1260*/  IMAD R14, R5, c[0x0][0x208], RZ ;  /* 0x00008200050e7a24 */ /* 0x000fc400078e02ff */
[----:B------:R-:W-:Y:S01]  /*1270*/  IMAD.IADD R251, R6, 0x1, R251 ;  /* 0x0000000106fb7824 */ /* 0x000fe200078e02fb */
[----:B------:R2:W-:Y:S01]  /*1280*/  @P2 LDGSTS.E.BYPASS.LTC128B.128 [R33+0x7900], [R28.64+0x80], !P0 ;  /* 0x079000801c212fae */ /* 0x0005e2000c101d56 */
[----:B------:R-:W-:Y:S01]  /*1290*/  R2P PR, R11, 0x6 ;  /* 0x000000060b007804 */ /* 0x000fe20000000000 */
[----:B------:R-:W-:Y:S01]  /*12a0*/  UIADD3 UR11, UR17, UR11, URZ ;  /* 0x0000000b110b7290 */ /* 0x000fe2000fffe03f */
[----:B------:R-:W-:Y:S01]  /*12b0*/  IADD3 R11, R250, 0x4100, RZ ;  /* 0x00004100fa0b7810 */ /* 0x000fe20007ffe0ff */
[----:B------:R-:W0:Y:S01]  /*12c0*/  LDGDEPBAR ;  /* 0x00000000000079af */ /* 0x000e220000000000 */
[----:B------:R-:W-:Y:S01]  /*12d0*/  IMAD.SHL.U32 R251, R251, 0x2, RZ ;  /* 0x00000002fbfb7824 */ /* 0x000fe200078e00ff */
[----:B------:R-:W-:Y:S02]  /*12e0*/  SEL R5, R15, 0xfffffff0, !P1 ;  /* 0xfffffff00f057807 */ /* 0x000fe40004800000 */
[----:B------:R-:W-:Y:S01]  /*12f0*/  @P4 IADD3 R249, R11, -0x20, RZ ;  /* 0xffffffe00bf94810 */ /* 0x000fe20007ffe0ff */
[C---:B------:R-:W-:Y:S01]  /*1300*/  IMAD R11, R9.reuse, c[0x0][0x20c], R14 ;  /* 0x00008300090b7a24 */ /* 0x040fe200078e020e */
[----:B------:R-:W-:Y:S01]  /*1310*/  PLOP3.LUT P1, PT, PT, PT, UP0, 0x80, 0x0 ;  /* 0x000000000000781c */ /* 0x000fe20003f2f008 */
[----:B------:R-:W-:Y:S01]  /*1320*/  IMAD.WIDE.U32 R14, R9, c[0x0][0x208], R36 ;  /* 0x00008200090e7a25 */ /* 0x000fe200078e0024 */
[----:B------:R-:W-:-:S02]  /*1330*/  IADD3 R239, R249, 0x800, RZ ;  /* 0x00000800f9ef7810 */ /* 0x000fc40007ffe0ff */
[----:B------:R-:W-:Y:S01]  /*1340*/  IADD3 R238, R249, 0x1000, RZ ;  /* 0x00001000f9ee7810 */ /* 0x000fe20007ffe0ff */
[----:B------:R-:W-:Y:S01]  /*1350*/  IMAD.IADD R15, R15, 0x1, R11 ;  /* 0x000000010f0f7824 */ /* 0x000fe200078e020b */
[----:B------:R-:W-:Y:S01]  /*1360*/  LOP3.LUT R11, R10, 0xffffffe0, RZ, 0xc0, !PT ;  /* 0xffffffe00a0b7812 */ /* 0x000fe200078ec0ff */
[----:B------:R-:W-:Y:S01]  /*1370*/  IMAD R247, R5, 0x2, R251 ;  /* 0x0000000205f77824 */ /* 0x000fe200078e02fb */
[----:B------:R-:W-:Y:S01]  /*1380*/  IADD3 R237, R249, 0x1800, RZ ;  /* 0x00001800f9ed7810 */ /* 0x000fe20007ffe0ff */
[----:B------:R-:W-:-:S04]  /*1390*/  IMAD.WIDE.U32 R14, R4, c[0x0][0x210], R14 ;  /* 0x00008400040e7a25 */ /* 0x000fc800078e000e */
[----:B------:R-:W-:Y:S02]  /*13a0*/  IMAD.IADD R15, R15, 0x1, R3 ;  /* 0x000000010f0f7824 */ /* 0x000fe400078e0203 */
[----:B------:R-:W-:Y:S02]  /*13b0*/  IMAD.IADD R3, R8, 0x1, -R11 ;  /* 0x0000000108037824 */ /* 0x000fe400078e0a0b */
[----:B------:R-:W-:Y:S01]  /*13c0*/  IMAD R11, R13, c[0x0][0x218], RZ ;  /* 0x000086000d0b7a24 */ /* 0x000fe200078e02ff */
[----:B------:R-:W-:-:S04]  /*13d0*/  DEPBAR.LE SB0, 0x1 ;  /* 0x000080400000791a */ /* 0x000fc80000000000 */
[----:B------:R-:W-:Y:S01]  /*13e0*/  IMAD R8, R12, c[0x0][0x21c], R11 ;  /* 0x000087000c087a24 */ /* 0x000fe200078e020b */
[----:B------:R-:W-:-:S04]  /*13f0*/  DEPBAR.LE SB0, 0x0 ;  /* 0x000080000000791a */ /* 0x000fc80000000000 */
[----:B-1----:R-:W-:Y:S01]  /*1400*/  IMAD.WIDE.U32 R18, R12, c[0x0][0x218], R14 ;  /* 0x000086000c127a25 */ /* 0x002fe200078e000e */
[----:B------:R-:W-:Y:S03]  /*1410*/  BAR.SYNC.DEFER_BLOCKING 0x0 ;  /* 0x0000000000007b1d */ /* 0x000fe60000010000 */
[----:B------:R-:W-:Y:S02]  /*1420*/  IMAD.IADD R16, R19, 0x1, R8 ;  /* 0x0000000113107824 */ /* 0x000fe400078e0208 */
[----:B------:R-:W-:Y:S01]  /*1430*/  IMAD.MOV.U32 R4, RZ, RZ, 0x20 ;  /* 0x00000020ff047424 */ /* 0x000fe200078e00ff */
[----:B------:R2:W-:Y:S04]  /*1440*/  STL.64 [R1+0x40], R18 ;  /* 0x0000401201007387 */ /* 0x0005e80000100a00 */
[----:B------:R2:W-:Y:S01]  /*1450*/  STL [R1+0xc], R16 ;  /* 0x00000c1001007387 */ /* 0x0005e20000100800 */
[----:B------:R-:W-:-:S03]  /*1460*/  SEL R4, R4, 0xffffffe0, !P2 ;  /* 0xffffffe004047807 */ /* 0x000fc60005000000 */
[----:B------:R2:W1:Y:S04]  /*1470*/  LDSM.16.M88.4 R60, [R251+0x8100] ;  /* 0x00810000fb3c783b */ /* 0x0004680000000200 */
[----:B------:R2:W3:Y:S04]  /*1480*/  LDSM.16.M88.4 R64, [R251+0xa100] ;  /* 0x00a10000fb40783b */ /* 0x0004e80000000200 */
[----:B------:R2:W4:Y:S04]  /*1490*/  LDSM.16.M88.4 R88, [R250+0x4100] ;  /* 0x00410000fa58783b */ /* 0x0005280000000200 */
        /* <DEDUP_REMOVED lines=10> */
[----:B---3--:R-:W-:Y:S02]  /*1540*/  ULDC.64 UR4, c[0x0][0x208] ;  /* 0x0000820000047ab9 */ /* 0x008fe40000000a00 */
        /* <DEDUP_REMOVED lines=18> */
[----:B------:R-:W-:Y:S01]  /*1670*/  IMAD.SHL.U32 R9, R120, 0x2, RZ ;  /* 0x0000000278097824 */ /* 0x000fe200078e00ff */
[----:B------:R-:W-:Y:S01]  /*1680*/  ISETP.LT.OR P1, PT, R10, 0x11, P0 ;  /* 0x000000110a00780c */ /* 0x000fe20000721670 */
[----:B------:R-:W-:Y:S01]  /*1690*/  IMAD.U32 R8, RZ, RZ, UR16 ;  /* 0x00000010ff087e24 */ /* 0x000fe2000f8e00ff */
        /* <DEDUP_REMOVED lines=9> */
[----:B------:R2:W-:Y:S02]  /*1730*/  LDGSTS.E.BYPASS.LTC128B.128 [R9+0x900], [R14.64], !P6 ;  /* 0x009000000e097fae */ /* 0x0005e4000f101d56 */
[----:B--2---:R-:W-:Y:S02]  /*1740*/  IADD3.X R21, RZ, UR11, R13, P4, P2 ;  /* 0x0000000bff157c10 */ /* 0x004fe4000a7e440d */
[C---:B------:R-:W-:Y:S02]  /*1750*/  IADD3 R16, P4, R14.reuse, UR16, RZ ;  /* 0x000000100e107c10 */ /* 0x040fe4000ff9e0ff */
[----:B------:R-:W-:Y:S01]  /*1760*/  IADD3 R18, P2, R14, UR5, RZ ;  /* 0x000000050e127c10 */ /* 0x000fe2000ff5e0ff */
[----:B------:R2:W-:Y:S01]  /*1770*/  LDGSTS.E.BYPASS.LTC128B.128 [R9+0x2900], [R20.64], !P1 ;  /* 0x0290000014097fae */ /* 0x0005e2000c901d56 */
[----:B------:R-:W-:Y:S02]  /*1780*/  ISETP.LT.OR P6, PT, R10, 0x21, P3 ;  /* 0x000000210a00780c */ /* 0x000fe40001fc1670 */
[----:B------:R-:W-:-:S02]  /*1790*/  IADD3.X R17, R15, UR11, RZ, P4, !PT ;  /* 0x0000000b0f117c10 */ /* 0x000fc4000a7fe4ff */
[C---:B------:R-:W-:Y:S02]  /*17a0*/  ISETP.LT.OR P4, PT, R10.reuse, 0x31, P3 ;  /* 0x000000310a00780c */ /* 0x040fe40001f81670 */
[----:B------:R-:W-:Y:S02]  /*17b0*/  IADD3.X R19, R15, UR4, RZ, P2, !PT ;  /* 0x000000040f137c10 */ /* 0x000fe400097fe4ff */
[----:B------:R-:W-:-:S05]  /*17c0*/  ISETP.LT.OR P2, PT, R10, 0x31, P0 ;  /* 0x000000310a00780c */ /* 0x000fca0000741670 */
[----:B------:R2:W-:Y:S01]  /*17d0*/  LDGSTS.E.BYPASS.LTC128B.128 [R9+0x1100], [R16.64], !P6 ;  /* 0x0110000010097fae */ /* 0x0005e2000f101d56 */
[----:B---3--:R-:W-:-:S03]  /*17e0*/  IADD3 R12, P1, R16, UR16, RZ ;  /* 0x00000010100c7c10 */ /* 0x008fc6000ff3e0ff */
[----:B------:R2:W-:Y:S01]  /*17f0*/  LDGSTS.E.BYPASS.LTC128B.128 [R9+0x3100], [R18.64], !P5 ;  /* 0x0310000012097fae */ /* 0x0005e2000e901d56 */
[----:B------:R-:W-:Y:S02]  /*1800*/  IADD3.X R13, R17, UR11, RZ, P1, !PT ;  /* 0x0000000b110d7c10 */ /* 0x000fe40008ffe4ff */
[----:B------:R-:W-:-:S03]  /*1810*/  IADD3 R10, P1, R16, UR5, RZ ;  /* 0x00000005100a7c10 */ /* 0x000fc6000ff3e0ff */
[----:B------:R2:W-:Y:S01]  /*1820*/  LDGSTS.E.BYPASS.LTC128B.128 [R9+0x1900], [R12.64], !P4 ;  /* 0x019000000c097fae */ /* 0x0005e2000e101d56 */
[----:B------:R-:W-:-:S05]  /*1830*/  IADD3.X R11, R17, UR4, RZ, P1, !PT ;  /* 0x00000004110b7c10 */ /* 0x000fca0008ffe4ff */
[----:B------:R2:W-:Y:S04]  /*1840*/  LDGSTS.E.BYPASS.LTC128B.128 [R9+0x3900], [R10.64], !P2 ;  /* 0x039000000a097fae */ /* 0x0005e8000d101d56 */
.L_x_2467:
[----:B---3--:R-:W-:Y:S01]  /*1850*/  LOP3.LUT P1, RZ, R0, 0x4, RZ, 0xc0, !PT ;  /* 0x0000000400ff7812 */ /* 0x008fe2000782c0ff */
[----:B------:R-:W-:Y:S01]  /*1860*/  IMAD.MOV.U32 R0, RZ, RZ, 0x40 ;  /* 0x00000040ff007424 */ /* 0x000fe200078e00ff */
[C---:B--2-4-:R-:W-:Y:S01]  /*1870*/  HMMA.16816.F32 R32, R64.reuse, R88, RZ ;  /* 0x000000584020723c */ /* 0x054fe200000018ff */
[C---:B------:R-:W-:Y:S01]  /*1880*/  IMAD R246, R4.reuse, 0x2, R251 ;  /* 0x0000000204f67824 */ /* 0x040fe200078e02fb */
[----:B------:R-:W0:Y:S01]  /*1890*/  LDGDEPBAR ;  /* 0x00000000000079af */ /* 0x000e220000000000 */
[----:B------:R-:W-:Y:S01]  /*18a0*/  IMAD R244, R4, 0x2, R247 ;  /* 0x0000000204f47824 */ /* 0x000fe200078e02f7 */
[----:B------:R-:W-:Y:S01]  /*18b0*/  SEL R0, R0, 0xffffffc0, !P1 ;  /* 0xffffffc000007807 */ /* 0x000fe20004800000 */
[----:B------:R-:W-:Y:S01]  /*18c0*/  IMAD R243, R5, 0x2, R246 ;  /* 0x0000000205f37824 */ /* 0x000fe200078e02f6 */
[----:B------:R-:W-:Y:S01]  /*18d0*/  LDSM.16.M88.4 R116, [R246+0xa100] ;  /* 0x00a10000f674783b */ /* 0x000fe20000000200 */
[----:B------:R-:W-:Y:S01]  /*18e0*/  UISETP.GE.AND UP0, UPT, UR8, 0x41, UPT ;  /* 0x000000410800788c */ /* 0x000fe2000bf06270 */
[C---:B-1----:R-:W-:Y:S01]  /*18f0*/  HMMA.16816.F32 R24, R64.reuse, R80, RZ ;  /* 0x000000504018723c */ /* 0x042fe200000018ff */
[--C-:B------:R-:W-:Y:S01]  /*1900*/  IMAD.IADD R245, R250, 0x1, R0.reuse ;  /* 0x00000001faf57824 */ /* 0x100fe200078e0200 */
[C---:B------:R-:W-:Y:S01]  /*1910*/  IADD3 R235, R249.reuse, 0x2000, RZ ;  /* 0x00002000f9eb7810 */ /* 0x040fe20007ffe0ff */
[C---:B------:R-:W-:Y:S01]  /*1920*/  IMAD.IADD R236, R249.reuse, 0x1, R0 ;  /* 0x00000001f9ec7824 */ /* 0x040fe200078e0200 */
[----:B------:R-:W-:Y:S01]  /*1930*/  IADD3 R234, R249, 0x2800, RZ ;  /* 0x00002800f9ea7810 */ /* 0x000fe20007ffe0ff */
[----:B------:R-:W-:Y:S01]  /*1940*/  IMAD.IADD R6, R7, 0x1, R6 ;  /* 0x0000000107067824 */ /* 0x000fe200078e0206 */
[----:B------:R-:W1:Y:S01]  /*1950*/  LDSM.16.M88.4 R112, [R245+0x4100] ;  /* 0x00410000f570783b */ /* 0x000e620000000200 */
[----:B------:R-:W-:Y:S01]  /*1960*/  PLOP3.LUT P1, PT, PT, PT, UP0, 0x80, 0x0 ;  /* 0x000000000000781c */ /* 0x000fe20003f2f008 */
[----:B------:R-:W-:Y:S01]  /*1970*/  HMMA.16816.F32 R16, R64, R72, RZ ;  /* 0x000000484010723c */ /* 0x000fe200000018ff */
[C---:B------:R-:W-:Y:S01]  /*1980*/  IADD3 R233, R249.reuse, 0x3000, RZ ;  /* 0x00003000f9e97810 */ /* 0x040fe20007ffe0ff */
[----:B------:R-:W2:Y:S01]  /*1990*/  LDSM.16.M88.4 R108, [R245+0x4900] ;  /* 0x00490000f56c783b */ /* 0x000ea20000000200 */
[----:B------:R-:W-:-:S03]  /*19a0*/  IADD3 R232, R249, 0x3800, RZ ;  /* 0x00003800f9e87810 */ /* 0x000fc60007ffe0ff */
[----:B------:R-:W3:Y:S02]  /*19b0*/  LDSM.16.M88.4 R104, [R245+0x5100] ;  /* 0x00510000f568783b */ /* 0x000ee40000000200 */
[C---:B------:R-:W-:Y:S02]  /*19c0*/  HMMA.16816.F32 R28, R64.reuse, R90, RZ ;  /* 0x0000005a401c723c */ /* 0x040fe400000018ff */
[----:B------:R-:W4:Y:S06]  /*19d0*/  LDSM.16.M88.4 R100, [R245+0x5900] ;  /* 0x00590000f564783b */ /* 0x000f2c0000000200 */
[C---:B------:R-:W-:Y:S08]  /*19e0*/  HMMA.16816.F32 R20, R64.reuse, R82, RZ ;  /* 0x000000524014723c */ /* 0x040ff000000018ff */
[----:B------:R-:W-:Y:S08]  /*19f0*/  HMMA.16816.F32 R12, R64, R74, RZ ;  /* 0x0000004a400c723c */ /* 0x000ff000000018ff */
[C---:B------:R-:W-:Y:S08]  /*1a00*/  HMMA.16816.F32 R92, R60.reuse, R88, RZ ;  /* 0x000000583c5c723c */ /* 0x040ff000000018ff */
[C---:B------:R-:W-:Y:S08]  /*1a10*/  HMMA.16816.F32 R84, R60.reuse, R80, RZ ;  /* 0x000000503c54723c */ /* 0x040ff000000018ff */
[----:B------:R-:W-:Y:S08]  /*1a20*/  HMMA.16816.F32 R76, R60, R72, RZ ;  /* 0x000000483c4c723c */ /* 0x000ff000000018ff */
[-C--:B------:R-:W-:Y:S08]  /*1a30*/  HMMA.16816.F32 R8, R64, R96.reuse, RZ ;  /* 0x000000604008723c */ /* 0x080ff000000018ff */
[C---:B------:R-:W-:Y:S08]  /*1a40*/  HMMA.16816.F32 R68, R60.reuse, R96, RZ ;  /* 0x000000603c44723c */ /* 0x040ff000000018ff */
[C---:B------:R-:W-:Y:S08]  /*1a50*/  HMMA.16816.F32 R88, R60.reuse, R90, RZ ;  /* 0x0000005a3c58723c */ /* 0x040ff000000018ff */
[C---:B------:R-:W-:Y:S08]  /*1a60*/  HMMA.16816.F32 R80, R60.reuse, R82, RZ ;  /* 0x000000523c50723c */ /* 0x040ff000000018ff */
[----:B------:R-:W-:Y:S08]  /*1a70*/  HMMA.16816.F32 R72, R60, R74, RZ ;  /* 0x0000004a3c48723c */ /* 0x000ff000000018ff */
[-C--:B------:R-:W-:Y:S08]  /*1a80*/  HMMA.16816.F32 R64, R64, R98.reuse, RZ ;  /* 0x000000624040723c */ /* 0x080ff000000018ff */
[----:B------:R-:W-:Y:S01]  /*1a90*/  HMMA.16816.F32 R60, R60, R98, RZ ;  /* 0x000000623c3c723c */ /* 0x000fe200000018ff */
[----:B------:R-:W5:Y:S07]  /*1aa0*/  LDSM.16.M88.4 R96, [R246+0x8100] ;  /* 0x00810000f660783b */ /* 0x000f6e0000000200 */
        /* <DEDUP_REMOVED lines=8> */
[----:B------:R-:W-:Y:S07]  /*1b30*/  LDSM.16.M88.4 R56, [R244+0xa100] ;  /* 0x00a10000f438783b */ /* 0x000fee0000000200 */
[C---:B------:R-:W-:Y:S08]  /*1b40*/  HMMA.16816.F32 R92, R36.reuse, R52, R92 ;  /* 0x00000034245c723c */ /* 0x040ff0000000185c */
[C---:B------:R-:W-:Y:S08]  /*1b50*/  HMMA.16816.F32 R84, R36.reuse, R48, R84 ;  /* 0x000000302454723c */ /* 0x040ff00000001854 */
[C---:B------:R-:W-:Y:S08]  /*1b60*/  HMMA.16816.F32 R76, R36.reuse, R44, R76 ;  /* 0x0000002c244c723c */ /* 0x040ff0000000184c */
[C---:B------:R-:W-:Y:S08]  /*1b70*/  HMMA.16816.F32 R68, R36.reuse, R40, R68 ;  /* 0x000000282444723c */ /* 0x040ff00000001844 */
[C---:B------:R-:W-:Y:S01]  /*1b80*/  HMMA.16816.F32 R88, R36.reuse, R54, R88 ;  /* 0x000000362458723c */ /* 0x040fe20000001858 */
[----:B------:R-:W3:Y:S07]  /*1b90*/  LDSM.16.M88.4 R52, [R236] ;  /* 0x00000000ec34783b */ /* 0x000eee0000000200 */
[C---:B------:R-:W-:Y:S01]  /*1ba0*/  HMMA.16816.F32 R80, R36.reuse, R50, R80 ;  /* 0x000000322450723c */ /* 0x040fe20000001850 */
[----:B------:R-:W4:Y:S07]  /*1bb0*/  LDSM.16.M88.4 R48, [R236+0x800] ;  /* 0x00080000ec30783b */ /* 0x000f2e0000000200 */
[C---:B------:R-:W-:Y:S01]  /*1bc0*/  HMMA.16816.F32 R72, R36.reuse, R46, R72 ;  /* 0x0000002e2448723c */ /* 0x040fe20000001848 */
[----:B------:R-:W5:Y:S07]  /*1bd0*/  LDSM.16.M88.4 R44, [R236+0x1000] ;  /* 0x00100000ec2c783b */ /* 0x000f6e0000000200 */
[----:B------:R-:W-:Y:S01]  /*1be0*/  HMMA.16816.F32 R60, R36, R42, R60 ;  /* 0x0000002a243c723c */ /* 0x000fe2000000183c */
[----:B------:R-:W5:Y:S04]  /*1bf0*/  LDSM.16.M88.4 R40, [R236+0x1800] ;  /* 0x00180000ec28783b */ /* 0x000f680000000200 */
[----:B------:R-:W5:Y:S03]  /*1c00*/  LDSM.16.M88.4 R36, [R244+0x8100] ;  /* 0x00810000f424783b */ /* 0x000f660000000200 */
[C---:B-1----:R-:W-:Y:S08]  /*1c10*/  HMMA.16816.F32 R32, R116.reuse, R112, R32 ;  /* 0x000000707420723c */ /* 0x042ff00000001820 */
[C---:B--2---:R-:W-:Y:S08]  /*1c20*/  HMMA.16816.F32 R24, R116.reuse, R108, R24 ;  /* 0x0000006c7418723c */ /* 0x044ff00000001818 */
[C---:B---3--:R-:W-:Y:S08]  /*1c30*/  HMMA.16816.F32 R16, R116.reuse, R104, R16 ;  /* 0x000000687410723c */ /* 0x048ff00000001810 */
[C---:B----4-:R-:W-:Y:S08]  /*1c40*/  HMMA.16816.F32 R8, R116.reuse, R100, R8 ;  /* 0x000000647408723c */ /* 0x050ff00000001808 */
[C---:B------:R-:W-:Y:S08]  /*1c50*/  HMMA.16816.F32 R28, R116.reuse, R114, R28 ;  /* 0x00000072741c723c */ /* 0x040ff0000000181c */
[C---:B------:R-:W-:Y:S08]  /*1c60*/  HMMA.16816.F32 R20, R116.reuse, R110, R20 ;  /* 0x0000006e7414723c */ /* 0x040ff00000001814 */
[C---:B------:R-:W-:Y:S08]  /*1c70*/  HMMA.16816.F32 R12, R116.reuse, R106, R12 ;  /* 0x0000006a740c723c */ /* 0x040ff0000000180c */
[----:B------:R-:W-:Y:S01]  /*1c80*/  HMMA.16816.F32 R64, R116, R102, R64 ;  /* 0x000000667440723c */ /* 0x000fe20000001840 */
[----:B------:R-:W-:Y:S07]  /*1c90*/  LDSM.16.M88.4 R116, [R251+0xe100] ;  /* 0x00e10000fb74783b */ /* 0x000fee0000000200 */
[C---:B-----5:R-:W-:Y:S08]  /*1ca0*/  HMMA.16816.F32 R92, R96.reuse, R112, R92 ;  /* 0x00000070605c723c */ /* 0x060ff0000000185c */
[C---:B------:R-:W-:Y:S01]  /*1cb0*/  HMMA.16816.F32 R88, R96.reuse, R114, R88 ;  /* 0x000000726058723c */ /* 0x040fe20000001858 */
[----:B------:R-:W1:Y:S07]  /*1cc0*/  LDSM.16.M88.4 R112, [R250+0x6100] ;  /* 0x00610000fa70783b */ /* 0x000e6e0000000200 */
[C---:B------:R-:W-:Y:S08]  /*1cd0*/  HMMA.16816.F32 R84, R96.reuse, R108, R84 ;  /* 0x0000006c6054723c */ /* 0x040ff00000001854 */
[C---:B------:R-:W-:Y:S01]  /*1ce0*/  HMMA.16816.F32 R80, R96.reuse, R110, R80 ;  /* 0x0000006e6050723c */ /* 0x040fe20000001850 */
[----:B------:R-:W2:Y:S07]  /*1cf0*/  LDSM.16.M88.4 R108, [R250+0x6900] ;  /* 0x00690000fa6c783b */ /* 0x000eae0000000200 */
[C---:B------:R-:W-:Y:S08]  /*1d00*/  HMMA.16816.F32 R76, R96.reuse, R104, R76 ;  /* 0x00000068604c723c */ /* 0x040ff0000000184c */
[C---:B------:R-:W-:Y:S01]  /*1d10*/  HMMA.16816.F32 R72, R96.reuse, R106, R72 ;  /* 0x0000006a6048723c */ /* 0x040fe20000001848 */
[----:B------:R-:W3:Y:S07]  /*1d20*/  LDSM.16.M88.4 R104, [R250+0x7100] ;  /* 0x00710000fa68783b */ /* 0x000eee0000000200 */
[C---:B------:R-:W-:Y:S08]  /*1d30*/  HMMA.16816.F32 R68, R96.reuse, R100, R68 ;  /* 0x000000646044723c */ /* 0x040ff00000001844 */
[----:B------:R-:W-:Y:S01]  /*1d40*/  HMMA.16816.F32 R60, R96, R102, R60 ;  /* 0x00000066603c723c */ /* 0x000fe2000000183c */
[----:B------:R-:W4:Y:S04]  /*1d50*/  LDSM.16.M88.4 R100, [R250+0x7900] ;  /* 0x00790000fa64783b */ /* 0x000f280000000200 */
[----:B------:R-:W5:Y:S03]  /*1d60*/  LDSM.16.M88.4 R96, [R251+0xc100] ;  /* 0x00c10000fb60783b */ /* 0x000f660000000200 */
        /* <DEDUP_REMOVED lines=21> */
[----:B------:R-:W4:Y:S03]  /*1ec0*/  LDSM.16.M88.4 R36, [R247+0xc100] ;  /* 0x00c10000f724783b */ /* 0x000f260000000200 */
[C---:B-1----:R-:W-:Y:S08]  /*1ed0*/  HMMA.16816.F32 R32, R116.reuse, R112, R32 ;  /* 0x000000707420723c */ /* 0x042ff00000001820 */
[C---:B------:R-:W-:Y:S08]  /*1ee0*/  HMMA.16816.F32 R28, R116.reuse, R114, R28 ;  /* 0x00000072741c723c */ /* 0x040ff0000000181c */
[C---:B--2---:R-:W-:Y:S08]  /*1ef0*/  HMMA.16816.F32 R24, R116.reuse, R108, R24 ;  /* 0x0000006c7418723c */ /* 0x044ff00000001818 */
[C---:B------:R-:W-:Y:S08]  /*1f00*/  HMMA.16816.F32 R20, R116.reuse, R110, R20 ;  /* 0x0000006e7414723c */ /* 0x040ff00000001814 */
[C---:B---3--:R-:W-:Y:S08]  /*1f10*/  HMMA.16816.F32 R16, R116.reuse, R104, R16 ;  /* 0x000000687410723c */ /* 0x048ff00000001810 */
[C---:B------:R-:W-:Y:S08]  /*1f20*/  HMMA.16816.F32 R12, R116.reuse, R106, R12 ;  /* 0x0000006a740c723c */ /* 0x040ff0000000180c */
[C---:B----4-:R-:W-:Y:S08]  /*1f30*/  HMMA.16816.F32 R8, R116.reuse, R100, R8 ;  /* 0x000000647408723c */ /* 0x050ff00000001808 */
[----:B------:R-:W-:Y:S01]  /*1f40*/  HMMA.16816.F32 R64, R116, R102, R64 ;  /* 0x000000667440723c */ /* 0x000fe20000001840 */
[----:B------:R-:W-:Y:S07]  /*1f50*/  LDSM.16.M88.4 R116, [R246+0xc100] ;  /* 0x00c10000f674783b */ /* 0x000fee0000000200 */
[C---:B-----5:R-:W-:Y:S08]  /*1f60*/  HMMA.16816.F32 R92, R96.reuse, R112, R92 ;  /* 0x00000070605c723c */ /* 0x060ff0000000185c */
        /* <DEDUP_REMOVED lines=9> */
[----:B------:R-:W-:Y:S01]  /*2000*/  HMMA.16816.F32 R60, R96, R102, R60 ;  /* 0x00000066603c723c */ /* 0x000fe2000000183c */
[----:B------:R-:W3:Y:S04]  /*2010*/  LDSM.16.M88.4 R100, [R245+0x7100] ;  /* 0x00710000f564783b */ /* 0x000ee80000000200 */
[----:B------:R-:W4:Y:S03]  /*2020*/  LDSM.16.M88.4 R96, [R245+0x7900] ;  /* 0x00790000f560783b */ /* 0x000f260000000200 */
        /* <DEDUP_REMOVED lines=14> */
[----:B------:R-:W5:Y:S07]  /*2110*/  LDSM.16.M88.4 R48, [R236+0x2000] ;  /* 0x00200000ec30783b */ /* 0x000f6e0000000200 */
[C---:B------:R-:W-:Y:S08]  /*2120*/  HMMA.16816.F32 R76, R36.reuse, R44, R76 ;  /* 0x0000002c244c723c */ /* 0x040ff0000000184c */
[C---:B------:R-:W-:Y:S01]  /*2130*/  HMMA.16816.F32 R72, R36.reuse, R46, R72 ;  /* 0x0000002e2448723c */ /* 0x040fe20000001848 */
[----:B------:R-:W2:Y:S07]  /*2140*/  LDSM.16.M88.4 R44, [R236+0x2800] ;  /* 0x00280000ec2c783b */ /* 0x000eae0000000200 */
[C---:B------:R-:W-:Y:S08]  /*2150*/  HMMA.16816.F32 R68, R36.reuse, R40, R68 ;  /* 0x000000282444723c */ /* 0x040ff00000001844 */
[----:B------:R-:W-:Y:S01]  /*2160*/  HMMA.16816.F32 R60, R36, R42, R60 ;  /* 0x0000002a243c723c */ /* 0x000fe2000000183c */
[----:B------:R-:W3:Y:S04]  /*2170*/  LDSM.16.M88.4 R40, [R236+0x3000] ;  /* 0x00300000ec28783b */ /* 0x000ee80000000200 */
[----:B------:R-:W4:Y:S01]  /*2180*/  LDSM.16.M88.4 R36, [R236+0x3800] ;  /* 0x00380000ec24783b */ /* 0x000f220000000200 */
[----:B------:R-:W-:-:S04]  /*2190*/  DEPBAR.LE SB0, 0x0 ;  /* 0x000080000000791a */ /* 0x000fc80000000000 */
[C---:B-1----:R-:W-:Y:S08]  /*21a0*/  HMMA.16816.F32 R32, R112.reuse, R108, R32 ;  /* 0x0000006c7020723c */ /* 0x042ff00000001820 */
[C---:B------:R-:W-:Y:S08]  /*21b0*/  HMMA.16816.F32 R28, R112.reuse, R110, R28 ;  /* 0x0000006e701c723c */ /* 0x040ff0000000181c */
[C---:B--2---:R-:W-:Y:S08]  /*21c0*/  HMMA.16816.F32 R24, R112.reuse, R104, R24 ;  /* 0x000000687018723c */ /* 0x044ff00000001818 */
[C---:B------:R-:W-:Y:S08]  /*21d0*/  HMMA.16816.F32 R20, R112.reuse, R106, R20 ;  /* 0x0000006a7014723c */ /* 0x040ff00000001814 */
[C---:B---3--:R-:W-:Y:S08]  /*21e0*/  HMMA.16816.F32 R16, R112.reuse, R100, R16 ;  /* 0x000000647010723c */ /* 0x048ff00000001810 */
        /* <DEDUP_REMOVED lines=29> */
[----:B------:R-:W-:-:S04]  /*23c0*/  ULEA.HI.SX32 UR5, UR18, 0xfffffffe, 0x1a ;  /* 0xfffffffe12057891 */ /* 0x000fc8000f8fd23f */
        /* <DEDUP_REMOVED lines=9> */
[----:B------:R-:W-:-:S02]  /*2460*/  IADD3 R2, R37, UR4, RZ ;  /* 0x0000000425027c10 */ /* 0x000fc4000fffe0ff */
[----:B------:R-:W-:Y:S01]  /*2470*/  IADD3 R46, P5, R48, UR5, RZ ;  /* 0x00000005302e7c10 */ /* 0x000fe2000ffbe0ff */
[----:B------:R-:W-:Y:S01]  /*2480*/  UIADD3.X UR4, URZ, UR14, URZ, UP0, !UPT ;  /* 0x0000000e3f047290 */ /* 0x000fe200087fe43f */
[----:B------:R-:W-:Y:S01]  /*2490*/  LEA.HI.X R49, R36, c[0x0][0x1cc], R2, 0x1, P2 ;  /* 0x0000730024317a11 */ /* 0x000fe200010f0c02 */
[----:B------:R-:W-:Y:S01]  /*24a0*/  IMAD.SHL.U32 R2, R120, 0x2, RZ ;  /* 0x0000000278027824 */ /* 0x000fe200078e00ff */
[----:B------:R-:W-:Y:S02]  /*24b0*/  IADD3 R44, P4, P2, R0, 0x80, R48 ;  /* 0x00000080002c7810 */ /* 0x000fe40007a9e030 */
[----:B------:R-:W-:Y:S02]  /*24c0*/  IADD3.X R47, R49, UR6, RZ, P5, !PT ;  /* 0x00000006312f7c10 */ /* 0x000fe4000affe4ff */
[----:B------:R-:W-:Y:S01]  /*24d0*/  IADD3 R42, P6, R46, UR5, RZ ;  /* 0x000000052e2a7c10 */ /* 0x000fe2000ffde0ff */
[----:B------:R-:W-:Y:S01]  /*24e0*/  @!PT LDS RZ, [RZ] ;  /* 0x00000000fffff984 */ /* 0x000fe20000000800 */
[----:B------:R-:W-:Y:S01]  /*24f0*/  @!PT LDS RZ, [RZ] ;  /* 0x00000000fffff984 */ /* 0x000fe20000000800 */
[----:B------:R-:W-:Y:S01]  /*2500*/  @!PT LDS RZ, [RZ] ;  /* 0x00000000fffff984 */ /* 0x000fe20000000800 */
[----:B------:R1:W-:Y:S01]  /*2510*/  LDGSTS.E.BYPASS.LTC128B.128 [R2+0x4100], [R48.64], !P3 ;  /* 0x0410000030027fae */ /* 0x0003e2000d901d56 */
[----:B------:R-:W-:-:S02]  /*2520*/  IADD3.X R45, RZ, UR6, R49, P4, P2 ;  /* 0x00000006ff2d7c10 */ /* 0x000fc4000a7e4431 */
[----:B------:R-:W-:Y:S01]  /*2530*/  IADD3 R40, P5, R46, UR7, RZ ;  /* 0x000000072e287c10 */ /* 0x000fe2000ffbe0ff */
[----:B------:R1:W-:Y:S01]  /*2540*/  LDGSTS.E.BYPASS.LTC128B.128 [R2+0x6100], [R48.64+0x80], !P0 ;  /* 0x0610008030027fae */ /* 0x0003e2000c101d56 */
[C---:B------:R-:W-:Y:S02]  /*2550*/  IADD3 R38, P4, R42.reuse, UR5, RZ ;  /* 0x000000052a267c10 */ /* 0x040fe4000ff9e0ff */
[C---:B------:R-:W-:Y:S01]  /*2560*/  IADD3.X R43, R47.reuse, UR6, RZ, P6, !PT ;  /* 0x000000062f2b7c10 */ /* 0x040fe2000b7fe4ff */
        /* <DEDUP_REMOVED lines=8> */
[----:B------:R1:W-:Y:S04]  /*25f0*/  LDGSTS.E.BYPASS.LTC128B.128 [R2+0x5900], [R38.64], !P3 ;  /* 0x0590000026027fae */ /* 0x0003e8000d901d56 */
[----:B------:R1:W-:Y:S02]  /*2600*/  LDGSTS.E.BYPASS.LTC128B.128 [R2+0x7900], [R36.64], !P0 ;  /* 0x0790000024027fae */ /* 0x0003e4000c101d56 */
.L_x_2468:
[----:B------:R-:W-:Y:S01]  /*2610*/  SHF.R.S32.HI R0, RZ, 0x1f, R3 ;  /* 0x0000001fff007819 */ /* 0x000fe20000011403 */
[----:B------:R-:W-:Y:S01]  /*2620*/  UIMAD UR8, UR13, -0x40, UR8 ;  /* 0xffffffc00d0878a4 */ /* 0x000fe2000f8e0208 */
[----:B------:R-:W-:Y:S01]  /*2630*/  IMAD.SHL.U32 R248, R6, 0x2, RZ ;  /* 0x0000000206f87824 */ /* 0x000fe200078e00ff */
[----:B------:R-:W0:Y:S01]  /*2640*/  LDGDEPBAR ;  /* 0x00000000000079af */ /* 0x000e220000000000 */
[----:B-1----:R-:W-:-:S02]  /*2650*/  LEA.HI R2, R0, R3, RZ, 0x2 ;  /* 0x0000000300027211 */ /* 0x002fc400078f10ff */
[--C-:B------:R-:W-:Y:S01]  /*2660*/  IMAD R242, R5, 0x2, R248.reuse ;  /* 0x0000000205f27824 */ /* 0x100fe200078e02f8 */
[----:B------:R-:W-:Y:S01]  /*2670*/  LDSM.16.MT88.4 R180, [R248+0x900] ;  /* 0x00090000f8b4783b */ /* 0x000fe20000004200 */
[----:B------:R-:W-:Y:S02]  /*2680*/  IMAD.U32 R0, RZ, RZ, UR8 ;  /* 0x00000008ff007e24 */ /* 0x000fe4000f8e00ff */
[C---:B------:R-:W-:Y:S01]  /*2690*/  IMAD R241, R4.reuse, 0x2, R248 ;  /* 0x0000000204f17824 */ /* 0x040fe200078e02f8 */
[----:B------:R1:W-:Y:S01]  /*26a0*/  STL [R1+0x28], R2 ;  /* 0x0000280201007387 */ /* 0x0003e20000100800 */
[----:B------:R-:W-:-:S03]  /*26b0*/  IMAD R240, R4, 0x2, R242 ;  /* 0x0000000204f07824 */ /* 0x000fc600078e02f2 */
[----:B------:R-:W-:Y:S04]  /*26c0*/  LDSM.16.MT88.4 R44, [R242+0x100] ;  /* 0x00010000f22c783b */ /* 0x000fe80000004200 */
[----:B------:R-:W-:Y:S04]  /*26d0*/  LDSM.16.MT88.4 R128, [R248+0x2100] ;  /* 0x00210000f880783b */ /* 0x000fe80000004200 */
[----:B------:R-:W-:Y:S04]  /*26e0*/  LDSM.16.MT88.4 R144, [R242+0x2100] ;  /* 0x00210000f290783b */ /* 0x000fe80000004200 */
[----:B------:R-:W-:Y:S04]  /*26f0*/  LDSM.16.MT88.4 R96, [R241+0x100] ;  /* 0x00010000f160783b */ /* 0x000fe80000004200 */
[----:B------:R-:W-:Y:S04]  /*2700*/  LDSM.16.MT88.4 R112, [R240+0x100] ;  /* 0x00010000f070783b */ /* 0x000fe80000004200 */
[----:B------:R-:W-:Y:S01]  /*2710*/  LDSM.16.MT88.4 R160, [R241+0x2100] ;  /* 0x00210000f1a0783b */ /* 0x000fe20000004200 */
[----:B-1----:R-:W-:-:S05]  /*2720*/  LOP3.LUT R2, R2, 0x7ffffffc, RZ, 0xc0, !PT ;  /* 0x7ffffffc02027812 */ /* 0x002fca00078ec0ff */
[----:B------:R-:W-:-:S04]  /*2730*/  IMAD.IADD R3, R3, 0x1, -R2 ;  /* 0x0000000103037824 */ /* 0x000fc800078e0a02 */
        /* <DEDUP_REMOVED lines=13> */
[----:B------:R-:W-:Y:S02]  /*2810*/  FSEL R33, R33, -INF , P2 ;  /* 0xff80000021217808 */ /* 0x000fe40001000000 */
[----:B------:R-:W-:Y:S02]  /*2820*/  FSEL R95, R95, -INF , P2 ;  /* 0xff8000005f5f7808 */ /* 0x000fe40001000000 */
[C---:B------:R-:W-:Y:S02]  /*2830*/  ISETP.GT.AND P4, PT, R3.reuse, 0x10, PT ;  /* 0x000000100300780c */ /* 0x040fe40003f84270 */
[----:B------:R-:W-:Y:S02]  /*2840*/  FSEL R32, R30, -INF , P6 ;  /* 0xff8000001e207808 */ /* 0x000fe40003000000 */
[----:B------:R-:W-:Y:S02]  /*2850*/  ISETP.GT.AND P2, PT, R3, 0x11, PT ;  /* 0x000000110300780c */ /* 0x000fe40003f44270 */
[----:B------:R-:W-:-:S02]  /*2860*/  FSEL R30, R31, -INF , P5 ;  /* 0xff8000001f1e7808 */ /* 0x000fc40002800000 */
[----:B------:R-:W-:Y:S02]  /*2870*/  FSEL R89, R89, -INF , P5 ;  /* 0xff80000059597808 */ /* 0x000fe40002800000 */
[----:B------:R-:W-:Y:S02]  /*2880*/  FMNMX.FTZ R36, R43, R36, !PT ;  /* 0x000000242b247209 */ /* 0x000fe40007810000 */
[----:B------:R-:W-:Y:S02]  /*2890*/  FSEL R31, R29, -INF , P5 ;  /* 0xff8000001d1f7808 */ /* 0x000fe40002800000 */
[----:B------:R-:W-:Y:S02]  /*28a0*/  FSEL R29, R24, -INF , P4 ;  /* 0xff800000181d7808 */ /* 0x000fe40002000000 */
[----:B------:R-:W-:Y:S02]  /*28b0*/  FSEL R24, R27, -INF , P2 ;  /* 0xff8000001b187808 */ /* 0x000fe40001000000 */
[----:B------:R-:W-:-:S02]  /*28c0*/  FSEL R27, R84, -INF , P4 ;  /* 0xff800000541b7808 */ /* 0x000fc40002000000 */
[----:B------:R-:W-:Y:S02]  /*28d0*/  FMNMX.FTZ R36, R89, R36, !PT ;  /* 0x0000002459247209 */ /* 0x000fe40007810000 */
[----:B------:R-:W-:Y:S02]  /*28e0*/  FSEL R26, R26, -INF , P4 ;  /* 0xff8000001a1a7808 */ /* 0x000fe40002000000 */
[----:B------:R-:W-:Y:S02]  /*28f0*/  FSEL R25, R25, -INF , P2 ;  /* 0xff80000019197808 */ /* 0x000fe40001000000 */
[----:B------:R-:W-:Y:S02]  /*2900*/  FSEL R86, R86, -INF , P4 ;  /* 0xff80000056567808 */ /* 0x000fe40002000000 */
[----:B------:R-:W-:Y:S02]  /*2910*/  FSEL R2, R87, -INF , P2 ;  /* 0xff80000057027808 */ /* 0x000fe40001000000 */
[----:B------:R-:W-:-:S02]  /*2920*/  FSEL R85, R85, -INF , P2 ;  /* 0xff80000055557808 */ /* 0x000fc40001000000 */
[----:B------:R-:W-:Y:S02]  /*2930*/  FSEL R0, R91, -INF , P5 ;  /* 0xff8000005b007808 */ /* 0x000fe40002800000 */
[C---:B------:R-:W-:Y:S02]  /*2940*/  ISETP.GT.AND P4, PT, R3.reuse, 0x19, PT ;  /* 0x000000190300780c */ /* 0x040fe40003f84270 */
[C---:B------:R-:W-:Y:S02]  /*2950*/  ISETP.GT.AND P2, PT, R3.reuse, 0x20, PT ;  /* 0x000000200300780c */ /* 0x040fe40003f44270 */
[----:B------:R-:W-:Y:S02]  /*2960*/  ISETP.GT.AND P5, PT, R3, 0x18, PT ;  /* 0x000000180300780c */ /* 0x000fe40003fa4270 */
[----:B------:R-:W-:Y:S02]  /*2970*/  FMNMX.FTZ R36, R27, R36, !PT ;  /* 0x000000241b247209 */ /* 0x000fe40007810000 */
[----:B------:R-:W-:-:S02]  /*2980*/  FSEL R39, R28, -INF , P6 ;  /* 0xff8000001c277808 */ /* 0x000fc40003000000 */
[----:B------:R-:W-:Y:S02]  /*2990*/  FSEL R28, R23, -INF , P4 ;  /* 0xff800000171c7808 */ /* 0x000fe40002000000 */
[----:B------:R-:W-:Y:S02]  /*29a0*/  FSEL R226, R18, -INF , P2 ;  /* 0xff80000012e27808 */ /* 0x000fe40001000000 */
[----:B------:R-:W-:Y:S02]  /*29b0*/  FSEL R23, R80, -INF , P5 ;  /* 0xff80000050177808 */ /* 0x000fe40002800000 */
[----:B------:R-:W-:Y:S02]  /*29c0*/  FMNMX.FTZ R18, R85, R36, !PT ;  /* 0x0000002455127209 */ /* 0x000fe40007810000 */
[----:B------:R-:W-:Y:S02]  /*29d0*/  FSEL R151, R16, -INF , P2 ;  /* 0xff80000010977808 */ /* 0x000fe40001000000 */
[----:B------:R-:W-:-:S02]  /*29e0*/  FSEL R7, R20, -INF , P5 ;  /* 0xff80000014077808 */ /* 0x000fc40002800000 */
[----:B------:R-:W-:Y:S02]  /*29f0*/  FSEL R81, R81, -INF , P4 ;  /* 0xff80000051517808 */ /* 0x000fe40002000000 */
[----:B------:R-:W-:Y:S02]  /*2a00*/  FMNMX.FTZ R16, R23, R18, !PT ;  /* 0x0000001217107209 */ /* 0x000fe40007810000 */
[----:B------:R-:W-:Y:S02]  /*2a10*/  FSEL R21, R21, -INF , P4 ;  /* 0xff80000015157808 */ /* 0x000fe40002000000 */
[----:B------:R-:W-:Y:S02]  /*2a20*/  FSEL R20, R83, -INF , P4 ;  /* 0xff80000053147808 */ /* 0x000fe40002000000 */
[----:B------:R-:W-:Y:S02]  /*2a30*/  ISETP.GT.AND P4, PT, R3, 0x21, PT ;  /* 0x000000210300780c */ /* 0x000fe40003f84270 */
[----:B------:R-:W-:-:S02]  /*2a40*/  FSEL R231, R76, -INF , P2 ;  /* 0xff8000004ce77808 */ /* 0x000fc40001000000 */
[----:B------:R-:W-:Y:S02]  /*2a50*/  FMNMX.FTZ R16, R81, R16, !PT ;  /* 0x0000001051107209 */ /* 0x000fe40007810000 */
[----:B------:R-:W-:Y:S02]  /*2a60*/  FSEL R228, R19, -INF , P4 ;  /* 0xff80000013e47808 */ /* 0x000fe40002000000 */
[----:B------:R-:W-:Y:S02]  /*2a70*/  FSEL R164, R17, -INF , P4 ;  /* 0xff80000011a47808 */ /* 0x000fe40002000000 */
[----:B------:R-:W-:Y:S02]  /*2a80*/  FSEL R148, R79, -INF , P4 ;  /* 0xff8000004f947808 */ /* 0x000fe40002000000 */
[----:B------:R-:W-:Y:S02]  /*2a90*/  FSEL R224, R77, -INF , P4 ;  /* 0xff8000004de07808 */ /* 0x000fe40002000000 */
[----:B------:R-:W-:-:S02]  /*2aa0*/  ISETP.GT.AND P4, PT, R3, 0x28, PT ;  /* 0x000000280300780c */ /* 0x000fc40003f84270 */
[----:B------:R-:W-:Y:S02]  /*2ab0*/  FMNMX.FTZ R17, R231, R16, !PT ;  /* 0x00000010e7117209 */ /* 0x000fe40007810000 */
[----:B------:R-:W-:Y:S02]  /*2ac0*/  FSEL R78, R78, -INF , P2 ;  /* 0xff8000004e4e7808 */ /* 0x000fe40001000000 */
[----:B------:R-:W-:Y:S02]  /*2ad0*/  FSEL R230, R14, -INF , P4 ;  /* 0xff8000000ee67808 */ /* 0x000fe40002000000 */
[----:B------:R-:W-:Y:S02]  /*2ae0*/  ISETP.GT.AND P2, PT, R3, 0x29, PT ;  /* 0x000000290300780c */ /* 0x000fe40003f44270 */
[----:B------:R-:W-:Y:S02]  /*2af0*/  FSEL R101, R72, -INF , P4 ;  /* 0xff80000048657808 */ /* 0x000fe40002000000 */
[----:B------:R-:W-:-:S02]  /*2b00*/  FMNMX.FTZ R14, R224, R17, !PT ;  /* 0x00000011e00e7209 */ /* 0x000fc40007810000 */
[----:B------:R-:W-:Y:S01]  /*2b10*/  FSEL R22, R22, -INF , P5 ;  /* 0xff80000016167808 */ /* 0x000fe20002800000 */
[----:B------:R-:W-:Y:S01]  /*2b20*/  LDSM.16.MT88.4 R16, [R242+0x2900] ;  /* 0x00290000f210783b */ /* 0x000fe20000004200 */
[----:B------:R-:W-:Y:S02]  /*2b30*/  FSEL R82, R82, -INF , P5 ;  /* 0xff80000052527808 */ /* 0x000fe40002800000 */
        /* <DEDUP_REMOVED lines=20> */
[----:B------:R-:W-:Y:S01]  /*2c80*/  FMNMX.FTZ R13, R94, R95, !PT ;  /* 0x0000005f5e0d7209 */ /* 0x000fe20007810000 */
[----:B------:R-:W1:Y:S01]  /*2c90*/  SHFL.BFLY PT, R15, R12, 0x2, 0x1f ;  /* 0x0c401f000c0f7f89 */ /* 0x000e6200000e0000 */
        /* <DEDUP_REMOVED lines=10> */
[----:B------:R-:W-:Y:S02]  /*2d40*/  FSEL R221, R64, -INF , P5 ;  /* 0xff80000040dd7808 */ /* 0x000fe40002800000 */
[----:B------:R-:W-:Y:S02]  /*2d50*/  FSEL R217, R65, -INF , P4 ;  /* 0xff80000041d97808 */ /* 0x000fe40002000000 */
[----:B-1----:R-:W-:-:S02]  /*2d60*/  FMNMX.FTZ R15, R12, R15, !PT ;  /* 0x0000000f0c0f7209 */ /* 0x002fc40007810000 */
[----:B------:R-:W-:Y:S02]  /*2d70*/  FMNMX.FTZ R12, R20, R13, !PT ;  /* 0x0000000d140c7209 */ /* 0x000fe40007810000 */
[----:B------:R-:W-:Y:S01]  /*2d80*/  FMNMX.FTZ R13, R34, R35, !PT ;  /* 0x00000023220d7209 */ /* 0x000fe20007810000 */
[----:B------:R-:W1:Y:S01]  /*2d90*/  SHFL.BFLY PT, R196, R15, 0x1, 0x1f ;  /* 0x0c201f000fc47f89 */ /* 0x000e6200000e0000 */
[----:B------:R-:W-:Y:S02]  /*2da0*/  FSEL R209, R11, -INF , P6 ;  /* 0xff8000000bd17808 */ /* 0x000fe40003000000 */
[----:B------:R-:W-:Y:S02]  /*2db0*/  FMNMX.FTZ R13, R32, R13, !PT ;  /* 0x0000000d200d7209 */ /* 0x000fe40007810000 */
[----:B------:R-:W-:Y:S02]  /*2dc0*/  FSEL R208, R66, -INF , P5 ;  /* 0xff80000042d07808 */ /* 0x000fe40002800000 */
[----:B------:R-:W-:-:S02]  /*2dd0*/  FMNMX.FTZ R13, R30, R13, !PT ;  /* 0x0000000d1e0d7209 */ /* 0x000fc40007810000 */
[----:B------:R-:W-:Y:S02]  /*2de0*/  FSEL R207, R67, -INF , P4 ;  /* 0xff80000043cf7808 */ /* 0x000fe40002000000 */
[----:B------:R-:W-:-:S04]  /*2df0*/  FMNMX.FTZ R13, R26, R13, !PT ;  /* 0x0000000d1a0d7209 */ /* 0x000fc80007810000 */
        /* <DEDUP_REMOVED lines=8> */
[----:B------:R-:W-:Y:S02]  /*2e80*/  FSEL R214, R214, RZ, P2 ;  /* 0x000000ffd6d67208 */ /* 0x000fe40001000000 */
[----:B------:R-:W-:Y:S02]  /*2e90*/  ISETP.GT.AND P2, PT, R3, 0x30, PT ;  /* 0x000000300300780c */ /* 0x000fe40003f44270 */
[----:B------:R-:W-:Y:S01]  /*2ea0*/  FMNMX.FTZ R3, R78, R12, !PT ;  /* 0x0000000c4e037209 */ /* 0x000fe20007810000 */
[--C-:B------:R-:W-:Y:S01]  /*2eb0*/  FFMA.FTZ R206, R41, c[0x0][0x2d0], -R214.reuse ;  /* 0x0000b40029ce7a23 */ /* 0x100fe200000108d6 */
[----:B------:R-:W-:Y:S01]  /*2ec0*/  FMNMX.FTZ R12, R37, R33, !PT ;  /* 0x00000021250c7209 */ /* 0x000fe20007810000 */
[--C-:B------:R-:W-:Y:S01]  /*2ed0*/  FFMA.FTZ R197, R43, c[0x0][0x2d0], -R214.reuse ;  /* 0x0000b4002bc57a23 */ /* 0x100fe200000108d6 */
[----:B------:R-:W-:Y:S01]  /*2ee0*/  FMNMX.FTZ R3, R148, R3, !PT ;  /* 0x0000000394037209 */ /* 0x000fe20007810000 */
[----:B------:R-:W-:Y:S01]  /*2ef0*/  LDSM.16.MT88.4 R40, [R248+0x100] ;  /* 0x00010000f828783b */ /* 0x000fe20000004200 */
[----:B------:R-:W-:Y:S01]  /*2f00*/  FMNMX.FTZ R12, R39, R12, !PT ;  /* 0x0000000c270c7209 */ /* 0x000fe20007810000 */
[--C-:B------:R-:W-:Y:S01]  /*2f10*/  FFMA.FTZ R205, R93, c[0x0][0x2d0], -R214.reuse ;  /* 0x0000b4005dcd7a23 */ /* 0x100fe200000108d6 */
[----:B------:R-:W-:Y:S01]  /*2f20*/  FMNMX.FTZ R3, R149, R3, !PT ;  /* 0x0000000395037209 */ /* 0x000fe20007810000 */
[--C-:B------:R-:W-:Y:S01]  /*2f30*/  FFMA.FTZ R64, R89, c[0x0][0x2d0], -R214.reuse ;  /* 0x0000b40059407a23 */ /* 0x100fe200000108d6 */
[----:B------:R-:W-:Y:S01]  /*2f40*/  FMNMX.FTZ R12, R31, R12, !PT ;  /* 0x0000000c1f0c7209 */ /* 0x000fe20007810000 */
[----:B------:R-:W-:Y:S01]  /*2f50*/  MUFU.EX2 R206, R206 ;  /* 0x000000ce00ce7308 */ /* 0x000fe20000000800 */
[----:B------:R-:W-:Y:S01]  /*2f60*/  FSEL R222, R70, -INF , P2 ;  /* 0xff80000046de7808 */ /* 0x000fe20001000000 */
[--C-:B------:R-:W-:Y:S01]  /*2f70*/  FFMA.FTZ R51, R81, c[0x0][0x2d0], -R214.reuse ;  /* 0x0000b40051337a23 */ /* 0x100fe200000108d6 */
[----:B------:R-:W-:Y:S01]  /*2f80*/  FMNMX.FTZ R12, R29, R12, !PT ;  /* 0x0000000c1d0c7209 */ /* 0x000fe20007810000 */
[--C-:B------:R-:W-:Y:S01]  /*2f90*/  FFMA.FTZ R58, R27, c[0x0][0x2d0], -R214.reuse ;  /* 0x0000b4001b3a7a23 */ /* 0x100fe200000108d6 */
[----:B------:R-:W-:Y:S01]  /*2fa0*/  FMNMX.FTZ R3, R150, R3, !PT ;  /* 0x0000000396037209 */ /* 0x000fe20007810000 */
[--C-:B------:R-:W-:Y:S01]  /*2fb0*/  FFMA.FTZ R53, R85, c[0x0][0x2d0], -R214.reuse ;  /* 0x0000b40055357a23 */ /* 0x100fe200000108d6 */
[----:B------:R-:W-:Y:S01]  /*2fc0*/  FMNMX.FTZ R12, R25, R12, !PT ;  /* 0x0000000c190c7209 */ /* 0x000fe20007810000 */
[----:B------:R-:W1:Y:S01]  /*2fd0*/  MUFU.EX2 R205, R205 ;  /* 0x000000cd00cd7308 */ /* 0x000e620000000800 */
[----:B------:R-:W-:Y:S01]  /*2fe0*/  FMNMX.FTZ R3, R222, R3, !PT ;  /* 0x00000003de037209 */ /* 0x000fe20007810000 */
[--C-:B------:R-:W-:Y:S01]  /*2ff0*/  FFMA.FTZ R52, R23, c[0x0][0x2d0], -R214.reuse ;  /* 0x0000b40017347a23 */ /* 0x100fe200000108d6 */
[----:B------:R-:W-:Y:S01]  /*3000*/  FMNMX.FTZ R12, R7, R12, !PT ;  /* 0x0000000c070c7209 */ /* 0x000fe20007810000 */
[--C-:B------:R-:W-:Y:S01]  /*3010*/  FFMA.FTZ R231, R231, c[0x0][0x2d0], -R214.reuse ;  /* 0x0000b400e7e77a23 */ /* 0x100fe200000108d6 */
[----:B------:R-:W-:Y:S01]  /*3020*/  FMNMX.FTZ R3, R220, R3, !PT ;  /* 0x00000003dc037209 */ /* 0x000fe20007810000 */
[--C-:B------:R-:W-:Y:S01]  /*3030*/  FFMA.FTZ R224, R224, c[0x0][0x2d0], -R214.reuse ;  /* 0x0000b400e0e07a23 */ /* 0x100fe200000108d6 */
[----:B------:R-:W-:Y:S01]  /*3040*/  FMNMX.FTZ R12, R21, R12, !PT ;  /* 0x0000000c150c7209 */ /* 0x000fe20007810000 */
[----:B------:R-:W-:Y:S01]  /*3050*/  MUFU.EX2 R197, R197 ;  /* 0x000000c500c57308 */ /* 0x000fe20000000800 */
[----:B------:R-:W-:Y:S01]  /*3060*/  FMNMX.FTZ R3, R218, R3, !PT ;  /* 0x00000003da037209 */ /* 0x000fe20007810000 */
[--C-:B------:R-:W-:Y:S01]  /*3070*/  FFMA.FTZ R223, R223, c[0x0][0x2d0], -R214.reuse ;  /* 0x0000b400dfdf7a23 */ /* 0x100fe200000108d6 */
[----:B------:R-:W-:Y:S01]  /*3080*/  FMNMX.FTZ R12, R151, R12, !PT ;  /* 0x0000000c970c7209 */ /* 0x000fe20007810000 */
[----:B------:R-:W-:Y:S01]  /*3090*/  FFMA.FTZ R219, R219, c[0x0][0x2d0], -R214 ;  /* 0x0000b400dbdb7a23 */ /* 0x000fe200000108d6 */
[----:B------:R-:W-:-:S02]  /*30a0*/  FSEL R229, R8, -INF , P2 ;  /* 0xff80000008e57808 */ /* 0x000fc40001000000 */
[----:B------:R-:W-:Y:S01]  /*30b0*/  FMNMX.FTZ R12, R164, R12, !PT ;  /* 0x0000000ca40c7209 */ /* 0x000fe20007810000 */
[----:B------:R-:W2:Y:S01]  /*30c0*/  MUFU.EX2 R64, R64 ;  /* 0x0000004000407308 */ /* 0x000ea20000000800 */
[----:B------:R-:W-:Y:S02]  /*30d0*/  FMNMX.FTZ R14, R216, R3, !PT ;  /* 0x00000003d80e7209 */ /* 0x000fe40007810000 */
[----:B------:R-:W-:Y:S02]  /*30e0*/  FMNMX.FTZ R8, R165, R12, !PT ;  /* 0x0000000ca5087209 */ /* 0x000fe40007810000 */
[----:B------:R-:W-:Y:S01]  /*30f0*/  FMNMX.FTZ R13, R230, R13, !PT ;  /* 0x0000000de60d7209 */ /* 0x000fe20007810000 */
[----:B------:R-:W3:Y:S01]  /*3100*/  SHFL.BFLY PT, R3, R14, 0x2, 0x1f ;  /* 0x0c401f000e037f89 */ /* 0x000ee200000e0000 */
[----:B------:R-:W-:Y:S01]  /*3110*/  FMNMX.FTZ R8, R166, R8, !PT ;  /* 0x00000008a6087209 */ /* 0x000fe20007810000 */
[----:B------:R-:W-:Y:S01]  /*3120*/  MUFU.EX2 R58, R58 ;  /* 0x0000003a003a7308 */ /* 0x000fe20000000800 */
[----:B------:R-:W-:-:S02]  /*3130*/  FSEL R210, R10, -INF , P2 ;  /* 0xff8000000ad27808 */ /* 0x000fc40001000000 */
[----:B------:R-:W-:Y:S02]  /*3140*/  FMNMX.FTZ R8, R229, R8, !PT ;  /* 0x00000008e5087209 */ /* 0x000fe40007810000 */
[----:B------:R-:W-:Y:S02]  /*3150*/  FMNMX.FTZ R13, R167, R13, !PT ;  /* 0x0000000da70d7209 */ /* 0x000fe40007810000 */
[----:B------:R-:W-:Y:S01]  /*3160*/  FMNMX.FTZ R8, R225, R8, !PT ;  /* 0x00000008e1087209 */ /* 0x000fe20007810000 */
[----:B------:R-:W4:Y:S01]  /*3170*/  MUFU.EX2 R53, R53 ;  /* 0x0000003500357308 */ /* 0x000f220000000800 */
[----:B------:R-:W-:Y:S02]  /*3180*/  FMNMX.FTZ R10, R210, R13, !PT ;  /* 0x0000000dd20a7209 */ /* 0x000fe40007810000 */
[----:B------:R-:W-:Y:S02]  /*3190*/  FMNMX.FTZ R8, R221, R8, !PT ;  /* 0x00000008dd087209 */ /* 0x000fe40007810000 */
[----:B------:R-:W-:-:S02]  /*31a0*/  FMNMX.FTZ R11, R209, R10, !PT ;  /* 0x0000000ad10b7209 */ /* 0x000fc40007810000 */
[----:B------:R-:W-:Y:S01]  /*31b0*/  FMNMX.FTZ R9, R217, R8, !PT ;  /* 0x00000008d9097209 */ /* 0x000fe20007810000 */
[----:B------:R-:W-:Y:S01]  /*31c0*/  MUFU.EX2 R52, R52 ;  /* 0x0000003400347308 */ /* 0x000fe20000000800 */
[----:B------:R-:W-:Y:S02]  /*31d0*/  FMNMX.FTZ R10, R208, R11, !PT ;  /* 0x0000000bd00a7209 */ /* 0x000fe40007810000 */
[----:B-1----:R-:W-:Y:S01]  /*31e0*/  F2FP.PACK_AB R176, R205, R206 ;  /* 0x000000cecdb0723e */ /* 0x002fe200000000ff */
[----:B------:R-:W1:Y:S01]  /*31f0*/  SHFL.BFLY PT, R8, R9, 0x2, 0x1f ;  /* 0x0c401f0009087f89 */ /* 0x000e6200000e0000 */
[----:B------:R-:W-:Y:S01]  /*3200*/  FMNMX.FTZ R10, R207, R10, !PT ;  /* 0x0000000acf0a7209 */ /* 0x000fe20007810000 */
[----:B------:R-:W-:Y:S01]  /*3210*/  FADD.FTZ R206, R206, R205 ;  /* 0x000000cdcece7221 */ /* 0x000fe20000010000 */
[----:B---3--:R-:W-:Y:S01]  /*3220*/  FMNMX.FTZ R3, R14, R3, !PT ;  /* 0x000000030e037209 */ /* 0x008fe20007810000 */
[----:B------:R-:W3:Y:S01]  /*3230*/  MUFU.EX2 R51, R51 ;  /* 0x0000003300337308 */ /* 0x000ee20000000800 */
[----:B--2---:R-:W-:Y:S01]  /*3240*/  F2FP.PACK_AB R178, R64, R197 ;  /* 0x000000c540b2723e */ /* 0x004fe200000000ff */
[----:B------:R-:W-:Y:S01]  /*3250*/  SHFL.BFLY PT, R11, R10, 0x2, 0x1f ;  /* 0x0c401f000a0b7f89 */ /* 0x000fe200000e0000 */
[----:B----4-:R-:W-:-:S03]  /*3260*/  F2FP.PACK_AB R4, R53, R58 ;  /* 0x0000003a3504723e */ /* 0x010fc600000000ff */
[----:B------:R-:W2:Y:S02]  /*3270*/  SHFL.BFLY PT, R12, R3, 0x1, 0x1f ;  /* 0x0c201f00030c7f89 */ /* 0x000ea400000e0000 */
[----:B------:R-:W-:Y:S01]  /*3280*/  MUFU.EX2 R231, R231 ;  /* 0x000000e700e77308 */ /* 0x000fe20000000800 */
[----:B---3--:R-:W-:-:S07]  /*3290*/  F2FP.PACK_AB R6, R51, R52 ;  /* 0x000000343306723e */ /* 0x008fce00000000ff */
[----:B------:R-:W-:Y:S01]  /*32a0*/  MUFU.EX2 R224, R224 ;  /* 0x000000e000e07308 */ /* 0x000fe20000000800 */
[----:B-1----:R-:W-:-:S05]  /*32b0*/  FMNMX.FTZ R8, R9, R8, !PT ;  /* 0x0000000809087209 */ /* 0x002fca0007810000 */
[----:B------:R-:W1:Y:S02]  /*32c0*/  SHFL.BFLY PT, R9, R8, 0x1, 0x1f ;  /* 0x0c201f0008097f89 */ /* 0x000e6400000e0000 */
[----:B------:R-:W-:Y:S01]  /*32d0*/  MUFU.EX2 R223, R223 ;  /* 0x000000df00df7308 */ /* 0x000fe20000000800 */
[----:B--2---:R-:W-:Y:S02]  /*32e0*/  FMNMX.FTZ R3, R3, R12, !PT ;  /* 0x0000000c03037209 */ /* 0x004fe40007810000 */
[----:B------:R-:W-:Y:S02]  /*32f0*/  LDSM.16.MT88.4 R12, [R241+0x2900] ;  /* 0x00290000f10c783b */ /* 0x000fe40000004200 */
[C---:B------:R-:W-:Y:S01]  /*3300*/  FSETP.NEU.FTZ.AND P2, PT, R3.reuse, -INF , PT ;  /* 0xff8000000300780b */ /* 0x040fe20003f5d000 */
[----:B------:R-:W-:Y:S02]  /*3310*/  FMUL.FTZ R213, R3, c[0x0][0x2d0] ;  /* 0x0000b40003d57a20 */ /* 0x000fe40000410000 */
[----:B------:R-:W-:Y:S03]  /*3320*/  MUFU.EX2 R219, R219 ;  /* 0x000000db00db7308 */ /* 0x000fe60000000800 */
[----:B------:R-:W-:-:S05]  /*3330*/  FSEL R213, R213, RZ, P2 ;  /* 0x000000ffd5d57208 */ /* 0x000fca0001000000 */
[--C-:B------:R-:W-:Y:S01]  /*3340*/  FFMA.FTZ R56, R0, c[0x0][0x2d0], -R213.reuse ;  /* 0x0000b40000387a23 */ /* 0x100fe200000108d5 */
[----:B------:R-:W-:Y:S01]  /*3350*/  FMNMX.FTZ R0, R10, R11, !PT ;  /* 0x0000000b0a007209 */ /* 0x000fe20007810000 */
[--C-:B------:R-:W-:Y:S01]  /*3360*/  FFMA.FTZ R50, R2, c[0x0][0x2d0], -R213.reuse ;  /* 0x0000b40002327a23 */ /* 0x100fe200000108d5 */
[----:B-1----:R-:W-:Y:S01]  /*3370*/  FMNMX.FTZ R2, R8, R9, !PT ;  /* 0x0000000908027209 */ /* 0x002fe20007810000 */
[--C-:B------:R-:W-:Y:S02]  /*3380*/  FFMA.FTZ R204, R94, c[0x0][0x2d0], -R213.reuse ;  /* 0x0000b4005ecc7a23 */ /* 0x100fe400000108d5 */
[----:B------:R-:W1:Y:S01]  /*3390*/  SHFL.BFLY PT, R9, R0, 0x1, 0x1f ;  /* 0x0c201f0000097f89 */ /* 0x000e6200000e0000 */
[--C-:B------:R-:W-:Y:S01]  /*33a0*/  FFMA.FTZ R203, R95, c[0x0][0x2d0], -R213.reuse ;  /* 0x0000b4005fcb7a23 */ /* 0x100fe200000108d5 */
[C---:B------:R-:W-:Y:S01]  /*33b0*/  FSETP.NEU.FTZ.AND P2, PT, R2.reuse, -INF , PT ;  /* 0xff8000000200780b */ /* 0x040fe20003f5d000 */
[----:B------:R-:W-:Y:S01]  /*33c0*/  FMUL.FTZ R212, R2, c[0x0][0x2d0] ;  /* 0x0000b40002d47a20 */ /* 0x000fe20000410000 */
[----:B------:R-:W-:Y:S01]  /*33d0*/  MUFU.EX2 R56, R56 ;  /* 0x0000003800387308 */ /* 0x000fe20000000800 */
[----:B------:R-:W-:-:S02]  /*33e0*/  FFMA.FTZ R67, R90, c[0x0][0x2d0], -R213 ;  /* 0x0000b4005a437a23 */ /* 0x000fc400000108d5 */
[--C-:B------:R-:W-:Y:S01]  /*33f0*/  FFMA.FTZ R49, R82, c[0x0][0x2d0], -R213.reuse ;  /* 0x0000b40052317a23 */ /* 0x100fe200000108d5 */
[----:B------:R-:W-:Y:S01]  /*3400*/  FSEL R212, R212, RZ, P2 ;  /* 0x000000ffd4d47208 */ /* 0x000fe20001000000 */
[----:B------:R-:W2:Y:S01]  /*3410*/  LDSM.16.MT88.4 R80, [R242+0x900] ;  /* 0x00090000f250783b */ /* 0x000ea20000004200 */
[----:B------:R-:W-:Y:S02]  /*3420*/  FFMA.FTZ R55, R86, c[0x0][0x2d0], -R213 ;  /* 0x0000b40056377a23 */ /* 0x000fe400000108d5 */
[----:B------:R-:W-:Y:S01]  /*3430*/  MUFU.EX2 R204, R204 ;  /* 0x000000cc00cc7308 */ /* 0x000fe20000000800 */
[--C-:B------:R-:W-:Y:S02]  /*3440*/  FFMA.FTZ R202, R37, c[0x0][0x2d0], -R212.reuse ;  /* 0x0000b40025ca7a23 */ /* 0x100fe400000108d4 */
[--C-:B------:R-:W-:Y:S02]  /*3450*/  FFMA.FTZ R201, R33, c[0x0][0x2d0], -R212.reuse ;  /* 0x0000b40021c97a23 */ /* 0x100fe400000108d4 */
[----:B------:R-:W-:-:S02]  /*3460*/  FFMA.FTZ R198, R39, c[0x0][0x2d0], -R212 ;  /* 0x0000b40027c67a23 */ /* 0x000fc400000108d4 */
[--C-:B------:R-:W-:Y:S01]  /*3470*/  FFMA.FTZ R59, R31, c[0x0][0x2d0], -R212.reuse ;  /* 0x0000b4001f3b7a23 */ /* 0x100fe200000108d4 */
[----:B------:R-:W3:Y:S01]  /*3480*/  MUFU.EX2 R203, R203 ;  /* 0x000000cb00cb7308 */ /* 0x000ee20000000800 */
[--C-:B------:R-:W-:Y:S02]  /*3490*/  FFMA.FTZ R54, R25, c[0x0][0x2d0], -R212.reuse ;  /* 0x0000b40019367a23 */ /* 0x100fe400000108d4 */
[----:B------:R-:W-:Y:S01]  /*34a0*/  FFMA.FTZ R48, R20, c[0x0][0x2d0], -R213 ;  /* 0x0000b40014307a23 */ /* 0x000fe200000108d5 */
        /* <DEDUP_REMOVED lines=8> */
[--C-:B------:R-:W-:Y:S01]  /*3530*/  FFMA.FTZ R220, R220, c[0x0][0x2d0], -R213.reuse ;  /* 0x0000b400dcdc7a23 */ /* 0x100fe200000108d5 */
[----:B------:R-:W-:Y:S01]  /*3540*/  FSEL R211, R211, RZ, P2 ;  /* 0x000000ffd3d37208 */ /* 0x000fe20001000000 */
[----:B------:R-:W-:Y:S01]  /*3550*/  FFMA.FTZ R218, R218, c[0x0][0x2d0], -R213 ;  /* 0x0000b400dada7a23 */ /* 0x000fe200000108d5 */
[----:B---3--:R-:W-:Y:S01]  /*3560*/  F2FP.PACK_AB R177, R203, R204 ;  /* 0x000000cccbb1723e */ /* 0x008fe200000000ff */
[----:B------:R-:W-:Y:S01]  /*3570*/  FFMA.FTZ R225, R225, c[0x0][0x2d0], -R212 ;  /* 0x0000b400e1e17a23 */ /* 0x000fe200000108d4 */
[----:B------:R-:W-:Y:S01]  /*3580*/  MUFU.EX2 R202, R202 ;  /* 0x000000ca00ca7308 */ /* 0x000fe20000000800 */
[--C-:B------:R-:W-:Y:S02]  /*3590*/  FFMA.FTZ R200, R34, c[0x0][0x2d0], -R211.reuse ;  /* 0x0000b40022c87a23 */ /* 0x100fe400000108d3 */
[--C-:B------:R-:W-:Y:S02]  /*35a0*/  FFMA.FTZ R199, R35, c[0x0][0x2d0], -R211.reuse ;  /* 0x0000b40023c77a23 */ /* 0x100fe400000108d3 */
[----:B------:R-:W-:-:S02]  /*35b0*/  FFMA.FTZ R66, R32, c[0x0][0x2d0], -R211 ;  /* 0x0000b40020427a23 */ /* 0x000fc400000108d3 */
[--C-:B------:R-:W-:Y:S01]  /*35c0*/  FFMA.FTZ R61, R30, c[0x0][0x2d0], -R211.reuse ;  /* 0x0000b4001e3d7a23 */ /* 0x100fe200000108d3 */
[----:B------:R-:W3:Y:S01]  /*35d0*/  MUFU.EX2 R201, R201 ;  /* 0x000000c900c97308 */ /* 0x000ee20000000800 */
[--C-:B------:R-:W-:Y:S01]  /*35e0*/  FFMA.FTZ R65, R26, c[0x0][0x2d0], -R211.reuse ;  /* 0x0000b4001a417a23 */ /* 0x100fe200000108d3 */
[----:B-1----:R-:W-:Y:S01]  /*35f0*/  F2FP.PACK_AB R179, R56, R67 ;  /* 0x0000004338b3723e */ /* 0x002fe200000000ff */
[--C-:B------:R-:W-:Y:S01]  /*3600*/  FFMA.FTZ R62, R24, c[0x0][0x2d0], -R211.reuse ;  /* 0x0000b400183e7a23 */ /* 0x100fe200000108d3 */
[----:B------:R-:W-:Y:S01]  /*3610*/  LDSM.16.MT88.4 R32, [R241+0x900] ;  /* 0x00090000f120783b */ /* 0x000fe20000004200 */
[----:B------:R-:W-:Y:S02]  /*3620*/  FFMA.FTZ R221, R221, c[0x0][0x2d0], -R212 ;  /* 0x0000b400dddd7a23 */ /* 0x000fe400000108d4 */
[--C-:B------:R-:W-:Y:S01]  /*3630*/  FFMA.FTZ R210, R210, c[0x0][0x2d0], -R211.reuse ;  /* 0x0000b400d2d27a23 */ /* 0x100fe200000108d3 */
[----:B------:R-:W-:Y:S01]  /*3640*/  MUFU.EX2 R198, R198 ;  /* 0x000000c600c67308 */ /* 0x000fe20000000800 */
[----:B------:R-:W1:Y:S01]  /*3650*/  LDSM.16.MT88.4 R24, [R240+0x2100] ;  /* 0x00210000f018783b */ /* 0x000e620000004200 */
[----:B------:R-:W-:Y:S01]  /*3660*/  HMMA.16816.F32 R68, R176, R44, RZ ;  /* 0x0000002cb044723c */ /* 0x000fe200000018ff */
[----:B------:R-:W-:-:S02]  /*3670*/  FFMA.FTZ R209, R209, c[0x0][0x2d0], -R211 ;  /* 0x0000b400d1d17a23 */ /* 0x000fc400000108d3 */
[--C-:B------:R-:W-:Y:S02]  /*3680*/  FFMA.FTZ R208, R208, c[0x0][0x2d0], -R211.reuse ;  /* 0x0000b400d0d07a23 */ /* 0x100fe400000108d3 */
[----:B------:R-:W-:Y:S01]  /*3690*/  FFMA.FTZ R207, R207, c[0x0][0x2d0], -R211 ;  /* 0x0000b400cfcf7a23 */ /* 0x000fe200000108d3 */
[----:B------:R-:W4:Y:S01]  /*36a0*/  MUFU.EX2 R59, R59 ;  /* 0x0000003b003b7308 */ /* 0x000f220000000800 */
[----:B---3--:R-:W-:Y:S01]  /*36b0*/  F2FP.PACK_AB R172, R201, R202 ;  /* 0x000000cac9ac723e */ /* 0x008fe200000000ff */
[----:B------:R-:W-:Y:S01]  /*36c0*/  HMMA.16816.F32 R192, R176, R40, RZ ;  /* 0x00000028b0c0723c */ /* 0x000fe200000018ff */
[----:B------:R-:W-:-:S04]  /*36d0*/  FADD.FTZ R204, R204, R203 ;  /* 0x000000cbcccc7221 */ /* 0x000fc80000010000 */
[----:B------:R-:W-:Y:S01]  /*36e0*/  FADD.FTZ R67, R67, R204 ;  /* 0x000000cc43437221 */ /* 0x000fe20000010000 */
[----:B------:R-:W-:Y:S02]  /*36f0*/  MUFU.EX2 R200, R200 ;  /* 0x000000c800c87308 */ /* 0x000fe40000000800 */
[----:B------:R-:W-:Y:S01]  /*3700*/  HMMA.16816.F32 R116, R176, R128, RZ ;  /* 0x00000080b074723c */ /* 0x000fe200000018ff */
[----:B------:R-:W-:-:S05]  /*3710*/  FADD.FTZ R56, R56, R67 ;  /* 0x0000004338387221 */ /* 0x000fca0000010000 */
[----:B------:R-:W3:Y:S01]  /*3720*/  MUFU.EX2 R199, R199 ;  /* 0x000000c700c77308 */ /* 0x000ee20000000800 */
[----:B----4-:R-:W-:Y:S01]  /*3730*/  F2FP.PACK_AB R174, R59, R198 ;  /* 0x000000c63bae723e */ /* 0x010fe200000000ff */
[C---:B------:R-:W-:Y:S06]  /*3740*/  HMMA.16816.F32 R132, R176.reuse, R144, RZ ;  /* 0x00000090b084723c */ /* 0x040fec00000018ff */
[----:B------:R-:W-:Y:S02]  /*3750*/  MUFU.EX2 R66, R66 ;  /* 0x0000004200427308 */ /* 0x000fe40000000800 */
[----:B------:R-:W-:Y:S06]  /*3760*/  HMMA.16816.F32 R84, R176, R96, RZ ;  /* 0x00000060b054723c */ /* 0x000fec00000018ff */
[----:B------:R-:W4:Y:S01]  /*3770*/  MUFU.EX2 R61, R61 ;  /* 0x0000003d003d7308 */ /* 0x000f220000000800 */
[----:B---3--:R-:W-:Y:S01]  /*3780*/  F2FP.PACK_AB R173, R199, R200 ;  /* 0x000000c8c7ad723e */ /* 0x008fe200000000ff */
[----:B------:R-:W-:-:S06]  /*3790*/  FADD.FTZ R199, R200, R199 ;  /* 0x000000c7c8c77221 */ /* 0x000fcc0000010000 */
[----:B------:R-:W-:Y:S01]  /*37a0*/  MUFU.EX2 R55, R55 ;  /* 0x0000003700377308 */ /* 0x000fe20000000800 */
[----:B----4-:R-:W-:-:S07]  /*37b0*/  F2FP.PACK_AB R175, R61, R66 ;  /* 0x000000423daf723e */ /* 0x010fce00000000ff */
[----:B------:R-:W3:Y:S01]  /*37c0*/  MUFU.EX2 R50, R50 ;  /* 0x0000003200327308 */ /* 0x000ee20000000800 */
[----:B------:R-:W-:-:S04]  /*37d0*/  FADD.FTZ R66, R66, R199 ;  /* 0x000000c742427221 */ /* 0x000fc80000010000 */
[----:B------:R-:W-:Y:S01]  /*37e0*/  FADD.FTZ R66, R61, R66 ;  /* 0x000000423d427221 */ /* 0x000fe20000010000 */
[C---:B------:R-:W-:Y:S02]  /*37f0*/  HMMA.16816.F32 R72, R172.reuse, R44, RZ ;  /* 0x0000002cac48723c */ /* 0x040fe400000018ff */
[----:B------:R-:W-:Y:S05]  /*3800*/  MUFU.EX2 R49, R49 ;  /* 0x0000003100317308 */ /* 0x000fea0000000800 */
[--C-:B------:R-:W-:Y:S01]  /*3810*/  FFMA.FTZ R45, R22, c[0x0][0x2d0], -R211.reuse ;  /* 0x0000b400162d7a23 */ /* 0x100fe200000108d3 */
[----:B------:R-:W-:Y:S01]  /*3820*/  HMMA.16816.F32 R188, R172, R40, RZ ;  /* 0x00000028acbc723c */ /* 0x000fe200000018ff */
[----:B------:R-:W-:Y:S01]  /*3830*/  FFMA.FTZ R44, R28, c[0x0][0x2d0], -R211 ;  /* 0x0000b4001c2c7a23 */ /* 0x000fe200000108d3 */
[----:B------:R-:W4:Y:S01]  /*3840*/  MUFU.EX2 R48, R48 ;  /* 0x0000003000307308 */ /* 0x000f220000000800 */
[----:B------:R-:W5:Y:S01]  /*3850*/  LDSM.16.MT88.4 R20, [R248+0x2900] ;  /* 0x00290000f814783b */ /* 0x000f620000004200 */
[----:B---3--:R-:W-:Y:S01]  /*3860*/  F2FP.PACK_AB R5, R50, R55 ;  /* 0x000000373205723e */ /* 0x008fe200000000ff */
[----:B------:R-:W-:-:S02]  /*3870*/  FADD.FTZ R55, R55, R56 ;  /* 0x0000003837377221 */ /* 0x000fc40000010000 */
[----:B------:R-:W3:Y:S01]  /*3880*/  LDSM.16.MT88.4 R28, [R240+0x900] ;  /* 0x00090000f01c783b */ /* 0x000ee20000004200 */
[C---:B------:R-:W-:Y:S01]  /*3890*/  HMMA.16816.F32 R120, R172.reuse, R128, RZ ;  /* 0x00000080ac78723c */ /* 0x040fe200000018ff */
[----:B------:R-:W-:Y:S01]  /*38a0*/  FADD.FTZ R50, R50, R55 ;  /* 0x0000003732327221 */ /* 0x000fe20000010000 */
[----:B------:R-:W-:Y:S06]  /*38b0*/  MUFU.EX2 R63, R63 ;  /* 0x0000003f003f7308 */ /* 0x000fec0000000800 */
[----:B------:R-:W-:Y:S02]  /*38c0*/  HMMA.16816.F32 R136, R172, R144, RZ ;  /* 0x00000090ac88723c */ /* 0x000fe400000018ff */
[----:B------:R-:W1:Y:S01]  /*38d0*/  MUFU.EX2 R54, R54 ;  /* 0x0000003600367308 */ /* 0x000e620000000800 */
[----:B----4-:R-:W-:Y:S01]  /*38e0*/  F2FP.PACK_AB R7, R48, R49 ;  /* 0x000000313007723e */ /* 0x010fe200000000ff */
[----:B------:R-:W-:-:S04]  /*38f0*/  FADD.FTZ R49, R49, R50 ;  /* 0x0000003231317221 */ /* 0x000fc80000010000 */
[----:B------:R-:W-:Y:S01]  /*3900*/  HMMA.16816.F32 R88, R172, R96, RZ ;  /* 0x00000060ac58723c */ /* 0x000fe200000018ff */
[----:B------:R-:W-:Y:S01]  /*3910*/  FADD.FTZ R48, R48, R49 ;  /* 0x0000003130307221 */ /* 0x000fe20000010000 */
[----:B------:R-:W-:Y:S06]  /*3920*/  MUFU.EX2 R60, R60 ;  /* 0x0000003c003c7308 */ /* 0x000fec0000000800 */
[----:B------:R-:W-:Y:S02]  /*3930*/  HMMA.16816.F32 R192, R4, R180, R192 ;  /* 0x000000b404c0723c */ /* 0x000fe400000018c0 */
[----:B------:R-:W4:Y:S01]  /*3940*/  MUFU.EX2 R57, R57 ;  /* 0x0000003900397308 */ /* 0x000f220000000800 */
[----:B-1----:R-:W-:-:S05]  /*3950*/  F2FP.PACK_AB R36, R54, R63 ;  /* 0x0000003f3624723e */ /* 0x002fca00000000ff */
[----:B--2---:R-:W-:Y:S02]  /*3960*/  HMMA.16816.F32 R68, R4, R80, R68 ;  /* 0x000000500444723c */ /* 0x004fe40000001844 */
[----:B------:R-:W-:Y:S06]  /*3970*/  MUFU.EX2 R65, R65 ;  /* 0x0000004100417308 */ /* 0x000fec0000000800 */
[----:B------:R-:W-:Y:S02]  /*3980*/  HMMA.16816.F32 R104, R172, R112, RZ ;  /* 0x00000070ac68723c */ /* 0x000fe400000018ff */
[----:B------:R-:W1:Y:S01]  /*3990*/  MUFU.EX2 R62, R62 ;  /* 0x0000003e003e7308 */ /* 0x000e620000000800 */
[----:B----4-:R-:W-:-:S05]  /*39a0*/  F2FP.PACK_AB R38, R57, R60 ;  /* 0x0000003c3926723e */ /* 0x010fca00000000ff */
[C---:B------:R-:W-:Y:S02]  /*39b0*/  HMMA.16816.F32 R152, R172.reuse, R160, RZ ;  /* 0x000000a0ac98723c */ /* 0x040fe400000018ff */
[----:B------:R-:W-:Y:S06]  /*39c0*/  MUFU.EX2 R45, R45 ;  /* 0x0000002d002d7308 */ /* 0x000fec0000000800 */
[----:B------:R-:W-:Y:S02]  /*39d0*/  HMMA.16816.F32 R168, R172, R24, RZ ;  /* 0x00000018aca8723c */ /* 0x000fe400000018ff */
[----:B------:R-:W2:Y:S01]  /*39e0*/  MUFU.EX2 R44, R44 ;  /* 0x0000002c002c7308 */ /* 0x000ea20000000800 */
[----:B-1----:R-:W-:Y:S01]  /*39f0*/  F2FP.PACK_AB R37, R62, R65 ;  /* 0x000000413e25723e */ /* 0x002fe200000000ff */
[----:B------:R-:W-:-:S04]  /*3a00*/  FADD.FTZ R65, R65, R66 ;  /* 0x0000004241417221 */ /* 0x000fc80000010000 */
[C---:B------:R-:W-:Y:S01]  /*3a10*/  HMMA.16816.F32 R184, R172.reuse, R42, RZ ;  /* 0x0000002aacb8723c */ /* 0x040fe200000018ff */
[----:B------:R-:W-:Y:S01]  /*3a20*/  FADD.FTZ R62, R62, R65 ;  /* 0x000000413e3e7221 */ /* 0x000fe20000010000 */
[----:B------:R-:W-:Y:S06]  /*3a30*/  MUFU.EX2 R220, R220 ;  /* 0x000000dc00dc7308 */ /* 0x000fec0000000800 */
[----:B------:R-:W-:Y:S01]  /*3a40*/  HMMA.16816.F32 R92, R172, R98, RZ ;  /* 0x00000062ac5c723c */ /* 0x000fe200000018ff */
[----:B--2---:R-:W-:Y:S01]  /*3a50*/  F2FP.PACK_AB R39, R44, R45 ;  /* 0x0000002d2c27723e */ /* 0x004fe200000000ff */
[----:B------:R-:W-:Y:S01]  /*3a60*/  MUFU.EX2 R218, R218 ;  /* 0x000000da00da7308 */ /* 0x000fe20000000800 */
[----:B------:R-:W-:-:S05]  /*3a70*/  FADD.FTZ R45, R45, R62 ;  /* 0x0000003e2d2d7221 */ /* 0x000fca0000010000 */
[----:B------:R-:W-:Y:S01]  /*3a80*/  HMMA.16816.F32 R108, R172, R114, RZ ;  /* 0x00000072ac6c723c */ /* 0x000fe200000018ff */
[----:B------:R-:W-:Y:S01]  /*3a90*/  FADD.FTZ R44, R44, R45 ;  /* 0x0000002d2c2c7221 */ /* 0x000fe20000010000 */
[----:B------:R-:W-:Y:S06]  /*3aa0*/  MUFU.EX2 R225, R225 ;  /* 0x000000e100e17308 */ /* 0x000fec0000000800 */
[C---:B------:R-:W-:Y:S02]  /*3ab0*/  HMMA.16816.F32 R188, R36.reuse, R180, R188 ;  /* 0x000000b424bc723c */ /* 0x040fe400000018bc */
[----:B------:R-:W-:Y:S05]  /*3ac0*/  MUFU.EX2 R221, R221 ;  /* 0x000000dd00dd7308 */ /* 0x000fea0000000800 */
[----:B------:R-:W-:Y:S01]  /*3ad0*/  IMAD.MOV.U32 R181, RZ, RZ, R101 ;  /* 0x000000ffffb57224 */ /* 0x000fe200078e0065 */
[----:B------:R-:W-:Y:S01]  /*3ae0*/  HMMA.16816.F32 R72, R36, R80, R72 ;  /* 0x000000502448723c */ /* 0x000fe20000001848 */
[----:B------:R-:W-:Y:S01]  /*3af0*/  IMAD.MOV.U32 R180, RZ, RZ, R78 ;  /* 0x000000ffffb47224 */ /* 0x000fe200078e004e */
[----:B------:R-:W-:Y:S05]  /*3b00*/  MUFU.EX2 R210, R210 ;  /* 0x000000d200d27308 */ /* 0x000fea0000000800 */
[----:B------:R-:W-:Y:S01]  /*3b10*/  IMAD.MOV.U32 R81, RZ, RZ, R100 ;  /* 0x000000ffff517224 */ /* 0x000fe200078e0064 */
[C---:B------:R-:W-:Y:S02]  /*3b20*/  HMMA.16816.F32 R76, R172.reuse, R46, RZ ;  /* 0x0000002eac4c723c */ /* 0x040fe400000018ff */
[----:B------:R-:W1:Y:S06]  /*3b30*/  MUFU.EX2 R209, R209 ;  /* 0x000000d100d17308 */ /* 0x000e6c0000000800 */
[C---:B------:R-:W-:Y:S08]  /*3b40*/  HMMA.16816.F32 R124, R172.reuse, R130, RZ ;  /* 0x00000082ac7c723c */ /* 0x040ff000000018ff */
[C---:B------:R-:W-:Y:S08]  /*3b50*/  HMMA.16816.F32 R140, R172.reuse, R146, RZ ;  /* 0x00000092ac8c723c */ /* 0x040ff000000018ff */
[----:B------:R-:W-:Y:S08]  /*3b60*/  HMMA.16816.F32 R156, R172, R162, RZ ;  /* 0x000000a2ac9c723c */ /* 0x000ff000000018ff */
[----:B------:R-:W-:Y:S08]  /*3b70*/  HMMA.16816.F32 R100, R176, R112, RZ ;  /* 0x00000070b064723c */ /* 0x000ff000000018ff */
[----:B------:R-:W-:Y:S08]  /*3b80*/  HMMA.16816.F32 R172, R172, R26, RZ ;  /* 0x0000001aacac723c */ /* 0x000ff000000018ff */
[C---:B-----5:R-:W-:Y:S08]  /*3b90*/  HMMA.16816.F32 R120, R36.reuse, R20, R120 ;  /* 0x000000142478723c */ /* 0x060ff00000001878 */
[----:B------:R-:W-:Y:S08]  /*3ba0*/  HMMA.16816.F32 R136, R36, R16, R136 ;  /* 0x000000102488723c */ /* 0x000ff00000001888 */
[C---:B------:R-:W-:Y:S07]  /*3bb0*/  HMMA.16816.F32 R116, R4.reuse, R20, R116 ;  /* 0x000000140474723c */ /* 0x040fee0000001874 */
[----:B------:R-:W-:Y:S01]  /*3bc0*/  IMAD.MOV.U32 R21, RZ, RZ, R151 ;  /* 0x000000ffff157224 */ /* 0x000fe200078e0097 */
[----:B------:R-:W-:Y:S01]  /*3bd0*/  HMMA.16816.F32 R132, R4, R16, R132 ;  /* 0x000000100484723c */ /* 0x000fe20000001884 */
[----:B------:R-:W-:-:S06]  /*3be0*/  IMAD.MOV.U32 R20, RZ, RZ, R150 ;  /* 0x000000ffff147224 */ /* 0x000fcc00078e0096 */
[----:B------:R-:W-:Y:S01]  /*3bf0*/  IMAD.MOV.U32 R17, RZ, RZ, R149 ;  /* 0x000000ffff117224 */ /* 0x000fe200078e0095 */
[----:B------:R-:W-:Y:S01]  /*3c00*/  HMMA.16816.F32 R88, R36, R32, R88 ;  /* 0x000000202458723c */ /* 0x000fe20000001858 */
[----:B------:R-:W-:-:S07]  /*3c10*/  IMAD.MOV.U32 R16, RZ, RZ, R148 ;  /* 0x000000ffff107224 */ /* 0x000fce00078e0094 */
[----:B---3--:R-:W-:Y:S08]  /*3c20*/  HMMA.16816.F32 R104, R36, R28, R104 ;  /* 0x0000001c2468723c */ /* 0x008ff00000001868 */
[C---:B------:R-:W-:Y:S07]  /*3c30*/  HMMA.16816.F32 R84, R4.reuse, R32, R84 ;  /* 0x000000200454723c */ /* 0x040fee0000001854 */
[----:B------:R-:W-:Y:S01]  /*3c40*/  IMAD.MOV.U32 R32, RZ, RZ, R167 ;  /* 0x000000ffff207224 */ /* 0x000fe200078e00a7 */
[----:B------:R-:W-:Y:S01]  /*3c50*/  HMMA.16816.F32 R100, R4, R28, R100 ;  /* 0x0000001c0464723c */ /* 0x000fe20000001864 */
[----:B------:R-:W-:-:S02]  /*3c60*/  IMAD.MOV.U32 R33, RZ, RZ, R166 ;  /* 0x000000ffff217224 */ /* 0x000fc400078e00a6 */
[----:B------:R-:W-:-:S04]  /*3c70*/  FFMA.FTZ R32, R32, c[0x0][0x2d0], -R211 ;  /* 0x0000b40020207a23 */ /* 0x000fc800000108d3 */
[----:B------:R-:W-:Y:S01]  /*3c80*/  IMAD.MOV.U32 R29, RZ, RZ, R165 ;  /* 0x000000ffff1d7224 */ /* 0x000fe200078e00a5 */
[C---:B------:R-:W-:Y:S01]  /*3c90*/  HMMA.16816.F32 R152, R36.reuse, R12, R152 ;  /* 0x0000000c2498723c */ /* 0x040fe20000001898 */
[----:B------:R-:W-:Y:S01]  /*3ca0*/  IMAD.MOV.U32 R28, RZ, RZ, R164 ;  /* 0x000000ffff1c7224 */ /* 0x000fe200078e00a4 */
[----:B------:R-:W-:Y:S06]  /*3cb0*/  MUFU.EX2 R32, R32 ;  /* 0x0000002000207308 */ /* 0x000fec0000000800 */
        /* <DEDUP_REMOVED lines=9> */
[C---:B------:R-:W-:Y:S08]  /*3d50*/  HMMA.16816.F32 R148, R176.reuse, R160, RZ ;  /* 0x000000a0b094723c */ /* 0x040ff000000018ff */
[C---:B------:R-:W-:Y:S08]  /*3d60*/  HMMA.16816.F32 R40, R176.reuse, R42, RZ ;  /* 0x0000002ab028723c */ /* 0x040ff000000018ff */
[C---:B------:R-:W-:Y:S07]  /*3d70*/  HMMA.16816.F32 R164, R176.reuse, R24, RZ ;  /* 0x00000018b0a4723c */ /* 0x040fee00000018ff */
[----:B------:R-:W-:Y:S01]  /*3d80*/  IMAD.MOV.U32 R24, RZ, RZ, R81 ;  /* 0x000000ffff187224 */ /* 0x000fe200078e0051 */
[----:B------:R-:W-:Y:S01]  /*3d90*/  HMMA.16816.F32 R36, R176, R46, RZ ;  /* 0x0000002eb024723c */ /* 0x000fe200000018ff */
[----:B------:R-:W-:-:S06]  /*3da0*/  IMAD.MOV.U32 R25, RZ, RZ, R180 ;  /* 0x000000ffff197224 */ /* 0x000fcc00078e00b4 */
[----:B------:R-:W-:Y:S01]  /*3db0*/  IMAD.MOV.U32 R47, RZ, RZ, R181 ;  /* 0x000000ffff2f7224 */ /* 0x000fe200078e00b5 */
[----:B------:R-:W-:Y:S01]  /*3dc0*/  HMMA.16816.F32 R96, R176, R98, RZ ;  /* 0x00000062b060723c */ /* 0x000fe200000018ff */
[--C-:B------:R-:W-:Y:S02]  /*3dd0*/  FFMA.FTZ R46, R24, c[0x0][0x2d0], -R214.reuse ;  /* 0x0000b400182e7a23 */ /* 0x100fe400000108d6 */
[----:B------:R-:W-:-:S04]  /*3de0*/  FFMA.FTZ R47, R47, c[0x0][0x2d0], -R214 ;  /* 0x0000b4002f2f7a23 */ /* 0x000fc800000108d6 */
[----:B------:R-:W-:Y:S01]  /*3df0*/  MUFU.EX2 R46, R46 ;  /* 0x0000002e002e7308 */ /* 0x000fe20000000800 */
[C---:B------:R-:W-:Y:S07]  /*3e00*/  HMMA.16816.F32 R112, R176.reuse, R114, RZ ;  /* 0x00000072b070723c */ /* 0x040fee00000018ff */
[----:B------:R-:W-:Y:S01]  /*3e10*/  MUFU.EX2 R47, R47 ;  /* 0x0000002f002f7308 */ /* 0x000fe20000000800 */
[C---:B------:R-:W-:Y:S08]  /*3e20*/  HMMA.16816.F32 R128, R176.reuse, R130, RZ ;  /* 0x00000082b080723c */ /* 0x040ff000000018ff */
[C---:B------:R-:W-:Y:S08]  /*3e30*/  HMMA.16816.F32 R144, R176.reuse, R146, RZ ;  /* 0x00000092b090723c */ /* 0x040ff000000018ff */
[C---:B------:R-:W-:Y:S08]  /*3e40*/  HMMA.16816.F32 R160, R176.reuse, R162, RZ ;  /* 0x000000a2b0a0723c */ /* 0x040ff000000018ff */
[----:B------:R-:W-:Y:S08]  /*3e50*/  HMMA.16816.F32 R176, R176, R26, RZ ;  /* 0x0000001ab0b0723c */ /* 0x000ff000000018ff */
[C---:B------:R-:W-:Y:S08]  /*3e60*/  HMMA.16816.F32 R164, R4.reuse, R8, R164 ;  /* 0x0000000804a4723c */ /* 0x040ff000000018a4 */
[C---:B------:R-:W-:Y:S07]  /*3e70*/  HMMA.16816.F32 R80, R4.reuse, R82, R36 ;  /* 0x000000520450723c */ /* 0x040fee0000001824 */
[--C-:B------:R-:W-:Y:S01]  /*3e80*/  FFMA.FTZ R36, R33, c[0x0][0x2d0], -R212.reuse ;  /* 0x0000b40021247a23 */ /* 0x100fe200000108d4 */
[----:B------:R-:W-:Y:S01]  /*3e90*/  HMMA.16816.F32 R176, R4, R10, R176 ;  /* 0x0000000a04b0723c */ /* 0x000fe200000018b0 */
[----:B------:R-:W2:Y:S01]  /*3ea0*/  LDSM.16.MT88.4 R8, [R248+0x1100] ;  /* 0x00110000f808783b */ /* 0x000ea20000004200 */
[----:B------:R-:W-:-:S02]  /*3eb0*/  FFMA.FTZ R39, R21, c[0x0][0x2d0], -R212 ;  /* 0x0000b40015277a23 */ /* 0x000fc400000108d4 */
[--C-:B------:R-:W-:Y:S01]  /*3ec0*/  FFMA.FTZ R38, R28, c[0x0][0x2d0], -R212.reuse ;  /* 0x0000b4001c267a23 */ /* 0x100fe200000108d4 */
[----:B------:R-:W-:Y:S01]  /*3ed0*/  MUFU.EX2 R36, R36 ;  /* 0x0000002400247308 */ /* 0x000fe20000000800 */
[----:B------:R-:W-:Y:S01]  /*3ee0*/  FFMA.FTZ R37, R29, c[0x0][0x2d0], -R212 ;  /* 0x0000b4001d257a23 */ /* 0x000fe200000108d4 */
[----:B-1----:R-:W-:Y:S01]  /*3ef0*/  F2FP.PACK_AB R29, R209, R210 ;  /* 0x000000d2d11d723e */ /* 0x002fe200000000ff */
[----:B------:R-:W-:Y:S01]  /*3f00*/  HMMA.16816.F32 R180, R4, R182, R40 ;  /* 0x000000b604b4723c */ /* 0x000fe20000001828 */
[----:B------:R-:W-:-:S04]  /*3f10*/  FFMA.FTZ R33, R230, c[0x0][0x2d0], -R211 ;  /* 0x0000b400e6217a23 */ /* 0x000fc800000108d3 */
[----:B------:R-:W-:Y:S02]  /*3f20*/  MUFU.EX2 R39, R39 ;  /* 0x0000002700277308 */ /* 0x000fe40000000800 */
[--C-:B------:R-:W-:Y:S01]  /*3f30*/  FFMA.FTZ R43, R25, c[0x0][0x2d0], -R213.reuse ;  /* 0x0000b400192b7a23 */ /* 0x100fe200000108d5 */
[C---:B------:R-:W-:Y:S01]  /*3f40*/  HMMA.16816.F32 R96, R4.reuse, R34, R96 ;  /* 0x000000220460723c */ /* 0x040fe20000001860 */
[--C-:B------:R-:W-:Y:S01]  /*3f50*/  FFMA.FTZ R42, R16, c[0x0][0x2d0], -R213.reuse ;  /* 0x0000b400102a7a23 */ /* 0x100fe200000108d5 */
[----:B------:R-:W-:Y:S01]  /*3f60*/  LDSM.16.MT88.4 R24, [R240+0x1900] ;  /* 0x00190000f018783b */ /* 0x000fe20000004200 */
[--C-:B------:R-:W-:Y:S02]  /*3f70*/  FFMA.FTZ R41, R17, c[0x0][0x2d0], -R213.reuse ;  /* 0x0000b40011297a23 */ /* 0x100fe400000108d5 */
[----:B------:R-:W-:Y:S01]  /*3f80*/  FFMA.FTZ R40, R20, c[0x0][0x2d0], -R213 ;  /* 0x0000b40014287a23 */ /* 0x000fe200000108d5 */
[----:B------:R-:W-:Y:S01]  /*3f90*/  MUFU.EX2 R43, R43 ;  /* 0x0000002b002b7308 */ /* 0x000fe20000000800 */
[--C-:B------:R-:W-:Y:S01]  /*3fa0*/  FFMA.FTZ R35, R226, c[0x0][0x2d0], -R211.reuse ;  /* 0x0000b400e2237a23 */ /* 0x100fe200000108d3 */
[----:B------:R-:W-:Y:S01]  /*3fb0*/  HMMA.16816.F32 R148, R4, R12, R148 ;  /* 0x0000000c0494723c */ /* 0x000fe20000001894 */
[----:B------:R-:W-:-:S02]  /*3fc0*/  FFMA.FTZ R34, R228, c[0x0][0x2d0], -R211 ;  /* 0x0000b400e4227a23 */ /* 0x000fc400000108d3 */
[--C-:B------:R-:W-:Y:S02]  /*3fd0*/  FFMA.FTZ R226, R227, c[0x0][0x2d0], -R214.reuse ;  /* 0x0000b400e3e27a23 */ /* 0x100fe400000108d6 */
[----:B------:R-:W-:Y:S01]  /*3fe0*/  FFMA.FTZ R214, R215, c[0x0][0x2d0], -R214 ;  /* 0x0000b400d7d67a23 */ /* 0x000fe200000108d6 */
[----:B------:R-:W1:Y:S01]  /*3ff0*/  MUFU.EX2 R42, R42 ;  /* 0x0000002a002a7308 */ /* 0x000e620000000800 */
[--C-:B------:R-:W-:Y:S01]  /*4000*/  FFMA.FTZ R215, R222, c[0x0][0x2d0], -R213.reuse ;  /* 0x0000b400ded77a23 */ /* 0x100fe200000108d5 */
[C---:B------:R-:W-:Y:S01]  /*4010*/  HMMA.16816.F32 R112, R4.reuse, R30, R112 ;  /* 0x0000001e0470723c */ /* 0x040fe20000001870 */
[----:B------:R-:W-:Y:S02]  /*4020*/  FFMA.FTZ R213, R216, c[0x0][0x2d0], -R213 ;  /* 0x0000b400d8d57a23 */ /* 0x000fe400000108d5 */
[--C-:B------:R-:W-:Y:S02]  /*4030*/  FFMA.FTZ R216, R229, c[0x0][0x2d0], -R212.reuse ;  /* 0x0000b400e5d87a23 */ /* 0x100fe400000108d4 */
[----:B------:R-:W-:Y:S01]  /*4040*/  FFMA.FTZ R212, R217, c[0x0][0x2d0], -R212 ;  /* 0x0000b400d9d47a23 */ /* 0x000fe200000108d4 */
[----:B------:R-:W-:Y:S02]  /*4050*/  MUFU.EX2 R41, R41 ;  /* 0x0000002900297308 */ /* 0x000fe40000000800 */
[C---:B------:R-:W-:Y:S06]  /*4060*/  HMMA.16816.F32 R128, R4.reuse, R22, R128 ;  /* 0x000000160480723c */ /* 0x040fec0000001880 */
[----:B------:R-:W3:Y:S02]  /*4070*/  MUFU.EX2 R40, R40 ;  /* 0x0000002800287308 */ /* 0x000ee40000000800 */
[C---:B------:R-:W-:Y:S01]  /*4080*/  HMMA.16816.F32 R144, R4.reuse, R18, R144 ;  /* 0x000000120490723c */ /* 0x040fe20000001890 */
[----:B------:R-:W4:Y:S05]  /*4090*/  LDSM.16.MT88.4 R16, [R242+0x3100] ;  /* 0x00310000f210783b */ /* 0x000f2a0000004200 */
[----:B------:R-:W5:Y:S02]  /*40a0*/  MUFU.EX2 R38, R38 ;  /* 0x0000002600267308 */ /* 0x000f640000000800 */
[----:B------:R-:W-:Y:S01]  /*40b0*/  HMMA.16816.F32 R160, R4, R14, R160 ;  /* 0x0000000e04a0723c */ /* 0x000fe200000018a0 */
[----:B------:R-:W4:Y:S05]  /*40c0*/  LDSM.16.MT88.4 R12, [R242+0x1100] ;  /* 0x00110000f20c783b */ /* 0x000f2a0000004200 */
[----:B------:R-:W2:Y:S01]  /*40d0*/  MUFU.EX2 R37, R37 ;  /* 0x0000002500257308 */ /* 0x000ea20000000800 */
[----:B------:R-:W-:-:S02]  /*40e0*/  F2FP.PACK_AB R4, R224, R231 ;  /* 0x000000e7e004723e */ /* 0x000fc400000000ff */
[----:B-1----:R-:W-:Y:S01]  /*40f0*/  F2FP.PACK_AB R5, R42, R43 ;  /* 0x0000002b2a05723e */ /* 0x002fe200000000ff */
[----:B------:R-:W-:Y:S01]  /*4100*/  FADD.FTZ R43, R43, R48 ;  /* 0x000000302b2b7221 */ /* 0x000fe20000010000 */
[----:B------:R-:W-:Y:S02]  /*4110*/  F2FP.PACK_AB R6, R46, R47 ;  /* 0x0000002f2e06723e */ /* 0x000fe400000000ff */
[----:B---3--:R-:W-:Y:S01]  /*4120*/  F2FP.PACK_AB R7, R40, R41 ;  /* 0x000000292807723e */ /* 0x008fe200000000ff */
[----:B------:R-:W-:Y:S01]  /*4130*/  MUFU.EX2 R35, R35 ;  /* 0x0000002300237308 */ /* 0x000fe20000000800 */
[----:B-----5:R-:W-:Y:S01]  /*4140*/  F2FP.PACK_AB R20, R38, R39 ;  /* 0x000000272614723e */ /* 0x020fe200000000ff */
[----:B------:R-:W-:-:S04]  /*4150*/  FADD.FTZ R42, R42, R43 ;  /* 0x0000002b2a2a7221 */ /* 0x000fc80000010000 */
[----:B--2---:R-:W-:Y:S01]  /*4160*/  HMMA.16816.F32 R192, R4, R8, R192 ;  /* 0x0000000804c0723c */ /* 0x004fe200000018c0 */
[----:B------:R-:W-:Y:S01]  /*4170*/  FADD.FTZ R41, R41, R42 ;  /* 0x0000002a29297221 */ /* 0x000fe20000010000 */
[----:B------:R-:W1:Y:S01]  /*4180*/  MUFU.EX2 R34, R34 ;  /* 0x0000002200227308 */ /* 0x000e620000000800 */
[----:B------:R-:W-:Y:S02]  /*4190*/  F2FP.PACK_AB R22, R36, R37 ;  /* 0x000000252416723e */ /* 0x000fe400000000ff */
[----:B------:R-:W-:-:S03]  /*41a0*/  FADD.FTZ R40, R40, R41 ;  /* 0x0000002928287221 */ /* 0x000fc60000010000 */
[C---:B------:R-:W-:Y:S02]  /*41b0*/  HMMA.16816.F32 R180, R4.reuse, R10, R180 ;  /* 0x0000000a04b4723c */ /* 0x040fe400000018b4 */
[----:B------:R-:W2:Y:S06]  /*41c0*/  MUFU.EX2 R33, R33 ;  /* 0x0000002100217308 */ /* 0x000eac0000000800 */
[----:B----4-:R-:W-:Y:S01]  /*41d0*/  HMMA.16816.F32 R132, R4, R16, R132 ;  /* 0x000000100484723c */ /* 0x010fe20000001884 */
[----:B-1----:R-:W-:Y:S01]  /*41e0*/  F2FP.PACK_AB R21, R34, R35 ;  /* 0x000000232215723e */ /* 0x002fe200000000ff */
[----:B------:R-:W-:Y:S01]  /*41f0*/  MUFU.EX2 R226, R226 ;  /* 0x000000e200e27308 */ /* 0x000fe20000000800 */
[----:B------:R-:W-:-:S05]  /*4200*/  FADD.FTZ R35, R35, R44 ;  /* 0x0000002c23237221 */ /* 0x000fca0000010000 */
[----:B------:R-:W-:Y:S01]  /*4210*/  HMMA.16816.F32 R68, R4, R12, R68 ;  /* 0x0000000c0444723c */ /* 0x000fe20000001844 */
[----:B------:R-:W-:Y:S01]  /*4220*/  FADD.FTZ R34, R34, R35 ;  /* 0x0000002322227221 */ /* 0x000fe20000010000 */
[----:B--2---:R-:W-:Y:S01]  /*4230*/  F2FP.PACK_AB R23, R32, R33 ;  /* 0x000000212017723e */ /* 0x004fe200000000ff */
[----:B------:R-:W-:Y:S02]  /*4240*/  MUFU.EX2 R214, R214 ;  /* 0x000000d600d67308 */ /* 0x000fe40000000800 */
[----:B------:R-:W-:-:S03]  /*4250*/  FADD.FTZ R33, R33, R34 ;  /* 0x0000002221217221 */ /* 0x000fc60000010000 */
[----:B------:R-:W-:Y:S01]  /*4260*/  HMMA.16816.F32 R80, R4, R14, R80 ;  /* 0x0000000e0450723c */ /* 0x000fe20000001850 */
[----:B------:R-:W-:Y:S02]  /*4270*/  FADD.FTZ R33, R32, R33 ;  /* 0x0000002120217221 */ /* 0x000fe40000010000 */
[----:B------:R-:W-:Y:S02]  /*4280*/  MUFU.EX2 R215, R215 ;  /* 0x000000d700d77308 */ /* 0x000fe40000000800 */
[----:B------:R-:W-:-:S03]  /*4290*/  FADD.FTZ R210, R210, R33 ;  /* 0x00000021d2d27221 */ /* 0x000fc60000010000 */
[C---:B------:R-:W-:Y:S01]  /*42a0*/  HMMA.16816.F32 R188, R20.reuse, R8, R188 ;  /* 0x0000000814bc723c */ /* 0x040fe200000018bc */
[----:B------:R-:W-:Y:S02]  /*42b0*/  FADD.FTZ R209, R209, R210 ;  /* 0x000000d2d1d17221 */ /* 0x000fe40000010000 */
[----:B------:R-:W-:Y:S05]  /*42c0*/  MUFU.EX2 R213, R213 ;  /* 0x000000d500d57308 */ /* 0x000fea0000000800 */
[C---:B------:R-:W-:Y:S01]  /*42d0*/  HMMA.16816.F32 R184, R20.reuse, R10, R184 ;  /* 0x0000000a14b8723c */ /* 0x040fe200000018b8 */
[----:B------:R-:W1:Y:S02]  /*42e0*/  LDSM.16.MT88.4 R8, [R241+0x1100] ;  /* 0x00110000f108783b */ /* 0x000e640000004200 */
[----:B------:R-:W2:Y:S05]  /*42f0*/  MUFU.EX2 R216, R216 ;  /* 0x000000d800d87308 */ /* 0x000eaa0000000800 */
[C---:B------:R-:W-:Y:S03]  /*4300*/  HMMA.16816.F32 R72, R20.reuse, R12, R72 ;  /* 0x0000000c1448723c */ /* 0x040fe60000001848 */
[----:B------:R-:W3:Y:S05]  /*4310*/  MUFU.EX2 R212, R212 ;  /* 0x000000d400d47308 */ /* 0x000eea0000000800 */
[----:B------:R-:W-:Y:S01]  /*4320*/  HMMA.16816.F32 R76, R20, R14, R76 ;  /* 0x0000000e144c723c */ /* 0x000fe2000000184c */
[----:B------:R-:W4:Y:S01]  /*4330*/  LDSM.16.MT88.4 R12, [R240+0x1100] ;  /* 0x00110000f00c783b */ /* 0x000f220000004200 */
[----:B--2---:R-:W-:-:S06]  /*4340*/  F2FP.PACK_AB R28, R225, R216 ;  /* 0x000000d8e11c723e */ /* 0x004fcc00000000ff */
[----:B------:R-:W-:Y:S01]  /*4350*/  HMMA.16816.F32 R136, R20, R16, R136 ;  /* 0x000000101488723c */ /* 0x000fe20000001888 */
[----:B---3--:R-:W-:-:S07]  /*4360*/  F2FP.PACK_AB R30, R212, R221 ;  /* 0x000000ddd41e723e */ /* 0x008fce00000000ff */
[-C--:B------:R-:W-:Y:S08]  /*4370*/  HMMA.16816.F32 R140, R20, R18.reuse, R140 ;  /* 0x00000012148c723c */ /* 0x080ff0000000188c */
[C---:B------:R-:W-:Y:S01]  /*4380*/  HMMA.16816.F32 R144, R4.reuse, R18, R144 ;  /* 0x000000120490723c */ /* 0x040fe20000001890 */
[----:B------:R-:W-:Y:S07]  /*4390*/  LDSM.16.MT88.4 R16, [R248+0x1900] ;  /* 0x00190000f810783b */ /* 0x000fee0000004200 */
[-C--:B-1----:R-:W-:Y:S08]  /*43a0*/  HMMA.16816.F32 R84, R4, R8.reuse, R84 ;  /* 0x000000080454723c */ /* 0x082ff00000001854 */
[C---:B------:R-:W-:Y:S08]  /*43b0*/  HMMA.16816.F32 R88, R20.reuse, R8, R88 ;  /* 0x000000081458723c */ /* 0x040ff00000001858 */
[-C--:B------:R-:W-:Y:S08]  /*43c0*/  HMMA.16816.F32 R92, R20, R10.reuse, R92 ;  /* 0x0000000a145c723c */ /* 0x080ff0000000185c */
[C---:B------:R-:W-:Y:S01]  /*43d0*/  HMMA.16816.F32 R96, R4.reuse, R10, R96 ;  /* 0x0000000a0460723c */ /* 0x040fe20000001860 */
[----:B------:R-:W1:Y:S07]  /*43e0*/  LDSM.16.MT88.4 R8, [R248+0x3100] ;  /* 0x00310000f808783b */ /* 0x000e6e0000004200 */
[-C--:B----4-:R-:W-:Y:S08]  /*43f0*/  HMMA.16816.F32 R100, R4, R12.reuse, R100 ;  /* 0x0000000c0464723c */ /* 0x090ff00000001864 */
[C---:B------:R-:W-:Y:S08]  /*4400*/  HMMA.16816.F32 R104, R20.reuse, R12, R104 ;  /* 0x0000000c1468723c */ /* 0x040ff00000001868 */
[-C--:B------:R-:W-:Y:S08]  /*4410*/  HMMA.16816.F32 R108, R20, R14.reuse, R108 ;  /* 0x0000000e146c723c */ /* 0x080ff0000000186c */
[C---:B------:R-:W-:Y:S01]  /*4420*/  HMMA.16816.F32 R112, R4.reuse, R14, R112 ;  /* 0x0000000e0470723c */ /* 0x040fe20000001870 */
[----:B------:R-:W2:Y:S07]  /*4430*/  LDSM.16.MT88.4 R12, [R241+0x3100] ;  /* 0x00310000f10c783b */ /* 0x000eae0000004200 */
[-C--:B-1----:R-:W-:Y:S08]  /*4440*/  HMMA.16816.F32 R116, R4, R8.reuse, R116 ;  /* 0x000000080474723c */ /* 0x082ff00000001874 */
[C---:B------:R-:W-:Y:S08]  /*4450*/  HMMA.16816.F32 R120, R20.reuse, R8, R120 ;  /* 0x000000081478723c */ /* 0x040ff00000001878 */
[-C--:B------:R-:W-:Y:S08]  /*4460*/  HMMA.16816.F32 R124, R20, R10.reuse, R124 ;  /* 0x0000000a147c723c */ /* 0x080ff0000000187c */
[----:B------:R-:W-:Y:S01]  /*4470*/  HMMA.16816.F32 R128, R4, R10, R128 ;  /* 0x0000000a0480723c */ /* 0x000fe20000001880 */
[----:B------:R-:W1:Y:S07]  /*4480*/  LDSM.16.MT88.4 R8, [R240+0x3100] ;  /* 0x00310000f008783b */ /* 0x000e6e0000004200 */
[C---:B--2---:R-:W-:Y:S08]  /*4490*/  HMMA.16816.F32 R152, R20.reuse, R12, R152 ;  /* 0x0000000c1498723c */ /* 0x044ff00000001898 */
[----:B------:R-:W-:Y:S08]  /*44a0*/  HMMA.16816.F32 R156, R20, R14, R156 ;  /* 0x0000000e149c723c */ /* 0x000ff0000000189c */
[C---:B------:R-:W-:Y:S08]  /*44b0*/  HMMA.16816.F32 R148, R4.reuse, R12, R148 ;  /* 0x0000000c0494723c */ /* 0x040ff00000001894 */
[----:B------:R-:W-:Y:S01]  /*44c0*/  HMMA.16816.F32 R160, R4, R14, R160 ;  /* 0x0000000e04a0723c */ /* 0x000fe200000018a0 */
[----:B------:R-:W2:Y:S07]  /*44d0*/  LDSM.16.MT88.4 R12, [R242+0x1900] ;  /* 0x00190000f20c783b */ /* 0x000eae0000004200 */
[C---:B-1----:R-:W-:Y:S08]  /*44e0*/  HMMA.16816.F32 R168, R20.reuse, R8, R168 ;  /* 0x0000000814a8723c */ /* 0x042ff000000018a8 */
[----:B------:R-:W-:Y:S07]  /*44f0*/  HMMA.16816.F32 R172, R20, R10, R172 ;  /* 0x0000000a14ac723c */ /* 0x000fee00000018ac */
[----:B------:R-:W-:Y:S01]  /*4500*/  FADD.FTZ R21, R202, R201 ;  /* 0x000000c9ca157221 */ /* 0x000fe20000010000 */
[----:B------:R-:W-:Y:S01]  /*4510*/  HMMA.16816.F32 R164, R4, R8, R164 ;  /* 0x0000000804a4723c */ /* 0x000fe200000018a4 */
[----:B------:R-:W-:Y:S01]  /*4520*/  FADD.FTZ R201, R197, R206 ;  /* 0x000000cec5c97221 */ /* 0x000fe20000010000 */
[----:B------:R-:W-:Y:S01]  /*4530*/  MUFU.EX2 R202, R208 ;  /* 0x000000d000ca7308 */ /* 0x000fe20000000800 */
[----:B------:R-:W-:-:S02]  /*4540*/  FADD.FTZ R198, R198, R21 ;  /* 0x00000015c6c67221 */ /* 0x000fc40000010000 */
[----:B------:R-:W-:Y:S01]  /*4550*/  FADD.FTZ R201, R64, R201 ;  /* 0x000000c940c97221 */ /* 0x000fe20000010000 */
[----:B------:R-:W-:Y:S01]  /*4560*/  LDSM.16.MT88.4 R20, [R248+0x3900] ;  /* 0x00390000f814783b */ /* 0x000fe20000004200 */
[----:B------:R-:W-:Y:S01]  /*4570*/  FADD.FTZ R198, R59, R198 ;  /* 0x000000c63bc67221 */ /* 0x000fe20000010000 */
[----:B------:R-:W-:Y:S01]  /*4580*/  HMMA.16816.F32 R176, R4, R10, R176 ;  /* 0x0000000a04b0723c */ /* 0x000fe200000018b0 */
[----:B------:R-:W-:Y:S01]  /*4590*/  FADD.FTZ R58, R58, R201 ;  /* 0x000000c93a3a7221 */ /* 0x000fe20000010000 */
[----:B------:R-:W1:Y:S01]  /*45a0*/  LDSM.16.MT88.4 R8, [R241+0x1900] ;  /* 0x00190000f108783b */ /* 0x000e620000004200 */
[----:B------:R-:W3:Y:S01]  /*45b0*/  MUFU.EX2 R197, R207 ;  /* 0x000000cf00c57308 */ /* 0x000ee20000000800 */
[----:B------:R-:W-:Y:S02]  /*45c0*/  FADD.FTZ R63, R63, R198 ;  /* 0x000000c63f3f7221 */ /* 0x000fe40000010000 */
[----:B------:R-:W-:Y:S01]  /*45d0*/  FADD.FTZ R53, R53, R58 ;  /* 0x0000003a35357221 */ /* 0x000fe20000010000 */
[----:B------:R-:W-:Y:S01]  /*45e0*/  F2FP.PACK_AB R4, R223, R226 ;  /* 0x000000e2df04723e */ /* 0x000fe200000000ff */
[----:B------:R-:W-:Y:S01]  /*45f0*/  FADD.FTZ R63, R54, R63 ;  /* 0x0000003f363f7221 */ /* 0x000fe20000010000 */
[----:B------:R-:W-:Y:S01]  /*4600*/  F2FP.PACK_AB R5, R220, R215 ;  /* 0x000000d7dc05723e */ /* 0x000fe200000000ff */
[----:B------:R-:W-:Y:S01]  /*4610*/  FADD.FTZ R52, R52, R53 ;  /* 0x0000003534347221 */ /* 0x000fe20000010000 */
[----:B------:R-:W-:Y:S01]  /*4620*/  F2FP.PACK_AB R6, R214, R219 ;  /* 0x000000dbd606723e */ /* 0x000fe200000000ff */
[----:B------:R-:W-:Y:S01]  /*4630*/  FADD.FTZ R60, R60, R63 ;  /* 0x0000003f3c3c7221 */ /* 0x000fe20000010000 */
[----:B------:R-:W-:Y:S01]  /*4640*/  F2FP.PACK_AB R7, R213, R218 ;  /* 0x000000dad507723e */ /* 0x000fe200000000ff */
[----:B------:R-:W-:-:S02]  /*4650*/  FADD.FTZ R52, R51, R52 ;  /* 0x0000003433347221 */ /* 0x000fc40000010000 */
[----:B------:R-:W-:Y:S02]  /*4660*/  FADD.FTZ R60, R57, R60 ;  /* 0x0000003c393c7221 */ /* 0x000fe40000010000 */
[----:B------:R-:W-:Y:S01]  /*4670*/  FADD.FTZ R231, R231, R52 ;  /* 0x00000034e7e77221 */ /* 0x000fe20000010000 */
[----:B---3--:R-:W-:Y:S01]  /*4680*/  F2FP.PACK_AB R31, R197, R202 ;  /* 0x000000cac51f723e */ /* 0x008fe200000000ff */
[-C--:B------:R-:W-:Y:S01]  /*4690*/  HMMA.16816.F32 R192, R4, R16.reuse, R192 ;  /* 0x0000001004c0723c */ /* 0x080fe200000018c0 */
        /* <DEDUP_REMOVED lines=15> */
[----:B------:R-:W3:Y:S01]  /*4790*/  LDSM.16.MT88.4 R16, [R242+0x3900] ;  /* 0x00390000f210783b */ /* 0x000ee20000004200 */
[----:B------:R-:W-:Y:S02]  /*47a0*/  FADD.FTZ R215, R220, R215 ;  /* 0x000000d7dcd77221 */ /* 0x000fe40000010000 */
[----:B------:R-:W-:Y:S02]  /*47b0*/  FADD.FTZ R216, R225, R216 ;  /* 0x000000d8e1d87221 */ /* 0x000fe40000010000 */
[----:B------:R-:W-:Y:S02]  /*47c0*/  FADD.FTZ R218, R218, R215 ;  /* 0x000000d7dada7221 */ /* 0x000fe40000010000 */
[----:B--2---:R-:W-:Y:S01]  /*47d0*/  HMMA.16816.F32 R68, R4, R12, R68 ;  /* 0x0000000c0444723c */ /* 0x004fe20000001844 */
[----:B------:R-:W-:-:S02]  /*47e0*/  FADD.FTZ R202, R202, R209 ;  /* 0x000000d1caca7221 */ /* 0x000fc40000010000 */
[----:B------:R-:W-:-:S05]  /*47f0*/  FADD.FTZ R221, R221, R216 ;  /* 0x000000d8dddd7221 */ /* 0x000fca0000010000 */
        /* <DEDUP_REMOVED lines=17> */
[C---:B-1----:R-:W-:Y:S08]  /*4910*/  HMMA.16816.F32 R164, R4.reuse, R8, R164 ;  /* 0x0000000804a4723c */ /* 0x042ff000000018a4 */
[----:B------:R-:W-:Y:S07]  /*4920*/  HMMA.16816.F32 R176, R4, R10, R176 ;  /* 0x0000000a04b0723c */ /* 0x000fee00000018b0 */
[----:B------:R-:W-:Y:S01]  /*4930*/  FADD.FTZ R4, R214, R219 ;  /* 0x000000dbd6047221 */ /* 0x000fe20000010000 */
[----:B------:R-:W-:Y:S01]  /*4940*/  HMMA.16816.F32 R104, R28, R24, R104 ;  /* 0x000000181c68723c */ /* 0x000fe20000001868 */
[----:B------:R-:W-:-:S02]  /*4950*/  FADD.FTZ R6, R213, R218 ;  /* 0x000000dad5067221 */ /* 0x000fc40000010000 */
[----:B------:R-:W-:Y:S01]  /*4960*/  FADD.FTZ R5, R212, R221 ;  /* 0x000000ddd4057221 */ /* 0x000fe20000010000 */
[----:B------:R1:W-:Y:S04]  /*4970*/  STL [R1+0x54], R4 ;  /* 0x0000540401007387 */ /* 0x0003e80000100800 */
[----:B------:R2:W-:Y:S01]  /*4980*/  STL [R1+0x50], R6 ;  /* 0x0000500601007387 */ /* 0x0005e20000100800 */
[C---:B------:R-:W-:Y:S08]  /*4990*/  HMMA.16816.F32 R108, R28.reuse, R26, R108 ;  /* 0x0000001a1c6c723c */ /* 0x040ff0000000186c */
[C---:B------:R-:W-:Y:S08]  /*49a0*/  HMMA.16816.F32 R120, R28.reuse, R20, R120 ;  /* 0x000000141c78723c */ /* 0x040ff00000001878 */
[----:B------:R-:W-:Y:S01]  /*49b0*/  HMMA.16816.F32 R124, R28, R22, R124 ;  /* 0x000000161c7c723c */ /* 0x000fe2000000187c */
[----:B-1----:R-:W-:-:S07]  /*49c0*/  FADD.FTZ R4, R197, R202 ;  /* 0x000000cac5047221 */ /* 0x002fce0000010000 */
[C---:B------:R-:W-:Y:S01]  /*49d0*/  HMMA.16816.F32 R136, R28.reuse, R16, R136 ;  /* 0x000000101c88723c */ /* 0x040fe20000001888 */
[----:B------:R2:W-:Y:S04]  /*49e0*/  STL [R1+0x48], R4 ;  /* 0x0000480401007387 */ /* 0x0005e80000100800 */
[----:B------:R2:W-:Y:S03]  /*49f0*/  STL [R1+0x4c], R5 ;  /* 0x00004c0501007387 */ /* 0x0005e60000100800 */
[C---:B------:R-:W-:Y:S08]  /*4a00*/  HMMA.16816.F32 R140, R28.reuse, R18, R140 ;  /* 0x000000121c8c723c */ /* 0x040ff0000000188c */
[C---:B------:R-:W-:Y:S08]  /*4a10*/  HMMA.16816.F32 R152, R28.reuse, R12, R152 ;  /* 0x0000000c1c98723c */ /* 0x040ff00000001898 */
[C---:B------:R-:W-:Y:S08]  /*4a20*/  HMMA.16816.F32 R156, R28.reuse, R14, R156 ;  /* 0x0000000e1c9c723c */ /* 0x040ff0000000189c */
[C---:B------:R-:W-:Y:S08]  /*4a30*/  HMMA.16816.F32 R168, R28.reuse, R8, R168 ;  /* 0x000000081ca8723c */ /* 0x040ff000000018a8 */
[----:B------:R-:W-:Y:S01]  /*4a40*/  HMMA.16816.F32 R172, R28, R10, R172 ;  /* 0x0000000a1cac723c */ /* 0x000fe200000018ac */
[----:B------:R-:W-:Y:S07]  /*4a50*/  @!P1 BRA `(.L_x_2469) ;  /* 0x0000394000009947 */ /* 0x000fee0003800000 */
[----:B--2---:R-:W2:Y:S04]  /*4a60*/  LDL.64 R204, [R1+0x40] ;  /* 0x0000400001cc7983 */ /* 0x004ea80000100a00 */
[----:B------:R-:W3:Y:S04]  /*4a70*/  LDL.64 R206, [R1+0x10] ;  /* 0x0000100001ce7983 */ /* 0x000ee80000100a00 */
[----:B------:R-:W4:Y:S04]  /*4a80*/  LDL R227, [R1+0x8] ;  /* 0x0000080001e37983 */ /* 0x000f280000100800 */
[----:B------:R-:W5:Y:S04]  /*4a90*/  LDL R230, [R1+0xc] ;  /* 0x00000c0001e67983 */ /* 0x000f680000100800 */
[----:B------:R-:W4:Y:S01]  /*4aa0*/  LDL.64 R228, [R1+0x18] ;  /* 0x0000180001e47983 */ /* 0x000f220000100a00 */
[----:B------:R-:W-:Y:S01]  /*4ab0*/  IMAD.MOV.U32 R198, RZ, RZ, R3 ;  /* 0x000000ffffc67224 */ /* 0x000fe200078e0003 */
[----:B------:R-:W-:Y:S01]  /*4ac0*/  MOV R199, R2 ;  /* 0x0000000200c77202 */ /* 0x000fe20000000f00 */
[----:B------:R-:W-:Y:S01]  /*4ad0*/  IMAD.MOV.U32 R197, RZ, RZ, R0 ;  /* 0x000000ffffc57224 */ /* 0x000fe200078e0000 */
[----:B------:R-:W-:Y:S01]  /*4ae0*/  UIADD3 UR12, UP0, UR16, 0x80, URZ ;  /* 0x00000080100c7890 */ /* 0x000fe2000ff1e03f */
        /* <DEDUP_REMOVED lines=9> */
[----:B---3--:R-:W-:-:S03]  /*4b80*/  IADD3 R3, P1, R206, 0x40, RZ ;  /* 0x00000040ce037810 */ /* 0x008fc60007f3e0ff */
[----:B------:R-:W-:Y:S04]  /*4b90*/  STL [R1+0x3c], R4 ;  /* 0x00003c0401007387 */ /* 0x000fe80000100800 */
[----:B------:R1:W-:Y:S01]  /*4ba0*/  STL [R1+0x34], R3 ;  /* 0x0000340301007387 */ /* 0x0003e20000100800 */
[----:B-----5:R-:W-:Y:S01]  /*4bb0*/  IADD3.X R2, RZ, R230, RZ, P2, !PT ;  /* 0x000000e6ff027210 */ /* 0x020fe200017fe4ff */
[----:B----4-:R-:W-:Y:S02]  /*4bc0*/  IMAD.X R0, RZ, RZ, R229, P1 ;  /* 0x000000ffff007224 */ /* 0x010fe400008e06e5 */
[----:B-1----:R-:W-:-:S05]  /*4bd0*/  IMAD.SHL.U32 R3, R227, 0x2, RZ ;  /* 0x00000002e3037824 */ /* 0x002fca00078e00ff */
[----:B------:R1:W-:Y:S04]  /*4be0*/  STL [R1+0x2c], R3 ;  /* 0x00002c0301007387 */ /* 0x0003e80000100800 */
[----:B------:R1:W-:Y:S04]  /*4bf0*/  STL [R1+0x38], R2 ;  /* 0x0000380201007387 */ /* 0x0003e80000100800 */
[----:B------:R1:W-:Y:S02]  /*4c00*/  STL [R1+0x30], R0 ;  /* 0x0000300001007387 */ /* 0x0003e40000100800 */
.L_x_2470:
        /* <DEDUP_REMOVED lines=12> */
[----:B------:R-:W-:Y:S01]  /*4cd0*/  LDSM.16.M88.4 R208, [R251+0x8100] ;  /* 0x00810000fbd0783b */ /* 0x000fe20000000200 */
[----:B------:R-:W-:Y:S02]  /*4ce0*/  @UP1 USHF.L.U64.HI UR17, UR4, UR13, UR5 ;  /* 0x0000000d04111299 */ /* 0x000fe40008010205 */
[----:B------:R-:W-:Y:S05]  /*4cf0*/  @UP1 UIMAD.WIDE.U32 UR24, UR18, UR4, URZ ;  /* 0x00000004121812a5 */ /* 0x000fea000f8e003f */
[----:B--2---:R-:W2:Y:S08]  /*4d00*/  LDSM.16.M88.4 R212, [R250+0x4100] ;  /* 0x00410000fad4783b */ /* 0x004eb00000000200 */
[----:B------:R-:W3:Y:S08]  /*4d10*/  LDSM.16.M88.4 R216, [R251+0xa100] ;  /* 0x00a10000fbd8783b */ /* 0x000ef00000000200 */
[----:B------:R-:W4:Y:S08]  /*4d20*/  LDSM.16.M88.4 R220, [R250+0x4900] ;  /* 0x00490000fadc783b */ /* 0x000f300000000200 */
[----:B-1----:R-:W5:Y:S06]  /*4d30*/  LDL.64 R2, [R1+0x40] ;  /* 0x0000400001027983 */ /* 0x002f6c0000100a00 */
[----:B------:R-:W1:Y:S08]  /*4d40*/  LDSM.16.M88.4 R224, [R250+0x5100] ;  /* 0x00510000fae0783b */ /* 0x000e700000000200 */
[----:B------:R-:W5:Y:S01]  /*4d50*/  LDL R202, [R1+0xc] ;  /* 0x00000c0001ca7983 */ /* 0x000f620000100800 */
        /* <DEDUP_REMOVED lines=9> */
[-C--:B----4-:R-:W-:Y:S08]  /*4df0*/  HMMA.16816.F32 R20, R208, R220.reuse, RZ ;  /* 0x000000dcd014723c */ /* 0x090ff000000018ff */
[C---:B------:R-:W-:Y:S01]  /*4e00*/  HMMA.16816.F32 R24, R216.reuse, R220, RZ ;  /* 0x000000dcd818723c */ /* 0x040fe200000018ff */
[----:B------:R-:W4:Y:S07]  /*4e10*/  LDL R220, [R1+0x2c] ;  /* 0x00002c0001dc7983 */ /* 0x000f2e0000100800 */
[-C--:B------:R-:W-:Y:S08]  /*4e20*/  HMMA.16816.F32 R28, R216, R222.reuse, RZ ;  /* 0x000000ded81c723c */ /* 0x080ff000000018ff */
[C---:B------:R-:W-:Y:S08]  /*4e30*/  HMMA.16816.F32 R32, R208.reuse, R222, RZ ;  /* 0x000000ded020723c */ /* 0x040ff000000018ff */
[-C--:B-1----:R-:W-:Y:S08]  /*4e40*/  HMMA.16816.F32 R36, R208, R224.reuse, RZ ;  /* 0x000000e0d024723c */ /* 0x082ff000000018ff */
[C---:B------:R-:W-:Y:S01]  /*4e50*/  HMMA.16816.F32 R40, R216.reuse, R224, RZ ;  /* 0x000000e0d828723c */ /* 0x040fe200000018ff */
[----:B------:R-:W4:Y:S07]  /*4e60*/  LDL.64 R224, [R1+0x18] ;  /* 0x0000180001e07983 */ /* 0x000f2e0000100a00 */
[-C--:B------:R-:W-:Y:S08]  /*4e70*/  HMMA.16816.F32 R44, R216, R226.reuse, RZ ;  /* 0x000000e2d82c723c */ /* 0x080ff000000018ff */
[C---:B------:R-:W-:Y:S08]  /*4e80*/  HMMA.16816.F32 R48, R208.reuse, R226, RZ ;  /* 0x000000e2d030723c */ /* 0x040ff000000018ff */
[-C--:B--2---:R-:W-:Y:S08]  /*4e90*/  HMMA.16816.F32 R52, R208, R228.reuse, RZ ;  /* 0x000000e4d034723c */ /* 0x084ff000000018ff */
[C---:B------:R-:W-:Y:S01]  /*4ea0*/  HMMA.16816.F32 R56, R216.reuse, R228, RZ ;  /* 0x000000e4d838723c */ /* 0x040fe200000018ff */
[----:B------:R-:W2:Y:S07]  /*4eb0*/  LDL.64 R228, [R1+0x10] ;  /* 0x0000100001e47983 */ /* 0x000eae0000100a00 */
[-C--:B------:R-:W-:Y:S01]  /*4ec0*/  HMMA.16816.F32 R60, R216, R230.reuse, RZ ;  /* 0x000000e6d83c723c */ /* 0x080fe200000018ff */
[----:B------:R-:W2:Y:S04]  /*4ed0*/  LDL R218, [R1+0x34] ;  /* 0x0000340001da7983 */ /* 0x000ea80000100800 */
[----:B------:R-:W2:Y:S03]  /*4ee0*/  LDL R216, [R1+0x30] ;  /* 0x0000300001d87983 */ /* 0x000ea60000100800 */
        /* <DEDUP_REMOVED lines=13> */
[----:B-----5:R-:W-:Y:S04]  /*4fc0*/  IADD3 R0, P2, R2, UR9, RZ ;  /* 0x0000000902007c10 */ /* 0x020fe8000ff5e0ff */
[----:B------:R-:W-:Y:S01]  /*4fd0*/  LEA R2, P1, R0, c[0x0][0x1f8], 0x1 ;  /* 0x00007e0000027a11 */ /* 0x000fe200078208ff */
[C---:B------:R-:W-:Y:S04]  /*4fe0*/  HMMA.16816.F32 R40, R208.reuse, R212, R40 ;  /* 0x000000d4d028723c */ /* 0x040fe80000001828 */
[----:B------:R-:W-:Y:S04]  /*4ff0*/  IADD3.X R203, R202, UR8, RZ, P2, !PT ;  /* 0x00000008cacb7c10 */ /* 0x000fe800097fe4ff */
[-C--:B------:R-:W-:Y:S04]  /*5000*/  HMMA.16816.F32 R44, R208, R214.reuse, R44 ;  /* 0x000000d6d02c723c */ /* 0x080fe8000000182c */
[----:B------:R-:W-:Y:S04]  /*5010*/  LEA.HI.X R3, R0, c[0x0][0x1fc], R203, 0x1, P1 ;  /* 0x00007f0000037a11 */ /* 0x000fe800008f0ccb */
[C---:B------:R-:W-:Y:S01]  /*5020*/  HMMA.16816.F32 R48, R204.reuse, R214, R48 ;  /* 0x000000d6cc30723c */ /* 0x040fe20000001830 */
[----:B------:R-:W1:Y:S03]  /*5030*/  LDSM.16.M88.4 R212, [R237] ;  /* 0x00000000edd4783b */ /* 0x000e660000000200 */
[----:B---3--:R-:W-:Y:S01]  /*5040*/  IADD3 R196, P2, R196, UR9, RZ ;  /* 0x00000009c4c47c10 */ /* 0x008fe2000ff5e0ff */
[----:B------:R-:W-:Y:S03]  /*5050*/  @UP1 USHF.L.U32 UR9, UR24, 0x6, URZ ;  /* 0x0000000618091899 */ /* 0x000fe6000800063f */
[----:B------:R-:W-:Y:S04]  /*5060*/  LEA R202, P1, R196, c[0x0][0x1f8], 0x1 ;  /* 0x00007e00c4ca7a11 */ /* 0x000fe800078208ff */
[----:B------:R-:W-:Y:S01]  /*5070*/  IADD3.X R203, R200, UR8, RZ, P2, !PT ;  /* 0x00000008c8cb7c10 */ /* 0x000fe200097fe4ff */
[----:B------:R-:W-:Y:S03]  /*5080*/  @UP1 USHF.R.S32.HI UR8, URZ, 0x1f, UR18 ;  /* 0x0000001f3f081899 */ /* 0x000fe60008011412 */
[----:B------:R-:W-:Y:S01]  /*5090*/  LEA.HI.X R203, R196, c[0x0][0x1fc], R203, 0x1, P1 ;  /* 0x00007f00c4cb7a11 */ /* 0x000fe200008f0ccb */
[----:B------:R-:W-:Y:S04]  /*50a0*/  @UP1 UIMAD UR8, UR8, UR4, URZ ;  /* 0x00000004080812a4 */ /* 0x000fe8000f8e023f */
[----:B------:R-:W-:Y:S04]  /*50b0*/  @UP1 UIMAD UR8, UR18, UR5, UR8 ;  /* 0x00000005120812a4 */ /* 0x000fe8000f8e0208 */
[----:B------:R-:W-:Y:S04]  /*50c0*/  @UP1 UIADD3 UR8, UR25, UR8, URZ ;  /* 0x0000000819081290 */ /* 0x000fe8000fffe03f */
[----:B------:R-:W-:Y:S01]  /*50d0*/  @UP1 USHF.L.U64.HI UR8, UR24, 0x6, UR8 ;  /* 0x0000000618081899 */ /* 0x000fe20008010208 */
[----:B------:R-:W-:Y:S01]  /*50e0*/  @!PT LDS RZ, [RZ] ;  /* 0x00000000fffff984 */ /* 0x000fe20000000800 */
[----:B------:R-:W-:Y:S01]  /*50f0*/  @!PT LDS RZ, [RZ] ;  /* 0x00000000fffff984 */ /* 0x000fe20000000800 */
[----:B------:R-:W-:Y:S01]  /*5100*/  @!PT LDS RZ, [RZ] ;  /* 0x00000000fffff984 */ /* 0x000fe20000000800 */
[----:B----4-:R3:W-:Y:S01]  /*5110*/  LDGSTS.E.BYPASS.LTC128B.128 [R220+0x100], [R2.64], !P3 ;  /* 0x0010000002dc7fae */ /* 0x0107e2000d901d56 */
[-C--:B-1----:R-:W-:Y:S07]  /*5120*/  HMMA.16816.F32 R52, R204, R212.reuse, R52 ;  /* 0x000000d4cc34723c */ /* 0x082fee0000001834 */
[----:B------:R1:W-:Y:S01]  /*5130*/  LDGSTS.E.BYPASS.LTC128B.128 [R220+0x2100], [R202.64], !P0 ;  /* 0x02100000cadc7fae */ /* 0x0003e2000c101d56 */
[C---:B------:R-:W-:Y:S08]  /*5140*/  HMMA.16816.F32 R56, R208.reuse, R212, R56 ;  /* 0x000000d4d038723c */ /* 0x040ff00000001838 */
[-C--:B------:R-:W-:Y:S04]  /*5150*/  HMMA.16816.F32 R60, R208, R214.reuse, R60 ;  /* 0x000000d6d03c723c */ /* 0x080fe8000000183c */
[----:B---3--:R-:W-:Y:S04]  /*5160*/  IADD3 R2, P2, R2, UR16, RZ ;  /* 0x0000001002027c10 */ /* 0x008fe8000ff5e0ff */
[----:B------:R-:W-:Y:S04]  /*5170*/  HMMA.16816.F32 R64, R204, R214, R64 ;  /* 0x000000d6cc40723c */ /* 0x000fe80000001840 */
[----:B------:R-:W-:Y:S02]  /*5180*/  IADD3.X R3, R3, UR15, RZ, P2, !PT ;  /* 0x0000000f03037c10 */ /* 0x000fe400097fe4ff */
[C---:B------:R-:W-:Y:S02]  /*5190*/  IADD3 R222, P1, R2.reuse, UR16, RZ ;  /* 0x0000001002de7c10 */ /* 0x040fe4000ff3e0ff */
[----:B------:R-:W-:Y:S01]  /*51a0*/  IADD3 R226, P4, R2, UR12, RZ ;  /* 0x0000000c02e27c10 */ /* 0x000fe2000ff9e0ff */
[----:B------:R3:W-:Y:S03]  /*51b0*/  LDGSTS.E.BYPASS.LTC128B.128 [R220+0x900], [R2.64], !P3 ;  /* 0x0090000002dc7fae */ /* 0x0007e6000d901d56 */
[C---:B------:R-:W-:Y:S02]  /*51c0*/  IADD3.X R223, R3.reuse, UR15, RZ, P1, !PT ;  /* 0x0000000f03df7c10 */ /* 0x040fe40008ffe4ff */
[----:B------:R-:W-:Y:S02]  /*51d0*/  IADD3.X R227, R3, UR11, RZ, P4, !PT ;  /* 0x0000000b03e37c10 */ /* 0x000fe4000a7fe4ff */
[C---:B-1----:R-:W-:Y:S01]  /*51e0*/  IADD3 R202, P2, R222.reuse, UR16, RZ ;  /* 0x00000010deca7c10 */ /* 0x042fe2000ff5e0ff */
[----:B------:R3:W-:Y:S01]  /*51f0*/  LDGSTS.E.BYPASS.LTC128B.128 [R220+0x2900], [R2.64+0x80], !P0 ;  /* 0x0290008002dc7fae */ /* 0x0007e2000c101d56 */
[----:B------:R-:W-:Y:S02]  /*5200*/  IADD3 R230, P1, R222, UR12, RZ ;  /* 0x0000000cdee67c10 */ /* 0x000fe4000ff3e0ff */
[C---:B------:R-:W-:Y:S02]  /*5210*/  IADD3.X R203, R223.reuse, UR15, RZ, P2, !PT ;  /* 0x0000000fdfcb7c10 */ /* 0x040fe400097fe4ff */
[----:B------:R-:W-:Y:S02]  /*5220*/  IADD3.X R231, R223, UR11, RZ, P1, !PT ;  /* 0x0000000bdfe77c10 */ /* 0x000fe40008ffe4ff */
[----:B------:R-:W-:Y:S01]  /*5230*/  PLOP3.LUT P1, PT, PT, PT, UP1, 0x80, 0x0 ;  /* 0x000000000000781c */ /* 0x000fe20003f2f018 */
[----:B------:R1:W-:Y:S08]  /*5240*/  LDGSTS.E.BYPASS.LTC128B.128 [R220+0x1100], [R222.64], !P3 ;  /* 0x01100000dedc7fae */ /* 0x0003f0000d901d56 */
[----:B------:R4:W-:Y:S08]  /*5250*/  LDGSTS.E.BYPASS.LTC128B.128 [R220+0x3100], [R226.64], !P0 ;  /* 0x03100000e2dc7fae */ /* 0x0009f0000c101d56 */
[----:B------:R5:W-:Y:S08]  /*5260*/  LDGSTS.E.BYPASS.LTC128B.128 [R220+0x1900], [R202.64], !P3 ;  /* 0x01900000cadc7fae */ /* 0x000bf0000d901d56 */
[----:B------:R1:W-:Y:S08]  /*5270*/  LDGSTS.E.BYPASS.LTC128B.128 [R220+0x3900], [R230.64], !P0 ;  /* 0x03900000e6dc7fae */ /* 0x0003f0000c101d56 */
[----:B------:R-:W-:Y:S08]  /*5280*/  LDSM.16.M88.4 R208, [R246+0x8100] ;  /* 0x00810000f6d0783b */ /* 0x000ff00000000200 */
[----:B------:R-:W1:Y:S08]  /*5290*/  LDSM.16.M88.4 R204, [R245+0x4100] ;  /* 0x00410000f5cc783b */ /* 0x000e700000000200 */
[----:B------:R-:W2:Y:S08]  /*52a0*/  LDSM.16.M88.4 R212, [R246+0xa100] ;  /* 0x00a10000f6d4783b */ /* 0x000eb00000000200 */
[----:B------:R-:W0:Y:S01]  /*52b0*/  LDGDEPBAR ;  /* 0x00000000000079af */ /* 0x000e220000000000 */
[-C--:B-1----:R-:W-:Y:S08]  /*52c0*/  HMMA.16816.F32 R4, R208, R204.reuse, R4 ;  /* 0x000000ccd004723c */ /* 0x082ff00000001804 */
[C---:B--2---:R-:W-:Y:S08]  /*52d0*/  HMMA.16816.F32 R8, R212.reuse, R204, R8 ;  /* 0x000000ccd408723c */ /* 0x044ff00000001808 */
        /* <DEDUP_REMOVED lines=19> */
[----:B------:R-:W2:Y:S01]  /*5410*/  LDSM.16.M88.4 R208, [R244+0xa100] ;  /* 0x00a10000f4d0783b */ /* 0x000ea20000000200 */
        /* <DEDUP_REMOVED lines=92> */
[----:B------:R-:W1:Y:S03]  /*59e0*/  LDSM.16.M88.4 R204, [R236+0x2800] ;  /* 0x00280000eccc783b */ /* 0x000e660000000200 */
[----:B---3--:R-:W-:Y:S02]  /*59f0*/  FMNMX.FTZ R2, R6, R198, !PT ;  /* 0x000000c606027209 */ /* 0x008fe40007810000 */
[----:B------:R-:W-:Y:S02]  /*5a00*/  FMNMX.FTZ R0, R4, R201, !PT ;  /* 0x000000c904007209 */ /* 0x000fe40007810000 */
[----:B-----5:R-:W-:Y:S04]  /*5a10*/  FMNMX.FTZ R203, R7, R2, !PT ;  /* 0x0000000207cb7209 */ /* 0x020fe80007810000 */
[----:B------:R-:W-:Y:S02]  /*5a20*/  FMNMX.FTZ R3, R5, R0, !PT ;  /* 0x0000000005037209 */ /* 0x000fe40007810000 */
[----:B------:R-:W-:Y:S02]  /*5a30*/  FMNMX.FTZ R196, R8, R199, !PT ;  /* 0x000000c708c47209 */ /* 0x000fe40007810000 */
[----:B------:R-:W-:Y:S08]  /*5a40*/  FMNMX.FTZ R200, R10, R197, !PT ;  /* 0x000000c50ac87209 */ /* 0x000ff00007810000 */
[----:B------:R-:W-:Y:S02]  /*5a50*/  FMNMX.FTZ R2, R18, R203, !PT ;  /* 0x000000cb12027209 */ /* 0x000fe40007810000 */
[----:B------:R-:W-:Y:S02]  /*5a60*/  FMNMX.FTZ R0, R16, R3, !PT ;  /* 0x0000000310007209 */ /* 0x000fe40007810000 */
[----:B------:R-:W-:Y:S02]  /*5a70*/  FMNMX.FTZ R203, R19, R2, !PT ;  /* 0x0000000213cb7209 */ /* 0x000fe40007810000 */
[----:B------:R-:W-:Y:S01]  /*5a80*/  FMNMX.FTZ R3, R17, R0, !PT ;  /* 0x0000000011037209 */ /* 0x000fe20007810000 */
[-C--:B-1----:R-:W-:Y:S08]  /*5a90*/  HMMA.16816.F32 R20, R212, R204.reuse, R20 ;  /* 0x000000ccd414723c */ /* 0x082ff00000001814 */
[C---:B------:R-:W-:Y:S08]  /*5aa0*/  HMMA.16816.F32 R24, R208.reuse, R204, R24 ;  /* 0x000000ccd018723c */ /* 0x040ff00000001818 */
[-C--:B------:R-:W-:Y:S08]  /*5ab0*/  HMMA.16816.F32 R28, R208, R206.reuse, R28 ;  /* 0x000000ced01c723c */ /* 0x080ff0000000181c */
[C---:B------:R-:W-:Y:S01]  /*5ac0*/  HMMA.16816.F32 R32, R212.reuse, R206, R32 ;  /* 0x000000ced420723c */ /* 0x040fe20000001820 */
[----:B------:R-:W1:Y:S03]  /*5ad0*/  LDSM.16.M88.4 R204, [R236+0x3000] ;  /* 0x00300000eccc783b */ /* 0x000e660000000200 */
[----:B------:R-:W-:Y:S02]  /*5ae0*/  FMNMX.FTZ R0, R20, R3, !PT ;  /* 0x0000000314007209 */ /* 0x000fe40007810000 */
[----:B------:R-:W-:Y:S02]  /*5af0*/  FMNMX.FTZ R2, R22, R203, !PT ;  /* 0x000000cb16027209 */ /* 0x000fe40007810000 */
[----:B------:R-:W-:Y:S04]  /*5b00*/  FMNMX.FTZ R3, R21, R0, !PT ;  /* 0x0000000015037209 */ /* 0x000fe80007810000 */
[----:B------:R-:W-:Y:S11]  /*5b10*/  FMNMX.FTZ R203, R23, R2, !PT ;  /* 0x0000000217cb7209 */ /* 0x000ff60007810000 */
[----:B------:R-:W-:Y:S01]  /*5b20*/  @!UPT UIADD3 URZ, URZ, URZ, URZ ;  /* 0x0000003f3f3ff290 */ /* 0x000fe2000fffe03f */
        /* <DEDUP_REMOVED lines=8> */
[----:B------:R-:W1:Y:S01]  /*5bb0*/  LDSM.16.M88.4 R204, [R236+0x3800] ;  /* 0x00380000eccc783b */ /* 0x000e620000000200 */
[----:B------:R-:W-:Y:S04]  /*5bc0*/  DEPBAR.LE SB0, 0x0 ;  /* 0x000080000000791a */ /* 0x000fe80000000000 */
[----:B------:R-:W-:Y:S02]  /*5bd0*/  FMNMX.FTZ R0, R36, R3, !PT ;  /* 0x0000000324007209 */ /* 0x000fe40007810000 */
[----:B------:R-:W-:Y:S01]  /*5be0*/  FMNMX.FTZ R2, R38, R203, !PT ;  /* 0x000000cb26027209 */ /* 0x000fe20007810000 */
[----:B------:R-:W-:Y:S03]  /*5bf0*/  BAR.SYNC.DEFER_BLOCKING 0x0 ;  /* 0x0000000000007b1d */ /* 0x000fe60000010000 */
[----:B------:R-:W-:Y:S02]  /*5c00*/  FMNMX.FTZ R3, R37, R0, !PT ;  /* 0x0000000025037209 */ /* 0x000fe40007810000 */
[----:B------:R-:W-:Y:S10]  /*5c10*/  FMNMX.FTZ R203, R39, R2, !PT ;  /* 0x0000000227cb7209 */ /* 0x000ff40007810000 */
[----:B------:R-:W-:Y:S02]  /*5c20*/  FMNMX.FTZ R0, R48, R3, !PT ;  /* 0x0000000330007209 */ /* 0x000fe40007810000 */
[----:B------:R-:W-:Y:S02]  /*5c30*/  FMNMX.FTZ R2, R50, R203, !PT ;  /* 0x000000cb32027209 */ /* 0x000fe40007810000 */
[----:B------:R-:W-:Y:S02]  /*5c40*/  FMNMX.FTZ R3, R49, R0, !PT ;  /* 0x0000000031037209 */ /* 0x000fe40007810000 */
[----:B------:R-:W-:Y:S01]  /*5c50*/  FMNMX.FTZ R203, R51, R2, !PT ;  /* 0x0000000233cb7209 */ /* 0x000fe20007810000 */
[-C--:B-1----:R-:W-:Y:S08]  /*5c60*/  HMMA.16816.F32 R52, R212, R204.reuse, R52 ;  /* 0x000000ccd434723c */ /* 0x082ff00000001834 */
[C---:B------:R-:W-:Y:S07]  /*5c70*/  HMMA.16816.F32 R56, R208.reuse, R204, R56 ;  /* 0x000000ccd038723c */ /* 0x040fee0000001838 */
[----:B------:R-:W-:Y:S01]  /*5c80*/  FMNMX.FTZ R205, R9, R196, !PT ;  /* 0x000000c409cd7209 */ /* 0x000fe20007810000 */
[-C--:B------:R-:W-:Y:S01]  /*5c90*/  HMMA.16816.F32 R60, R208, R206.reuse, R60 ;  /* 0x000000ced03c723c */ /* 0x080fe2000000183c */
[----:B------:R-:W2:Y:S03]  /*5ca0*/  LDL.LU R208, [R1+0x54] ;  /* 0x0000540001d07983 */ /* 0x000ea60000300800 */
[----:B------:R-:W-:Y:S04]  /*5cb0*/  FMNMX.FTZ R196, R12, R205, !PT ;  /* 0x000000cd0cc47209 */ /* 0x000fe80007810000 */
        /* <DEDUP_REMOVED lines=31> */
[----:B------:R-:W-:Y:S02]  /*5eb0*/  FMNMX.FTZ R3, R57, R2, !PT ;  /* 0x0000000239037209 */ /* 0x000fe40007810000 */
[----:B------:R-:W-:Y:S01]  /*5ec0*/  FMNMX.FTZ R202, R58, R203, !PT ;  /* 0x000000cb3aca7209 */ /* 0x000fe20007810000 */
[----:B------:R-:W3:Y:S01]  /*5ed0*/  SHFL.BFLY PT, R200, R207, 0x2, 0x1f ;  /* 0x0c401f00cfc87f89 */ /* 0x000ee200000e0000 */
[----:B------:R-:W-:Y:S02]  /*5ee0*/  FMNMX.FTZ R0, R60, R3, !PT ;  /* 0x000000033c007209 */ /* 0x000fe40007810000 */
[----:B------:R-:W-:Y:S02]  /*5ef0*/  FMNMX.FTZ R3, R59, R202, !PT ;  /* 0x000000ca3b037209 */ /* 0x000fe40007810000 */
[----:B------:R-:W-:Y:S02]  /*5f00*/  FMNMX.FTZ R2, R61, R0, !PT ;  /* 0x000000003d027209 */ /* 0x000fe40007810000 */
[----:B------:R-:W-:Y:S03]  /*5f10*/  FMNMX.FTZ R0, R62, R3, !PT ;  /* 0x000000033e007209 */ /* 0x000fe60007810000 */
[----:B------:R-:W5:Y:S01]  /*5f20*/  SHFL.BFLY PT, R203, R2, 0x2, 0x1f ;  /* 0x0c401f0002cb7f89 */ /* 0x000f6200000e0000 */
[----:B------:R-:W-:Y:S02]  /*5f30*/  FMNMX.FTZ R205, R63, R0, !PT ;  /* 0x000000003fcd7209 */ /* 0x000fe40007810000 */
[----:B-1----:R-:W-:Y:S05]  /*5f40*/  FMNMX.FTZ R206, R196, R206, !PT ;  /* 0x000000cec4ce7209 */ /* 0x002fea0007810000 */
[----:B------:R-:W1:Y:S01]  /*5f50*/  SHFL.BFLY PT, R0, R205, 0x2, 0x1f ;  /* 0x0c401f00cd007f89 */ /* 0x000e6200000e0000 */
[----:B---3--:R-:W-:Y:S07]  /*5f60*/  FMNMX.FTZ R204, R207, R200, !PT ;  /* 0x000000c8cfcc7209 */ /* 0x008fee0007810000 */
[----:B------:R-:W3:Y:S08]  /*5f70*/  SHFL.BFLY PT, R196, R206, 0x1, 0x1f ;  /* 0x0c201f00cec47f89 */ /* 0x000ef000000e0000 */
[----:B------:R-:W4:Y:S01]  /*5f80*/  SHFL.BFLY PT, R3, R204, 0x1, 0x1f ;  /* 0x0c201f00cc037f89 */ /* 0x000f2200000e0000 */
[----:B-----5:R-:W-:Y:S02]  /*5f90*/  FMNMX.FTZ R207, R2, R203, !PT ;  /* 0x000000cb02cf7209 */ /* 0x020fe40007810000 */
[----:B-1----:R-:W-:Y:S05]  /*5fa0*/  FMNMX.FTZ R203, R205, R0, !PT ;  /* 0x00000000cdcb7209 */ /* 0x002fea0007810000 */
[----:B------:R-:W1:Y:S01]  /*5fb0*/  SHFL.BFLY PT, R202, R207, 0x1, 0x1f ;  /* 0x0c201f00cfca7f89 */ /* 0x000e6200000e0000 */
[----:B---3--:R-:W-:Y:S07]  /*5fc0*/  FMNMX.FTZ R196, R206, R196, !PT ;  /* 0x000000c4cec47209 */ /* 0x008fee0007810000 */
[----:B------:R-:W3:Y:S01]  /*5fd0*/  SHFL.BFLY PT, R0, R203, 0x1, 0x1f ;  /* 0x0c201f00cb007f89 */ /* 0x000ee200000e0000 */
[C---:B------:R-:W-:Y:S02]  /*5fe0*/  FMUL.FTZ R217, R196.reuse, c[0x0][0x2d0] ;  /* 0x0000b400c4d97a20 */ /* 0x040fe40000410000 */
[----:B------:R-:W-:Y:S01]  /*5ff0*/  FADD.FTZ R2, -R196, R201 ;  /* 0x000000c9c4027221 */ /* 0x000fe20000010100 */
[----:B----4-:R-:W-:Y:S01]  /*6000*/  FMNMX.FTZ R3, R204, R3, !PT ;  /* 0x00000003cc037209 */ /* 0x010fe20007810000 */
[--C-:B------:R-:W-:Y:S02]  /*6010*/  FFMA.FTZ R204, R5, c[0x0][0x2d0], -R217.reuse ;  /* 0x0000b40005cc7a23 */ /* 0x100fe400000108d9 */
[----:B------:R-:W-:Y:S02]  /*6020*/  FMUL.FTZ R200, R2, c[0x0][0x2d0] ;  /* 0x0000b40002c87a20 */ /* 0x000fe40000410000 */
[----:B------:R4:W-:Y:S01]  /*6030*/  MUFU.EX2 R227, R204 ;  /* 0x000000cc00e37308 */ /* 0x0009e20000000800 */
[----:B------:R-:W-:Y:S02]  /*6040*/  FMUL.FTZ R219, R3, c[0x0][0x2d0] ;  /* 0x0000b40003db7a20 */ /* 0x000fe40000410000 */
[----:B------:R-:W-:Y:S01]  /*6050*/  FFMA.FTZ R205, R4, c[0x0][0x2d0], -R217 ;  /* 0x0000b40004cd7a23 */ /* 0x000fe200000108d9 */
[----:B-1----:R-:W-:Y:S01]  /*6060*/  FMNMX.FTZ R2, R207, R202, !PT ;  /* 0x000000cacf027209 */ /* 0x002fe20007810000 */
[--C-:B------:R-:W-:Y:S02]  /*6070*/  FFMA.FTZ R206, R18, c[0x0][0x2d0], -R219.reuse ;  /* 0x0000b40012ce7a23 */ /* 0x100fe400000108db */
[----:B------:R-:W-:Y:S02]  /*6080*/  FFMA.FTZ R207, R7, c[0x0][0x2d0], -R219 ;  /* 0x0000b40007cf7a23 */ /* 0x000fe400000108db */
[C---:B------:R-:W-:Y:S01]  /*6090*/  FADD.FTZ R199, -R2.reuse, R199 ;  /* 0x000000c702c77221 */ /* 0x040fe20000010100 */
[----:B------:R1:W-:Y:S01]  /*60a0*/  MUFU.EX2 R215, R205 ;  /* 0x000000cd00d77308 */ /* 0x0003e20000000800 */
[----:B------:R-:W-:Y:S01]  /*60b0*/  FMUL.FTZ R209, R2, c[0x0][0x2d0] ;  /* 0x0000b40002d17a20 */ /* 0x000fe20000410000 */
[----:B---3--:R-:W-:Y:S01]  /*60c0*/  FMNMX.FTZ R0, R203, R0, !PT ;  /* 0x00000000cb007209 */ /* 0x008fe20007810000 */
[----:B------:R-:W-:Y:S02]  /*60d0*/  FFMA.FTZ R203, R16, c[0x0][0x2d0], -R217 ;  /* 0x0000b40010cb7a23 */ /* 0x000fe400000108d9 */
[----:B------:R-:W-:Y:S02]  /*60e0*/  FMUL.FTZ R202, R199, c[0x0][0x2d0] ;  /* 0x0000b400c7ca7a20 */ /* 0x000fe40000410000 */
[----:B------:R-:W-:Y:S02]  /*60f0*/  FADD.FTZ R201, -R3, R198 ;  /* 0x000000c603c97221 */ /* 0x000fe40000010100 */
[C---:B------:R-:W-:Y:S01]  /*6100*/  FMUL.FTZ R210, R0.reuse, c[0x0][0x2d0] ;  /* 0x0000b40000d27a20 */ /* 0x040fe20000410000 */
[----:B------:R3:W-:Y:S01]  /*6110*/  MUFU.EX2 R226, R203 ;  /* 0x000000cb00e27308 */ /* 0x0007e20000000800 */
[----:B------:R-:W-:Y:S02]  /*6120*/  FMUL.FTZ R198, R201, c[0x0][0x2d0] ;  /* 0x0000b400c9c67a20 */ /* 0x000fe40000410000 */
[----:B------:R-:W-:Y:S02]  /*6130*/  FADD.FTZ R201, -R0, R197 ;  /* 0x000000c500c97221 */ /* 0x000fe40000010100 */
[----:B----4-:R-:W-:Y:S02]  /*6140*/  FFMA.FTZ R204, R6, c[0x0][0x2d0], -R219 ;  /* 0x0000b40006cc7a23 */ /* 0x010fe400000108db */
[----:B------:R-:W-:Y:S02]  /*6150*/  FMUL.FTZ R197, R201, c[0x0][0x2d0] ;  /* 0x0000b400c9c57a20 */ /* 0x000fe40000410000 */
[----:B------:R-:W-:Y:S01]  /*6160*/  FFMA.FTZ R201, R17, c[0x0][0x2d0], -R217 ;  /* 0x0000b40011c97a23 */ /* 0x000fe200000108d9 */
[----:B------:R4:W5:Y:S01]  /*6170*/  MUFU.EX2 R199, R202 ;  /* 0x000000ca00c77308 */ /* 0x0009620000000800 */
[--C-:B------:R-:W-:Y:S02]  /*6180*/  FFMA.FTZ R10, R10, c[0x0][0x2d0], -R210.reuse ;  /* 0x0000b4000a0a7a23 */ /* 0x100fe400000108d2 */
[--C-:B------:R-:W-:Y:S01]  /*6190*/  FFMA.FTZ R229, R11, c[0x0][0x2d0], -R210.reuse ;  /* 0x0000b4000be57a23 */ /* 0x100fe200000108d2 */
[----:B-1----:R-:W-:Y:S01]  /*61a0*/  @P1 IADD3 R205, P4, R218, UR9, RZ ;  /* 0x00000009dacd1c10 */ /* 0x002fe2000ff9e0ff */
[----:B------:R-:W-:Y:S02]  /*61b0*/  FFMA.FTZ R13, R13, c[0x0][0x2d0], -R209 ;  /* 0x0000b4000d0d7a23 */ /* 0x000fe400000108d1 */
[--C-:B------:R-:W-:Y:S01]  /*61c0*/  FFMA.FTZ R27, R27, c[0x0][0x2d0], -R210.reuse ;  /* 0x0000b4001b1b7a23 */ /* 0x100fe200000108d2 */
[----:B------:R-:W-:Y:S01]  /*61d0*/  @P1 LEA R6, P2, R205, c[0x0][0x1c8], 0x1 ;  /* 0x00007200cd061a11 */ /* 0x000fe200078408ff */
[--C-:B------:R-:W-:Y:S01]  /*61e0*/  FFMA.FTZ R52, R52, c[0x0][0x2d0], -R217.reuse ;  /* 0x0000b40034347a23 */ /* 0x100fe200000108d9 */
[----:B------:R1:W-:Y:S01]  /*61f0*/  MUFU.EX2 R221, R204 ;  /* 0x000000cc00dd7308 */ /* 0x0003e20000000800 */
[----:B------:R-:W-:Y:S02]  /*6200*/  FFMA.FTZ R53, R53, c[0x0][0x2d0], -R217 ;  /* 0x0000b40035357a23 */ /* 0x000fe400000108d9 */
[--C-:B------:R-:W-:Y:S01]  /*6210*/  FFMA.FTZ R38, R38, c[0x0][0x2d0], -R219.reuse ;  /* 0x0000b40026267a23 */ /* 0x100fe200000108db */
[----:B---3--:R-:W-:Y:S01]  /*6220*/  @P1 IADD3 R203, P6, R228, UR9, RZ ;  /* 0x00000009e4cb1c10 */ /* 0x008fe2000ffde0ff */
[----:B------:R-:W-:Y:S01]  /*6230*/  @UP1 UIADD3 UR9, UP0, UR20, 0x80, URZ ;  /* 0x0000008014091890 */ /* 0x000fe2000ff1e03f */
[--C-:B------:R-:W-:Y:S02]  /*6240*/  FFMA.FTZ R39, R39, c[0x0][0x2d0], -R219.reuse ;  /* 0x0000b40027277a23 */ /* 0x100fe400000108db */
[----:B------:R-:W-:Y:S01]  /*6250*/  @P1 LEA R222, P5, R203, c[0x0][0x1c8], 0x1 ;  /* 0x00007200cbde1a11 */ /* 0x000fe200078a08ff */
[----:B------:R-:W-:Y:S01]  /*6260*/  FFMA.FTZ R55, R55, c[0x0][0x2d0], -R219 ;  /* 0x0000b40037377a23 */ /* 0x000fe200000108db */
[----:B------:R3:W-:Y:S01]  /*6270*/  MUFU.EX2 R230, R206 ;  /* 0x000000ce00e67308 */ /* 0x0007e20000000800 */
[--C-:B------:R-:W-:Y:S02]  /*6280*/  FFMA.FTZ R40, R40, c[0x0][0x2d0], -R209.reuse ;  /* 0x0000b40028287a23 */ /* 0x100fe400000108d1 */
[----:B------:R-:W-:Y:S01]  /*6290*/  FFMA.FTZ R41, R41, c[0x0][0x2d0], -R209 ;  /* 0x0000b40029297a23 */ /* 0x000fe200000108d1 */
[----:B----4-:R-:W-:Y:S01]  /*62a0*/  @P1 IADD3.X R202, R225, UR8, RZ, P6, !PT ;  /* 0x00000008e1ca1c10 */ /* 0x010fe2000b7fe4ff */
[----:B------:R-:W-:Y:S02]  /*62b0*/  FFMA.FTZ R225, R14, c[0x0][0x2d0], -R210 ;  /* 0x0000b4000ee17a23 */ /* 0x000fe400000108d2 */
[----:B-----5:R-:W-:Y:S01]  /*62c0*/  FMUL.FTZ R72, R199, R72 ;  /* 0x00000048c7487220 */ /* 0x020fe20000410000 */
[----:B------:R-:W-:Y:S01]  /*62d0*/  @P1 LEA.HI.X R223, R203, c[0x0][0x1cc], R202, 0x1, P5 ;  /* 0x00007300cbdf1a11 */ /* 0x000fe200028f0cca */
[----:B------:R-:W-:Y:S01]  /*62e0*/  FFMA.FTZ R203, R19, c[0x0][0x2d0], -R219 ;  /* 0x0000b40013cb7a23 */ /* 0x000fe200000108db */
[----:B------:R-:W4:Y:S01]  /*62f0*/  MUFU.EX2 R231, R207 ;  /* 0x000000cf00e77308 */ /* 0x000f220000000800 */
[--C-:B------:R-:W-:Y:S02]  /*6300*/  FFMA.FTZ R202, R9, c[0x0][0x2d0], -R209.reuse ;  /* 0x0000b40009ca7a23 */ /* 0x100fe400000108d1 */
[----:B------:R5:W-:Y:S01]  /*6310*/  @P1 LDGSTS.E.BYPASS.LTC128B.128 [R220+0x4100], [R222.64], !P3 ;  /* 0x04100000dedc1fae */ /* 0x000be2000d901d56 */
[----:B-1----:R-:W-:Y:S01]  /*6320*/  @P1 IADD3.X R204, R216, UR8, RZ, P4, !PT ;  /* 0x00000008d8cc1c10 */ /* 0x002fe2000a7fe4ff */
[----:B------:R-:W-:Y:S01]  /*6330*/  @UP1 UIADD3.X UR8, URZ, UR14, URZ, UP0, !UPT ;  /* 0x0000000e3f081290 */ /* 0x000fe200087fe43f */
[----:B------:R-:W-:Y:S02]  /*6340*/  FMUL.FTZ R9, R199, R189 ;  /* 0x000000bdc7097220 */ /* 0x000fe40000410000 */
[----:B------:R-:W-:Y:S01]  /*6350*/  @P1 LEA.HI.X R7, R205, c[0x0][0x1cc], R204, 0x1, P2 ;  /* 0x00007300cd071a11 */ /* 0x000fe200010f0ccc */
[C---:B------:R-:W-:Y:S01]  /*6360*/  FMUL.FTZ R73, R199.reuse, R73 ;  /* 0x00000049c7497220 */ /* 0x040fe20000410000 */
[----:B------:R-:W-:Y:S01]  /*6370*/  @P1 IADD3 R204, P2, R222, UR10, RZ ;  /* 0x0000000adecc1c10 */ /* 0x000fe2000ff5e0ff */
[----:B------:R-:W1:Y:S01]  /*6380*/  MUFU.EX2 R200, R200 ;  /* 0x000000c800c87308 */ /* 0x000e620000000800 */
[----:B------:R-:W-:Y:S01]  /*6390*/  FMUL.FTZ R76, R199, R76 ;  /* 0x0000004cc74c7220 */ /* 0x000fe20000410000 */
[----:B------:R1:W-:Y:S01]  /*63a0*/  @P1 LDGSTS.E.BYPASS.LTC128B.128 [R220+0x6100], [R6.64], !P0 ;  /* 0x0610000006dc1fae */ /* 0x0003e2000c101d56 */
[--C-:B---3--:R-:W-:Y:S01]  /*63b0*/  FFMA.FTZ R206, R8, c[0x0][0x2d0], -R209.reuse ;  /* 0x0000b40008ce7a23 */ /* 0x108fe200000108d1 */
[----:B------:R-:W-:Y:S01]  /*63c0*/  @P1 IADD3.X R205, R223, UR17, RZ, P2, !PT ;  /* 0x00000011dfcd1c10 */ /* 0x000fe200097fe4ff */
[C---:B------:R-:W-:Y:S01]  /*63d0*/  FMUL.FTZ R8, R199.reuse, R188 ;  /* 0x000000bcc7087220 */ /* 0x040fe20000410000 */
[----:B------:R-:W-:Y:S01]  /*63e0*/  @P1 IADD3 R18, P2, R204, UR10, RZ ;  /* 0x0000000acc121c10 */ /* 0x000fe2000ff5e0ff */
[----:B------:R-:W-:Y:S01]  /*63f0*/  FMUL.FTZ R77, R199, R77 ;  /* 0x0000004dc74d7220 */ /* 0x000fe20000410000 */
[----:B------:R-:W-:Y:S01]  /*6400*/  F2FP.PACK_AB R188, R227, R215 ;  /* 0x000000d7e3bc723e */ /* 0x000fe200000000ff */
[----:B------:R-:W-:Y:S01]  /*6410*/  FMUL.FTZ R88, R199, R88 ;  /* 0x00000058c7587220 */ /* 0x000fe20000410000 */
[----:B------:R3:W-:Y:S01]  /*6420*/  MUFU.EX2 R218, R206 ;  /* 0x000000ce00da7308 */ /* 0x0007e20000000800 */
[----:B------:R3:W-:Y:S01]  /*6430*/  @P1 LDGSTS.E.BYPASS.LTC128B.128 [R220+0x4900], [R204.64], !P3 ;  /* 0x04900000ccdc1fae */ /* 0x0007e2000d901d56 */
[----:B------:R-:W-:Y:S01]  /*6440*/  @P1 IADD3.X R19, R205, UR17, RZ, P2, !PT ;  /* 0x00000011cd131c10 */ /* 0x000fe200097fe4ff */
[----:B------:R-:W-:Y:S01]  /*6450*/  FMUL.FTZ R89, R199, R89 ;  /* 0x00000059c7597220 */ /* 0x000fe20000410000 */
[----:B----4-:R-:W-:Y:S01]  /*6460*/  F2FP.PACK_AB R189, R231, R221 ;  /* 0x000000dde7bd723e */ /* 0x010fe200000000ff */
[C---:B------:R-:W-:Y:S02]  /*6470*/  FMUL.FTZ R92, R199.reuse, R92 ;  /* 0x0000005cc75c7220 */ /* 0x040fe40000410000 */
[----:B------:R-:W-:Y:S02]  /*6480*/  FMUL.FTZ R93, R199, R93 ;  /* 0x0000005dc75d7220 */ /* 0x000fe40000410000 */
[----:B------:R4:W-:Y:S01]  /*6490*/  @P1 LDGSTS.E.BYPASS.LTC128B.128 [R220+0x6900], [R204.64+0x80], !P0 ;  /* 0x06900080ccdc1fae */ /* 0x0009e2000c101d56 */
[----:B------:R-:W4:Y:S01]  /*64a0*/  MUFU.EX2 R198, R198 ;  /* 0x000000c600c67308 */ /* 0x000f220000000800 */
[----:B-----5:R-:W-:Y:S02]  /*64b0*/  FFMA.FTZ R223, R12, c[0x0][0x2d0], -R209 ;  /* 0x0000b4000cdf7a23 */ /* 0x020fe400000108d1 */
[--C-:B------:R-:W-:Y:S02]  /*64c0*/  FFMA.FTZ R222, R15, c[0x0][0x2d0], -R210.reuse ;  /* 0x0000b4000fde7a23 */ /* 0x100fe400000108d2 */
[C---:B-1----:R-:W-:Y:S02]  /*64d0*/  FMUL.FTZ R16, R200.reuse, R180 ;  /* 0x000000b4c8107220 */ /* 0x042fe40000410000 */
[----:B------:R1:W-:Y:S01]  /*64e0*/  @P1 LDGSTS.E.BYPASS.LTC128B.128 [R220+0x5100], [R18.64], !P3 ;  /* 0x0510000012dc1fae */ /* 0x0003e2000d901d56 */
[----:B------:R-:W-:Y:S01]  /*64f0*/  FMUL.FTZ R17, R200, R181 ;  /* 0x000000b5c8117220 */ /* 0x000fe20000410000 */
[----:B------:R-:W-:Y:S01]  /*6500*/  @P1 IADD3 R6, P4, R18, UR10, RZ ;  /* 0x0000000a12061c10 */ /* 0x000fe2000ff9e0ff */
[----:B------:R-:W5:Y:S01]  /*6510*/  MUFU.EX2 R197, R197 ;  /* 0x000000c500c57308 */ /* 0x000f620000000800 */
[C---:B------:R-:W-:Y:S02]  /*6520*/  FMUL.FTZ R4, R200.reuse, R192 ;  /* 0x000000c0c8047220 */ /* 0x040fe40000410000 */
[----:B------:R-:W-:Y:S01]  /*6530*/  @P1 IADD3.X R7, R19, UR17, RZ, P4, !PT ;  /* 0x0000001113071c10 */ /* 0x000fe2000a7fe4ff */
[----:B------:R-:W-:Y:S01]  /*6540*/  FMUL.FTZ R5, R200, R193 ;  /* 0x000000c1c8057220 */ /* 0x000fe20000410000 */
[----:B---3--:R-:W-:Y:S01]  /*6550*/  @P1 IADD3 R206, P2, R204, UR9, RZ ;  /* 0x00000009ccce1c10 */ /* 0x008fe2000ff5e0ff */
[----:B------:R-:W-:Y:S02]  /*6560*/  FMUL.FTZ R12, R199, R184 ;  /* 0x000000b8c70c7220 */ /* 0x000fe40000410000 */
[C---:B------:R-:W-:Y:S01]  /*6570*/  FMUL.FTZ R68, R200.reuse, R68 ;  /* 0x00000044c8447220 */ /* 0x040fe20000410000 */
[----:B------:R-:W-:Y:S01]  /*6580*/  @P1 IADD3.X R207, R205, UR8, RZ, P2, !PT ;  /* 0x00000008cdcf1c10 */ /* 0x000fe200097fe4ff */
[----:B------:R-:W-:Y:S01]  /*6590*/  MUFU.EX2 R201, R201 ;  /* 0x000000c900c97308 */ /* 0x000fe20000000800 */
[C---:B------:R-:W-:Y:S02]  /*65a0*/  FMUL.FTZ R69, R200.reuse, R69 ;  /* 0x00000045c8457220 */ /* 0x040fe40000410000 */
[----:B------:R-:W-:Y:S01]  /*65b0*/  FMUL.FTZ R80, R200, R80 ;  /* 0x00000050c8507220 */ /* 0x000fe20000410000 */
[----:B------:R3:W-:Y:S01]  /*65c0*/  @P1 LDGSTS.E.BYPASS.LTC128B.128 [R220+0x7100], [R206.64], !P0 ;  /* 0x07100000cedc1fae */ /* 0x0007e2000c101d56 */
[----:B----4-:R-:W-:Y:S01]  /*65d0*/  FMUL.FTZ R70, R198, R70 ;  /* 0x00000046c6467220 */ /* 0x010fe20000410000 */
[----:B------:R-:W-:Y:S01]  /*65e0*/  @P1 IADD3 R204, P2, R18, UR9, RZ ;  /* 0x0000000912cc1c10 */ /* 0x000fe2000ff5e0ff */
[----:B------:R-:W-:Y:S02]  /*65f0*/  FMUL.FTZ R71, R198, R71 ;  /* 0x00000047c6477220 */ /* 0x000fe40000410000 */
[----:B------:R-:W-:Y:S01]  /*6600*/  FMUL.FTZ R81, R200, R81 ;  /* 0x00000051c8517220 */ /* 0x000fe20000410000 */
[----:B------:R-:W-:Y:S01]  /*6610*/  @P1 IADD3.X R205, R19, UR8, RZ, P2, !PT ;  /* 0x0000000813cd1c10 */ /* 0x000fe200097fe4ff */
[----:B------:R-:W4:Y:S01]  /*6620*/  MUFU.EX2 R203, R203 ;  /* 0x000000cb00cb7308 */ /* 0x000f220000000800 */
[----:B------:R3:W-:Y:S01]  /*6630*/  @P1 LDGSTS.E.BYPASS.LTC128B.128 [R220+0x5900], [R6.64], !P3 ;  /* 0x0590000006dc1fae */ /* 0x0007e2000d901d56 */
[C---:B------:R-:W-:Y:S02]  /*6640*/  FMUL.FTZ R82, R198.reuse, R82 ;  /* 0x00000052c6527220 */ /* 0x040fe40000410000 */
[C---:B-1----:R-:W-:Y:S02]  /*6650*/  FMUL.FTZ R18, R198.reuse, R182 ;  /* 0x000000b6c6127220 */ /* 0x042fe40000410000 */
[C---:B------:R-:W-:Y:S02]  /*6660*/  FMUL.FTZ R19, R198.reuse, R183 ;  /* 0x000000b7c6137220 */ /* 0x040fe40000410000 */
[C---:B-----5:R-:W-:Y:S01]  /*6670*/  FMUL.FTZ R11, R197.reuse, R191 ;  /* 0x000000bfc50b7220 */ /* 0x060fe20000410000 */
[----:B------:R1:W-:Y:S01]  /*6680*/  @P1 LDGSTS.E.BYPASS.LTC128B.128 [R220+0x7900], [R204.64], !P0 ;  /* 0x07900000ccdc1fae */ /* 0x0003e2000c101d56 */
[----:B------:R5:W-:Y:S01]  /*6690*/  MUFU.EX2 R214, R10 ;  /* 0x0000000a00d67308 */ /* 0x000be20000000800 */
[C---:B------:R-:W-:Y:S02]  /*66a0*/  FMUL.FTZ R14, R197.reuse, R186 ;  /* 0x000000bac50e7220 */ /* 0x040fe40000410000 */
[C---:B------:R-:W-:Y:S02]  /*66b0*/  FMUL.FTZ R15, R197.reuse, R187 ;  /* 0x000000bbc50f7220 */ /* 0x040fe40000410000 */
[C---:B------:R-:W-:Y:S02]  /*66c0*/  FMUL.FTZ R74, R197.reuse, R74 ;  /* 0x0000004ac54a7220 */ /* 0x040fe40000410000 */
[----:B------:R-:W-:Y:S01]  /*66d0*/  LDSM.16.MT88.4 R180, [R242+0x100] ;  /* 0x00010000f2b4783b */ /* 0x000fe20000004200 */
[C---:B------:R-:W-:Y:S02]  /*66e0*/  FMUL.FTZ R75, R197.reuse, R75 ;  /* 0x0000004bc54b7220 */ /* 0x040fe40000410000 */
[----:B------:R-:W2:Y:S01]  /*66f0*/  MUFU.EX2 R213, R202 ;  /* 0x000000ca00d57308 */ /* 0x000ea20000000800 */
[C---:B------:R-:W-:Y:S02]  /*6700*/  FMUL.FTZ R78, R197.reuse, R78 ;  /* 0x0000004ec54e7220 */ /* 0x040fe40000410000 */
[----:B------:R-:W-:Y:S01]  /*6710*/  FMUL.FTZ R79, R197, R79 ;  /* 0x0000004fc54f7220 */ /* 0x000fe20000410000 */
[----:B----4-:R-:W-:Y:S01]  /*6720*/  F2FP.PACK_AB R191, R203, R230 ;  /* 0x000000e6cbbf723e */ /* 0x010fe200000000ff */
[----:B------:R-:W-:Y:S01]  /*6730*/  FMUL.FTZ R83, R198, R83 ;  /* 0x00000053c6537220 */ /* 0x000fe20000410000 */
[----:B------:R-:W0:Y:S01]  /*6740*/  LDGDEPBAR ;  /* 0x00000000000079af */ /* 0x000e220000000000 */
[----:B------:R-:W-:Y:S02]  /*6750*/  FMUL.FTZ R84, R200, R84 ;  /* 0x00000054c8547220 */ /* 0x000fe40000410000 */
[C---:B---3--:R-:W-:Y:S01]  /*6760*/  FMUL.FTZ R6, R198.reuse, R194 ;  /* 0x000000c2c6067220 */ /* 0x048fe20000410000 */
[----:B------:R-:W-:Y:S01]  /*6770*/  MUFU.EX2 R223, R223 ;  /* 0x000000df00df7308 */ /* 0x000fe20000000800 */
[----:B------:R-:W-:Y:S02]  /*6780*/  FMUL.FTZ R7, R198, R195 ;  /* 0x000000c3c6077220 */ /* 0x000fe40000410000 */
[----:B------:R-:W-:Y:S02]  /*6790*/  FMUL.FTZ R85, R200, R85 ;  /* 0x00000055c8557220 */ /* 0x000fe40000410000 */
[----:B-----5:R-:W-:Y:S01]  /*67a0*/  FMUL.FTZ R10, R197, R190 ;  /* 0x000000bec50a7220 */ /* 0x020fe20000410000 */
[----:B-1----:R-:W1:Y:S01]  /*67b0*/  LDSM.16.MT88.4 R204, [R248+0x100] ;  /* 0x00010000f8cc783b */ /* 0x002e620000004200 */
[----:B------:R-:W-:Y:S01]  /*67c0*/  F2FP.PACK_AB R190, R201, R226 ;  /* 0x000000e2c9be723e */ /* 0x000fe200000000ff */
[----:B------:R-:W-:Y:S02]  /*67d0*/  FFMA.FTZ R184, R34, c[0x0][0x2d0], -R219 ;  /* 0x0000b40022b87a23 */ /* 0x000fe400000108db */
[----:B------:R-:W3:Y:S01]  /*67e0*/  MUFU.EX2 R202, R13 ;  /* 0x0000000d00ca7308 */ /* 0x000ee20000000800 */
[--C-:B------:R-:W-:Y:S02]  /*67f0*/  FFMA.FTZ R44, R44, c[0x0][0x2d0], -R209.reuse ;  /* 0x0000b4002c2c7a23 */ /* 0x100fe400000108d1 */
[----:B------:R-:W-:Y:S01]  /*6800*/  FFMA.FTZ R45, R45, c[0x0][0x2d0], -R209 ;  /* 0x0000b4002d2d7a23 */ /* 0x000fe200000108d1 */
[----:B--2---:R-:W-:Y:S01]  /*6810*/  F2FP.PACK_AB R192, R213, R218 ;  /* 0x000000dad5c0723e */ /* 0x004fe200000000ff */
[--C-:B------:R-:W-:Y:S02]  /*6820*/  FFMA.FTZ R42, R42, c[0x0][0x2d0], -R210.reuse ;  /* 0x0000b4002a2a7a23 */ /* 0x100fe400000108d2 */
[--C-:B------:R-:W-:Y:S02]  /*6830*/  FFMA.FTZ R43, R43, c[0x0][0x2d0], -R210.reuse ;  /* 0x0000b4002b2b7a23 */ /* 0x100fe400000108d2 */
[--C-:B------:R-:W-:Y:S01]  /*6840*/  FFMA.FTZ R47, R47, c[0x0][0x2d0], -R210.reuse ;  /* 0x0000b4002f2f7a23 */ /* 0x100fe200000108d2 */
[----:B------:R-:W-:Y:S01]  /*6850*/  MUFU.EX2 R222, R222 ;  /* 0x000000de00de7308 */ /* 0x000fe20000000800 */
[C---:B------:R-:W-:Y:S02]  /*6860*/  FMUL.FTZ R86, R198.reuse, R86 ;  /* 0x00000056c6567220 */ /* 0x040fe40000410000 */
[----:B------:R-:W-:Y:S02]  /*6870*/  FMUL.FTZ R87, R198, R87 ;  /* 0x00000057c6577220 */ /* 0x000fe40000410000 */
[C---:B------:R-:W-:Y:S02]  /*6880*/  FMUL.FTZ R90, R197.reuse, R90 ;  /* 0x0000005ac55a7220 */ /* 0x040fe40000410000 */
[C---:B------:R-:W-:Y:S02]  /*6890*/  FMUL.FTZ R91, R197.reuse, R91 ;  /* 0x0000005bc55b7220 */ /* 0x040fe40000410000 */
[C---:B------:R-:W-:Y:S01]  /*68a0*/  FMUL.FTZ R94, R197.reuse, R94 ;  /* 0x0000005ec55e7220 */ /* 0x040fe20000410000 */
[----:B------:R-:W2:Y:S01]  /*68b0*/  MUFU.EX2 R229, R229 ;  /* 0x000000e500e57308 */ /* 0x000ea20000000800 */
[----:B------:R-:W-:Y:S02]  /*68c0*/  FMUL.FTZ R95, R197, R95 ;  /* 0x0000005fc55f7220 */ /* 0x000fe40000410000 */
[----:B------:R-:W-:Y:S01]  /*68d0*/  FMUL.FTZ R96, R200, R96 ;  /* 0x00000060c8607220 */ /* 0x000fe20000410000 */
[----:B---3--:R-:W-:Y:S01]  /*68e0*/  F2FP.PACK_AB R194, R202, R223 ;  /* 0x000000dfcac2723e */ /* 0x008fe200000000ff */
[----:B------:R-:W-:Y:S02]  /*68f0*/  FMUL.FTZ R13, R199, R185 ;  /* 0x000000b9c70d7220 */ /* 0x000fe40000410000 */
[--C-:B------:R-:W-:Y:S02]  /*6900*/  FFMA.FTZ R185, R32, c[0x0][0x2d0], -R217.reuse ;  /* 0x0000b40020b97a23 */ /* 0x100fe400000108d9 */
[----:B------:R-:W-:Y:S01]  /*6910*/  FMUL.FTZ R97, R200, R97 ;  /* 0x00000061c8617220 */ /* 0x000fe20000410000 */
[----:B------:R-:W3:Y:S01]  /*6920*/  MUFU.EX2 R225, R225 ;  /* 0x000000e100e17308 */ /* 0x000ee20000000800 */
[C---:B------:R-:W-:Y:S02]  /*6930*/  FMUL.FTZ R98, R198.reuse, R98 ;  /* 0x00000062c6627220 */ /* 0x040fe40000410000 */
[----:B------:R-:W-:Y:S02]  /*6940*/  FMUL.FTZ R99, R198, R99 ;  /* 0x00000063c6637220 */ /* 0x000fe40000410000 */
[C---:B------:R-:W-:Y:S01]  /*6950*/  FMUL.FTZ R100, R200.reuse, R100 ;  /* 0x00000064c8647220 */ /* 0x040fe20000410000 */
[-C--:B-1----:R-:W-:Y:S04]  /*6960*/  HMMA.16816.F32 R4, R188, R204.reuse, R4 ;  /* 0x000000ccbc04723c */ /* 0x082fe80000001804 */
[----:B------:R-:W-:Y:S01]  /*6970*/  MUFU.EX2 R185, R185 ;  /* 0x000000b900b97308 */ /* 0x000fe20000000800 */
[----:B------:R-:W-:Y:S02]  /*6980*/  FMUL.FTZ R101, R200, R101 ;  /* 0x00000065c8657220 */ /* 0x000fe40000410000 */
[C---:B------:R-:W-:Y:S01]  /*6990*/  FMUL.FTZ R102, R198.reuse, R102 ;  /* 0x00000066c6667220 */ /* 0x040fe20000410000 */
[----:B--2---:R-:W-:Y:S01]  /*69a0*/  F2FP.PACK_AB R193, R229, R214 ;  /* 0x000000d6e5c1723e */ /* 0x004fe200000000ff */
[----:B------:R-:W-:Y:S03]  /*69b0*/  FMUL.FTZ R103, R198, R103 ;  /* 0x00000067c6677220 */ /* 0x000fe60000410000 */
[C---:B------:R-:W-:Y:S02]  /*69c0*/  FMUL.FTZ R104, R199.reuse, R104 ;  /* 0x00000068c7687220 */ /* 0x040fe40000410000 */
[----:B------:R-:W-:Y:S01]  /*69d0*/  FMUL.FTZ R105, R199, R105 ;  /* 0x00000069c7697220 */ /* 0x000fe20000410000 */
[----:B------:R-:W-:Y:S01]  /*69e0*/  MUFU.EX2 R184, R184 ;  /* 0x000000b800b87308 */ /* 0x000fe20000000800 */
[C---:B------:R-:W-:Y:S01]  /*69f0*/  FMUL.FTZ R106, R197.reuse, R106 ;  /* 0x0000006ac56a7220 */ /* 0x040fe20000410000 */
[----:B---3--:R-:W-:Y:S01]  /*6a00*/  F2FP.PACK_AB R195, R222, R225 ;  /* 0x000000e1dec3723e */ /* 0x008fe200000000ff */
[----:B------:R-:W-:Y:S02]  /*6a10*/  FMUL.FTZ R107, R197, R107 ;  /* 0x0000006bc56b7220 */ /* 0x000fe40000410000 */
[C---:B------:R-:W-:Y:S02]  /*6a20*/  FMUL.FTZ R108, R199.reuse, R108 ;  /* 0x0000006cc76c7220 */ /* 0x040fe40000410000 */
[----:B------:R-:W-:Y:S02]  /*6a30*/  FMUL.FTZ R109, R199, R109 ;  /* 0x0000006dc76d7220 */ /* 0x000fe40000410000 */
[C---:B------:R-:W-:Y:S01]  /*6a40*/  HMMA.16816.F32 R8, R192.reuse, R204, R8 ;  /* 0x000000ccc008723c */ /* 0x040fe20000001808 */
[----:B------:R-:W-:Y:S03]  /*6a50*/  MUFU.EX2 R212, R40 ;  /* 0x0000002800d47308 */ /* 0x000fe60000000800 */
[C---:B------:R-:W-:Y:S02]  /*6a60*/  FMUL.FTZ R110, R197.reuse, R110 ;  /* 0x0000006ec56e7220 */ /* 0x040fe40000410000 */
[----:B------:R-:W-:Y:S02]  /*6a70*/  FMUL.FTZ R111, R197, R111 ;  /* 0x0000006fc56f7220 */ /* 0x000fe40000410000 */
[-C--:B------:R-:W-:Y:S03]  /*6a80*/  HMMA.16816.F32 R12, R192, R206.reuse, R12 ;  /* 0x000000cec00c723c */ /* 0x080fe6000000180c */
[----:B------:R-:W-:Y:S01]  /*6a90*/  MUFU.EX2 R211, R41 ;  /* 0x0000002900d37308 */ /* 0x000fe20000000800 */
[----:B------:R-:W-:Y:S02]  /*6aa0*/  FFMA.FTZ R204, R33, c[0x0][0x2d0], -R217 ;  /* 0x0000b40021cc7a23 */ /* 0x000fe400000108d9 */
[----:B------:R-:W-:Y:S02]  /*6ab0*/  FFMA.FTZ R205, R35, c[0x0][0x2d0], -R219 ;  /* 0x0000b40023cd7a23 */ /* 0x000fe400000108db */
[C---:B------:R-:W-:Y:S01]  /*6ac0*/  HMMA.16816.F32 R16, R188.reuse, R206, R16 ;  /* 0x000000cebc10723c */ /* 0x040fe20000001810 */
[----:B------:R-:W-:Y:S03]  /*6ad0*/  LDSM.16.MT88.4 R32, [R248+0x900] ;  /* 0x00090000f820783b */ /* 0x000fe60000004200 */
[C---:B------:R-:W-:Y:S01]  /*6ae0*/  FMUL.FTZ R112, R200.reuse, R112 ;  /* 0x00000070c8707220 */ /* 0x040fe20000410000 */
[----:B------:R-:W-:Y:S01]  /*6af0*/  MUFU.EX2 R224, R44 ;  /* 0x0000002c00e07308 */ /* 0x000fe20000000800 */
[----:B------:R-:W-:Y:S02]  /*6b00*/  FMUL.FTZ R113, R200, R113 ;  /* 0x00000071c8717220 */ /* 0x000fe40000410000 */
[-C--:B------:R-:W-:Y:S04]  /*6b10*/  HMMA.16816.F32 R68, R188, R180.reuse, R68 ;  /* 0x000000b4bc44723c */ /* 0x080fe80000001844 */
[C---:B------:R-:W-:Y:S02]  /*6b20*/  FMUL.FTZ R114, R198.reuse, R114 ;  /* 0x00000072c6727220 */ /* 0x040fe40000410000 */
[----:B------:R-:W-:Y:S01]  /*6b30*/  FMUL.FTZ R115, R198, R115 ;  /* 0x00000073c6737220 */ /* 0x000fe20000410000 */
[----:B------:R-:W-:Y:S01]  /*6b40*/  MUFU.EX2 R220, R42 ;  /* 0x0000002a00dc7308 */ /* 0x000fe20000000800 */
[C---:B------:R-:W-:Y:S04]  /*6b50*/  HMMA.16816.F32 R72, R192.reuse, R180, R72 ;  /* 0x000000b4c048723c */ /* 0x040fe80000001848 */
[C---:B------:R-:W-:Y:S02]  /*6b60*/  FMUL.FTZ R116, R200.reuse, R116 ;  /* 0x00000074c8747220 */ /* 0x040fe40000410000 */
[----:B------:R-:W-:Y:S02]  /*6b70*/  FMUL.FTZ R117, R200, R117 ;  /* 0x00000075c8757220 */ /* 0x000fe40000410000 */
[-C--:B------:R-:W-:Y:S01]  /*6b80*/  HMMA.16816.F32 R76, R192, R182.reuse, R76 ;  /* 0x000000b6c04c723c */ /* 0x080fe2000000184c */
[----:B------:R-:W-:Y:S03]  /*6b90*/  MUFU.EX2 R204, R204 ;  /* 0x000000cc00cc7308 */ /* 0x000fe60000000800 */
[C---:B------:R-:W-:Y:S02]  /*6ba0*/  FMUL.FTZ R118, R198.reuse, R118 ;  /* 0x00000076c6767220 */ /* 0x040fe40000410000 */
[----:B------:R-:W-:Y:S02]  /*6bb0*/  FMUL.FTZ R119, R198, R119 ;  /* 0x00000077c6777220 */ /* 0x000fe40000410000 */
[C---:B------:R-:W-:Y:S01]  /*6bc0*/  HMMA.16816.F32 R80, R188.reuse, R182, R80 ;  /* 0x000000b6bc50723c */ /* 0x040fe20000001850 */
[----:B------:R-:W1:Y:S02]  /*6bd0*/  LDSM.16.MT88.4 R180, [R241+0x100] ;  /* 0x00010000f1b4783b */ /* 0x000e640000004200 */
[----:B------:R-:W-:Y:S01]  /*6be0*/  MUFU.EX2 R205, R205 ;  /* 0x000000cd00cd7308 */ /* 0x000fe20000000800 */
[C---:B------:R-:W-:Y:S02]  /*6bf0*/  FMUL.FTZ R120, R199.reuse, R120 ;  /* 0x00000078c7787220 */ /* 0x040fe40000410000 */
[----:B------:R-:W-:Y:S02]  /*6c00*/  FMUL.FTZ R121, R199, R121 ;  /* 0x00000079c7797220 */ /* 0x000fe40000410000 */
[C---:B------:R-:W-:Y:S04]  /*6c10*/  FMUL.FTZ R122, R197.reuse, R122 ;  /* 0x0000007ac57a7220 */ /* 0x040fe80000410000 */
[----:B------:R-:W-:Y:S02]  /*6c20*/  FMUL.FTZ R123, R197, R123 ;  /* 0x0000007bc57b7220 */ /* 0x000fe40000410000 */
[C---:B------:R-:W-:Y:S02]  /*6c30*/  FMUL.FTZ R124, R199.reuse, R124 ;  /* 0x0000007cc77c7220 */ /* 0x040fe40000410000 */
        /* <DEDUP_REMOVED lines=25> */
[----:B------:R-:W-:Y:S02]  /*6dd0*/  FMUL.FTZ R145, R200, R145 ;  /* 0x00000091c8917220 */ /* 0x000fe40000410000 */
[C---:B------:R-:W-:Y:S02]  /*6de0*/  FMUL.FTZ R146, R198.reuse, R146 ;  /* 0x00000092c6927220 */ /* 0x040fe40000410000 */
[----:B------:R-:W-:Y:S04]  /*6df0*/  FMUL.FTZ R147, R198, R147 ;  /* 0x00000093c6937220 */ /* 0x000fe80000410000 */
        /* <DEDUP_REMOVED lines=14> */
[C---:B------:R-:W-:Y:S01]  /*6ee0*/  FMUL.FTZ R162, R198.reuse, R162 ;  /* 0x000000a2c6a27220 */ /* 0x040fe20000410000 */
        /* <DEDUP_REMOVED lines=13> */
[----:B------:R-:W-:Y:S02]  /*6fc0*/  FMUL.FTZ R175, R197, R175 ;  /* 0x000000afc5af7220 */ /* 0x000fe40000410000 */
[--C-:B------:R-:W-:Y:S04]  /*6fd0*/  FFMA.FTZ R206, R28, c[0x0][0x2d0], -R209.reuse ;  /* 0x0000b4001cce7a23 */ /* 0x100fe800000108d1 */
[----:B------:R-:W-:Y:S02]  /*6fe0*/  FFMA.FTZ R207, R29, c[0x0][0x2d0], -R209 ;  /* 0x0000b4001dcf7a23 */ /* 0x000fe400000108d1 */
[----:B------:R-:W-:Y:S01]  /*6ff0*/  MUFU.EX2 R206, R206 ;  /* 0x000000ce00ce7308 */ /* 0x000fe20000000800 */
[C---:B------:R-:W-:Y:S02]  /*7000*/  FFMA.FTZ R215, R200.reuse, R208, R215 ;  /* 0x000000d0c8d77223 */ /* 0x040fe400000100d7 */
[C---:B------:R-:W-:Y:S02]  /*7010*/  FMUL.FTZ R168, R199.reuse, R168 ;  /* 0x000000a8c7a87220 */ /* 0x040fe40000410000 */
[C---:B------:R-:W-:Y:S02]  /*7020*/  FMUL.FTZ R169, R199.reuse, R169 ;  /* 0x000000a9c7a97220 */ /* 0x040fe40000410000 */
[C---:B------:R-:W-:Y:S02]  /*7030*/  FMUL.FTZ R172, R199.reuse, R172 ;  /* 0x000000acc7ac7220 */ /* 0x040fe40000410000 */
[----:B------:R-:W-:Y:S01]  /*7040*/  FMUL.FTZ R173, R199, R173 ;  /* 0x000000adc7ad7220 */ /* 0x000fe20000410000 */
[----:B------:R-:W2:Y:S01]  /*7050*/  MUFU.EX2 R207, R207 ;  /* 0x000000cf00cf7308 */ /* 0x000ea20000000800 */
[----:B------:R-:W-:Y:S02]  /*7060*/  FFMA.FTZ R186, R21, c[0x0][0x2d0], -R217 ;  /* 0x0000b40015ba7a23 */ /* 0x000fe400000108d9 */
[----:B------:R-:W-:Y:S02]  /*7070*/  FMUL.FTZ R21, R200, R177 ;  /* 0x000000b1c8157220 */ /* 0x000fe40000410000 */
[--C-:B------:R-:W-:Y:S02]  /*7080*/  FFMA.FTZ R187, R23, c[0x0][0x2d0], -R219.reuse ;  /* 0x0000b40017bb7a23 */ /* 0x100fe400000108db */
[----:B------:R-:W-:Y:S02]  /*7090*/  FMUL.FTZ R23, R198, R179 ;  /* 0x000000b3c6177220 */ /* 0x000fe40000410000 */
[----:B------:R-:W-:Y:S01]  /*70a0*/  FFMA.FTZ R179, R66, c[0x0][0x2d0], -R219 ;  /* 0x0000b40042b37a23 */ /* 0x000fe200000108db */
[----:B------:R-:W-:Y:S01]  /*70b0*/  MUFU.EX2 R186, R186 ;  /* 0x000000ba00ba7308 */ /* 0x000fe20000000800 */
[----:B------:R-:W-:Y:S02]  /*70c0*/  FFMA.FTZ R177, R64, c[0x0][0x2d0], -R217 ;  /* 0x0000b40040b17a23 */ /* 0x000fe400000108d9 */
[--C-:B------:R-:W-:Y:S01]  /*70d0*/  FFMA.FTZ R64, R30, c[0x0][0x2d0], -R210.reuse ;  /* 0x0000b4001e407a23 */ /* 0x100fe200000108d2 */
[-C--:B-1----:R-:W-:Y:S06]  /*70e0*/  HMMA.16816.F32 R116, R188, R180.reuse, R116 ;  /* 0x000000b4bc74723c */ /* 0x082fec0000001874 */
[----:B------:R-:W-:Y:S01]  /*70f0*/  MUFU.EX2 R64, R64 ;  /* 0x0000004000407308 */ /* 0x000fe20000000800 */
[----:B--2---:R-:W-:Y:S01]  /*7100*/  F2FP.PACK_AB R30, R207, R206 ;  /* 0x000000cecf1e723e */ /* 0x004fe200000000ff */
[C---:B------:R-:W-:Y:S08]  /*7110*/  HMMA.16816.F32 R120, R192.reuse, R180, R120 ;  /* 0x000000b4c078723c */ /* 0x040ff00000001878 */
[----:B------:R-:W-:Y:S01]  /*7120*/  MUFU.EX2 R187, R187 ;  /* 0x000000bb00bb7308 */ /* 0x000fe20000000800 */
        /* <DEDUP_REMOVED lines=15> */
[--C-:B------:R-:W-:Y:S01]  /*7220*/  FFMA.FTZ R181, R56, c[0x0][0x2d0], -R209.reuse ;  /* 0x0000b40038b57a23 */ /* 0x100fe200000108d1 */
[-C--:B------:R-:W-:Y:S04]  /*7230*/  HMMA.16816.F32 R172, R192, R182.reuse, R172 ;  /* 0x000000b6c0ac723c */ /* 0x080fe800000018ac */
[----:B------:R-:W-:Y:S03]  /*7240*/  FFMA.FTZ R180, R57, c[0x0][0x2d0], -R209 ;  /* 0x0000b40039b47a23 */ /* 0x000fe600000108d1 */
[----:B------:R-:W-:Y:S02]  /*7250*/  FFMA.FTZ R193, R20, c[0x0][0x2d0], -R217 ;  /* 0x0000b40014c17a23 */ /* 0x000fe400000108d9 */
[----:B------:R-:W-:Y:S02]  /*7260*/  FMUL.FTZ R20, R200, R176 ;  /* 0x000000b0c8147220 */ /* 0x000fe40000410000 */
[----:B------:R1:W-:Y:S01]  /*7270*/  MUFU.EX2 R200, R43 ;  /* 0x0000002b00c87308 */ /* 0x0003e20000000800 */
[--C-:B------:R-:W-:Y:S02]  /*7280*/  FFMA.FTZ R194, R22, c[0x0][0x2d0], -R219.reuse ;  /* 0x0000b40016c27a23 */ /* 0x100fe400000108db */
[----:B------:R-:W-:Y:S02]  /*7290*/  FMUL.FTZ R22, R198, R178 ;  /* 0x000000b2c6167220 */ /* 0x000fe40000410000 */
[----:B------:R-:W-:Y:S02]  /*72a0*/  FFMA.FTZ R178, R54, c[0x0][0x2d0], -R219 ;  /* 0x0000b40036b27a23 */ /* 0x000fe400000108db */
[--C-:B------:R-:W-:Y:S02]  /*72b0*/  FFMA.FTZ R54, R60, c[0x0][0x2d0], -R209.reuse ;  /* 0x0000b4003c367a23 */ /* 0x100fe400000108d1 */
[--C-:B------:R-:W-:Y:S01]  /*72c0*/  FFMA.FTZ R195, R24, c[0x0][0x2d0], -R209.reuse ;  /* 0x0000b40018c37a23 */ /* 0x100fe200000108d1 */
[----:B------:R-:W-:Y:S01]  /*72d0*/  HMMA.16816.F32 R20, R188, R182, R20 ;  /* 0x000000b6bc14723c */ /* 0x000fe20000001814 */
[----:B------:R-:W2:Y:S01]  /*72e0*/  MUFU.EX2 R193, R193 ;  /* 0x000000c100c17308 */ /* 0x000ea20000000800 */
[----:B------:R-:W3:Y:S02]  /*72f0*/  LDL.LU R191, [R1+0x50] ;  /* 0x0000500001bf7983 */ /* 0x000ee40000300800 */
[----:B------:R-:W-:Y:S02]  /*7300*/  FFMA.FTZ R192, R25, c[0x0][0x2d0], -R209 ;  /* 0x0000b40019c07a23 */ /* 0x000fe400000108d1 */
[--C-:B------:R-:W-:Y:S01]  /*7310*/  FFMA.FTZ R176, R26, c[0x0][0x2d0], -R210.reuse ;  /* 0x0000b4001ab07a23 */ /* 0x100fe200000108d2 */
[----:B------:R-:W-:Y:S01]  /*7320*/  F2FP.PACK_AB R26, R204, R185 ;  /* 0x000000b9cc1a723e */ /* 0x000fe200000000ff */
[--C-:B------:R-:W-:Y:S01]  /*7330*/  FFMA.FTZ R182, R49, c[0x0][0x2d0], -R217.reuse ;  /* 0x0000b40031b67a23 */ /* 0x100fe200000108d9 */
[----:B------:R-:W4:Y:S02]  /*7340*/  LDL.LU R190, [R1+0x4c] ;  /* 0x00004c0001be7983 */ /* 0x000f240000300800 */
[----:B------:R5:W-:Y:S01]  /*7350*/  MUFU.EX2 R49, R27 ;  /* 0x0000001b00317308 */ /* 0x000be20000000800 */
[--C-:B------:R-:W-:Y:S02]  /*7360*/  FFMA.FTZ R183, R48, c[0x0][0x2d0], -R217.reuse ;  /* 0x0000b40030b77a23 */ /* 0x100fe400000108d9 */
[--C-:B------:R-:W-:Y:S01]  /*7370*/  FFMA.FTZ R189, R36, c[0x0][0x2d0], -R217.reuse ;  /* 0x0000b40024bd7a23 */ /* 0x100fe200000108d9 */
[----:B-1----:R-:W-:Y:S01]  /*7380*/  LDSM.16.MT88.4 R40, [R241+0x1100] ;  /* 0x00110000f128783b */ /* 0x002fe20000004200 */
[--C-:B------:R-:W-:Y:S02]  /*7390*/  FFMA.FTZ R188, R37, c[0x0][0x2d0], -R217.reuse ;  /* 0x0000b40025bc7a23 */ /* 0x100fe400000108d9 */
[----:B------:R-:W-:Y:S02]  /*73a0*/  FFMA.FTZ R217, R65, c[0x0][0x2d0], -R217 ;  /* 0x0000b40041d97a23 */ /* 0x000fe400000108d9 */
[--C-:B------:R-:W-:Y:S01]  /*73b0*/  FFMA.FTZ R65, R31, c[0x0][0x2d0], -R210.reuse ;  /* 0x0000b4001f417a23 */ /* 0x100fe200000108d2 */
[----:B------:R-:W1:Y:S01]  /*73c0*/  MUFU.EX2 R194, R194 ;  /* 0x000000c200c27308 */ /* 0x000e620000000800 */
[--C-:B------:R-:W-:Y:S02]  /*73d0*/  FFMA.FTZ R37, R50, c[0x0][0x2d0], -R219.reuse ;  /* 0x0000b40032257a23 */ /* 0x100fe400000108db */
[--C-:B------:R-:W-:Y:S01]  /*73e0*/  FFMA.FTZ R36, R51, c[0x0][0x2d0], -R219.reuse ;  /* 0x0000b40033247a23 */ /* 0x100fe200000108db */
[----:B--2---:R-:W-:Y:S01]  /*73f0*/  F2FP.PACK_AB R24, R186, R193 ;  /* 0x000000c1ba18723e */ /* 0x004fe200000000ff */
[----:B------:R-:W-:Y:S02]  /*7400*/  FFMA.FTZ R219, R67, c[0x0][0x2d0], -R219 ;  /* 0x0000b40043db7a23 */ /* 0x000fe400000108db */
[--C-:B------:R-:W-:Y:S02]  /*7410*/  FFMA.FTZ R67, R46, c[0x0][0x2d0], -R210.reuse ;  /* 0x0000b4002e437a23 */ /* 0x100fe400000108d2 */
[----:B------:R-:W2:Y:S01]  /*7420*/  LDL.LU R46, [R1+0x48] ;  /* 0x00004800012e7983 */ /* 0x000ea20000300800 */
[----:B------:R-:W-:Y:S01]  /*7430*/  MUFU.EX2 R195, R195 ;  /* 0x000000c300c37308 */ /* 0x000fe20000000800 */
[--C-:B------:R-:W-:Y:S02]  /*7440*/  FFMA.FTZ R51, R58, c[0x0][0x2d0], -R210.reuse ;  /* 0x0000b4003a337a23 */ /* 0x100fe400000108d2 */
[--C-:B------:R-:W-:Y:S01]  /*7450*/  FFMA.FTZ R50, R59, c[0x0][0x2d0], -R210.reuse ;  /* 0x0000b4003b327a23 */ /* 0x100fe200000108d2 */
[----:B-----5:R-:W-:Y:S01]  /*7460*/  F2FP.PACK_AB R27, R205, R184 ;  /* 0x000000b8cd1b723e */ /* 0x020fe200000000ff */
[--C-:B------:R-:W-:Y:S02]  /*7470*/  FFMA.FTZ R48, R62, c[0x0][0x2d0], -R210.reuse ;  /* 0x0000b4003e307a23 */ /* 0x100fe400000108d2 */
[----:B------:R-:W-:Y:S02]  /*7480*/  FFMA.FTZ R210, R63, c[0x0][0x2d0], -R210 ;  /* 0x0000b4003fd27a23 */ /* 0x000fe400000108d2 */
[----:B------:R-:W-:Y:S01]  /*7490*/  FFMA.FTZ R209, R61, c[0x0][0x2d0], -R209 ;  /* 0x0000b4003dd17a23 */ /* 0x000fe200000108d1 */
[----:B------:R-:W5:Y:S01]  /*74a0*/  MUFU.EX2 R192, R192 ;  /* 0x000000c000c07308 */ /* 0x000f620000000800 */
[----:B-1----:R-:W-:Y:S09]  /*74b0*/  F2FP.PACK_AB R25, R187, R194 ;  /* 0x000000c2bb19723e */ /* 0x002ff200000000ff */
[----:B------:R-:W1:Y:S01]  /*74c0*/  MUFU.EX2 R176, R176 ;  /* 0x000000b000b07308 */ /* 0x000e620000000800 */
[-C--:B------:R-:W-:Y:S09]  /*74d0*/  HMMA.16816.F32 R4, R24, R32.reuse, R4 ;  /* 0x000000201804723c */ /* 0x080ff20000001804 */
[----:B------:R-:W1:Y:S03]  /*74e0*/  MUFU.EX2 R65, R65 ;  /* 0x0000004100417308 */ /* 0x000e660000000800 */
[----:B-----5:R-:W-:Y:S07]  /*74f0*/  F2FP.PACK_AB R28, R192, R195 ;  /* 0x000000c3c01c723e */ /* 0x020fee00000000ff */
[----:B------:R-:W-:Y:S01]  /*7500*/  MUFU.EX2 R59, R38 ;  /* 0x00000026003b7308 */ /* 0x000fe20000000800 */
[----:B-1----:R-:W-:Y:S09]  /*7510*/  F2FP.PACK_AB R29, R49, R176 ;  /* 0x000000b0311d723e */ /* 0x002ff200000000ff */
[----:B------:R-:W-:Y:S01]  /*7520*/  MUFU.EX2 R58, R39 ;  /* 0x00000027003a7308 */ /* 0x000fe20000000800 */
[----:B------:R-:W-:Y:S09]  /*7530*/  F2FP.PACK_AB R31, R65, R64 ;  /* 0x00000040411f723e */ /* 0x000ff200000000ff */
[----:B------:R-:W-:Y:S01]  /*7540*/  MUFU.EX2 R228, R37 ;  /* 0x0000002500e47308 */ /* 0x000fe20000000800 */
[C---:B------:R-:W-:Y:S08]  /*7550*/  HMMA.16816.F32 R8, R28.reuse, R32, R8 ;  /* 0x000000201c08723c */ /* 0x040ff00000001808 */
[-C--:B------:R-:W-:Y:S01]  /*7560*/  HMMA.16816.F32 R12, R28, R34.reuse, R12 ;  /* 0x000000221c0c723c */ /* 0x080fe2000000180c */
[----:B------:R1:W-:Y:S07]  /*7570*/  MUFU.EX2 R66, R36 ;  /* 0x0000002400427308 */ /* 0x0003ee0000000800 */
[C---:B------:R-:W-:Y:S01]  /*7580*/  HMMA.16816.F32 R16, R24.reuse, R34, R16 ;  /* 0x000000221810723c */ /* 0x040fe20000001810 */
[----:B------:R-:W5:Y:S02]  /*7590*/  LDSM.16.MT88.4 R32, [R242+0x900] ;  /* 0x00090000f220783b */ /* 0x000f640000004200 */
[----:B------:R-:W-:Y:S10]  /*75a0*/  MUFU.EX2 R57, R183 ;  /* 0x000000b700397308 */ /* 0x000ff40000000800 */
[----:B------:R-:W-:Y:S01]  /*75b0*/  MUFU.EX2 R56, R182 ;  /* 0x000000b600387308 */ /* 0x000fe20000000800 */
[----:B-1----:R-:W-:Y:S09]  /*75c0*/  LDSM.16.MT88.4 R36, [R242+0x1100] ;  /* 0x00110000f224783b */ /* 0x002ff20000004200 */
[----:B------:R-:W-:Y:S10]  /*75d0*/  MUFU.EX2 R63, R45 ;  /* 0x0000002d003f7308 */ /* 0x000ff40000000800 */
[----:B------:R-:W-:Y:S01]  /*75e0*/  MUFU.EX2 R62, R47 ;  /* 0x0000002f003e7308 */ /* 0x000fe20000000800 */
[-C--:B-----5:R-:W-:Y:S09]  /*75f0*/  HMMA.16816.F32 R68, R24, R32.reuse, R68 ;  /* 0x000000201844723c */ /* 0x0a0ff20000001844 */
[----:B------:R-:W-:Y:S01]  /*7600*/  MUFU.EX2 R67, R67 ;  /* 0x0000004300437308 */ /* 0x000fe20000000800 */
[C---:B------:R-:W-:Y:S09]  /*7610*/  HMMA.16816.F32 R72, R28.reuse, R32, R72 ;  /* 0x000000201c48723c */ /* 0x040ff20000001848 */
[----:B------:R1:W-:Y:S01]  /*7620*/  MUFU.EX2 R61, R189 ;  /* 0x000000bd003d7308 */ /* 0x0003e20000000800 */
[-C--:B------:R-:W-:Y:S09]  /*7630*/  HMMA.16816.F32 R76, R28, R34.reuse, R76 ;  /* 0x000000221c4c723c */ /* 0x080ff2000000184c */
[----:B------:R5:W-:Y:S01]  /*7640*/  MUFU.EX2 R60, R188 ;  /* 0x000000bc003c7308 */ /* 0x000be20000000800 */
[C---:B------:R-:W-:Y:S01]  /*7650*/  HMMA.16816.F32 R80, R24.reuse, R34, R80 ;  /* 0x000000221850723c */ /* 0x040fe20000001850 */
[----:B------:R-:W5:Y:S03]  /*7660*/  LDSM.16.MT88.4 R32, [R241+0x900] ;  /* 0x00090000f120783b */ /* 0x000f660000004200 */
[----:B-1----:R-:W-:Y:S05]  /*7670*/  FADD.FTZ R189, R227, R215 ;  /* 0x000000d7e3bd7221 */ /* 0x002fea0000010000 */
[----:B------:R-:W-:Y:S03]  /*7680*/  MUFU.EX2 R227, R55 ;  /* 0x0000003700e37308 */ /* 0x000fe60000000800 */
[----:B------:R-:W-:Y:S07]  /*7690*/  FADD.FTZ R189, R226, R189 ;  /* 0x000000bde2bd7221 */ /* 0x000fee0000010000 */
[----:B------:R-:W-:Y:S10]  /*76a0*/  MUFU.EX2 R226, R52 ;  /* 0x0000003400e27308 */ /* 0x000ff40000000800 */
[----:B------:R-:W-:Y:S01]  /*76b0*/  MUFU.EX2 R215, R51 ;  /* 0x0000003300d77308 */ /* 0x000fe20000000800 */
[-C--:B-----5:R-:W-:Y:S08]  /*76c0*/  HMMA.16816.F32 R84, R24, R32.reuse, R84 ;  /* 0x000000201854723c */ /* 0x0a0ff00000001854 */
[C---:B------:R-:W-:Y:S08]  /*76d0*/  HMMA.16816.F32 R88, R28.reuse, R32, R88 ;  /* 0x000000201c58723c */ /* 0x040ff00000001858 */
[-C--:B------:R-:W-:Y:S08]  /*76e0*/  HMMA.16816.F32 R92, R28, R34.reuse, R92 ;  /* 0x000000221c5c723c */ /* 0x080ff0000000185c */
[C---:B------:R-:W-:Y:S01]  /*76f0*/  HMMA.16816.F32 R96, R24.reuse, R34, R96 ;  /* 0x000000221860723c */ /* 0x040fe20000001860 */
[----:B------:R-:W1:Y:S07]  /*7700*/  LDSM.16.MT88.4 R32, [R240+0x900] ;  /* 0x00090000f020783b */ /* 0x000e6e0000004200 */
[-C--:B-1----:R-:W-:Y:S08]  /*7710*/  HMMA.16816.F32 R100, R24, R32.reuse, R100 ;  /* 0x000000201864723c */ /* 0x082ff00000001864 */
[C---:B------:R-:W-:Y:S08]  /*7720*/  HMMA.16816.F32 R104, R28.reuse, R32, R104 ;  /* 0x000000201c68723c */ /* 0x040ff00000001868 */
[-C--:B------:R-:W-:Y:S04]  /*7730*/  HMMA.16816.F32 R108, R28, R34.reuse, R108 ;  /* 0x000000221c6c723c */ /* 0x080fe8000000186c */
[----:B---3--:R-:W-:Y:S04]  /*7740*/  FFMA.FTZ R221, R198, R191, R221 ;  /* 0x000000bfc6dd7223 */ /* 0x008fe800000100dd */
[C---:B------:R-:W-:Y:S01]  /*7750*/  HMMA.16816.F32 R112, R24.reuse, R34, R112 ;  /* 0x000000221870723c */ /* 0x040fe20000001870 */
[----:B------:R-:W1:Y:S01]  /*7760*/  LDSM.16.MT88.4 R32, [R248+0x2900] ;  /* 0x00290000f820783b */ /* 0x000e620000004200 */
[----:B------:R-:W-:Y:S02]  /*7770*/  MUFU.EX2 R198, R177 ;  /* 0x000000b100c67308 */ /* 0x000fe40000000800 */
[----:B------:R-:W-:Y:S02]  /*7780*/  FADD.FTZ R191, R231, R221 ;  /* 0x000000dde7bf7221 */ /* 0x000fe40000010000 */
[----:B----4-:R-:W-:Y:S02]  /*7790*/  FFMA.FTZ R218, R199, R190, R218 ;  /* 0x000000bec7da7223 */ /* 0x010fe400000100da */
[----:B------:R-:W-:Y:S04]  /*77a0*/  FADD.FTZ R191, R230, R191 ;  /* 0x000000bfe6bf7221 */ /* 0x000fe80000010000 */
[----:B------:R-:W-:Y:S01]  /*77b0*/  MUFU.EX2 R221, R181 ;  /* 0x000000b500dd7308 */ /* 0x000fe20000000800 */
[----:B------:R-:W-:Y:S02]  /*77c0*/  FADD.FTZ R188, R213, R218 ;  /* 0x000000dad5bc7221 */ /* 0x000fe40000010000 */
[----:B------:R-:W-:Y:S04]  /*77d0*/  FADD.FTZ R191, R203, R191 ;  /* 0x000000bfcbbf7221 */ /* 0x000fe80000010000 */
[----:B------:R-:W-:Y:S03]  /*77e0*/  FADD.FTZ R194, R194, R191 ;  /* 0x000000bfc2c27221 */ /* 0x000fe60000010000 */
[----:B------:R-:W-:Y:S01]  /*77f0*/  MUFU.EX2 R213, R54 ;  /* 0x0000003600d57308 */ /* 0x000fe20000000800 */
[----:B------:R-:W-:Y:S02]  /*7800*/  FADD.FTZ R187, R187, R194 ;  /* 0x000000c2bbbb7221 */ /* 0x000fe40000010000 */
[----:B--2---:R-:W-:Y:S02]  /*7810*/  FFMA.FTZ R214, R197, R46, R214 ;  /* 0x0000002ec5d67223 */ /* 0x004fe400000100d6 */
[----:B------:R-:W-:Y:S02]  /*7820*/  LDSM.16.MT88.4 R44, [R240+0x1100] ;  /* 0x00110000f02c783b */ /* 0x000fe40000004200 */
[----:B------:R-:W-:Y:S03]  /*7830*/  FADD.FTZ R190, R229, R214 ;  /* 0x000000d6e5be7221 */ /* 0x000fe60000010000 */
[----:B------:R2:W-:Y:S01]  /*7840*/  MUFU.EX2 R197, R53 ;  /* 0x0000003500c57308 */ /* 0x0005e20000000800 */
[-C--:B-1----:R-:W-:Y:S09]  /*7850*/  HMMA.16816.F32 R116, R24, R32.reuse, R116 ;  /* 0x000000201874723c */ /* 0x082ff20000001874 */
[----:B------:R1:W-:Y:S01]  /*7860*/  MUFU.EX2 R214, R180 ;  /* 0x000000b400d67308 */ /* 0x0003e20000000800 */
[C---:B------:R-:W-:Y:S09]  /*7870*/  HMMA.16816.F32 R120, R28.reuse, R32, R120 ;  /* 0x000000201c78723c */ /* 0x040ff20000001878 */
[----:B------:R-:W-:Y:S01]  /*7880*/  MUFU.EX2 R199, R217 ;  /* 0x000000d900c77308 */ /* 0x000fe20000000800 */
[----:B--2---:R-:W-:Y:S01]  /*7890*/  LDSM.16.MT88.4 R52, [R240+0x3900] ;  /* 0x00390000f034783b */ /* 0x004fe20000004200 */
[-C--:B------:R-:W-:Y:S08]  /*78a0*/  HMMA.16816.F32 R124, R28, R34.reuse, R124 ;  /* 0x000000221c7c723c */ /* 0x080ff0000000187c */
[----:B------:R-:W-:Y:S01]  /*78b0*/  MUFU.EX2 R217, R50 ;  /* 0x0000003200d97308 */ /* 0x000fe20000000800 */
[C---:B------:R-:W-:Y:S01]  /*78c0*/  HMMA.16816.F32 R128, R24.reuse, R34, R128 ;  /* 0x000000221880723c */ /* 0x040fe20000001880 */
[----:B------:R-:W2:Y:S08]  /*78d0*/  LDSM.16.MT88.4 R32, [R242+0x2900] ;  /* 0x00290000f220783b */ /* 0x000eb00000004200 */
[----:B------:R-:W-:Y:S01]  /*78e0*/  MUFU.EX2 R229, R219 ;  /* 0x000000db00e57308 */ /* 0x000fe20000000800 */
[----:B-1----:R-:W-:Y:S09]  /*78f0*/  LDSM.16.MT88.4 R180, [R248+0x1900] ;  /* 0x00190000f8b4783b */ /* 0x002ff20000004200 */
[----:B------:R-:W-:Y:S10]  /*7900*/  MUFU.EX2 R218, R209 ;  /* 0x000000d100da7308 */ /* 0x000ff40000000800 */
[----:B------:R-:W1:Y:S10]  /*7910*/  MUFU.EX2 R230, R179 ;  /* 0x000000b300e67308 */ /* 0x000e740000000800 */
[----:B------:R3:W4:Y:S01]  /*7920*/  MUFU.EX2 R231, R178 ;  /* 0x000000b200e77308 */ /* 0x0007220000000800 */
[-C--:B--2---:R-:W-:Y:S08]  /*7930*/  HMMA.16816.F32 R132, R24, R32.reuse, R132 ;  /* 0x000000201884723c */ /* 0x084ff00000001884 */
[C---:B------:R-:W-:Y:S04]  /*7940*/  HMMA.16816.F32 R136, R28.reuse, R32, R136 ;  /* 0x000000201c88723c */ /* 0x040fe80000001888 */
[----:B-1----:R-:W-:Y:S04]  /*7950*/  F2FP.PACK_AB R179, R229, R230 ;  /* 0x000000e6e5b3723e */ /* 0x002fe800000000ff */
[-C--:B------:R-:W-:Y:S04]  /*7960*/  HMMA.16816.F32 R140, R28, R34.reuse, R140 ;  /* 0x000000221c8c723c */ /* 0x080fe8000000188c */
[----:B---3--:R-:W-:Y:S02]  /*7970*/  F2FP.PACK_AB R178, R199, R198 ;  /* 0x000000c6c7b2723e */ /* 0x008fe400000000ff */
[----:B----4-:R-:W-:Y:S02]  /*7980*/  F2FP.PACK_AB R177, R227, R231 ;  /* 0x000000e7e3b1723e */ /* 0x010fe400000000ff */
        /* <DEDUP_REMOVED lines=42> */
[----:B------:R-:W-:Y:S01]  /*7c30*/  FADD.FTZ R29, R223, R188 ;  /* 0x000000bcdf1d7221 */ /* 0x000fe20000010000 */
[-C--:B------:R-:W-:Y:S01]  /*7c40*/  HMMA.16816.F32 R124, R32, R30.reuse, R124 ;  /* 0x0000001e207c723c */ /* 0x080fe2000000187c */
[----:B------:R1:W-:Y:S03]  /*7c50*/  MUFU.EX2 R223, R48 ;  /* 0x0000003000df7308 */ /* 0x0003e60000000800 */
[----:B------:R-:W-:Y:S02]  /*7c60*/  FADD.FTZ R202, R202, R29 ;  /* 0x0000001dcaca7221 */ /* 0x000fe40000010000 */
[----:B------:R-:W-:Y:S02]  /*7c70*/  FADD.FTZ R28, R201, R189 ;  /* 0x000000bdc91c7221 */ /* 0x000fe40000010000 */
[C---:B------:R-:W-:Y:S04]  /*7c80*/  HMMA.16816.F32 R128, R24.reuse, R30, R128 ;  /* 0x0000001e1880723c */ /* 0x040fe80000001880 */
[----:B------:R-:W-:Y:S02]  /*7c90*/  FADD.FTZ R193, R193, R28 ;  /* 0x0000001cc1c17221 */ /* 0x000fe40000010000 */
[----:B------:R-:W-:Y:S02]  /*7ca0*/  FADD.FTZ R201, R195, R202 ;  /* 0x000000cac3c97221 */ /* 0x000fe40000010000 */
[-C--:B--2---:R-:W-:Y:S01]  /*7cb0*/  HMMA.16816.F32 R132, R24, R36.reuse, R132 ;  /* 0x000000241884723c */ /* 0x084fe20000001884 */
[----:B------:R-:W2:Y:S03]  /*7cc0*/  MUFU.EX2 R202, R210 ;  /* 0x000000d200ca7308 */ /* 0x000ea60000000800 */
[----:B------:R-:W-:Y:S02]  /*7cd0*/  FADD.FTZ R31, R225, R190 ;  /* 0x000000bee11f7221 */ /* 0x000fe40000010000 */
[----:B------:R-:W-:Y:S02]  /*7ce0*/  FADD.FTZ R186, R186, R193 ;  /* 0x000000c1baba7221 */ /* 0x000fe40000010000 */
[C---:B------:R-:W-:Y:S04]  /*7cf0*/  HMMA.16816.F32 R136, R32.reuse, R36, R136 ;  /* 0x000000242088723c */ /* 0x040fe80000001888 */
[----:B------:R-:W-:Y:S02]  /*7d00*/  FADD.FTZ R31, R222, R31 ;  /* 0x0000001fde1f7221 */ /* 0x000fe40000010000 */
[----:B------:R-:W-:Y:S02]  /*7d10*/  FADD.FTZ R201, R192, R201 ;  /* 0x000000c9c0c97221 */ /* 0x000fe40000010000 */
[-C--:B------:R-:W-:Y:S04]  /*7d20*/  HMMA.16816.F32 R140, R32, R38.reuse, R140 ;  /* 0x00000026208c723c */ /* 0x080fe8000000188c */
[----:B------:R-:W-:Y:S02]  /*7d30*/  FADD.FTZ R176, R176, R31 ;  /* 0x0000001fb0b07221 */ /* 0x000fe40000010000 */
[----:B------:R-:W5:Y:S01]  /*7d40*/  LDSM.16.MT88.4 R28, [R242+0x1900] ;  /* 0x00190000f21c783b */ /* 0x000f620000004200 */
[----:B------:R-:W-:Y:S01]  /*7d50*/  FADD.FTZ R225, R185, R186 ;  /* 0x000000bab9e17221 */ /* 0x000fe20000010000 */
[C---:B------:R-:W-:Y:S04]  /*7d60*/  HMMA.16816.F32 R144, R24.reuse, R38, R144 ;  /* 0x000000261890723c */ /* 0x040fe80000001890 */
[----:B------:R-:W-:Y:S01]  /*7d70*/  FADD.FTZ R203, R49, R176 ;  /* 0x000000b031cb7221 */ /* 0x000fe20000010000 */
[----:B------:R-:W-:Y:S01]  /*7d80*/  F2FP.PACK_AB R176, R197, R226 ;  /* 0x000000e2c5b0723e */ /* 0x000fe200000000ff */
[----:B------:R-:W-:Y:S01]  /*7d90*/  LDSM.16.MT88.4 R36, [R240+0x1900] ;  /* 0x00190000f024783b */ /* 0x000fe20000004200 */
[----:B------:R-:W-:Y:S01]  /*7da0*/  FADD.FTZ R222, R184, R187 ;  /* 0x000000bbb8de7221 */ /* 0x000fe20000010000 */
[-C--:B---3--:R-:W-:Y:S04]  /*7db0*/  HMMA.16816.F32 R148, R24, R40.reuse, R148 ;  /* 0x000000281894723c */ /* 0x088fe80000001894 */
[----:B------:R-:W-:Y:S01]  /*7dc0*/  FADD.FTZ R206, R206, R201 ;  /* 0x000000c9cece7221 */ /* 0x000fe20000010000 */
[----:B------:R-:W-:Y:S01]  /*7dd0*/  MOV R201, R196 ;  /* 0x000000c400c97202 */ /* 0x000fe20000000f00 */
[----:B-1----:R-:W-:Y:S01]  /*7de0*/  LDSM.16.MT88.4 R48, [R241+0x3900] ;  /* 0x00390000f130783b */ /* 0x002fe20000004200 */
[----:B------:R-:W-:Y:S01]  /*7df0*/  FADD.FTZ R204, R204, R225 ;  /* 0x000000e1cccc7221 */ /* 0x000fe20000010000 */
[C---:B------:R-:W-:Y:S04]  /*7e00*/  HMMA.16816.F32 R152, R32.reuse, R40, R152 ;  /* 0x000000282098723c */ /* 0x040fe80000001898 */
[----:B------:R-:W-:Y:S02]  /*7e10*/  FADD.FTZ R207, R207, R206 ;  /* 0x000000cecfcf7221 */ /* 0x000fe40000010000 */
[----:B------:R-:W-:Y:S02]  /*7e20*/  FADD.FTZ R61, R61, R204 ;  /* 0x000000cc3d3d7221 */ /* 0x000fe40000010000 */
[-C--:B------:R-:W-:Y:S04]  /*7e30*/  HMMA.16816.F32 R156, R32, R42.reuse, R156 ;  /* 0x0000002a209c723c */ /* 0x080fe8000000189c */
[----:B------:R-:W-:Y:S02]  /*7e40*/  FADD.FTZ R60, R60, R61 ;  /* 0x0000003d3c3c7221 */ /* 0x000fe40000010000 */
[----:B------:R-:W-:Y:S02]  /*7e50*/  FADD.FTZ R64, R64, R203 ;  /* 0x000000cb40407221 */ /* 0x000fe40000010000 */
[C---:B------:R-:W-:Y:S01]  /*7e60*/  HMMA.16816.F32 R160, R24.reuse, R42, R160 ;  /* 0x0000002a18a0723c */ /* 0x040fe200000018a0 */
[----:B------:R-:W-:Y:S03]  /*7e70*/  LDSM.16.MT88.4 R40, [R248+0x3900] ;  /* 0x00390000f828783b */ /* 0x000fe60000004200 */
[----:B------:R-:W-:Y:S02]  /*7e80*/  FADD.FTZ R57, R57, R60 ;  /* 0x0000003c39397221 */ /* 0x000fe40000010000 */
[----:B------:R-:W-:Y:S02]  /*7e90*/  FADD.FTZ R65, R65, R64 ;  /* 0x0000004041417221 */ /* 0x000fe40000010000 */
[-C--:B----4-:R-:W-:Y:S04]  /*7ea0*/  HMMA.16816.F32 R164, R24, R44.reuse, R164 ;  /* 0x0000002c18a4723c */ /* 0x090fe800000018a4 */
[----:B------:R-:W-:Y:S02]  /*7eb0*/  FADD.FTZ R57, R56, R57 ;  /* 0x0000003938397221 */ /* 0x000fe40000010000 */
[----:B------:R-:W-:Y:S02]  /*7ec0*/  FADD.FTZ R65, R220, R65 ;  /* 0x00000041dc417221 */ /* 0x000fe40000010000 */
[C---:B------:R-:W-:Y:S04]  /*7ed0*/  HMMA.16816.F32 R168, R32.reuse, R44, R168 ;  /* 0x0000002c20a8723c */ /* 0x040fe800000018a8 */
[----:B------:R-:W-:Y:S04]  /*7ee0*/  FADD.FTZ R200, R200, R65 ;  /* 0x00000041c8c87221 */ /* 0x000fe80000010000 */
[-C--:B------:R-:W-:Y:S01]  /*7ef0*/  HMMA.16816.F32 R172, R32, R46.reuse, R172 ;  /* 0x0000002e20ac723c */ /* 0x080fe200000018ac */
[----:B------:R-:W1:Y:S03]  /*7f00*/  LDSM.16.MT88.4 R32, [R241+0x1900] ;  /* 0x00190000f120783b */ /* 0x000e660000004200 */
[----:B------:R-:W-:Y:S04]  /*7f10*/  FADD.FTZ R67, R67, R200 ;  /* 0x000000c843437221 */ /* 0x000fe80000010000 */
[----:B------:R-:W-:Y:S01]  /*7f20*/  HMMA.16816.F32 R20, R24, R46, R20 ;  /* 0x0000002e1814723c */ /* 0x000fe20000001814 */
[----:B------:R-:W3:Y:S03]  /*7f30*/  LDSM.16.MT88.4 R44, [R242+0x3900] ;  /* 0x00390000f22c783b */ /* 0x000ee60000004200 */
[----:B------:R-:W-:Y:S03]  /*7f40*/  FADD.FTZ R62, R62, R67 ;  /* 0x000000433e3e7221 */ /* 0x000fe60000010000 */
[----:B------:R-:W-:Y:S01]  /*7f50*/  F2FP.PACK_AB R26, R218, R213 ;  /* 0x000000d5da1a723e */ /* 0x000fe200000000ff */
[-C--:B------:R-:W-:Y:S05]  /*7f60*/  HMMA.16816.F32 R192, R176, R180.reuse, R4 ;  /* 0x000000b4b0c0723c */ /* 0x080fea0000001804 */
[----:B------:R-:W-:Y:S01]  /*7f70*/  F2FP.PACK_AB R24, R214, R221 ;  /* 0x000000ddd618723e */ /* 0x000fe200000000ff */
[----:B------:R-:W-:Y:S01]  /*7f80*/  FADD.FTZ R62, R215, R62 ;  /* 0x0000003ed73e7221 */ /* 0x000fe20000010000 */
[C---:B------:R-:W-:Y:S02]  /*7f90*/  F2FP.PACK_AB R25, R217.reuse, R215 ;  /* 0x000000d7d919723e */ /* 0x040fe400000000ff */
[----:B--2---:R-:W-:Y:S03]  /*7fa0*/  F2FP.PACK_AB R27, R202, R223 ;  /* 0x000000dfca1b723e */ /* 0x004fe600000000ff */
[----:B------:R-:W-:Y:S04]  /*7fb0*/  FADD.FTZ R62, R217, R62 ;  /* 0x0000003ed93e7221 */ /* 0x000fe80000010000 */
[C---:B------:R-:W-:Y:S08]  /*7fc0*/  HMMA.16816.F32 R188, R24.reuse, R180, R8 ;  /* 0x000000b418bc723c */ /* 0x040ff00000001808 */
[-C--:B------:R-:W-:Y:S08]  /*7fd0*/  HMMA.16816.F32 R184, R24, R182.reuse, R12 ;  /* 0x000000b618b8723c */ /* 0x080ff0000000180c */
[C---:B------:R-:W-:Y:S08]  /*7fe0*/  HMMA.16816.F32 R180, R176.reuse, R182, R16 ;  /* 0x000000b6b0b4723c */ /* 0x040ff00000001810 */
[-C--:B-----5:R-:W-:Y:S08]  /*7ff0*/  HMMA.16816.F32 R68, R176, R28.reuse, R68 ;  /* 0x0000001cb044723c */ /* 0x0a0ff00000001844 */
        /* <DEDUP_REMOVED lines=35> */
[-C--:B------:R-:W-:Y:S07]  /*8230*/  HMMA.16816.F32 R172, R24, R54.reuse, R172 ;  /* 0x0000003618ac723c */ /* 0x080fee00000018ac */
[----:B------:R-:W-:Y:S01]  /*8240*/  FADD.FTZ R24, R226, R57 ;  /* 0x00000039e2187221 */ /* 0x000fe20000010000 */
[----:B------:R-:W-:Y:S04]  /*8250*/  HMMA.16816.F32 R176, R176, R54, R20 ;  /* 0x00000036b0b0723c */ /* 0x000fe80000001814 */
[----:B------:R-:W-:Y:S02]  /*8260*/  FADD.FTZ R197, R197, R24 ;  /* 0x00000018c5c57221 */ /* 0x000fe40000010000 */
[----:B------:R-:W-:Y:S02]  /*8270*/  FADD.FTZ R25, R221, R28 ;  /* 0x0000001cdd197221 */ /* 0x000fe40000010000 */
[----:B------:R-:W-:Y:S01]  /*8280*/  FADD.FTZ R198, R198, R197 ;  /* 0x000000c5c6c67221 */ /* 0x000fe20000010000 */
[----:B------:R-:W-:Y:S03]  /*8290*/  MOV R197, R0 ;  /* 0x0000000000c57202 */ /* 0x000fe60000000f00 */
[----:B------:R-:W-:Y:S01]  /*82a0*/  FADD.FTZ R4, R199, R198 ;  /* 0x000000c6c7047221 */ /* 0x000fe20000010000 */
[----:B------:R-:W-:Y:S01]  /*82b0*/  MOV R198, R3 ;  /* 0x0000000300c67202 */ /* 0x000fe20000000f00 */
[----:B------:R-:W-:Y:S01]  /*82c0*/  FADD.FTZ R27, R227, R66 ;  /* 0x00000042e31b7221 */ /* 0x000fe20000010000 */
[----:B------:R-:W-:Y:S01]  /*82d0*/  MOV R199, R2 ;  /* 0x0000000200c77202 */ /* 0x000fe20000000f00 */
[----:B------:R-:W-:Y:S01]  /*82e0*/  FADD.FTZ R24, R214, R25 ;  /* 0x00000019d6187221 */ /* 0x000fe20000010000 */
[----:B------:R1:W-:Y:S01]  /*82f0*/  STL [R1+0x54], R4 ;  /* 0x0000540401007387 */ /* 0x0003e20000100800 */
[----:B------:R-:W-:Y:S02]  /*8300*/  FADD.FTZ R26, R230, R27 ;  /* 0x0000001be61a7221 */ /* 0x000fe40000010000 */
[----:B------:R-:W-:Y:S02]  /*8310*/  FADD.FTZ R25, R213, R24 ;  /* 0x00000018d5197221 */ /* 0x000fe40000010000 */
[----:B------:R-:W-:Y:S02]  /*8320*/  FADD.FTZ R6, R229, R26 ;  /* 0x0000001ae5067221 */ /* 0x000fe40000010000 */
[----:B------:R-:W-:Y:S02]  /*8330*/  FADD.FTZ R5, R218, R25 ;  /* 0x00000019da057221 */ /* 0x000fe40000010000 */
[----:B------:R-:W-:Y:S01]  /*8340*/  FADD.FTZ R27, R223, R62 ;  /* 0x0000003edf1b7221 */ /* 0x000fe20000010000 */
[----:B------:R2:W-:Y:S04]  /*8350*/  STL [R1+0x50], R6 ;  /* 0x0000500601007387 */ /* 0x0005e80000100800 */
[----:B------:R2:W-:Y:S01]  /*8360*/  STL [R1+0x4c], R5 ;  /* 0x00004c0501007387 */ /* 0x0005e20000100800 */
[----:B-1----:R-:W-:Y:S05]  /*8370*/  FADD.FTZ R4, R202, R27 ;  /* 0x0000001bca047221 */ /* 0x002fea0000010000 */
[----:B------:R2:W-:Y:S01]  /*8380*/  STL [R1+0x48], R4 ;  /* 0x0000480401007387 */ /* 0x0005e20000100800 */
[----:B------:R-:W-:-:S05]  /*8390*/  @P1 BRA `(.L_x_2470) ;  /* 0xffffc87000001947 */ /* 0x000fca000383ffff */
.L_x_2469:
[----:B--2---:R-:W2:Y:S04]  /*83a0*/  LDL.LU R8, [R1+0x54] ;  /* 0x0000540001087983 */ /* 0x004ea80000300800 */
[----:B------:R-:W3:Y:S04]  /*83b0*/  LDL.LU R7, [R1+0x50] ;  /* 0x0000500001077983 */ /* 0x000ee80000300800 */
[----:B------:R-:W4:Y:S04]  /*83c0*/  LDL.LU R6, [R1+0x4c] ;  /* 0x00004c0001067983 */ /* 0x000f280000300800 */
[----:B------:R-:W4:Y:S04]  /*83d0*/  LDL.LU R5, [R1+0x48] ;  /* 0x0000480001057983 */ /* 0x000f280000300800 */
[----:B------:R-:W4:Y:S01]  /*83e0*/  LDL.LU R21, [R1] ;  /* 0x0000000001157983 */ /* 0x000f220000300800 */
[----:B------:R-:W-:-:S02]  /*83f0*/  MOV R9, c[0x0][0x4e8] ;  /* 0x00013a0000097a02 */ /* 0x000fc40000000f00 */
[----:B------:R-:W-:Y:S01]  /*8400*/  MOV R14, RZ ;  /* 0x000000ff000e7202 */ /* 0x000fe20000000f00 */
[----:B------:R-:W1:Y:S01]  /*8410*/  S2R R22, SR_CTAID.Y ;  /* 0x0000000000167919 */ /* 0x000e620000002600 */
[----:B------:R-:W-:-:S03]  /*8420*/  ISETP.NE.AND P0, PT, R9, 0x1, PT ;  /* 0x000000010900780c */ /* 0x000fc60003f05270 */
[----:B------:R-:W4:Y:S04]  /*8430*/  LDL.LU R28, [R1+0x28] ;  /* 0x00002800011c7983 */ /* 0x000f280000300800 */
[----:B------:R-:W2:Y:S01]  /*8440*/  S2R R18, SR_TID.X ;  /* 0x0000000000127919 */ /* 0x000ea20000002100 */
[----:B-1----:R-:W-:Y:S01]  /*8450*/  IMAD.WIDE.U32 R24, R22, c[0x0][0x490], RZ ;  /* 0x0001240016187a25 */ /* 0x002fe200078e00ff */
[----:B------:R-:W-:Y:S02]  /*8460*/  MOV R27, 0xff800000 ;  /* 0xff800000001b7802 */ /* 0x000fe40000000f00 */
[----:B------:R-:W-:Y:S01]  /*8470*/  MOV R26, 0xff800000 ;  /* 0xff800000001a7802 */ /* 0x000fe20000000f00 */
[----:B------:R-:W-:Y:S06]  /*8480*/  BAR.SYNC.DEFER_BLOCKING 0x1, 0x80 ;  /* 0x0042000000007b1d */ /* 0x000fec0000010000 */
        /* <DEDUP_REMOVED lines=13> */
[----:B------:R-:W-:Y:S01]  /*8560*/  SHF.R.S32.HI R13, RZ, 0x1f, R22 ;  /* 0x0000001fff0d7819 */ /* 0x000fe20000011416 */
[----:B--2---:R-:W-:-:S03]  /*8570*/  FADD.FTZ R7, R12, R7 ;  /* 0x000000070c077221 */ /* 0x004fc60000010000 */
[----:B------:R-:W-:Y:S01]  /*8580*/  FSETP.NE.FTZ.AND P5, PT, R8, RZ, PT ;  /* 0x000000ff0800720b */ /* 0x000fe20003fb5000 */
[C---:B------:R-:W-:Y:S02]  /*8590*/  IMAD R19, R13.reuse, c[0x0][0x490], RZ ;  /* 0x000124000d137a24 */ /* 0x040fe400078e02ff */
[----:B------:R-:W-:Y:S01]  /*85a0*/  IMAD R13, R13, c[0x0][0x3e8], RZ ;  /* 0x0000fa000d0d7a24 */ /* 0x000fe200078e02ff */
[----:B------:R-:W-:Y:S01]  /*85b0*/  FSETP.NE.FTZ.AND P4, PT, R7, RZ, PT ;  /* 0x000000ff0700720b */ /* 0x000fe20003f95000 */
[----:B---3--:R-:W-:Y:S01]  /*85c0*/  FADD.FTZ R6, R10, R11 ;  /* 0x0000000b0a067221 */ /* 0x008fe20000010000 */
[----:B------:R-:W-:Y:S01]  /*85d0*/  MOV R10, R21 ;  /* 0x00000015000a7202 */ /* 0x000fe20000000f00 */
[----:B------:R-:W-:Y:S01]  /*85e0*/  IMAD R16, R22, c[0x0][0x3ec], R13 ;  /* 0x0000fb0016107a24 */ /* 0x000fe200078e020d */
[----:B------:R-:W-:Y:S01]  /*85f0*/  SHF.R.S32.HI R11, RZ, 0x1f, R18 ;  /* 0x0000001fff0b7819 */ /* 0x000fe20000011412 */
[----:B------:R-:W-:-:S03]  /*8600*/  @P0 IMAD.HI.U32 R13, R21, c[0x0][0x4ec], RZ ;  /* 0x00013b00150d0a27 */ /* 0x000fc600078e00ff */
[CC--:B------:R-:W-:Y:S01]  /*8610*/  LEA.HI R12, R11.reuse, R18.reuse, RZ, 0x2 ;  /* 0x000000120b0c7211 */ /* 0x0c0fe200078f10ff */
[----:B----4-:R-:W-:Y:S01]  /*8620*/  FADD.FTZ R5, R4, R5 ;  /* 0x0000000504057221 */ /* 0x010fe20000010000 */
[----:B------:R-:W-:Y:S01]  /*8630*/  @P0 SHF.R.U32.HI R10, RZ, c[0x0][0x4f0], R13 ;  /* 0x00013c00ff0a0a19 */ /* 0x000fe2000001160d */
[C---:B------:R-:W-:Y:S01]  /*8640*/  IMAD R19, R22.reuse, c[0x0][0x494], R19 ;  /* 0x0001250016137a24 */ /* 0x040fe200078e0213 */
[----:B------:R-:W-:Y:S01]  /*8650*/  MOV R13, RZ ;  /* 0x000000ff000d7202 */ /* 0x000fe20000000f00 */
[----:B------:R-:W-:Y:S01]  /*8660*/  IMAD.WIDE.U32 R22, R22, c[0x0][0x3e8], RZ ;  /* 0x0000fa0016167a25 */ /* 0x000fe200078e00ff */
[----:B------:R-:W-:Y:S01]  /*8670*/  LEA.HI R4, R11, R18, RZ, 0x5 ;  /* 0x000000120b047211 */ /* 0x000fe200078f28ff */
[----:B------:R-:W-:Y:S01]  /*8680*/  @P5 MUFU.RCP R14, R8 ;  /* 0x00000008000e5308 */ /* 0x000fe20000001000 */
[----:B------:R-:W-:Y:S02]  /*8690*/  FSETP.NE.FTZ.AND P1, PT, R5, RZ, PT ;  /* 0x000000ff0500720b */ /* 0x000fe40003f35000 */
[----:B------:R-:W-:-:S02]  /*86a0*/  LOP3.LUT R15, R4, 0xffffffe0, RZ, 0xc0, !PT ;  /* 0xffffffe0040f7812 */ /* 0x000fc400078ec0ff */
[----:B------:R-:W-:Y:S02]  /*86b0*/  IADD3 R20, -R10, RZ, RZ ;  /* 0x000000ff0a147210 */ /* 0x000fe40007ffe1ff */
[----:B------:R-:W-:Y:S01]  /*86c0*/  IADD3 R15, -R15, R18, RZ ;  /* 0x000000120f0f7210 */ /* 0x000fe20007ffe1ff */
[----:B------:R-:W1:Y:S01]  /*86d0*/  @P4 MUFU.RCP R13, R7 ;  /* 0x00000007000d4308 */ /* 0x000e620000001000 */
[----:B------:R-:W-:Y:S02]  /*86e0*/  IADD3 R17, R23, R16, RZ ;  /* 0x0000001017117210 */ /* 0x000fe40007ffe0ff */
[----:B------:R-:W-:Y:S01]  /*86f0*/  LOP3.LUT P3, RZ, R15, 0x3, RZ, 0xc0, !PT ;  /* 0x000000030fff7812 */ /* 0x000fe2000786c0ff */
[----:B------:R-:W-:Y:S01]  /*8700*/  IMAD R15, R20, c[0x0][0x4e8], R21 ;  /* 0x00013a00140f7a24 */ /* 0x000fe200078e0215 */
[----:B------:R-:W-:Y:S02]  /*8710*/  MOV R16, R22 ;  /* 0x0000001600107202 */ /* 0x000fe40000000f00 */
[----:B------:R-:W-:-:S02]  /*8720*/  LOP3.LUT R11, R12, 0xfffffffc, RZ, 0xc0, !PT ;  /* 0xfffffffc0c0b7812 */ /* 0x000fc400078ec0ff */
[----:B------:R-:W-:Y:S01]  /*8730*/  IADD3 R19, R25, R19, RZ ;  /* 0x0000001319137210 */ /* 0x000fe20007ffe0ff */
[C---:B-1----:R-:W-:Y:S02]  /*8740*/  FMUL.FTZ R195, R13.reuse, R195 ;  /* 0x000000c30dc37220 */ /* 0x042fe40000410000 */
        /* <DEDUP_REMOVED lines=31> */
[----:B------:R-:W-:Y:S01]  /*8940*/  CS2R R20, SRZ ;  /* 0x0000000000147805 */ /* 0x000fe2000001ff00 */
[----:B------:R-:W1:Y:S01]  /*8950*/  S2R R13, SR_CTAID.Z ;  /* 0x00000000000d7919 */ /* 0x000e620000002700 */
[--C-:B------:R-:W-:Y:S02]  /*8960*/  SHF.R.S32.HI R22, RZ, 0x2, R12.reuse ;  /* 0x00000002ff167819 */ /* 0x100fe4000001140c */
[----:B------:R-:W-:Y:S02]  /*8970*/  SHF.R.S32.HI R23, RZ, 0x1f, R12 ;  /* 0x0000001fff177819 */ /* 0x000fe4000001140c */
[----:B------:R-:W2:Y:S01]  /*8980*/  @P1 MUFU.RCP R21, R5 ;  /* 0x0000000500151308 */ /* 0x000ea20000001000 */
[----:B------:R-:W-:-:S02]  /*8990*/  IADD3 R11, -R11, R18, RZ ;  /* 0x000000120b0b7210 */ /* 0x000fc40007ffe1ff */
[----:B------:R-:W-:-:S05]  /*89a0*/  MOV R18, R24 ;  /* 0x0000001800127202 */ /* 0x000fca0000000f00 */
[----:B------:R-:W3:Y:S01]  /*89b0*/  @P5 MUFU.LG2 R8, R8 ;  /* 0x0000000800085308 */ /* 0x000ee20000000c00 */
[----:B-1----:R-:W-:Y:S01]  /*89c0*/  SHF.R.S32.HI R12, RZ, 0x1f, R13 ;  /* 0x0000001fff0c7819 */ /* 0x002fe2000001140d */
[----:B--2---:R-:W-:-:S04]  /*89d0*/  FMUL.FTZ R191, R21, R191 ;  /* 0x000000bf15bf7220 */ /* 0x004fc80000410000 */
[----:B------:R-:W-:Y:S02]  /*89e0*/  IMAD R24, R12, c[0x0][0x498], RZ ;  /* 0x000126000c187a24 */ /* 0x000fe400078e02ff */
        /* <DEDUP_REMOVED lines=31> */
[C---:B------:R-:W-:Y:S02]  /*8be0*/  IMAD R21, R13.reuse, c[0x0][0x49c], R24 ;  /* 0x000127000d157a24 */ /* 0x040fe400078e0218 */
[----:B------:R-:W-:Y:S01]  /*8bf0*/  IMAD.WIDE.U32 R24, R13, c[0x0][0x498], R18 ;  /* 0x000126000d187a25 */ /* 0x000fe200078e0012 */
[----:B------:R-:W-:-:S03]  /*8c00*/  @P5 MOV R18, 0x3f317218 ;  /* 0x3f31721800125802 */ /* 0x000fc60000000f00 */
[----:B---3--:R-:W-:Y:S02]  /*8c10*/  @P5 FMUL.FTZ R29, R8, 0.69314718246459960938 ;  /* 0x3f317218081d5820 */ /* 0x008fe40000410000 */
[----:B------:R-:W-:-:S04]  /*8c20*/  @P5 FMUL.FTZ R18, R18, c[0x0][0x2d0] ;  /* 0x0000b40012125a20 */ /* 0x000fc80000410000 */
[----:B------:R-:W-:Y:S02]  /*8c30*/  @P5 FFMA.FTZ R27, R18, R196, R29 ;  /* 0x000000c4121b5223 */ /* 0x000fe4000001001d */
[----:B------:R-:W2:Y:S01]  /*8c40*/  LDL.LU R18, [R1+0x8] ;  /* 0x0000080001127983 */ /* 0x000ea20000300800 */
[----:B------:R-:W-:-:S13]  /*8c50*/  FSETP.NE.FTZ.AND P2, PT, R6, RZ, PT ;  /* 0x000000ff0600720b */ /* 0x000fda0003f55000 */
[----:B------:R-:W1:Y:S01]  /*8c60*/  @P2 MUFU.RCP R20, R6 ;  /* 0x0000000600142308 */ /* 0x000e620000001000 */
[----:B------:R-:W-:Y:S02]  /*8c70*/  F2FP.PACK_AB R74, R75, R74 ;  /* 0x0000004a4b4a723e */ /* 0x000fe400000000ff */
[----:B------:R3:W5:Y:S01]  /*8c80*/  LDL R75, [R1+0x4] ;  /* 0x00000400014b7983 */ /* 0x0007620000100800 */
[C---:B-1----:R-:W-:Y:S02]  /*8c90*/  FMUL.FTZ R189, R20.reuse, R189 ;  /* 0x000000bd14bd7220 */ /* 0x042fe40000410000 */
        /* <DEDUP_REMOVED lines=30> */
[----:B------:R-:W-:-:S05]  /*8e80*/  FMUL.FTZ R20, R20, R172 ;  /* 0x000000ac14147220 */ /* 0x000fca0000410000 */
[----:B------:R-:W-:Y:S02]  /*8e90*/  F2FP.PACK_AB R20, R173, R20 ;  /* 0x00000014ad14723e */ /* 0x000fe400000000ff */
[----:B------:R3:W5:Y:S01]  /*8ea0*/  LDL.64 R172, [R1+0x20] ;  /* 0x0000200001ac7983 */ /* 0x0007620000100a00 */
[----:B------:R-:W1:Y:S01]  /*8eb0*/  @P1 MUFU.LG2 R5, R5 ;  /* 0x0000000500051308 */ /* 0x000e620000000c00 */
[----:B------:R-:W-:-:S07]  /*8ec0*/  IMAD R12, R12, c[0x0][0x3f0], RZ ;  /* 0x0000fc000c0c7a24 */ /* 0x000fce00078e02ff */
[----:B------:R-:W4:Y:S01]  /*8ed0*/  @P4 MUFU.LG2 R7, R7 ;  /* 0x0000000700074308 */ /* 0x000f220000000c00 */
[C---:B------:R-:W-:Y:S02]  /*8ee0*/  IMAD R12, R13.reuse, c[0x0][0x3f4], R12 ;  /* 0x0000fd000d0c7a24 */ /* 0x040fe400078e020c */
[----:B------:R-:W-:-:S05]  /*8ef0*/  IMAD.WIDE.U32 R30, R13, c[0x0][0x3f0], R16 ;  /* 0x0000fc000d1e7a25 */ /* 0x000fca00078e0010 */
[----:B------:R-:W3:Y:S01]  /*8f00*/  @P2 MUFU.LG2 R6, R6 ;  /* 0x0000000600062308 */ /* 0x000ee20000000c00 */
[----:B------:R-:W-:Y:S02]  /*8f10*/  @P1 MOV R13, 0x3f317218 ;  /* 0x3f317218000d1802 */ /* 0x000fe40000000f00 */
[----:B------:R-:W-:Y:S01]  /*8f20*/  @P4 MOV R17, 0x3f317218 ;  /* 0x3f31721800114802 */ /* 0x000fe20000000f00 */
[----:B-1----:R-:W-:Y:S01]  /*8f30*/  @P1 FMUL.FTZ R5, R5, 0.69314718246459960938 ;  /* 0x3f31721805051820 */ /* 0x002fe20000410000 */
[----:B------:R-:W-:Y:S01]  /*8f40*/  LEA.HI R23, R23, R22, RZ, 0x3 ;  /* 0x0000001617177211 */ /* 0x000fe200078f18ff */
[----:B------:R-:W-:Y:S01]  /*8f50*/  @P1 FMUL.FTZ R13, R13, c[0x0][0x2d0] ;  /* 0x0000b4000d0d1a20 */ /* 0x000fe20000410000 */
[----:B------:R-:W-:Y:S01]  /*8f60*/  @P2 MOV R16, 0x3f317218 ;  /* 0x3f31721800102802 */ /* 0x000fe20000000f00 */
[----:B----4-:R-:W-:Y:S01]  /*8f70*/  @P4 FMUL.FTZ R8, R7, 0.69314718246459960938 ;  /* 0x3f31721807084820 */ /* 0x010fe20000410000 */
[----:B------:R-:W-:Y:S01]  /*8f80*/  LOP3.LUT R23, R23, 0xfffffff8, RZ, 0xc0, !PT ;  /* 0xfffffff817177812 */ /* 0x000fe200078ec0ff */
[----:B------:R-:W-:Y:S01]  /*8f90*/  @P4 FMUL.FTZ R17, R17, c[0x0][0x2d0] ;  /* 0x0000b40011114a20 */ /* 0x000fe20000410000 */
[----:B------:R-:W-:Y:S01]  /*8fa0*/  MOV R19, 0xff800000 ;  /* 0xff80000000137802 */ /* 0x000fe20000000f00 */
[----:B------:R-:W-:Y:S01]  /*8fb0*/  @P1 FFMA.FTZ R19, R13, R0, R5 ;  /* 0x000000000d131223 */ /* 0x000fe20000010005 */
[----:B------:R-:W-:Y:S01]  /*8fc0*/  SHF.R.S32.HI R4, RZ, 0x5, R4 ;  /* 0x00000005ff047819 */ /* 0x000fe20000011404 */
[----:B------:R-:W-:Y:S01]  /*8fd0*/  @P2 FMUL.FTZ R16, R16, c[0x0][0x2d0] ;  /* 0x0000b40010102a20 */ /* 0x000fe20000410000 */
[----:B------:R-:W1:Y:S01]  /*8fe0*/  S2R R0, SR_CTAID.X ;  /* 0x0000000000007919 */ /* 0x000e620000002500 */
[----:B---3--:R-:W-:Y:S01]  /*8ff0*/  @P2 FMUL.FTZ R7, R6, 0.69314718246459960938 ;  /* 0x3f31721806072820 */ /* 0x008fe20000410000 */
[----:B------:R-:W-:Y:S01]  /*9000*/  IADD3 R22, R22, -R23, RZ ;  /* 0x8000001716167210 */ /* 0x000fe20007ffe0ff */
[----:B------:R-:W-:Y:S01]  /*9010*/  @P4 FFMA.FTZ R26, R17, R3, R8 ;  /* 0x00000003111a4223 */ /* 0x000fe20000010008 */
[----:B------:R-:W-:-:S02]  /*9020*/  SHF.R.S32.HI R3, RZ, 0x1f, R4 ;  /* 0x0000001fff037819 */ /* 0x000fc40000011404 */
[----:B------:R-:W-:Y:S01]  /*9030*/  MOV R23, 0xff800000 ;  /* 0xff80000000177802 */ /* 0x000fe20000000f00 */
[----:B------:R-:W-:Y:S01]  /*9040*/  @P2 FFMA.FTZ R23, R16, R2, R7 ;  /* 0x0000000210172223 */ /* 0x000fe20000010007 */
[----:B------:R-:W-:Y:S02]  /*9050*/  LEA.HI R2, R11, R11, RZ, 0x1 ;  /* 0x0000000b0b027211 */ /* 0x000fe400078f08ff */
[----:B------:R-:W-:Y:S02]  /*9060*/  LEA.HI R3, R3, R4, RZ, 0x2 ;  /* 0x0000000403037211 */ /* 0x000fe400078f10ff */
[C---:B------:R-:W-:Y:S02]  /*9070*/  LOP3.LUT R5, R22.reuse, 0x1, RZ, 0xc0, !PT ;  /* 0x0000000116057812 */ /* 0x040fe400078ec0ff */
[----:B------:R-:W-:Y:S02]  /*9080*/  R2P PR, R22, 0x6 ;  /* 0x0000000616007804 */ /* 0x000fe40000000000 */
[----:B------:R-:W-:-:S02]  /*9090*/  LOP3.LUT R6, R2, 0x1ffffffe, RZ, 0xc0, !PT ;  /* 0x1ffffffe02067812 */ /* 0x000fc400078ec0ff */
[----:B------:R-:W-:Y:S02]  /*90a0*/  SHF.L.U32 R22, R22, 0x6, RZ ;  /* 0x0000000616167819 */ /* 0x000fe400000006ff */
[----:B------:R-:W-:Y:S02]  /*90b0*/  LOP3.LUT R3, R3, 0xffffffc, RZ, 0xc0, !PT ;  /* 0x0ffffffc03037812 */ /* 0x000fe400078ec0ff */
[----:B------:R-:W-:Y:S02]  /*90c0*/  SHF.L.U32 R2, R2, 0x5, RZ ;  /* 0x0000000502027819 */ /* 0x000fe400000006ff */
[----:B------:R-:W-:Y:S02]  /*90d0*/  ISETP.NE.U32.AND P4, PT, R5, 0x1, PT ;  /* 0x000000010500780c */ /* 0x000fe40003f85070 */
[----:B------:R-:W-:Y:S02]  /*90e0*/  LOP3.LUT R22, R22, 0x1c0, RZ, 0xc0, !PT ;  /* 0x000001c016167812 */ /* 0x000fe400078ec0ff */
[----:B------:R-:W-:-:S02]  /*90f0*/  IADD3 R3, R4, -R3, RZ ;  /* 0x8000000304037210 */ /* 0x000fc40007ffe0ff */
[----:B------:R-:W-:Y:S02]  /*9100*/  IADD3 R6, R11, -R6, RZ ;  /* 0x800000060b067210 */ /* 0x000fe40007ffe0ff */
[----:B------:R-:W-:Y:S02]  /*9110*/  SHF.R.S32.HI R8, RZ, 0x2, R28 ;  /* 0x00000002ff087819 */ /* 0x000fe4000001141c */
[----:B------:R-:W-:Y:S02]  /*9120*/  LOP3.LUT R5, R2, 0xffffffc0, RZ, 0xc0, !PT ;  /* 0xffffffc002057812 */ /* 0x000fe400078ec0ff */
[----:B------:R-:W-:Y:S02]  /*9130*/  LEA R4, R4, R11, 0x9 ;  /* 0x0000000b04047211 */ /* 0x000fe400078e48ff */
[----:B------:R-:W-:Y:S02]  /*9140*/  LEA.HI R7, R22, R22, RZ, 0x1d ;  /* 0x0000001616077211 */ /* 0x000fe400078fe8ff */
[----:B------:R-:W-:-:S02]  /*9150*/  LEA R3, R3, R8, 0x4 ;  /* 0x0000000803037211 */ /* 0x000fc400078e20ff */
[----:B------:R-:W-:Y:S02]  /*9160*/  LEA R6, R6, R5, 0x3 ;  /* 0x0000000506067211 */ /* 0x000fe400078e18ff */
[----:B------:R-:W-:Y:S02]  /*9170*/  SHF.R.S32.HI R2, RZ, 0x1f, R10 ;  /* 0x0000001fff027819 */ /* 0x000fe4000001140a */
[----:B------:R-:W-:Y:S02]  /*9180*/  LEA R4, R4, R7, 0x1 ;  /* 0x0000000704047211 */ /* 0x000fe400078e08ff */
[----:B------:R-:W-:Y:S01]  /*9190*/  IADD3 R7, R3, R6, RZ ;  /* 0x0000000603077210 */ /* 0x000fe20007ffe0ff */
[----:B------:R-:W-:Y:S01]  /*91a0*/  IMAD R5, R2, c[0x0][0x3e0], RZ ;  /* 0x0000f80002057a24 */ /* 0x000fe200078e02ff */
[----:B------:R-:W-:Y:S02]  /*91b0*/  IADD3 R31, R31, R12, RZ ;  /* 0x0000000c1f1f7210 */ /* 0x000fe40007ffe0ff */
[C---:B-1----:R-:W-:Y:S01]  /*91c0*/  LEA R3, R0.reuse, R3, 0x7 ;  /* 0x0000000300037211 */ /* 0x042fe200078e38ff */
[----:B------:R-:W-:Y:S01]  /*91d0*/  IMAD R2, R9, c[0x0][0x388], RZ ;  /* 0x0000e20009027a24 */ /* 0x000fe200078e02ff */
[----:B------:R-:W-:Y:S01]  /*91e0*/  LEA R7, R0, R7, 0x7 ;  /* 0x0000000700077211 */ /* 0x000fe200078e38ff */
[----:B------:R-:W-:Y:S01]  /*91f0*/  IMAD R5, R10, c[0x0][0x3e4], R5 ;  /* 0x0000f9000a057a24 */ /* 0x000fe200078e0205 */
[----:B------:R-:W-:Y:S01]  /*9200*/  SHF.L.U32 R11, R4, 0x1, RZ ;  /* 0x00000001040b7819 */ /* 0x000fe200000006ff */
[----:B------:R-:W-:Y:S01]  /*9210*/  IMAD.WIDE.U32 R30, R10, c[0x0][0x3e0], R30 ;  /* 0x0000f8000a1e7a25 */ /* 0x000fe200078e001e */
[----:B------:R-:W-:-:S02]  /*9220*/  IADD3 R9, R3, 0x8, RZ ;  /* 0x0000000803097810 */ /* 0x000fc40007ffe0ff */
[----:B------:R-:W-:Y:S01]  /*9230*/  IADD3 R4, R11, 0x80, RZ ;  /* 0x000000800b047810 */ /* 0x000fe20007ffe0ff */
[----:B------:R-:W-:Y:S01]  /*9240*/  @P0 IMAD.HI.U32 R0, R7, c[0x0][0x4ec], RZ ;  /* 0x00013b0007000a27 */ /* 0x000fe200078e00ff */
[-C--:B------:R-:W-:Y:S02]  /*9250*/  ISETP.GE.OR P5, PT, R9, R2.reuse, P3 ;  /* 0x000000020900720c */ /* 0x080fe40001fa6670 */
[C---:B------:R-:W-:Y:S02]  /*9260*/  IADD3 R9, R3.reuse, 0x40, RZ ;  /* 0x0000004003097810 */ /* 0x040fe40007ffe0ff */
[C---:B------:R-:W-:Y:S02]  /*9270*/  ISETP.GE.OR P6, PT, R3.reuse, R2, P3 ;  /* 0x000000020300720c */ /* 0x040fe40001fc6670 */
[----:B------:R-:W-:Y:S02]  /*9280*/  IADD3 R3, R3, 0x48, RZ ;  /* 0x0000004803037810 */ /* 0x000fe40007ffe0ff */
[----:B------:R-:W-:-:S02]  /*9290*/  IADD3 R31, R31, R5, RZ ;  /* 0x000000051f1f7210 */ /* 0x000fc40007ffe0ff */
[----:B------:R-:W-:Y:S02]  /*92a0*/  IADD3 R13, R11, 0x70, RZ ;  /* 0x000000700b0d7810 */ /* 0x000fe40007ffe0ff */
[----:B------:R-:W-:Y:S02]  /*92b0*/  MOV R5, R7 ;  /* 0x0000000700057202 */ /* 0x000fe40000000f00 */
[----:B------:R-:W-:Y:S02]  /*92c0*/  @P4 IADD3 R13, R4, 0x10, RZ ;  /* 0x00000010040d4810 */ /* 0x000fe40007ffe0ff */
[----:B------:R-:W-:Y:S02]  /*92d0*/  @P0 SHF.R.U32.HI R5, RZ, c[0x0][0x4f0], R0 ;  /* 0x00013c00ff050a19 */ /* 0x000fe40000011600 */
[-C--:B------:R-:W-:Y:S02]  /*92e0*/  ISETP.GE.OR P4, PT, R9, R2.reuse, P3 ;  /* 0x000000020900720c */ /* 0x080fe40001f86670 */
[----:B------:R-:W-:-:S02]  /*92f0*/  ISETP.GE.OR P3, PT, R3, R2, P3 ;  /* 0x000000020300720c */ /* 0x000fc40001f66670 */
[----:B------:R-:W-:Y:S02]  /*9300*/  SHF.R.S32.HI R3, RZ, 0x1f, R15 ;  /* 0x0000001fff037819 */ /* 0x000fe4000001140f */
[C---:B------:R-:W-:Y:S02]  /*9310*/  IADD3 R0, -R5.reuse, RZ, RZ ;  /* 0x000000ff05007210 */ /* 0x040fe40007ffe1ff */
[----:B------:R-:W-:Y:S01]  /*9320*/  IADD3 R8, P0, R5, R24, RZ ;  /* 0x0000001805087210 */ /* 0x000fe20007f1e0ff */
[----:B------:R-:W-:Y:S01]  /*9330*/  IMAD R4, R3, c[0x0][0x3d8], RZ ;  /* 0x0000f60003047a24 */ /* 0x000fe200078e02ff */
[----:B------:R-:W-:Y:S01]  /*9340*/  SHF.R.S32.HI R3, RZ, 0x1f, R5 ;  /* 0x0000001fff037819 */ /* 0x000fe20000011405 */
[----:B------:R-:W-:Y:S01]  /*9350*/  IMAD R7, R0, c[0x0][0x4e8], R7 ;  /* 0x00013a0000077a24 */ /* 0x000fe200078e0207 */
[----:B------:R-:W-:Y:S02]  /*9360*/  MOV R5, 0x20 ;  /* 0x0000002000057802 */ /* 0x000fe40000000f00 */
[----:B------:R-:W-:-:S02]  /*9370*/  IADD3.X R9, R3, R25, R21, P0, !PT ;  /* 0x0000001903097210 */ /* 0x000fc400007fe415 */
[----:B------:R-:W-:Y:S01]  /*9380*/  SHF.R.S32.HI R3, RZ, 0x1f, R7 ;  /* 0x0000001fff037819 */ /* 0x000fe20000011407 */
[C---:B------:R-:W-:Y:S01]  /*9390*/  FMUL.FTZ R193, R14.reuse, R193 ;  /* 0x000000c10ec17220 */ /* 0x040fe20000410000 */
[----:B------:R-:W-:Y:S01]  /*93a0*/  SEL R0, R5, 0xffffffe0, !P1 ;  /* 0xffffffe005007807 */ /* 0x000fe20004800000 */
[C---:B------:R-:W-:Y:S02]  /*93b0*/  FMUL.FTZ R192, R14.reuse, R192 ;  /* 0x000000c00ec07220 */ /* 0x040fe40000410000 */
[C---:B------:R-:W-:Y:S02]  /*93c0*/  FMUL.FTZ R181, R14.reuse, R181 ;  /* 0x000000b50eb57220 */ /* 0x040fe40000410000 */
[----:B------:R-:W-:Y:S01]  /*93d0*/  FMUL.FTZ R180, R14, R180 ;  /* 0x000000b40eb47220 */ /* 0x000fe20000410000 */
[----:B------:R-:W-:Y:S01]  /*93e0*/  IADD3 R5, R11, R0, RZ ;  /* 0x000000000b057210 */ /* 0x000fe20007ffe0ff */
[----:B------:R-:W-:Y:S01]  /*93f0*/  IMAD R6, R3, c[0x0][0x488], RZ ;  /* 0x0001220003067a24 */ /* 0x000fe200078e02ff */
[----:B------:R-:W-:Y:S01]  /*9400*/  IADD3 R3, R0, R13, RZ ;  /* 0x0000000d00037210 */ /* 0x000fe20007ffe0ff */
[C---:B------:R-:W-:Y:S01]  /*9410*/  FMUL.FTZ R69, R14.reuse, R69 ;  /* 0x000000450e457220 */ /* 0x040fe20000410000 */
[----:B------:R-:W-:Y:S01]  /*9420*/  F2FP.PACK_AB R192, R193, R192 ;  /* 0x000000c0c1c0723e */ /* 0x000fe200000000ff */
[C---:B------:R-:W-:Y:S01]  /*9430*/  FMUL.FTZ R68, R14.reuse, R68 ;  /* 0x000000440e447220 */ /* 0x040fe20000410000 */
[----:B------:R-:W-:Y:S01]  /*9440*/  F2FP.PACK_AB R194, R195, R194 ;  /* 0x000000c2c3c2723e */ /* 0x000fe200000000ff */
[C---:B------:R-:W-:Y:S01]  /*9450*/  FMUL.FTZ R81, R14.reuse, R81 ;  /* 0x000000510e517220 */ /* 0x040fe20000410000 */
[----:B------:R-:W-:Y:S01]  /*9460*/  MOV R0, 0x40 ;  /* 0x0000004000007802 */ /* 0x000fe20000000f00 */
[----:B------:R-:W-:Y:S01]  /*9470*/  FMUL.FTZ R80, R14, R80 ;  /* 0x000000500e507220 */ /* 0x000fe20000410000 */
[----:B------:R-:W-:-:S02]  /*9480*/  F2FP.PACK_AB R180, R181, R180 ;  /* 0x000000b4b5b4723e */ /* 0x000fc400000000ff */
[----:B------:R-:W-:Y:S01]  /*9490*/  F2FP.PACK_AB R182, R183, R182 ;  /* 0x000000b6b7b6723e */ /* 0x000fe200000000ff */
[C---:B------:R-:W-:Y:S01]  /*94a0*/  FMUL.FTZ R85, R14.reuse, R85 ;  /* 0x000000550e557220 */ /* 0x040fe20000410000 */
[----:B------:R-:W-:Y:S01]  /*94b0*/  F2FP.PACK_AB R188, R189, R188 ;  /* 0x000000bcbdbc723e */ /* 0x000fe200000000ff */
[C---:B------:R-:W-:Y:S01]  /*94c0*/  FMUL.FTZ R84, R14.reuse, R84 ;  /* 0x000000540e547220 */ /* 0x040fe20000410000 */
[----:B------:R-:W-:Y:S01]  /*94d0*/  F2FP.PACK_AB R190, R191, R190 ;  /* 0x000000bebfbe723e */ /* 0x000fe200000000ff */
[C---:B------:R-:W-:Y:S01]  /*94e0*/  FMUL.FTZ R97, R14.reuse, R97 ;  /* 0x000000610e617220 */ /* 0x040fe20000410000 */
[----:B------:R-:W-:Y:S01]  /*94f0*/  F2FP.PACK_AB R184, R185, R184 ;  /* 0x000000b8b9b8723e */ /* 0x000fe200000000ff */
[----:B------:R-:W-:Y:S01]  /*9500*/  FMUL.FTZ R96, R14, R96 ;  /* 0x000000600e607220 */ /* 0x000fe20000410000 */
[----:B------:R-:W-:Y:S01]  /*9510*/  F2FP.PACK_AB R186, R187, R186 ;  /* 0x000000babbba723e */ /* 0x000fe200000000ff */
[----:B------:R-:W-:Y:S01]  /*9520*/  STS [R11+0x80], R192 ;  /* 0x000080c00b007388 */ /* 0x000fe20000000800 */
[----:B------:R-:W-:-:S02]  /*9530*/  F2FP.PACK_AB R68, R69, R68 ;  /* 0x000000444544723e */ /* 0x000fc400000000ff */
[----:B------:R-:W-:Y:S01]  /*9540*/  F2FP.PACK_AB R70, R71, R70 ;  /* 0x000000464746723e */ /* 0x000fe200000000ff */
[----:B------:R-:W-:Y:S01]  /*9550*/  STS [R11+0x480], R194 ;  /* 0x000480c20b007388 */ /* 0x000fe20000000800 */
[----:B------:R-:W-:Y:S02]  /*9560*/  SEL R0, R0, 0xffffffc0, !P2 ;  /* 0xffffffc000007807 */ /* 0x000fe40005000000 */
[----:B------:R-:W-:Y:S01]  /*9570*/  F2FP.PACK_AB R80, R81, R80 ;  /* 0x000000505150723e */ /* 0x000fe200000000ff */
[----:B------:R-:W-:Y:S01]  /*9580*/  STS [R13], R180 ;  /* 0x000000b40d007388 */ /* 0x000fe20000000800 */
[----:B------:R-:W-:Y:S01]  /*9590*/  F2FP.PACK_AB R82, R83, R82 ;  /* 0x000000525352723e */ /* 0x000fe200000000ff */
[C---:B------:R-:W-:Y:S01]  /*95a0*/  FMUL.FTZ R101, R14.reuse, R101 ;  /* 0x000000650e657220 */ /* 0x040fe20000410000 */
[----:B------:R-:W-:Y:S01]  /*95b0*/  F2FP.PACK_AB R72, R73, R72 ;  /* 0x000000484948723e */ /* 0x000fe200000000ff */
[----:B------:R-:W-:Y:S01]  /*95c0*/  STS [R13+0x400], R182 ;  /* 0x000400b60d007388 */ /* 0x000fe20000000800 */
[----:B------:R-:W-:Y:S01]  /*95d0*/  FMUL.FTZ R100, R14, R100 ;  /* 0x000000640e647220 */ /* 0x000fe20000410000 */
[----:B------:R-:W-:Y:S01]  /*95e0*/  F2FP.PACK_AB R76, R77, R76 ;  /* 0x0000004c4d4c723e */ /* 0x000fe200000000ff */
[----:B------:R-:W-:Y:S01]  /*95f0*/  IMAD R4, R15, c[0x0][0x3dc], R4 ;  /* 0x0000f7000f047a24 */ /* 0x000fe200078e0204 */
[----:B------:R-:W-:Y:S01]  /*9600*/  F2FP.PACK_AB R78, R79, R78 ;  /* 0x0000004e4f4e723e */ /* 0x000fe200000000ff */
[----:B------:R-:W-:Y:S01]  /*9610*/  IMAD.WIDE.U32 R16, R15, c[0x0][0x3d8], R30 ;  /* 0x0000f6000f107a25 */ /* 0x000fe200078e001e */
[----:B------:R-:W-:Y:S01]  /*9620*/  STS [R11+0x2080], R188 ;  /* 0x002080bc0b007388 */ /* 0x000fe20000000800 */
[----:B------:R-:W-:-:S02]  /*9630*/  F2FP.PACK_AB R84, R85, R84 ;  /* 0x000000545554723e */ /* 0x000fc400000000ff */
[C---:B------:R-:W-:Y:S01]  /*9640*/  FMUL.FTZ R113, R14.reuse, R113 ;  /* 0x000000710e717220 */ /* 0x040fe20000410000 */
[----:B------:R-:W-:Y:S01]  /*9650*/  STS [R11+0x2480], R190 ;  /* 0x002480be0b007388 */ /* 0x000fe20000000800 */
[----:B------:R-:W-:Y:S01]  /*9660*/  FMUL.FTZ R112, R14, R112 ;  /* 0x000000700e707220 */ /* 0x000fe20000410000 */
[----:B------:R-:W-:Y:S02]  /*9670*/  F2FP.PACK_AB R86, R87, R86 ;  /* 0x000000565756723e */ /* 0x000fe400000000ff */
[----:B------:R-:W-:Y:S01]  /*9680*/  STS [R13+0x2000], R184 ;  /* 0x002000b80d007388 */ /* 0x000fe20000000800 */
[----:B------:R-:W-:Y:S02]  /*9690*/  IADD3 R15, R11, R0, RZ ;  /* 0x000000000b0f7210 */ /* 0x000fe40007ffe0ff */
[----:B------:R-:W-:Y:S01]  /*96a0*/  F2FP.PACK_AB R96, R97, R96 ;  /* 0x000000606160723e */ /* 0x000fe200000000ff */
[----:B------:R-:W-:Y:S01]  /*96b0*/  STS [R13+0x2400], R186 ;  /* 0x002400ba0d007388 */ /* 0x000fe20000000800 */
[----:B------:R-:W-:-:S02]  /*96c0*/  F2FP.PACK_AB R98, R99, R98 ;  /* 0x000000626362723e */ /* 0x000fc400000000ff */
[----:B------:R-:W-:Y:S01]  /*96d0*/  IADD3 R21, R0, R13, RZ ;  /* 0x0000000d00157210 */ /* 0x000fe20007ffe0ff */
[----:B------:R-:W-:Y:S01]  /*96e0*/  STS [R5+0x80], R68 ;  /* 0x0000804405007388 */ /* 0x000fe20000000800 */
[----:B------:R-:W-:Y:S01]  /*96f0*/  F2FP.PACK_AB R88, R89, R88 ;  /* 0x000000585958723e */ /* 0x000fe200000000ff */
[C---:B------:R-:W-:Y:S01]  /*9700*/  FMUL.FTZ R117, R14.reuse, R117 ;  /* 0x000000750e757220 */ /* 0x040fe20000410000 */
[----:B------:R-:W-:Y:S01]  /*9710*/  F2FP.PACK_AB R90, R91, R90 ;  /* 0x0000005a5b5a723e */ /* 0x000fe200000000ff */
[----:B------:R-:W-:Y:S01]  /*9720*/  STS [R5+0x480], R70 ;  /* 0x0004804605007388 */ /* 0x000fe20000000800 */
[C---:B------:R-:W-:Y:S01]  /*9730*/  FMUL.FTZ R116, R14.reuse, R116 ;  /* 0x000000740e747220 */ /* 0x040fe20000410000 */
[----:B------:R-:W-:Y:S02]  /*9740*/  F2FP.PACK_AB R92, R93, R92 ;  /* 0x0000005c5d5c723e */ /* 0x000fe400000000ff */
[----:B------:R-:W-:Y:S01]  /*9750*/  STS [R3], R80 ;  /* 0x0000005003007388 */ /* 0x000fe20000000800 */
[----:B------:R-:W-:Y:S01]  /*9760*/  F2FP.PACK_AB R94, R95, R94 ;  /* 0x0000005e5f5e723e */ /* 0x000fe200000000ff */
[----:B------:R-:W-:-:S02]  /*9770*/  FMUL.FTZ R129, R14, R129 ;  /* 0x000000810e817220 */ /* 0x000fc40000410000 */
[----:B------:R-:W-:Y:S01]  /*9780*/  STS [R3+0x400], R82 ;  /* 0x0004005203007388 */ /* 0x000fe20000000800 */
[----:B------:R-:W-:Y:S01]  /*9790*/  FMUL.FTZ R128, R14, R128 ;  /* 0x000000800e807220 */ /* 0x000fe20000410000 */
[----:B------:R-:W-:Y:S02]  /*97a0*/  F2FP.PACK_AB R100, R101, R100 ;  /* 0x000000646564723e */ /* 0x000fe400000000ff */
[----:B------:R-:W-:Y:S01]  /*97b0*/  STS [R5+0x2080], R72 ;  /* 0x0020804805007388 */ /* 0x000fe20000000800 */
[----:B------:R-:W-:Y:S02]  /*97c0*/  F2FP.PACK_AB R102, R103, R102 ;  /* 0x000000666766723e */ /* 0x000fe400000000ff */
[----:B------:R-:W-:Y:S01]  /*97d0*/  IADD3 R25, R0, R5, RZ ;  /* 0x0000000500197210 */ /* 0x000fe20007ffe0ff */
[----:B------:R-:W-:Y:S01]  /*97e0*/  STS [R5+0x2480], R74 ;  /* 0x0024804a05007388 */ /* 0x000fe20000000800 */
[----:B------:R-:W-:Y:S02]  /*97f0*/  F2FP.PACK_AB R112, R113, R112 ;  /* 0x000000707170723e */ /* 0x000fe400000000ff */
[----:B------:R-:W-:Y:S01]  /*9800*/  F2FP.PACK_AB R114, R115, R114 ;  /* 0x000000727372723e */ /* 0x000fe200000000ff */
[----:B------:R-:W-:Y:S01]  /*9810*/  STS [R3+0x2000], R76 ;  /* 0x0020004c03007388 */ /* 0x000fe20000000800 */
[----:B------:R-:W-:-:S03]  /*9820*/  IADD3 R29, R3, R0, RZ ;  /* 0x00000000031d7210 */ /* 0x000fc60007ffe0ff */
[----:B------:R-:W-:Y:S01]  /*9830*/  STS [R3+0x2400], R78 ;  /* 0x0024004e03007388 */ /* 0x000fe20000000800 */
[----:B------:R-:W-:Y:S01]  /*9840*/  F2FP.PACK_AB R104, R105, R104 ;  /* 0x000000686968723e */ /* 0x000fe200000000ff */
[C---:B------:R-:W-:Y:S01]  /*9850*/  FMUL.FTZ R133, R14.reuse, R133 ;  /* 0x000000850e857220 */ /* 0x040fe20000410000 */
[----:B------:R-:W-:Y:S01]  /*9860*/  F2FP.PACK_AB R106, R107, R106 ;  /* 0x0000006a6b6a723e */ /* 0x000fe200000000ff */
[----:B------:R-:W-:Y:S01]  /*9870*/  STS [R15+0x80], R84 ;  /* 0x000080540f007388 */ /* 0x000fe20000000800 */
[C---:B------:R-:W-:Y:S01]  /*9880*/  FMUL.FTZ R132, R14.reuse, R132 ;  /* 0x000000840e847220 */ /* 0x040fe20000410000 */
[----:B------:R-:W-:Y:S02]  /*9890*/  F2FP.PACK_AB R108, R109, R108 ;  /* 0x0000006c6d6c723e */ /* 0x000fe400000000ff */
[----:B------:R-:W-:Y:S01]  /*98a0*/  STS [R15+0x480], R86 ;  /* 0x000480560f007388 */ /* 0x000fe20000000800 */
[----:B------:R-:W-:Y:S01]  /*98b0*/  F2FP.PACK_AB R110, R111, R110 ;  /* 0x0000006e6f6e723e */ /* 0x000fe200000000ff */
[----:B------:R-:W-:-:S02]  /*98c0*/  FMUL.FTZ R145, R14, R145 ;  /* 0x000000910e917220 */ /* 0x000fc40000410000 */
[----:B------:R-:W-:Y:S01]  /*98d0*/  STS [R21], R96 ;  /* 0x0000006015007388 */ /* 0x000fe20000000800 */
[----:B------:R-:W-:Y:S01]  /*98e0*/  FMUL.FTZ R144, R14, R144 ;  /* 0x000000900e907220 */ /* 0x000fe20000410000 */
[----:B------:R-:W-:Y:S02]  /*98f0*/  F2FP.PACK_AB R116, R117, R116 ;  /* 0x000000747574723e */ /* 0x000fe400000000ff */
        /* <DEDUP_REMOVED lines=9> */
[----:B------:R-:W-:Y:S01]  /*9990*/  F2FP.PACK_AB R122, R123, R122 ;  /* 0x0000007a7b7a723e */ /* 0x000fe200000000ff */
[C---:B------:R-:W-:Y:S02]  /*99a0*/  FMUL.FTZ R149, R14.reuse, R149 ;  /* 0x000000950e957220 */ /* 0x040fe40000410000 */
        /* <DEDUP_REMOVED lines=24> */
[----:B------:R-:W-:Y:S01]  /*9b30*/  FMUL.FTZ R177, R14, R177 ;  /* 0x000000b10eb17220 */ /* 0x000fe20000410000 */
[----:B------:R-:W-:Y:S01]  /*9b40*/  F2FP.PACK_AB R142, R143, R142 ;  /* 0x0000008e8f8e723e */ /* 0x000fe200000000ff */
[----:B------:R-:W-:Y:S01]  /*9b50*/  IMAD.WIDE.U32 R8, R7, c[0x0][0x488], R8 ;  /* 0x0001220007087a25 */ /* 0x000fe200078e0008 */
[----:B------:R-:W-:Y:S01]  /*9b60*/  STS [R13+0x4000], R128 ;  /* 0x004000800d007388 */ /* 0x000fe20000000800 */
[----:B------:R-:W-:-:S02]  /*9b70*/  F2FP.PACK_AB R148, R149, R148 ;  /* 0x000000949594723e */ /* 0x000fc400000000ff */
[----:B------:R-:W-:Y:S01]  /*9b80*/  IMAD R6, R7, c[0x0][0x48c], R6 ;  /* 0x0001230007067a24 */ /* 0x000fe200078e0206 */
[----:B------:R-:W-:Y:S01]  /*9b90*/  STS [R13+0x4400], R130 ;  /* 0x004400820d007388 */ /* 0x000fe20000000800 */
        /* <DEDUP_REMOVED lines=17> */
[----:B------:R-:W-:Y:S02]  /*9cb0*/  F2FP.PACK_AB R166, R167, R166 ;  /* 0x000000a6a7a6723e */ /* 0x000fe400000000ff */
[----:B------:R-:W-:Y:S01]  /*9cc0*/  LEA R7, P0, R8, c[0x0][0x450], 0x2 ;  /* 0x0001140008077a11 */ /* 0x000fe200078010ff */
[----:B------:R-:W-:Y:S01]  /*9cd0*/  STS [R5+0x6080], R136 ;  /* 0x0060808805007388 */ /* 0x000fe20000000800 */
[----:B------:R-:W-:-:S03]  /*9ce0*/  IADD3 R9, R9, R6, RZ ;  /* 0x0000000609097210 */ /* 0x000fc60007ffe0ff */
[----:B------:R-:W-:Y:S01]  /*9cf0*/  STS [R5+0x6480], R138 ;  /* 0x0064808a05007388 */ /* 0x000fe20000000800 */
[----:B------:R-:W-:Y:S02]  /*9d00*/  F2FP.PACK_AB R14, R177, R14 ;  /* 0x0000000eb10e723e */ /* 0x000fe400000000ff */
[----:B------:R-:W-:Y:S01]  /*9d10*/  F2FP.PACK_AB R178, R179, R178 ;  /* 0x000000b2b3b2723e */ /* 0x000fe200000000ff */
[----:B------:R-:W-:Y:S01]  /*9d20*/  STS [R3+0x6000], R140 ;  /* 0x0060008c03007388 */ /* 0x000fe20000000800 */
[----:B------:R-:W-:-:S03]  /*9d30*/  F2FP.PACK_AB R168, R169, R168 ;  /* 0x000000a8a9a8723e */ /* 0x000fc600000000ff */
[----:B------:R2:W-:Y:S01]  /*9d40*/  STS [R3+0x6400], R142 ;  /* 0x0064008e03007388 */ /* 0x0005e20000000800 */
[----:B------:R-:W-:-:S03]  /*9d50*/  F2FP.PACK_AB R170, R171, R170 ;  /* 0x000000aaabaa723e */ /* 0x000fc600000000ff */
[----:B------:R-:W-:Y:S01]  /*9d60*/  STS [R15+0x4080], R148 ;  /* 0x004080940f007388 */ /* 0x000fe20000000800 */
[----:B------:R-:W-:-:S03]  /*9d70*/  F2FP.PACK_AB R174, R175, R174 ;  /* 0x000000aeafae723e */ /* 0x000fc600000000ff */
[----:B------:R-:W-:Y:S01]  /*9d80*/  STS [R15+0x4480], R150 ;  /* 0x004480960f007388 */ /* 0x000fe20000000800 */
[----:B------:R-:W-:-:S03]  /*9d90*/  LEA.HI.X R9, R8, c[0x0][0x454], R9, 0x2, P0 ;  /* 0x0001150008097a11 */ /* 0x000fc600000f1409 */
        /* <DEDUP_REMOVED lines=25> */
[----:B---3--:R-:W-:Y:S04]  /*9f30*/  @!P5 ST.E [R12.64], R26 ;  /* 0x0000001a0c00d985 */ /* 0x008fe8000c101916 */
[----:B----4-:R-:W-:Y:S04]  /*9f40*/  @!P4 ST.E [R10.64], R23 ;  /* 0x000000170a00c985 */ /* 0x010fe8000c101916 */
[----:B------:R1:W-:Y:S04]  /*9f50*/  @!P3 ST.E [R68.64], R19 ;  /* 0x000000134400b985 */ /* 0x0003e8000c101916 */
[----:B------:R2:W3:Y:S04]  /*9f60*/  LDS.128 R64, [R3+0x880] ;  /* 0x0008800003407984 */ /* 0x0004e80000000c00 */
[----:B------:R2:W4:Y:S04]  /*9f70*/  LDS.128 R60, [R3+0x1080] ;  /* 0x00108000033c7984 */ /* 0x0005280000000c00 */
[----:B------:R2:W1:Y:S04]  /*9f80*/  LDS.128 R56, [R3+0x1880] ;  /* 0x0018800003387984 */ /* 0x0004680000000c00 */
        /* <DEDUP_REMOVED lines=12> */
[----:B------:R-:W-:-:S04]  /*a050*/  LEA R0, P0, R16, c[0x0][0x380], 0x1 ;  /* 0x0000e00010007a11 */ /* 0x000fc800078008ff */
[----:B-1----:R-:W-:Y:S02]  /*a060*/  LEA.HI.X R68, R16, c[0x0][0x384], R5, 0x1, P0 ;  /* 0x0000e10010447a11 */ /* 0x002fe400000f0c05 */
[----:B------:R-:W-:Y:S01]  /*a070*/  ISETP.GE.AND P0, PT, R252, R2, PT ;  /* 0x00000002fc00720c */ /* 0x000fe20003f06270 */
[----:B------:R1:W1:Y:S01]  /*a080*/  SHFL.IDX PT, R70, R0, RZ, 0x181f ;  /* 0x00181fff00467589 */ /* 0x00026200000e0000 */
[----:B------:R-:W-:Y:S03]  /*a090*/  BSSY B0, `(.L_x_2471) ;  /* 0x000000e000007945 */ /* 0x000fe60003800000 */
[----:B------:R1:W1:Y:S08]  /*a0a0*/  SHFL.IDX PT, R71, R68, RZ, 0x181f ;  /* 0x00181fff44477589 */ /* 0x00027000000e0000 */
[----:B------:R-:W-:Y:S05]  /*a0b0*/  @P0 BRA `(.L_x_2472) ;  /* 0x000000b000000947 */ /* 0x000fea0003800000 */
[----:B---34-:R-:W3:Y:S01]  /*a0c0*/  LDS.128 R16, [R3+0x80] ;  /* 0x0000800003107984 */ /* 0x018ee20000000c00 */
[----:B-----5:R-:W-:-:S02]  /*a0d0*/  ISETP.GE.AND P0, PT, R75, c[0x0][0x3c8], PT ;  /* 0x0000f2004b007a0c */ /* 0x020fc40003f06270 */
[----:B------:R-:W-:Y:S01]  /*a0e0*/  ISETP.GE.AND P1, PT, R172, c[0x0][0x3c8], PT ;  /* 0x0000f200ac007a0c */ /* 0x000fe20003f26270 */
[----:B------:R-:W4:Y:S10]  /*a0f0*/  LDS.128 R4, [R3+0x4080] ;  /* 0x0040800003047984 */ /* 0x000f340000000c00 */
[----:B------:R-:W-:-:S02]  /*a100*/  @!P0 SHF.R.S32.HI R69, RZ, 0x1f, R75 ;  /* 0x0000001fff458819 */ /* 0x000fc4000001144b */
[----:B-1----:R-:W-:Y:S02]  /*a110*/  @!P1 IMAD.WIDE R72, R172, 0x2, R70 ;  /* 0x00000002ac489825 */ /* 0x002fe400078e0246 */
[----:B------:R-:W-:-:S04]  /*a120*/  @!P0 LEA.HI R69, R69, R75, RZ, 0x3 ;  /* 0x0000004b45458211 */ /* 0x000fc800078f18ff */
[----:B------:R-:W-:-:S05]  /*a130*/  @!P0 LOP3.LUT R69, R69, 0xfffffff8, RZ, 0xc0, !PT ;  /* 0xfffffff845458812 */ /* 0x000fca00078ec0ff */
[----:B------:R-:W-:Y:S01]  /*a140*/  @!P0 IMAD.WIDE R70, R69, 0x2, R70 ;  /* 0x0000000245468825 */ /* 0x000fe200078e0246 */
[----:B---3--:R1:W-:Y:S04]  /*a150*/  @!P1 ST.E.128 [R72.64], R16 ;  /* 0x0000001048009985 */ /* 0x0083e8000c101d16 */
[----:B----4-:R1:W-:Y:S02]  /*a160*/  @!P0 ST.E.128 [R70.64], R4 ;  /* 0x0000000446008985 */ /* 0x0103e4000c101d16 */
.L_x_2472:
[----:B---34-:R-:W-:Y:S05]  /*a170*/  BSYNC B0 ;  /* 0x0000000000007941 */ /* 0x018fea0003800000 */
.L_x_2471:
[----:B--2---:R-:W-:Y:S01]  /*a180*/  IADD3 R3, R252, 0x10, RZ ;  /* 0x00000010fc037810 */ /* 0x004fe20007ffe0ff */
[----:B-1----:R1:W2:Y:S01]  /*a190*/  SHFL.IDX PT, R5, R68, 0x1, 0x181f ;  /* 0x00381f0044057f89 */ /* 0x0022a200000e0000 */
[----:B------:R-:W-:Y:S02]  /*a1a0*/  BSSY B0, `(.L_x_2473) ;  /* 0x000000d000007945 */ /* 0x000fe40003800000 */
[----:B------:R-:W-:Y:S01]  /*a1b0*/  ISETP.GE.AND P0, PT, R3, R2, PT ;  /* 0x000000020300720c */ /* 0x000fe20003f06270 */
[----:B------:R1:W3:-:S12]  /*a1c0*/  SHFL.IDX PT, R4, R0, 0x1, 0x181f ;  /* 0x00381f0000047f89 */ /* 0x0002d800000e0000 */
[----:B------:R-:W-:Y:S05]  /*a1d0*/  @P0 BRA `(.L_x_2474) ;  /* 0x0000009000000947 */ /* 0x000fea0003800000 */
[----:B-----5:R-:W-:Y:S02]  /*a1e0*/  ISETP.GE.AND P0, PT, R75, c[0x0][0x3c8], PT ;  /* 0x0000f2004b007a0c */ /* 0x020fe40003f06270 */
        /* <DEDUP_REMOVED lines=8> */
.L_x_2474:
[----:B------:R-:W-:Y:S05]  /*a270*/  BSYNC B0 ;  /* 0x0000000000007941 */ /* 0x000fea0003800000 */
.L_x_2473:
[----:B------:R-:W-:Y:S01]  /*a280*/  IADD3 R3, R252, 0x20, RZ ;  /* 0x00000020fc037810 */ /* 0x000fe20007ffe0ff */
[----:B--2---:R2:W4:Y:S01]  /*a290*/  SHFL.IDX PT, R5, R68, 0x2, 0x181f ;  /* 0x00581f0044057f89 */ /* 0x00452200000e0000 */
[----:B------:R-:W-:Y:S02]  /*a2a0*/  BSSY B0, `(.L_x_2475) ;  /* 0x000000d000007945 */ /* 0x000fe40003800000 */
[----:B------:R-:W-:Y:S01]  /*a2b0*/  ISETP.GE.AND P0, PT, R3, R2, PT ;  /* 0x000000020300720c */ /* 0x000fe20003f06270 */
[----:B---3--:R2:W3:-:S12]  /*a2c0*/  SHFL.IDX PT, R4, R0, 0x2, 0x181f ;  /* 0x00581f0000047f89 */ /* 0x0084d800000e0000 */
        /* <DEDUP_REMOVED lines=10> */
.L_x_2476:
[----:B------:R-:W-:Y:S05]  /*a370*/  BSYNC B0 ;  /* 0x0000000000007941 */ /* 0x000fea0003800000 */
.L_x_2475:
[----:B------:R-:W-:Y:S01]  /*a380*/  IADD3 R3, R252, 0x30, RZ ;  /* 0x00000030fc037810 */ /* 0x000fe20007ffe0ff */
[----:B---34-:R3:W4:Y:S01]  /*a390*/  SHFL.IDX PT, R5, R68, 0x3, 0x181f ;  /* 0x00781f0044057f89 */ /* 0x01872200000e0000 */
[----:B------:R-:W-:Y:S02]  /*a3a0*/  BSSY B0, `(.L_x_2477) ;  /* 0x000000d000007945 */ /* 0x000fe40003800000 */
[----:B------:R-:W-:Y:S01]  /*a3b0*/  ISETP.GE.AND P0, PT, R3, R2, PT ;  /* 0x000000020300720c */ /* 0x000fe20003f06270 */
[----:B------:R3:W1:-:S12]  /*a3c0*/  SHFL.IDX PT, R4, R0, 0x3, 0x181f ;  /* 0x00781f0000047f89 */ /* 0x00065800000e0000 */
        /* <DEDUP_REMOVED lines=10> */
.L_x_2478:
[----:B------:R-:W-:Y:S05]  /*a470*/  BSYNC B0 ;  /* 0x0000000000007941 */ /* 0x000fea0003800000 */
.L_x_2477:
[----:B------:R-:W-:Y:S01]  /*a480*/  IADD3 R3, R252, 0x40, RZ ;  /* 0x00000040fc037810 */ /* 0x000fe20007ffe0ff */
[----:B-1--4-:R1:W4:Y:S01]  /*a490*/  SHFL.IDX PT, R5, R68, 0x4, 0x181f ;  /* 0x00981f0044057f89 */ /* 0x01232200000e0000 */
[----:B------:R-:W-:Y:S02]  /*a4a0*/  BSSY B0, `(.L_x_2479) ;  /* 0x000000d000007945 */ /* 0x000fe40003800000 */
[----:B------:R-:W-:Y:S01]  /*a4b0*/  ISETP.GE.AND P0, PT, R3, R2, PT ;  /* 0x000000020300720c */ /* 0x000fe20003f06270 */
[----:B------:R1:W2:-:S12]  /*a4c0*/  SHFL.IDX PT, R4, R0, 0x4, 0x181f ;  /* 0x00981f0000047f89 */ /* 0x00029800000e0000 */
        /* <DEDUP_REMOVED lines=10> */
.L_x_2480:
[----:B------:R-:W-:Y:S05]  /*a570*/  BSYNC B0 ;  /* 0x0000000000007941 */ /* 0x000fea0003800000 */
.L_x_2479:
[----:B------:R-:W-:Y:S01]  /*a580*/  IADD3 R3, R252, 0x50, RZ ;  /* 0x00000050fc037810 */ /* 0x000fe20007ffe0ff */
[----:B--2-4-:R2:W4:Y:S01]  /*a590*/  SHFL.IDX PT, R5, R68, 0x5, 0x181f ;  /* 0x00b81f0044057f89 */ /* 0x01452200000e0000 */
        /* <DEDUP_REMOVED lines=13> */
.L_x_2482:
[----:B------:R-:W-:Y:S05]  /*a670*/  BSYNC B0 ;  /* 0x0000000000007941 */ /* 0x000fea0003800000 */
.L_x_2481:
        /* <DEDUP_REMOVED lines=15> */
.L_x_2484:
[----:B------:R-:W-:Y:S05]  /*a770*/  BSYNC B0 ;  /* 0x0000000000007941 */ /* 0x000fea0003800000 */
.L_x_2483:
[----:B------:R-:W-:Y:S01]  /*a780*/  IADD3 R3, R252, 0x70, RZ ;  /* 0x00000070fc037810 */ /* 0x000fe20007ffe0ff */
[----:B--2-4-:R2:W4:Y:S03]  /*a790*/  SHFL.IDX PT, R5, R68, 0x7, 0x181f ;  /* 0x00f81f0044057f89 */ /* 0x01452600000e0000 */
[----:B------:R-:W-:Y:S01]  /*a7a0*/  ISETP.GE.AND P0, PT, R3, R2, PT ;  /* 0x000000020300720c */ /* 0x000fe20003f06270 */
[----:B------:R2:W1:-:S12]  /*a7b0*/  SHFL.IDX PT, R4, R0, 0x7, 0x181f ;  /* 0x00f81f0000047f89 */ /* 0x00045800000e0000 */
[----:B------:R-:W-:Y:S05]  /*a7c0*/  @P0 EXIT ;  /* 0x000000000000094d */ /* 0x000fea0003800000 */
[----:B-----5:R-:W-:-:S13]  /*a7d0*/  ISETP.GE.AND P0, PT, R172, c[0x0][0x3c8], PT ;  /* 0x0000f200ac007a0c */ /* 0x020fda0003f06270 */
[----:B-1--4-:R-:W-:-:S05]  /*a7e0*/  @!P0 IMAD.WIDE R2, R172, 0x2, R4 ;  /* 0x00000002ac028825 */ /* 0x012fca00078e0204 */
[----:B------:R1:W-:Y:S01]  /*a7f0*/  @!P0 ST.E.128 [R2.64], R40 ;  /* 0x0000002802008985 */ /* 0x0003e2000c101d16 */
[----:B------:R-:W-:-:S13]  /*a800*/  ISETP.GE.AND P0, PT, R75, c[0x0][0x3c8], PT ;  /* 0x0000f2004b007a0c */ /* 0x000fda0003f06270 */
[----:B------:R-:W-:Y:S05]  /*a810*/  @P0 EXIT ;  /* 0x000000000000094d */ /* 0x000fea0003800000 */
[----:B--23--:R-:W-:-:S04]  /*a820*/  SHF.R.S32.HI R0, RZ, 0x1f, R75 ;  /* 0x0000001fff007819 */ /* 0x00cfc8000001144b */
[----:B------:R-:W-:-:S04]  /*a830*/  LEA.HI R0, R0, R75, RZ, 0x3 ;  /* 0x0000004b00007211 */ /* 0x000fc800078f18ff */
[----:B-1----:R-:W-:-:S05]  /*a840*/  LOP3.LUT R3, R0, 0xfffffff8, RZ, 0xc0, !PT ;  /* 0xfffffff800037812 */ /* 0x002fca00078ec0ff */
[----:B------:R-:W-:-:S05]  /*a850*/  IMAD.WIDE R4, R3, 0x2, R4 ;  /* 0x0000000203047825 */ /* 0x000fca00078e0204 */
[----:B------:R-:W-:Y:S01]  /*a860*/  ST.E.128 [R4.64], R8 ;  /* 0x0000000804007985 */ /* 0x000fe2000c101d16 */
[----:B------:R-:W-:Y:S05]  /*a870*/  EXIT ;  /* 0x000000000000794d */ /* 0x000fea0003800000 */
.L_x_2485:
        /* <DEDUP_REMOVED lines=16> */
.L_x_3572:


//--------------------- .text._ZN7cutlass13device_kernelIN5flash19enable_sm80_to_sm89INS1_16FlashAttnFwdSm80INS1_25CollectiveMainloopFwdSm80ILi4ELi1ELb0EN4cute5tupleIJNS5_1CILi128EEENS7_ILi64EEES8_EEELi128ENS_6half_tEfNS_4arch4Sm80ELb0ELb0ELb0ELb1ELb0ELb0ELb1ELb0EEENS1_21CollectiveEpilogueFwdINS6_IJS8_S8_S9_EEENS6_IJNS7_ILi1EEESH_SH_EEESB_SD_Li128ELb1ELb1ELb0ELb0EEENS1_19SingleTileSchedulerILb1ELb0ELb1ELi128EEEEEEEEEvNT_6ParamsE --------------------------
	.section	.text._ZN7cutlass13device_kernelIN5flash19enable_sm80_to_sm89INS1_16FlashAttnFwdSm80INS1_25CollectiveMainloopFwdSm80ILi4ELi1ELb0EN4cute5tupleIJNS5_1CILi128EEENS7_ILi64EEES8_EEELi128ENS_6half_tEfNS_4arch4Sm80ELb0ELb0ELb0ELb1ELb0ELb0ELb1ELb0EEENS1_21CollectiveEpilogueFwdINS6_IJS8_S8_S9_EEENS6_IJNS7_ILi1EEESH_SH_EEESB_SD_Li128ELb1ELb1ELb0ELb0EEENS1_19SingleTileSchedulerILb1ELb0ELb1ELi128EEEEEEEEEvNT_6ParamsE,"ax",@progbits
	.sectioninfo	@"SHI_REGISTERS=255"
	.align	128
.text._ZN7cutlass13device_kernelIN5flash19enable_sm80_to_sm89INS1_16FlashAttnFwdSm80INS1_25CollectiveMainloopFwdSm80ILi4ELi1ELb0EN4cute5tupleIJNS5_1CILi128EEENS7_ILi64EEES8_EEELi128ENS_6half_tEfNS_4arch4Sm80ELb0ELb0ELb0ELb1ELb0ELb0ELb1ELb0EEENS1_21CollectiveEpilogueFwdINS6_IJS8_S8_S9_EEENS6_IJNS7_ILi1EEESH_SH_EEESB_SD_Li128ELb1ELb1ELb0ELb0EEENS1_19SingleTileSchedulerILb1ELb0ELb1ELi128EEEEEEEEEvNT_6ParamsE:
        .type           _ZN7cutlass13device_kernelIN5flash19enable_sm80_to_sm89INS1_16FlashAttnFwdSm80INS1_25CollectiveMainloopFwdSm80ILi4ELi1ELb0EN4cute5tupleIJNS5_1CILi128EEENS7_ILi64EEES8_EEELi128ENS_6half_tEfNS_4arch4Sm80ELb0ELb0ELb0ELb1ELb0ELb0ELb1ELb0EEENS1_21CollectiveEpilogueFwdINS6_IJS8_S8_S9_EEENS6_IJNS7_ILi1EEESH_SH_EEESB_SD_Li128ELb1ELb1ELb0ELb0EEENS1_19SingleTileSchedulerILb1ELb0ELb1ELi128EEEEEEEEEvNT_6ParamsE,@function
        .size           _ZN7cutlass13device_kernelIN5flash19enable_sm80_to_sm89INS1_16FlashAttnFwdSm80INS1_25CollectiveMainloopFwdSm80ILi4ELi1ELb0EN4cute5tupleIJNS5_1CILi128EEENS7_ILi64EEES8_EEELi128ENS_6half_tEfNS_4arch4Sm80ELb0ELb0ELb0ELb1ELb0ELb0ELb1ELb0EEENS1_21CollectiveEpilogueFwdINS6_IJS8_S8_S9_EEENS6_IJNS7_ILi1EEESH_SH_EEESB_SD_Li128ELb1ELb1ELb0ELb0EEENS1_19SingleTileSchedulerILb1ELb0ELb1ELi128EEEEEEEEEvNT_6ParamsE,(.L_x_3573 - _ZN7cutlass13device_kernelIN5flash19enable_sm80_to_sm89INS1_16FlashAttnFwdSm80INS1_25CollectiveMainloopFwdSm80ILi4ELi1ELb0EN4cute5tupleIJNS5_1CILi128EEENS7_ILi64EEES8_EEELi128ENS_6half_tEfNS_4arch4Sm80ELb0ELb0ELb0ELb1ELb0ELb0ELb1ELb0EEENS1_21CollectiveEpilogueFwdINS6_IJS8_S8_S9_EEENS6_IJNS7_ILi1EEESH_SH_EEESB_SD_Li128ELb1ELb1ELb0ELb0EEENS1_19SingleTileSchedulerILb1ELb0ELb1ELi128EEEEEEEEEvNT_6ParamsE)
        .other          _ZN7cutlass13device_kernelIN5flash19enable_sm80_to_sm89INS1_16FlashAttnFwdSm80INS1_25CollectiveMainloopFwdSm80ILi4ELi1ELb0EN4cute5tupleIJNS5_1CILi128EEENS7_ILi64EEES8_EEELi128ENS_6half_tEfNS_4arch4Sm80ELb0ELb0ELb0ELb1ELb0ELb0ELb1ELb0EEENS1_21CollectiveEpilogueFwdINS6_IJS8_S8_S9_EEENS6_IJNS7_ILi1EEESH_SH_EEESB_SD_Li128ELb1ELb1ELb0ELb0EEENS1_19SingleTileSchedulerILb1ELb0ELb1ELi128EEEEEEEEEvNT_6ParamsE,@"STO_CUDA_ENTRY STV_DEFAULT"
_ZN7cutlass13device_kernelIN5flash19enable_sm80_to_sm89INS1_16FlashAttnFwdSm80INS1_25CollectiveMainloopFwdSm80ILi4ELi1ELb0EN4cute5tupleIJNS5_1CILi128EEENS7_ILi64EEES8_EEELi128ENS_6half_tEfNS_4arch4Sm80ELb0ELb0ELb0ELb1ELb0ELb0ELb1ELb0EEENS1_21CollectiveEpilogueFwdINS6_IJS8_S8_S9_EEENS6_IJNS7_ILi1EEESH_SH_EEESB_SD_Li128ELb1ELb1ELb0ELb0EEENS1_19SingleTileSchedulerILb1ELb0ELb1ELi128EEEEEEEEEvNT_6ParamsE:
        /* <DEDUP_REMOVED lines=17> */
.L_x_2487:
        /* <DEDUP_REMOVED lines=8> */
.L_x_2489:
[----:B------:R-:W-:-:S05]  /*0190*/  MOV R0, c[0x0][0x54c] ;  /* 0x0001530000007a02 */ /* 0x000fca0000000f00 */
.L_x_2488:
[----:B-----5:R-:W-:Y:S01]  /*01a0*/  IMAD R0, R0, c[0x0][0x548], RZ ;  /* 0x0001520000007a24 */ /* 0x020fe200078e02ff */
[----:B-1----:R-:W-:-:S04]  /*01b0*/  SHF.L.U32 R2, R32, 0x7, RZ ;  /* 0x0000000720027819 */ /* 0x002fc800000006ff */
[----:B------:R-:W-:-:S04]  /*01c0*/  ISETP.GE.AND P0, PT, R2, R0, PT ;  /* 0x000000000200720c */ /* 0x000fc80003f06270 */
[----:B------:R-:W-:-:S05]  /*01d0*/  SEL R0, R5, 0xffffffff, !P0 ;  /* 0xffffffff05007807 */ /* 0x000fca0004000000 */
[----:B------:R1:W-:Y:S01]  /*01e0*/  STL [R1+0x40], R0 ;  /* 0x0000400001007387 */ /* 0x0003e20000100800 */
[----:B------:R-:W-:Y:S05]  /*01f0*/  BRA `(.L_x_2490) ;  /* 0x0000013000007947 */ /* 0x000fea0003800000 */
.L_x_2486:
[----:B---3--:R-:W-:-:S04]  /*0200*/  ISETP.NE.U32.AND P0, PT, RZ, c[0x0][0x568], PT ;  /* 0x00015a00ff007a0c */ /* 0x008fc80003f05070 */
[----:B------:R-:W-:-:S13]  /*0210*/  ISETP.NE.AND.EX P0, PT, RZ, c[0x0][0x56c], PT, P0 ;  /* 0x00015b00ff007a0c */ /* 0x000fda0003f05300 */
[----:B------:R-:W-:Y:S05]  /*0220*/  @!P0 BRA `(.L_x_2491) ;  /* 0x0000002000008947 */ /* 0x000fea0003800000 */
[----:B------:R1:W5:Y:S01]  /*0230*/  LDG.E R0, [R2.64] ;  /* 0x0000001002007981 */ /* 0x000362000c1e1900 */
[----:B------:R-:W-:Y:S05]  /*0240*/  BRA `(.L_x_2492) ;  /* 0x0000009000007947 */ /* 0x000fea0003800000 */
.L_x_2491:
        /* <DEDUP_REMOVED lines=8> */
.L_x_2493:
[----:B------:R-:W-:-:S05]  /*02d0*/  MOV R0, c[0x0][0x54c] ;  /* 0x0001530000007a02 */ /* 0x000fca0000000f00 */
.L_x_2492:
[----:B-----5:R-:W-:Y:S01]  /*02e0*/  IMAD R0, R0, c[0x0][0x548], RZ ;  /* 0x0001520000007a24 */ /* 0x020fe200078e02ff */
[----:B-1----:R-:W-:-:S04]  /*02f0*/  SHF.L.U32 R2, R32, 0x7, RZ ;  /* 0x0000000720027819 */ /* 0x002fc800000006ff */
[----:B------:R-:W-:-:S04]  /*0300*/  ISETP.GE.AND P0, PT, R2, R0, PT ;  /* 0x000000000200720c */ /* 0x000fc80003f06270 */
[----:B------:R-:W-:-:S05]  /*0310*/  SEL R0, R5, 0xffffffff, !P0 ;  /* 0xffffffff05007807 */ /* 0x000fca0004000000 */
[----:B------:R1:W-:Y:S04]  /*0320*/  STL [R1+0x40], R0 ;  /* 0x0000400001007387 */ /* 0x0003e80000100800 */
.L_x_2490:
        /* <DEDUP_REMOVED lines=29> */
.L_x_2494:
[----:B------:R-:W-:-:S04]  /*0500*/  ISETP.NE.U32.AND P0, PT, RZ, c[0x0][0x368], PT ;  /* 0x0000da00ff007a0c */ /* 0x000fc80003f05070 */
[----:B------:R-:W-:-:S13]  /*0510*/  ISETP.NE.AND.EX P0, PT, RZ, c[0x0][0x36c], PT, P0 ;  /* 0x0000db00ff007a0c */ /* 0x000fda0003f05300 */
[----:B------:R-:W-:Y:S05]  /*0520*/  @!P0 BRA `(.L_x_2495) ;  /* 0x0000004000008947 */ /* 0x000fea0003800000 */
[----:B------:R-:W-:-:S05]  /*0530*/  IMAD.WIDE R2, R60, R10, c[0x0][0x368] ;  /* 0x0000da003c027625 */ /* 0x000fca00078e020a */
[----:B------:R-:W2:Y:S02]  /*0540*/  LDG.E R0, [R2.64] ;  /* 0x0000001002007981 */ /* 0x000ea4000c1e1900 */
[----:B--2---:R1:W2:Y:S02]  /*0550*/  R2UR UR19, R0 ;  /* 0x00000000001373c2 */ /* 0x0042a400000e0000 */
[----:B-12---:R-:W-:Y:S05]  /*0560*/  BRA `(.L_x_2496) ;  /* 0x0000006000007947 */ /* 0x006fea0003800000 */
.L_x_2495:
[----:B------:R-:W-:Y:S05]  /*0570*/  @!P4 BRA `(.L_x_2496) ;  /* 0x000000500000c947 */ /* 0x000fea0003800000 */
[----:B------:R1:W2:Y:S04]  /*0580*/  LDG.E R0, [R2.64] ;  /* 0x0000001002007981 */ /* 0x0002a8000c1e1900 */
[----:B-1----:R-:W3:Y:S01]  /*0590*/  LDG.E R2, [R2.64+0x4] ;  /* 0x0000041002027981 */ /* 0x002ee2000c1e1900 */
[----:B--2---:R-:W1:Y:S08]  /*05a0*/  R2UR UR5, R0 ;  /* 0x00000000000573c2 */ /* 0x004e7000000e0000 */
[----:B---3--:R-:W1:Y:S02]  /*05b0*/  R2UR UR6, R2 ;  /* 0x00000000020673c2 */ /* 0x008e6400000e0000 */
[----:B-1----:R-:W-:-:S06]  /*05c0*/  UIADD3 UR19, -UR5, UR6, URZ ;  /* 0x0000000605137290 */ /* 0x002fcc000fffe13f */
.L_x_2496:
        /* <DEDUP_REMOVED lines=133> */
[----:B------:R-:W-:Y:S01]  /*0e20*/  IADD3 R0, P0, R9, R28, RZ ;  /* 0x0000001c09007210 */ /* 0x000fe20007f1e0ff */
        /* <DEDUP_REMOVED lines=96> */
.L_x_2499:
[----:B---34-:R-:W-:Y:S05]  /*1430*/  BSYNC B0 ;  /* 0x0000000000007941 */ /* 0x018fea0003800000 */
.L_x_2498:
        /* <DEDUP_REMOVED lines=16> */
.L_x_2501:
[----:B------:R-:W-:Y:S05]  /*1540*/  BSYNC B0 ;  /* 0x0000000000007941 */ /* 0x000fea0003800000 */
.L_x_2500:
        /* <DEDUP_REMOVED lines=16> */
.L_x_2503:
[----:B------:R-:W-:Y:S05]  /*1650*/  BSYNC B0 ;  /* 0x0000000000007941 */ /* 0x000fea0003800000 */
.L_x_2502:
        /* <DEDUP_REMOVED lines=16> */
.L_x_2505:
[----:B------:R-:W-:Y:S05]  /*1760*/  BSYNC B0 ;  /* 0x0000000000007941 */ /* 0x000fea0003800000 */
.L_x_2504:
        /* <DEDUP_REMOVED lines=16> */
.L_x_2507:
[----:B------:R-:W-:Y:S05]  /*1870*/  BSYNC B0 ;  /* 0x0000000000007941 */ /* 0x000fea0003800000 */
.L_x_2506:
        /* <DEDUP_REMOVED lines=16> */
.L_x_2509:
[----:B------:R-:W-:Y:S05]  /*1980*/  BSYNC B0 ;  /* 0x0000000000007941 */ /* 0x000fea0003800000 */
.L_x_2508:
        /* <DEDUP_REMOVED lines=16> */
.L_x_2511:
[----:B------:R-:W-:Y:S05]  /*1a90*/  BSYNC B0 ;  /* 0x0000000000007941 */ /* 0x000fea0003800000 */
.L_x_2510:
        /* <DEDUP_REMOVED lines=20> */
[----:B------:R-:W-:Y:S01]  /*1be0*/  IMAD.U32 R154, RZ, RZ, UR21 ;  /* 0x00000015ff9a7e24 */ /* 0x000fe2000f8e00ff */
[----:B------:R-:W-:Y:S01]  /*1bf0*/  UIMAD.WIDE.U32 UR10, UR6, 0x20, URZ ;  /* 0x00000020060a78a5 */ /* 0x000fe2000f8e003f */
[----:B------:R-:W-:Y:S01]  /*1c00*/  LEA.HI R155, R25, R157, RZ, 0x5 ;  /* 0x0000009d199b7211 */ /* 0x000fe200078f28ff */
        /* <DEDUP_REMOVED lines=13> */
[----:B------:R-:W-:Y:S01]  /*1ce0*/  ISETP.GE.AND P5, PT, R2, 0x31, PT ;  /* 0x000000310200780c */ /* 0x000fe20003fa6270 */
[----:B------:R-:W-:Y:S02]  /*1cf0*/  IMAD.WIDE.U32 R4, R154, UR15, R158 ;  /* 0x0000000f9a047c25 */ /* 0x000fe4000f8e009e */
        /* <DEDUP_REMOVED lines=9> */
[----:B-1----:R-:W-:Y:S02]  /*1d90*/  IMAD.U32 R6, RZ, RZ, UR7 ;  /* 0x00000007ff067e24 */ /* 0x002fe4000f8e00ff */
[----:B----4-:R-:W-:-:S05]  /*1da0*/  IMAD.MOV.U32 R8, RZ, RZ, c[0x0][0x1e0] ;  /* 0x00007800ff087624 */ /* 0x010fca00078e00ff */
[C---:B------:R-:W-:Y:S01]  /*1db0*/  @P1 LEA R2, P4, R8.reuse, R4, 0x4 ;  /* 0x0000000408021211 */ /* 0x040fe200078820ff */
[----:B------:R-:W-:Y:S01]  /*1dc0*/  @!PT LDS RZ, [RZ] ;  /* 0x00000000fffff984 */ /* 0x000fe20000000800 */
[----:B------:R-:W-:Y:S01]  /*1dd0*/  @!PT LDS RZ, [RZ] ;  /* 0x00000000fffff984 */ /* 0x000fe20000000800 */
[----:B------:R-:W-:Y:S01]  /*1de0*/  @!PT LDS RZ, [RZ] ;  /* 0x00000000fffff984 */ /* 0x000fe20000000800 */
[----:B------:R1:W-:Y:S03]  /*1df0*/  @P2 LDGSTS.E.BYPASS.LTC128B.128 [R239+0x4100], [R12.64], !P3 ;  /* 0x041000000cef2fae */ /* 0x0003e6000d901d50 */
[C---:B------:R-:W-:Y:S01]  /*1e00*/  @P1 LEA.HI.X R6, R8.reuse, R5, R6, 0x4, P4 ;  /* 0x0000000508061211 */ /* 0x040fe200020f2406 */
[----:B------:R-:W-:Y:S01]  /*1e10*/  @P5 IMAD.WIDE.U32 R8, R8, 0x30, R4 ;  /* 0x0000003008085825 */ /* 0x000fe200078e0004 */
[----:B------:R-:W-:Y:S01]  /*1e20*/  @P1 LEA R10, P4, R2, c[0x0][0x1c8], 0x1 ;  /* 0x00007200020a1a11 */ /* 0x000fe200078808ff */
[----:B------:R1:W-:Y:S01]  /*1e30*/  @P2 LDGSTS.E.BYPASS.LTC128B.128 [R239+0x6100], [R12.64+0x80], !P0 ;  /* 0x061000800cef2fae */ /* 0x0003e2000c101d50 */
[----:B------:R-:W-:Y:S02]  /*1e40*/  LOP3.LUT P2, RZ, R36, 0x2, RZ, 0xc0, !PT ;  /* 0x0000000224ff7812 */ /* 0x000fe4000784c0ff */
        /* <DEDUP_REMOVED lines=13> */
[----:B------:R-:W-:-:S02]  /*1f20*/  ULDC.64 UR4, c[0x0][0x208] ;  /* 0x0000820000047ab9 */ /* 0x000fc40000000a00 */
[----:B------:R-:W-:Y:S01]  /*1f30*/  @P5 LEA.HI.X R5, R8, c[0x0][0x1cc], R2, 0x1, P4 ;  /* 0x0000730008055a11 */ /* 0x000fe200020f0c02 */
[----:B------:R5:W-:Y:S01]  /*1f40*/  @P6 LDGSTS.E.BYPASS.LTC128B.128 [R239+0x7100], [R6.64+0x80], !P0 ;  /* 0x0710008006ef6fae */ /* 0x000be2000c101d50 */
[----:B------:R-:W-:Y:S01]  /*1f50*/  IMAD.SHL.U32 R2, R22, 0x40, RZ ;  /* 0x0000004016027824 */ /* 0x000fe200078e00ff */
[----:B------:R-:W-:Y:S01]  /*1f60*/  UIMAD UR9, UR9, UR4, URZ ;  /* 0x00000004090972a4 */ /* 0x000fe2000f8e023f */
[----:B------:R-:W-:Y:S01]  /*1f70*/  IMAD.SHL.U32 R8, R28, 0x8, RZ ;  /* 0x000000081c087824 */ /* 0x000fe200078e00ff */
[----:B------:R2:W-:Y:S01]  /*1f80*/  @P5 LDGSTS.E.BYPASS.LTC128B.128 [R239+0x5900], [R4.64], !P3 ;  /* 0x0590000004ef5fae */ /* 0x0005e2000d901d50 */
[----:B------:R-:W-:Y:S02]  /*1f90*/  UIMAD.WIDE.U32 UR12, UR15, UR4, URZ ;  /* 0x000000040f0c72a5 */ /* 0x000fe4000f8e003f */
[----:B------:R-:W-:Y:S01]  /*1fa0*/  UIMAD UR9, UR15, UR5, UR9 ;  /* 0x000000050f0972a4 */ /* 0x000fe2000f8e0209 */
[----:B------:R2:W-:Y:S01]  /*1fb0*/  @P5 LDGSTS.E.BYPASS.LTC128B.128 [R239+0x7900], [R4.64+0x80], !P0 ;  /* 0x0790008004ef5fae */ /* 0x0005e2000c101d50 */
[----:B------:R-:W-:-:S02]  /*1fc0*/  UIMAD UR15, UR15, -0x40, UR19 ;  /* 0xffffffc00f0f78a4 */ /* 0x000fc4000f8e0213 */
[----:B------:R-:W-:Y:S01]  /*1fd0*/  UIADD3 UR9, UR13, UR9, URZ ;  /* 0x000000090d097290 */ /* 0x000fe2000fffe03f */
[----:B------:R-:W0:Y:S01]  /*1fe0*/  LDGDEPBAR ;  /* 0x00000000000079af */ /* 0x000e220000000000 */
[----:B-----5:R-:W-:Y:S01]  /*1ff0*/  IMAD.SHL.U32 R6, R36, 0x40, RZ ;  /* 0x0000004024067824 */ /* 0x020fe200078e00ff */
[----:B--2---:R-:W-:Y:S01]  /*2000*/  LOP3.LUT R4, R2, 0x1c0, RZ, 0xc0, !PT ;  /* 0x000001c002047812 */ /* 0x004fe200078ec0ff */
[----:B------:R-:W-:-:S04]  /*2010*/  DEPBAR.LE SB0, 0x1 ;  /* 0x000080400000791a */ /* 0x000fc80000000000 */
[----:B------:R-:W-:Y:S01]  /*2020*/  IMAD.SHL.U32 R5, R9, 0x8, RZ ;  /* 0x0000000809057824 */ /* 0x000fe200078e00ff */
[----:B------:R-:W-:-:S04]  /*2030*/  DEPBAR.LE SB0, 0x0 ;  /* 0x000080000000791a */ /* 0x000fc80000000000 */
[----:B------:R-:W-:Y:S02]  /*2040*/  LOP3.LUT R2, R6, 0x1c0, RZ, 0xc0, !PT ;  /* 0x000001c006027812 */ /* 0x000fe400078ec0ff */
[----:B------:R-:W-:Y:S01]  /*2050*/  LOP3.LUT R7, R4, 0x8, R5, 0xf8, !PT ;  /* 0x0000000804077812 */ /* 0x000fe200078ef805 */
[----:B------:R-:W-:Y:S01]  /*2060*/  IMAD.SHL.U32 R5, R23, 0x40, RZ ;  /* 0x0000004017057824 */ /* 0x000fe200078e00ff */
[----:B------:R-:W-:Y:S02]  /*2070*/  LOP3.LUT R8, R2, 0x8, R8, 0xf8, !PT ;  /* 0x0000000802087812 */ /* 0x000fe400078ef808 */
[----:B------:R-:W-:Y:S01]  /*2080*/  SHF.R.U32.HI R6, RZ, 0x3, R2 ;  /* 0x00000003ff067819 */ /* 0x000fe20000011602 */
[----:B------:R-:W-:Y:S01]  /*2090*/  IMAD.SHL.U32 R2, R155, 0x20, RZ ;  /* 0x000000209b027824 */ /* 0x000fe200078e00ff */
[----:B------:R-:W-:Y:S02]  /*20a0*/  SHF.R.U32.HI R4, RZ, 0x3, R4 ;  /* 0x00000003ff047819 */ /* 0x000fe40000011604 */
[----:B------:R-:W-:-:S02]  /*20b0*/  LOP3.LUT R6, R8, R6, RZ, 0x3c, !PT ;  /* 0x0000000608067212 */ /* 0x000fc400078e3cff */
[----:B------:R-:W-:Y:S02]  /*20c0*/  LOP3.LUT R153, R7, R4, RZ, 0x3c, !PT ;  /* 0x0000000407997212 */ /* 0x000fe400078e3cff */
[----:B------:R-:W-:Y:S02]  /*20d0*/  LOP3.LUT R152, R5, 0xfffffe00, RZ, 0xc0, !PT ;  /* 0xfffffe0005987812 */ /* 0x000fe400078ec0ff */
[----:B------:R-:W-:Y:S01]  /*20e0*/  LOP3.LUT R4, R2, 0x7ffffc00, RZ, 0xc0, !PT ;  /* 0x7ffffc0002047812 */ /* 0x000fe200078ec0ff */
[----:B------:R-:W-:-:S03]  /*20f0*/  IMAD R2, R9, 0x200, R6 ;  /* 0x0000020009027824 */ /* 0x000fc600078e0206 */
[----:B------:R-:W-:Y:S01]  /*2100*/  IADD3 R4, R153, R152, R4 ;  /* 0x0000009899047210 */ /* 0x000fe20007ffe004 */
[----:B------:R-:W-:Y:S01]  /*2110*/  IMAD.SHL.U32 R179, R2, 0x2, RZ ;  /* 0x0000000202b37824 */ /* 0x000fe200078e00ff */
[----:B------:R-:W-:Y:S03]  /*2120*/  BAR.SYNC.DEFER_BLOCKING 0x0 ;  /* 0x0000000000007b1d */ /* 0x000fe60000010000 */
[----:B------:R-:W-:Y:S01]  /*2130*/  IMAD.SHL.U32 R226, R4, 0x2, RZ ;  /* 0x0000000204e27824 */ /* 0x000fe200078e00ff */
[----:B------:R-:W-:-:S03]  /*2140*/  IADD3 R230, R179, 0x4120, RZ ;  /* 0x00004120b3e67810 */ /* 0x000fc60007ffe0ff */
[C-C-:B------:R-:W-:Y:S02]  /*2150*/  IMAD R228, R3.reuse, 0x2, R226.reuse ;  /* 0x0000000203e47824 */ /* 0x140fe400078e02e2 */
[C---:B------:R-:W-:Y:S02]  /*2160*/  IMAD R227, R0.reuse, 0x2, R226 ;  /* 0x0000000200e37824 */ /* 0x040fe400078e02e2 */
[----:B------:R-:W-:Y:S02]  /*2170*/  IMAD R229, R0, 0x2, R228 ;  /* 0x0000000200e57824 */ /* 0x000fe400078e02e4 */
[----:B------:R-:W-:Y:S01]  /*2180*/  IMAD R231, R3, 0x2, R227 ;  /* 0x0000000203e77824 */ /* 0x000fe200078e02e3 */
[----:B------:R-:W-:Y:S04]  /*2190*/  LDSM.16.M88.4 R4, [R226+0xa100] ;  /* 0x00a10000e204783b */ /* 0x000fe80000000200 */
[----:B---3--:R-:W2:Y:S04]  /*21a0*/  LDSM.16.M88.4 R16, [R179+0x4100] ;  /* 0x00410000b310783b */ /* 0x008ea80000000200 */
[----:B-1----:R-:W1:Y:S04]  /*21b0*/  LDSM.16.M88.4 R12, [R179+0x4900] ;  /* 0x00490000b30c783b */ /* 0x002e680000000200 */
[----:B------:R-:W3:Y:S04]  /*21c0*/  LDSM.16.M88.4 R20, [R179+0x5100] ;  /* 0x00510000b314783b */ /* 0x000ee80000000200 */
[----:B------:R-:W5:Y:S04]  /*21d0*/  LDSM.16.M88.4 R24, [R179+0x5900] ;  /* 0x00590000b318783b */ /* 0x000f680000000200 */
[----:B----4-:R-:W4:Y:S01]  /*21e0*/  LDSM.16.M88.4 R8, [R226+0x8100] ;  /* 0x00810000e208783b */ /* 0x010f220000000200 */
[C---:B--2---:R-:W-:Y:S08]  /*21f0*/  HMMA.16816.F32 R40, R4.reuse, R16, RZ ;  /* 0x000000100428723c */ /* 0x044ff000000018ff */
[C---:B-1----:R-:W-:Y:S08]  /*2200*/  HMMA.16816.F32 R56, R4.reuse, R12, RZ ;  /* 0x0000000c0438723c */ /* 0x042ff000000018ff */
[C---:B---3--:R-:W-:Y:S08]  /*2210*/  HMMA.16816.F32 R60, R4.reuse, R20, RZ ;  /* 0x00000014043c723c */ /* 0x048ff000000018ff */
[C---:B-----5:R-:W-:Y:S08]  /*2220*/  HMMA.16816.F32 R64, R4.reuse, R24, RZ ;  /* 0x000000180440723c */ /* 0x060ff000000018ff */
[C---:B------:R-:W-:Y:S08]  /*2230*/  HMMA.16816.F32 R44, R4.reuse, R18, RZ ;  /* 0x00000012042c723c */ /* 0x040ff000000018ff */
[C---:B------:R-:W-:Y:S08]  /*2240*/  HMMA.16816.F32 R76, R4.reuse, R14, RZ ;  /* 0x0000000e044c723c */ /* 0x040ff000000018ff */
[C---:B------:R-:W-:Y:S08]  /*2250*/  HMMA.16816.F32 R116, R4.reuse, R22, RZ ;  /* 0x000000160474723c */ /* 0x040ff000000018ff */
[----:B------:R-:W-:Y:S07]  /*2260*/  HMMA.16816.F32 R92, R4, R26, RZ ;  /* 0x0000001a045c723c */ /* 0x000fee00000018ff */
[----:B------:R-:W-:Y:S01]  /*2270*/  IMAD.U32 R6, RZ, RZ, UR12 ;  /* 0x0000000cff067e24 */ /* 0x000fe2000f8e00ff */
[----:B------:R-:W-:Y:S01]  /*2280*/  IADD3 R5, R179, 0x4100, RZ ;  /* 0x00004100b3057810 */ /* 0x000fe20007ffe0ff */
[----:B------:R-:W-:Y:S01]  /*2290*/  IMAD.U32 R4, RZ, RZ, UR9 ;  /* 0x00000009ff047e24 */ /* 0x000fe2000f8e00ff */
[----:B------:R-:W-:Y:S01]  /*22a0*/  USHF.L.U32 UR9, UR4, 0x5, URZ ;  /* 0x0000000504097899 */ /* 0x000fe2000800063f */
[C---:B----4-:R-:W-:Y:S01]  /*22b0*/  HMMA.16816.F32 R100, R8.reuse, R18, RZ ;  /* 0x000000120864723c */ /* 0x050fe200000018ff */
[C---:B------:R-:W-:Y:S01]  /*22c0*/  LEA R2, P1, R6.reuse, R30, 0x6 ;  /* 0x0000001e06027211 */ /* 0x040fe200078230ff */
[----:B------:R-:W-:Y:S01]  /*22d0*/  UMOV UR12, 0x5 ;  /* 0x00000005000c7882 */ /* 0x000fe20000000000 */
[----:B------:R-:W-:Y:S01]  /*22e0*/  @P2 IADD3 R230, R5, -0x20, RZ ;  /* 0xffffffe005e62810 */ /* 0x000fe20007ffe0ff */
[----:B------:R-:W-:Y:S01]  /*22f0*/  USHF.L.U64.HI UR12, UR4, UR12, UR5 ;  /* 0x0000000c040c7299 */ /* 0x000fe20008010205 */
[----:B------:R-:W-:Y:S01]  /*2300*/  LEA.HI.X R6, R6, R29, R4, 0x6, P1 ;  /* 0x0000001d06067211 */ /* 0x000fe200008f3404 */
[----:B------:R-:W-:Y:S01]  /*2310*/  IMAD.U32 R7, RZ, RZ, UR13 ;  /* 0x0000000dff077e24 */ /* 0x000fe2000f8e00ff */
[C---:B------:R-:W-:Y:S01]  /*2320*/  LEA R4, P1, R2.reuse, c[0x0][0x1f8], 0x1 ;  /* 0x00007e0002047a11 */ /* 0x040fe200078208ff */
[----:B------:R-:W-:Y:S01]  /*2330*/  IMAD.U32 R18, RZ, RZ, UR9 ;  /* 0x00000009ff127e24 */ /* 0x000fe2000f8e00ff */
[----:B------:R-:W-:Y:S01]  /*2340*/  HMMA.16816.F32 R120, R8, R16, RZ ;  /* 0x000000100878723c */ /* 0x000fe200000018ff */
[----:B------:R-:W-:Y:S01]  /*2350*/  LDSM.16.M88.4 R32, [R230] ;  /* 0x00000000e620783b */ /* 0x000fe20000000200 */
[----:B------:R-:W-:Y:S01]  /*2360*/  LEA.HI.X R5, R2, c[0x0][0x1fc], R6, 0x1, P1 ;  /* 0x00007f0002057a11 */ /* 0x000fe200008f0c06 */
[----:B------:R-:W-:Y:S01]  /*2370*/  UIADD3 UR14, UP0, UR9, 0x80, URZ ;  /* 0x00000080090e7890 */ /* 0x000fe2000ff1e03f */
[----:B------:R-:W-:-:S02]  /*2380*/  IADD3 R2, -R28, UR15, RZ ;  /* 0x0000000f1c027c10 */ /* 0x000fc4000fffe1ff */
[----:B------:R-:W-:Y:S01]  /*2390*/  IADD3 R6, P1, R4, UR9, RZ ;  /* 0x0000000904067c10 */ /* 0x000fe2000ff3e0ff */
[----:B------:R-:W-:Y:S01]  /*23a0*/  LDSM.16.M88.4 R28, [R230+0x800] ;  /* 0x00080000e61c783b */ /* 0x000fe20000000200 */
[C---:B------:R-:W-:Y:S01]  /*23b0*/  ISETP.LT.OR P5, PT, R2.reuse, 0x1, P3 ;  /* 0x000000010200780c */ /* 0x040fe20001fa1670 */
[C---:B------:R-:W-:Y:S01]  /*23c0*/  HMMA.16816.F32 R88, R8.reuse, R12, RZ ;  /* 0x0000000c0858723c */ /* 0x040fe200000018ff */
[C---:B------:R-:W-:Y:S01]  /*23d0*/  ISETP.LT.OR P4, PT, R2.reuse, 0x1, P0 ;  /* 0x000000010200780c */ /* 0x040fe20000781670 */
[----:B------:R-:W-:Y:S01]  /*23e0*/  UIADD3.X UR13, URZ, UR12, URZ, UP0, !UPT ;  /* 0x0000000c3f0d7290 */ /* 0x000fe200087fe43f */
[----:B------:R-:W-:Y:S01]  /*23f0*/  ISETP.LT.OR P2, PT, R2, 0x11, P3 ;  /* 0x000000110200780c */ /* 0x000fe20001f41670 */
[----:B------:R-:W-:Y:S01]  /*2400*/  UISETP.GE.AND UP0, UPT, UR19, 0x41, UPT ;  /* 0x000000411300788c */ /* 0x000fe2000bf06270 */
[----:B------:R-:W-:Y:S02]  /*2410*/  IADD3.X R7, R5, UR12, RZ, P1, !PT ;  /* 0x0000000c05077c10 */ /* 0x000fe40008ffe4ff */
[----:B------:R-:W-:Y:S01]  /*2420*/  IADD3 R18, P6, P1, R18, 0x80, R4 ;  /* 0x0000008012127810 */ /* 0x000fe200079de004 */
[----:B------:R-:W-:Y:S01]  /*2430*/  HMMA.16816.F32 R96, R8, R14, RZ ;  /* 0x0000000e0860723c */ /* 0x000fe200000018ff */
[----:B------:R-:W1:Y:S01]  /*2440*/  LDSM.16.M88.4 R12, [R228+0xa100] ;  /* 0x00a10000e40c783b */ /* 0x000e620000000200 */
[----:B------:R-:W-:-:S02]  /*2450*/  IADD3 R238, R230, 0x800, RZ ;  /* 0x00000800e6ee7810 */ /* 0x000fc40007ffe0ff */
[----:B------:R-:W-:Y:S02]  /*2460*/  IADD3.X R19, RZ, UR12, R5, P6, P1 ;  /* 0x0000000cff137c10 */ /* 0x000fe4000b7e2405 */
[C---:B------:R-:W-:Y:S02]  /*2470*/  ISETP.LT.OR P1, PT, R2.reuse, 0x21, P3 ;  /* 0x000000210200780c */ /* 0x040fe40001f21670 */
[C---:B------:R-:W-:Y:S01]  /*2480*/  HMMA.16816.F32 R80, R8.reuse, R20, RZ ;  /* 0x000000140850723c */ /* 0x040fe200000018ff */
[----:B------:R-:W-:Y:S02]  /*2490*/  ISETP.LT.OR P6, PT, R2, 0x21, P0 ;  /* 0x000000210200780c */ /* 0x000fe400007c1670 */
[C---:B------:R-:W-:Y:S02]  /*24a0*/  IADD3 R237, R230.reuse, 0x1000, RZ ;  /* 0x00001000e6ed7810 */ /* 0x040fe40007ffe0ff */
[C---:B------:R-:W-:Y:S02]  /*24b0*/  IADD3 R236, R230.reuse, 0x1800, RZ ;  /* 0x00001800e6ec7810 */ /* 0x040fe40007ffe0ff */
[C---:B------:R-:W-:Y:S01]  /*24c0*/  IADD3 R235, R230.reuse, 0x2000, RZ ;  /* 0x00002000e6eb7810 */ /* 0x040fe20007ffe0ff */
[----:B------:R-:W-:Y:S01]  /*24d0*/  HMMA.16816.F32 R84, R8, R22, RZ ;  /* 0x000000160854723c */ /* 0x000fe200000018ff */
[----:B------:R-:W2:Y:S01]  /*24e0*/  LDSM.16.M88.4 R20, [R230+0x1800] ;  /* 0x00180000e614783b */ /* 0x000ea20000000200 */
[----:B------:R-:W-:-:S02]  /*24f0*/  IADD3 R234, R230, 0x2800, RZ ;  /* 0x00002800e6ea7810 */ /* 0x000fc40007ffe0ff */
[C---:B------:R-:W-:Y:S02]  /*2500*/  IADD3 R233, R230.reuse, 0x3000, RZ ;  /* 0x00003000e6e97810 */ /* 0x040fe40007ffe0ff */
[----:B------:R-:W-:Y:S02]  /*2510*/  IADD3 R232, R230, 0x3800, RZ ;  /* 0x00003800e6e87810 */ /* 0x000fe40007ffe0ff */
[C---:B------:R-:W-:Y:S08]  /*2520*/  HMMA.16816.F32 R72, R8.reuse, R24, RZ ;  /* 0x000000180848723c */ /* 0x040ff000000018ff */
[----:B------:R-:W-:Y:S01]  /*2530*/  HMMA.16816.F32 R68, R8, R26, RZ ;  /* 0x0000001a0844723c */ /* 0x000fe200000018ff */
[----:B------:R-:W3:Y:S04]  /*2540*/  LDSM.16.M88.4 R24, [R230+0x1000] ;  /* 0x00100000e618783b */ /* 0x000ee80000000200 */
[----:B------:R-:W4:Y:S04]  /*2550*/  LDSM.16.M88.4 R8, [R228+0x8100] ;  /* 0x00810000e408783b */ /* 0x000f280000000200 */
[----:B------:R-:W-:Y:S01]  /*2560*/  @!PT LDS RZ, [RZ] ;  /* 0x00000000fffff984 */ /* 0x000fe20000000800 */
[----:B------:R-:W-:Y:S01]  /*2570*/  @!PT LDS RZ, [RZ] ;  /* 0x00000000fffff984 */ /* 0x000fe20000000800 */
[----:B------:R-:W-:Y:S01]  /*2580*/  @!PT LDS RZ, [RZ] ;  /* 0x00000000fffff984 */ /* 0x000fe20000000800 */
[----:B------:R5:W-:Y:S01]  /*2590*/  LDGSTS.E.BYPASS.LTC128B.128 [R239+0x100], [R4.64], !P5 ;  /* 0x0010000004ef7fae */ /* 0x000be2000e901d50 */
[C---:B------:R-:W-:Y:S01]  /*25a0*/  ISETP.LT.OR P5, PT, R2.reuse, 0x11, P0 ;  /* 0x000000110200780c */ /* 0x040fe200007a1670 */
[C---:B-1----:R-:W-:Y:S02]  /*25b0*/  HMMA.16816.F32 R128, R12.reuse, R34, R44 ;  /* 0x000000220c80723c */ /* 0x042fe4000000182c */
[----:B------:R5:W-:Y:S04]  /*25c0*/  LDGSTS.E.BYPASS.LTC128B.128 [R239+0x2100], [R4.64+0x80], !P4 ;  /* 0x0210008004ef7fae */ /* 0x000be8000e101d50 */
[----:B------:R1:W-:Y:S02]  /*25d0*/  LDGSTS.E.BYPASS.LTC128B.128 [R239+0x900], [R6.64], !P2 ;  /* 0x0090000006ef7fae */ /* 0x0003e4000d101d50 */
[----:B------:R-:W-:Y:S04]  /*25e0*/  HMMA.16816.F32 R56, R12, R28, R56 ;  /* 0x0000001c0c38723c */ /* 0x000fe80000001838 */
[----:B------:R4:W-:Y:S01]  /*25f0*/  LDGSTS.E.BYPASS.LTC128B.128 [R239+0x2900], [R18.64], !P5 ;  /* 0x0290000012ef7fae */ /* 0x0009e2000e901d50 */
[----:B------:R-:W-:-:S03]  /*2600*/  ISETP.LT.OR P5, PT, R2, 0x31, P3 ;  /* 0x000000310200780c */ /* 0x000fc60001fa1670 */
[C---:B--2---:R-:W-:Y:S08]  /*2610*/  HMMA.16816.F32 R64, R12.reuse, R20, R64 ;  /* 0x000000140c40723c */ /* 0x044ff00000001840 */
[----:B------:R-:W-:Y:S01]  /*2620*/  HMMA.16816.F32 R76, R12, R30, R76 ;  /* 0x0000001e0c4c723c */ /* 0x000fe2000000184c */
[----:B-----5:R-:W-:-:S07]  /*2630*/  IADD3 R4, P4, R6, UR9, RZ ;  /* 0x0000000906047c10 */ /* 0x020fce000ff9e0ff */
[-C--:B---3--:R-:W-:Y:S01]  /*2640*/  HMMA.16816.F32 R60, R12, R24.reuse, R60 ;  /* 0x000000180c3c723c */ /* 0x088fe2000000183c */
[----:B------:R-:W-:Y:S02]  /*2650*/  IADD3.X R5, R7, UR12, RZ, P4, !PT ;  /* 0x0000000c07057c10 */ /* 0x000fe4000a7fe4ff */
[----:B------:R-:W-:Y:S02]  /*2660*/  IADD3 R16, P4, R4, UR9, RZ ;  /* 0x0000000904107c10 */ /* 0x000fe4000ff9e0ff */
[----:B-1----:R-:W-:Y:S01]  /*2670*/  IADD3 R6, P2, R6, UR14, RZ ;  /* 0x0000000e06067c10 */ /* 0x002fe2000ff5e0ff */
[----:B------:R1:W-:Y:S01]  /*2680*/  LDGSTS.E.BYPASS.LTC128B.128 [R239+0x1100], [R4.64], !P1 ;  /* 0x0110000004ef7fae */ /* 0x0003e2000c901d50 */
[----:B------:R-:W-:Y:S01]  /*2690*/  IADD3.X R17, R5, UR12, RZ, P4, !PT ;  /* 0x0000000c05117c10 */ /* 0x000fe2000a7fe4ff */
[----:B----4-:R-:W-:Y:S01]  /*26a0*/  HMMA.16816.F32 R132, R8, R24, R80 ;  /* 0x000000180884723c */ /* 0x010fe20000001850 */
[----:B------:R-:W-:Y:S01]  /*26b0*/  ISETP.LT.OR P4, PT, R2, 0x31, P0 ;  /* 0x000000310200780c */ /* 0x000fe20000781670 */
[----:B------:R-:W-:Y:S01]  /*26c0*/  IMAD.MOV.U32 R2, RZ, RZ, 0x40 ;  /* 0x00000040ff027424 */ /* 0x000fe200078e00ff */
[----:B------:R-:W-:-:S02]  /*26d0*/  IADD3.X R7, R7, UR13, RZ, P2, !PT ;  /* 0x0000000d07077c10 */ /* 0x000fc400097fe4ff */
[----:B------:R-:W-:-:S03]  /*26e0*/  LOP3.LUT P2, RZ, R36, 0x4, RZ, 0xc0, !PT ;  /* 0x0000000424ff7812 */ /* 0x000fc6000784c0ff */
[----:B------:R2:W-:Y:S01]  /*26f0*/  LDGSTS.E.BYPASS.LTC128B.128 [R239+0x3100], [R6.64], !P6 ;  /* 0x0310000006ef7fae */ /* 0x0005e2000f101d50 */
[----:B------:R-:W-:Y:S01]  /*2700*/  SEL R2, R2, 0xffffffc0, !P2 ;  /* 0xffffffc002027807 */ /* 0x000fe20005000000 */
[-C--:B------:R-:W-:Y:S02]  /*2710*/  HMMA.16816.F32 R36, R12, R32.reuse, R40 ;  /* 0x000000200c24723c */ /* 0x080fe40000001828 */
[----:B------:R3:W-:Y:S02]  /*2720*/  LDGSTS.E.BYPASS.LTC128B.128 [R239+0x1900], [R16.64], !P5 ;  /* 0x0190000010ef7fae */ /* 0x0007e4000e901d50 */
[----:B------:R-:W-:Y:S02]  /*2730*/  IMAD.IADD R225, R179, 0x1, R2 ;  /* 0x00000001b3e17824 */ /* 0x000fe400078e0202 */
[----:B------:R-:W-:Y:S02]  /*2740*/  IMAD.IADD R224, R2, 0x1, R230 ;  /* 0x0000000102e07824 */ /* 0x000fe400078e02e6 */
[----:B------:R-:W-:Y:S01]  /*2750*/  HMMA.16816.F32 R120, R8, R32, R120 ;  /* 0x000000200878723c */ /* 0x000fe20000001878 */
[----:B-1----:R-:W-:-:S07]  /*2760*/  IADD3 R4, P1, R4, UR14, RZ ;  /* 0x0000000e04047c10 */ /* 0x002fce000ff3e0ff */
[----:B------:R-:W-:Y:S01]  /*2770*/  HMMA.16816.F32 R80, R8, R34, R100 ;  /* 0x000000220850723c */ /* 0x000fe20000001864 */
[----:B------:R-:W-:Y:S02]  /*2780*/  IADD3.X R5, R5, UR13, RZ, P1, !PT ;  /* 0x0000000d05057c10 */ /* 0x000fe40008ffe4ff */
[----:B------:R-:W-:-:S03]  /*2790*/  PLOP3.LUT P1, PT, PT, PT, UP0, 0x80, 0x0 ;  /* 0x000000000000781c */ /* 0x000fc60003f2f008 */
[----:B------:R2:W-:Y:S02]  /*27a0*/  LDGSTS.E.BYPASS.LTC128B.128 [R239+0x3900], [R4.64], !P4 ;  /* 0x0390000004ef7fae */ /* 0x0005e4000e101d50 */
[C---:B------:R-:W-:Y:S02]  /*27b0*/  HMMA.16816.F32 R124, R8.reuse, R28, R88 ;  /* 0x0000001c087c723c */ /* 0x040fe40000001858 */
[----:B------:R-:W-:Y:S04]  /*27c0*/  LDSM.16.M88.4 R52, [R225+0x4100] ;  /* 0x00410000e134783b */ /* 0x000fe80000000200 */
[----:B---3--:R-:W1:Y:S02]  /*27d0*/  LDSM.16.M88.4 R16, [R227+0xa100] ;  /* 0x00a10000e310783b */ /* 0x008e640000000200 */
[C---:B------:R-:W-:Y:S02]  /*27e0*/  HMMA.16816.F32 R136, R8.reuse, R20, R72 ;  /* 0x000000140888723c */ /* 0x040fe40000001848 */
[----:B------:R-:W3:Y:S04]  /*27f0*/  LDSM.16.M88.4 R48, [R225+0x4900] ;  /* 0x00490000e130783b */ /* 0x000ee80000000200 */
[----:B------:R-:W4:Y:S02]  /*2800*/  LDSM.16.M88.4 R44, [R225+0x5100] ;  /* 0x00510000e12c783b */ /* 0x000f240000000200 */
[C---:B------:R-:W-:Y:S02]  /*2810*/  HMMA.16816.F32 R32, R8.reuse, R30, R96 ;  /* 0x0000001e0820723c */ /* 0x040fe40000001860 */
[----:B------:R-:W-:Y:S04]  /*2820*/  LDSM.16.M88.4 R40, [R225+0x5900] ;  /* 0x00590000e128783b */ /* 0x000fe80000000200 */
[----:B------:R-:W-:Y:S02]  /*2830*/  LDSM.16.M88.4 R28, [R224] ;  /* 0x00000000e01c783b */ /* 0x000fe40000000200 */
[C---:B------:R-:W-:Y:S02]  /*2840*/  HMMA.16816.F32 R104, R8.reuse, R26, R84 ;  /* 0x0000001a0868723c */ /* 0x040fe40000001854 */
[----:B--2---:R-:W-:Y:S04]  /*2850*/  LDSM.16.M88.4 R4, [R229+0xa100] ;  /* 0x00a10000e504783b */ /* 0x004fe80000000200 */
[----:B------:R-:W0:Y:S02]  /*2860*/  LDGDEPBAR ;  /* 0x00000000000079af */ /* 0x000e240000000000 */
[----:B------:R-:W-:Y:S02]  /*2870*/  HMMA.16816.F32 R100, R8, R22, R68 ;  /* 0x000000160864723c */ /* 0x000fe40000001844 */
[----:B------:R-:W2:Y:S06]  /*2880*/  LDSM.16.M88.4 R8, [R227+0x8100] ;  /* 0x00810000e308783b */ /* 0x000eac0000000200 */
[C---:B------:R-:W-:Y:S01]  /*2890*/  HMMA.16816.F32 R116, R12.reuse, R26, R116 ;  /* 0x0000001a0c74723c */ /* 0x040fe20000001874 */
[----:B------:R-:W5:Y:S07]  /*28a0*/  LDSM.16.M88.4 R24, [R224+0x800] ;  /* 0x00080000e018783b */ /* 0x000f6e0000000200 */
[----:B------:R-:W-:Y:S01]  /*28b0*/  HMMA.16816.F32 R112, R12, R22, R92 ;  /* 0x000000160c70723c */ /* 0x000fe2000000185c */
[----:B------:R-:W5:Y:S04]  /*28c0*/  LDSM.16.M88.4 R12, [R229+0x8100] ;  /* 0x00810000e50c783b */ /* 0x000f680000000200 */
[----:B------:R-:W5:Y:S03]  /*28d0*/  LDSM.16.M88.4 R20, [R224+0x1000] ;  /* 0x00100000e014783b */ /* 0x000f660000000200 */
[C---:B-1----:R-:W-:Y:S01]  /*28e0*/  HMMA.16816.F32 R72, R16.reuse, R52, R36 ;  /* 0x000000341048723c */ /* 0x042fe20000001824 */
[----:B------:R-:W1:Y:S07]  /*28f0*/  LDSM.16.M88.4 R36, [R224+0x1800] ;  /* 0x00180000e024783b */ /* 0x000e6e0000000200 */
[C---:B---3--:R-:W-:Y:S08]  /*2900*/  HMMA.16816.F32 R108, R16.reuse, R48, R56 ;  /* 0x00000030106c723c */ /* 0x048ff00000001838 */
[C---:B----4-:R-:W-:Y:S08]  /*2910*/  HMMA.16816.F32 R96, R16.reuse, R44, R60 ;  /* 0x0000002c1060723c */ /* 0x050ff0000000183c */
[----:B------:R-:W-:Y:S08]  /*2920*/  HMMA.16816.F32 R92, R16, R54, R128 ;  /* 0x00000036105c723c */ /* 0x000ff00000001880 */
[C---:B--2---:R-:W-:Y:S08]  /*2930*/  HMMA.16816.F32 R84, R8.reuse, R52, R120 ;  /* 0x000000340854723c */ /* 0x044ff00000001878 */
[----:B------:R-:W-:Y:S08]  /*2940*/  HMMA.16816.F32 R80, R8, R54, R80 ;  /* 0x000000360850723c */ /* 0x000ff00000001850 */
[C---:B------:R-:W-:Y:S08]  /*2950*/  HMMA.16816.F32 R88, R16.reuse, R40, R64 ;  /* 0x000000281058723c */ /* 0x040ff00000001840 */
        /* <DEDUP_REMOVED lines=11> */
[----:B------:R-:W2:Y:S03]  /*2a10*/  LDSM.16.M88.4 R40, [R179+0x6900] ;  /* 0x00690000b328783b */ /* 0x000ea60000000200 */
[C---:B------:R-:W-:Y:S08]  /*2a20*/  HMMA.16816.F32 R100, R4.reuse, R30, R92 ;  /* 0x0000001e0464723c */ /* 0x040ff0000000185c */
[----:B-----5:R-:W-:Y:S08]  /*2a30*/  HMMA.16816.F32 R120, R4, R24, R108 ;  /* 0x000000180478723c */ /* 0x020ff0000000186c */
        /* <DEDUP_REMOVED lines=12> */
[----:B------:R-:W3:Y:S03]  /*2b00*/  LDSM.16.M88.4 R16, [R179+0x7900] ;  /* 0x00790000b310783b */ /* 0x000ee60000000200 */
[C---:B------:R-:W-:Y:S01]  /*2b10*/  HMMA.16816.F32 R76, R4.reuse, R26, R76 ;  /* 0x0000001a044c723c */ /* 0x040fe2000000184c */
[----:B------:R-:W-:Y:S07]  /*2b20*/  LDSM.16.M88.4 R24, [R230+0x2800] ;  /* 0x00280000e618783b */ /* 0x000fee0000000200 */
[C---:B------:R-:W-:Y:S08]  /*2b30*/  HMMA.16816.F32 R140, R4.reuse, R20, R96 ;  /* 0x00000014048c723c */ /* 0x040ff00000001860 */
[C---:B------:R-:W-:Y:S01]  /*2b40*/  HMMA.16816.F32 R136, R4.reuse, R22, R68 ;  /* 0x000000160488723c */ /* 0x040fe20000001844 */
[----:B------:R-:W4:Y:S07]  /*2b50*/  LDSM.16.M88.4 R20, [R228+0xc100] ;  /* 0x00c10000e414783b */ /* 0x000f2e0000000200 */
[C---:B------:R-:W-:Y:S01]  /*2b60*/  HMMA.16816.F32 R72, R4.reuse, R28, R72 ;  /* 0x0000001c0448723c */ /* 0x040fe20000001848 */
[----:B------:R-:W-:Y:S07]  /*2b70*/  LDSM.16.M88.4 R28, [R230+0x2000] ;  /* 0x00200000e61c783b */ /* 0x000fee0000000200 */
[C---:B------:R-:W-:Y:S08]  /*2b80*/  HMMA.16816.F32 R96, R4.reuse, R36, R88 ;  /* 0x000000240460723c */ /* 0x040ff00000001858 */
[----:B------:R-:W-:Y:S01]  /*2b90*/  HMMA.16816.F32 R132, R4, R38, R56 ;  /* 0x000000260484723c */ /* 0x000fe20000001838 */
[----:B------:R-:W5:Y:S07]  /*2ba0*/  LDSM.16.M88.4 R4, [R228+0xe100] ;  /* 0x00e10000e404783b */ /* 0x000f6e0000000200 */
[C---:B--2---:R-:W-:Y:S08]  /*2bb0*/  HMMA.16816.F32 R60, R8.reuse, R40, R120 ;  /* 0x00000028083c723c */ /* 0x044ff00000001878 */
[----:B------:R-:W-:Y:S08]  /*2bc0*/  HMMA.16816.F32 R56, R8, R42, R76 ;  /* 0x0000002a0838723c */ /* 0x000ff0000000184c */
[C---:B-1----:R-:W-:Y:S08]  /*2bd0*/  HMMA.16816.F32 R36, R12.reuse, R40, R116 ;  /* 0x000000280c24723c */ /* 0x042ff00000001874 */
[----:B------:R-:W-:Y:S08]  /*2be0*/  HMMA.16816.F32 R40, R12, R42, R112 ;  /* 0x0000002a0c28723c */ /* 0x000ff00000001870 */
[C---:B------:R-:W-:Y:S08]  /*2bf0*/  HMMA.16816.F32 R68, R8.reuse, R50, R100 ;  /* 0x000000320844723c */ /* 0x040ff00000001864 */
[C---:B------:R-:W-:Y:S08]  /*2c00*/  HMMA.16816.F32 R72, R8.reuse, R48, R72 ;  /* 0x000000300848723c */ /* 0x040ff00000001848 */
[C---:B------:R-:W-:Y:S08]  /*2c10*/  HMMA.16816.F32 R88, R8.reuse, R32, R140 ;  /* 0x000000200858723c */ /* 0x040ff0000000188c */
[C---:B------:R-:W-:Y:S08]  /*2c20*/  HMMA.16816.F32 R100, R8.reuse, R34, R136 ;  /* 0x000000220864723c */ /* 0x040ff00000001888 */
[C---:B---3--:R-:W-:Y:S08]  /*2c30*/  HMMA.16816.F32 R96, R8.reuse, R16, R96 ;  /* 0x000000100860723c */ /* 0x048ff00000001860 */
[----:B------:R-:W-:Y:S08]  /*2c40*/  HMMA.16816.F32 R80, R8, R18, R132 ;  /* 0x000000120850723c */ /* 0x000ff00000001884 */
[C---:B------:R-:W-:Y:S08]  /*2c50*/  HMMA.16816.F32 R76, R12.reuse, R48, R128 ;  /* 0x000000300c4c723c */ /* 0x040ff00000001880 */
[C---:B------:R-:W-:Y:S01]  /*2c60*/  HMMA.16816.F32 R64, R12.reuse, R50, R124 ;  /* 0x000000320c40723c */ /* 0x040fe2000000187c */
[----:B------:R-:W-:Y:S07]  /*2c70*/  LDSM.16.M88.4 R48, [R225+0x6100] ;  /* 0x00610000e130783b */ /* 0x000fee0000000200 */
        /* <DEDUP_REMOVED lines=8> */
[----:B------:R-:W-:Y:S07]  /*2d00*/  LDSM.16.M88.4 R36, [R225+0x7100] ;  /* 0x00710000e124783b */ /* 0x000fee0000000200 */
[-C--:B------:R-:W-:Y:S01]  /*2d10*/  HMMA.16816.F32 R112, R20, R26.reuse, R40 ;  /* 0x0000001a1470723c */ /* 0x080fe20000001828 */
[----:B------:R-:W3:Y:S07]  /*2d20*/  LDSM.16.M88.4 R40, [R225+0x6900] ;  /* 0x00690000e128783b */ /* 0x000eee0000000200 */
[C---:B-----5:R-:W-:Y:S08]  /*2d30*/  HMMA.16816.F32 R140, R4.reuse, R26, R56 ;  /* 0x0000001a048c723c */ /* 0x060ff00000001838 */
[C---:B------:R-:W-:Y:S08]  /*2d40*/  HMMA.16816.F32 R116, R4.reuse, R28, R72 ;  /* 0x0000001c0474723c */ /* 0x040ff00000001848 */
[C---:B------:R-:W-:Y:S08]  /*2d50*/  HMMA.16816.F32 R148, R4.reuse, R30, R68 ;  /* 0x0000001e0494723c */ /* 0x040ff00000001844 */
[----:B------:R-:W-:Y:S01]  /*2d60*/  HMMA.16816.F32 R144, R4, R24, R60 ;  /* 0x000000180490723c */ /* 0x000fe2000000183c */
[----:B------:R-:W-:Y:S07]  /*2d70*/  LDSM.16.M88.4 R24, [R224+0x3000] ;  /* 0x00300000e018783b */ /* 0x000fee0000000200 */
[C---:B------:R-:W-:Y:S08]  /*2d80*/  HMMA.16816.F32 R56, R20.reuse, R28, R76 ;  /* 0x0000001c1438723c */ /* 0x040ff0000000184c */
[----:B------:R-:W-:Y:S01]  /*2d90*/  HMMA.16816.F32 R124, R20, R30, R64 ;  /* 0x0000001e147c723c */ /* 0x000fe20000001840 */
[----:B------:R-:W-:Y:S07]  /*2da0*/  LDSM.16.M88.4 R28, [R224+0x2800] ;  /* 0x00280000e01c783b */ /* 0x000fee0000000200 */
[C---:B------:R-:W-:Y:S08]  /*2db0*/  HMMA.16816.F32 R136, R4.reuse, R44, R88 ;  /* 0x0000002c0488723c */ /* 0x040ff00000001858 */
[C---:B------:R-:W-:Y:S08]  /*2dc0*/  HMMA.16816.F32 R132, R4.reuse, R46, R100 ;  /* 0x0000002e0484723c */ /* 0x040ff00000001864 */
[C---:B------:R-:W-:Y:S08]  /*2dd0*/  HMMA.16816.F32 R128, R4.reuse, R52, R96 ;  /* 0x000000340480723c */ /* 0x040ff00000001860 */
[----:B------:R-:W-:Y:S01]  /*2de0*/  HMMA.16816.F32 R60, R4, R54, R80 ;  /* 0x00000036043c723c */ /* 0x000fe20000001850 */
[----:B------:R-:W4:Y:S07]  /*2df0*/  LDSM.16.M88.4 R4, [R231+0xe100] ;  /* 0x00e10000e704783b */ /* 0x000f2e0000000200 */
[C---:B------:R-:W-:Y:S01]  /*2e00*/  HMMA.16816.F32 R108, R20.reuse, R44, R8 ;  /* 0x0000002c146c723c */ /* 0x040fe20000001808 */
[----:B------:R-:W5:Y:S07]  /*2e10*/  LDSM.16.M88.4 R8, [R229+0xc100] ;  /* 0x00c10000e508783b */ /* 0x000f6e0000000200 */
[C---:B------:R-:W-:Y:S01]  /*2e20*/  HMMA.16816.F32 R68, R20.reuse, R46, R84 ;  /* 0x0000002e1444723c */ /* 0x040fe20000001854 */
[----:B------:R-:W3:Y:S07]  /*2e30*/  LDSM.16.M88.4 R44, [R224+0x2000] ;  /* 0x00200000e02c783b */ /* 0x000eee0000000200 */
        /* <DEDUP_REMOVED lines=19> */
[----:B------:R-:W-:Y:S08]  /*2f70*/  HMMA.16816.F32 R12, R12, R34, R64 ;  /* 0x000000220c0c723c */ /* 0x000ff00000001840 */
[C---:B----4-:R-:W-:Y:S08]  /*2f80*/  HMMA.16816.F32 R92, R4.reuse, R28, R92 ;  /* 0x0000001c045c723c */ /* 0x050ff0000000185c */
[----:B------:R-:W-:Y:S08]  /*2f90*/  HMMA.16816.F32 R88, R4, R30, R88 ;  /* 0x0000001e0458723c */ /* 0x000ff00000001858 */
[----:B-----5:R-:W-:Y:S08]  /*2fa0*/  HMMA.16816.F32 R48, R8, R28, R48 ;  /* 0x0000001c0830723c */ /* 0x020ff00000001830 */
[C---:B------:R-:W-:Y:S08]  /*2fb0*/  HMMA.16816.F32 R100, R4.reuse, R44, R100 ;  /* 0x0000002c0464723c */ /* 0x040ff00000001864 */
[C---:B------:R-:W-:Y:S08]  /*2fc0*/  HMMA.16816.F32 R96, R4.reuse, R46, R96 ;  /* 0x0000002e0460723c */ /* 0x040ff00000001860 */
[C---:B------:R-:W-:Y:S08]  /*2fd0*/  HMMA.16816.F32 R84, R4.reuse, R24, R84 ;  /* 0x000000180454723c */ /* 0x040ff00000001854 */
[C---:B------:R-:W-:Y:S08]  /*2fe0*/  HMMA.16816.F32 R80, R4.reuse, R26, R80 ;  /* 0x0000001a0450723c */ /* 0x040ff00000001850 */
[C---:B------:R-:W-:Y:S08]  /*2ff0*/  HMMA.16816.F32 R76, R4.reuse, R20, R76 ;  /* 0x00000014044c723c */ /* 0x040ff0000000184c */
[----:B------:R-:W-:Y:S07]  /*3000*/  HMMA.16816.F32 R60, R4, R22, R60 ;  /* 0x00000016043c723c */ /* 0x000fee000000183c */
[----:B------:R-:W-:Y:S01]  /*3010*/  LOP3.LUT R4, R153, R152, RZ, 0xfc, !PT ;  /* 0x0000009899047212 */ /* 0x000fe200078efcff */
        /* <DEDUP_REMOVED lines=45> */
.L_x_2512:
[----:B------:R-:W-:Y:S01]  /*32f0*/  LOP3.LUT R2, R155, 0xffffffe0, RZ, 0xc0, !PT ;  /* 0xffffffe09b027812 */ /* 0x000fe200078ec0ff */
[----:B---3--:R-:W-:Y:S01]  /*3300*/  IMAD.U32 R6, RZ, RZ, UR15 ;  /* 0x0000000fff067e24 */ /* 0x008fe2000f8e00ff */
[----:B------:R-:W-:Y:S01]  /*3310*/  STL [R1+0x84], R239 ;  /* 0x000084ef01007387 */ /* 0x000fe20000100800 */
[----:B------:R-:W-:-:S02]  /*3320*/  IMAD.SHL.U32 R220, R4, 0x2, RZ ;  /* 0x0000000204dc7824 */ /* 0x000fc400078e00ff */
[----:B------:R-:W-:Y:S01]  /*3330*/  IMAD.IADD R2, R157, 0x1, -R2 ;  /* 0x000000019d027824 */ /* 0x000fe200078e0a02 */
[----:B------:R-:W-:Y:S01]  /*3340*/  STL [R1+0x80], R238 ;  /* 0x000080ee01007387 */ /* 0x000fe20000100800 */
[----:B------:R-:W-:Y:S01]  /*3350*/  IMAD R221, R3, 0x2, R220 ;  /* 0x0000000203dd7824 */ /* 0x000fe200078e02dc */
[C---:B------:R-:W-:Y:S02]  /*3360*/  LEA R223, R0.reuse, R220, 0x1 ;  /* 0x000000dc00df7211 */ /* 0x040fe400078e08ff */
[----:B------:R-:W-:Y:S01]  /*3370*/  SHF.R.S32.HI R5, RZ, 0x1f, R2 ;  /* 0x0000001fff057819 */ /* 0x000fe20000011402 */
[----:B------:R-:W-:Y:S01]  /*3380*/  IMAD R222, R0, 0x2, R221 ;  /* 0x0000000200de7824 */ /* 0x000fe200078e02dd */
[----:B------:R-:W-:Y:S02]  /*3390*/  STL [R1+0x7c], R237 ;  /* 0x00007ced01007387 */ /* 0x000fe40000100800 */
[----:B------:R-:W-:Y:S02]  /*33a0*/  LEA.HI R5, R5, R2, RZ, 0x2 ;  /* 0x0000000205057211 */ /* 0x000fe400078f10ff */
[----:B------:R-:W-:Y:S02]  /*33b0*/  STL [R1+0x78], R236 ;  /* 0x000078ec01007387 */ /* 0x000fe40000100800 */
[----:B------:R-:W-:-:S02]  /*33c0*/  LOP3.LUT R5, R5, 0x7ffffffc, RZ, 0xc0, !PT ;  /* 0x7ffffffc05057812 */ /* 0x000fc400078ec0ff */
[----:B------:R-:W-:Y:S02]  /*33d0*/  STL [R1+0x74], R235 ;  /* 0x000074eb01007387 */ /* 0x000fe40000100800 */
[----:B------:R-:W-:Y:S02]  /*33e0*/  IADD3 R2, R2, -R5, RZ ;  /* 0x8000000502027210 */ /* 0x000fe40007ffe0ff */
[----:B------:R-:W-:Y:S03]  /*33f0*/  STL [R1+0x70], R234 ;  /* 0x000070ea01007387 */ /* 0x000fe60000100800 */
[----:B------:R-:W-:Y:S01]  /*3400*/  IMAD R8, R2, -0x2, R6 ;  /* 0xfffffffe02087824 */ /* 0x000fe200078e0206 */
[----:B------:R-:W-:Y:S04]  /*3410*/  STL [R1+0x6c], R233 ;  /* 0x00006ce901007387 */ /* 0x000fe80000100800 */
[C---:B------:R-:W-:Y:S01]  /*3420*/  ISETP.GT.AND P4, PT, R8.reuse, RZ, PT ;  /* 0x000000ff0800720c */ /* 0x040fe20003f84270 */
[----:B------:R-:W-:Y:S01]  /*3430*/  STL [R1+0x68], R232 ;  /* 0x000068e801007387 */ /* 0x000fe20000100800 */
[----:B------:R-:W-:-:S02]  /*3440*/  ISETP.GT.AND P2, PT, R8, 0x1, PT ;  /* 0x000000010800780c */ /* 0x000fc40003f44270 */
[----:B------:R-:W-:Y:S01]  /*3450*/  FSEL R6, R100, -INF , P4 ;  /* 0xff80000064067808 */ /* 0x000fe20002000000 */
[----:B------:R-:W-:Y:S01]  /*3460*/  STL [R1+0x64], R231 ;  /* 0x000064e701007387 */ /* 0x000fe20000100800 */
[----:B------:R-:W-:Y:S02]  /*3470*/  FSEL R7, R101, -INF , P2 ;  /* 0xff80000065077808 */ /* 0x000fe40001000000 */
[C---:B------:R-:W-:Y:S01]  /*3480*/  ISETP.GT.AND P6, PT, R8.reuse, 0x8, PT ;  /* 0x000000080800780c */ /* 0x040fe20003fc4270 */
        /* <DEDUP_REMOVED lines=10> */
[----:B------:R-:W-:Y:S02]  /*3530*/  FSEL R10, R97, -INF , P5 ;  /* 0xff800000610a7808 */ /* 0x000fe40002800000 */
[----:B------:R-:W-:Y:S01]  /*3540*/  ISETP.GT.AND P4, PT, R8, 0x10, PT ;  /* 0x000000100800780c */ /* 0x000fe20003f84270 */
        /* <DEDUP_REMOVED lines=12> */
[----:B------:R-:W-:Y:S01]  /*3610*/  LDSM.16.MT88.4 R100, [R221+0x2100] ;  /* 0x00210000dd64783b */ /* 0x000fe20000004200 */
[----:B------:R-:W-:Y:S02]  /*3620*/  FSEL R156, R55, -INF , P5 ;  /* 0xff800000379c7808 */ /* 0x000fe40002800000 */
[----:B------:R-:W-:Y:S01]  /*3630*/  FSEL R136, R53, -INF , P5 ;  /* 0xff80000035887808 */ /* 0x000fe20002800000 */
[----:B------:R-:W-:Y:S01]  /*3640*/  LDSM.16.MT88.4 R44, [R220+0x100] ;  /* 0x00010000dc2c783b */ /* 0x000fe20000004200 */
[----:B------:R-:W-:Y:S02]  /*3650*/  FSEL R18, R93, -INF , P2 ;  /* 0xff8000005d127808 */ /* 0x000fe40001000000 */
[----:B------:R-:W-:Y:S01]  /*3660*/  ISETP.GT.AND P5, PT, R8, 0x18, PT ;  /* 0x000000180800780c */ /* 0x000fe20003fa4270 */
        /* <DEDUP_REMOVED lines=12> */
[----:B------:R-:W-:Y:S01]  /*3730*/  FSEL R144, R51, -INF , P2 ;  /* 0xff80000033907808 */ /* 0x000fe20001000000 */
[----:B------:R-:W-:Y:S01]  /*3740*/  LDSM.16.MT88.4 R92, [R220+0x2100] ;  /* 0x00210000dc5c783b */ /* 0x000fe20000004200 */
[----:B------:R-:W-:Y:S02]  /*3750*/  FSEL R118, R49, -INF , P2 ;  /* 0xff80000031767808 */ /* 0x000fe40001000000 */
[----:B------:R-:W-:Y:S01]  /*3760*/  FSEL R20, R89, -INF , P4 ;  /* 0xff80000059147808 */ /* 0x000fe20002000000 */
[----:B------:R-:W-:Y:S01]  /*3770*/  LDSM.16.MT88.4 R48, [R221+0x900] ;  /* 0x00090000dd30783b */ /* 0x000fe20000004200 */
[----:B------:R-:W-:Y:S02]  /*3780*/  ISETP.GT.AND P2, PT, R8, 0x20, PT ;  /* 0x000000200800780c */ /* 0x000fe40003f44270 */
        /* <DEDUP_REMOVED lines=8> */
[----:B------:R-:W-:Y:S01]  /*3810*/  FSEL R139, R31, -INF , P4 ;  /* 0xff8000001f8b7808 */ /* 0x000fe20002000000 */
[----:B------:R-:W-:Y:S01]  /*3820*/  LDSM.16.MT88.4 R88, [R222+0x100] ;  /* 0x00010000de58783b */ /* 0x000fe20000004200 */
[----:B------:R-:W-:Y:S02]  /*3830*/  FSEL R116, R29, -INF , P4 ;  /* 0xff8000001d747808 */ /* 0x000fe40002000000 */
[----:B------:R-:W-:Y:S02]  /*3840*/  FSEL R170, R85, -INF , P5 ;  /* 0xff80000055aa7808 */ /* 0x000fe40002800000 */
        /* <DEDUP_REMOVED lines=32> */
[----:B------:R-:W-:Y:S02]  /*3a50*/  FMNMX.FTZ R2, R249, R2, !PT ;  /* 0x00000002f9027209 */ /* 0x000fe40007810000 */
[----:B------:R-:W-:-:S02]  /*3a60*/  FSEL R180, R83, -INF , P2 ;  /* 0xff80000053b47808 */ /* 0x000fc40001000000 */
[----:B------:R-:W-:Y:S01]  /*3a70*/  FMNMX.FTZ R2, R187, R2, !PT ;  /* 0x00000002bb027209 */ /* 0x000fe20007810000 */
[----:B------:R-:W-:Y:S01]  /*3a80*/  LDSM.16.MT88.4 R80, [R221+0x100] ;  /* 0x00010000dd50783b */ /* 0x000fe20000004200 */
[----:B------:R-:W-:Y:S02]  /*3a90*/  FSEL R162, R39, -INF , P2 ;  /* 0xff80000027a27808 */ /* 0x000fe40001000000 */
[----:B------:R-:W-:Y:S01]  /*3aa0*/  FSEL R160, R37, -INF , P2 ;  /* 0xff80000025a07808 */ /* 0x000fe20001000000 */
[----:B------:R-:W1:Y:S01]  /*3ab0*/  SHFL.BFLY PT, R5, R2, 0x2, 0x1f ;  /* 0x0c401f0002057f89 */ /* 0x000e6200000e0000 */
[----:B------:R-:W-:Y:S02]  /*3ac0*/  FSEL R184, R79, -INF , P6 ;  /* 0xff8000004fb87808 */ /* 0x000fe40003000000 */
[----:B------:R-:W-:Y:S02]  /*3ad0*/  FSEL R12, R62, -INF , P5 ;  /* 0xff8000003e0c7808 */ /* 0x000fe40002800000 */
[----:B------:R-:W-:-:S02]  /*3ae0*/  FSEL R208, R63, -INF , P4 ;  /* 0xff8000003fd07808 */ /* 0x000fc40002000000 */
[----:B------:R-:W-:Y:S01]  /*3af0*/  FMNMX.FTZ R0, R146, R145, !PT ;  /* 0x0000009192007209 */ /* 0x000fe20007810000 */
[----:B------:R-:W-:Y:S01]  /*3b00*/  LDSM.16.MT88.4 R60, [R222+0x900] ;  /* 0x00090000de3c783b */ /* 0x000fe20000004200 */
        /* <DEDUP_REMOVED lines=13> */
[----:B------:R-:W-:Y:S01]  /*3be0*/  FSEL R194, R67, -INF , P6 ;  /* 0xff80000043c27808 */ /* 0x000fe20003000000 */
[----:B------:R-:W-:Y:S01]  /*3bf0*/  LDSM.16.MT88.4 R68, [R221+0x2900] ;  /* 0x00290000dd44783b */ /* 0x000fe20000004200 */
[----:B------:R-:W-:-:S04]  /*3c00*/  FMNMX.FTZ R0, R165, R0, !PT ;  /* 0x00000000a5007209 */ /* 0x000fc80007810000 */
[----:B------:R-:W-:-:S04]  /*3c10*/  FMNMX.FTZ R0, R164, R0, !PT ;  /* 0x00000000a4007209 */ /* 0x000fc80007810000 */
[----:B------:R-:W-:-:S04]  /*3c20*/  FMNMX.FTZ R0, R161, R0, !PT ;  /* 0x00000000a1007209 */ /* 0x000fc80007810000 */
[----:B------:R-:W-:Y:S02]  /*3c30*/  FMNMX.FTZ R0, R160, R0, !PT ;  /* 0x00000000a0007209 */ /* 0x000fe40007810000 */
[----:B-1----:R-:W-:-:S04]  /*3c40*/  FMNMX.FTZ R175, R2, R5, !PT ;  /* 0x0000000502af7209 */ /* 0x002fc80007810000 */
[C---:B------:R-:W-:Y:S01]  /*3c50*/  FSETP.NEU.FTZ.AND P2, PT, R175.reuse, -INF , PT ;  /* 0xff800000af00780b */ /* 0x040fe20003f5d000 */
[----:B------:R-:W-:Y:S01]  /*3c60*/  FMUL.FTZ R2, R175, c[0x0][0x2d0] ;  /* 0x0000b400af027a20 */ /* 0x000fe20000410000 */
[----:B------:R-:W-:Y:S04]  /*3c70*/  STL [R1+0x88], R175 ;  /* 0x000088af01007387 */ /* 0x000fe80000100800 */
[----:B------:R-:W-:Y:S01]  /*3c80*/  FSEL R13, R2, RZ, P2 ;  /* 0x000000ff020d7208 */ /* 0x000fe20001000000 */
[----:B------:R-:W-:Y:S01]  /*3c90*/  STL [R1], R12 ;  /* 0x0000000c01007387 */ /* 0x000fe20000100800 */
[----:B------:R-:W-:Y:S02]  /*3ca0*/  FMNMX.FTZ R2, R11, R14, !PT ;  /* 0x0000000e0b027209 */ /* 0x000fe40007810000 */
[----:B------:R-:W-:-:S02]  /*3cb0*/  ISETP.GT.AND P2, PT, R8, 0x30, PT ;  /* 0x000000300800780c */ /* 0x000fc40003f44270 */
[----:B------:R-:W-:Y:S02]  /*3cc0*/  FMNMX.FTZ R2, R15, R2, !PT ;  /* 0x000000020f027209 */ /* 0x000fe40007810000 */
[----:B------:R-:W-:Y:S02]  /*3cd0*/  FSEL R186, R78, -INF , P2 ;  /* 0xff8000004eba7808 */ /* 0x000fe40001000000 */
[----:B------:R-:W-:Y:S01]  /*3ce0*/  FMNMX.FTZ R2, R16, R2, !PT ;  /* 0x0000000210027209 */ /* 0x000fe20007810000 */
[----:B------:R-:W-:Y:S03]  /*3cf0*/  LDSM.16.MT88.4 R76, [R223+0x900] ;  /* 0x00090000df4c783b */ /* 0x000fe60000004200 */
        /* <DEDUP_REMOVED lines=15> */
[----:B-1----:R-:W-:-:S04]  /*3df0*/  FMNMX.FTZ R2, R2, R5, !PT ;  /* 0x0000000502027209 */ /* 0x002fc80007810000 */
[C---:B------:R-:W-:Y:S01]  /*3e00*/  FSETP.NEU.FTZ.AND P2, PT, R2.reuse, -INF , PT ;  /* 0xff8000000200780b */ /* 0x040fe20003f5d000 */
[----:B------:R-:W-:-:S05]  /*3e10*/  FMUL.FTZ R5, R2, c[0x0][0x2d0] ;  /* 0x0000b40002057a20 */ /* 0x000fca0000410000 */
[----:B------:R-:W-:Y:S01]  /*3e20*/  FSEL R12, R5, RZ, P2 ;  /* 0x000000ff050c7208 */ /* 0x000fe20001000000 */
[----:B------:R-:W-:Y:S01]  /*3e30*/  FFMA.FTZ R5, R6, c[0x0][0x2d0], -R13 ;  /* 0x0000b40006057a23 */ /* 0x000fe2000001080d */
[----:B------:R-:W-:Y:S02]  /*3e40*/  ISETP.GT.AND P2, PT, R8, 0x30, PT ;  /* 0x000000300800780c */ /* 0x000fe40003f44270 */
[----:B------:R-:W-:Y:S01]  /*3e50*/  FMNMX.FTZ R8, R159, R158, !PT ;  /* 0x0000009e9f087209 */ /* 0x000fe20007810000 */
[--C-:B------:R-:W-:Y:S01]  /*3e60*/  FFMA.FTZ R3, R15, c[0x0][0x2d0], -R12.reuse ;  /* 0x0000b4000f037a23 */ /* 0x100fe2000001080c */
[----:B------:R-:W-:Y:S01]  /*3e70*/  FSEL R198, R64, -INF , P2 ;  /* 0xff80000040c67808 */ /* 0x000fe20001000000 */
[----:B------:R1:W-:Y:S01]  /*3e80*/  MUFU.EX2 R179, R5 ;  /* 0x0000000500b37308 */ /* 0x0003e20000000800 */
[----:B------:R-:W-:Y:S01]  /*3e90*/  FMNMX.FTZ R8, R157, R8, !PT ;  /* 0x000000089d087209 */ /* 0x000fe20007810000 */
[----:B------:R-:W-:Y:S01]  /*3ea0*/  FFMA.FTZ R4, R14, c[0x0][0x2d0], -R12 ;  /* 0x0000b4000e047a23 */ /* 0x000fe2000001080c */
[----:B------:R-:W-:-:S02]  /*3eb0*/  FMNMX.FTZ R0, R198, R0, !PT ;  /* 0x00000000c6007209 */ /* 0x000fc40007810000 */
[----:B------:R-:W-:Y:S02]  /*3ec0*/  FMNMX.FTZ R8, R156, R8, !PT ;  /* 0x000000089c087209 */ /* 0x000fe40007810000 */
[----:B------:R-:W-:Y:S01]  /*3ed0*/  FMNMX.FTZ R0, R197, R0, !PT ;  /* 0x00000000c5007209 */ /* 0x000fe20007810000 */
[----:B------:R2:W-:Y:S01]  /*3ee0*/  MUFU.EX2 R237, R3 ;  /* 0x0000000300ed7308 */ /* 0x0005e20000000800 */
[----:B------:R-:W-:Y:S02]  /*3ef0*/  FMNMX.FTZ R8, R147, R8, !PT ;  /* 0x0000000893087209 */ /* 0x000fe40007810000 */
[----:B------:R-:W-:Y:S02]  /*3f00*/  FMNMX.FTZ R0, R199, R0, !PT ;  /* 0x00000000c7007209 */ /* 0x000fe40007810000 */
[----:B------:R-:W-:Y:S02]  /*3f10*/  FSEL R195, R66, -INF , P2 ;  /* 0xff80000042c37808 */ /* 0x000fe40001000000 */
[----:B------:R-:W-:Y:S01]  /*3f20*/  FMNMX.FTZ R0, R196, R0, !PT ;  /* 0x00000000c4007209 */ /* 0x000fe20007810000 */
[----:B-1----:R-:W-:Y:S01]  /*3f30*/  FFMA.FTZ R5, R7, c[0x0][0x2d0], -R13 ;  /* 0x0000b40007057a23 */ /* 0x002fe2000001080d */
[----:B------:R-:W-:Y:S01]  /*3f40*/  MUFU.EX2 R227, R4 ;  /* 0x0000000400e37308 */ /* 0x000fe20000000800 */
[----:B------:R-:W-:Y:S01]  /*3f50*/  LDSM.16.MT88.4 R64, [R220+0x900] ;  /* 0x00090000dc40783b */ /* 0x000fe20000004200 */
[----:B--2---:R-:W-:-:S06]  /*3f60*/  FFMA.FTZ R3, R16, c[0x0][0x2d0], -R12 ;  /* 0x0000b40010037a23 */ /* 0x004fcc000001080c */
[----:B------:R1:W2:Y:S08]  /*3f70*/  MUFU.EX2 R224, R5 ;  /* 0x0000000500e07308 */ /* 0x0002b00000000800 */
[----:B------:R3:W4:Y:S01]  /*3f80*/  MUFU.EX2 R250, R3 ;  /* 0x0000000300fa7308 */ /* 0x0007220000000800 */
[--C-:B-1----:R-:W-:Y:S01]  /*3f90*/  FFMA.FTZ R5, R9, c[0x0][0x2d0], -R13.reuse ;  /* 0x0000b40009057a23 */ /* 0x102fe2000001080d */
[----:B--2---:R-:W-:Y:S01]  /*3fa0*/  F2FP.PACK_AB R4, R224, R179 ;  /* 0x000000b3e004723e */ /* 0x004fe200000000ff */
[----:B------:R-:W1:Y:S05]  /*3fb0*/  SHFL.BFLY PT, R9, R0, 0x2, 0x1f ;  /* 0x0c401f0000097f89 */ /* 0x000e6a00000e0000 */
[----:B------:R2:W-:Y:S01]  /*3fc0*/  MUFU.EX2 R236, R5 ;  /* 0x0000000500ec7308 */ /* 0x0005e20000000800 */
[----:B---3--:R-:W-:Y:S01]  /*3fd0*/  FFMA.FTZ R3, R17, c[0x0][0x2d0], -R13 ;  /* 0x0000b40011037a23 */ /* 0x008fe2000001080d */
[----:B----4-:R-:W-:-:S06]  /*3fe0*/  F2FP.PACK_AB R7, R250, R237 ;  /* 0x000000edfa07723e */ /* 0x010fcc00000000ff */
[----:B------:R3:W-:Y:S01]  /*3ff0*/  MUFU.EX2 R251, R3 ;  /* 0x0000000300fb7308 */ /* 0x0007e20000000800 */
[----:B--2---:R-:W-:-:S07]  /*4000*/  FFMA.FTZ R5, R10, c[0x0][0x2d0], -R13 ;  /* 0x0000b4000a057a23 */ /* 0x004fce000001080d */
[----:B------:R2:W4:Y:S01]  /*4010*/  MUFU.EX2 R175, R5 ;  /* 0x0000000500af7308 */ /* 0x0005220000000800 */
[----:B-1----:R-:W-:Y:S01]  /*4020*/  FMNMX.FTZ R0, R0, R9, !PT ;  /* 0x0000000900007209 */ /* 0x002fe20007810000 */
[----:B---3--:R-:W-:-:S04]  /*4030*/  FFMA.FTZ R3, R18, c[0x0][0x2d0], -R13 ;  /* 0x0000b40012037a23 */ /* 0x008fc8000001080d */
[----:B------:R-:W1:Y:S02]  /*4040*/  SHFL.BFLY PT, R16, R0, 0x1, 0x1f ;  /* 0x0c201f0000107f89 */ /* 0x000e6400000e0000 */
[----:B------:R3:W-:Y:S01]  /*4050*/  MUFU.EX2 R234, R3 ;  /* 0x0000000300ea7308 */ /* 0x0007e20000000800 */
[----:B--2---:R-:W-:Y:S01]  /*4060*/  FFMA.FTZ R5, R11, c[0x0][0x2d0], -R12 ;  /* 0x0000b4000b057a23 */ /* 0x004fe2000001080c */
[----:B----4-:R-:W-:-:S06]  /*4070*/  F2FP.PACK_AB R6, R175, R236 ;  /* 0x000000ecaf06723e */ /* 0x010fcc00000000ff */
[----:B------:R-:W2:Y:S01]  /*4080*/  MUFU.EX2 R226, R5 ;  /* 0x0000000500e27308 */ /* 0x000ea20000000800 */
[----:B---3--:R-:W-:-:S07]  /*4090*/  FFMA.FTZ R3, R19, c[0x0][0x2d0], -R13 ;  /* 0x0000b40013037a23 */ /* 0x008fce000001080d */
[----:B------:R3:W-:Y:S01]  /*40a0*/  MUFU.EX2 R231, R3 ;  /* 0x0000000300e77308 */ /* 0x0007e20000000800 */
[----:B-1----:R-:W-:-:S04]  /*40b0*/  FMNMX.FTZ R177, R0, R16, !PT ;  /* 0x0000001000b17209 */ /* 0x002fc80007810000 */
[----:B------:R-:W-:Y:S02]  /*40c0*/  FSETP.NEU.FTZ.AND P2, PT, R177, -INF , PT ;  /* 0xff800000b100780b */ /* 0x000fe40003f5d000 */
[----:B--2---:R-:W-:Y:S02]  /*40d0*/  F2FP.PACK_AB R5, R227, R226 ;  /* 0x000000e2e305723e */ /* 0x004fe400000000ff */
[----:B---3--:R-:W-:Y:S01]  /*40e0*/  FMNMX.FTZ R3, R144, R8, !PT ;  /* 0x0000000890037209 */ /* 0x008fe20007810000 */
[----:B------:R-:W-:-:S04]  /*40f0*/  FFMA.FTZ R8, R20, c[0x0][0x2d0], -R13 ;  /* 0x0000b40014087a23 */ /* 0x000fc8000001080d */
[----:B------:R-:W-:Y:S01]  /*4100*/  HMMA.16816.F32 R128, R4, R100, RZ ;  /* 0x000000640480723c */ /* 0x000fe200000018ff */
[----:B------:R-:W-:Y:S01]  /*4110*/  FMNMX.FTZ R3, R138, R3, !PT ;  /* 0x000000038a037209 */ /* 0x000fe20007810000 */
[----:B------:R1:W2:Y:S03]  /*4120*/  MUFU.EX2 R229, R8 ;  /* 0x0000000800e57308 */ /* 0x0002a60000000800 */
[----:B------:R-:W-:-:S03]  /*4130*/  FMNMX.FTZ R3, R139, R3, !PT ;  /* 0x000000038b037209 */ /* 0x000fc60007810000 */
[----:B------:R-:W-:Y:S01]  /*4140*/  HMMA.16816.F32 R56, R4, R44, RZ ;  /* 0x0000002c0438723c */ /* 0x000fe200000018ff */
[----:B------:R-:W-:-:S07]  /*4150*/  FMNMX.FTZ R3, R167, R3, !PT ;  /* 0x00000003a7037209 */ /* 0x000fce0007810000 */
[----:B------:R-:W-:Y:S01]  /*4160*/  HMMA.16816.F32 R132, R4, R92, RZ ;  /* 0x0000005c0484723c */ /* 0x000fe200000018ff */
[----:B-1----:R-:W-:Y:S01]  /*4170*/  FFMA.FTZ R8, R21, c[0x0][0x2d0], -R12 ;  /* 0x0000b40015087a23 */ /* 0x002fe2000001080c */
[----:B--2---:R-:W-:-:S03]  /*4180*/  F2FP.PACK_AB R10, R229, R231 ;  /* 0x000000e7e50a723e */ /* 0x004fc600000000ff */
[----:B------:R1:W-:Y:S03]  /*4190*/  MUFU.EX2 R185, R8 ;  /* 0x0000000800b97308 */ /* 0x0003e60000000800 */
[C---:B------:R-:W-:Y:S08]  /*41a0*/  HMMA.16816.F32 R124, R4.reuse, R104, RZ ;  /* 0x00000068047c723c */ /* 0x040ff000000018ff */
[----:B------:R-:W-:Y:S01]  /*41b0*/  HMMA.16816.F32 R140, R4, R80, RZ ;  /* 0x00000050048c723c */ /* 0x000fe200000018ff */
[----:B-1----:R-:W-:Y:S01]  /*41c0*/  FMNMX.FTZ R8, R166, R3, !PT ;  /* 0x00000003a6087209 */ /* 0x002fe20007810000 */
[----:B------:R-:W-:-:S06]  /*41d0*/  FFMA.FTZ R3, R22, c[0x0][0x2d0], -R12 ;  /* 0x0000b40016037a23 */ /* 0x000fcc000001080c */
[C---:B------:R-:W-:Y:S01]  /*41e0*/  HMMA.16816.F32 R152, R4.reuse, R84, RZ ;  /* 0x000000540498723c */ /* 0x040fe200000018ff */
[----:B------:R-:W-:Y:S01]  /*41f0*/  FMNMX.FTZ R8, R163, R8, !PT ;  /* 0x00000008a3087209 */ /* 0x000fe20007810000 */
[----:B------:R1:W2:Y:S06]  /*4200*/  MUFU.EX2 R233, R3 ;  /* 0x0000000300e97308 */ /* 0x0002ac0000000800 */
[C---:B------:R-:W-:Y:S08]  /*4210*/  HMMA.16816.F32 R148, R4.reuse, R88, RZ ;  /* 0x000000580494723c */ /* 0x040ff000000018ff */
[----:B------:R-:W-:Y:S01]  /*4220*/  HMMA.16816.F32 R120, R4, R108, RZ ;  /* 0x0000006c0478723c */ /* 0x000fe200000018ff */
[----:B-1----:R-:W-:Y:S01]  /*4230*/  FMNMX.FTZ R3, R162, R8, !PT ;  /* 0x00000008a2037209 */ /* 0x002fe20007810000 */
[----:B------:R-:W-:Y:S01]  /*4240*/  FFMA.FTZ R8, R23, c[0x0][0x2d0], -R12 ;  /* 0x0000b40017087a23 */ /* 0x000fe2000001080c */
[----:B--2---:R-:W-:-:S02]  /*4250*/  F2FP.PACK_AB R9, R233, R185 ;  /* 0x000000b9e909723e */ /* 0x004fc400000000ff */
[----:B------:R-:W-:Y:S01]  /*4260*/  FMNMX.FTZ R3, R195, R3, !PT ;  /* 0x00000003c3037209 */ /* 0x000fe20007810000 */
[----:B------:R1:W-:Y:S02]  /*4270*/  MUFU.EX2 R230, R8 ;  /* 0x0000000800e67308 */ /* 0x0003e40000000800 */
[----:B------:R-:W-:Y:S01]  /*4280*/  HMMA.16816.F32 R112, R4, R46, RZ ;  /* 0x0000002e0470723c */ /* 0x000fe200000018ff */
[----:B------:R-:W-:-:S04]  /*4290*/  FMNMX.FTZ R3, R194, R3, !PT ;  /* 0x00000003c2037209 */ /* 0x000fc80007810000 */
[----:B------:R-:W-:-:S03]  /*42a0*/  FMNMX.FTZ R3, R193, R3, !PT ;  /* 0x00000003c1037209 */ /* 0x000fc60007810000 */
[C---:B------:R-:W-:Y:S01]  /*42b0*/  HMMA.16816.F32 R96, R4.reuse, R82, RZ ;  /* 0x000000520460723c */ /* 0x040fe200000018ff */
[----:B------:R-:W-:Y:S01]  /*42c0*/  FMNMX.FTZ R14, R192, R3, !PT ;  /* 0x00000003c00e7209 */ /* 0x000fe20007810000 */
[----:B------:R-:W-:Y:S02]  /*42d0*/  FMUL.FTZ R3, R177, c[0x0][0x2d0] ;  /* 0x0000b400b1037a20 */ /* 0x000fe40000410000 */
[----:B-1----:R-:W-:Y:S02]  /*42e0*/  FFMA.FTZ R8, R24, c[0x0][0x2d0], -R12 ;  /* 0x0000b40018087a23 */ /* 0x002fe4000001080c */
[----:B------:R-:W1:Y:S01]  /*42f0*/  SHFL.BFLY PT, R15, R14, 0x2, 0x1f ;  /* 0x0c401f000e0f7f89 */ /* 0x000e6200000e0000 */
[----:B------:R-:W-:Y:S01]  /*4300*/  FSEL R3, R3, RZ, P2 ;  /* 0x000000ff03037208 */ /* 0x000fe20001000000 */
[C---:B------:R-:W-:Y:S01]  /*4310*/  HMMA.16816.F32 R40, R4.reuse, R86, RZ ;  /* 0x000000560428723c */ /* 0x040fe200000018ff */
[----:B------:R2:W3:Y:S07]  /*4320*/  MUFU.EX2 R228, R8 ;  /* 0x0000000800e47308 */ /* 0x0004ee0000000800 */
[C---:B------:R-:W-:Y:S08]  /*4330*/  HMMA.16816.F32 R36, R4.reuse, R90, RZ ;  /* 0x0000005a0424723c */ /* 0x040ff000000018ff */
[----:B------:R-:W-:Y:S01]  /*4340*/  HMMA.16816.F32 R32, R4, R94, RZ ;  /* 0x0000005e0420723c */ /* 0x000fe200000018ff */
[----:B--2---:R-:W-:-:S02]  /*4350*/  F2FP.PACK_AB R8, R234, R251 ;  /* 0x000000fbea08723e */ /* 0x004fc400000000ff */
[----:B---3--:R-:W-:Y:S02]  /*4360*/  F2FP.PACK_AB R11, R228, R230 ;  /* 0x000000e6e40b723e */ /* 0x008fe400000000ff */
[----:B-1----:R-:W-:-:S03]  /*4370*/  FMNMX.FTZ R0, R14, R15, !PT ;  /* 0x0000000f0e007209 */ /* 0x002fc60007810000 */
[----:B------:R-:W-:Y:S08]  /*4380*/  HMMA.16816.F32 R28, R4, R102, RZ ;  /* 0x00000066041c723c */ /* 0x000ff000000018ff */
[----:B------:R-:W-:Y:S08]  /*4390*/  HMMA.16816.F32 R16, R8, R68, R128 ;  /* 0x000000440810723c */ /* 0x000ff00000001880 */
[C---:B------:R-:W-:Y:S08]  /*43a0*/  HMMA.16816.F32 R24, R4.reuse, R106, RZ ;  /* 0x0000006a0418723c */ /* 0x040ff000000018ff */
[----:B------:R-:W-:Y:S01]  /*43b0*/  HMMA.16816.F32 R20, R4, R110, RZ ;  /* 0x0000006e0414723c */ /* 0x000fe200000018ff */
[----:B------:R-:W1:Y:S06]  /*43c0*/  SHFL.BFLY PT, R5, R0, 0x1, 0x1f ;  /* 0x0c201f0000057f89 */ /* 0x000e6c00000e0000 */
[----:B------:R-:W-:Y:S01]  /*43d0*/  FFMA.FTZ R4, R146, c[0x0][0x2d0], -R3 ;  /* 0x0000b40092047a23 */ /* 0x000fe20000010803 */
[C---:B------:R-:W-:Y:S01]  /*43e0*/  HMMA.16816.F32 R200, R8.reuse, R64, R56 ;  /* 0x0000004008c8723c */ /* 0x040fe20000001838 */
[----:B------:R-:W2:Y:S02]  /*43f0*/  LDSM.16.MT88.4 R56, [R222+0x2900] ;  /* 0x00290000de38783b */ /* 0x000ea40000004200 */
[----:B------:R3:W-:Y:S05]  /*4400*/  MUFU.EX2 R212, R4 ;  /* 0x0000000400d47308 */ /* 0x0007ea0000000800 */
[C---:B------:R-:W-:Y:S07]  /*4410*/  HMMA.16816.F32 R188, R8.reuse, R72, R132 ;  /* 0x0000004808bc723c */ /* 0x040fee0000001884 */
[----:B------:R-:W-:Y:S01]  /*4420*/  MOV R133, R18 ;  /* 0x0000001200857202 */ /* 0x000fe20000000f00 */
[----:B------:R-:W-:Y:S01]  /*4430*/  IMAD.MOV.U32 R132, RZ, RZ, R19 ;  /* 0x000000ffff847224 */ /* 0x000fe200078e0013 */
[----:B-1----:R-:W-:Y:S01]  /*4440*/  FMNMX.FTZ R176, R0, R5, !PT ;  /* 0x0000000500b07209 */ /* 0x002fe20007810000 */
[--C-:B------:R-:W-:Y:S01]  /*4450*/  FFMA.FTZ R0, R118, c[0x0][0x2d0], -R3.reuse ;  /* 0x0000b40076007a23 */ /* 0x100fe20000010803 */
[C---:B------:R-:W-:Y:S01]  /*4460*/  HMMA.16816.F32 R240, R8.reuse, R60, R148 ;  /* 0x0000003c08f0723c */ /* 0x040fe20000001894 */
[----:B---3--:R-:W-:Y:S01]  /*4470*/  FFMA.FTZ R4, R145, c[0x0][0x2d0], -R3 ;  /* 0x0000b40091047a23 */ /* 0x008fe20000010803 */
[----:B------:R-:W-:Y:S01]  /*4480*/  FSETP.NEU.FTZ.AND P2, PT, R176, -INF , PT ;  /* 0xff800000b000780b */ /* 0x000fe20003f5d000 */
[----:B------:R1:W-:Y:S04]  /*4490*/  MUFU.EX2 R235, R0 ;  /* 0x0000000000eb7308 */ /* 0x0003e80000000800 */
[----:B------:R-:W-:Y:S01]  /*44a0*/  MOV R151, R208 ;  /* 0x000000d000977202 */ /* 0x000fe20000000f00 */
[----:B------:R-:W-:Y:S01]  /*44b0*/  HMMA.16816.F32 R216, R8, R48, R140 ;  /* 0x0000003008d8723c */ /* 0x000fe2000000188c */
[----:B------:R-:W-:-:S02]  /*44c0*/  IMAD.MOV.U32 R149, RZ, RZ, R187 ;  /* 0x000000ffff957224 */ /* 0x000fc400078e00bb */
[----:B------:R3:W-:Y:S01]  /*44d0*/  MUFU.EX2 R14, R4 ;  /* 0x00000004000e7308 */ /* 0x0007e20000000800 */
[----:B------:R-:W-:Y:S01]  /*44e0*/  IMAD.MOV.U32 R150, RZ, RZ, R186 ;  /* 0x000000ffff967224 */ /* 0x000fe200078e00ba */
[----:B------:R-:W-:Y:S01]  /*44f0*/  MOV R246, R189 ;  /* 0x000000bd00f67202 */ /* 0x000fe20000000f00 */
[----:B------:R-:W-:Y:S02]  /*4500*/  IMAD.MOV.U32 R247, RZ, RZ, R188 ;  /* 0x000000fffff77224 */ /* 0x000fe400078e00bc */
[----:B------:R-:W-:Y:S01]  /*4510*/  IMAD.MOV.U32 R245, RZ, RZ, R190 ;  /* 0x000000fffff57224 */ /* 0x000fe200078e00be */
[----:B------:R-:W-:Y:S01]  /*4520*/  HMMA.16816.F32 R152, R8, R76, R152 ;  /* 0x0000004c0898723c */ /* 0x000fe20000001898 */
[----:B------:R-:W-:Y:S02]  /*4530*/  IMAD.MOV.U32 R244, RZ, RZ, R191 ;  /* 0x000000fffff47224 */ /* 0x000fe400078e00bf */
[----:B-1----:R-:W-:-:S05]  /*4540*/  FMUL.FTZ R0, R176, c[0x0][0x2d0] ;  /* 0x0000b400b0007a20 */ /* 0x002fca0000410000 */
[----:B------:R-:W-:Y:S01]  /*4550*/  FSEL R0, R0, RZ, P2 ;  /* 0x000000ff00007208 */ /* 0x000fe20001000000 */
[----:B------:R-:W-:Y:S01]  /*4560*/  HMMA.16816.F32 R188, R8, R66, R112 ;  /* 0x0000004208bc723c */ /* 0x000fe20000001870 */
[----:B---3--:R-:W-:Y:S01]  /*4570*/  FFMA.FTZ R4, R137, c[0x0][0x2d0], -R3 ;  /* 0x0000b40089047a23 */ /* 0x008fe20000010803 */
[----:B------:R-:W-:-:S03]  /*4580*/  MOV R137, R17 ;  /* 0x0000001100897202 */ /* 0x000fc60000000f00 */
[----:B------:R1:W3:Y:S03]  /*4590*/  MUFU.EX2 R6, R4 ;  /* 0x0000000400067308 */ /* 0x0002e60000000800 */
[C---:B------:R-:W-:Y:S08]  /*45a0*/  HMMA.16816.F32 R140, R8.reuse, R62, R36 ;  /* 0x0000003e088c723c */ /* 0x040ff00000001824 */
[----:B--2---:R-:W-:Y:S01]  /*45b0*/  HMMA.16816.F32 R208, R8, R58, R20 ;  /* 0x0000003a08d0723c */ /* 0x004fe20000001814 */
[----:B-1----:R-:W-:-:S02]  /*45c0*/  FFMA.FTZ R4, R136, c[0x0][0x2d0], -R3 ;  /* 0x0000b40088047a23 */ /* 0x002fc40000010803 */
[----:B------:R-:W-:-:S05]  /*45d0*/  IMAD.MOV.U32 R136, RZ, RZ, R16 ;  /* 0x000000ffff887224 */ /* 0x000fca00078e0010 */
[----:B------:R-:W-:Y:S01]  /*45e0*/  HMMA.16816.F32 R16, R8, R52, R124 ;  /* 0x000000340810723c */ /* 0x000fe2000000187c */
[----:B------:R1:W-:Y:S01]  /*45f0*/  MUFU.EX2 R238, R4 ;  /* 0x0000000400ee7308 */ /* 0x0003e20000000800 */
[----:B---3--:R-:W-:-:S06]  /*4600*/  IMAD.MOV.U32 R131, RZ, RZ, R6 ;  /* 0x000000ffff837224 */ /* 0x008fcc00078e0006 */
[----:B------:R-:W-:Y:S01]  /*4610*/  HMMA.16816.F32 R124, R8, R78, R40 ;  /* 0x0000004e087c723c */ /* 0x000fe20000001828 */
[----:B-1----:R-:W-:-:S04]  /*4620*/  FFMA.FTZ R4, R119, c[0x0][0x2d0], -R3 ;  /* 0x0000b40077047a23 */ /* 0x002fc80000010803 */
[----:B------:R1:W-:Y:S11]  /*4630*/  MUFU.EX2 R15, R4 ;  /* 0x00000004000f7308 */ /* 0x0003f60000000800 */
[----:B------:R-:W-:Y:S01]  /*4640*/  IMAD.MOV.U32 R146, RZ, RZ, R16 ;  /* 0x000000ffff927224 */ /* 0x000fe200078e0010 */
[----:B------:R-:W-:Y:S01]  /*4650*/  MOV R145, R17 ;  /* 0x0000001100917202 */ /* 0x000fe20000000f00 */
[----:B------:R-:W-:-:S02]  /*4660*/  IMAD.MOV.U32 R134, RZ, RZ, R19 ;  /* 0x000000ffff867224 */ /* 0x000fc400078e0013 */
[----:B------:R-:W-:Y:S02]  /*4670*/  IMAD.MOV.U32 R119, RZ, RZ, R18 ;  /* 0x000000ffff777224 */ /* 0x000fe400078e0012 */
[----:B------:R-:W-:Y:S01]  /*4680*/  HMMA.16816.F32 R16, R8, R56, R120 ;  /* 0x000000380810723c */ /* 0x000fe20000001878 */
[----:B-1----:R-:W-:-:S07]  /*4690*/  FFMA.FTZ R4, R117, c[0x0][0x2d0], -R3 ;  /* 0x0000b40075047a23 */ /* 0x002fce0000010803 */
[C---:B------:R-:W-:Y:S01]  /*46a0*/  HMMA.16816.F32 R120, R8.reuse, R50, R96 ;  /* 0x000000320878723c */ /* 0x040fe20000001860 */
[----:B------:R1:W-:Y:S11]  /*46b0*/  MUFU.EX2 R232, R4 ;  /* 0x0000000400e87308 */ /* 0x0003f60000000800 */
[----:B------:R-:W-:Y:S04]  /*46c0*/  @!UPT UIADD3 URZ, URZ, URZ, URZ ;  /* 0x0000003f3f3ff290 */ /* 0x000fe8000fffe03f */
[----:B------:R-:W-:Y:S01]  /*46d0*/  MOV R148, R16 ;  /* 0x0000001000947202 */ /* 0x000fe20000000f00 */
[----:B------:R-:W-:Y:S01]  /*46e0*/  IMAD.MOV.U32 R135, RZ, RZ, R19 ;  /* 0x000000ffff877224 */ /* 0x000fe200078e0013 */
[----:B------:R-:W-:Y:S01]  /*46f0*/  MOV R205, R18 ;  /* 0x0000001200cd7202 */ /* 0x000fe20000000f00 */
[----:B------:R-:W-:Y:S02]  /*4700*/  IMAD.MOV.U32 R118, RZ, RZ, R17 ;  /* 0x000000ffff767224 */ /* 0x000fe400078e0011 */
[----:B------:R-:W-:Y:S01]  /*4710*/  HMMA.16816.F32 R16, R8, R74, R32 ;  /* 0x0000004a0810723c */ /* 0x000fe20000001820 */
[----:B-1----:R-:W-:-:S04]  /*4720*/  FFMA.FTZ R4, R116, c[0x0][0x2d0], -R3 ;  /* 0x0000b40074047a23 */ /* 0x002fc80000010803 */
[----:B------:R1:W2:Y:S02]  /*4730*/  MUFU.EX2 R130, R4 ;  /* 0x0000000400827308 */ /* 0x0002a40000000800 */
[----:B-1----:R-:W-:Y:S01]  /*4740*/  FFMA.FTZ R4, R159, c[0x0][0x2d0], -R0 ;  /* 0x0000b4009f047a23 */ /* 0x002fe20000010800 */
[----:B--2---:R-:W-:Y:S11]  /*4750*/  F2FP.PACK_AB R6, R130, R232 ;  /* 0x000000e88206723e */ /* 0x004ff600000000ff */
[----:B------:R-:W-:Y:S05]  /*4760*/  @!UPT UIADD3 URZ, URZ, URZ, URZ ;  /* 0x0000003f3f3ff290 */ /* 0x000fea000fffe03f */
[----:B------:R-:W-:Y:S01]  /*4770*/  IMAD.MOV.U32 R41, RZ, RZ, R16 ;  /* 0x000000ffff297224 */ /* 0x000fe200078e0010 */
[----:B------:R1:W-:Y:S01]  /*4780*/  MUFU.EX2 R129, R4 ;  /* 0x0000000400817308 */ /* 0x0003e20000000800 */
[----:B------:R-:W-:Y:S01]  /*4790*/  IMAD.MOV.U32 R40, RZ, RZ, R17 ;  /* 0x000000ffff287224 */ /* 0x000fe200078e0011 */
[----:B------:R-:W-:Y:S01]  /*47a0*/  MOV R174, R19 ;  /* 0x0000001300ae7202 */ /* 0x000fe20000000f00 */
[----:B------:R-:W-:Y:S02]  /*47b0*/  IMAD.MOV.U32 R178, RZ, RZ, R18 ;  /* 0x000000ffffb27224 */ /* 0x000fe400078e0012 */
[----:B------:R-:W-:Y:S01]  /*47c0*/  HMMA.16816.F32 R16, R8, R70, R28 ;  /* 0x000000460810723c */ /* 0x000fe2000000181c */
[----:B-1----:R-:W-:-:S04]  /*47d0*/  FFMA.FTZ R4, R158, c[0x0][0x2d0], -R0 ;  /* 0x0000b4009e047a23 */ /* 0x002fc80000010800 */
[----:B------:R1:W2:Y:S11]  /*47e0*/  MUFU.EX2 R128, R4 ;  /* 0x0000000400807308 */ /* 0x0002b60000000800 */
[----:B------:R-:W-:Y:S08]  /*47f0*/  @!UPT UIADD3 URZ, URZ, URZ, URZ ;  /* 0x0000003f3f3ff290 */ /* 0x000ff0000fffe03f */
[----:B------:R-:W-:Y:S01]  /*4800*/  IMAD.MOV.U32 R206, RZ, RZ, R19 ;  /* 0x000000ffffce7224 */ /* 0x000fe200078e0013 */
[----:B------:R-:W-:Y:S01]  /*4810*/  MOV R207, R18 ;  /* 0x0000001200cf7202 */ /* 0x000fe20000000f00 */
[----:B------:R-:W-:Y:S02]  /*4820*/  IMAD.MOV.U32 R172, RZ, RZ, R17 ;  /* 0x000000ffffac7224 */ /* 0x000fe400078e0011 */
[----:B------:R-:W-:Y:S02]  /*4830*/  IMAD.MOV.U32 R173, RZ, RZ, R16 ;  /* 0x000000ffffad7224 */ /* 0x000fe400078e0010 */
[----:B-1----:R-:W-:-:S04]  /*4840*/  FFMA.FTZ R4, R157, c[0x0][0x2d0], -R0 ;  /* 0x0000b4009d047a23 */ /* 0x002fc80000010800 */
[----:B------:R1:W-:Y:S02]  /*4850*/  MUFU.EX2 R225, R4 ;  /* 0x0000000400e17308 */ /* 0x0003e40000000800 */
[----:B-1----:R-:W-:Y:S02]  /*4860*/  FFMA.FTZ R4, R156, c[0x0][0x2d0], -R0 ;  /* 0x0000b4009c047a23 */ /* 0x002fe40000010800 */
[----:B------:R-:W-:Y:S04]  /*4870*/  HMMA.16816.F32 R156, R8, R54, R24 ;  /* 0x00000036089c723c */ /* 0x000fe80000001818 */
[----:B------:R1:W3:Y:S03]  /*4880*/  MUFU.EX2 R239, R4 ;  /* 0x0000000400ef7308 */ /* 0x0002e60000000800 */
[----:B------:R-:W-:-:S02]  /*4890*/  F2FP.PACK_AB R8, R14, R212 ;  /* 0x000000d40e08723e */ /* 0x000fc400000000ff */
[----:B------:R-:W-:Y:S02]  /*48a0*/  F2FP.PACK_AB R10, R238, R131 ;  /* 0x00000083ee0a723e */ /* 0x000fe400000000ff */
[----:B--2---:R-:W-:Y:S01]  /*48b0*/  F2FP.PACK_AB R9, R128, R129 ;  /* 0x000000818009723e */ /* 0x004fe200000000ff */
[----:B-1----:R-:W-:Y:S01]  /*48c0*/  FFMA.FTZ R4, R147, c[0x0][0x2d0], -R0 ;  /* 0x0000b40093047a23 */ /* 0x002fe20000010800 */
[----:B---3--:R-:W-:-:S03]  /*48d0*/  F2FP.PACK_AB R11, R239, R225 ;  /* 0x000000e1ef0b723e */ /* 0x008fc600000000ff */
[----:B------:R1:W-:Y:S04]  /*48e0*/  MUFU.EX2 R252, R4 ;  /* 0x0000000400fc7308 */ /* 0x0003e80000000800 */
[C---:B------:R-:W-:Y:S07]  /*48f0*/  HMMA.16816.F32 R20, R8.reuse, R44, RZ ;  /* 0x0000002c0814723c */ /* 0x040fee00000018ff */
[----:B------:R-:W-:Y:S01]  /*4900*/  MOV R44, R150 ;  /* 0x00000096002c7202 */ /* 0x000fe20000000f00 */
[----:B------:R-:W-:Y:S01]  /*4910*/  HMMA.16816.F32 R16, R8, R80, RZ ;  /* 0x000000500810723c */ /* 0x000fe200000018ff */
[----:B------:R-:W-:-:S02]  /*4920*/  IMAD.MOV.U32 R45, RZ, RZ, R151 ;  /* 0x000000ffff2d7224 */ /* 0x000fc400078e0097 */
[----:B-1----:R-:W-:-:S04]  /*4930*/  FFMA.FTZ R4, R144, c[0x0][0x2d0], -R0 ;  /* 0x0000b40090047a23 */ /* 0x002fc80000010800 */
[----:B------:R-:W-:Y:S01]  /*4940*/  MOV R81, R185 ;  /* 0x000000b900517202 */ /* 0x000fe20000000f00 */
[----:B------:R1:W2:Y:S01]  /*4950*/  MUFU.EX2 R213, R4 ;  /* 0x0000000400d57308 */ /* 0x0002a20000000800 */
[----:B------:R-:W-:Y:S01]  /*4960*/  IMAD.MOV.U32 R80, RZ, RZ, R184 ;  /* 0x000000ffff507224 */ /* 0x000fe200078e00b8 */
[C---:B------:R-:W-:Y:S07]  /*4970*/  HMMA.16816.F32 R36, R8.reuse, R84, RZ ;  /* 0x000000540824723c */ /* 0x040fee00000018ff */
[----:B------:R-:W-:Y:S01]  /*4980*/  IMAD.MOV.U32 R85, RZ, RZ, R146 ;  /* 0x000000ffff557224 */ /* 0x000fe200078e0092 */
[----:B------:R-:W-:Y:S01]  /*4990*/  HMMA.16816.F32 R32, R8, R88, RZ ;  /* 0x000000580820723c */ /* 0x000fe200000018ff */
[----:B------:R-:W-:-:S02]  /*49a0*/  IMAD.MOV.U32 R84, RZ, RZ, R134 ;  /* 0x000000ffff547224 */ /* 0x000fc400078e0086 */
[----:B-1----:R-:W-:Y:S01]  /*49b0*/  FFMA.FTZ R4, R138, c[0x0][0x2d0], -R0 ;  /* 0x0000b4008a047a23 */ /* 0x002fe20000010800 */
[----:B--2---:R-:W-:-:S04]  /*49c0*/  F2FP.PACK_AB R5, R213, R252 ;  /* 0x000000fcd505723e */ /* 0x004fc800000000ff */
[----:B------:R-:W-:Y:S01]  /*49d0*/  HMMA.16816.F32 R28, R8, R92, RZ ;  /* 0x0000005c081c723c */ /* 0x000fe200000018ff */
[----:B------:R-:W-:Y:S01]  /*49e0*/  MOV R89, R119 ;  /* 0x0000007700597202 */ /* 0x000fe20000000f00 */
[----:B------:R1:W-:Y:S01]  /*49f0*/  MUFU.EX2 R215, R4 ;  /* 0x0000000400d77308 */ /* 0x0003e20000000800 */
[----:B------:R-:W-:Y:S01]  /*4a00*/  IMAD.MOV.U32 R138, RZ, RZ, R133 ;  /* 0x000000ffff8a7224 */ /* 0x000fe200078e0085 */
[----:B------:R-:W-:-:S03]  /*4a10*/  MOV R88, R41 ;  /* 0x0000002900587202 */ /* 0x000fc60000000f00 */
[----:B------:R-:W-:Y:S01]  /*4a20*/  IMAD.MOV.U32 R93, RZ, RZ, R40 ;  /* 0x000000ffff5d7224 */ /* 0x000fe200078e0028 */
[----:B------:R-:W-:Y:S01]  /*4a30*/  HMMA.16816.F32 R24, R8, R100, RZ ;  /* 0x000000640818723c */ /* 0x000fe200000018ff */
[----:B------:R-:W-:-:S06]  /*4a40*/  IMAD.MOV.U32 R92, RZ, RZ, R250 ;  /* 0x000000ffff5c7224 */ /* 0x000fcc00078e00fa */
[----:B------:R-:W-:Y:S01]  /*4a50*/  IMAD.MOV.U32 R101, RZ, RZ, R149 ;  /* 0x000000ffff657224 */ /* 0x000fe200078e0095 */
[----:B------:R-:W-:Y:S01]  /*4a60*/  HMMA.16816.F32 R40, R8, R46, RZ ;  /* 0x0000002e0828723c */ /* 0x000fe200000018ff */
[----:B------:R-:W-:Y:S02]  /*4a70*/  IMAD.MOV.U32 R100, RZ, RZ, R251 ;  /* 0x000000ffff647224 */ /* 0x000fe400078e00fb */
[----:B-1----:R-:W-:Y:S02]  /*4a80*/  FFMA.FTZ R4, R139, c[0x0][0x2d0], -R0 ;  /* 0x0000b4008b047a23 */ /* 0x002fe40000010800 */
[----:B------:R-:W-:Y:S02]  /*4a90*/  IMAD.MOV.U32 R139, RZ, RZ, R132 ;  /* 0x000000ffff8b7224 */ /* 0x000fe400078e0084 */
[----:B------:R1:W2:Y:S02]  /*4aa0*/  MUFU.EX2 R214, R4 ;  /* 0x0000000400d67308 */ /* 0x0002a40000000800 */
[----:B-1----:R-:W-:-:S02]  /*4ab0*/  F2FP.PACK_AB R4, R235, R15 ;  /* 0x0000000feb04723e */ /* 0x002fc400000000ff */
[----:B--2---:R-:W-:-:S07]  /*4ac0*/  F2FP.PACK_AB R7, R214, R215 ;  /* 0x000000d7d607723e */ /* 0x004fce00000000ff */
[----:B------:R-:W-:Y:S07]  /*4ad0*/  HMMA.16816.F32 R184, R4, R64, R20 ;  /* 0x0000004004b8723c */ /* 0x000fee0000001814 */
[----:B------:R-:W-:Y:S01]  /*4ae0*/  IMAD.MOV.U32 R64, RZ, RZ, R145 ;  /* 0x000000ffff407224 */ /* 0x000fe200078e0091 */
[----:B------:R-:W-:Y:S01]  /*4af0*/  HMMA.16816.F32 R20, R8, R104, RZ ;  /* 0x000000680814723c */ /* 0x000fe200000018ff */
[----:B------:R-:W-:-:S06]  /*4b00*/  MOV R65, R135 ;  /* 0x0000008700417202 */ /* 0x000fcc0000000f00 */
[----:B------:R-:W-:Y:S01]  /*4b10*/  MOV R104, R249 ;  /* 0x000000f900687202 */ /* 0x000fe20000000f00 */
[----:B------:R-:W-:Y:S01]  /*4b20*/  HMMA.16816.F32 R112, R4, R48, R16 ;  /* 0x000000300470723c */ /* 0x000fe20000001810 */
[----:B------:R-:W-:-:S06]  /*4b30*/  IMAD.MOV.U32 R105, RZ, RZ, R248 ;  /* 0x000000ffff697224 */ /* 0x000fcc00078e00f8 */
[----:B------:R-:W-:Y:S01]  /*4b40*/  MOV R49, R148 ;  /* 0x0000009400317202 */ /* 0x000fe20000000f00 */
[----:B------:R-:W-:Y:S01]  /*4b50*/  HMMA.16816.F32 R16, R8, R108, RZ ;  /* 0x0000006c0810723c */ /* 0x000fe200000018ff */
[----:B------:R-:W-:-:S07]  /*4b60*/  IMAD.MOV.U32 R48, RZ, RZ, R118 ;  /* 0x000000ffff307224 */ /* 0x000fce00078e0076 */
[C---:B------:R-:W-:Y:S08]  /*4b70*/  HMMA.16816.F32 R96, R4.reuse, R76, R36 ;  /* 0x0000004c0460723c */ /* 0x040ff00000001824 */
[----:B------:R-:W-:Y:S08]  /*4b80*/  HMMA.16816.F32 R144, R4, R52, R20 ;  /* 0x000000340490723c */ /* 0x000ff00000001814 */
[C---:B------:R-:W-:Y:S07]  /*4b90*/  HMMA.16816.F32 R36, R8.reuse, R82, RZ ;  /* 0x000000520824723c */ /* 0x040fee00000018ff */
[----:B------:R-:W-:Y:S01]  /*4ba0*/  MOV R83, R44 ;  /* 0x0000002c00537202 */ /* 0x000fe20000000f00 */
[----:B------:R-:W-:Y:S01]  /*4bb0*/  HMMA.16816.F32 R20, R8, R102, RZ ;  /* 0x000000660814723c */ /* 0x000fe200000018ff */
[----:B------:R-:W-:-:S02]  /*4bc0*/  IMAD.MOV.U32 R82, RZ, RZ, R92 ;  /* 0x000000ffff527224 */ /* 0x000fc400078e005c */
[----:B------:R-:W-:Y:S01]  /*4bd0*/  IMAD.MOV.U32 R92, RZ, RZ, R93 ;  /* 0x000000ffff5c7224 */ /* 0x000fe200078e005d */
[----:B------:R-:W-:Y:S01]  /*4be0*/  MOV R93, R88 ;  /* 0x00000058005d7202 */ /* 0x000fe20000000f00 */
[----:B------:R-:W-:Y:S02]  /*4bf0*/  IMAD.MOV.U32 R88, RZ, RZ, R89 ;  /* 0x000000ffff587224 */ /* 0x000fe400078e0059 */
[----:B------:R-:W-:Y:S01]  /*4c00*/  IMAD.MOV.U32 R102, RZ, RZ, R45 ;  /* 0x000000ffff667224 */ /* 0x000fe200078e002d */
[C---:B------:R-:W-:Y:S01]  /*4c10*/  HMMA.16816.F32 R116, R4.reuse, R60, R32 ;  /* 0x0000003c0474723c */ /* 0x040fe20000001820 */
[----:B------:R-:W-:Y:S01]  /*4c20*/  IMAD.MOV.U32 R89, RZ, RZ, R84 ;  /* 0x000000ffff597224 */ /* 0x000fe200078e0054 */
[----:B------:R-:W-:Y:S01]  /*4c30*/  MOV R84, R85 ;  /* 0x0000005500547202 */ /* 0x000fe20000000f00 */
[----:B------:R-:W-:Y:S02]  /*4c40*/  IMAD.MOV.U32 R85, RZ, RZ, R64 ;  /* 0x000000ffff557224 */ /* 0x000fe400078e0040 */
[----:B------:R-:W-:Y:S01]  /*4c50*/  IMAD.MOV.U32 R64, RZ, RZ, R65 ;  /* 0x000000ffff407224 */ /* 0x000fe200078e0041 */
[----:B------:R-:W-:Y:S01]  /*4c60*/  MOV R65, R205 ;  /* 0x000000cd00417202 */ /* 0x000fe20000000f00 */
[----:B------:R-:W-:Y:S01]  /*4c70*/  IMAD.MOV.U32 R103, RZ, RZ, R104 ;  /* 0x000000ffff677224 */ /* 0x000fe200078e0068 */
[C---:B------:R-:W-:Y:S08]  /*4c80*/  HMMA.16816.F32 R148, R4.reuse, R72, R28 ;  /* 0x000000480494723c */ /* 0x040ff0000000181c */
[C---:B------:R-:W-:Y:S08]  /*4c90*/  HMMA.16816.F32 R132, R4.reuse, R68, R24 ;  /* 0x000000440484723c */ /* 0x040ff00000001818 */
[----:B------:R-:W-:Y:S08]  /*4ca0*/  HMMA.16816.F32 R248, R4, R56, R16 ;  /* 0x0000003804f8723c */ /* 0x000ff00000001810 */
[C---:B------:R-:W-:Y:S08]  /*4cb0*/  HMMA.16816.F32 R32, R8.reuse, R86, RZ ;  /* 0x000000560820723c */ /* 0x040ff000000018ff */
[C---:B------:R-:W-:Y:S08]  /*4cc0*/  HMMA.16816.F32 R28, R8.reuse, R90, RZ ;  /* 0x0000005a081c723c */ /* 0x040ff000000018ff */
[C---:B------:R-:W-:Y:S08]  /*4cd0*/  HMMA.16816.F32 R24, R8.reuse, R94, RZ ;  /* 0x0000005e0818723c */ /* 0x040ff000000018ff */
[C---:B------:R-:W-:Y:S08]  /*4ce0*/  HMMA.16816.F32 R16, R8.reuse, R106, RZ ;  /* 0x0000006a0810723c */ /* 0x040ff000000018ff */
[----:B------:R-:W-:Y:S07]  /*4cf0*/  HMMA.16816.F32 R44, R8, R110, RZ ;  /* 0x0000006e082c723c */ /* 0x000fee00000018ff */
[----:B------:R-:W-:Y:S01]  /*4d00*/  FFMA.FTZ R8, R165, c[0x0][0x2d0], -R3 ;  /* 0x0000b400a5087a23 */ /* 0x000fe20000010803 */
[----:B------:R-:W-:Y:S01]  /*4d10*/  HMMA.16816.F32 R40, R4, R66, R40 ;  /* 0x000000420428723c */ /* 0x000fe20000001828 */
[----:B------:R-:W-:-:S02]  /*4d20*/  IMAD.MOV.U32 R165, RZ, RZ, R204 ;  /* 0x000000ffffa57224 */ /* 0x000fc400078e00cc */
[----:B------:R1:W-:Y:S05]  /*4d30*/  MUFU.EX2 R204, R8 ;  /* 0x0000000800cc7308 */ /* 0x0003ea0000000800 */
[C---:B------:R-:W-:Y:S08]  /*4d40*/  HMMA.16816.F32 R36, R4.reuse, R50, R36 ;  /* 0x000000320424723c */ /* 0x040ff00000001824 */
[----:B------:R-:W-:Y:S01]  /*4d50*/  HMMA.16816.F32 R32, R4, R78, R32 ;  /* 0x0000004e0420723c */ /* 0x000fe20000001820 */
[----:B-1----:R-:W-:Y:S01]  /*4d60*/  FFMA.FTZ R8, R164, c[0x0][0x2d0], -R3 ;  /* 0x0000b400a4087a23 */ /* 0x002fe20000010803 */
[----:B------:R-:W-:-:S03]  /*4d70*/  MOV R164, R105 ;  /* 0x0000006900a47202 */ /* 0x000fc60000000f00 */
[----:B------:R1:W-:Y:S03]  /*4d80*/  MUFU.EX2 R205, R8 ;  /* 0x0000000800cd7308 */ /* 0x0003e60000000800 */
[C---:B------:R-:W-:Y:S08]  /*4d90*/  HMMA.16816.F32 R28, R4.reuse, R62, R28 ;  /* 0x0000003e041c723c */ /* 0x040ff0000000181c */
[----:B------:R-:W-:Y:S01]  /*4da0*/  HMMA.16816.F32 R72, R4, R74, R24 ;  /* 0x0000004a0448723c */ /* 0x000fe20000001818 */
[----:B------:R-:W-:Y:S01]  /*4db0*/  LDSM.16.MT88.4 R24, [R221+0x1100] ;  /* 0x00110000dd18783b */ /* 0x000fe20000004200 */
[----:B-1----:R-:W-:-:S06]  /*4dc0*/  FFMA.FTZ R8, R161, c[0x0][0x2d0], -R3 ;  /* 0x0000b400a1087a23 */ /* 0x002fcc0000010803 */
[C---:B------:R-:W-:Y:S01]  /*4dd0*/  HMMA.16816.F32 R68, R4.reuse, R70, R20 ;  /* 0x000000460444723c */ /* 0x040fe20000001814 */
[----:B------:R-:W-:Y:S01]  /*4de0*/  IMAD.MOV.U32 R161, RZ, RZ, R206 ;  /* 0x000000ffffa17224 */ /* 0x000fe200078e00ce */
[----:B------:R-:W-:Y:S01]  /*4df0*/  LDSM.16.MT88.4 R20, [R223+0x1100] ;  /* 0x00110000df14783b */ /* 0x000fe20000004200 */
[----:B------:R1:W-:Y:S05]  /*4e00*/  MUFU.EX2 R206, R8 ;  /* 0x0000000800ce7308 */ /* 0x0003ea0000000800 */
[C---:B------:R-:W-:Y:S01]  /*4e10*/  HMMA.16816.F32 R52, R4.reuse, R54, R16 ;  /* 0x000000360434723c */ /* 0x040fe20000001810 */
[----:B------:R-:W2:Y:S07]  /*4e20*/  LDSM.16.MT88.4 R16, [R220+0x1100] ;  /* 0x00110000dc10783b */ /* 0x000eae0000004200 */
[----:B------:R-:W-:Y:S01]  /*4e30*/  HMMA.16816.F32 R44, R4, R58, R44 ;  /* 0x0000003a042c723c */ /* 0x000fe2000000182c */
[----:B-1----:R-:W-:-:S02]  /*4e40*/  FFMA.FTZ R8, R160, c[0x0][0x2d0], -R3 ;  /* 0x0000b400a0087a23 */ /* 0x002fc40000010803 */
[----:B------:R-:W-:Y:S02]  /*4e50*/  IMAD.MOV.U32 R160, RZ, RZ, R207 ;  /* 0x000000ffffa07224 */ /* 0x000fe400078e00cf */
[----:B------:R1:W3:Y:S02]  /*4e60*/  MUFU.EX2 R207, R8 ;  /* 0x0000000800cf7308 */ /* 0x0002e40000000800 */
[----:B------:R-:W-:Y:S01]  /*4e70*/  FFMA.FTZ R4, R168, c[0x0][0x2d0], -R13 ;  /* 0x0000b400a8047a23 */ /* 0x000fe2000001080d */
[----:B------:R-:W-:-:S05]  /*4e80*/  MOV R168, R64 ;  /* 0x0000004000a87202 */ /* 0x000fca0000000f00 */
[----:B------:R4:W-:Y:S01]  /*4e90*/  MUFU.EX2 R64, R4 ;  /* 0x0000000400407308 */ /* 0x0009e20000000800 */
[----:B-1----:R-:W-:Y:S01]  /*4ea0*/  FFMA.FTZ R8, R167, c[0x0][0x2d0], -R0 ;  /* 0x0000b400a7087a23 */ /* 0x002fe20000010800 */
[----:B------:R-:W-:Y:S02]  /*4eb0*/  MOV R167, R172 ;  /* 0x000000ac00a77202 */ /* 0x000fe40000000f00 */
[----:B---3--:R-:W-:-:S04]  /*4ec0*/  F2FP.PACK_AB R10, R207, R206 ;  /* 0x000000cecf0a723e */ /* 0x008fc800000000ff */
[----:B------:R1:W-:Y:S01]  /*4ed0*/  MUFU.EX2 R172, R8 ;  /* 0x0000000800ac7308 */ /* 0x0003e20000000800 */
[----:B----4-:R-:W-:Y:S02]  /*4ee0*/  FFMA.FTZ R4, R169, c[0x0][0x2d0], -R13 ;  /* 0x0000b400a9047a23 */ /* 0x010fe4000001080d */
[----:B------:R-:W-:-:S05]  /*4ef0*/  IMAD.MOV.U32 R169, RZ, RZ, R65 ;  /* 0x000000ffffa97224 */ /* 0x000fca00078e0041 */
[----:B------:R3:W4:Y:S01]  /*4f00*/  MUFU.EX2 R65, R4 ;  /* 0x0000000400417308 */ /* 0x0007220000000800 */
[----:B-1----:R-:W-:Y:S02]  /*4f10*/  FFMA.FTZ R8, R166, c[0x0][0x2d0], -R0 ;  /* 0x0000b400a6087a23 */ /* 0x002fe40000010800 */
[----:B------:R-:W-:-:S05]  /*4f20*/  IMAD.MOV.U32 R166, RZ, RZ, R173 ;  /* 0x000000ffffa67224 */ /* 0x000fca00078e00ad */
[----:B------:R1:W1:Y:S01]  /*4f30*/  MUFU.EX2 R173, R8 ;  /* 0x0000000800ad7308 */ /* 0x0002620000000800 */
[----:B---3--:R-:W-:Y:S01]  /*4f40*/  FFMA.FTZ R4, R183, c[0x0][0x2d0], -R12 ;  /* 0x0000b400b7047a23 */ /* 0x008fe2000001080c */
[----:B----4-:R-:W-:-:S06]  /*4f50*/  F2FP.PACK_AB R6, R65, R64 ;  /* 0x000000404106723e */ /* 0x010fcc00000000ff */
[----:B------:R3:W-:Y:S01]  /*4f60*/  MUFU.EX2 R60, R4 ;  /* 0x00000004003c7308 */ /* 0x0007e20000000800 */
[----:B-1----:R-:W-:Y:S01]  /*4f70*/  FFMA.FTZ R8, R163, c[0x0][0x2d0], -R0 ;  /* 0x0000b400a3087a23 */ /* 0x002fe20000010800 */
[----:B------:R-:W-:Y:S01]  /*4f80*/  F2FP.PACK_AB R9, R173, R172 ;  /* 0x000000acad09723e */ /* 0x000fe200000000ff */
[----:B------:R-:W-:-:S05]  /*4f90*/  IMAD.MOV.U32 R163, RZ, RZ, R174 ;  /* 0x000000ffffa37224 */ /* 0x000fca00078e00ae */
[----:B------:R1:W-:Y:S01]  /*4fa0*/  MUFU.EX2 R174, R8 ;  /* 0x0000000800ae7308 */ /* 0x0003e20000000800 */
[----:B---3--:R-:W-:-:S07]  /*4fb0*/  FFMA.FTZ R4, R182, c[0x0][0x2d0], -R12 ;  /* 0x0000b400b6047a23 */ /* 0x008fce000001080c */
[----:B------:R3:W4:Y:S01]  /*4fc0*/  MUFU.EX2 R61, R4 ;  /* 0x00000004003d7308 */ /* 0x0007220000000800 */
[----:B-1----:R-:W-:Y:S01]  /*4fd0*/  FFMA.FTZ R8, R162, c[0x0][0x2d0], -R0 ;  /* 0x0000b400a2087a23 */ /* 0x002fe20000010800 */
[----:B------:R-:W-:-:S06]  /*4fe0*/  MOV R162, R178 ;  /* 0x000000b200a27202 */ /* 0x000fcc0000000f00 */
        /* <DEDUP_REMOVED lines=9> */
[----:B------:R-:W3:Y:S01]  /*5080*/  MUFU.EX2 R63, R4 ;  /* 0x00000004003f7308 */ /* 0x000ee20000000800 */
[----:B-1----:R-:W-:Y:S02]  /*5090*/  FFMA.FTZ R8, R170, c[0x0][0x2d0], -R13 ;  /* 0x0000b400aa087a23 */ /* 0x002fe4000001080d */
[----:B------:R-:W-:-:S05]  /*50a0*/  IMAD.MOV.U32 R170, RZ, RZ, R93 ;  /* 0x000000ffffaa7224 */ /* 0x000fca00078e005d */
[----:B------:R-:W1:Y:S01]  /*50b0*/  MUFU.EX2 R67, R8 ;  /* 0x0000000800437308 */ /* 0x000e620000000800 */
[----:B---3--:R-:W-:Y:S02]  /*50c0*/  F2FP.PACK_AB R7, R63, R62 ;  /* 0x0000003e3f07723e */ /* 0x008fe400000000ff */
[----:B-1----:R-:W-:Y:S02]  /*50d0*/  F2FP.PACK_AB R4, R67, R66 ;  /* 0x000000424304723e */ /* 0x002fe400000000ff */
[----:B------:R-:W-:-:S05]  /*50e0*/  F2FP.PACK_AB R8, R205, R204 ;  /* 0x000000cccd08723e */ /* 0x000fca00000000ff */
[-C--:B--2---:R-:W-:Y:S07]  /*50f0*/  HMMA.16816.F32 R180, R4, R16.reuse, R200 ;  /* 0x0000001004b4723c */ /* 0x084fee00000018c8 */
[----:B------:R-:W-:Y:S01]  /*5100*/  IMAD.MOV.U32 R200, RZ, RZ, R88 ;  /* 0x000000ffffc87224 */ /* 0x000fe200078e0058 */
[----:B------:R-:W-:Y:S01]  /*5110*/  HMMA.16816.F32 R184, R8, R16, R184 ;  /* 0x0000001008b8723c */ /* 0x000fe200000018b8 */
[----:B------:R-:W-:Y:S01]  /*5120*/  IMAD.MOV.U32 R202, RZ, RZ, R49 ;  /* 0x000000ffffca7224 */ /* 0x000fe200078e0031 */
[----:B------:R-:W-:Y:S01]  /*5130*/  MOV R201, R89 ;  /* 0x0000005900c97202 */ /* 0x000fe20000000f00 */
[----:B------:R-:W-:-:S05]  /*5140*/  IMAD.MOV.U32 R203, RZ, RZ, R48 ;  /* 0x000000ffffcb7224 */ /* 0x000fca00078e0030 */
[----:B------:R-:W-:Y:S07]  /*5150*/  HMMA.16816.F32 R48, R8, R24, R112 ;  /* 0x000000180830723c */ /* 0x000fee0000001870 */
[----:B------:R-:W-:Y:S01]  /*5160*/  IMAD.MOV.U32 R112, RZ, RZ, R200 ;  /* 0x000000ffff707224 */ /* 0x000fe200078e00c8 */
[-C--:B------:R-:W-:Y:S01]  /*5170*/  HMMA.16816.F32 R188, R4, R18.reuse, R188 ;  /* 0x0000001204bc723c */ /* 0x080fe200000018bc */
        /* <DEDUP_REMOVED lines=8> */
[----:B------:R-:W2:Y:S01]  /*5200*/  LDL.LU R81, [R1] ;  /* 0x0000000001517983 */ /* 0x000ea20000300800 */
[----:B------:R-:W-:Y:S01]  /*5210*/  IMAD.MOV.U32 R115, RZ, RZ, R85 ;  /* 0x000000ffff737224 */ /* 0x000fe200078e0055 */
[----:B------:R-:W-:Y:S01]  /*5220*/  MOV R113, R201 ;  /* 0x000000c900717202 */ /* 0x000fe20000000f00 */
[----:B------:R-:W-:Y:S01]  /*5230*/  IMAD.MOV.U32 R201, RZ, RZ, R203 ;  /* 0x000000ffffc97224 */ /* 0x000fe200078e00cb */
[----:B------:R-:W1:Y:S01]  /*5240*/  LDSM.16.MT88.4 R16, [R222+0x1100] ;  /* 0x00110000de10783b */ /* 0x000e620000004200 */
[----:B------:R-:W-:-:S02]  /*5250*/  IMAD.MOV.U32 R203, RZ, RZ, R168 ;  /* 0x000000ffffcb7224 */ /* 0x000fc400078e00a8 */
[----:B------:R-:W-:Y:S01]  /*5260*/  HMMA.16816.F32 R56, R4, R24, R216 ;  /* 0x000000180438723c */ /* 0x000fe200000018d8 */
[----:B------:R-:W-:Y:S01]  /*5270*/  IMAD.MOV.U32 R168, RZ, RZ, R163 ;  /* 0x000000ffffa87224 */ /* 0x000fe200078e00a3 */
[----:B------:R-:W-:Y:S01]  /*5280*/  MOV R163, R161 ;  /* 0x000000a100a37202 */ /* 0x000fe20000000f00 */
[----:B------:R-:W-:-:S04]  /*5290*/  IMAD.MOV.U32 R161, RZ, RZ, R103 ;  /* 0x000000ffffa17224 */ /* 0x000fc800078e0067 */
[----:B------:R-:W-:Y:S01]  /*52a0*/  IMAD.MOV.U32 R216, RZ, RZ, R247 ;  /* 0x000000ffffd87224 */ /* 0x000fe200078e00f7 */
[----:B------:R-:W-:Y:S01]  /*52b0*/  HMMA.16816.F32 R76, R4, R26, R120 ;  /* 0x0000001a044c723c */ /* 0x000fe20000001878 */
[----:B------:R-:W-:Y:S01]  /*52c0*/  MOV R217, R246 ;  /* 0x000000f600d97202 */ /* 0x000fe20000000f00 */
[----:B------:R-:W-:Y:S02]  /*52d0*/  IMAD.MOV.U32 R218, RZ, RZ, R245 ;  /* 0x000000ffffda7224 */ /* 0x000fe400078e00f5 */
[----:B------:R-:W-:-:S04]  /*52e0*/  IMAD.MOV.U32 R219, RZ, RZ, R244 ;  /* 0x000000ffffdb7224 */ /* 0x000fc800078e00f4 */
[C---:B------:R-:W-:Y:S01]  /*52f0*/  HMMA.16816.F32 R36, R8.reuse, R26, R36 ;  /* 0x0000001a0824723c */ /* 0x040fe20000001824 */
[----:B------:R-:W3:Y:S07]  /*5300*/  LDSM.16.MT88.4 R24, [R220+0x3100] ;  /* 0x00310000dc18783b */ /* 0x000eee0000004200 */
[-C--:B------:R-:W-:Y:S08]  /*5310*/  HMMA.16816.F32 R84, R8, R20.reuse, R96 ;  /* 0x000000140854723c */ /* 0x080ff00000001860 */
[C---:B------:R-:W-:Y:S08]  /*5320*/  HMMA.16816.F32 R88, R4.reuse, R20, R152 ;  /* 0x000000140458723c */ /* 0x040ff00000001898 */
[-C--:B-1----:R-:W-:Y:S08]  /*5330*/  HMMA.16816.F32 R104, R4, R16.reuse, R240 ;  /* 0x000000100468723c */ /* 0x082ff000000018f0 */
[----:B------:R-:W-:Y:S08]  /*5340*/  HMMA.16816.F32 R244, R8, R16, R116 ;  /* 0x0000001008f4723c */ /* 0x000ff00000001874 */
[-C--:B------:R-:W-:Y:S08]  /*5350*/  HMMA.16816.F32 R108, R4, R18.reuse, R140 ;  /* 0x00000012046c723c */ /* 0x080ff0000000188c */
[----:B------:R-:W-:Y:S01]  /*5360*/  HMMA.16816.F32 R240, R8, R18, R28 ;  /* 0x0000001208f0723c */ /* 0x000fe2000000181c */
[----:B------:R-:W1:Y:S04]  /*5370*/  LDSM.16.MT88.4 R16, [R223+0x3100] ;  /* 0x00310000df10783b */ /* 0x000e680000004200 */
[----:B------:R-:W-:Y:S03]  /*5380*/  LDSM.16.MT88.4 R28, [R222+0x3100] ;  /* 0x00310000de1c783b */ /* 0x000fe60000004200 */
[-C--:B------:R-:W-:Y:S08]  /*5390*/  HMMA.16816.F32 R92, R4, R22.reuse, R124 ;  /* 0x00000016045c723c */ /* 0x080ff0000000187c */
[----:B------:R-:W-:Y:S01]  /*53a0*/  HMMA.16816.F32 R32, R8, R22, R32 ;  /* 0x000000160820723c */ /* 0x000fe20000001820 */
[----:B------:R-:W4:Y:S01]  /*53b0*/  LDSM.16.MT88.4 R20, [R221+0x3100] ;  /* 0x00310000dd14783b */ /* 0x000f220000004200 */
[----:B------:R-:W-:-:S06]  /*53c0*/  IMAD.MOV.U32 R98, RZ, RZ, R112 ;  /* 0x000000ffff627224 */ /* 0x000fcc00078e0070 */
[----:B---3--:R-:W-:Y:S01]  /*53d0*/  HMMA.16816.F32 R120, R4, R24, R216 ;  /* 0x000000180478723c */ /* 0x008fe200000018d8 */
[----:B------:R-:W-:-:S06]  /*53e0*/  IMAD.MOV.U32 R99, RZ, RZ, R113 ;  /* 0x000000ffff637224 */ /* 0x000fcc00078e0071 */
        /* <DEDUP_REMOVED lines=20> */
[C---:B-1----:R-:W-:Y:S01]  /*5530*/  HMMA.16816.F32 R152, R4.reuse, R16, R96 ;  /* 0x000000100498723c */ /* 0x042fe20000001860 */
        /* <DEDUP_REMOVED lines=9> */
[C---:B----4-:R-:W-:Y:S01]  /*55d0*/  HMMA.16816.F32 R136, R4.reuse, R20, R136 ;  /* 0x000000140488723c */ /* 0x050fe20000001888 */
[----:B------:R-:W-:Y:S01]  /*55e0*/  IMAD.MOV.U32 R163, RZ, RZ, R161 ;  /* 0x000000ffffa37224 */ /* 0x000fe200078e00a1 */
[----:B------:R-:W-:Y:S01]  /*55f0*/  MOV R161, R103 ;  /* 0x0000006700a17202 */ /* 0x000fe20000000f00 */
[----:B------:R-:W-:Y:S01]  /*5600*/  IMAD.MOV.U32 R167, RZ, RZ, R165 ;  /* 0x000000ffffa77224 */ /* 0x000fe200078e00a5 */
[----:B------:R1:W5:Y:S01]  /*5610*/  LDL.LU R239, [R1+0x84] ;  /* 0x0000840001ef7983 */ /* 0x0003620000300800 */
[----:B------:R-:W-:Y:S01]  /*5620*/  IMAD.MOV.U32 R160, RZ, RZ, R102 ;  /* 0x000000ffffa07224 */ /* 0x000fe200078e0066 */
[----:B------:R-:W-:Y:S01]  /*5630*/  MOV R102, R237 ;  /* 0x000000ed00667202 */ /* 0x000fe20000000f00 */
[----:B------:R-:W-:Y:S01]  /*5640*/  IMAD.MOV.U32 R164, RZ, RZ, R100 ;  /* 0x000000ffffa47224 */ /* 0x000fe200078e0064 */
[----:B------:R-:W-:Y:S01]  /*5650*/  HMMA.16816.F32 R200, R4, R28, R200 ;  /* 0x0000001c04c8723c */ /* 0x000fe200000018c8 */
[----:B------:R-:W-:-:S02]  /*5660*/  IMAD.MOV.U32 R165, RZ, RZ, R101 ;  /* 0x000000ffffa57224 */ /* 0x000fc400078e0065 */
[----:B------:R-:W-:Y:S02]  /*5670*/  IMAD.MOV.U32 R98, RZ, RZ, R218 ;  /* 0x000000ffff627224 */ /* 0x000fe400078e00da */
        /* <DEDUP_REMOVED lines=10> */
[----:B------:R-:W-:-:S02]  /*5720*/  IMAD.MOV.U32 R103, RZ, RZ, R236 ;  /* 0x000000ffff677224 */ /* 0x000fc400078e00ec */
        /* <DEDUP_REMOVED lines=75> */
[----:B------:R1:W5:Y:S03]  /*5be0*/  LDL.LU R234, [R1+0x70] ;  /* 0x0000700001ea7983 */ /* 0x0003660000300800 */
[----:B------:R-:W-:Y:S01]  /*5bf0*/  MOV R119, R99 ;  /* 0x0000006300777202 */ /* 0x000fe20000000f00 */
[----:B------:R-:W-:Y:S01]  /*5c00*/  IMAD.MOV.U32 R99, RZ, RZ, R160 ;  /* 0x000000ffff637224 */ /* 0x000fe200078e00a0 */
[----:B------:R-:W-:Y:S01]  /*5c10*/  MOV R160, R103 ;  /* 0x0000006700a07202 */ /* 0x000fe20000000f00 */
[----:B------:R-:W-:Y:S01]  /*5c20*/  IMAD.MOV.U32 R97, RZ, RZ, R100 ;  /* 0x000000ffff617224 */ /* 0x000fe200078e0064 */
[----:B------:R-:W-:Y:S01]  /*5c30*/  MOV R96, R101 ;  /* 0x0000006500607202 */ /* 0x000fe20000000f00 */
[-C--:B------:R-:W-:Y:S01]  /*5c40*/  HMMA.16816.F32 R44, R8, R30.reuse, R44 ;  /* 0x0000001e082c723c */ /* 0x080fe2000000182c */
[----:B------:R-:W-:Y:S01]  /*5c50*/  IMAD.MOV.U32 R130, RZ, RZ, R227 ;  /* 0x000000ffff827224 */ /* 0x000fe200078e00e3 */
[----:B------:R1:W5:Y:S04]  /*5c60*/  LDL.LU R233, [R1+0x6c] ;  /* 0x00006c0001e97983 */ /* 0x0003680000300800 */
[----:B------:R1:W5:Y:S02]  /*5c70*/  LDL.LU R232, [R1+0x68] ;  /* 0x0000680001e87983 */ /* 0x0003640000300800 */
[----:B------:R-:W-:Y:S02]  /*5c80*/  HMMA.16816.F32 R100, R4, R30, R208 ;  /* 0x0000001e0464723c */ /* 0x000fe400000018d0 */
[----:B------:R1:W5:Y:S04]  /*5c90*/  LDL.LU R231, [R1+0x64] ;  /* 0x0000640001e77983 */ /* 0x0003680000300800 */
[----:B------:R1:W5:Y:S01]  /*5ca0*/  LDL.LU R230, [R1+0x60] ;  /* 0x0000600001e67983 */ /* 0x0003620000300800 */
[----:B------:R-:W-:Y:S01]  /*5cb0*/  IMAD.MOV.U32 R210, RZ, RZ, R119 ;  /* 0x000000ffffd27224 */ /* 0x000fe200078e0077 */
[----:B------:R-:W-:Y:S01]  /*5cc0*/  MOV R211, R216 ;  /* 0x000000d800d37202 */ /* 0x000fe20000000f00 */
[----:B------:R-:W-:Y:S01]  /*5cd0*/  IMAD.MOV.U32 R7, RZ, RZ, R217 ;  /* 0x000000ffff077224 */ /* 0x000fe200078e00d9 */
[----:B------:R-:W-:Y:S01]  /*5ce0*/  MOV R5, R218 ;  /* 0x000000da00057202 */ /* 0x000fe20000000f00 */
[----:B------:R-:W-:-:S02]  /*5cf0*/  IMAD.MOV.U32 R6, RZ, RZ, R219 ;  /* 0x000000ffff067224 */ /* 0x000fc400078e00db */
[----:B------:R-:W-:Y:S01]  /*5d00*/  FFMA.FTZ R4, R198, c[0x0][0x2d0], -R3 ;  /* 0x0000b400c6047a23 */ /* 0x000fe20000010803 */
[C---:B------:R-:W-:Y:S01]  /*5d10*/  HMMA.16816.F32 R216, R8.reuse, R26, R72 ;  /* 0x0000001a08d8723c */ /* 0x040fe20000001848 */
[----:B------:R-:W-:Y:S01]  /*5d20*/  IMAD.MOV.U32 R31, RZ, RZ, R167 ;  /* 0x000000ffff1f7224 */ /* 0x000fe200078e00a7 */
[----:B------:R-:W-:Y:S01]  /*5d30*/  MOV R30, R164 ;  /* 0x000000a4001e7202 */ /* 0x000fe20000000f00 */
[----:B------:R1:W5:Y:S04]  /*5d40*/  LDL.LU R229, [R1+0x5c] ;  /* 0x00005c0001e57983 */ /* 0x0003680000300800 */
[----:B------:R-:W-:Y:S01]  /*5d50*/  MOV R74, R210 ;  /* 0x000000d2004a7202 */ /* 0x000fe20000000f00 */
[----:B------:R-:W-:Y:S01]  /*5d60*/  IMAD.MOV.U32 R75, RZ, RZ, R211 ;  /* 0x000000ffff4b7224 */ /* 0x000fe200078e00d3 */
[C---:B------:R-:W-:Y:S01]  /*5d70*/  HMMA.16816.F32 R116, R8.reuse, R24, R148 ;  /* 0x000000180874723c */ /* 0x040fe20000001894 */
[----:B------:R1:W5:Y:S04]  /*5d80*/  LDL.LU R228, [R1+0x58] ;  /* 0x0000580001e47983 */ /* 0x0003680000300800 */
[----:B------:R1:W5:Y:S03]  /*5d90*/  LDL.LU R227, [R1+0x54] ;  /* 0x0000540001e37983 */ /* 0x0003660000300800 */
[C---:B------:R-:W-:Y:S01]  /*5da0*/  HMMA.16816.F32 R208, R8.reuse, R22, R68 ;  /* 0x0000001608d0723c */ /* 0x040fe20000001844 */
[----:B------:R3:W-:Y:S01]  /*5db0*/  MUFU.EX2 R23, R4 ;  /* 0x0000000400177308 */ /* 0x0007e20000000800 */
[----:B------:R1:W5:Y:S04]  /*5dc0*/  LDL.LU R226, [R1+0x50] ;  /* 0x0000500001e27983 */ /* 0x0003680000300800 */
[----:B------:R1:W5:Y:S02]  /*5dd0*/  LDL.LU R225, [R1+0x4c] ;  /* 0x00004c0001e17983 */ /* 0x0003640000300800 */
[----:B------:R-:W-:Y:S02]  /*5de0*/  HMMA.16816.F32 R148, R8, R16, R144 ;  /* 0x000000100894723c */ /* 0x000fe40000001890 */
[----:B------:R-:W-:Y:S04]  /*5df0*/  LDSM.16.MT88.4 R144, [R221+0x3900] ;  /* 0x00390000dd90783b */ /* 0x000fe80000004200 */
[----:B------:R1:W5:Y:S01]  /*5e00*/  LDL.LU R224, [R1+0x48] ;  /* 0x0000480001e07983 */ /* 0x0003620000300800 */
[----:B---3--:R-:W-:-:S03]  /*5e10*/  FFMA.FTZ R4, R197, c[0x0][0x2d0], -R3 ;  /* 0x0000b400c5047a23 */ /* 0x008fc60000010803 */
[----:B------:R1:W5:Y:S01]  /*5e20*/  LDL.LU R179, [R1+0x44] ;  /* 0x0000440001b37983 */ /* 0x0003620000300800 */
[----:B------:R3:W4:Y:S02]  /*5e30*/  MUFU.EX2 R24, R4 ;  /* 0x0000000400187308 */ /* 0x0007240000000800 */
[--C-:B---3--:R-:W-:Y:S02]  /*5e40*/  FFMA.FTZ R4, R199, c[0x0][0x2d0], -R3.reuse ;  /* 0x0000b400c7047a23 */ /* 0x108fe40000010803 */
[----:B------:R-:W-:-:S04]  /*5e50*/  FFMA.FTZ R3, R196, c[0x0][0x2d0], -R3 ;  /* 0x0000b400c4037a23 */ /* 0x000fc80000010803 */
[----:B------:R3:W-:Y:S02]  /*5e60*/  MUFU.EX2 R25, R3 ;  /* 0x0000000300197308 */ /* 0x0007e40000000800 */
[----:B---3--:R-:W-:-:S06]  /*5e70*/  FFMA.FTZ R3, R195, c[0x0][0x2d0], -R0 ;  /* 0x0000b400c3037a23 */ /* 0x008fcc0000010800 */
[----:B------:R3:W-:Y:S02]  /*5e80*/  MUFU.EX2 R20, R3 ;  /* 0x0000000300147308 */ /* 0x0007e40000000800 */
[----:B---3--:R-:W-:-:S06]  /*5e90*/  FFMA.FTZ R3, R194, c[0x0][0x2d0], -R0 ;  /* 0x0000b400c2037a23 */ /* 0x008fcc0000010800 */
[----:B------:R3:W1:Y:S02]  /*5ea0*/  MUFU.EX2 R21, R3 ;  /* 0x0000000300157308 */ /* 0x0006640000000800 */
[--C-:B---3--:R-:W-:Y:S02]  /*5eb0*/  FFMA.FTZ R3, R193, c[0x0][0x2d0], -R0.reuse ;  /* 0x0000b400c1037a23 */ /* 0x108fe40000010800 */
[----:B------:R-:W-:Y:S02]  /*5ec0*/  FFMA.FTZ R0, R192, c[0x0][0x2d0], -R0 ;  /* 0x0000b400c0007a23 */ /* 0x000fe40000010800 */
[----:B------:R-:W3:Y:S02]  /*5ed0*/  LDSM.16.MT88.4 R192, [R220+0x1900] ;  /* 0x00190000dcc0783b */ /* 0x000ee40000004200 */
[----:B------:R1:W-:Y:S02]  /*5ee0*/  MUFU.EX2 R19, R0 ;  /* 0x0000000000137308 */ /* 0x0003e40000000800 */
[----:B-1----:R-:W-:-:S06]  /*5ef0*/  FFMA.FTZ R0, R74, c[0x0][0x2d0], -R13 ;  /* 0x0000b4004a007a23 */ /* 0x002fcc000001080d */
[----:B------:R1:W-:Y:S02]  /*5f00*/  MUFU.EX2 R16, R0 ;  /* 0x0000000000107308 */ /* 0x0003e40000000800 */
[----:B-1----:R-:W-:-:S06]  /*5f10*/  FFMA.FTZ R0, R75, c[0x0][0x2d0], -R13 ;  /* 0x0000b4004b007a23 */ /* 0x002fcc000001080d */
[----:B------:R1:W-:Y:S02]  /*5f20*/  MUFU.EX2 R17, R0 ;  /* 0x0000000000117308 */ /* 0x0003e40000000800 */
[----:B-1----:R-:W-:Y:S01]  /*5f30*/  FFMA.FTZ R0, R5, c[0x0][0x2d0], -R13 ;  /* 0x0000b40005007a23 */ /* 0x002fe2000001080d */
[----:B------:R-:W-:Y:S02]  /*5f40*/  MOV R5, R7 ;  /* 0x0000000700057202 */ /* 0x000fe40000000f00 */
[----:B------:R-:W-:-:S03]  /*5f50*/  MOV R7, R97 ;  /* 0x0000006100077202 */ /* 0x000fc60000000f00 */
[----:B------:R1:W-:Y:S01]  /*5f60*/  MUFU.EX2 R18, R0 ;  /* 0x0000000000127308 */ /* 0x0003e20000000800 */
[----:B------:R-:W-:Y:S02]  /*5f70*/  MOV R97, R99 ;  /* 0x0000006300617202 */ /* 0x000fe40000000f00 */
[----:B------:R-:W-:Y:S01]  /*5f80*/  MOV R99, R113 ;  /* 0x0000007100637202 */ /* 0x000fe20000000f00 */
[----:B------:R-:W-:Y:S02]  /*5f90*/  IMAD.MOV.U32 R113, RZ, RZ, R168 ;  /* 0x000000ffff717224 */ /* 0x000fe400078e00a8 */
[----:B------:R-:W-:Y:S02]  /*5fa0*/  IMAD.MOV.U32 R168, RZ, RZ, R15 ;  /* 0x000000ffffa87224 */ /* 0x000fe400078e000f */
[----:B-1----:R-:W-:-:S04]  /*5fb0*/  FFMA.FTZ R0, R6, c[0x0][0x2d0], -R13 ;  /* 0x0000b40006007a23 */ /* 0x002fc8000001080d */
[----:B------:R1:W-:Y:S01]  /*5fc0*/  MUFU.EX2 R15, R0 ;  /* 0x00000000000f7308 */ /* 0x0003e20000000800 */
[----:B------:R-:W-:Y:S01]  /*5fd0*/  HMMA.16816.F32 R196, R8, R28, R248 ;  /* 0x0000001c08c4723c */ /* 0x000fe200000018f8 */
[----:B-1----:R-:W-:-:S06]  /*5fe0*/  FFMA.FTZ R0, R83, c[0x0][0x2d0], -R12 ;  /* 0x0000b40053007a23 */ /* 0x002fcc000001080c */
[----:B------:R1:W-:Y:S01]  /*5ff0*/  MUFU.EX2 R27, R0 ;  /* 0x00000000001b7308 */ /* 0x0003e20000000800 */
[----:B------:R-:W-:-:S07]  /*6000*/  FADD.FTZ R9, R212, R14 ;  /* 0x0000000ed4097221 */ /* 0x000fce0000010000 */
[----:B------:R2:W-:Y:S01]  /*6010*/  MUFU.EX2 R22, R3 ;  /* 0x0000000300167308 */ /* 0x0005e20000000800 */
[----:B-1----:R-:W-:-:S07]  /*6020*/  FFMA.FTZ R0, R80, c[0x0][0x2d0], -R12 ;  /* 0x0000b40050007a23 */ /* 0x002fce000001080c */
[----:B------:R1:W-:Y:S01]  /*6030*/  MUFU.EX2 R13, R0 ;  /* 0x00000000000d7308 */ /* 0x0003e20000000800 */
[----:B--2---:R-:W-:-:S07]  /*6040*/  FFMA.FTZ R3, R81, c[0x0][0x2d0], -R12 ;  /* 0x0000b40051037a23 */ /* 0x004fce000001080c */
[----:B------:R-:W2:Y:S01]  /*6050*/  MUFU.EX2 R26, R4 ;  /* 0x00000004001a7308 */ /* 0x000ea20000000800 */
[----:B-1----:R-:W-:-:S07]  /*6060*/  FFMA.FTZ R0, R5, c[0x0][0x2d0], -R12 ;  /* 0x0000b40005007a23 */ /* 0x002fce000001080c */
[----:B------:R-:W-:Y:S01]  /*6070*/  MUFU.EX2 R12, R3 ;  /* 0x00000003000c7308 */ /* 0x000fe20000000800 */
[----:B------:R-:W-:-:S07]  /*6080*/  IMAD.MOV.U32 R6, RZ, RZ, R96 ;  /* 0x000000ffff067224 */ /* 0x000fce00078e0060 */
[----:B------:R-:W1:Y:S01]  /*6090*/  MUFU.EX2 R14, R0 ;  /* 0x00000000000e7308 */ /* 0x000e620000000800 */
[----:B------:R-:W-:Y:S02]  /*60a0*/  IMAD.MOV.U32 R96, RZ, RZ, R98 ;  /* 0x000000ffff607224 */ /* 0x000fe400078e0062 */
[----:B------:R-:W-:Y:S02]  /*60b0*/  IMAD.MOV.U32 R98, RZ, RZ, R112 ;  /* 0x000000ffff627224 */ /* 0x000fe400078e0070 */
[----:B------:R-:W-:Y:S01]  /*60c0*/  IMAD.MOV.U32 R112, RZ, RZ, R114 ;  /* 0x000000ffff707224 */ /* 0x000fe200078e0072 */
[----:B------:R-:W-:Y:S02]  /*60d0*/  MOV R114, R169 ;  /* 0x000000a900727202 */ /* 0x000fe40000000f00 */
[----:B------:R-:W-:Y:S02]  /*60e0*/  MOV R169, R82 ;  /* 0x0000005200a97202 */ /* 0x000fe40000000f00 */
[----:B------:R-:W3:Y:S01]  /*60f0*/  LDSM.16.MT88.4 R80, [R221+0x1900] ;  /* 0x00190000dd50783b */ /* 0x000ee20000004200 */
        /* <DEDUP_REMOVED lines=9> */
[----:B----4-:R-:W-:Y:S02]  /*6190*/  F2FP.PACK_AB R168, R24, R23 ;  /* 0x0000001718a8723e */ /* 0x010fe400000000ff */
[----:B------:R-:W-:Y:S02]  /*61a0*/  F2FP.PACK_AB R169, R21, R20 ;  /* 0x0000001415a9723e */ /* 0x000fe400000000ff */
[----:B--2---:R-:W-:Y:S02]  /*61b0*/  F2FP.PACK_AB R170, R25, R26 ;  /* 0x0000001a19aa723e */ /* 0x004fe400000000ff */
[----:B------:R-:W-:Y:S02]  /*61c0*/  F2FP.PACK_AB R171, R19, R22 ;  /* 0x0000001613ab723e */ /* 0x000fe400000000ff */
[----:B------:R-:W-:Y:S02]  /*61d0*/  F2FP.PACK_AB R164, R17, R16 ;  /* 0x0000001011a4723e */ /* 0x000fe400000000ff */
[----:B------:R-:W-:-:S02]  /*61e0*/  F2FP.PACK_AB R165, R13, R27 ;  /* 0x0000001b0da5723e */ /* 0x000fc400000000ff */
[----:B------:R-:W-:Y:S02]  /*61f0*/  F2FP.PACK_AB R166, R15, R18 ;  /* 0x000000120fa6723e */ /* 0x000fe400000000ff */
[----:B-1----:R-:W-:Y:S01]  /*6200*/  F2FP.PACK_AB R167, R14, R12 ;  /* 0x0000000c0ea7723e */ /* 0x002fe200000000ff */
[-C--:B---3--:R-:W-:Y:S08]  /*6210*/  HMMA.16816.F32 R184, R168, R192.reuse, R184 ;  /* 0x000000c0a8b8723c */ /* 0x088ff000000018b8 */
[C---:B------:R-:W-:Y:S08]  /*6220*/  HMMA.16816.F32 R180, R164.reuse, R192, R180 ;  /* 0x000000c0a4b4723c */ /* 0x040ff000000018b4 */
[-C--:B------:R-:W-:Y:S08]  /*6230*/  HMMA.16816.F32 R188, R164, R194.reuse, R188 ;  /* 0x000000c2a4bc723c */ /* 0x080ff000000018bc */
[----:B------:R-:W-:Y:S07]  /*6240*/  HMMA.16816.F32 R192, R168, R194, R40 ;  /* 0x000000c2a8c0723c */ /* 0x000fee0000001828 */
[----:B------:R-:W-:Y:S01]  /*6250*/  MOV R43, R5 ;  /* 0x00000005002b7202 */ /* 0x000fe20000000f00 */
[----:B------:R-:W-:Y:S01]  /*6260*/  IMAD.MOV.U32 R42, RZ, RZ, R6 ;  /* 0x000000ffff2a7224 */ /* 0x000fe200078e0006 */
[----:B------:R-:W-:-:S02]  /*6270*/  MOV R41, R7 ;  /* 0x0000000700297202 */ /* 0x000fc40000000f00 */
        /* <DEDUP_REMOVED lines=9> */
[----:B------:R-:W-:Y:S01]  /*6310*/  MOV R3, R161 ;  /* 0x000000a100037202 */ /* 0x000fe20000000f00 */
[----:B------:R-:W-:Y:S01]  /*6320*/  HMMA.16816.F32 R72, R164, R80, R56 ;  /* 0x00000050a448723c */ /* 0x000fe20000001838 */
[----:B------:R-:W-:Y:S01]  /*6330*/  MOV R0, R131 ;  /* 0x0000008300007202 */ /* 0x000fe20000000f00 */
[----:B------:R-:W-:Y:S01]  /*6340*/  FADD.FTZ R11, R70, R69 ;  /* 0x00000045460b7221 */ /* 0x000fe20000010000 */
[----:B------:R-:W2:Y:S01]  /*6350*/  LDSM.16.MT88.4 R96, [R223+0x1900] ;  /* 0x00190000df60783b */ /* 0x000ea20000004200 */
[----:B------:R-:W-:-:S03]  /*6360*/  IMAD.MOV.U32 R251, RZ, RZ, R71 ;  /* 0x000000fffffb7224 */ /* 0x000fc600078e0047 */
[----:B------:R-:W-:Y:S01]  /*6370*/  IMAD.MOV.U32 R58, RZ, RZ, R130 ;  /* 0x000000ffff3a7224 */ /* 0x000fe200078e0082 */
[----:B------:R-:W-:Y:S01]  /*6380*/  HMMA.16816.F32 R68, R168, R80, R48 ;  /* 0x00000050a844723c */ /* 0x000fe20000001830 */
[----:B------:R-:W-:Y:S02]  /*6390*/  IMAD.MOV.U32 R10, RZ, RZ, R162 ;  /* 0x000000ffff0a7224 */ /* 0x000fe400078e00a2 */
[----:B------:R-:W-:Y:S02]  /*63a0*/  FADD.FTZ R3, R3, R58 ;  /* 0x0000003a03037221 */ /* 0x000fe40000010000 */
[----:B------:R-:W-:Y:S02]  /*63b0*/  FADD.FTZ R0, R0, R9 ;  /* 0x0000000900007221 */ /* 0x000fe40000010000 */
[----:B------:R-:W-:Y:S01]  /*63c0*/  MOV R49, R115 ;  /* 0x0000007300317202 */ /* 0x000fe20000000f00 */
[----:B------:R-:W-:Y:S01]  /*63d0*/  FADD.FTZ R8, R129, R128 ;  /* 0x0000008081087221 */ /* 0x000fe20000010000 */
[----:B------:R-:W-:Y:S01]  /*63e0*/  MOV R48, R163 ;  /* 0x000000a300307202 */ /* 0x000fe20000000f00 */
[----:B------:R-:W-:-:S02]  /*63f0*/  IMAD.MOV.U32 R59, RZ, RZ, R160 ;  /* 0x000000ffff3b7224 */ /* 0x000fc400078e00a0 */
[----:B------:R-:W-:Y:S01]  /*6400*/  IMAD.MOV.U32 R40, RZ, RZ, R112 ;  /* 0x000000ffff287224 */ /* 0x000fe200078e0070 */
[----:B------:R-:W-:Y:S01]  /*6410*/  MOV R51, R113 ;  /* 0x0000007100337202 */ /* 0x000fe20000000f00 */
[----:B------:R-:W-:Y:S01]  /*6420*/  FADD.FTZ R10, R10, R3 ;  /* 0x000000030a0a7221 */ /* 0x000fe20000010000 */
[----:B------:R-:W-:Y:S01]  /*6430*/  LDSM.16.MT88.4 R128, [R220+0x3900] ;  /* 0x00390000dc80783b */ /* 0x000fe20000004200 */
[----:B------:R-:W-:Y:S02]  /*6440*/  FADD.FTZ R9, R49, R0 ;  /* 0x0000000031097221 */ /* 0x000fe40000010000 */
[----:B------:R-:W-:Y:S01]  /*6450*/  IMAD.MOV.U32 R50, RZ, RZ, R114 ;  /* 0x000000ffff327224 */ /* 0x000fe200078e0072 */
[----:B------:R-:W-:Y:S01]  /*6460*/  LDSM.16.MT88.4 R160, [R223+0x3900] ;  /* 0x00390000dfa0783b */ /* 0x000fe20000004200 */
[----:B------:R-:W-:Y:S01]  /*6470*/  FADD.FTZ R8, R59, R8 ;  /* 0x000000083b087221 */ /* 0x000fe20000010000 */
[----:B-1----:R-:W-:Y:S01]  /*6480*/  HMMA.16816.F32 R200, R164, R4, R200 ;  /* 0x00000004a4c8723c */ /* 0x002fe200000018c8 */
[----:B------:R-:W-:Y:S01]  /*6490*/  FADD.FTZ R11, R48, R11 ;  /* 0x0000000b300b7221 */ /* 0x000fe20000010000 */
[----:B------:R-:W1:Y:S01]  /*64a0*/  LDSM.16.MT88.4 R112, [R222+0x1900] ;  /* 0x00190000de70783b */ /* 0x000e620000004200 */
[----:B------:R-:W-:-:S02]  /*64b0*/  FADD.FTZ R0, R40, R10 ;  /* 0x0000000a28007221 */ /* 0x000fc40000010000 */
[----:B------:R-:W-:-:S03]  /*64c0*/  FADD.FTZ R9, R41, R9 ;  /* 0x0000000929097221 */ /* 0x000fc60000010000 */
        /* <DEDUP_REMOVED lines=46> */
[----:B--2---:R-:W-:Y:S01]  /*67b0*/  HMMA.16816.F32 R88, R164, R96, R88 ;  /* 0x00000060a458723c */ /* 0x004fe20000001858 */
[----:B------:R-:W-:Y:S02]  /*67c0*/  FADD.FTZ R5, R12, R5 ;  /* 0x000000050c057221 */ /* 0x000fe40000010000 */
[----:B------:R-:W-:-:S05]  /*67d0*/  FADD.FTZ R4, R18, R4 ;  /* 0x0000000412047221 */ /* 0x000fca0000010000 */
[C---:B------:R-:W-:Y:S01]  /*67e0*/  HMMA.16816.F32 R92, R164.reuse, R98, R92 ;  /* 0x00000062a45c723c */ /* 0x040fe2000000185c */
[----:B------:R2:W-:Y:S07]  /*67f0*/  STL [R1+0x4], R0 ;  /* 0x0000040001007387 */ /* 0x0005ee0000100800 */
[C---:B-1----:R-:W-:Y:S08]  /*6800*/  HMMA.16816.F32 R104, R164.reuse, R112, R104 ;  /* 0x00000070a468723c */ /* 0x042ff00000001868 */
[C---:B------:R-:W-:Y:S08]  /*6810*/  HMMA.16816.F32 R108, R164.reuse, R114, R108 ;  /* 0x00000072a46c723c */ /* 0x040ff0000000186c */
[----:B------:R-:W-:Y:S01]  /*6820*/  HMMA.16816.F32 R120, R164, R128, R120 ;  /* 0x00000080a478723c */ /* 0x000fe20000001878 */
[----:B--2---:R-:W-:-:S07]  /*6830*/  FADD.FTZ R0, R14, R5 ;  /* 0x000000050e007221 */ /* 0x004fce0000010000 */
        /* <DEDUP_REMOVED lines=25> */
[----:B------:R-:W3:Y:S04]  /*69d0*/  LDL.64 R28, [R1+0x38] ;  /* 0x00003800011c7983 */ /* 0x000ee80000100a00 */
[----:B------:R-:W4:Y:S04]  /*69e0*/  LDL R249, [R1+0x24] ;  /* 0x0000240001f97983 */ /* 0x000f280000100800 */
[----:B------:R-:W4:Y:S01]  /*69f0*/  LDL.64 R250, [R1+0x28] ;  /* 0x0000280001fa7983 */ /* 0x000f220000100a00 */
[----:B------:R-:W-:Y:S01]  /*6a00*/  MOV R178, R2 ;  /* 0x0000000200b27202 */ /* 0x000fe20000000f00 */
[----:B-1----:R-:W-:Y:S01]  /*6a10*/  IMAD.MOV.U32 R3, RZ, RZ, R176 ;  /* 0x000000ffff037224 */ /* 0x002fe200078e00b0 */
[----:B------:R-:W-:Y:S01]  /*6a20*/  ULEA.HI.SX32 UR21, UR18, 0xfffffffe, 0x1a ;  /* 0xfffffffe12157891 */ /* 0x000fe2000f8fd23f */
[----:B------:R-:W-:Y:S01]  /*6a30*/  IMAD.MOV.U32 R0, RZ, RZ, R177 ;  /* 0x000000ffff007224 */ /* 0x000fe200078e00b1 */
[----:B------:R-:W-:Y:S01]  /*6a40*/  ULDC.64 UR6, c[0x0][0x208] ;  /* 0x0000820000067ab9 */ /* 0x000fe20000000a00 */
[----:B-----5:R-:W-:Y:S01]  /*6a50*/  IMAD.MOV.U32 R173, RZ, RZ, R175 ;  /* 0x000000ffffad7224 */ /* 0x020fe200078e00af */
[----:B------:R-:W-:Y:S01]  /*6a60*/  ULDC.64 UR4, c[0x0][0x1e0] ;  /* 0x0000780000047ab9 */ /* 0x000fe20000000a00 */
[----:B--2---:R-:W-:-:S02]  /*6a70*/  IADD3 R5, P2, R30, 0x40, RZ ;  /* 0x000000401e057810 */ /* 0x004fc40007f5e0ff */
[----:B---3--:R-:W-:-:S03]  /*6a80*/  IADD3 R4, P1, R28, 0x40, RZ ;  /* 0x000000401c047810 */ /* 0x008fc60007f3e0ff */
[----:B------:R-:W-:Y:S04]  /*6a90*/  STL [R1+0x20], R5 ;  /* 0x0000200501007387 */ /* 0x000fe80000100800 */
[----:B------:R1:W-:Y:S01]  /*6aa0*/  STL [R1+0x18], R4 ;  /* 0x0000180401007387 */ /* 0x0003e20000100800 */
[----:B----4-:R-:W-:Y:S01]  /*6ab0*/  IMAD.X R2, RZ, RZ, R251, P1 ;  /* 0x000000ffff027224 */ /* 0x010fe200008e06fb */
[----:B-1----:R-:W-:-:S05]  /*6ac0*/  IADD3.X R4, RZ, R249, RZ, P2, !PT ;  /* 0x000000f9ff047210 */ /* 0x002fca00017fe4ff */
[----:B------:R1:W-:Y:S04]  /*6ad0*/  STL [R1+0x1c], R4 ;  /* 0x00001c0401007387 */ /* 0x0003e80000100800 */
[----:B------:R1:W-:Y:S02]  /*6ae0*/  STL [R1+0x14], R2 ;  /* 0x0000140201007387 */ /* 0x0003e40000100800 */
.L_x_2514:
[----:B------:R-:W2:Y:S01]  /*6af0*/  LDL.64 R174, [R1+0x30] ;  /* 0x0000300001ae7983 */ /* 0x000ea20000100a00 */
[----:B------:R-:W-:Y:S04]  /*6b00*/  DEPBAR.LE SB0, 0x0 ;  /* 0x000080000000791a */ /* 0x000fe80000000000 */
[----:B------:R-:W-:Y:S01]  /*6b10*/  USHF.R.S32.HI UR15, URZ, 0x1f, UR21 ;  /* 0x0000001f3f0f7899 */ /* 0x000fe20008011415 */
[----:B------:R-:W3:Y:S01]  /*6b20*/  LDL R172, [R1+0x24] ;  /* 0x0000240001ac7983 */ /* 0x000ee20000100800 */
[----:B------:R-:W-:Y:S02]  /*6b30*/  UIMAD.WIDE.U32 UR22, UR21, UR6, URZ ;  /* 0x00000006151672a5 */ /* 0x000fe4000f8e003f */
[----:B------:R-:W-:Y:S01]  /*6b40*/  UIMAD UR15, UR15, UR6, URZ ;  /* 0x000000060f0f72a4 */ /* 0x000fe2000f8e023f */
[----:B------:R-:W4:Y:S01]  /*6b50*/  LDL R176, [R1+0x20] ;  /* 0x0000200001b07983 */ /* 0x000f220000100800 */
        /* <DEDUP_REMOVED lines=9> */
[----:B------:R-:W-:Y:S02]  /*6bf0*/  @UP1 USHF.L.U64.HI UR20, UR4, 0x5, UR5 ;  /* 0x0000000504141899 */ /* 0x000fe40008010205 */
[----:B------:R-:W-:Y:S01]  /*6c00*/  @UP1 UIMAD.WIDE.U32 UR22, UR21, UR4, URZ ;  /* 0x00000004151612a5 */ /* 0x000fe2000f8e003f */
[----:B------:R-:W-:Y:S08]  /*6c10*/  LDSM.16.M88.4 R64, [R226+0x8100] ;  /* 0x00810000e240783b */ /* 0x000ff00000000200 */
[----:B------:R-:W1:Y:S08]  /*6c20*/  LDSM.16.M88.4 R16, [R179+0x4100] ;  /* 0x00410000b310783b */ /* 0x000e700000000200 */
[----:B------:R-:W1:Y:S08]  /*6c30*/  LDSM.16.M88.4 R60, [R226+0xa100] ;  /* 0x00a10000e23c783b */ /* 0x000e700000000200 */
[----:B------:R-:W1:Y:S08]  /*6c40*/  LDSM.16.M88.4 R32, [R179+0x4900] ;  /* 0x00490000b320783b */ /* 0x000e700000000200 */
[----:B------:R-:W5:Y:S06]  /*6c50*/  LDL.64 R250, [R1+0x38] ;  /* 0x0000380001fa7983 */ /* 0x000f6c0000100a00 */
[----:B------:R-:W1:Y:S08]  /*6c60*/  LDSM.16.M88.4 R48, [R179+0x5100] ;  /* 0x00510000b330783b */ /* 0x000e700000000200 */
[----:B------:R-:W5:Y:S01]  /*6c70*/  LDL.64 R248, [R1+0x28] ;  /* 0x0000280001f87983 */ /* 0x000f620000100a00 */
[-C--:B-1----:R-:W-:Y:S05]  /*6c80*/  HMMA.16816.F32 R4, R64, R16.reuse, RZ ;  /* 0x000000104004723c */ /* 0x082fea00000018ff */
[----:B------:R-:W1:Y:S03]  /*6c90*/  LDSM.16.M88.4 R204, [R179+0x5900] ;  /* 0x00590000b3cc783b */ /* 0x000e660000000200 */
[C---:B------:R-:W-:Y:S05]  /*6ca0*/  HMMA.16816.F32 R8, R60.reuse, R16, RZ ;  /* 0x000000103c08723c */ /* 0x040fea00000018ff */
[----:B------:R-:W5:Y:S03]  /*6cb0*/  LDL R242, [R1+0x18] ;  /* 0x0000180001f27983 */ /* 0x000f660000100800 */
[-C--:B------:R-:W-:Y:S01]  /*6cc0*/  HMMA.16816.F32 R12, R60, R18.reuse, RZ ;  /* 0x000000123c0c723c */ /* 0x080fe200000018ff */
[----:B------:R-:W-:Y:S07]  /*6cd0*/  LDSM.16.M88.4 R208, [R228+0x8100] ;  /* 0x00810000e4d0783b */ /* 0x000fee0000000200 */
[C---:B------:R-:W-:Y:S01]  /*6ce0*/  HMMA.16816.F32 R16, R64.reuse, R18, RZ ;  /* 0x000000124010723c */ /* 0x040fe200000018ff */
[----:B------:R-:W1:Y:S07]  /*6cf0*/  LDSM.16.M88.4 R212, [R230] ;  /* 0x00000000e6d4783b */ /* 0x000e6e0000000200 */
[-C--:B------:R-:W-:Y:S01]  /*6d00*/  HMMA.16816.F32 R20, R64, R32.reuse, RZ ;  /* 0x000000204014723c */ /* 0x080fe200000018ff */
[----:B------:R-:W1:Y:S07]  /*6d10*/  LDSM.16.M88.4 R216, [R228+0xa100] ;  /* 0x00a10000e4d8783b */ /* 0x000e6e0000000200 */
[C---:B------:R-:W-:Y:S08]  /*6d20*/  HMMA.16816.F32 R24, R60.reuse, R32, RZ ;  /* 0x000000203c18723c */ /* 0x040ff000000018ff */
[-C--:B------:R-:W-:Y:S08]  /*6d30*/  HMMA.16816.F32 R28, R60, R34.reuse, RZ ;  /* 0x000000223c1c723c */ /* 0x080ff000000018ff */
[C---:B------:R-:W-:Y:S08]  /*6d40*/  HMMA.16816.F32 R32, R64.reuse, R34, RZ ;  /* 0x000000224020723c */ /* 0x040ff000000018ff */
[-C--:B------:R-:W-:Y:S08]  /*6d50*/  HMMA.16816.F32 R36, R64, R48.reuse, RZ ;  /* 0x000000304024723c */ /* 0x080ff000000018ff */
[C---:B------:R-:W-:Y:S08]  /*6d60*/  HMMA.16816.F32 R40, R60.reuse, R48, RZ ;  /* 0x000000303c28723c */ /* 0x040ff000000018ff */
[-C--:B------:R-:W-:Y:S08]  /*6d70*/  HMMA.16816.F32 R44, R60, R50.reuse, RZ ;  /* 0x000000323c2c723c */ /* 0x080ff000000018ff */
[C---:B------:R-:W-:Y:S08]  /*6d80*/  HMMA.16816.F32 R48, R64.reuse, R50, RZ ;  /* 0x000000324030723c */ /* 0x040ff000000018ff */
[-C--:B-1----:R-:W-:Y:S08]  /*6d90*/  HMMA.16816.F32 R52, R64, R204.reuse, RZ ;  /* 0x000000cc4034723c */ /* 0x082ff000000018ff */
        /* <DEDUP_REMOVED lines=15> */
[C---:B------:R-:W-:Y:S08]  /*6e90*/  HMMA.16816.F32 R40, R216.reuse, R212, R40 ;  /* 0x000000d4d828723c */ /* 0x040ff00000001828 */
[-C--:B------:R-:W-:Y:S04]  /*6ea0*/  HMMA.16816.F32 R44, R216, R214.reuse, R44 ;  /* 0x000000d6d82c723c */ /* 0x080fe8000000182c */
[----:B------:R-:W-:Y:S04]  /*6eb0*/  IADD3 R2, P2, R174, UR18, RZ ;  /* 0x00000012ae027c10 */ /* 0x000fe8000ff5e0ff */
[C---:B------:R-:W-:Y:S04]  /*6ec0*/  HMMA.16816.F32 R48, R208.reuse, R214, R48 ;  /* 0x000000d6d030723c */ /* 0x040fe80000001830 */
[----:B------:R-:W-:Y:S02]  /*6ed0*/  LEA R174, P1, R2, c[0x0][0x1f8], 0x1 ;  /* 0x00007e0002ae7a11 */ /* 0x000fe400078208ff */
[----:B---3--:R-:W-:Y:S02]  /*6ee0*/  IADD3.X R172, R172, UR15, RZ, P2, !PT ;  /* 0x0000000facac7c10 */ /* 0x008fe400097fe4ff */
[-C--:B-1----:R-:W-:Y:S04]  /*6ef0*/  HMMA.16816.F32 R52, R208, R204.reuse, R52 ;  /* 0x000000ccd034723c */ /* 0x082fe80000001834 */
[----:B------:R-:W-:Y:S02]  /*6f00*/  LEA.HI.X R175, R2, c[0x0][0x1fc], R172, 0x1, P1 ;  /* 0x00007f0002af7a11 */ /* 0x000fe400008f0cac */
[----:B----4-:R-:W-:Y:S01]  /*6f10*/  IADD3 R2, P2, R176, UR18, RZ ;  /* 0x00000012b0027c10 */ /* 0x010fe2000ff5e0ff */
[----:B------:R-:W-:Y:S01]  /*6f20*/  @UP1 USHF.L.U32 UR18, UR22, 0x6, URZ ;  /* 0x0000000616121899 */ /* 0x000fe2000800063f */
[C---:B------:R-:W-:Y:S01]  /*6f30*/  HMMA.16816.F32 R56, R216.reuse, R204, R56 ;  /* 0x000000ccd838723c */ /* 0x040fe20000001838 */
[----:B------:R-:W-:Y:S01]  /*6f40*/  @!PT LDS RZ, [RZ] ;  /* 0x00000000fffff984 */ /* 0x000fe20000000800 */
[----:B------:R-:W-:Y:S01]  /*6f50*/  @!PT LDS RZ, [RZ] ;  /* 0x00000000fffff984 */ /* 0x000fe20000000800 */
[----:B------:R-:W-:Y:S01]  /*6f60*/  @!PT LDS RZ, [RZ] ;  /* 0x00000000fffff984 */ /* 0x000fe20000000800 */
[----:B------:R1:W-:Y:S03]  /*6f70*/  LDGSTS.E.BYPASS.LTC128B.128 [R239+0x100], [R174.64], !P3 ;  /* 0x00100000aeef7fae */ /* 0x0003e6000d901d50 */
[----:B------:R-:W-:Y:S02]  /*6f80*/  LEA R176, P1, R2, c[0x0][0x1f8], 0x1 ;  /* 0x00007e0002b07a11 */ /* 0x000fe400078208ff */
[----:B-----5:R-:W-:Y:S01]  /*6f90*/  IADD3.X R172, R240, UR15, RZ, P2, !PT ;  /* 0x0000000ff0ac7c10 */ /* 0x020fe200097fe4ff */
[----:B------:R-:W-:Y:S01]  /*6fa0*/  @UP1 USHF.R.S32.HI UR15, URZ, 0x1f, UR21 ;  /* 0x0000001f3f0f1899 */ /* 0x000fe20008011415 */
[-C--:B------:R-:W-:Y:S01]  /*6fb0*/  HMMA.16816.F32 R60, R216, R206.reuse, R60 ;  /* 0x000000ced83c723c */ /* 0x080fe2000000183c */
[----:B------:R-:W2:Y:S02]  /*6fc0*/  LDL R240, [R1+0x14] ;  /* 0x0000140001f07983 */ /* 0x000ea40000100800 */
        /* <DEDUP_REMOVED lines=12> */
[----:B---3--:R-:W-:Y:S05]  /*7090*/  IADD3 R176, P1, R174, UR9, RZ ;  /* 0x00000009aeb07c10 */ /* 0x008fea000ff3e0ff */
        /* <DEDUP_REMOVED lines=11> */
[----:B----4-:R-:W-:Y:S08]  /*7150*/  LDSM.16.M88.4 R212, [R227+0x8100] ;  /* 0x00810000e3d4783b */ /* 0x010ff00000000200 */
[----:B------:R-:W4:Y:S08]  /*7160*/  LDSM.16.M88.4 R216, [R225+0x4100] ;  /* 0x00410000e1d8783b */ /* 0x000f300000000200 */
[----:B-----5:R-:W5:Y:S08]  /*7170*/  LDSM.16.M88.4 R204, [R227+0xa100] ;  /* 0x00a10000e3cc783b */ /* 0x020f700000000200 */
[----:B------:R-:W1:Y:S08]  /*7180*/  LDSM.16.M88.4 R208, [R225+0x4900] ;  /* 0x00490000e1d0783b */ /* 0x000e700000000200 */
[----:B------:R-:W0:Y:S01]  /*7190*/  LDGDEPBAR ;  /* 0x00000000000079af */ /* 0x000e220000000000 */
[-C--:B----4-:R-:W-:Y:S08]  /*71a0*/  HMMA.16816.F32 R4, R212, R216.reuse, R4 ;  /* 0x000000d8d404723c */ /* 0x090ff00000001804 */
[C---:B-----5:R-:W-:Y:S08]  /*71b0*/  HMMA.16816.F32 R8, R204.reuse, R216, R8 ;  /* 0x000000d8cc08723c */ /* 0x060ff00000001808 */
[-C--:B------:R-:W-:Y:S08]  /*71c0*/  HMMA.16816.F32 R12, R204, R218.reuse, R12 ;  /* 0x000000dacc0c723c */ /* 0x080ff0000000180c */
[C---:B------:R-:W-:Y:S01]  /*71d0*/  HMMA.16816.F32 R16, R212.reuse, R218, R16 ;  /* 0x000000dad410723c */ /* 0x040fe20000001810 */
[----:B------:R-:W4:Y:S07]  /*71e0*/  LDSM.16.M88.4 R216, [R225+0x5100] ;  /* 0x00510000e1d8783b */ /* 0x000f2e0000000200 */
        /* <DEDUP_REMOVED lines=15> */
[----:B------:R-:W4:Y:S08]  /*72e0*/  LDSM.16.M88.4 R208, [R229+0xa100] ;  /* 0x00a10000e5d0783b */ /* 0x000f300000000200 */
[----:B------:R-:W5:Y:S01]  /*72f0*/  LDSM.16.M88.4 R212, [R224+0x800] ;  /* 0x00080000e0d4783b */ /* 0x000f620000000200 */
[-C--:B-1----:R-:W-:Y:S08]  /*7300*/  HMMA.16816.F32 R4, R204, R216.reuse, R4 ;  /* 0x000000d8cc04723c */ /* 0x082ff00000001804 */
[C---:B----4-:R-:W-:Y:S08]  /*7310*/  HMMA.16816.F32 R8, R208.reuse, R216, R8 ;  /* 0x000000d8d008723c */ /* 0x050ff00000001808 */
[-C--:B------:R-:W-:Y:S08]  /*7320*/  HMMA.16816.F32 R12, R208, R218.reuse, R12 ;  /* 0x000000dad00c723c */ /* 0x080ff0000000180c */
[C---:B------:R-:W-:Y:S01]  /*7330*/  HMMA.16816.F32 R16, R204.reuse, R218, R16 ;  /* 0x000000dacc10723c */ /* 0x040fe20000001810 */
[----:B------:R-:W1:Y:S07]  /*7340*/  LDSM.16.M88.4 R216, [R224+0x1000] ;  /* 0x00100000e0d8783b */ /* 0x000e6e0000000200 */
[-C--:B-----5:R-:W-:Y:S08]  /*7350*/  HMMA.16816.F32 R20, R204, R212.reuse, R20 ;  /* 0x000000d4cc14723c */ /* 0x0a0ff00000001814 */
[C---:B------:R-:W-:Y:S08]  /*7360*/  HMMA.16816.F32 R24, R208.reuse, R212, R24 ;  /* 0x000000d4d018723c */ /* 0x040ff00000001818 */
[-C--:B------:R-:W-:Y:S08]  /*7370*/  HMMA.16816.F32 R28, R208, R214.reuse, R28 ;  /* 0x000000d6d01c723c */ /* 0x080ff0000000181c */
[C---:B------:R-:W-:Y:S01]  /*7380*/  HMMA.16816.F32 R32, R204.reuse, R214, R32 ;  /* 0x000000d6cc20723c */ /* 0x040fe20000001820 */
[----:B------:R-:W4:Y:S07]  /*7390*/  LDSM.16.M88.4 R212, [R224+0x1800] ;  /* 0x00180000e0d4783b */ /* 0x000f2e0000000200 */
[-C--:B-1----:R-:W-:Y:S08]  /*73a0*/  HMMA.16816.F32 R36, R204, R216.reuse, R36 ;  /* 0x000000d8cc24723c */ /* 0x082ff00000001824 */
[C---:B------:R-:W-:Y:S08]  /*73b0*/  HMMA.16816.F32 R40, R208.reuse, R216, R40 ;  /* 0x000000d8d028723c */ /* 0x040ff00000001828 */
[-C--:B------:R-:W-:Y:S08]  /*73c0*/  HMMA.16816.F32 R44, R208, R218.reuse, R44 ;  /* 0x000000dad02c723c */ /* 0x080ff0000000182c */
[C---:B------:R-:W-:Y:S01]  /*73d0*/  HMMA.16816.F32 R48, R204.reuse, R218, R48 ;  /* 0x000000dacc30723c */ /* 0x040fe20000001830 */
[----:B------:R-:W-:Y:S07]  /*73e0*/  LDSM.16.M88.4 R216, [R179+0x6100] ;  /* 0x00610000b3d8783b */ /* 0x000fee0000000200 */
[-C--:B----4-:R-:W-:Y:S08]  /*73f0*/  HMMA.16816.F32 R52, R204, R212.reuse, R52 ;  /* 0x000000d4cc34723c */ /* 0x090ff00000001834 */
        /* <DEDUP_REMOVED lines=20> */
[----:B------:R-:W-:Y:S07]  /*7540*/  LDSM.16.M88.4 R216, [R235] ;  /* 0x00000000ebd8783b */ /* 0x000fee0000000200 */
[-C--:B----4-:R-:W-:Y:S08]  /*7550*/  HMMA.16816.F32 R52, R208, R212.reuse, R52 ;  /* 0x000000d4d034723c */ /* 0x090ff00000001834 */
[C---:B------:R-:W-:Y:S08]  /*7560*/  HMMA.16816.F32 R56, R204.reuse, R212, R56 ;  /* 0x000000d4cc38723c */ /* 0x040ff00000001838 */
[-C--:B------:R-:W-:Y:S01]  /*7570*/  HMMA.16816.F32 R60, R204, R214.reuse, R60 ;  /* 0x000000d6cc3c723c */ /* 0x080fe2000000183c */
[----:B------:R-:W1:Y:S07]  /*7580*/  LDSM.16.M88.4 R204, [R228+0xc100] ;  /* 0x00c10000e4cc783b */ /* 0x000e6e0000000200 */
[----:B------:R-:W-:Y:S01]  /*7590*/  HMMA.16816.F32 R64, R208, R214, R64 ;  /* 0x000000d6d040723c */ /* 0x000fe20000001840 */
[----:B------:R-:W4:Y:S08]  /*75a0*/  LDSM.16.M88.4 R208, [R228+0xe100] ;  /* 0x00e10000e4d0783b */ /* 0x000f300000000200 */
[----:B------:R-:W5:Y:S01]  /*75b0*/  LDSM.16.M88.4 R212, [R234] ;  /* 0x00000000ead4783b */ /* 0x000f620000000200 */
[-C--:B-1----:R-:W-:Y:S08]  /*75c0*/  HMMA.16816.F32 R4, R204, R216.reuse, R4 ;  /* 0x000000d8cc04723c */ /* 0x082ff00000001804 */
[C---:B----4-:R-:W-:Y:S08]  /*75d0*/  HMMA.16816.F32 R8, R208.reuse, R216, R8 ;  /* 0x000000d8d008723c */ /* 0x050ff00000001808 */
[-C--:B------:R-:W-:Y:S08]  /*75e0*/  HMMA.16816.F32 R12, R208, R218.reuse, R12 ;  /* 0x000000dad00c723c */ /* 0x080ff0000000180c */
[C---:B------:R-:W-:Y:S01]  /*75f0*/  HMMA.16816.F32 R16, R204.reuse, R218, R16 ;  /* 0x000000dacc10723c */ /* 0x040fe20000001810 */
[----:B------:R-:W1:Y:S07]  /*7600*/  LDSM.16.M88.4 R216, [R233] ;  /* 0x00000000e9d8783b */ /* 0x000e6e0000000200 */
[-C--:B-----5:R-:W-:Y:S08]  /*7610*/  HMMA.16816.F32 R20, R204, R212.reuse, R20 ;  /* 0x000000d4cc14723c */ /* 0x0a0ff00000001814 */
[C---:B------:R-:W-:Y:S08]  /*7620*/  HMMA.16816.F32 R24, R208.reuse, R212, R24 ;  /* 0x000000d4d018723c */ /* 0x040ff00000001818 */
[-C--:B------:R-:W-:Y:S08]  /*7630*/  HMMA.16816.F32 R28, R208, R214.reuse, R28 ;  /* 0x000000d6d01c723c */ /* 0x080ff0000000181c */
[C---:B------:R-:W-:Y:S01]  /*7640*/  HMMA.16816.F32 R32, R204.reuse, R214, R32 ;  /* 0x000000d6cc20723c */ /* 0x040fe20000001820 */
[----:B------:R-:W4:Y:S07]  /*7650*/  LDSM.16.M88.4 R212, [R232] ;  /* 0x00000000e8d4783b */ /* 0x000f2e0000000200 */
        /* <DEDUP_REMOVED lines=38> */
[----:B------:R-:W1:Y:S03]  /*78c0*/  LDSM.16.M88.4 R216, [R224+0x3000] ;  /* 0x00300000e0d8783b */ /* 0x000e660000000200 */
[----:B------:R-:W-:Y:S02]  /*78d0*/  FMNMX.FTZ R172, R6, R3, !PT ;  /* 0x0000000306ac7209 */ /* 0x000fe40007810000 */
[----:B------:R-:W-:Y:S02]  /*78e0*/  FMNMX.FTZ R2, R4, R0, !PT ;  /* 0x0000000004027209 */ /* 0x000fe40007810000 */
[-C--:B-----5:R-:W-:Y:S04]  /*78f0*/  HMMA.16816.F32 R20, R204, R212.reuse, R20 ;  /* 0x000000d4cc14723c */ /* 0x0a0fe80000001814 */
[----:B------:R-:W-:Y:S02]  /*7900*/  FMNMX.FTZ R172, R7, R172, !PT ;  /* 0x000000ac07ac7209 */ /* 0x000fe40007810000 */
[----:B------:R-:W-:Y:S02]  /*7910*/  FMNMX.FTZ R174, R8, R173, !PT ;  /* 0x000000ad08ae7209 */ /* 0x000fe40007810000 */
[C---:B------:R-:W-:Y:S04]  /*7920*/  HMMA.16816.F32 R24, R208.reuse, R212, R24 ;  /* 0x000000d4d018723c */ /* 0x040fe80000001818 */
[----:B------:R-:W-:Y:S02]  /*7930*/  FMNMX.FTZ R174, R9, R174, !PT ;  /* 0x000000ae09ae7209 */ /* 0x000fe40007810000 */
[----:B------:R-:W-:Y:S02]  /*7940*/  FMNMX.FTZ R2, R5, R2, !PT ;  /* 0x0000000205027209 */ /* 0x000fe40007810000 */
[-C--:B------:R-:W-:Y:S04]  /*7950*/  HMMA.16816.F32 R28, R208, R214.reuse, R28 ;  /* 0x000000d6d01c723c */ /* 0x080fe8000000181c */
[----:B------:R-:W-:Y:S02]  /*7960*/  FMNMX.FTZ R2, R16, R2, !PT ;  /* 0x0000000210027209 */ /* 0x000fe40007810000 */
[----:B------:R-:W-:Y:S02]  /*7970*/  FMNMX.FTZ R174, R12, R174, !PT ;  /* 0x000000ae0cae7209 */ /* 0x000fe40007810000 */
[C---:B------:R-:W-:Y:S01]  /*7980*/  HMMA.16816.F32 R32, R204.reuse, R214, R32 ;  /* 0x000000d6cc20723c */ /* 0x040fe20000001820 */
[----:B------:R-:W4:Y:S01]  /*7990*/  LDSM.16.M88.4 R212, [R224+0x3800] ;  /* 0x00380000e0d4783b */ /* 0x000f220000000200 */
[----:B------:R-:W-:Y:S04]  /*79a0*/  DEPBAR.LE SB0, 0x0 ;  /* 0x000080000000791a */ /* 0x000fe80000000000 */
[----:B------:R-:W-:Y:S02]  /*79b0*/  FMNMX.FTZ R175, R13, R174, !PT ;  /* 0x000000ae0daf7209 */ /* 0x000fe40007810000 */
[----:B------:R-:W-:Y:S01]  /*79c0*/  FMNMX.FTZ R172, R18, R172, !PT ;  /* 0x000000ac12ac7209 */ /* 0x000fe20007810000 */
[-C--:B-1----:R-:W-:Y:S01]  /*79d0*/  HMMA.16816.F32 R36, R204, R216.reuse, R36 ;  /* 0x000000d8cc24723c */ /* 0x082fe20000001824 */
[----:B------:R-:W-:Y:S04]  /*79e0*/  BAR.SYNC.DEFER_BLOCKING 0x0 ;  /* 0x0000000000007b1d */ /* 0x000fe80000010000 */
[----:B------:R-:W-:Y:S02]  /*79f0*/  FMNMX.FTZ R2, R17, R2, !PT ;  /* 0x0000000211027209 */ /* 0x000fe40007810000 */
[----:B------:R-:W-:Y:S01]  /*7a00*/  FMNMX.FTZ R172, R19, R172, !PT ;  /* 0x000000ac13ac7209 */ /* 0x000fe20007810000 */
[C---:B------:R-:W-:Y:S04]  /*7a10*/  HMMA.16816.F32 R40, R208.reuse, R216, R40 ;  /* 0x000000d8d028723c */ /* 0x040fe80000001828 */
[----:B------:R-:W-:Y:S02]  /*7a20*/  FMNMX.FTZ R2, R20, R2, !PT ;  /* 0x0000000214027209 */ /* 0x000fe40007810000 */
[----:B------:R-:W-:Y:S02]  /*7a30*/  FMNMX.FTZ R172, R22, R172, !PT ;  /* 0x000000ac16ac7209 */ /* 0x000fe40007810000 */
[-C--:B------:R-:W-:Y:S04]  /*7a40*/  HMMA.16816.F32 R44, R208, R218.reuse, R44 ;  /* 0x000000dad02c723c */ /* 0x080fe8000000182c */
[----:B------:R-:W-:Y:S02]  /*7a50*/  FMNMX.FTZ R2, R21, R2, !PT ;  /* 0x0000000215027209 */ /* 0x000fe40007810000 */
[----:B------:R-:W-:Y:S02]  /*7a60*/  FMNMX.FTZ R174, R23, R172, !PT ;  /* 0x000000ac17ae7209 */ /* 0x000fe40007810000 */
[C---:B------:R-:W-:Y:S04]  /*7a70*/  HMMA.16816.F32 R48, R204.reuse, R218, R48 ;  /* 0x000000dacc30723c */ /* 0x040fe80000001830 */
[----:B------:R-:W-:Y:S02]  /*7a80*/  FMNMX.FTZ R2, R32, R2, !PT ;  /* 0x0000000220027209 */ /* 0x000fe40007810000 */
[----:B------:R-:W-:Y:S02]  /*7a90*/  FMNMX.FTZ R172, R24, R175, !PT ;  /* 0x000000af18ac7209 */ /* 0x000fe40007810000 */
[-C--:B----4-:R-:W-:Y:S04]  /*7aa0*/  HMMA.16816.F32 R52, R204, R212.reuse, R52 ;  /* 0x000000d4cc34723c */ /* 0x090fe80000001834 */
[----:B---3--:R-:W-:Y:S02]  /*7ab0*/  FMNMX.FTZ R177, R33, R2, !PT ;  /* 0x0000000221b17209 */ /* 0x008fe40007810000 */
[----:B------:R-:W-:Y:S02]  /*7ac0*/  FMNMX.FTZ R2, R34, R174, !PT ;  /* 0x000000ae22027209 */ /* 0x000fe40007810000 */
[C---:B------:R-:W-:Y:S04]  /*7ad0*/  HMMA.16816.F32 R56, R208.reuse, R212, R56 ;  /* 0x000000d4d038723c */ /* 0x040fe80000001838 */
[----:B------:R-:W-:Y:S02]  /*7ae0*/  FMNMX.FTZ R177, R36, R177, !PT ;  /* 0x000000b124b17209 */ /* 0x000fe40007810000 */
[----:B------:R-:W-:Y:S02]  /*7af0*/  FMNMX.FTZ R174, R10, R178, !PT ;  /* 0x000000b20aae7209 */ /* 0x000fe40007810000 */
[-C--:B------:R-:W-:Y:S04]  /*7b00*/  HMMA.16816.F32 R60, R208, R214.reuse, R60 ;  /* 0x000000d6d03c723c */ /* 0x080fe8000000183c */
        /* <DEDUP_REMOVED lines=27> */
[----:B------:R-:W-:Y:S02]  /*7cc0*/  FMNMX.FTZ R172, R41, R172, !PT ;  /* 0x000000ac29ac7209 */ /* 0x000fe40007810000 */
[----:B------:R-:W-:Y:S02]  /*7cd0*/  FMNMX.FTZ R174, R27, R174, !PT ;  /* 0x000000ae1bae7209 */ /* 0x000fe40007810000 */
[----:B------:R-:W-:Y:S02]  /*7ce0*/  FMNMX.FTZ R172, R44, R172, !PT ;  /* 0x000000ac2cac7209 */ /* 0x000fe40007810000 */
[----:B------:R-:W-:Y:S02]  /*7cf0*/  FMNMX.FTZ R174, R30, R174, !PT ;  /* 0x000000ae1eae7209 */ /* 0x000fe40007810000 */
[----:B-1----:R-:W-:Y:S02]  /*7d00*/  FMNMX.FTZ R177, R177, R176, !PT ;  /* 0x000000b0b1b17209 */ /* 0x002fe40007810000 */
[----:B------:R-:W-:Y:S02]  /*7d10*/  FMNMX.FTZ R172, R45, R172, !PT ;  /* 0x000000ac2dac7209 */ /* 0x000fe40007810000 */
[----:B------:R-:W-:Y:S01]  /*7d20*/  FMNMX.FTZ R174, R31, R174, !PT ;  /* 0x000000ae1fae7209 */ /* 0x000fe20007810000 */
[----:B------:R-:W1:Y:S01]  /*7d30*/  SHFL.BFLY PT, R204, R177, 0x1, 0x1f ;  /* 0x0c201f00b1cc7f89 */ /* 0x000e6200000e0000 */
[----:B------:R-:W-:Y:S02]  /*7d40*/  FMNMX.FTZ R172, R56, R172, !PT ;  /* 0x000000ac38ac7209 */ /* 0x000fe40007810000 */
[----:B------:R-:W-:Y:S02]  /*7d50*/  FMNMX.FTZ R174, R42, R174, !PT ;  /* 0x000000ae2aae7209 */ /* 0x000fe40007810000 */
[----:B---3--:R-:W-:Y:S02]  /*7d60*/  FMNMX.FTZ R2, R2, R175, !PT ;  /* 0x000000af02027209 */ /* 0x008fe40007810000 */
[----:B------:R-:W-:Y:S02]  /*7d70*/  FMNMX.FTZ R172, R57, R172, !PT ;  /* 0x000000ac39ac7209 */ /* 0x000fe40007810000 */
[----:B------:R-:W-:Y:S01]  /*7d80*/  FMNMX.FTZ R174, R43, R174, !PT ;  /* 0x000000ae2bae7209 */ /* 0x000fe20007810000 */
[----:B------:R-:W3:Y:S01]  /*7d90*/  SHFL.BFLY PT, R176, R2, 0x1, 0x1f ;  /* 0x0c201f0002b07f89 */ /* 0x000ee200000e0000 */
[----:B------:R-:W-:Y:S02]  /*7da0*/  FMNMX.FTZ R172, R60, R172, !PT ;  /* 0x000000ac3cac7209 */ /* 0x000fe40007810000 */
[----:B------:R-:W-:Y:S02]  /*7db0*/  FMNMX.FTZ R174, R46, R174, !PT ;  /* 0x000000ae2eae7209 */ /* 0x000fe40007810000 */
[----:B------:R-:W-:Y:S02]  /*7dc0*/  FMNMX.FTZ R172, R61, R172, !PT ;  /* 0x000000ac3dac7209 */ /* 0x000fe40007810000 */
[----:B------:R-:W-:Y:S03]  /*7dd0*/  FMNMX.FTZ R174, R47, R174, !PT ;  /* 0x000000ae2fae7209 */ /* 0x000fe60007810000 */
[----:B------:R-:W4:Y:S01]  /*7de0*/  SHFL.BFLY PT, R205, R172, 0x2, 0x1f ;  /* 0x0c401f00accd7f89 */ /* 0x000f2200000e0000 */
[----:B-1----:R-:W-:Y:S05]  /*7df0*/  FMNMX.FTZ R177, R177, R204, !PT ;  /* 0x000000ccb1b17209 */ /* 0x002fea0007810000 */
[C---:B------:R-:W-:Y:S02]  /*7e00*/  FADD.FTZ R0, -R177.reuse, R0 ;  /* 0x00000000b1007221 */ /* 0x040fe40000010100 */
[----:B------:R-:W-:Y:S02]  /*7e10*/  FMUL.FTZ R208, R177, c[0x0][0x2d0] ;  /* 0x0000b400b1d07a20 */ /* 0x000fe40000410000 */
[----:B------:R-:W-:Y:S01]  /*7e20*/  FMUL.FTZ R0, R0, c[0x0][0x2d0] ;  /* 0x0000b40000007a20 */ /* 0x000fe20000410000 */
[----:B---3--:R-:W-:Y:S01]  /*7e30*/  FMNMX.FTZ R176, R2, R176, !PT ;  /* 0x000000b002b07209 */ /* 0x008fe20007810000 */
[--C-:B------:R-:W-:Y:S01]  /*7e40*/  FFMA.FTZ R5, R5, c[0x0][0x2d0], -R208.reuse ;  /* 0x0000b40005057a23 */ /* 0x100fe200000108d0 */
[----:B------:R-:W-:Y:S01]  /*7e50*/  FMNMX.FTZ R2, R58, R174, !PT ;  /* 0x000000ae3a027209 */ /* 0x000fe20007810000 */
[--C-:B------:R-:W-:Y:S01]  /*7e60*/  FFMA.FTZ R4, R4, c[0x0][0x2d0], -R208.reuse ;  /* 0x0000b40004047a23 */ /* 0x100fe200000108d0 */
[----:B------:R1:W3:Y:S01]  /*7e70*/  MUFU.EX2 R174, R0 ;  /* 0x0000000000ae7308 */ /* 0x0002e20000000800 */
[----:B------:R-:W-:Y:S02]  /*7e80*/  FMUL.FTZ R210, R176, c[0x0][0x2d0] ;  /* 0x0000b400b0d27a20 */ /* 0x000fe40000410000 */
[----:B------:R-:W-:Y:S02]  /*7e90*/  FFMA.FTZ R16, R16, c[0x0][0x2d0], -R208 ;  /* 0x0000b40010107a23 */ /* 0x000fe400000108d0 */
[--C-:B------:R-:W-:Y:S01]  /*7ea0*/  FFMA.FTZ R6, R6, c[0x0][0x2d0], -R210.reuse ;  /* 0x0000b40006067a23 */ /* 0x100fe200000108d2 */
[----:B----4-:R-:W-:Y:S01]  /*7eb0*/  FMNMX.FTZ R172, R172, R205, !PT ;  /* 0x000000cdacac7209 */ /* 0x010fe20007810000 */
[----:B------:R-:W-:Y:S02]  /*7ec0*/  FFMA.FTZ R7, R7, c[0x0][0x2d0], -R210 ;  /* 0x0000b40007077a23 */ /* 0x000fe400000108d2 */
[----:B------:R-:W-:Y:S01]  /*7ed0*/  FFMA.FTZ R17, R17, c[0x0][0x2d0], -R208 ;  /* 0x0000b40011117a23 */ /* 0x000fe200000108d0 */
[----:B------:R-:W-:Y:S01]  /*7ee0*/  MUFU.EX2 R215, R6 ;  /* 0x0000000600d77308 */ /* 0x000fe20000000800 */
[----:B------:R-:W4:Y:S01]  /*7ef0*/  SHFL.BFLY PT, R175, R172, 0x1, 0x1f ;  /* 0x0c201f00acaf7f89 */ /* 0x000f2200000e0000 */
[--C-:B------:R-:W-:Y:S02]  /*7f00*/  FFMA.FTZ R18, R18, c[0x0][0x2d0], -R210.reuse ;  /* 0x0000b40012127a23 */ /* 0x100fe400000108d2 */
[----:B------:R-:W-:Y:S02]  /*7f10*/  FFMA.FTZ R19, R19, c[0x0][0x2d0], -R210 ;  /* 0x0000b40013137a23 */ /* 0x000fe400000108d2 */
[--C-:B------:R-:W-:Y:S02]  /*7f20*/  FFMA.FTZ R20, R20, c[0x0][0x2d0], -R208.reuse ;  /* 0x0000b40014147a23 */ /* 0x100fe400000108d0 */
[----:B------:R-:W-:Y:S02]  /*7f30*/  FFMA.FTZ R21, R21, c[0x0][0x2d0], -R208 ;  /* 0x0000b40015157a23 */ /* 0x000fe400000108d0 */
[----:B------:R-:W-:Y:S01]  /*7f40*/  MUFU.EX2 R241, R5 ;  /* 0x0000000500f17308 */ /* 0x000fe20000000800 */
[--C-:B------:R-:W-:Y:S02]  /*7f50*/  FFMA.FTZ R22, R22, c[0x0][0x2d0], -R210.reuse ;  /* 0x0000b40016167a23 */ /* 0x100fe400000108d2 */
[----:B------:R-:W-:Y:S01]  /*7f60*/  FFMA.FTZ R23, R23, c[0x0][0x2d0], -R210 ;  /* 0x0000b40017177a23 */ /* 0x000fe200000108d2 */
[----:B-1----:R-:W-:Y:S01]  /*7f70*/  FMNMX.FTZ R0, R59, R2, !PT ;  /* 0x000000023b007209 */ /* 0x002fe20007810000 */
[----:B------:R-:W-:Y:S02]  /*7f80*/  FADD.FTZ R2, -R176, R3 ;  /* 0x00000003b0027221 */ /* 0x000fe40000010100 */
[----:B---3--:R-:W-:Y:S01]  /*7f90*/  FMUL.FTZ R68, R174, R68 ;  /* 0x00000044ae447220 */ /* 0x008fe20000410000 */
[----:B------:R-:W-:Y:S01]  /*7fa0*/  FMNMX.FTZ R0, R62, R0, !PT ;  /* 0x000000003e007209 */ /* 0x000fe20007810000 */
[----:B------:R-:W-:Y:S01]  /*7fb0*/  FMUL.FTZ R2, R2, c[0x0][0x2d0] ;  /* 0x0000b40002027a20 */ /* 0x000fe20000410000 */
[----:B------:R-:W-:Y:S01]  /*7fc0*/  MUFU.EX2 R247, R7 ;  /* 0x0000000700f77308 */ /* 0x000fe20000000800 */
[C---:B------:R-:W-:Y:S01]  /*7fd0*/  FMUL.FTZ R69, R174.reuse, R69 ;  /* 0x00000045ae457220 */ /* 0x040fe20000410000 */
[----:B------:R-:W-:Y:S01]  /*7fe0*/  FMNMX.FTZ R0, R63, R0, !PT ;  /* 0x000000003f007209 */ /* 0x000fe20007810000 */
[----:B------:R-:W-:Y:S01]  /*7ff0*/  FMUL.FTZ R80, R174, R80 ;  /* 0x00000050ae507220 */ /* 0x000fe20000410000 */
[----:B----4-:R-:W-:Y:S01]  /*8000*/  FMNMX.FTZ R175, R172, R175, !PT ;  /* 0x000000afacaf7209 */ /* 0x010fe20007810000 */
[C---:B------:R-:W-:Y:S02]  /*8010*/  FMUL.FTZ R81, R174.reuse, R81 ;  /* 0x00000051ae517220 */ /* 0x040fe40000410000 */
[----:B------:R-:W1:Y:S01]  /*8020*/  SHFL.BFLY PT, R3, R0, 0x2, 0x1f ;  /* 0x0c401f0000037f89 */ /* 0x000e6200000e0000 */
[C---:B------:R-:W-:Y:S02]  /*8030*/  FMUL.FTZ R84, R174.reuse, R84 ;  /* 0x00000054ae547220 */ /* 0x040fe40000410000 */
[----:B------:R3:W-:Y:S01]  /*8040*/  MUFU.EX2 R217, R4 ;  /* 0x0000000400d97308 */ /* 0x0007e20000000800 */
[----:B------:R-:W-:Y:S02]  /*8050*/  FMUL.FTZ R209, R175, c[0x0][0x2d0] ;  /* 0x0000b400afd17a20 */ /* 0x000fe40000410000 */
[----:B------:R-:W-:Y:S02]  /*8060*/  FMUL.FTZ R85, R174, R85 ;  /* 0x00000055ae557220 */ /* 0x000fe40000410000 */
[--C-:B------:R-:W-:Y:S02]  /*8070*/  FFMA.FTZ R12, R12, c[0x0][0x2d0], -R209.reuse ;  /* 0x0000b4000c0c7a23 */ /* 0x100fe400000108d1 */
[--C-:B------:R-:W-:Y:S02]  /*8080*/  FFMA.FTZ R8, R8, c[0x0][0x2d0], -R209.reuse ;  /* 0x0000b40008087a23 */ /* 0x100fe400000108d1 */
[----:B------:R-:W-:Y:S01]  /*8090*/  FFMA.FTZ R9, R9, c[0x0][0x2d0], -R209 ;  /* 0x0000b40009097a23 */ /* 0x000fe200000108d1 */
[----:B------:R4:W-:Y:S01]  /*80a0*/  MUFU.EX2 R246, R16 ;  /* 0x0000001000f67308 */ /* 0x0009e20000000800 */
[C---:B------:R-:W-:Y:S02]  /*80b0*/  FMUL.FTZ R96, R174.reuse, R96 ;  /* 0x00000060ae607220 */ /* 0x040fe40000410000 */
[C---:B------:R-:W-:Y:S02]  /*80c0*/  FMUL.FTZ R97, R174.reuse, R97 ;  /* 0x00000061ae617220 */ /* 0x040fe40000410000 */
[C---:B------:R-:W-:Y:S02]  /*80d0*/  FMUL.FTZ R100, R174.reuse, R100 ;  /* 0x00000064ae647220 */ /* 0x040fe40000410000 */
[C---:B------:R-:W-:Y:S02]  /*80e0*/  FMUL.FTZ R101, R174.reuse, R101 ;  /* 0x00000065ae657220 */ /* 0x040fe40000410000 */
[----:B------:R-:W-:Y:S01]  /*80f0*/  FMUL.FTZ R112, R174, R112 ;  /* 0x00000070ae707220 */ /* 0x000fe20000410000 */
[----:B------:R2:W-:Y:S01]  /*8100*/  MUFU.EX2 R244, R17 ;  /* 0x0000001100f47308 */ /* 0x0005e20000000800 */
[----:B-1----:R-:W-:Y:S01]  /*8110*/  FMNMX.FTZ R0, R0, R3, !PT ;  /* 0x0000000300007209 */ /* 0x002fe20007810000 */
[----:B------:R-:W-:Y:S01]  /*8120*/  FMUL.FTZ R113, R174, R113 ;  /* 0x00000071ae717220 */ /* 0x000fe20000410000 */
[----:B------:R-:W-:Y:S01]  /*8130*/  @P1 IADD3 R3, P6, R250, UR18, RZ ;  /* 0x00000012fa031c10 */ /* 0x000fe2000ffde0ff */
[----:B------:R-:W-:Y:S01]  /*8140*/  FMUL.FTZ R116, R174, R116 ;  /* 0x00000074ae747220 */ /* 0x000fe20000410000 */
[----:B---3--:R-:W-:Y:S01]  /*8150*/  @P1 IADD3 R4, P4, R242, UR18, RZ ;  /* 0x00000012f2041c10 */ /* 0x008fe2000ff9e0ff */
[----:B------:R-:W-:Y:S01]  /*8160*/  @UP1 UIADD3 UR18, UP0, UR10, 0x80, URZ ;  /* 0x000000800a121890 */ /* 0x000fe2000ff1e03f */
[----:B------:R-:W-:Y:S01]  /*8170*/  @P1 LEA R6, P5, R3, c[0x0][0x1c8], 0x1 ;  /* 0x0000720003061a11 */ /* 0x000fe200078a08ff */
[C---:B------:R-:W-:Y:S01]  /*8180*/  FMUL.FTZ R117, R174.reuse, R117 ;  /* 0x00000075ae757220 */ /* 0x040fe20000410000 */
[----:B------:R-:W-:Y:S01]  /*8190*/  @P1 IADD3.X R5, R249, UR15, RZ, P6, !PT ;  /* 0x0000000ff9051c10 */ /* 0x000fe2000b7fe4ff */
[----:B------:R1:W3:Y:S01]  /*81a0*/  MUFU.EX2 R172, R2 ;  /* 0x0000000200ac7308 */ /* 0x0002e20000000800 */
[----:B------:R-:W-:Y:S02]  /*81b0*/  FMUL.FTZ R128, R174, R128 ;  /* 0x00000080ae807220 */ /* 0x000fe40000410000 */
[----:B------:R-:W-:Y:S01]  /*81c0*/  @P1 LEA.HI.X R7, R3, c[0x0][0x1cc], R5, 0x1, P5 ;  /* 0x0000730003071a11 */ /* 0x000fe200028f0c05 */
[----:B------:R-:W-:Y:S01]  /*81d0*/  FFMA.FTZ R3, R13, c[0x0][0x2d0], -R209 ;  /* 0x0000b4000d037a23 */ /* 0x000fe200000108d1 */
[----:B----4-:R-:W-:Y:S01]  /*81e0*/  @P1 LEA R16, P2, R4, c[0x0][0x1c8], 0x1 ;  /* 0x0000720004101a11 */ /* 0x010fe200078408ff */
[C---:B------:R-:W-:Y:S02]  /*81f0*/  FMUL.FTZ R129, R174.reuse, R129 ;  /* 0x00000081ae817220 */ /* 0x040fe40000410000 */
[----:B------:R4:W-:Y:S01]  /*8200*/  @P1 LDGSTS.E.BYPASS.LTC128B.128 [R239+0x4100], [R6.64], !P3 ;  /* 0x0410000006ef1fae */ /* 0x0009e2000d901d50 */
[C---:B------:R-:W-:Y:S01]  /*8210*/  FMUL.FTZ R132, R174.reuse, R132 ;  /* 0x00000084ae847220 */ /* 0x040fe20000410000 */
[----:B------:R5:W-:Y:S01]  /*8220*/  MUFU.EX2 R212, R12 ;  /* 0x0000000c00d47308 */ /* 0x000be20000000800 */
[C---:B------:R-:W-:Y:S02]  /*8230*/  FMUL.FTZ R133, R174.reuse, R133 ;  /* 0x00000085ae857220 */ /* 0x040fe40000410000 */
[----:B------:R-:W-:Y:S01]  /*8240*/  FMUL.FTZ R144, R174, R144 ;  /* 0x00000090ae907220 */ /* 0x000fe20000410000 */
[----:B--2---:R-:W-:Y:S01]  /*8250*/  @P1 IADD3.X R17, R240, UR15, RZ, P4, !PT ;  /* 0x0000000ff0111c10 */ /* 0x004fe2000a7fe4ff */
[----:B------:R-:W-:Y:S01]  /*8260*/  @UP1 UIADD3.X UR15, URZ, UR8, URZ, UP0, !UPT ;  /* 0x000000083f0f1290 */ /* 0x000fe200087fe43f */
[----:B------:R-:W-:Y:S02]  /*8270*/  FMUL.FTZ R145, R174, R145 ;  /* 0x00000091ae917220 */ /* 0x000fe40000410000 */
[----:B------:R-:W-:Y:S01]  /*8280*/  @P1 LEA.HI.X R17, R4, c[0x0][0x1cc], R17, 0x1, P2 ;  /* 0x0000730004111a11 */ /* 0x000fe200010f0c11 */
[----:B------:R-:W-:Y:S01]  /*8290*/  FMUL.FTZ R148, R174, R148 ;  /* 0x00000094ae947220 */ /* 0x000fe20000410000 */
[----:B------:R-:W-:Y:S01]  /*82a0*/  @P1 IADD3 R4, P4, R6, UR19, RZ ;  /* 0x0000001306041c10 */ /* 0x000fe2000ff9e0ff */
[----:B------:R2:W-:Y:S01]  /*82b0*/  MUFU.EX2 R213, R8 ;  /* 0x0000000800d57308 */ /* 0x0005e20000000800 */
[----:B------:R-:W-:Y:S01]  /*82c0*/  FMUL.FTZ R149, R174, R149 ;  /* 0x00000095ae957220 */ /* 0x000fe20000410000 */
[----:B------:R2:W-:Y:S01]  /*82d0*/  @P1 LDGSTS.E.BYPASS.LTC128B.128 [R239+0x6100], [R16.64], !P0 ;  /* 0x0610000010ef1fae */ /* 0x0005e2000c101d50 */
[----:B-1----:R-:W-:Y:S01]  /*82e0*/  FADD.FTZ R2, -R175, R173 ;  /* 0x000000adaf027221 */ /* 0x002fe20000010100 */
[----:B------:R-:W-:Y:S01]  /*82f0*/  @P1 IADD3.X R5, R7, UR20, RZ, P4, !PT ;  /* 0x0000001407051c10 */ /* 0x000fe2000a7fe4ff */
[----:B---3--:R-:W-:Y:S02]  /*8300*/  FMUL.FTZ R70, R172, R70 ;  /* 0x00000046ac467220 */ /* 0x008fe40000410000 */
[----:B------:R-:W-:Y:S02]  /*8310*/  FMUL.FTZ R2, R2, c[0x0][0x2d0] ;  /* 0x0000b40002027a20 */ /* 0x000fe40000410000 */
[C---:B------:R-:W-:Y:S01]  /*8320*/  FMUL.FTZ R71, R172.reuse, R71 ;  /* 0x00000047ac477220 */ /* 0x040fe20000410000 */
[----:B------:R1:W-:Y:S01]  /*8330*/  @P1 LDGSTS.E.BYPASS.LTC128B.128 [R239+0x4900], [R4.64], !P3 ;  /* 0x0490000004ef1fae */ /* 0x0003e2000d901d50 */
[----:B------:R-:W3:Y:S01]  /*8340*/  MUFU.EX2 R173, R2 ;  /* 0x0000000200ad7308 */ /* 0x000ee20000000800 */
[----:B------:R-:W-:Y:S01]  /*8350*/  FMUL.FTZ R82, R172, R82 ;  /* 0x00000052ac527220 */ /* 0x000fe20000410000 */
[----:B----4-:R-:W-:Y:S01]  /*8360*/  @P1 IADD3 R6, P2, R4, UR19, RZ ;  /* 0x0000001304061c10 */ /* 0x010fe2000ff5e0ff */
[C---:B------:R-:W-:Y:S02]  /*8370*/  FMUL.FTZ R83, R172.reuse, R83 ;  /* 0x00000053ac537220 */ /* 0x040fe40000410000 */
[C---:B------:R-:W-:Y:S02]  /*8380*/  FMUL.FTZ R86, R172.reuse, R86 ;  /* 0x00000056ac567220 */ /* 0x040fe40000410000 */
[----:B------:R1:W-:Y:S01]  /*8390*/  @P1 LDGSTS.E.BYPASS.LTC128B.128 [R239+0x6900], [R4.64+0x80], !P0 ;  /* 0x0690008004ef1fae */ /* 0x0003e2000c101d50 */
[C---:B------:R-:W-:Y:S01]  /*83a0*/  @P1 IADD3.X R7, R5.reuse, UR20, RZ, P2, !PT ;  /* 0x0000001405071c10 */ /* 0x040fe200097fe4ff */
[----:B------:R-:W-:Y:S01]  /*83b0*/  FMUL.FTZ R87, R172, R87 ;  /* 0x00000057ac577220 */ /* 0x000fe20000410000 */
[----:B------:R4:W1:Y:S01]  /*83c0*/  MUFU.EX2 R214, R9 ;  /* 0x0000000900d67308 */ /* 0x0008620000000800 */
[----:B-----5:R-:W-:Y:S01]  /*83d0*/  @P1 IADD3 R12, P2, R4, UR18, RZ ;  /* 0x00000012040c1c10 */ /* 0x020fe2000ff5e0ff */
[----:B------:R-:W-:Y:S01]  /*83e0*/  FMUL.FTZ R98, R172, R98 ;  /* 0x00000062ac627220 */ /* 0x000fe20000410000 */
[----:B--2---:R-:W-:Y:S01]  /*83f0*/  @P1 IADD3 R8, P4, R6, UR19, RZ ;  /* 0x0000001306081c10 */ /* 0x004fe2000ff9e0ff */
[C---:B------:R-:W-:Y:S01]  /*8400*/  FMUL.FTZ R99, R172.reuse, R99 ;  /* 0x00000063ac637220 */ /* 0x040fe20000410000 */
[----:B------:R2:W-:Y:S01]  /*8410*/  @P1 LDGSTS.E.BYPASS.LTC128B.128 [R239+0x5100], [R6.64], !P3 ;  /* 0x0510000006ef1fae */ /* 0x0005e2000d901d50 */
[----:B------:R-:W-:Y:S01]  /*8420*/  @P1 IADD3.X R13, R5, UR15, RZ, P2, !PT ;  /* 0x0000000f050d1c10 */ /* 0x000fe200097fe4ff */
[----:B------:R-:W-:Y:S02]  /*8430*/  FMUL.FTZ R102, R172, R102 ;  /* 0x00000066ac667220 */ /* 0x000fe40000410000 */
[C---:B------:R-:W-:Y:S01]  /*8440*/  FMUL.FTZ R16, R174.reuse, R192 ;  /* 0x000000c0ae107220 */ /* 0x040fe20000410000 */
[----:B------:R-:W-:Y:S01]  /*8450*/  MUFU.EX2 R242, R3 ;  /* 0x0000000300f27308 */ /* 0x000fe20000000800 */
[----:B------:R-:W-:Y:S02]  /*8460*/  FMUL.FTZ R17, R174, R193 ;  /* 0x000000c1ae117220 */ /* 0x000fe40000410000 */
[----:B------:R5:W-:Y:S01]  /*8470*/  @P1 LDGSTS.E.BYPASS.LTC128B.128 [R239+0x7100], [R12.64], !P0 ;  /* 0x071000000cef1fae */ /* 0x000be2000c101d50 */
[C---:B---3--:R-:W-:Y:S02]  /*8480*/  FMUL.FTZ R72, R173.reuse, R72 ;  /* 0x00000048ad487220 */ /* 0x048fe40000410000 */
[C---:B------:R-:W-:Y:S02]  /*8490*/  FMUL.FTZ R73, R173.reuse, R73 ;  /* 0x00000049ad497220 */ /* 0x040fe40000410000 */
[C---:B------:R-:W-:Y:S02]  /*84a0*/  FMUL.FTZ R76, R173.reuse, R76 ;  /* 0x0000004cad4c7220 */ /* 0x040fe40000410000 */
[----:B------:R3:W-:Y:S01]  /*84b0*/  MUFU.EX2 R245, R18 ;  /* 0x0000001200f57308 */ /* 0x0007e20000000800 */
[----:B------:R-:W3:Y:S01]  /*84c0*/  SHFL.BFLY PT, R2, R0, 0x1, 0x1f ;  /* 0x0c201f0000027f89 */ /* 0x000ee200000e0000 */
[----:B------:R-:W-:Y:S01]  /*84d0*/  FMUL.FTZ R77, R173, R77 ;  /* 0x0000004dad4d7220 */ /* 0x000fe20000410000 */
[----:B----4-:R-:W-:Y:S01]  /*84e0*/  @P1 IADD3.X R9, R7, UR20, RZ, P4, !PT ;  /* 0x0000001407091c10 */ /* 0x010fe2000a7fe4ff */
[C---:B------:R-:W-:Y:S01]  /*84f0*/  FMUL.FTZ R88, R173.reuse, R88 ;  /* 0x00000058ad587220 */ /* 0x040fe20000410000 */
[----:B-1----:R-:W-:Y:S01]  /*8500*/  @P1 IADD3 R4, P2, R6, UR18, RZ ;  /* 0x0000001206041c10 */ /* 0x002fe2000ff5e0ff */
[----:B------:R-:W-:Y:S01]  /*8510*/  FMUL.FTZ R89, R173, R89 ;  /* 0x00000059ad597220 */ /* 0x000fe20000410000 */
[----:B------:R-:W-:Y:S02]  /*8520*/  MOV R193, R214 ;  /* 0x000000d600c17202 */ /* 0x000fe40000000f00 */
[----:B------:R1:W-:Y:S01]  /*8530*/  @P1 LDGSTS.E.BYPASS.LTC128B.128 [R239+0x5900], [R8.64], !P3 ;  /* 0x0590000008ef1fae */ /* 0x0003e2000d901d50 */
[----:B------:R-:W-:Y:S01]  /*8540*/  @P1 IADD3.X R5, R7, UR15, RZ, P2, !PT ;  /* 0x0000000f07051c10 */ /* 0x000fe200097fe4ff */
[----:B------:R-:W4:Y:S01]  /*8550*/  MUFU.EX2 R243, R19 ;  /* 0x0000001300f37308 */ /* 0x000f220000000800 */
[----:B--2---:R-:W-:Y:S01]  /*8560*/  FMUL.FTZ R6, R172, R186 ;  /* 0x000000baac067220 */ /* 0x004fe20000410000 */
[----:B------:R-:W-:Y:S01]  /*8570*/  F2FP.PACK_AB R186, R244, R246 ;  /* 0x000000f6f4ba723e */ /* 0x000fe200000000ff */
[C---:B------:R-:W-:Y:S02]  /*8580*/  FMUL.FTZ R7, R172.reuse, R187 ;  /* 0x000000bbac077220 */ /* 0x040fe40000410000 */
[C---:B------:R-:W-:Y:S01]  /*8590*/  FMUL.FTZ R92, R173.reuse, R92 ;  /* 0x0000005cad5c7220 */ /* 0x040fe20000410000 */
[----:B------:R2:W-:Y:S01]  /*85a0*/  @P1 LDGSTS.E.BYPASS.LTC128B.128 [R239+0x7900], [R4.64], !P0 ;  /* 0x0790000004ef1fae */ /* 0x0005e2000c101d50 */
[C---:B------:R-:W-:Y:S02]  /*85b0*/  FMUL.FTZ R93, R173.reuse, R93 ;  /* 0x0000005dad5d7220 */ /* 0x040fe40000410000 */
[C---:B-----5:R-:W-:Y:S01]  /*85c0*/  FMUL.FTZ R12, R173.reuse, R188 ;  /* 0x000000bcad0c7220 */ /* 0x060fe20000410000 */
[----:B------:R-:W-:Y:S01]  /*85d0*/  MUFU.EX2 R192, R23 ;  /* 0x0000001700c07308 */ /* 0x000fe20000000800 */
[C---:B------:R-:W-:Y:S02]  /*85e0*/  FMUL.FTZ R13, R173.reuse, R189 ;  /* 0x000000bdad0d7220 */ /* 0x040fe40000410000 */
[----:B---3--:R-:W-:Y:S01]  /*85f0*/  FMUL.FTZ R18, R172, R194 ;  /* 0x000000c2ac127220 */ /* 0x008fe20000410000 */
[----:B------:R-:W-:Y:S01]  /*8600*/  FMNMX.FTZ R2, R0, R2, !PT ;  /* 0x0000000200027209 */ /* 0x000fe20007810000 */
[----:B------:R-:W3:Y:S01]  /*8610*/  LDSM.16.MT88.4 R204, [R220+0x100] ;  /* 0x00010000dccc783b */ /* 0x000ee20000004200 */
[----:B------:R-:W-:Y:S01]  /*8620*/  FMUL.FTZ R103, R172, R103 ;  /* 0x00000067ac677220 */ /* 0x000fe20000410000 */
[----:B------:R-:W-:Y:S01]  /*8630*/  MOV R194, R246 ;  /* 0x000000f600c27202 */ /* 0x000fe20000000f00 */
[----:B------:R-:W-:Y:S02]  /*8640*/  FMUL.FTZ R104, R173, R104 ;  /* 0x00000068ad687220 */ /* 0x000fe40000410000 */
[C---:B------:R-:W-:Y:S01]  /*8650*/  FADD.FTZ R0, -R2.reuse, R178 ;  /* 0x000000b202007221 */ /* 0x040fe20000010100 */
[----:B------:R-:W-:Y:S01]  /*8660*/  MUFU.EX2 R252, R22 ;  /* 0x0000001600fc7308 */ /* 0x000fe20000000800 */
[----:B------:R-:W-:Y:S01]  /*8670*/  FMUL.FTZ R3, R2, c[0x0][0x2d0] ;  /* 0x0000b40002037a20 */ /* 0x000fe20000410000 */
[----:B------:R-:W0:Y:S01]  /*8680*/  LDGDEPBAR ;  /* 0x00000000000079af */ /* 0x000e220000000000 */
[----:B------:R-:W-:Y:S01]  /*8690*/  FMUL.FTZ R0, R0, c[0x0][0x2d0] ;  /* 0x0000b40000007a20 */ /* 0x000fe20000410000 */
[----:B----4-:R-:W-:Y:S01]  /*86a0*/  F2FP.PACK_AB R187, R243, R245 ;  /* 0x000000f5f3bb723e */ /* 0x010fe200000000ff */
[--C-:B------:R-:W-:Y:S02]  /*86b0*/  FFMA.FTZ R14, R14, c[0x0][0x2d0], -R3.reuse ;  /* 0x0000b4000e0e7a23 */ /* 0x100fe40000010803 */
[--C-:B------:R-:W-:Y:S02]  /*86c0*/  FFMA.FTZ R15, R15, c[0x0][0x2d0], -R3.reuse ;  /* 0x0000b4000f0f7a23 */ /* 0x100fe40000010803 */
[--C-:B------:R-:W-:Y:S01]  /*86d0*/  FFMA.FTZ R10, R10, c[0x0][0x2d0], -R3.reuse ;  /* 0x0000b4000a0a7a23 */ /* 0x100fe20000010803 */
[----:B------:R-:W4:Y:S01]  /*86e0*/  MUFU.EX2 R0, R0 ;  /* 0x0000000000007308 */ /* 0x000f220000000800 */
[----:B------:R-:W-:Y:S02]  /*86f0*/  FFMA.FTZ R11, R11, c[0x0][0x2d0], -R3 ;  /* 0x0000b4000b0b7a23 */ /* 0x000fe40000010803 */
[C---:B--2---:R-:W-:Y:S01]  /*8700*/  FMUL.FTZ R4, R174.reuse, R184 ;  /* 0x000000b8ae047220 */ /* 0x044fe20000410000 */
[----:B------:R-:W-:Y:S01]  /*8710*/  F2FP.PACK_AB R184, R241, R217 ;  /* 0x000000d9f1b8723e */ /* 0x000fe200000000ff */
[----:B------:R-:W-:Y:S01]  /*8720*/  FMUL.FTZ R5, R174, R185 ;  /* 0x000000b9ae057220 */ /* 0x000fe20000410000 */
[----:B------:R-:W-:Y:S01]  /*8730*/  F2FP.PACK_AB R185, R247, R215 ;  /* 0x000000d7f7b9723e */ /* 0x000fe200000000ff */
[--C-:B------:R-:W-:Y:S02]  /*8740*/  FFMA.FTZ R37, R37, c[0x0][0x2d0], -R208.reuse ;  /* 0x0000b40025257a23 */ /* 0x100fe400000108d0 */
[--C-:B------:R-:W-:Y:S01]  /*8750*/  FFMA.FTZ R48, R48, c[0x0][0x2d0], -R208.reuse ;  /* 0x0000b40030307a23 */ /* 0x100fe200000108d0 */
[----:B------:R4:W-:Y:S01]  /*8760*/  MUFU.EX2 R219, R14 ;  /* 0x0000000e00db7308 */ /* 0x0009e20000000800 */
[----:B------:R-:W-:Y:S02]  /*8770*/  FFMA.FTZ R49, R49, c[0x0][0x2d0], -R208 ;  /* 0x0000b40031317a23 */ /* 0x000fe400000108d0 */
[--C-:B------:R-:W-:Y:S02]  /*8780*/  FFMA.FTZ R40, R40, c[0x0][0x2d0], -R209.reuse ;  /* 0x0000b40028287a23 */ /* 0x100fe400000108d1 */
[----:B------:R-:W-:Y:S02]  /*8790*/  FFMA.FTZ R41, R41, c[0x0][0x2d0], -R209 ;  /* 0x0000b40029297a23 */ /* 0x000fe400000108d1 */
[--C-:B------:R-:W-:Y:S02]  /*87a0*/  FFMA.FTZ R42, R42, c[0x0][0x2d0], -R3.reuse ;  /* 0x0000b4002a2a7a23 */ /* 0x100fe40000010803 */
[----:B------:R-:W-:Y:S01]  /*87b0*/  FFMA.FTZ R43, R43, c[0x0][0x2d0], -R3 ;  /* 0x0000b4002b2b7a23 */ /* 0x000fe20000010803 */
[----:B------:R2:W-:Y:S01]  /*87c0*/  MUFU.EX2 R240, R15 ;  /* 0x0000000f00f07308 */ /* 0x0005e20000000800 */
[--C-:B------:R-:W-:Y:S02]  /*87d0*/  FFMA.FTZ R50, R50, c[0x0][0x2d0], -R210.reuse ;  /* 0x0000b40032327a23 */ /* 0x100fe400000108d2 */
[--C-:B------:R-:W-:Y:S01]  /*87e0*/  FFMA.FTZ R51, R51, c[0x0][0x2d0], -R210.reuse ;  /* 0x0000b40033337a23 */ /* 0x100fe200000108d2 */
[-C--:B---3--:R-:W-:Y:S05]  /*87f0*/  HMMA.16816.F32 R4, R184, R204.reuse, R4 ;  /* 0x000000ccb804723c */ /* 0x088fea0000001804 */
[C---:B-1----:R-:W-:Y:S01]  /*8800*/  FMUL.FTZ R8, R173.reuse, R180 ;  /* 0x000000b4ad087220 */ /* 0x042fe20000410000 */
[----:B------:R1:W-:Y:S01]  /*8810*/  MUFU.EX2 R211, R10 ;  /* 0x0000000a00d37308 */ /* 0x0003e20000000800 */
[----:B------:R-:W-:Y:S01]  /*8820*/  F2FP.PACK_AB R180, R214, R213 ;  /* 0x000000d5d6b4723e */ /* 0x000fe200000000ff */
[C---:B------:R-:W-:Y:S04]  /*8830*/  FMUL.FTZ R9, R173.reuse, R181 ;  /* 0x000000b5ad097220 */ /* 0x040fe80000410000 */
[----:B----4-:R-:W-:Y:S02]  /*8840*/  FMUL.FTZ R14, R0, R190 ;  /* 0x000000be000e7220 */ /* 0x010fe40000410000 */
[----:B------:R-:W-:Y:S01]  /*8850*/  FMUL.FTZ R19, R172, R195 ;  /* 0x000000c3ac137220 */ /* 0x000fe20000410000 */
[----:B------:R-:W-:Y:S01]  /*8860*/  MOV R195, R245 ;  /* 0x000000f500c37202 */ /* 0x000fe20000000f00 */
[----:B------:R-:W3:Y:S01]  /*8870*/  MUFU.EX2 R218, R11 ;  /* 0x0000000b00da7308 */ /* 0x000ee20000000800 */
[C---:B------:R-:W-:Y:S02]  /*8880*/  FMUL.FTZ R74, R0.reuse, R74 ;  /* 0x0000004a004a7220 */ /* 0x040fe40000410000 */
[C---:B------:R-:W-:Y:S02]  /*8890*/  FMUL.FTZ R75, R0.reuse, R75 ;  /* 0x0000004b004b7220 */ /* 0x040fe40000410000 */
[C---:B--2---:R-:W-:Y:S02]  /*88a0*/  FMUL.FTZ R15, R0.reuse, R191 ;  /* 0x000000bf000f7220 */ /* 0x044fe40000410000 */
[----:B------:R-:W2:Y:S01]  /*88b0*/  LDSM.16.MT88.4 R188, [R221+0x100] ;  /* 0x00010000ddbc783b */ /* 0x000ea20000004200 */
[C---:B------:R-:W-:Y:S02]  /*88c0*/  FMUL.FTZ R78, R0.reuse, R78 ;  /* 0x0000004e004e7220 */ /* 0x040fe40000410000 */
[C---:B------:R-:W-:Y:S01]  /*88d0*/  FMUL.FTZ R79, R0.reuse, R79 ;  /* 0x0000004f004f7220 */ /* 0x040fe20000410000 */
[----:B------:R4:W5:Y:S01]  /*88e0*/  MUFU.EX2 R178, R20 ;  /* 0x0000001400b27308 */ /* 0x0009620000000800 */
[C---:B------:R-:W-:Y:S02]  /*88f0*/  FMUL.FTZ R90, R0.reuse, R90 ;  /* 0x0000005a005a7220 */ /* 0x040fe40000410000 */
[----:B-1----:R-:W-:Y:S01]  /*8900*/  FMUL.FTZ R10, R0, R182 ;  /* 0x000000b6000a7220 */ /* 0x002fe20000410000 */
[----:B------:R-:W-:Y:S01]  /*8910*/  F2FP.PACK_AB R182, R242, R212 ;  /* 0x000000d4f2b6723e */ /* 0x000fe200000000ff */
[C---:B------:R-:W-:Y:S02]  /*8920*/  FMUL.FTZ R91, R0.reuse, R91 ;  /* 0x0000005b005b7220 */ /* 0x040fe40000410000 */
[C---:B------:R-:W-:Y:S02]  /*8930*/  FMUL.FTZ R94, R0.reuse, R94 ;  /* 0x0000005e005e7220 */ /* 0x040fe40000410000 */
[----:B------:R-:W-:Y:S01]  /*8940*/  FMUL.FTZ R95, R0, R95 ;  /* 0x0000005f005f7220 */ /* 0x000fe20000410000 */
[----:B------:R-:W-:Y:S01]  /*8950*/  MUFU.EX2 R245, R50 ;  /* 0x0000003200f57308 */ /* 0x000fe20000000800 */
[----:B------:R-:W-:Y:S01]  /*8960*/  FMUL.FTZ R105, R173, R105 ;  /* 0x00000069ad697220 */ /* 0x000fe20000410000 */
[----:B---3--:R-:W-:Y:S01]  /*8970*/  F2FP.PACK_AB R181, R218, R211 ;  /* 0x000000d3dab5723e */ /* 0x008fe200000000ff */
[----:B------:R-:W-:Y:S01]  /*8980*/  FMUL.FTZ R11, R0, R183 ;  /* 0x000000b7000b7220 */ /* 0x000fe20000410000 */
[----:B------:R-:W-:Y:S01]  /*8990*/  F2FP.PACK_AB R183, R240, R219 ;  /* 0x000000dbf0b7723e */ /* 0x000fe200000000ff */
[--C-:B------:R-:W-:Y:S02]  /*89a0*/  FFMA.FTZ R44, R44, c[0x0][0x2d0], -R209.reuse ;  /* 0x0000b4002c2c7a23 */ /* 0x100fe400000108d1 */
[----:B------:R-:W-:Y:S03]  /*89b0*/  FFMA.FTZ R45, R45, c[0x0][0x2d0], -R209 ;  /* 0x0000b4002d2d7a23 */ /* 0x000fe600000108d1 */
[----:B------:R-:W-:Y:S01]  /*89c0*/  MUFU.EX2 R246, R51 ;  /* 0x0000003300f67308 */ /* 0x000fe20000000800 */
[--C-:B------:R-:W-:Y:S01]  /*89d0*/  FFMA.FTZ R46, R46, c[0x0][0x2d0], -R3.reuse ;  /* 0x0000b4002e2e7a23 */ /* 0x100fe20000010803 */
[C---:B------:R-:W-:Y:S04]  /*89e0*/  HMMA.16816.F32 R8, R180.reuse, R204, R8 ;  /* 0x000000ccb408723c */ /* 0x040fe80000001808 */
[----:B------:R-:W-:Y:S02]  /*89f0*/  FFMA.FTZ R47, R47, c[0x0][0x2d0], -R3 ;  /* 0x0000b4002f2f7a23 */ /* 0x000fe40000010803 */
[--C-:B------:R-:W-:Y:S02]  /*8a00*/  FFMA.FTZ R54, R54, c[0x0][0x2d0], -R210.reuse ;  /* 0x0000b40036367a23 */ /* 0x100fe400000108d2 */
[-C--:B------:R-:W-:Y:S01]  /*8a10*/  HMMA.16816.F32 R12, R180, R206.reuse, R12 ;  /* 0x000000ceb40c723c */ /* 0x080fe2000000180c */
[----:B------:R1:W-:Y:S03]  /*8a20*/  MUFU.EX2 R204, R21 ;  /* 0x0000001500cc7308 */ /* 0x0003e60000000800 */
[----:B------:R-:W-:Y:S02]  /*8a30*/  FFMA.FTZ R55, R55, c[0x0][0x2d0], -R210 ;  /* 0x0000b40037377a23 */ /* 0x000fe400000108d2 */
[--C-:B------:R-:W-:Y:S02]  /*8a40*/  FFMA.FTZ R56, R56, c[0x0][0x2d0], -R209.reuse ;  /* 0x0000b40038387a23 */ /* 0x100fe400000108d1 */
[C---:B------:R-:W-:Y:S04]  /*8a50*/  HMMA.16816.F32 R16, R184.reuse, R206, R16 ;  /* 0x000000ceb810723c */ /* 0x040fe80000001810 */
[----:B------:R-:W-:Y:S02]  /*8a60*/  FFMA.FTZ R57, R57, c[0x0][0x2d0], -R209 ;  /* 0x0000b40039397a23 */ /* 0x000fe400000108d1 */
[--C-:B------:R-:W-:Y:S01]  /*8a70*/  FFMA.FTZ R58, R58, c[0x0][0x2d0], -R3.reuse ;  /* 0x0000b4003a3a7a23 */ /* 0x100fe20000010803 */
[----:B------:R-:W-:Y:S01]  /*8a80*/  MOV R207, R212 ;  /* 0x000000d400cf7202 */ /* 0x000fe20000000f00 */
[-C--:B--2---:R-:W-:Y:S04]  /*8a90*/  HMMA.16816.F32 R68, R184, R188.reuse, R68 ;  /* 0x000000bcb844723c */ /* 0x084fe80000001844 */
[----:B------:R-:W-:Y:S01]  /*8aa0*/  FFMA.FTZ R212, R52, c[0x0][0x2d0], -R208 ;  /* 0x0000b40034d47a23 */ /* 0x000fe200000108d0 */
[----:B------:R-:W-:Y:S01]  /*8ab0*/  MOV R206, R244 ;  /* 0x000000f400ce7202 */ /* 0x000fe20000000f00 */
[----:B------:R-:W2:Y:S01]  /*8ac0*/  LDL.LU R52, [R1+0xc] ;  /* 0x00000c0001347983 */ /* 0x000ea20000300800 */
[----:B------:R-:W-:Y:S01]  /*8ad0*/  MUFU.EX2 R244, R45 ;  /* 0x0000002d00f47308 */ /* 0x000fe20000000800 */
[C---:B------:R-:W-:Y:S04]  /*8ae0*/  HMMA.16816.F32 R72, R180.reuse, R188, R72 ;  /* 0x000000bcb448723c */ /* 0x040fe80000001848 */
[----:B------:R-:W-:Y:S02]  /*8af0*/  FFMA.FTZ R59, R59, c[0x0][0x2d0], -R3 ;  /* 0x0000b4003b3b7a23 */ /* 0x000fe40000010803 */
[C---:B------:R-:W-:Y:S02]  /*8b00*/  FMUL.FTZ R106, R0.reuse, R106 ;  /* 0x0000006a006a7220 */ /* 0x040fe40000410000 */
[-C--:B------:R-:W-:Y:S01]  /*8b10*/  HMMA.16816.F32 R76, R180, R190.reuse, R76 ;  /* 0x000000beb44c723c */ /* 0x080fe2000000184c */
[----:B------:R-:W-:Y:S03]  /*8b20*/  MUFU.EX2 R212, R212 ;  /* 0x000000d400d47308 */ /* 0x000fe60000000800 */
[C---:B------:R-:W-:Y:S02]  /*8b30*/  FMUL.FTZ R107, R0.reuse, R107 ;  /* 0x0000006b006b7220 */ /* 0x040fe40000410000 */
[C---:B------:R-:W-:Y:S02]  /*8b40*/  FMUL.FTZ R108, R173.reuse, R108 ;  /* 0x0000006cad6c7220 */ /* 0x040fe40000410000 */
[C---:B------:R-:W-:Y:S01]  /*8b50*/  HMMA.16816.F32 R80, R184.reuse, R190, R80 ;  /* 0x000000beb850723c */ /* 0x040fe20000001850 */
[----:B------:R-:W3:Y:S03]  /*8b60*/  LDSM.16.MT88.4 R188, [R223+0x100] ;  /* 0x00010000dfbc783b */ /* 0x000ee60000004200 */
[C---:B------:R-:W-:Y:S02]  /*8b70*/  FMUL.FTZ R109, R173.reuse, R109 ;  /* 0x0000006dad6d7220 */ /* 0x040fe40000410000 */
[C---:B------:R-:W-:Y:S02]  /*8b80*/  FMUL.FTZ R110, R0.reuse, R110 ;  /* 0x0000006e006e7220 */ /* 0x040fe40000410000 */
[----:B------:R-:W-:Y:S04]  /*8b90*/  FMUL.FTZ R111, R0, R111 ;  /* 0x0000006f006f7220 */ /* 0x000fe80000410000 */
        /* <DEDUP_REMOVED lines=13> */
[C---:B------:R-:W-:Y:S02]  /*8c70*/  FMUL.FTZ R131, R172.reuse, R131 ;  /* 0x00000083ac837220 */ /* 0x040fe40000410000 */
[C---:B------:R-:W-:Y:S01]  /*8c80*/  FMUL.FTZ R134, R172.reuse, R134 ;  /* 0x00000086ac867220 */ /* 0x040fe20000410000 */
[-C--:B---3--:R-:W-:Y:S03]  /*8c90*/  HMMA.16816.F32 R84, R184, R188.reuse, R84 ;  /* 0x000000bcb854723c */ /* 0x088fe60000001854 */
[----:B------:R-:W-:Y:S02]  /*8ca0*/  FMUL.FTZ R135, R172, R135 ;  /* 0x00000087ac877220 */ /* 0x000fe40000410000 */
[C---:B------:R-:W-:Y:S02]  /*8cb0*/  FMUL.FTZ R136, R173.reuse, R136 ;  /* 0x00000088ad887220 */ /* 0x040fe40000410000 */
[C---:B------:R-:W-:Y:S01]  /*8cc0*/  FMUL.FTZ R137, R173.reuse, R137 ;  /* 0x00000089ad897220 */ /* 0x040fe20000410000 */
[C---:B------:R-:W-:Y:S04]  /*8cd0*/  HMMA.16816.F32 R88, R180.reuse, R188, R88 ;  /* 0x000000bcb458723c */ /* 0x040fe80000001858 */
[C---:B------:R-:W-:Y:S02]  /*8ce0*/  FMUL.FTZ R138, R0.reuse, R138 ;  /* 0x0000008a008a7220 */ /* 0x040fe40000410000 */
[C---:B------:R-:W-:Y:S02]  /*8cf0*/  FMUL.FTZ R139, R0.reuse, R139 ;  /* 0x0000008b008b7220 */ /* 0x040fe40000410000 */
[-C--:B------:R-:W-:Y:S04]  /*8d00*/  HMMA.16816.F32 R92, R180, R190.reuse, R92 ;  /* 0x000000beb45c723c */ /* 0x080fe8000000185c */
[C---:B------:R-:W-:Y:S02]  /*8d10*/  FMUL.FTZ R140, R173.reuse, R140 ;  /* 0x0000008cad8c7220 */ /* 0x040fe40000410000 */
[C---:B------:R-:W-:Y:S02]  /*8d20*/  FMUL.FTZ R141, R173.reuse, R141 ;  /* 0x0000008dad8d7220 */ /* 0x040fe40000410000 */
[C---:B------:R-:W-:Y:S01]  /*8d30*/  HMMA.16816.F32 R96, R184.reuse, R190, R96 ;  /* 0x000000beb860723c */ /* 0x040fe20000001860 */
[----:B------:R-:W3:Y:S03]  /*8d40*/  LDSM.16.MT88.4 R188, [R222+0x100] ;  /* 0x00010000debc783b */ /* 0x000ee60000004200 */
[C---:B------:R-:W-:Y:S02]  /*8d50*/  FMUL.FTZ R142, R0.reuse, R142 ;  /* 0x0000008e008e7220 */ /* 0x040fe40000410000 */
[----:B------:R-:W-:Y:S02]  /*8d60*/  FMUL.FTZ R143, R0, R143 ;  /* 0x0000008f008f7220 */ /* 0x000fe40000410000 */
[C---:B------:R-:W-:Y:S04]  /*8d70*/  FMUL.FTZ R146, R172.reuse, R146 ;  /* 0x00000092ac927220 */ /* 0x040fe80000410000 */
        /* <DEDUP_REMOVED lines=15> */
[-C--:B---3--:R-:W-:Y:S03]  /*8e70*/  HMMA.16816.F32 R100, R184, R188.reuse, R100 ;  /* 0x000000bcb864723c */ /* 0x088fe60000001864 */
[C---:B----4-:R-:W-:Y:S02]  /*8e80*/  FMUL.FTZ R20, R174.reuse, R196 ;  /* 0x000000c4ae147220 */ /* 0x050fe40000410000 */
[----:B-1----:R-:W-:Y:S02]  /*8e90*/  FMUL.FTZ R21, R174, R197 ;  /* 0x000000c5ae157220 */ /* 0x002fe40000410000 */
        /* <DEDUP_REMOVED lines=10> */
[--C-:B------:R-:W-:Y:S02]  /*8f40*/  FFMA.FTZ R28, R28, c[0x0][0x2d0], -R209.reuse ;  /* 0x0000b4001c1c7a23 */ /* 0x100fe400000108d1 */
[----:B------:R-:W-:Y:S02]  /*8f50*/  FFMA.FTZ R29, R29, c[0x0][0x2d0], -R209 ;  /* 0x0000b4001d1d7a23 */ /* 0x000fe400000108d1 */
[----:B------:R-:W-:Y:S02]  /*8f60*/  MUFU.EX2 R199, R28 ;  /* 0x0000001c00c77308 */ /* 0x000fe40000000800 */
[--C-:B------:R-:W-:Y:S02]  /*8f70*/  FFMA.FTZ R30, R30, c[0x0][0x2d0], -R3.reuse ;  /* 0x0000b4001e1e7a23 */ /* 0x100fe40000010803 */
[----:B------:R-:W-:Y:S02]  /*8f80*/  FFMA.FTZ R31, R31, c[0x0][0x2d0], -R3 ;  /* 0x0000b4001f1f7a23 */ /* 0x000fe40000010803 */
[C---:B------:R-:W-:Y:S02]  /*8f90*/  FMUL.FTZ R168, R174.reuse, R168 ;  /* 0x000000a8aea87220 */ /* 0x040fe40000410000 */
[----:B------:R-:W-:Y:S02]  /*8fa0*/  FMUL.FTZ R169, R174, R169 ;  /* 0x000000a9aea97220 */ /* 0x000fe40000410000 */
[C---:B------:R-:W-:Y:S01]  /*8fb0*/  FMUL.FTZ R170, R172.reuse, R170 ;  /* 0x000000aaacaa7220 */ /* 0x040fe20000410000 */
[----:B------:R-:W3:Y:S01]  /*8fc0*/  MUFU.EX2 R198, R29 ;  /* 0x0000001d00c67308 */ /* 0x000ee20000000800 */
[----:B------:R-:W-:Y:S02]  /*8fd0*/  FMUL.FTZ R171, R172, R171 ;  /* 0x000000abacab7220 */ /* 0x000fe40000410000 */
[--C-:B------:R-:W-:Y:S02]  /*8fe0*/  FFMA.FTZ R38, R38, c[0x0][0x2d0], -R210.reuse ;  /* 0x0000b40026267a23 */ /* 0x100fe400000108d2 */
[----:B------:R-:W-:Y:S02]  /*8ff0*/  FFMA.FTZ R39, R39, c[0x0][0x2d0], -R210 ;  /* 0x0000b40027277a23 */ /* 0x000fe400000108d2 */
[--C-:B------:R-:W-:Y:S01]  /*9000*/  FFMA.FTZ R214, R53, c[0x0][0x2d0], -R208.reuse ;  /* 0x0000b40035d67a23 */ /* 0x100fe200000108d0 */
[----:B-----5:R-:W-:Y:S01]  /*9010*/  MOV R53, R178 ;  /* 0x000000b200357202 */ /* 0x020fe20000000f00 */
[--C-:B------:R-:W-:Y:S01]  /*9020*/  FFMA.FTZ R32, R32, c[0x0][0x2d0], -R208.reuse ;  /* 0x0000b40020207a23 */ /* 0x100fe200000108d0 */
[----:B------:R3:W-:Y:S01]  /*9030*/  MUFU.EX2 R197, R30 ;  /* 0x0000001e00c57308 */ /* 0x0007e20000000800 */
[----:B------:R-:W-:Y:S02]  /*9040*/  FFMA.FTZ R33, R33, c[0x0][0x2d0], -R208 ;  /* 0x0000b40021217a23 */ /* 0x000fe400000108d0 */
[--C-:B------:R-:W-:Y:S02]  /*9050*/  FFMA.FTZ R34, R34, c[0x0][0x2d0], -R210.reuse ;  /* 0x0000b40022227a23 */ /* 0x100fe400000108d2 */
[----:B------:R-:W-:Y:S02]  /*9060*/  FFMA.FTZ R35, R35, c[0x0][0x2d0], -R210 ;  /* 0x0000b40023237a23 */ /* 0x000fe400000108d2 */
[--C-:B------:R-:W-:Y:S02]  /*9070*/  FFMA.FTZ R24, R24, c[0x0][0x2d0], -R209.reuse ;  /* 0x0000b40018187a23 */ /* 0x100fe400000108d1 */
[----:B------:R-:W-:Y:S01]  /*9080*/  FFMA.FTZ R25, R25, c[0x0][0x2d0], -R209 ;  /* 0x0000b40019197a23 */ /* 0x000fe200000108d1 */
[-C--:B-1----:R-:W-:Y:S01]  /*9090*/  HMMA.16816.F32 R116, R184, R188.reuse, R116 ;  /* 0x000000bcb874723c */ /* 0x082fe20000001874 */
[----:B------:R1:W-:Y:S02]  /*90a0*/  MUFU.EX2 R248, R32 ;  /* 0x0000002000f87308 */ /* 0x0003e40000000800 */
[--C-:B------:R-:W-:Y:S02]  /*90b0*/  FFMA.FTZ R26, R26, c[0x0][0x2d0], -R3.reuse ;  /* 0x0000b4001a1a7a23 */ /* 0x100fe40000010803 */
[----:B------:R-:W-:Y:S02]  /*90c0*/  FFMA.FTZ R27, R27, c[0x0][0x2d0], -R3 ;  /* 0x0000b4001b1b7a23 */ /* 0x000fe40000010803 */
[----:B------:R-:W-:Y:S01]  /*90d0*/  FFMA.FTZ R36, R36, c[0x0][0x2d0], -R208 ;  /* 0x0000b40024247a23 */ /* 0x000fe200000108d0 */
[C---:B------:R-:W-:Y:S03]  /*90e0*/  HMMA.16816.F32 R120, R180.reuse, R188, R120 ;  /* 0x000000bcb478723c */ /* 0x040fe60000001878 */
[----:B------:R4:W-:Y:S01]  /*90f0*/  MUFU.EX2 R250, R33 ;  /* 0x0000002100fa7308 */ /* 0x0009e20000000800 */
[--C-:B------:R-:W-:Y:S01]  /*9100*/  FFMA.FTZ R66, R66, c[0x0][0x2d0], -R210.reuse ;  /* 0x0000b40042427a23 */ /* 0x100fe200000108d2 */
[----:B---3--:R-:W-:Y:S01]  /*9110*/  F2FP.PACK_AB R30, R198, R199 ;  /* 0x000000c7c61e723e */ /* 0x008fe200000000ff */
[----:B------:R-:W-:Y:S02]  /*9120*/  FFMA.FTZ R210, R67, c[0x0][0x2d0], -R210 ;  /* 0x0000b40043d27a23 */ /* 0x000fe400000108d2 */
[-C--:B------:R-:W-:Y:S04]  /*9130*/  HMMA.16816.F32 R124, R180, R190.reuse, R124 ;  /* 0x000000beb47c723c */ /* 0x080fe8000000187c */
[----:B------:R-:W-:Y:S01]  /*9140*/  MOV R67, R195 ;  /* 0x000000c300437202 */ /* 0x000fe20000000f00 */
[----:B------:R3:W-:Y:S01]  /*9150*/  MUFU.EX2 R205, R35 ;  /* 0x0000002300cd7308 */ /* 0x0007e20000000800 */
[--C-:B------:R-:W-:Y:S02]  /*9160*/  FFMA.FTZ R60, R60, c[0x0][0x2d0], -R209.reuse ;  /* 0x0000b4003c3c7a23 */ /* 0x100fe400000108d1 */
[C---:B------:R-:W-:Y:S01]  /*9170*/  HMMA.16816.F32 R128, R184.reuse, R190, R128 ;  /* 0x000000beb880723c */ /* 0x040fe20000001880 */
[----:B------:R-:W5:Y:S03]  /*9180*/  LDSM.16.MT88.4 R188, [R221+0x2100] ;  /* 0x00210000ddbc783b */ /* 0x000f660000004200 */
[----:B-1----:R-:W-:Y:S02]  /*9190*/  FMUL.FTZ R32, R173, R200 ;  /* 0x000000c8ad207220 */ /* 0x002fe40000410000 */
[----:B------:R-:W-:Y:S01]  /*91a0*/  FFMA.FTZ R209, R61, c[0x0][0x2d0], -R209 ;  /* 0x0000b4003dd17a23 */ /* 0x000fe200000108d1 */
[----:B------:R-:W-:Y:S01]  /*91b0*/  MUFU.EX2 R200, R42 ;  /* 0x0000002a00c87308 */ /* 0x000fe20000000800 */
[--C-:B------:R-:W-:Y:S04]  /*91c0*/  FFMA.FTZ R61, R62, c[0x0][0x2d0], -R3.reuse ;  /* 0x0000b4003e3d7a23 */ /* 0x100fe80000010803 */
[----:B----4-:R-:W-:Y:S02]  /*91d0*/  FMUL.FTZ R33, R173, R201 ;  /* 0x000000c9ad217220 */ /* 0x010fe40000410000 */
[----:B------:R-:W-:Y:S03]  /*91e0*/  FFMA.FTZ R3, R63, c[0x0][0x2d0], -R3 ;  /* 0x0000b4003f037a23 */ /* 0x000fe60000010803 */
[----:B------:R-:W-:Y:S01]  /*91f0*/  MUFU.EX2 R63, R58 ;  /* 0x0000003a003f7308 */ /* 0x000fe20000000800 */
[C---:B---3--:R-:W-:Y:S09]  /*9200*/  FMUL.FTZ R35, R0.reuse, R203 ;  /* 0x000000cb00237220 */ /* 0x048ff20000410000 */
[----:B------:R-:W-:Y:S10]  /*9210*/  MUFU.EX2 R62, R59 ;  /* 0x0000003b003e7308 */ /* 0x000ff40000000800 */
[----:B------:R-:W-:Y:S01]  /*9220*/  MUFU.EX2 R251, R24 ;  /* 0x0000001800fb7308 */ /* 0x000fe20000000800 */
[-C--:B-----5:R-:W-:Y:S09]  /*9230*/  HMMA.16816.F32 R132, R184, R188.reuse, R132 ;  /* 0x000000bcb884723c */ /* 0x0a0ff20000001884 */
[----:B------:R-:W-:Y:S01]  /*9240*/  MUFU.EX2 R196, R27 ;  /* 0x0000001b00c47308 */ /* 0x000fe20000000800 */
[C---:B------:R-:W-:Y:S08]  /*9250*/  HMMA.16816.F32 R136, R180.reuse, R188, R136 ;  /* 0x000000bcb488723c */ /* 0x040ff00000001888 */
[-C--:B------:R-:W-:Y:S01]  /*9260*/  HMMA.16816.F32 R140, R180, R190.reuse, R140 ;  /* 0x000000beb48c723c */ /* 0x080fe2000000188c */
[----:B------:R-:W1:Y:S07]  /*9270*/  MUFU.EX2 R201, R31 ;  /* 0x0000001f00c97308 */ /* 0x000e6e0000000800 */
[C---:B------:R-:W-:Y:S01]  /*9280*/  HMMA.16816.F32 R144, R184.reuse, R190, R144 ;  /* 0x000000beb890723c */ /* 0x040fe20000001890 */
[----:B------:R-:W3:Y:S02]  /*9290*/  LDSM.16.MT88.4 R188, [R223+0x2100] ;  /* 0x00210000dfbc783b */ /* 0x000ee40000004200 */
[----:B------:R-:W-:Y:S10]  /*92a0*/  MUFU.EX2 R203, R38 ;  /* 0x0000002600cb7308 */ /* 0x000ff40000000800 */
[----:B------:R-:W-:Y:S01]  /*92b0*/  MUFU.EX2 R210, R210 ;  /* 0x000000d200d27308 */ /* 0x000fe20000000800 */
[----:B-1----:R-:W-:Y:S01]  /*92c0*/  F2FP.PACK_AB R31, R201, R197 ;  /* 0x000000c5c91f723e */ /* 0x002fe200000000ff */
[C---:B--2---:R-:W-:Y:S08]  /*92d0*/  FFMA.FTZ R52, R0.reuse, R52, R211 ;  /* 0x0000003400347223 */ /* 0x044ff000000100d3 */
[----:B------:R-:W-:Y:S10]  /*92e0*/  MUFU.EX2 R209, R209 ;  /* 0x000000d100d17308 */ /* 0x000ff40000000800 */
[----:B------:R-:W-:Y:S01]  /*92f0*/  MUFU.EX2 R211, R54 ;  /* 0x0000003600d37308 */ /* 0x000fe20000000800 */
[-C--:B---3--:R-:W-:Y:S09]  /*9300*/  HMMA.16816.F32 R148, R184, R188.reuse, R148 ;  /* 0x000000bcb894723c */ /* 0x088ff20000001894 */
[----:B------:R1:W2:Y:S01]  /*9310*/  MUFU.EX2 R249, R34 ;  /* 0x0000002200f97308 */ /* 0x0002a20000000800 */
[C---:B------:R-:W-:Y:S09]  /*9320*/  HMMA.16816.F32 R152, R180.reuse, R188, R152 ;  /* 0x000000bcb498723c */ /* 0x040ff20000001898 */
[----:B------:R3:W4:Y:S01]  /*9330*/  MUFU.EX2 R216, R25 ;  /* 0x0000001900d87308 */ /* 0x0007220000000800 */
[-C--:B------:R-:W-:Y:S09]  /*9340*/  HMMA.16816.F32 R156, R180, R190.reuse, R156 ;  /* 0x000000beb49c723c */ /* 0x080ff2000000189c */
[----:B------:R-:W-:Y:S01]  /*9350*/  MUFU.EX2 R214, R214 ;  /* 0x000000d600d67308 */ /* 0x000fe20000000800 */
[C---:B------:R-:W-:Y:S01]  /*9360*/  HMMA.16816.F32 R160, R184.reuse, R190, R160 ;  /* 0x000000beb8a0723c */ /* 0x040fe200000018a0 */
[----:B------:R-:W5:Y:S03]  /*9370*/  LDSM.16.MT88.4 R188, [R222+0x2100] ;  /* 0x00210000debc783b */ /* 0x000f660000004200 */
[----:B-1----:R-:W-:Y:S05]  /*9380*/  FMUL.FTZ R34, R0, R202 ;  /* 0x000000ca00227220 */ /* 0x002fea0000410000 */
[----:B------:R-:W-:Y:S10]  /*9390*/  MUFU.EX2 R202, R40 ;  /* 0x0000002800ca7308 */ /* 0x000ff40000000800 */
[----:B------:R-:W-:Y:S01]  /*93a0*/  MUFU.EX2 R61, R61 ;  /* 0x0000003d003d7308 */ /* 0x000fe20000000800 */
[-C--:B-----5:R-:W-:Y:S08]  /*93b0*/  HMMA.16816.F32 R20, R184, R188.reuse, R20 ;  /* 0x000000bcb814723c */ /* 0x0a0ff00000001814 */
[C---:B------:R-:W-:Y:S01]  /*93c0*/  HMMA.16816.F32 R32, R180.reuse, R188, R32 ;  /* 0x000000bcb420723c */ /* 0x040fe20000001820 */
[----:B------:R1:W5:Y:S06]  /*93d0*/  MUFU.EX2 R188, R26 ;  /* 0x0000001a00bc7308 */ /* 0x00036c0000000800 */
[----:B------:R-:W-:Y:S01]  /*93e0*/  MOV R189, R192 ;  /* 0x000000c000bd7202 */ /* 0x000fe20000000f00 */
[-C--:B------:R-:W-:Y:S01]  /*93f0*/  HMMA.16816.F32 R164, R180, R190.reuse, R164 ;  /* 0x000000beb4a4723c */ /* 0x080fe200000018a4 */
[----:B------:R-:W5:Y:S03]  /*9400*/  LDSM.16.MT88.4 R180, [R220+0x900] ;  /* 0x00090000dcb4783b */ /* 0x000f660000004200 */
[----:B------:R-:W-:Y:S02]  /*9410*/  MOV R192, R247 ;  /* 0x000000f700c07202 */ /* 0x000fe40000000f00 */
[----:B------:R-:W-:Y:S01]  /*9420*/  MUFU.EX2 R247, R49 ;  /* 0x0000003100f77308 */ /* 0x000fe20000000800 */
[----:B---3--:R-:W-:Y:S01]  /*9430*/  F2FP.PACK_AB R25, R189, R252 ;  /* 0x000000fcbd19723e */ /* 0x008fe200000000ff */
[----:B------:R-:W-:Y:S04]  /*9440*/  HMMA.16816.F32 R168, R184, R190, R168 ;  /* 0x000000beb8a8723c */ /* 0x000fe800000018a8 */
[----:B------:R-:W-:Y:S03]  /*9450*/  MOV R0, R192 ;  /* 0x000000c000007202 */ /* 0x000fe60000000f00 */
[----:B------:R-:W-:Y:S02]  /*9460*/  MOV R184, R204 ;  /* 0x000000cc00b87202 */ /* 0x000fe40000000f00 */
[----:B------:R-:W-:Y:S01]  /*9470*/  MOV R185, R205 ;  /* 0x000000cd00b97202 */ /* 0x000fe20000000f00 */
[----:B------:R-:W-:Y:S02]  /*9480*/  MUFU.EX2 R204, R46 ;  /* 0x0000002e00cc7308 */ /* 0x000fe40000000800 */
[----:B------:R-:W-:Y:S02]  /*9490*/  MOV R186, R250 ;  /* 0x000000fa00ba7202 */ /* 0x000fe40000000f00 */
[----:B--2---:R-:W-:Y:S02]  /*94a0*/  MOV R187, R249 ;  /* 0x000000f900bb7202 */ /* 0x004fe40000000f00 */
[----:B------:R-:W-:Y:S02]  /*94b0*/  MOV R190, R248 ;  /* 0x000000f800be7202 */ /* 0x000fe40000000f00 */
[----:B------:R-:W-:Y:S02]  /*94c0*/  F2FP.PACK_AB R24, R184, R178 ;  /* 0x000000b2b818723e */ /* 0x000fe400000000ff */
[----:B-1----:R-:W-:Y:S01]  /*94d0*/  F2FP.PACK_AB R26, R186, R190 ;  /* 0x000000beba1a723e */ /* 0x002fe200000000ff */
[----:B------:R1:W-:Y:S01]  /*94e0*/  MUFU.EX2 R250, R37 ;  /* 0x0000002500fa7308 */ /* 0x0003e20000000800 */
[----:B------:R-:W-:Y:S02]  /*94f0*/  F2FP.PACK_AB R27, R185, R187 ;  /* 0x000000bbb91b723e */ /* 0x000fe400000000ff */
[----:B----4-:R-:W-:Y:S01]  /*9500*/  MOV R191, R216 ;  /* 0x000000d800bf7202 */ /* 0x010fe20000000f00 */
[--C-:B------:R-:W-:Y:S01]  /*9510*/  FFMA.FTZ R216, R64, c[0x0][0x2d0], -R208.reuse ;  /* 0x0000b40040d87a23 */ /* 0x100fe200000108d0 */
[----:B-----5:R-:W-:Y:S01]  /*9520*/  F2FP.PACK_AB R29, R196, R188 ;  /* 0x000000bcc41d723e */ /* 0x020fe200000000ff */
[----:B------:R-:W-:Y:S01]  /*9530*/  FFMA.FTZ R208, R65, c[0x0][0x2d0], -R208 ;  /* 0x0000b40041d07a23 */ /* 0x000fe200000108d0 */
[----:B------:R-:W-:Y:S02]  /*9540*/  F2FP.PACK_AB R28, R191, R251 ;  /* 0x000000fbbf1c723e */ /* 0x000fe400000000ff */
[----:B------:R-:W-:Y:S01]  /*9550*/  MOV R64, R242 ;  /* 0x000000f200407202 */ /* 0x000fe20000000f00 */
[----:B------:R2:W-:Y:S01]  /*9560*/  MUFU.EX2 R248, R48 ;  /* 0x0000003000f87308 */ /* 0x0005e20000000800 */
[----:B------:R-:W-:Y:S01]  /*9570*/  MOV R65, R243 ;  /* 0x000000f300417202 */ /* 0x000fe20000000f00 */
[-C--:B------:R-:W-:Y:S08]  /*9580*/  HMMA.16816.F32 R4, R24, R180.reuse, R4 ;  /* 0x000000b41804723c */ /* 0x080ff00000001804 */
[C---:B------:R-:W-:Y:S01]  /*9590*/  HMMA.16816.F32 R8, R28.reuse, R180, R8 ;  /* 0x000000b41c08723c */ /* 0x040fe20000001808 */
[----:B------:R-:W-:Y:S01]  /*95a0*/  MUFU.EX2 R178, R43 ;  /* 0x0000002b00b27308 */ /* 0x000fe20000000800 */
[----:B-1----:R-:W3:Y:S06]  /*95b0*/  LDL.LU R37, [R1+0x10] ;  /* 0x0000100001257983 */ /* 0x002eec0000300800 */
[-C--:B------:R-:W-:Y:S03]  /*95c0*/  HMMA.16816.F32 R12, R28, R182.reuse, R12 ;  /* 0x000000b61c0c723c */ /* 0x080fe6000000180c */
[----:B------:R-:W1:Y:S01]  /*95d0*/  MUFU.EX2 R242, R44 ;  /* 0x0000002c00f27308 */ /* 0x000e620000000800 */
[----:B--2---:R-:W2:Y:S04]  /*95e0*/  LDL.LU R48, [R1+0x8] ;  /* 0x0000080001307983 */ /* 0x004ea80000300800 */
[C---:B------:R-:W-:Y:S01]  /*95f0*/  HMMA.16816.F32 R16, R24.reuse, R182, R16 ;  /* 0x000000b61810723c */ /* 0x040fe20000001810 */
[----:B------:R-:W4:Y:S04]  /*9600*/  LDSM.16.MT88.4 R180, [R221+0x900] ;  /* 0x00090000ddb4783b */ /* 0x000f280000004200 */
[----:B------:R5:W5:Y:S04]  /*9610*/  MUFU.EX2 R205, R47 ;  /* 0x0000002f00cd7308 */ /* 0x000b680000000800 */
[----:B------:R-:W2:Y:S06]  /*9620*/  LDL.LU R49, [R1+0x4] ;  /* 0x0000040001317983 */ /* 0x000eac0000300800 */
[----:B------:R4:W-:Y:S01]  /*9630*/  MUFU.EX2 R243, R39 ;  /* 0x0000002700f37308 */ /* 0x0009e20000000800 */
[----:B-1----:R-:W-:Y:S09]  /*9640*/  F2FP.PACK_AB R38, R244, R242 ;  /* 0x000000f2f426723e */ /* 0x002ff200000000ff */
[----:B------:R1:W-:Y:S01]  /*9650*/  MUFU.EX2 R249, R36 ;  /* 0x0000002400f97308 */ /* 0x0003e20000000800 */
[----:B-----5:R-:W-:Y:S09]  /*9660*/  LDSM.16.MT88.4 R44, [R223+0x1100] ;  /* 0x00110000df2c783b */ /* 0x020ff20000004200 */
[----:B------:R-:W-:Y:S01]  /*9670*/  MUFU.EX2 R216, R216 ;  /* 0x000000d800d87308 */ /* 0x000fe20000000800 */
[----:B----4-:R-:W-:Y:S01]  /*9680*/  F2FP.PACK_AB R39, R205, R204 ;  /* 0x000000cccd27723e */ /* 0x010fe200000000ff */
[-C--:B------:R-:W-:Y:S03]  /*9690*/  HMMA.16816.F32 R68, R24, R180.reuse, R68 ;  /* 0x000000b41844723c */ /* 0x080fe60000001844 */
[----:B-1----:R-:W-:Y:S05]  /*96a0*/  MOV R36, R241 ;  /* 0x000000f100247202 */ /* 0x002fea0000000f00 */
[C---:B------:R-:W-:Y:S01]  /*96b0*/  HMMA.16816.F32 R72, R28.reuse, R180, R72 ;  /* 0x000000b41c48723c */ /* 0x040fe20000001848 */
[----:B------:R1:W4:Y:S07]  /*96c0*/  MUFU.EX2 R241, R41 ;  /* 0x0000002900f17308 */ /* 0x00032e0000000800 */
[-C--:B------:R-:W-:Y:S08]  /*96d0*/  HMMA.16816.F32 R76, R28, R182.reuse, R76 ;  /* 0x000000b61c4c723c */ /* 0x080ff0000000184c */
[C---:B------:R-:W-:Y:S01]  /*96e0*/  HMMA.16816.F32 R80, R24.reuse, R182, R80 ;  /* 0x000000b61850723c */ /* 0x040fe20000001850 */
[----:B------:R-:W5:Y:S08]  /*96f0*/  LDSM.16.MT88.4 R180, [R223+0x900] ;  /* 0x00090000dfb4783b */ /* 0x000f700000004200 */
[----:B-1----:R-:W-:Y:S01]  /*9700*/  LDSM.16.MT88.4 R40, [R221+0x1100] ;  /* 0x00110000dd28783b */ /* 0x002fe20000004200 */
[-C--:B-----5:R-:W-:Y:S08]  /*9710*/  HMMA.16816.F32 R84, R24, R180.reuse, R84 ;  /* 0x000000b41854723c */ /* 0x0a0ff00000001854 */
        /* <DEDUP_REMOVED lines=14> */
[----:B---3--:R-:W-:Y:S01]  /*9800*/  FFMA.FTZ R173, R173, R37, R213 ;  /* 0x00000025adad7223 */ /* 0x008fe200000100d5 */
[----:B------:R-:W-:Y:S01]  /*9810*/  F2FP.PACK_AB R37, R178, R200 ;  /* 0x000000c8b225723e */ /* 0x000fe200000000ff */
[----:B------:R-:W-:Y:S01]  /*9820*/  MUFU.EX2 R213, R55 ;  /* 0x0000003700d57308 */ /* 0x000fe20000000800 */
[----:B--2---:R-:W-:Y:S09]  /*9830*/  FFMA.FTZ R172, R172, R48, R215 ;  /* 0x00000030acac7223 */ /* 0x004ff200000100d7 */
[----:B------:R-:W-:Y:S01]  /*9840*/  MUFU.EX2 R215, R66 ;  /* 0x0000004200d77308 */ /* 0x000fe20000000800 */
[-C--:B-1----:R-:W-:Y:S08]  /*9850*/  HMMA.16816.F32 R132, R24, R180.reuse, R132 ;  /* 0x000000b41884723c */ /* 0x082ff00000001884 */
[C---:B------:R-:W-:Y:S04]  /*9860*/  HMMA.16816.F32 R136, R28.reuse, R180, R136 ;  /* 0x000000b41c88723c */ /* 0x040fe80000001888 */
[----:B------:R-:W-:Y:S02]  /*9870*/  FFMA.FTZ R174, R174, R49, R217 ;  /* 0x00000031aeae7223 */ /* 0x000fe400000100d9 */
[----:B------:R-:W-:Y:S01]  /*9880*/  LDSM.16.MT88.4 R48, [R222+0x1100] ;  /* 0x00110000de30783b */ /* 0x000fe20000004200 */
[----:B------:R-:W-:Y:S01]  /*9890*/  MUFU.EX2 R217, R208 ;  /* 0x000000d000d97308 */ /* 0x000fe20000000800 */
[-C--:B------:R-:W-:Y:S04]  /*98a0*/  HMMA.16816.F32 R140, R28, R182.reuse, R140 ;  /* 0x000000b61c8c723c */ /* 0x080fe8000000188c */
[----:B------:R-:W-:Y:S01]  /*98b0*/  FADD.FTZ R174, R36, R174 ;  /* 0x000000ae24ae7221 */ /* 0x000fe20000010000 */
[----:B----4-:R-:W-:Y:S03]  /*98c0*/  F2FP.PACK_AB R36, R241, R202 ;  /* 0x000000caf124723e */ /* 0x010fe600000000ff */
[C---:B------:R-:W-:Y:S01]  /*98d0*/  HMMA.16816.F32 R144, R24.reuse, R182, R144 ;  /* 0x000000b61890723c */ /* 0x040fe20000001890 */
[----:B------:R-:W1:Y:S01]  /*98e0*/  LDSM.16.MT88.4 R180, [R223+0x2900] ;  /* 0x00290000dfb4783b */ /* 0x000e620000004200 */
[----:B------:R-:W-:Y:S06]  /*98f0*/  MUFU.EX2 R208, R56 ;  /* 0x0000003800d07308 */ /* 0x000fec0000000800 */
[-C--:B-1----:R-:W-:Y:S08]  /*9900*/  HMMA.16816.F32 R148, R24, R180.reuse, R148 ;  /* 0x000000b41894723c */ /* 0x082ff00000001894 */
[C---:B------:R-:W-:Y:S08]  /*9910*/  HMMA.16816.F32 R152, R28.reuse, R180, R152 ;  /* 0x000000b41c98723c */ /* 0x040ff00000001898 */
[-C--:B------:R-:W-:Y:S08]  /*9920*/  HMMA.16816.F32 R156, R28, R182.reuse, R156 ;  /* 0x000000b61c9c723c */ /* 0x080ff0000000189c */
[C---:B------:R-:W-:Y:S01]  /*9930*/  HMMA.16816.F32 R160, R24.reuse, R182, R160 ;  /* 0x000000b618a0723c */ /* 0x040fe200000018a0 */
[----:B------:R-:W1:Y:S07]  /*9940*/  LDSM.16.MT88.4 R180, [R222+0x2900] ;  /* 0x00290000deb4783b */ /* 0x000e6e0000004200 */
[-C--:B-1----:R-:W-:Y:S08]  /*9950*/  HMMA.16816.F32 R20, R24, R180.reuse, R20 ;  /* 0x000000b41814723c */ /* 0x082ff00000001814 */
[C---:B------:R-:W-:Y:S07]  /*9960*/  HMMA.16816.F32 R32, R28.reuse, R180, R32 ;  /* 0x000000b41c20723c */ /* 0x040fee0000001820 */
[----:B------:R-:W-:Y:S01]  /*9970*/  MOV R180, R207 ;  /* 0x000000cf00b47202 */ /* 0x000fe20000000f00 */
[-C--:B------:R-:W-:Y:S01]  /*9980*/  HMMA.16816.F32 R164, R28, R182.reuse, R164 ;  /* 0x000000b61ca4723c */ /* 0x080fe200000018a4 */
[----:B------:R-:W1:Y:S01]  /*9990*/  LDSM.16.MT88.4 R28, [R220+0x1100] ;  /* 0x00110000dc1c783b */ /* 0x000e620000004200 */
[----:B------:R2:W-:Y:S02]  /*99a0*/  MUFU.EX2 R207, R57 ;  /* 0x0000003900cf7308 */ /* 0x0005e40000000800 */
[----:B------:R-:W-:Y:S04]  /*99b0*/  MOV R181, R206 ;  /* 0x000000ce00b57202 */ /* 0x000fe80000000f00 */
[----:B------:R-:W-:Y:S04]  /*99c0*/  HMMA.16816.F32 R168, R24, R182, R168 ;  /* 0x000000b618a8723c */ /* 0x000fe800000018a8 */
[----:B------:R-:W-:Y:S03]  /*99d0*/  MUFU.EX2 R206, R60 ;  /* 0x0000003c00ce7308 */ /* 0x000fe60000000800 */
[----:B------:R-:W-:Y:S02]  /*99e0*/  F2FP.PACK_AB R24, R250, R249 ;  /* 0x000000f9fa18723e */ /* 0x000fe400000000ff */
[----:B------:R-:W-:Y:S03]  /*99f0*/  F2FP.PACK_AB R26, R247, R248 ;  /* 0x000000f8f71a723e */ /* 0x000fe600000000ff */
[----:B------:R-:W-:Y:S02]  /*9a00*/  F2FP.PACK_AB R25, R243, R203 ;  /* 0x000000cbf319723e */ /* 0x000fe400000000ff */
[----:B------:R-:W-:Y:S01]  /*9a10*/  F2FP.PACK_AB R27, R246, R245 ;  /* 0x000000f5f61b723e */ /* 0x000fe200000000ff */
[----:B------:R-:W3:Y:S01]  /*9a20*/  MUFU.EX2 R60, R3 ;  /* 0x00000003003c7308 */ /* 0x000ee20000000800 */
[----:B------:R-:W-:Y:S01]  /*9a30*/  MOV R183, R194 ;  /* 0x000000c200b77202 */ /* 0x000fe20000000f00 */
[----:B--2---:R-:W-:Y:S01]  /*9a40*/  LDSM.16.MT88.4 R56, [R223+0x3900] ;  /* 0x00390000df38783b */ /* 0x004fe20000004200 */
[----:B------:R-:W-:Y:S07]  /*9a50*/  MOV R182, R193 ;  /* 0x000000c100b67202 */ /* 0x000fee0000000f00 */
[----:B------:R-:W-:Y:S01]  /*9a60*/  LDSM.16.MT88.4 R192, [R220+0x1900] ;  /* 0x00190000dcc0783b */ /* 0x000fe20000004200 */
        /* <DEDUP_REMOVED lines=19> */
[----:B------:R-:W5:Y:S07]  /*9ba0*/  LDSM.16.MT88.4 R48, [R222+0x3100] ;  /* 0x00310000de30783b */ /* 0x000f6e0000004200 */
[-C--:B-1----:R-:W-:Y:S08]  /*9bb0*/  HMMA.16816.F32 R116, R24, R28.reuse, R116 ;  /* 0x0000001c1874723c */ /* 0x082ff00000001874 */
[C---:B------:R-:W-:Y:S07]  /*9bc0*/  HMMA.16816.F32 R120, R36.reuse, R28, R120 ;  /* 0x0000001c2478723c */ /* 0x040fee0000001878 */
[----:B------:R-:W-:Y:S01]  /*9bd0*/  FADD.FTZ R29, R218, R52 ;  /* 0x00000034da1d7221 */ /* 0x000fe20000010000 */
[-C--:B------:R-:W-:Y:S04]  /*9be0*/  HMMA.16816.F32 R124, R36, R30.reuse, R124 ;  /* 0x0000001e247c723c */ /* 0x080fe8000000187c */
[----:B------:R-:W-:Y:S01]  /*9bf0*/  MOV R218, R187 ;  /* 0x000000bb00da7202 */ /* 0x000fe20000000f00 */
[----:B------:R-:W-:Y:S01]  /*9c00*/  FADD.FTZ R28, R0, R172 ;  /* 0x000000ac001c7221 */ /* 0x000fe20000010000 */
[----:B------:R-:W-:Y:S01]  /*9c10*/  MOV R172, R185 ;  /* 0x000000b900ac7202 */ /* 0x000fe20000000f00 */
[----:B------:R-:W-:Y:S01]  /*9c20*/  FADD.FTZ R0, R182, R173 ;  /* 0x000000adb6007221 */ /* 0x000fe20000010000 */
[C---:B------:R-:W-:Y:S04]  /*9c30*/  HMMA.16816.F32 R128, R24.reuse, R30, R128 ;  /* 0x0000001e1880723c */ /* 0x040fe80000001880 */
[----:B------:R-:W-:Y:S01]  /*9c40*/  MOV R173, R186 ;  /* 0x000000ba00ad7202 */ /* 0x000fe20000000f00 */
[----:B------:R-:W-:Y:S02]  /*9c50*/  FADD.FTZ R0, R180, R0 ;  /* 0x00000000b4007221 */ /* 0x000fe40000010000 */
[----:B------:R-:W-:Y:S01]  /*9c60*/  FADD.FTZ R30, R183, R174 ;  /* 0x000000aeb71e7221 */ /* 0x000fe20000010000 */
[-C--:B--2---:R-:W-:Y:S04]  /*9c70*/  HMMA.16816.F32 R132, R24, R40.reuse, R132 ;  /* 0x000000281884723c */ /* 0x084fe80000001884 */
[----:B------:R-:W-:Y:S01]  /*9c80*/  FADD.FTZ R30, R181, R30 ;  /* 0x0000001eb51e7221 */ /* 0x000fe20000010000 */
[----:B---3--:R-:W-:Y:S01]  /*9c90*/  F2FP.PACK_AB R31, R60, R61 ;  /* 0x0000003d3c1f723e */ /* 0x008fe200000000ff */
[----:B------:R-:W-:Y:S01]  /*9ca0*/  FADD.FTZ R3, R64, R0 ;  /* 0x0000000040037221 */ /* 0x000fe20000010000 */
[----:B------:R-:W-:Y:S01]  /*9cb0*/  MOV R174, R190 ;  /* 0x000000be00ae7202 */ /* 0x000fe20000000f00 */
[C---:B------:R-:W-:Y:S04]  /*9cc0*/  HMMA.16816.F32 R136, R36.reuse, R40, R136 ;  /* 0x000000282488723c */ /* 0x040fe80000001888 */
[----:B------:R-:W-:Y:S02]  /*9cd0*/  FADD.FTZ R30, R53, R30 ;  /* 0x0000001e351e7221 */ /* 0x000fe40000010000 */
[----:B------:R-:W-:Y:S01]  /*9ce0*/  LDSM.16.MT88.4 R52, [R221+0x3900] ;  /* 0x00390000dd34783b */ /* 0x000fe20000004200 */
[----:B------:R-:W-:Y:S01]  /*9cf0*/  FADD.FTZ R29, R219, R29 ;  /* 0x0000001ddb1d7221 */ /* 0x000fe20000010000 */
[-C--:B------:R-:W-:Y:S04]  /*9d00*/  HMMA.16816.F32 R140, R36, R42.reuse, R140 ;  /* 0x0000002a248c723c */ /* 0x080fe8000000188c */
[----:B------:R-:W-:Y:S01]  /*9d10*/  FADD.FTZ R64, R184, R30 ;  /* 0x0000001eb8407221 */ /* 0x000fe20000010000 */
[----:B------:R-:W-:Y:S01]  /*9d20*/  F2FP.PACK_AB R30, R209, R206 ;  /* 0x000000ced11e723e */ /* 0x000fe200000000ff */
[----:B------:R-:W-:Y:S01]  /*9d30*/  FADD.FTZ R0, R240, R29 ;  /* 0x0000001df0007221 */ /* 0x000fe20000010000 */
[----:B------:R-:W-:Y:S01]  /*9d40*/  F2FP.PACK_AB R29, R62, R63 ;  /* 0x0000003f3e1d723e */ /* 0x000fe200000000ff */
[C---:B------:R-:W-:Y:S01]  /*9d50*/  HMMA.16816.F32 R144, R24.reuse, R42, R144 ;  /* 0x0000002a1890723c */ /* 0x040fe20000001890 */
[----:B------:R-:W1:Y:S03]  /*9d60*/  LDSM.16.MT88.4 R40, [R221+0x1900] ;  /* 0x00190000dd28783b */ /* 0x000e660000004200 */
[----:B------:R-:W-:Y:S01]  /*9d70*/  FADD.FTZ R28, R67, R28 ;  /* 0x0000001c431c7221 */ /* 0x000fe20000010000 */
[----:B------:R-:W-:Y:S01]  /*9d80*/  MOV R219, R191 ;  /* 0x000000bf00db7202 */ /* 0x000fe20000000f00 */
[----:B------:R-:W-:Y:S01]  /*9d90*/  FADD.FTZ R66, R251, R3 ;  /* 0x00000003fb427221 */ /* 0x000fe20000010000 */
[----:B------:R-:W-:Y:S01]  /*9da0*/  MOV R240, R189 ;  /* 0x000000bd00f07202 */ /* 0x000fe20000000f00 */
[-C--:B----4-:R-:W-:Y:S04]  /*9db0*/  HMMA.16816.F32 R148, R24, R44.reuse, R148 ;  /* 0x0000002c1894723c */ /* 0x090fe80000001894 */
[----:B------:R-:W-:Y:S02]  /*9dc0*/  FADD.FTZ R28, R65, R28 ;  /* 0x0000001c411c7221 */ /* 0x000fe40000010000 */
[----:B------:R-:W-:Y:S02]  /*9dd0*/  FADD.FTZ R65, R188, R0 ;  /* 0x00000000bc417221 */ /* 0x000fe40000010000 */
[C---:B------:R-:W-:Y:S04]  /*9de0*/  HMMA.16816.F32 R152, R36.reuse, R44, R152 ;  /* 0x0000002c2498723c */ /* 0x040fe80000001898 */
[----:B------:R-:W-:Y:S01]  /*9df0*/  FADD.FTZ R67, R252, R28 ;  /* 0x0000001cfc437221 */ /* 0x000fe20000010000 */
[----:B------:R-:W-:Y:S01]  /*9e00*/  F2FP.PACK_AB R28, R207, R208 ;  /* 0x000000d0cf1c723e */ /* 0x000fe200000000ff */
[----:B------:R-:W-:Y:S02]  /*9e10*/  FADD.FTZ R0, R219, R66 ;  /* 0x00000042db007221 */ /* 0x000fe40000010000 */
[-C--:B------:R-:W-:Y:S04]  /*9e20*/  HMMA.16816.F32 R156, R36, R46.reuse, R156 ;  /* 0x0000002e249c723c */ /* 0x080fe8000000189c */
[----:B------:R-:W-:Y:S02]  /*9e30*/  FADD.FTZ R0, R199, R0 ;  /* 0x00000000c7007221 */ /* 0x000fe40000010000 */
[----:B------:R-:W-:Y:S02]  /*9e40*/  FADD.FTZ R3, R240, R67 ;  /* 0x00000043f0037221 */ /* 0x000fe40000010000 */
[C---:B------:R-:W-:Y:S01]  /*9e50*/  HMMA.16816.F32 R160, R24.reuse, R46, R160 ;  /* 0x0000002e18a0723c */ /* 0x040fe200000018a0 */
[----:B------:R-:W-:Y:S03]  /*9e60*/  LDSM.16.MT88.4 R44, [R222+0x1900] ;  /* 0x00190000de2c783b */ /* 0x000fe60000004200 */
[----:B------:R-:W-:Y:S04]  /*9e70*/  FADD.FTZ R3, R218, R3 ;  /* 0x00000003da037221 */ /* 0x000fe80000010000 */
[-C--:B-----5:R-:W-:Y:S08]  /*9e80*/  HMMA.16816.F32 R20, R24, R48.reuse, R20 ;  /* 0x000000301814723c */ /* 0x0a0ff00000001814 */
[C---:B------:R-:W-:Y:S08]  /*9e90*/  HMMA.16816.F32 R32, R36.reuse, R48, R32 ;  /* 0x000000302420723c */ /* 0x040ff00000001820 */
[-C--:B------:R-:W-:Y:S01]  /*9ea0*/  HMMA.16816.F32 R164, R36, R50.reuse, R164 ;  /* 0x0000003224a4723c */ /* 0x080fe200000018a4 */
[----:B------:R-:W2:Y:S07]  /*9eb0*/  LDSM.16.MT88.4 R36, [R223+0x1900] ;  /* 0x00190000df24783b */ /* 0x000eae0000004200 */
[----:B------:R-:W-:Y:S01]  /*9ec0*/  HMMA.16816.F32 R168, R24, R50, R168 ;  /* 0x0000003218a8723c */ /* 0x000fe200000018a8 */
[----:B------:R-:W3:Y:S06]  /*9ed0*/  LDSM.16.MT88.4 R48, [R220+0x3900] ;  /* 0x00390000dc30783b */ /* 0x000eec0000004200 */
[----:B------:R-:W-:Y:S02]  /*9ee0*/  F2FP.PACK_AB R24, R214, R212 ;  /* 0x000000d4d618723e */ /* 0x000fe400000000ff */
[----:B------:R-:W-:Y:S03]  /*9ef0*/  F2FP.PACK_AB R26, R217, R216 ;  /* 0x000000d8d91a723e */ /* 0x000fe600000000ff */
[----:B------:R-:W-:Y:S02]  /*9f00*/  F2FP.PACK_AB R25, R213, R211 ;  /* 0x000000d3d519723e */ /* 0x000fe400000000ff */
[----:B------:R-:W-:Y:S07]  /*9f10*/  F2FP.PACK_AB R27, R210, R215 ;  /* 0x000000d7d21b723e */ /* 0x000fee00000000ff */
[-C--:B------:R-:W-:Y:S01]  /*9f20*/  HMMA.16816.F32 R184, R24, R192.reuse, R4 ;  /* 0x000000c018b8723c */ /* 0x080fe20000001804 */
[----:B------:R-:W4:Y:S07]  /*9f30*/  LDSM.16.MT88.4 R4, [R222+0x3900] ;  /* 0x00390000de04783b */ /* 0x000f2e0000004200 */
[C---:B------:R-:W-:Y:S07]  /*9f40*/  HMMA.16816.F32 R180, R28.reuse, R192, R8 ;  /* 0x000000c01cb4723c */ /* 0x040fee0000001808 */
[----:B------:R-:W-:Y:S01]  /*9f50*/  FADD.FTZ R8, R174, R64 ;  /* 0x00000040ae087221 */ /* 0x000fe20000010000 */
[-C--:B------:R-:W-:Y:S04]  /*9f60*/  HMMA.16816.F32 R188, R28, R194.reuse, R12 ;  /* 0x000000c21cbc723c */ /* 0x080fe8000000180c */
[----:B------:R-:W-:Y:S02]  /*9f70*/  FADD.FTZ R9, R198, R0 ;  /* 0x00000000c6097221 */ /* 0x000fe40000010000 */
[----:B------:R-:W-:Y:S01]  /*9f80*/  FADD.FTZ R11, R173, R8 ;  /* 0x00000008ad0b7221 */ /* 0x000fe20000010000 */
[----:B------:R-:W-:Y:S01]  /*9f90*/  MOV R173, R175 ;  /* 0x000000af00ad7202 */ /* 0x000fe20000000f00 */
        /* <DEDUP_REMOVED lines=16> */
[-C--:B--2---:R-:W-:Y:S04]  /*a0a0*/  HMMA.16816.F32 R84, R24, R36.reuse, R84 ;  /* 0x000000241854723c */ /* 0x084fe80000001854 */
        /* <DEDUP_REMOVED lines=24> */
[-C--:B----4-:R-:W-:Y:S08]  /*a230*/  HMMA.16816.F32 R196, R24, R4.reuse, R20 ;  /* 0x0000000418c4723c */ /* 0x090ff00000001814 */
        /* <DEDUP_REMOVED lines=25> */
[----:B------:R-:W-:Y:S03]  /*a3d0*/  FADD.FTZ R0, R60, R0 ;  /* 0x000000003c007221 */ /* 0x000fe60000010000 */
[----:B------:R1:W-:Y:S04]  /*a3e0*/  STL [R1+0x10], R3 ;  /* 0x0000100301007387 */ /* 0x0003e80000100800 */
[----:B------:R2:W-:Y:S01]  /*a3f0*/  STL [R1+0xc], R0 ;  /* 0x00000c0001007387 */ /* 0x0005e20000100800 */
[----:B-1----:R-:W-:Y:S02]  /*a400*/  MOV R3, R176 ;  /* 0x000000b000037202 */ /* 0x002fe40000000f00 */
[----:B--2---:R-:W-:Y:S01]  /*a410*/  MOV R0, R177 ;  /* 0x000000b100007202 */ /* 0x004fe20000000f00 */
[----:B------:R-:W-:-:S05]  /*a420*/  @P1 BRA `(.L_x_2514) ;  /* 0xffffc6c000001947 */ /* 0x000fca000383ffff */
.L_x_2513:
[----:B-1----:R-:W2:Y:S04]  /*a430*/  LDL.LU R6, [R1+0x4] ;  /* 0x0000040001067983 */ /* 0x002ea80000300800 */
        /* <DEDUP_REMOVED lines=10> */
[----:B----4-:R-:W3:Y:S01]  /*a4e0*/  SHFL.BFLY PT, R7, R8, 0x2, 0x1f ;  /* 0x0c401f0008077f89 */ /* 0x010ee200000e0000 */
[----:B-1----:R-:W-:-:S03]  /*a4f0*/  FADD.FTZ R11, R11, R6 ;  /* 0x000000060b0b7221 */ /* 0x002fc60000010000 */
[----:B------:R-:W1:Y:S01]  /*a500*/  SHFL.BFLY PT, R6, R5, 0x2, 0x1f ;  /* 0x0c401f0005067f89 */ /* 0x000e6200000e0000 */
[----:B--2---:R-:W-:-:S03]  /*a510*/  FADD.FTZ R9, R9, R4 ;  /* 0x0000000409097221 */ /* 0x004fc60000010000 */
[----:B------:R-:W2:Y:S01]  /*a520*/  SHFL.BFLY PT, R0, R11, 0x1, 0x1f ;  /* 0x0c201f000b007f89 */ /* 0x000ea200000e0000 */
[----:B---3--:R-:W-:-:S03]  /*a530*/  FADD.FTZ R7, R7, R8 ;  /* 0x0000000807077221 */ /* 0x008fc60000010000 */
[----:B------:R-:W3:Y:S04]  /*a540*/  SHFL.BFLY PT, R4, R9, 0x1, 0x1f ;  /* 0x0c201f0009047f89 */ /* 0x000ee800000e0000 */
[----:B------:R-:W4:Y:S01]  /*a550*/  SHFL.BFLY PT, R3, R7, 0x1, 0x1f ;  /* 0x0c201f0007037f89 */ /* 0x000f2200000e0000 */
[----:B-1----:R-:W-:Y:S02]  /*a560*/  FADD.FTZ R6, R6, R5 ;  /* 0x0000000506067221 */ /* 0x002fe40000010000 */
[----:B--2---:R-:W-:-:S03]  /*a570*/  FADD.FTZ R11, R11, R0 ;  /* 0x000000000b0b7221 */ /* 0x004fc60000010000 */
[----:B------:R-:W1:Y:S01]  /*a580*/  SHFL.BFLY PT, R5, R6, 0x1, 0x1f ;  /* 0x0c201f0006057f89 */ /* 0x000e6200000e0000 */
[----:B------:R-:W-:Y:S01]  /*a590*/  MOV R0, RZ ;  /* 0x000000ff00007202 */ /* 0x000fe20000000f00 */
[----:B---3--:R-:W-:Y:S01]  /*a5a0*/  FADD.FTZ R9, R9, R4 ;  /* 0x0000000409097221 */ /* 0x008fe20000010000 */
[----:B------:R-:W-:Y:S02]  /*a5b0*/  FSETP.NE.FTZ.AND P4, PT, R11, RZ, PT ;  /* 0x000000ff0b00720b */ /* 0x000fe40003f95000 */
[----:B------:R-:W-:Y:S01]  /*a5c0*/  MOV R4, RZ ;  /* 0x000000ff00047202 */ /* 0x000fe20000000f00 */
[----:B----4-:R-:W-:Y:S01]  /*a5d0*/  FADD.FTZ R7, R7, R3 ;  /* 0x0000000307077221 */ /* 0x010fe20000010000 */
[----:B------:R-:W-:Y:S02]  /*a5e0*/  FSETP.NE.FTZ.AND P3, PT, R9, RZ, PT ;  /* 0x000000ff0900720b */ /* 0x000fe40003f75000 */
[----:B------:R-:W-:Y:S02]  /*a5f0*/  MOV R3, RZ ;  /* 0x000000ff00037202 */ /* 0x000fe40000000f00 */
[----:B------:R-:W-:-:S05]  /*a600*/  FSETP.NE.FTZ.AND P2, PT, R7, RZ, PT ;  /* 0x000000ff0700720b */ /* 0x000fca0003f55000 */
[----:B------:R-:W2:Y:S01]  /*a610*/  @P4 MUFU.RCP R0, R11 ;  /* 0x0000000b00004308 */ /* 0x000ea20000001000 */
[----:B-1----:R-:W-:-:S07]  /*a620*/  FADD.FTZ R6, R5, R6 ;  /* 0x0000000605067221 */ /* 0x002fce0000010000 */
[----:B------:R-:W1:Y:S01]  /*a630*/  @P2 MUFU.RCP R3, R7 ;  /* 0x0000000700032308 */ /* 0x000e620000001000 */
[----:B------:R-:W-:Y:S01]  /*a640*/  FSETP.NE.FTZ.AND P1, PT, R6, RZ, PT ;  /* 0x000000ff0600720b */ /* 0x000fe20003f35000 */
[----:B--2---:R-:W-:-:S06]  /*a650*/  FMUL.FTZ R184, R0, R184 ;  /* 0x000000b800b87220 */ /* 0x004fcc0000410000 */
[----:B------:R-:W2:Y:S01]  /*a660*/  @P3 MUFU.RCP R4, R9 ;  /* 0x0000000900043308 */ /* 0x000ea20000001000 */
[C---:B------:R-:W-:Y:S02]  /*a670*/  FMUL.FTZ R58, R0.reuse, R185 ;  /* 0x000000b9003a7220 */ /* 0x040fe40000410000 */
[C---:B------:R-:W-:Y:S02]  /*a680*/  FMUL.FTZ R192, R0.reuse, R192 ;  /* 0x000000c000c07220 */ /* 0x040fe40000410000 */
[C---:B------:R-:W-:Y:S02]  /*a690*/  FMUL.FTZ R193, R0.reuse, R193 ;  /* 0x000000c100c17220 */ /* 0x040fe40000410000 */
[C---:B------:R-:W-:Y:S01]  /*a6a0*/  FMUL.FTZ R68, R0.reuse, R68 ;  /* 0x0000004400447220 */ /* 0x040fe20000410000 */
[----:B------:R-:W-:Y:S01]  /*a6b0*/  @P4 MUFU.LG2 R11, R11 ;  /* 0x0000000b000b4308 */ /* 0x000fe20000000c00 */
[C---:B------:R-:W-:Y:S01]  /*a6c0*/  FMUL.FTZ R52, R0.reuse, R69 ;  /* 0x0000004500347220 */ /* 0x040fe20000410000 */
[----:B------:R-:W-:Y:S01]  /*a6d0*/  @P1 MOV R8, 0x3f317218 ;  /* 0x3f31721800081802 */ /* 0x000fe20000000f00 */
        /* <DEDUP_REMOVED lines=32> */
[----:B------:R-:W1:Y:S01]  /*a8e0*/  @P1 MUFU.RCP R0, R6 ;  /* 0x0000000600001308 */ /* 0x000e620000001000 */
        /* <DEDUP_REMOVED lines=64> */
[C---:B-1----:R-:W-:Y:S02]  /*acf0*/  FMUL.FTZ R182, R0.reuse, R182 ;  /* 0x000000b600b67220 */ /* 0x042fe40000410000 */
        /* <DEDUP_REMOVED lines=44> */
.L_x_2497:
        /* <DEDUP_REMOVED lines=184> */
.L_x_2516:
        /* <DEDUP_REMOVED lines=151> */
.L_x_2518:
[----:B--234-:R-:W-:Y:S05]  /*c4b0*/  BSYNC B0 ;  /* 0x0000000000007941 */ /* 0x01cfea0003800000 */
.L_x_2517:
        /* <DEDUP_REMOVED lines=16> */
.L_x_2520:
[----:B------:R-:W-:Y:S05]  /*c5c0*/  BSYNC B0 ;  /* 0x0000000000007941 */ /* 0x000fea0003800000 */
.L_x_2519:
        /* <DEDUP_REMOVED lines=16> */
.L_x_2522:
[----:B------:R-:W-:Y:S05]  /*c6d0*/  BSYNC B0 ;  /* 0x0000000000007941 */ /* 0x000fea0003800000 */
.L_x_2521:
        /* <DEDUP_REMOVED lines=16> */
.L_x_2524:
[----:B------:R-:W-:Y:S05]  /*c7e0*/  BSYNC B0 ;  /* 0x0000000000007941 */ /* 0x000fea0003800000 */
.L_x_2523:
        /* <DEDUP_REMOVED lines=16> */
.L_x_2526:
[----:B------:R-:W-:Y:S05]  /*c8f0*/  BSYNC B0 ;  /* 0x0000000000007941 */ /* 0x000fea0003800000 */
.L_x_2525:
        /* <DEDUP_REMOVED lines=16> */
.L_x_2528:
[----:B------:R-:W-:Y:S05]  /*ca00*/  BSYNC B0 ;  /* 0x0000000000007941 */ /* 0x000fea0003800000 */
.L_x_2527:
        /* <DEDUP_REMOVED lines=16> */
.L_x_2530:
[----:B------:R-:W-:Y:S05]  /*cb10*/  BSYNC B0 ;  /* 0x0000000000007941 */ /* 0x000fea0003800000 */
.L_x_2529:
        /* <DEDUP_REMOVED lines=17> */
.L_x_2515:
        /* <DEDUP_REMOVED lines=19> */
.L_x_2531:
        /* <DEDUP_REMOVED lines=42> */
.L_x_2533:
[----:B------:R-:W-:Y:S05]  /*d000*/  BSYNC B0 ;  /* 0x0000000000007941 */ /* 0x000fea0003800000 */
.L_x_2532:
        /* <DEDUP_REMOVED lines=59> */
.L_x_2535:
[----:B------:R-:W-:Y:S05]  /*d3c0*/  BSYNC B0 ;  /* 0x0000000000007941 */ /* 0x000fea0003800000 */
.L_x_2534:
        /* <DEDUP_REMOVED lines=15> */
.L_x_2537:
[----:B------:R-:W-:Y:S05]  /*d4c0*/  BSYNC B0 ;  /* 0x0000000000007941 */ /* 0x000fea0003800000 */
.L_x_2536:
        /* <DEDUP_REMOVED lines=15> */
.L_x_2539:
[----:B------:R-:W-:Y:S05]  /*d5c0*/  BSYNC B0 ;  /* 0x0000000000007941 */ /* 0x000fea0003800000 */
.L_x_2538:
        /* <DEDUP_REMOVED lines=15> */
.L_x_2541:
[----:B------:R-:W-:Y:S05]  /*d6c0*/  BSYNC B0 ;  /* 0x0000000000007941 */ /* 0x000fea0003800000 */
.L_x_2540:
        /* <DEDUP_REMOVED lines=15> */
.L_x_2543:
[----:B------:R-:W-:Y:S05]  /*d7c0*/  BSYNC B0 ;  /* 0x0000000000007941 */ /* 0x000fea0003800000 */
.L_x_2542:
        /* <DEDUP_REMOVED lines=15> */
.L_x_2545:
[----:B------:R-:W-:Y:S05]  /*d8c0*/  BSYNC B0 ;  /* 0x0000000000007941 */ /* 0x000fea0003800000 */
.L_x_2544:
        /* <DEDUP_REMOVED lines=15> */
.L_x_2547:
[----:B------:R-:W-:Y:S05]  /*d9c0*/  BSYNC B0 ;  /* 0x0000000000007941 */ /* 0x000fea0003800000 */
.L_x_2546:
        /* <DEDUP_REMOVED lines=16> */
.L_x_2548:
        /* <DEDUP_REMOVED lines=11> */
.L_x_3573:


//--------------------- .text._ZN7cutlass13device_kernelIN5flash19enable_sm80_to_sm89INS1_16FlashAttnFwdSm80INS1_25CollectiveMainloopFwdSm80ILi4ELi1ELb0EN4cute5tupleIJNS5_1CILi128EEENS7_ILi64EEES8_EEELi128ENS_6half_tEfNS_4arch4Sm80ELb0ELb0ELb0ELb1ELb0ELb1ELb1ELb0EEENS1_21CollectiveEpilogueFwdINS6_IJS8_S8_S9_EEENS6_IJNS7_ILi1EEESH_SH_EEESB_SD_Li128ELb1ELb1ELb0ELb0EEENS1_19SingleTileSchedulerILb1ELb0ELb1ELi128EEEEEEEEEvNT_6ParamsE --------------------------
	.section	.text._ZN7cutlass13device_kernelIN5flash19enable_sm80_to_sm89INS1_16FlashAttnFwdSm80INS1_25CollectiveMainloopFwdSm80ILi4ELi1ELb0EN4cute5tupleIJNS5_1CILi128EEENS7_ILi64EEES8_EEELi128ENS_6half_tEfNS_4arch4Sm80ELb0ELb0ELb0ELb1ELb0ELb1ELb1ELb0EEENS1_21CollectiveEpilogueFwdINS6_IJS8_S8_S9_EEENS6_IJNS7_ILi1EEESH_SH_EEESB_SD_Li128ELb1ELb1ELb0ELb0EEENS1_19SingleTileSchedulerILb1ELb0ELb1ELi128EEEEEEEEEvNT_6ParamsE,"ax",@progbits
	.sectioninfo	@"SHI_REGISTERS=255"
	.align	128
.text._ZN7cutlass13device_kernelIN5flash19enable_sm80_to_sm89INS1_16FlashAttnFwdSm80INS1_25CollectiveMainloopFwdSm80ILi4ELi1ELb0EN4cute5tupleIJNS5_1CILi128EEENS7_ILi64EEES8_EEELi128ENS_6half_tEfNS_4arch4Sm80ELb0ELb0ELb0ELb1ELb0ELb1ELb1ELb0EEENS1_21CollectiveEpilogueFwdINS6_IJS8_S8_S9_EEENS6_IJNS7_ILi1EEESH_SH_EEESB_SD_Li128ELb1ELb1ELb0ELb0EEENS1_19SingleTileSchedulerILb1ELb0ELb1ELi128EEEEEEEEEvNT_6ParamsE:
        .type           _ZN7cutlass13device_kernelIN5flash19enable_sm80_to_sm89INS1_16FlashAttnFwdSm80INS1_25CollectiveMainloopFwdSm80ILi4ELi1ELb0EN4cute5tupleIJNS5_1CILi128EEENS7_ILi64EEES8_EEELi128ENS_6half_tEfNS_4arch4Sm80ELb0ELb0ELb0ELb1ELb0ELb1ELb1ELb0EEENS1_21CollectiveEpilogueFwdINS6_IJS8_S8_S9_EEENS6_IJNS7_ILi1EEESH_SH_EEESB_SD_Li128ELb1ELb1ELb0ELb0EEENS1_19SingleTileSchedulerILb1ELb0ELb1ELi128EEEEEEEEEvNT_6ParamsE,@function
        .size           _ZN7cutlass13device_kernelIN5flash19enable_sm80_to_sm89INS1_16FlashAttnFwdSm80INS1_25CollectiveMainloopFwdSm80ILi4ELi1ELb0EN4cute5tupleIJNS5_1CILi128EEENS7_ILi64EEES8_EEELi128ENS_6half_tEfNS_4arch4Sm80ELb0ELb0ELb0ELb1ELb0ELb1ELb1ELb0EEENS1_21CollectiveEpilogueFwdINS6_IJS8_S8_S9_EEENS6_IJNS7_ILi1EEESH_SH_EEESB_SD_Li128ELb1ELb1ELb0ELb0EEENS1_19SingleTileSchedulerILb1ELb0ELb1ELi128EEEEEEEEEvNT_6ParamsE,(.L_x_3574 - _ZN7cutlass13device_kernelIN5flash19enable_sm80_to_sm89INS1_16FlashAttnFwdSm80INS1_25CollectiveMainloopFwdSm80ILi4ELi1ELb0EN4cute5tupleIJNS5_1CILi128EEENS7_ILi64EEES8_EEELi128ENS_6half_tEfNS_4arch4Sm80ELb0ELb0ELb0ELb1ELb0ELb1ELb1ELb0EEENS1_21CollectiveEpilogueFwdINS6_IJS8_S8_S9_EEENS6_IJNS7_ILi1EEESH_SH_EEESB_SD_Li128ELb1ELb1ELb0ELb0EEENS1_19SingleTileSchedulerILb1ELb0ELb1ELi128EEEEEEEEEvNT_6ParamsE)
        .other          _ZN7cutlass13device_kernelIN5flash19enable_sm80_to_sm89INS1_16FlashAttnFwdSm80INS1_25CollectiveMainloopFwdSm80ILi4ELi1ELb0EN4cute5tupleIJNS5_1CILi128EEENS7_ILi64EEES8_EEELi128ENS_6half_tEfNS_4arch4Sm80ELb0ELb0ELb0ELb1ELb0ELb1ELb1ELb0EEENS1_21CollectiveEpilogueFwdINS6_IJS8_S8_S9_EEENS6_IJNS7_ILi1EEESH_SH_EEESB_SD_Li128ELb1ELb1ELb0ELb0EEENS1_19SingleTileSchedulerILb1ELb0ELb1ELi128EEEEEEEEEvNT_6ParamsE,@"STO_CUDA_ENTRY STV_DEFAULT"
_ZN7cutlass13device_kernelIN5flash19enable_sm80_to_sm89INS1_16FlashAttnFwdSm80INS1_25CollectiveMainloopFwdSm80ILi4ELi1ELb0EN4cute5tupleIJNS5_1CILi128EEENS7_ILi64EEES8_EEELi128ENS_6half_tEfNS_4arch4Sm80ELb0ELb0ELb0ELb1ELb0ELb1ELb1ELb0EEENS1_21CollectiveEpilogueFwdINS6_IJS8_S8_S9_EEENS6_IJNS7_ILi1EEESH_SH_EEESB_SD_Li128ELb1ELb1ELb0ELb0EEENS1_19SingleTileSchedulerILb1ELb0ELb1ELi128EEEEEEEEEvNT_6ParamsE:
        /* <DEDUP_REMOVED lines=17> */
.L_x_2550:
        /* <DEDUP_REMOVED lines=8> */
.L_x_2552:
[----:B------:R-:W-:-:S05]  /*0190*/  MOV R0, c[0x0][0x54c] ;  /* 0x0001530000007a02 */ /* 0x000fca0000000f00 */
.L_x_2551:
[----:B-----5:R-:W-:Y:S01]  /*01a0*/  IMAD R0, R0, c[0x0][0x548], RZ ;  /* 0x0001520000007a24 */ /* 0x020fe200078e02ff */
[----:B-1----:R-:W-:-:S04]  /*01b0*/  SHF.L.U32 R2, R210, 0x7, RZ ;  /* 0x00000007d2027819 */ /* 0x002fc800000006ff */
[----:B------:R-:W-:-:S04]  /*01c0*/  ISETP.GE.AND P0, PT, R2, R0, PT ;  /* 0x000000000200720c */ /* 0x000fc80003f06270 */
[----:B------:R-:W-:-:S05]  /*01d0*/  SEL R0, R5, 0xffffffff, !P0 ;  /* 0xffffffff05007807 */ /* 0x000fca0004000000 */
[----:B------:R1:W-:Y:S01]  /*01e0*/  STL [R1+0x4c], R0 ;  /* 0x00004c0001007387 */ /* 0x0003e20000100800 */
[----:B------:R-:W-:Y:S05]  /*01f0*/  BRA `(.L_x_2553) ;  /* 0x0000013000007947 */ /* 0x000fea0003800000 */
.L_x_2549:
[----:B---3--:R-:W-:-:S04]  /*0200*/  ISETP.NE.U32.AND P0, PT, RZ, c[0x0][0x568], PT ;  /* 0x00015a00ff007a0c */ /* 0x008fc80003f05070 */
[----:B------:R-:W-:-:S13]  /*0210*/  ISETP.NE.AND.EX P0, PT, RZ, c[0x0][0x56c], PT, P0 ;  /* 0x00015b00ff007a0c */ /* 0x000fda0003f05300 */
[----:B------:R-:W-:Y:S05]  /*0220*/  @!P0 BRA `(.L_x_2554) ;  /* 0x0000002000008947 */ /* 0x000fea0003800000 */
[----:B------:R1:W5:Y:S01]  /*0230*/  LDG.E R0, [R2.64] ;  /* 0x0000000802007981 */ /* 0x000362000c1e1900 */
[----:B------:R-:W-:Y:S05]  /*0240*/  BRA `(.L_x_2555) ;  /* 0x0000009000007947 */ /* 0x000fea0003800000 */
.L_x_2554:
        /* <DEDUP_REMOVED lines=8> */
.L_x_2556:
[----:B------:R-:W-:-:S05]  /*02d0*/  MOV R0, c[0x0][0x54c] ;  /* 0x0001530000007a02 */ /* 0x000fca0000000f00 */
.L_x_2555:
[----:B-----5:R-:W-:Y:S01]  /*02e0*/  IMAD R0, R0, c[0x0][0x548], RZ ;  /* 0x0001520000007a24 */ /* 0x020fe200078e02ff */
[----:B-1----:R-:W-:-:S04]  /*02f0*/  SHF.L.U32 R2, R210, 0x7, RZ ;  /* 0x00000007d2027819 */ /* 0x002fc800000006ff */
[----:B------:R-:W-:-:S04]  /*0300*/  ISETP.GE.AND P0, PT, R2, R0, PT ;  /* 0x000000000200720c */ /* 0x000fc80003f06270 */
[----:B------:R-:W-:-:S05]  /*0310*/  SEL R0, R5, 0xffffffff, !P0 ;  /* 0xffffffff05007807 */ /* 0x000fca0004000000 */
[----:B------:R1:W-:Y:S04]  /*0320*/  STL [R1+0x4c], R0 ;  /* 0x00004c0001007387 */ /* 0x0003e80000100800 */
.L_x_2553:
        /* <DEDUP_REMOVED lines=36> */
.L_x_2557:
[----:B---3--:R-:W-:-:S04]  /*0570*/  ISETP.NE.U32.AND P0, PT, RZ, c[0x0][0x368], PT ;  /* 0x0000da00ff007a0c */ /* 0x008fc80003f05070 */
[----:B------:R-:W-:-:S13]  /*0580*/  ISETP.NE.AND.EX P0, PT, RZ, c[0x0][0x36c], PT, P0 ;  /* 0x0000db00ff007a0c */ /* 0x000fda0003f05300 */
[----:B------:R-:W-:Y:S05]  /*0590*/  @!P0 BRA `(.L_x_2558) ;  /* 0x0000003000008947 */ /* 0x000fea0003800000 */
[----:B------:R-:W-:-:S05]  /*05a0*/  IMAD.WIDE R4, R13, R40, c[0x0][0x368] ;  /* 0x0000da000d047625 */ /* 0x000fca00078e0228 */
[----:B------:R2:W5:Y:S01]  /*05b0*/  LDG.E R8, [R4.64] ;  /* 0x0000000804087981 */ /* 0x000562000c1e1900 */
[----:B------:R-:W-:Y:S05]  /*05c0*/  BRA `(.L_x_2559) ;  /* 0x0000004000007947 */ /* 0x000fea0003800000 */
.L_x_2558:
[----:B------:R-:W-:Y:S05]  /*05d0*/  @!P5 BRA `(.L_x_2559) ;  /* 0x000000300000d947 */ /* 0x000fea0003800000 */
[----:B-1----:R1:W2:Y:S04]  /*05e0*/  LDG.E R0, [R4.64] ;  /* 0x0000000804007981 */ /* 0x0022a8000c1e1900 */
[----:B-1----:R-:W2:Y:S02]  /*05f0*/  LDG.E R4, [R4.64+0x4] ;  /* 0x0000040804047981 */ /* 0x002ea4000c1e1900 */
[----:B--2---:R-:W-:Y:S02]  /*0600*/  IADD3 R8, -R0, R4, RZ ;  /* 0x0000000400087210 */ /* 0x004fe40007ffe1ff */
.L_x_2559:
        /* <DEDUP_REMOVED lines=355> */
.L_x_2607:
        /* <DEDUP_REMOVED lines=50> */
.L_x_2565:
[----:B------:R-:W-:Y:S05]  /*1f60*/  BSYNC B0 ;  /* 0x0000000000007941 */ /* 0x000fea0003800000 */
.L_x_2564:
        /* <DEDUP_REMOVED lines=40> */
.L_x_2567:
[----:B------:R-:W-:Y:S05]  /*21f0*/  BSYNC B0 ;  /* 0x0000000000007941 */ /* 0x000fea0003800000 */
.L_x_2566:
        /* <DEDUP_REMOVED lines=40> */
.L_x_2569:
[----:B------:R-:W-:Y:S05]  /*2480*/  BSYNC B0 ;  /* 0x0000000000007941 */ /* 0x000fea0003800000 */
.L_x_2568:
        /* <DEDUP_REMOVED lines=38> */
.L_x_2571:
[----:B------:R-:W-:Y:S05]  /*26f0*/  BSYNC B0 ;  /* 0x0000000000007941 */ /* 0x000fea0003800000 */
.L_x_2570:
        /* <DEDUP_REMOVED lines=74> */
.L_x_2575:
[----:B------:R-:W-:Y:S05]  /*2ba0*/  BSYNC B0 ;  /* 0x0000000000007941 */ /* 0x000fea0003800000 */
.L_x_2574:
        /* <DEDUP_REMOVED lines=59> */
.L_x_2573:
[----:B------:R-:W-:Y:S05]  /*2f60*/  BSYNC B1 ;  /* 0x0000000000017941 */ /* 0x000fea0003800000 */
.L_x_2572:
        /* <DEDUP_REMOVED lines=62> */
.L_x_2579:
[----:B------:R-:W-:Y:S05]  /*3350*/  BSYNC B0 ;  /* 0x0000000000007941 */ /* 0x000fea0003800000 */
.L_x_2578:
        /* <DEDUP_REMOVED lines=59> */
.L_x_2577:
[----:B------:R-:W-:Y:S05]  /*3710*/  BSYNC B1 ;  /* 0x0000000000017941 */ /* 0x000fea0003800000 */
.L_x_2576:
        /* <DEDUP_REMOVED lines=62> */
.L_x_2583:
[----:B------:R-:W-:Y:S05]  /*3b00*/  BSYNC B0 ;  /* 0x0000000000007941 */ /* 0x000fea0003800000 */
.L_x_2582:
        /* <DEDUP_REMOVED lines=59> */
.L_x_2581:
[----:B------:R-:W-:Y:S05]  /*3ec0*/  BSYNC B1 ;  /* 0x0000000000017941 */ /* 0x000fea0003800000 */
.L_x_2580:
        /* <DEDUP_REMOVED lines=60> */
.L_x_2586:
[----:B------:R-:W-:Y:S05]  /*4290*/  BSYNC B0 ;  /* 0x0000000000007941 */ /* 0x000fea0003800000 */
.L_x_2585:
        /* <DEDUP_REMOVED lines=59> */
.L_x_2563:
        /* <DEDUP_REMOVED lines=224> */
.L_x_2588:
[----:B-1----:R-:W-:Y:S05]  /*5450*/  BSYNC B0 ;  /* 0x0000000000007941 */ /* 0x002fea0003800000 */
.L_x_2587:
        /* <DEDUP_REMOVED lines=115> */
.L_x_2590:
[----:B------:R-:W-:Y:S05]  /*5b90*/  BSYNC B0 ;  /* 0x0000000000007941 */ /* 0x000fea0003800000 */
.L_x_2589:
        /* <DEDUP_REMOVED lines=115> */
.L_x_2592:
[----:B------:R-:W-:Y:S05]  /*62d0*/  BSYNC B0 ;  /* 0x0000000000007941 */ /* 0x000fea0003800000 */
.L_x_2591:
        /* <DEDUP_REMOVED lines=116> */
.L_x_2562:
        /* <DEDUP_REMOVED lines=19> */
.L_x_2594:
[----:B------:R-:W-:Y:S05]  /*6b50*/  BSYNC B0 ;  /* 0x0000000000007941 */ /* 0x000fea0003800000 */
.L_x_2593:
        /* <DEDUP_REMOVED lines=19> */
.L_x_2596:
[----:B------:R-:W-:Y:S05]  /*6c90*/  BSYNC B0 ;  /* 0x0000000000007941 */ /* 0x000fea0003800000 */
.L_x_2595:
        /* <DEDUP_REMOVED lines=19> */
.L_x_2598:
[----:B------:R-:W-:Y:S05]  /*6dd0*/  BSYNC B0 ;  /* 0x0000000000007941 */ /* 0x000fea0003800000 */
.L_x_2597:
        /* <DEDUP_REMOVED lines=18> */
.L_x_2584:
[----:B------:R-:W-:Y:S05]  /*6f00*/  BSYNC B2 ;  /* 0x0000000000027941 */ /* 0x000fea0003800000 */
.L_x_2561:
        /* <DEDUP_REMOVED lines=63> */
[----:B--2---:R-:W-:Y:S01]  /*7300*/  IMNMX R7, R0, 0x40, PT ;  /* 0x0000004000077817 */ /* 0x004fe20003800200 */
[----:B------:R-:W-:Y:S04]  /*7310*/  DEPBAR.LE SB0, 0x0 ;  /* 0x000080000000791a */ /* 0x000fe80000000000 */
[----:B------:R-:W-:Y:S01]  /*7320*/  BAR.SYNC.DEFER_BLOCKING 0x0 ;  /* 0x0000000000007b1d */ /* 0x000fe20000010000 */
[----:B------:R-:W-:Y:S02]  /*7330*/  ISETP.GE.AND P1, PT, R97, R7, PT ;  /* 0x000000076100720c */ /* 0x000fe40003f26270 */
[----:B------:R-:W-:Y:S05]  /*7340*/  IADD3 R6, P0, R14, R162, RZ ;  /* 0x000000a20e067210 */ /* 0x000fea0007f1e0ff */
[----:B------:R-:W-:Y:S06]  /*7350*/  IMAD.X R16, R16, 0x1, R161, P0 ;  /* 0x0000000110107824 */ /* 0x000fec00000e06a1 */
        /* <DEDUP_REMOVED lines=14> */
.L_x_2600:
[----:B-1----:R-:W-:Y:S05]  /*7440*/  BSYNC B0 ;  /* 0x0000000000007941 */ /* 0x002fea0003800000 */
.L_x_2599:
        /* <DEDUP_REMOVED lines=19> */
.L_x_2602:
[----:B------:R-:W-:Y:S05]  /*7580*/  BSYNC B0 ;  /* 0x0000000000007941 */ /* 0x000fea0003800000 */
.L_x_2601:
        /* <DEDUP_REMOVED lines=19> */
.L_x_2604:
[----:B------:R-:W-:Y:S05]  /*76c0*/  BSYNC B0 ;  /* 0x0000000000007941 */ /* 0x000fea0003800000 */
.L_x_2603:
        /* <DEDUP_REMOVED lines=19> */
.L_x_2606:
[----:B------:R-:W-:Y:S05]  /*7800*/  BSYNC B0 ;  /* 0x0000000000007941 */ /* 0x000fea0003800000 */
.L_x_2605:
        /* <DEDUP_REMOVED lines=37> */
.L_x_2560:
        /* <DEDUP_REMOVED lines=123> */
[----:B------:R-:W-:-:S04]  /*8210*/  IMAD.WIDE.U32 R164, R162, 0x20, RZ ;  /* 0x00000020a2a47825 */ /* 0x000fc800078e00ff */
        /* <DEDUP_REMOVED lines=65> */
[C---:B---3--:R-:W-:Y:S01]  /*8630*/  @!P2 LEA R10, P0, R20.reuse, R2, 0x1 ;  /* 0x00000002140aa211 */ /* 0x048fe200078008ff */
        /* <DEDUP_REMOVED lines=81> */
[----:B------:R-:W-:Y:S01]  /*8b50*/  @!P5 IMAD.MOV.U32 R2, RZ, RZ, R59 ;  /* 0x000000ffff02d224 */ /* 0x000fe200078e003b */
[----:B------:R-:W-:Y:S01]  /*8b60*/  LEA.HI R59, R159, R213, RZ, 0x4 ;  /* 0x000000d59f3b7211 */ /* 0x000fe200078f20ff */
[----:B------:R-:W-:Y:S01]  /*8b70*/  IMAD.MOV.U32 R12, RZ, RZ, c[0x0][0x1e4] ;  /* 0x00007900ff0c7624 */ /* 0x000fe200078e00ff */
[----:B--2---:R-:W-:-:S05]  /*8b80*/  @!P0 LOP3.LUT R10, R13, 0xfffffff8, RZ, 0xc0, !PT ;  /* 0xfffffff80d0a8812 */ /* 0x004fca00078ec0ff */
[----:B-1----:R-:W-:Y:S01]  /*8b90*/  @!P0 IMAD.WIDE R10, R10, 0x2, R6 ;  /* 0x000000020a0a8825 */ /* 0x002fe200078e0206 */
[C---:B---3--:R-:W-:Y:S02]  /*8ba0*/  @!P0 LEA R8, P1, R20.reuse, R6, 0x1 ;  /* 0x0000000614088211 */ /* 0x048fe400078208ff */
        /* <DEDUP_REMOVED lines=68> */
[C---:B------:R-:W-:Y:S01]  /*8ff0*/  @P0 LEA R6, P2, R2.reuse, c[0x0][0x1c8], 0x1 ;  /* 0x0000720002060a11 */ /* 0x040fe200078408ff */
        /* <DEDUP_REMOVED lines=36> */
.L_x_2609:
        /* <DEDUP_REMOVED lines=41> */
.L_x_2613:
[----:B------:R-:W-:Y:S05]  /*94d0*/  BSYNC B0 ;  /* 0x0000000000007941 */ /* 0x000fea0003800000 */
.L_x_2612:
        /* <DEDUP_REMOVED lines=72> */
.L_x_2617:
[----:B------:R-:W-:Y:S05]  /*9960*/  BSYNC B0 ;  /* 0x0000000000007941 */ /* 0x000fea0003800000 */
.L_x_2616:
        /* <DEDUP_REMOVED lines=41> */
.L_x_2615:
[----:B------:R-:W-:Y:S05]  /*9c00*/  BSYNC B1 ;  /* 0x0000000000017941 */ /* 0x000fea0003800000 */
.L_x_2614:
        /* <DEDUP_REMOVED lines=45> */
.L_x_2621:
[----:B------:R-:W-:Y:S05]  /*9ee0*/  BSYNC B0 ;  /* 0x0000000000007941 */ /* 0x000fea0003800000 */
.L_x_2620:
        /* <DEDUP_REMOVED lines=41> */
.L_x_2619:
[----:B------:R-:W-:Y:S05]  /*a180*/  BSYNC B1 ;  /* 0x0000000000017941 */ /* 0x000fea0003800000 */
.L_x_2618:
        /* <DEDUP_REMOVED lines=45> */
.L_x_2625:
[----:B------:R-:W-:Y:S05]  /*a460*/  BSYNC B0 ;  /* 0x0000000000007941 */ /* 0x000fea0003800000 */
.L_x_2624:
        /* <DEDUP_REMOVED lines=41> */
.L_x_2623:
[----:B------:R-:W-:Y:S05]  /*a700*/  BSYNC B1 ;  /* 0x0000000000017941 */ /* 0x000fea0003800000 */
.L_x_2622:
        /* <DEDUP_REMOVED lines=45> */
.L_x_2629:
[----:B------:R-:W-:Y:S05]  /*a9e0*/  BSYNC B0 ;  /* 0x0000000000007941 */ /* 0x000fea0003800000 */
.L_x_2628:
        /* <DEDUP_REMOVED lines=41> */
.L_x_2627:
[----:B------:R-:W-:Y:S05]  /*ac80*/  BSYNC B1 ;  /* 0x0000000000017941 */ /* 0x000fea0003800000 */
.L_x_2626:
        /* <DEDUP_REMOVED lines=45> */
.L_x_2633:
[----:B------:R-:W-:Y:S05]  /*af60*/  BSYNC B0 ;  /* 0x0000000000007941 */ /* 0x000fea0003800000 */
.L_x_2632:
        /* <DEDUP_REMOVED lines=41> */
.L_x_2631:
[----:B------:R-:W-:Y:S05]  /*b200*/  BSYNC B1 ;  /* 0x0000000000017941 */ /* 0x000fea0003800000 */
.L_x_2630:
        /* <DEDUP_REMOVED lines=45> */
.L_x_2637:
[----:B------:R-:W-:Y:S05]  /*b4e0*/  BSYNC B0 ;  /* 0x0000000000007941 */ /* 0x000fea0003800000 */
.L_x_2636:
        /* <DEDUP_REMOVED lines=41> */
.L_x_2635:
[----:B------:R-:W-:Y:S05]  /*b780*/  BSYNC B1 ;  /* 0x0000000000017941 */ /* 0x000fea0003800000 */
.L_x_2634:
        /* <DEDUP_REMOVED lines=45> */
.L_x_2641:
[----:B------:R-:W-:Y:S05]  /*ba60*/  BSYNC B0 ;  /* 0x0000000000007941 */ /* 0x000fea0003800000 */
.L_x_2640:
        /* <DEDUP_REMOVED lines=41> */
.L_x_2639:
[----:B------:R-:W-:Y:S05]  /*bd00*/  BSYNC B1 ;  /* 0x0000000000017941 */ /* 0x000fea0003800000 */
.L_x_2638:
        /* <DEDUP_REMOVED lines=44> */
.L_x_2644:
[----:B------:R-:W-:Y:S05]  /*bfd0*/  BSYNC B0 ;  /* 0x0000000000007941 */ /* 0x000fea0003800000 */
.L_x_2643:
        /* <DEDUP_REMOVED lines=42> */
.L_x_2611:
        /* <DEDUP_REMOVED lines=17> */
.L_x_2646:
[----:B------:R-:W-:Y:S05]  /*c390*/  BSYNC B0 ;  /* 0x0000000000007941 */ /* 0x000fea0003800000 */
.L_x_2645:
        /* <DEDUP_REMOVED lines=119> */
.L_x_2648:
[----:B------:R-:W-:Y:S05]  /*cb10*/  BSYNC B0 ;  /* 0x0000000000007941 */ /* 0x000fea0003800000 */
.L_x_2647:
        /* <DEDUP_REMOVED lines=101> */
.L_x_2650:
[----:B------:R-:W-:Y:S05]  /*d170*/  BSYNC B0 ;  /* 0x0000000000007941 */ /* 0x000fea0003800000 */
.L_x_2649:
        /* <DEDUP_REMOVED lines=101> */
.L_x_2652:
[----:B------:R-:W-:Y:S05]  /*d7d0*/  BSYNC B0 ;  /* 0x0000000000007941 */ /* 0x000fea0003800000 */
.L_x_2651:
        /* <DEDUP_REMOVED lines=101> */
.L_x_2654:
[----:B------:R-:W-:Y:S05]  /*de30*/  BSYNC B0 ;  /* 0x0000000000007941 */ /* 0x000fea0003800000 */
.L_x_2653:
        /* <DEDUP_REMOVED lines=101> */
.L_x_2656:
[----:B------:R-:W-:Y:S05]  /*e490*/  BSYNC B0 ;  /* 0x0000000000007941 */ /* 0x000fea0003800000 */
.L_x_2655:
        /* <DEDUP_REMOVED lines=101> */
.L_x_2658:
[----:B------:R-:W-:Y:S05]  /*eaf0*/  BSYNC B0 ;  /* 0x0000000000007941 */ /* 0x000fea0003800000 */
.L_x_2657:
        /* <DEDUP_REMOVED lines=101> */
.L_x_2660:
[----:B------:R-:W-:Y:S05]  /*f150*/  BSYNC B0 ;  /* 0x0000000000007941 */ /* 0x000fea0003800000 */
.L_x_2659:
        /* <DEDUP_REMOVED lines=100> */
.L_x_2642:
[----:B------:R-:W-:Y:S05]  /*f7a0*/  BSYNC B2 ;  /* 0x0000000000027941 */ /* 0x000fea0003800000 */
.L_x_2610:
[----:B------:R-:W-:Y:S01]  /*f7b0*/  SHF.R.S32.HI R7, RZ, 0x4, R59 ;  /* 0x00000004ff077819 */ /* 0x000fe2000001143b */
[----:B------:R-:W-:Y:S01]  /*f7c0*/  IMAD.SHL.U32 R5, R49, 0x40, RZ ;  /* 0x0000004031057824 */ /* 0x000fe200078e00ff */
[----:B------:R-:W-:-:S04]  /*f7d0*/  DEPBAR.LE SB0, 0x0 ;  /* 0x000080000000791a */ /* 0x000fc80000000000 */
[----:B------:R-:W-:Y:S01]  /*f7e0*/  LEA.HI R0, R59, R7, RZ, 0x1 ;  /* 0x000000073b007211 */ /* 0x000fe200078f08ff */
[----:B------:R-:W-:Y:S01]  /*f7f0*/  IMAD.SHL.U32 R2, R56, 0x40, RZ ;  /* 0x0000004038027824 */ /* 0x000fe200078e00ff */
[----:B------:R-:W-:Y:S01]  /*f800*/  LEA.HI R159, R159, R213, RZ, 0x5 ;  /* 0x000000d59f9f7211 */ /* 0x000fe200078f28ff */
[----:B-1----:R-:W-:Y:S01]  /*f810*/  IMAD.SHL.U32 R9, R48, 0x8, RZ ;  /* 0x0000000830097824 */ /* 0x002fe200078e00ff */
[----:B------:R-:W-:Y:S01]  /*f820*/  LOP3.LUT R0, R0, 0xfffffffe, RZ, 0xc0, !PT ;  /* 0xfffffffe00007812 */ /* 0x000fe200078ec0ff */
[----:B------:R-:W-:Y:S01]  /*f830*/  IMAD.MOV.U32 R160, RZ, RZ, 0x5 ;  /* 0x00000005ffa07424 */ /* 0x000fe200078e00ff */
[----:B------:R-:W-:Y:S01]  /*f840*/  LOP3.LUT R2, R2, 0x1c0, RZ, 0xc0, !PT ;  /* 0x000001c002027812 */ /* 0x000fe200078ec0ff */
[----:B------:R-:W-:Y:S01]  /*f850*/  IMAD R158, R55, -0x40, R205 ;  /* 0xffffffc0379e7824 */ /* 0x000fe200078e02cd */
[----:B------:R-:W-:Y:S01]  /*f860*/  BAR.SYNC.DEFER_BLOCKING 0x0 ;  /* 0x0000000000007b1d */ /* 0x000fe20000010000 */
[----:B------:R-:W-:Y:S01]  /*f870*/  IMAD.IADD R7, R7, 0x1, -R0 ;  /* 0x0000000107077824 */ /* 0x000fe200078e0a00 */
[----:B------:R-:W-:Y:S01]  /*f880*/  LOP3.LUT R0, R5, 0x1c0, RZ, 0xc0, !PT ;  /* 0x000001c005007812 */ /* 0x000fe200078ec0ff */
[----:B------:R-:W-:Y:S01]  /*f890*/  IMAD.SHL.U32 R247, R247, 0x2, RZ ;  /* 0x00000002f7f77824 */ /* 0x000fe200078e00ff */
[----:B------:R-:W-:Y:S01]  /*f8a0*/  LOP3.LUT P1, RZ, R49, 0x2, RZ, 0xc0, !PT ;  /* 0x0000000231ff7812 */ /* 0x000fe2000782c0ff */
[----:B------:R-:W-:Y:S01]  /*f8b0*/  IMAD.SHL.U32 R5, R7, 0x8, RZ ;  /* 0x0000000807057824 */ /* 0x000fe200078e00ff */
[----:B------:R-:W-:-:S02]  /*f8c0*/  LOP3.LUT R9, R0, 0x8, R9, 0xf8, !PT ;  /* 0x0000000800097812 */ /* 0x000fc400078ef809 */
[----:B------:R-:W-:Y:S01]  /*f8d0*/  SHF.R.U32.HI R6, RZ, 0x3, R0 ;  /* 0x00000003ff067819 */ /* 0x000fe20000011600 */
[----:B------:R-:W-:Y:S01]  /*f8e0*/  IMAD.SHL.U32 R0, R159, 0x20, RZ ;  /* 0x000000209f007824 */ /* 0x000fe200078e00ff */
[----:B------:R-:W-:Y:S01]  /*f8f0*/  LOP3.LUT R8, R2, 0x8, R5, 0xf8, !PT ;  /* 0x0000000802087812 */ /* 0x000fe200078ef805 */
[----:B------:R-:W-:Y:S01]  /*f900*/  IMAD.SHL.U32 R5, R57, 0x40, RZ ;  /* 0x0000004039057824 */ /* 0x000fe200078e00ff */
[----:B------:R-:W-:Y:S02]  /*f910*/  SHF.R.U32.HI R2, RZ, 0x3, R2 ;  /* 0x00000003ff027819 */ /* 0x000fe40000011602 */
[----:B------:R-:W-:Y:S02]  /*f920*/  LOP3.LUT R6, R9, R6, RZ, 0x3c, !PT ;  /* 0x0000000609067212 */ /* 0x000fe400078e3cff */
[----:B------:R-:W-:Y:S02]  /*f930*/  LOP3.LUT R157, R8, R2, RZ, 0x3c, !PT ;  /* 0x00000002089d7212 */ /* 0x000fe400078e3cff */
[----:B------:R-:W-:-:S02]  /*f940*/  LOP3.LUT R156, R5, 0xfffffe00, RZ, 0xc0, !PT ;  /* 0xfffffe00059c7812 */ /* 0x000fc400078ec0ff */
[----:B------:R-:W-:Y:S01]  /*f950*/  LOP3.LUT R2, R0, 0x7ffffc00, RZ, 0xc0, !PT ;  /* 0x7ffffc0000027812 */ /* 0x000fe200078ec0ff */
[----:B------:R-:W-:Y:S02]  /*f960*/  IMAD R0, R7, 0x200, R6 ;  /* 0x0000020007007824 */ /* 0x000fe400078e0206 */
[----:B------:R-:W-:Y:S01]  /*f970*/  IMAD.WIDE.U32 R6, R55, c[0x0][0x208], RZ ;  /* 0x0000820037067a25 */ /* 0x000fe200078e00ff */
[----:B------:R-:W-:-:S03]  /*f980*/  IADD3 R2, R157, R156, R2 ;  /* 0x0000009c9d027210 */ /* 0x000fc60007ffe002 */
[----:B------:R-:W-:Y:S02]  /*f990*/  IMAD.SHL.U32 R171, R0, 0x2, RZ ;  /* 0x0000000200ab7824 */ /* 0x000fe400078e00ff */
[----:B------:R-:W-:Y:S02]  /*f9a0*/  IMAD.SHL.U32 R234, R2, 0x2, RZ ;  /* 0x0000000202ea7824 */ /* 0x000fe400078e00ff */
[----:B------:R-:W-:Y:S01]  /*f9b0*/  IMAD R0, R58, c[0x0][0x208], RZ ;  /* 0x000082003a007a24 */ /* 0x000fe200078e02ff */
[----:B------:R-:W-:Y:S01]  /*f9c0*/  LDSM.16.M88.4 R24, [R171+0x5100] ;  /* 0x00510000ab18783b */ /* 0x000fe20000000200 */
[----:B------:R-:W-:Y:S01]  /*f9d0*/  IADD3 R238, R171, 0x4120, RZ ;  /* 0x00004120abee7810 */ /* 0x000fe20007ffe0ff */
[----:B------:R-:W-:Y:S02]  /*f9e0*/  IMAD R236, R4, 0x2, R234 ;  /* 0x0000000204ec7824 */ /* 0x000fe400078e02ea */
[----:B------:R-:W1:Y:S01]  /*f9f0*/  LDSM.16.M88.4 R8, [R234+0xa100] ;  /* 0x00a10000ea08783b */ /* 0x000e620000000200 */
[----:B------:R-:W-:Y:S01]  /*fa00*/  IMAD R2, R55, c[0x0][0x20c], R0 ;  /* 0x0000830037027a24 */ /* 0x000fe200078e0200 */
[----:B------:R-:W-:Y:S01]  /*fa10*/  LEA R0, P0, R6, R82, 0x6 ;  /* 0x0000005206007211 */ /* 0x000fe200078030ff */
[----:B------:R-:W-:Y:S01]  /*fa20*/  IMAD R235, R3, 0x2, R234 ;  /* 0x0000000203eb7824 */ /* 0x000fe200078e02ea */
[----:B------:R-:W2:Y:S01]  /*fa30*/  LDSM.16.M88.4 R12, [R234+0x8100] ;  /* 0x00810000ea0c783b */ /* 0x000ea20000000200 */
[----:B------:R-:W-:Y:S01]  /*fa40*/  IMAD.IADD R5, R7, 0x1, R2 ;  /* 0x0000000107057824 */ /* 0x000fe200078e0202 */
[----:B------:R-:W-:Y:S01]  /*fa50*/  IADD3 R2, R171, 0x4100, RZ ;  /* 0x00004100ab027810 */ /* 0x000fe20007ffe0ff */
[----:B------:R-:W-:Y:S01]  /*fa60*/  IMAD R237, R3, 0x2, R236 ;  /* 0x0000000203ed7824 */ /* 0x000fe200078e02ec */
[----:B------:R-:W3:Y:S01]  /*fa70*/  LDSM.16.M88.4 R20, [R171+0x4100] ;  /* 0x00410000ab14783b */ /* 0x000ee20000000200 */
[----:B------:R-:W-:Y:S01]  /*fa80*/  IMAD R239, R4, 0x2, R235 ;  /* 0x0000000204ef7824 */ /* 0x000fe200078e02eb */
[----:B------:R-:W-:Y:S01]  /*fa90*/  @P1 IADD3 R238, R2, -0x20, RZ ;  /* 0xffffffe002ee1810 */ /* 0x000fe20007ffe0ff */
[----:B------:R-:W-:Y:S01]  /*faa0*/  IMAD.MOV.U32 R2, RZ, RZ, c[0x0][0x208] ;  /* 0x00008200ff027624 */ /* 0x000fe200078e00ff */
[----:B------:R-:W4:Y:S01]  /*fab0*/  LDSM.16.M88.4 R16, [R171+0x4900] ;  /* 0x00490000ab10783b */ /* 0x000f220000000200 */
[----:B------:R-:W-:-:S02]  /*fac0*/  LEA.HI.X R6, R6, R80, R5, 0x6, P0 ;  /* 0x0000005006067211 */ /* 0x000fc400000f3405 */
[----:B------:R-:W-:Y:S01]  /*fad0*/  IADD3 R246, R238, 0x800, RZ ;  /* 0x00000800eef67810 */ /* 0x000fe20007ffe0ff */
[----:B------:R-:W3:Y:S01]  /*fae0*/  LDSM.16.M88.4 R28, [R171+0x5900] ;  /* 0x00590000ab1c783b */ /* 0x000ee20000000200 */
[----:B------:R-:W-:Y:S02]  /*faf0*/  SHF.L.U64.HI R50, R2, R160, c[0x0][0x20c] ;  /* 0x0000830002327619 */ /* 0x000fe400000102a0 */
[C---:B------:R-:W-:Y:S01]  /*fb00*/  IADD3 R245, R238.reuse, 0x1000, RZ ;  /* 0x00001000eef57810 */ /* 0x040fe20007ffe0ff */
[----:B------:R-:W-:Y:S01]  /*fb10*/  LDSM.16.M88.4 R40, [R238] ;  /* 0x00000000ee28783b */ /* 0x000fe20000000200 */
[C---:B------:R-:W-:Y:S02]  /*fb20*/  IADD3 R244, R238.reuse, 0x1800, RZ ;  /* 0x00001800eef47810 */ /* 0x040fe40007ffe0ff */
[C---:B------:R-:W-:Y:S01]  /*fb30*/  IADD3 R243, R238.reuse, 0x2000, RZ ;  /* 0x00002000eef37810 */ /* 0x040fe20007ffe0ff */
[----:B------:R-:W-:Y:S01]  /*fb40*/  LDSM.16.M88.4 R32, [R238+0x1000] ;  /* 0x00100000ee20783b */ /* 0x000fe20000000200 */
[----:B------:R-:W-:-:S02]  /*fb50*/  IADD3 R242, R238, 0x2800, RZ ;  /* 0x00002800eef27810 */ /* 0x000fc40007ffe0ff */
[C---:B------:R-:W-:Y:S01]  /*fb60*/  IADD3 R241, R238.reuse, 0x3000, RZ ;  /* 0x00003000eef17810 */ /* 0x040fe20007ffe0ff */
[----:B------:R-:W-:Y:S01]  /*fb70*/  LDSM.16.M88.4 R36, [R238+0x800] ;  /* 0x00080000ee24783b */ /* 0x000fe20000000200 */
[----:B------:R-:W-:-:S03]  /*fb80*/  IADD3 R240, R238, 0x3800, RZ ;  /* 0x00003800eef07810 */ /* 0x000fc60007ffe0ff */
[----:B------:R-:W-:Y:S01]  /*fb90*/  STL [R1+0x54], R50 ;  /* 0x0000543201007387 */ /* 0x000fe20000100800 */
[-C--:B-1----:R-:W-:Y:S08]  /*fba0*/  HMMA.16816.F32 R64, R8, R24.reuse, RZ ;  /* 0x000000180840723c */ /* 0x082ff000000018ff */
[----:B--2---:R-:W-:Y:S07]  /*fbb0*/  HMMA.16816.F32 R88, R12, R24, RZ ;  /* 0x000000180c58723c */ /* 0x004fee00000018ff */
[----:B------:R-:W-:Y:S01]  /*fbc0*/  IMAD.SHL.U32 R24, R2, 0x20, RZ ;  /* 0x0000002002187824 */ /* 0x000fe200078e00ff */
[C---:B---3--:R-:W-:Y:S08]  /*fbd0*/  HMMA.16816.F32 R60, R8.reuse, R20, RZ ;  /* 0x00000014083c723c */ /* 0x048ff000000018ff */
[C---:B----4-:R-:W-:Y:S08]  /*fbe0*/  HMMA.16816.F32 R44, R8.reuse, R16, RZ ;  /* 0x00000010082c723c */ /* 0x050ff000000018ff */
[C---:B------:R-:W-:Y:S08]  /*fbf0*/  HMMA.16816.F32 R68, R8.reuse, R28, RZ ;  /* 0x0000001c0844723c */ /* 0x040ff000000018ff */
[C---:B------:R-:W-:Y:S08]  /*fc00*/  HMMA.16816.F32 R72, R8.reuse, R22, RZ ;  /* 0x000000160848723c */ /* 0x040ff000000018ff */
[C---:B------:R-:W-:Y:S08]  /*fc10*/  HMMA.16816.F32 R76, R8.reuse, R18, RZ ;  /* 0x00000012084c723c */ /* 0x040ff000000018ff */
[C---:B------:R-:W-:Y:S08]  /*fc20*/  HMMA.16816.F32 R92, R8.reuse, R26, RZ ;  /* 0x0000001a085c723c */ /* 0x040ff000000018ff */
[----:B------:R-:W-:Y:S07]  /*fc30*/  HMMA.16816.F32 R104, R8, R30, RZ ;  /* 0x0000001e0868723c */ /* 0x000fee00000018ff */
[C---:B------:R-:W-:Y:S01]  /*fc40*/  LEA R10, P0, R0.reuse, c[0x0][0x1f8], 0x1 ;  /* 0x00007e00000a7a11 */ /* 0x040fe200078008ff */
[----:B------:R-:W-:Y:S03]  /*fc50*/  HMMA.16816.F32 R112, R12, R22, RZ ;  /* 0x000000160c70723c */ /* 0x000fe600000018ff */
[----:B------:R-:W-:Y:S01]  /*fc60*/  LEA.HI.X R11, R0, c[0x0][0x1fc], R6, 0x1, P0 ;  /* 0x00007f00000b7a11 */ /* 0x000fe200000f0c06 */
[----:B------:R-:W-:Y:S01]  /*fc70*/  IMAD.IADD R0, R158, 0x1, -R48 ;  /* 0x000000019e007824 */ /* 0x000fe200078e0a30 */
[----:B------:R-:W-:-:S02]  /*fc80*/  IADD3 R8, P1, R24, R10, RZ ;  /* 0x0000000a18087210 */ /* 0x000fc40007f3e0ff */
[C---:B------:R-:W-:Y:S01]  /*fc90*/  IADD3 R5, P0, R24.reuse, 0x80, RZ ;  /* 0x0000008018057810 */ /* 0x040fe20007f1e0ff */
[C---:B------:R-:W-:Y:S01]  /*fca0*/  HMMA.16816.F32 R120, R12.reuse, R20, RZ ;  /* 0x000000140c78723c */ /* 0x040fe200000018ff */
[----:B------:R-:W-:Y:S01]  /*fcb0*/  IADD3 R22, P5, P2, R24, 0x80, R10 ;  /* 0x0000008018167810 */ /* 0x000fe20007abe00a */
[--C-:B------:R-:W-:Y:S01]  /*fcc0*/  IMAD.X R9, R50, 0x1, R11.reuse, P1 ;  /* 0x0000000132097824 */ /* 0x100fe200008e060b */
[----:B------:R-:W-:Y:S01]  /*fcd0*/  ISETP.LT.OR P6, PT, R0, 0x1, P4 ;  /* 0x000000010000780c */ /* 0x000fe200027c1670 */
[----:B------:R-:W-:Y:S01]  /*fce0*/  IMAD.X R2, RZ, RZ, R50, P0 ;  /* 0x000000ffff027224 */ /* 0x000fe200000e0632 */
[----:B------:R-:W-:Y:S02]  /*fcf0*/  IADD3.X R23, R50, RZ, R11, P5, P2 ;  /* 0x000000ff32177210 */ /* 0x000fe40002fe440b */
[----:B------:R-:W-:Y:S01]  /*fd00*/  IADD3 R20, P1, R5, R8, RZ ;  /* 0x0000000805147210 */ /* 0x000fe20007f3e0ff */
[----:B------:R-:W-:Y:S01]  /*fd10*/  HMMA.16816.F32 R96, R12, R16, RZ ;  /* 0x000000100c60723c */ /* 0x000fe200000018ff */
[----:B------:R-:W-:-:S02]  /*fd20*/  IADD3 R6, P0, R8, R24, RZ ;  /* 0x0000001808067210 */ /* 0x000fc40007f1e0ff */
[----:B------:R-:W-:Y:S01]  /*fd30*/  ISETP.LT.OR P5, PT, R0, 0x1, P3 ;  /* 0x000000010000780c */ /* 0x000fe20001fa1670 */
[----:B------:R-:W-:Y:S01]  /*fd40*/  IMAD.X R21, R2, 0x1, R9, P1 ;  /* 0x0000000102157824 */ /* 0x000fe200008e0609 */
[C---:B------:R-:W-:Y:S01]  /*fd50*/  ISETP.LT.OR P2, PT, R0.reuse, 0x11, P4 ;  /* 0x000000110000780c */ /* 0x040fe20002741670 */
[----:B------:R-:W-:Y:S01]  /*fd60*/  IMAD.X R7, R9, 0x1, R50, P0 ;  /* 0x0000000109077824 */ /* 0x000fe200000e0632 */
[----:B------:R-:W-:Y:S01]  /*fd70*/  ISETP.LT.OR P1, PT, R0, 0x11, P3 ;  /* 0x000000110000780c */ /* 0x000fe20001f21670 */
[C---:B------:R-:W-:Y:S01]  /*fd80*/  HMMA.16816.F32 R108, R12.reuse, R18, RZ ;  /* 0x000000120c6c723c */ /* 0x040fe200000018ff */
[----:B------:R-:W1:Y:S07]  /*fd90*/  LDSM.16.M88.4 R16, [R236+0xa100] ;  /* 0x00a10000ec10783b */ /* 0x000e6e0000000200 */
[C---:B------:R-:W-:Y:S07]  /*fda0*/  HMMA.16816.F32 R116, R12.reuse, R26, RZ ;  /* 0x0000001a0c74723c */ /* 0x040fee00000018ff */
[----:B------:R-:W-:Y:S01]  /*fdb0*/  IADD3 R26, P0, R5, R6, RZ ;  /* 0x00000006051a7210 */ /* 0x000fe20007f1e0ff */
[----:B------:R-:W-:Y:S04]  /*fdc0*/  HMMA.16816.F32 R84, R12, R28, RZ ;  /* 0x0000001c0c54723c */ /* 0x000fe800000018ff */
[----:B------:R-:W-:Y:S01]  /*fdd0*/  IMAD.X R27, R2, 0x1, R7, P0 ;  /* 0x00000001021b7824 */ /* 0x000fe200000e0607 */
[----:B------:R-:W-:-:S03]  /*fde0*/  IADD3 R24, P0, R6, R24, RZ ;  /* 0x0000001806187210 */ /* 0x000fc60007f1e0ff */
[----:B------:R-:W-:Y:S01]  /*fdf0*/  HMMA.16816.F32 R80, R12, R30, RZ ;  /* 0x0000001e0c50723c */ /* 0x000fe200000018ff */
[----:B------:R-:W2:Y:S01]  /*fe00*/  LDSM.16.M88.4 R12, [R236+0x8100] ;  /* 0x00810000ec0c783b */ /* 0x000ea20000000200 */
[----:B------:R-:W-:Y:S01]  /*fe10*/  IMAD.X R25, R7, 0x1, R50, P0 ;  /* 0x0000000107197824 */ /* 0x000fe200000e0632 */
[----:B------:R-:W-:Y:S02]  /*fe20*/  LOP3.LUT P0, RZ, R49, 0x4, RZ, 0xc0, !PT ;  /* 0x0000000431ff7812 */ /* 0x000fe4000780c0ff */
[----:B------:R-:W3:Y:S04]  /*fe30*/  LDSM.16.M88.4 R28, [R238+0x1800] ;  /* 0x00180000ee1c783b */ /* 0x000ee80000000200 */
[----:B------:R-:W-:Y:S01]  /*fe40*/  @!PT LDS RZ, [RZ] ;  /* 0x00000000fffff984 */ /* 0x000fe20000000800 */
[----:B------:R-:W-:Y:S01]  /*fe50*/  @!PT LDS RZ, [RZ] ;  /* 0x00000000fffff984 */ /* 0x000fe20000000800 */
[----:B------:R-:W-:Y:S01]  /*fe60*/  @!PT LDS RZ, [RZ] ;  /* 0x00000000fffff984 */ /* 0x000fe20000000800 */
[----:B------:R4:W-:Y:S01]  /*fe70*/  LDGSTS.E.BYPASS.LTC128B.128 [R247+0x100], [R10.64], !P6 ;  /* 0x001000000af77fae */ /* 0x0009e2000f101d48 */
[----:B------:R-:W-:-:S03]  /*fe80*/  ISETP.LT.OR P6, PT, R0, 0x21, P4 ;  /* 0x000000210000780c */ /* 0x000fc600027c1670 */
[----:B------:R4:W-:Y:S01]  /*fe90*/  LDGSTS.E.BYPASS.LTC128B.128 [R247+0x2100], [R10.64+0x80], !P5 ;  /* 0x021000800af77fae */ /* 0x0009e2000e901d48 */
[----:B------:R-:W-:-:S03]  /*fea0*/  ISETP.LT.OR P5, PT, R0, 0x21, P3 ;  /* 0x000000210000780c */ /* 0x000fc60001fa1670 */
[----:B------:R4:W-:Y:S01]  /*feb0*/  LDGSTS.E.BYPASS.LTC128B.128 [R247+0x900], [R8.64], !P2 ;  /* 0x0090000008f77fae */ /* 0x0009e2000d101d48 */
[C---:B------:R-:W-:Y:S01]  /*fec0*/  ISETP.LT.OR P2, PT, R0.reuse, 0x31, P4 ;  /* 0x000000310000780c */ /* 0x040fe20002741670 */
[C---:B-1----:R-:W-:Y:S02]  /*fed0*/  HMMA.16816.F32 R100, R16.reuse, R42, R72 ;  /* 0x0000002a1064723c */ /* 0x042fe40000001848 */
[----:B------:R1:W-:Y:S01]  /*fee0*/  LDGSTS.E.BYPASS.LTC128B.128 [R247+0x2900], [R22.64], !P1 ;  /* 0x0290000016f77fae */ /* 0x0003e2000c901d48 */
[----:B------:R-:W-:Y:S01]  /*fef0*/  ISETP.LT.OR P1, PT, R0, 0x31, P3 ;  /* 0x000000310000780c */ /* 0x000fe20001f21670 */
[----:B------:R-:W-:Y:S02]  /*ff00*/  IMAD.MOV.U32 R0, RZ, RZ, 0x40 ;  /* 0x00000040ff007424 */ /* 0x000fe400078e00ff */
[----:B------:R1:W-:Y:S01]  /*ff10*/  LDGSTS.E.BYPASS.LTC128B.128 [R247+0x1100], [R6.64], !P6 ;  /* 0x0110000006f77fae */ /* 0x0003e2000f101d48 */
[----:B------:R-:W-:Y:S01]  /*ff20*/  ISETP.GE.AND P6, PT, R205, 0x41, PT ;  /* 0x00000041cd00780c */ /* 0x000fe20003fc6270 */
[C---:B------:R-:W-:Y:S01]  /*ff30*/  HMMA.16816.F32 R72, R16.reuse, R34, R92 ;  /* 0x000000221048723c */ /* 0x040fe2000000185c */
[----:B------:R-:W-:Y:S01]  /*ff40*/  SEL R0, R0, 0xffffffc0, !P0 ;  /* 0xffffffc000007807 */ /* 0x000fe20004000000 */
[----:B------:R1:W-:Y:S04]  /*ff50*/  LDGSTS.E.BYPASS.LTC128B.128 [R247+0x3100], [R20.64], !P5 ;  /* 0x0310000014f77fae */ /* 0x0003e8000e901d48 */
[----:B------:R-:W-:Y:S01]  /*ff60*/  IMAD.IADD R233, R171, 0x1, R0 ;  /* 0x00000001abe97824 */ /* 0x000fe200078e0200 */
[----:B------:R3:W-:Y:S01]  /*ff70*/  LDGSTS.E.BYPASS.LTC128B.128 [R247+0x1900], [R24.64], !P2 ;  /* 0x0190000018f77fae */ /* 0x0007e2000d101d48 */
[----:B------:R-:W-:Y:S01]  /*ff80*/  HMMA.16816.F32 R76, R16, R38, R76 ;  /* 0x00000026104c723c */ /* 0x000fe2000000184c */
[----:B------:R-:W-:Y:S01]  /*ff90*/  IMAD.IADD R232, R0, 0x1, R238 ;  /* 0x0000000100e87824 */ /* 0x000fe200078e02ee */
[----:B------:R-:W-:Y:S01]  /*ffa0*/  LOP3.LUT R0, R157, R156, RZ, 0xfc, !PT ;  /* 0x0000009c9d007212 */ /* 0x000fe200078efcff */
[----:B------:R3:W-:Y:S04]  /*ffb0*/  LDGSTS.E.BYPASS.LTC128B.128 [R247+0x3900], [R26.64], !P1 ;  /* 0x039000001af77fae */ /* 0x0007e8000c901d48 */
[----:B------:R-:W-:Y:S01]  /*ffc0*/  LDSM.16.M88.4 R52, [R233+0x4900] ;  /* 0x00490000e934783b */ /* 0x000fe20000000200 */
[-C--:B--2---:R-:W-:Y:S03]  /*ffd0*/  HMMA.16816.F32 R132, R12, R36.reuse, R96 ;  /* 0x000000240c84723c */ /* 0x084fe60000001860 */
[----:B------:R-:W-:Y:S04]  /*ffe0*/  LDSM.16.M88.4 R56, [R233+0x4100] ;  /* 0x00410000e938783b */ /* 0x000fe80000000200 */
[----:B------:R-:W-:Y:S01]  /*fff0*/  LDSM.16.M88.4 R48, [R233+0x5100] ;  /* 0x00510000e930783b */ /* 0x000fe20000000200 */
[----:B----4-:R-:W-:Y:S03]  /*10000*/  HMMA.16816.F32 R8, R16, R36, R44 ;  /* 0x000000241008723c */ /* 0x010fe6000000182c */
[----:B------:R-:W-:Y:S04]  /*10010*/  LDSM.16.M88.4 R44, [R233+0x5900] ;  /* 0x00590000e92c783b */ /* 0x000fe80000000200 */
[----:B-1----:R-:W1:Y:S01]  /*10020*/  LDSM.16.M88.4 R20, [R235+0xa100] ;  /* 0x00a10000eb14783b */ /* 0x002e620000000200 */
[C---:B------:R-:W-:Y:S03]  /*10030*/  HMMA.16816.F32 R92, R12.reuse, R42, R112 ;  /* 0x0000002a0c5c723c */ /* 0x040fe60000001870 */
[----:B------:R-:W0:Y:S04]  /*10040*/  LDGDEPBAR ;  /* 0x00000000000079af */ /* 0x000e280000000000 */
[----:B---3--:R-:W-:Y:S01]  /*10050*/  LDSM.16.M88.4 R24, [R232+0x1000] ;  /* 0x00100000e818783b */ /* 0x008fe20000000200 */
[C---:B------:R-:W-:Y:S08]  /*10060*/  HMMA.16816.F32 R120, R12.reuse, R40, R120 ;  /* 0x000000280c78723c */ /* 0x040ff00000001878 */
[C---:B------:R-:W-:Y:S08]  /*10070*/  HMMA.16816.F32 R136, R12.reuse, R32, R88 ;  /* 0x000000200c88723c */ /* 0x040ff00000001858 */
[C---:B------:R-:W-:Y:S08]  /*10080*/  HMMA.16816.F32 R140, R12.reuse, R28, R84 ;  /* 0x0000001c0c8c723c */ /* 0x040ff00000001854 */
[C---:B------:R-:W-:Y:S08]  /*10090*/  HMMA.16816.F32 R36, R12.reuse, R38, R108 ;  /* 0x000000260c24723c */ /* 0x040ff0000000186c */
[C---:B------:R-:W-:Y:S08]  /*100a0*/  HMMA.16816.F32 R116, R12.reuse, R34, R116 ;  /* 0x000000220c74723c */ /* 0x040ff00000001874 */
[----:B------:R-:W-:Y:S01]  /*100b0*/  HMMA.16816.F32 R112, R12, R30, R80 ;  /* 0x0000001e0c70723c */ /* 0x000fe20000001850 */
[----:B------:R-:W2:Y:S07]  /*100c0*/  LDSM.16.M88.4 R12, [R235+0x8100] ;  /* 0x00810000eb0c783b */ /* 0x000eae0000000200 */
[C---:B------:R-:W-:Y:S01]  /*100d0*/  HMMA.16816.F32 R60, R16.reuse, R40, R60 ;  /* 0x00000028103c723c */ /* 0x040fe2000000183c */
[----:B------:R-:W-:Y:S07]  /*100e0*/  LDSM.16.M88.4 R40, [R232+0x1800] ;  /* 0x00180000e828783b */ /* 0x000fee0000000200 */
[C---:B------:R-:W-:Y:S01]  /*100f0*/  HMMA.16816.F32 R64, R16.reuse, R32, R64 ;  /* 0x000000201040723c */ /* 0x040fe20000001840 */
[----:B------:R-:W-:Y:S07]  /*10100*/  LDSM.16.M88.4 R32, [R232] ;  /* 0x00000000e820783b */ /* 0x000fee0000000200 */
[C---:B------:R-:W-:Y:S08]  /*10110*/  HMMA.16816.F32 R68, R16.reuse, R28, R68 ;  /* 0x0000001c1044723c */ /* 0x040ff00000001844 */
[----:B------:R-:W-:Y:S01]  /*10120*/  HMMA.16816.F32 R104, R16, R30, R104 ;  /* 0x0000001e1068723c */ /* 0x000fe20000001868 */
[----:B------:R-:W-:Y:S04]  /*10130*/  LDSM.16.M88.4 R28, [R232+0x800] ;  /* 0x00080000e81c783b */ /* 0x000fe80000000200 */
[----:B------:R-:W-:Y:S03]  /*10140*/  LDSM.16.M88.4 R16, [R237+0x8100] ;  /* 0x00810000ed10783b */ /* 0x000fe60000000200 */
[C---:B-1----:R-:W-:Y:S01]  /*10150*/  HMMA.16816.F32 R124, R20.reuse, R52, R8 ;  /* 0x00000034147c723c */ /* 0x042fe20000001808 */
[----:B------:R-:W1:Y:S07]  /*10160*/  LDSM.16.M88.4 R8, [R237+0xa100] ;  /* 0x00a10000ed08783b */ /* 0x000e6e0000000200 */
[C---:B------:R-:W-:Y:S08]  /*10170*/  HMMA.16816.F32 R108, R20.reuse, R56, R60 ;  /* 0x00000038146c723c */ /* 0x040ff0000000183c */
[C---:B------:R-:W-:Y:S08]  /*10180*/  HMMA.16816.F32 R128, R20.reuse, R48, R64 ;  /* 0x000000301480723c */ /* 0x040ff00000001840 */
        /* <DEDUP_REMOVED lines=16> */
[C---:B-1----:R-:W-:Y:S08]  /*10290*/  HMMA.16816.F32 R76, R8.reuse, R32, R108 ;  /* 0x00000020084c723c */ /* 0x042ff0000000186c */
[C---:B------:R-:W-:Y:S08]  /*102a0*/  HMMA.16816.F32 R104, R8.reuse, R28, R124 ;  /* 0x0000001c0868723c */ /* 0x040ff0000000187c */
[C---:B------:R-:W-:Y:S08]  /*102b0*/  HMMA.16816.F32 R92, R8.reuse, R30, R88 ;  /* 0x0000001e085c723c */ /* 0x040ff00000001858 */
[C---:B------:R-:W-:Y:S08]  /*102c0*/  HMMA.16816.F32 R144, R8.reuse, R24, R128 ;  /* 0x000000180890723c */ /* 0x040ff00000001880 */
[----:B------:R-:W-:Y:S08]  /*102d0*/  HMMA.16816.F32 R136, R8, R40, R96 ;  /* 0x000000280888723c */ /* 0x000ff00000001860 */
[C---:B------:R-:W-:Y:S08]  /*102e0*/  HMMA.16816.F32 R128, R16.reuse, R32, R84 ;  /* 0x000000201080723c */ /* 0x040ff00000001854 */
[C---:B------:R-:W-:Y:S08]  /*102f0*/  HMMA.16816.F32 R124, R16.reuse, R34, R80 ;  /* 0x00000022107c723c */ /* 0x040ff00000001850 */
[C---:B------:R-:W-:Y:S08]  /*10300*/  HMMA.16816.F32 R120, R16.reuse, R28, R68 ;  /* 0x0000001c1078723c */ /* 0x040ff00000001844 */
[C---:B------:R-:W-:Y:S01]  /*10310*/  HMMA.16816.F32 R116, R16.reuse, R30, R64 ;  /* 0x0000001e1074723c */ /* 0x040fe20000001840 */
[----:B------:R-:W-:Y:S07]  /*10320*/  LDSM.16.M88.4 R28, [R238+0x2800] ;  /* 0x00280000ee1c783b */ /* 0x000fee0000000200 */
[C---:B------:R-:W-:Y:S01]  /*10330*/  HMMA.16816.F32 R112, R16.reuse, R24, R56 ;  /* 0x000000181070723c */ /* 0x040fe20000001838 */
[----:B------:R-:W-:Y:S07]  /*10340*/  LDSM.16.M88.4 R56, [R238+0x3800] ;  /* 0x00380000ee38783b */ /* 0x000fee0000000200 */
[C---:B------:R-:W-:Y:S01]  /*10350*/  HMMA.16816.F32 R88, R16.reuse, R26, R48 ;  /* 0x0000001a1058723c */ /* 0x040fe20000001830 */
[----:B------:R-:W-:Y:S07]  /*10360*/  LDSM.16.M88.4 R48, [R238+0x3000] ;  /* 0x00300000ee30783b */ /* 0x000fee0000000200 */
[C---:B------:R-:W-:Y:S01]  /*10370*/  HMMA.16816.F32 R108, R16.reuse, R40, R36 ;  /* 0x00000028106c723c */ /* 0x040fe20000001824 */
[----:B------:R-:W-:Y:S07]  /*10380*/  LDSM.16.M88.4 R36, [R171+0x7100] ;  /* 0x00710000ab24783b */ /* 0x000fee0000000200 */
[----:B------:R-:W-:Y:S01]  /*10390*/  HMMA.16816.F32 R96, R16, R42, R20 ;  /* 0x0000002a1060723c */ /* 0x000fe20000001814 */
[----:B------:R-:W1:Y:S04]  /*103a0*/  LDSM.16.M88.4 R16, [R234+0xc100] ;  /* 0x00c10000ea10783b */ /* 0x000e680000000200 */
[----:B------:R-:W3:Y:S03]  /*103b0*/  LDSM.16.M88.4 R20, [R171+0x7900] ;  /* 0x00790000ab14783b */ /* 0x000ee60000000200 */
[C---:B------:R-:W-:Y:S01]  /*103c0*/  HMMA.16816.F32 R140, R8.reuse, R26, R72 ;  /* 0x0000001a088c723c */ /* 0x040fe20000001848 */
[----:B------:R-:W4:Y:S07]  /*103d0*/  LDSM.16.M88.4 R24, [R236+0xc100] ;  /* 0x00c10000ec18783b */ /* 0x000f2e0000000200 */
[C---:B------:R-:W-:Y:S01]  /*103e0*/  HMMA.16816.F32 R100, R8.reuse, R34, R100 ;  /* 0x000000220864723c */ /* 0x040fe20000001864 */
[----:B------:R-:W-:Y:S07]  /*103f0*/  LDSM.16.M88.4 R32, [R238+0x2000] ;  /* 0x00200000ee20783b */ /* 0x000fee0000000200 */
[----:B------:R-:W-:Y:S01]  /*10400*/  HMMA.16816.F32 R132, R8, R42, R60 ;  /* 0x0000002a0884723c */ /* 0x000fe2000000183c */
[----:B------:R-:W3:Y:S07]  /*10410*/  LDSM.16.M88.4 R8, [R236+0xe100] ;  /* 0x00e10000ec08783b */ /* 0x000eee0000000200 */
        /* <DEDUP_REMOVED lines=24> */
[C---:B------:R-:W-:Y:S08]  /*105a0*/  HMMA.16816.F32 R144, R8.reuse, R30, R60 ;  /* 0x0000001e0890723c */ /* 0x040ff0000000183c */
        /* <DEDUP_REMOVED lines=11> */
[----:B------:R-:W-:Y:S07]  /*10660*/  LDSM.16.M88.4 R8, [R239+0xe100] ;  /* 0x00e10000ef08783b */ /* 0x000fee0000000200 */
[C---:B------:R-:W-:Y:S01]  /*10670*/  HMMA.16816.F32 R112, R24.reuse, R48, R12 ;  /* 0x000000301870723c */ /* 0x040fe2000000180c */
[----:B------:R-:W-:Y:S07]  /*10680*/  LDSM.16.M88.4 R12, [R237+0xc100] ;  /* 0x00c10000ed0c783b */ /* 0x000fee0000000200 */
[C---:B------:R-:W-:Y:S01]  /*10690*/  HMMA.16816.F32 R72, R24.reuse, R50, R88 ;  /* 0x000000321848723c */ /* 0x040fe20000001858 */
[----:B------:R-:W4:Y:S07]  /*106a0*/  LDSM.16.M88.4 R48, [R232+0x2000] ;  /* 0x00200000e830783b */ /* 0x000f2e0000000200 */
        /* <DEDUP_REMOVED lines=24> */
[----:B------:R-:W-:Y:S08]  /*10830*/  HMMA.16816.F32 R68, R8, R26, R64 ;  /* 0x0000001a0844723c */ /* 0x000ff00000001840 */
[C---:B------:R-:W-:Y:S08]  /*10840*/  HMMA.16816.F32 R60, R12.reuse, R48, R60 ;  /* 0x000000300c3c723c */ /* 0x040ff0000000183c */
[C---:B------:R-:W-:Y:S08]  /*10850*/  HMMA.16816.F32 R56, R12.reuse, R50, R56 ;  /* 0x000000320c38723c */ /* 0x040ff00000001838 */
[C---:B------:R-:W-:Y:S08]  /*10860*/  HMMA.16816.F32 R52, R12.reuse, R32, R52 ;  /* 0x000000200c34723c */ /* 0x040ff00000001834 */
[----:B------:R-:W-:Y:S08]  /*10870*/  HMMA.16816.F32 R44, R12, R34, R44 ;  /* 0x000000220c2c723c */ /* 0x000ff0000000182c */
[C---:B------:R-:W-:Y:S08]  /*10880*/  HMMA.16816.F32 R88, R8.reuse, R28, R88 ;  /* 0x0000001c0858723c */ /* 0x040ff00000001858 */
[C---:B------:R-:W-:Y:S08]  /*10890*/  HMMA.16816.F32 R84, R8.reuse, R30, R84 ;  /* 0x0000001e0854723c */ /* 0x040ff00000001854 */
[----:B------:R-:W-:Y:S08]  /*108a0*/  HMMA.16816.F32 R80, R8, R24, R80 ;  /* 0x000000180850723c */ /* 0x000ff00000001850 */
[C---:B------:R-:W-:Y:S08]  /*108b0*/  HMMA.16816.F32 R48, R12.reuse, R28, R108 ;  /* 0x0000001c0c30723c */ /* 0x040ff0000000186c */
[C---:B------:R-:W-:Y:S08]  /*108c0*/  HMMA.16816.F32 R40, R12.reuse, R30, R40 ;  /* 0x0000001e0c28723c */ /* 0x040ff00000001828 */
[C---:B------:R-:W-:Y:S07]  /*108d0*/  HMMA.16816.F32 R64, R12.reuse, R24, R20 ;  /* 0x000000180c40723c */ /* 0x040fee0000001814 */
[----:B------:R-:W-:Y:S01]  /*108e0*/  P2R R21, PR, RZ, 0x40 ;  /* 0x00000040ff157803 */ /* 0x000fe20000000000 */
        /* <DEDUP_REMOVED lines=38> */
.L_x_2661:
[----:B------:R-:W-:Y:S01]  /*10b50*/  LOP3.LUT R2, R159, 0xffffffe0, RZ, 0xc0, !PT ;  /* 0xffffffe09f027812 */ /* 0x000fe200078ec0ff */
[----:B------:R-:W-:Y:S01]  /*10b60*/  STL [R1+0x9c], R247 ;  /* 0x00009cf701007387 */ /* 0x000fe20000100800 */
[----:B------:R-:W-:-:S03]  /*10b70*/  SHF.L.U32 R228, R0, 0x1, RZ ;  /* 0x0000000100e47819 */ /* 0x000fc600000006ff */
[----:B------:R-:W-:Y:S01]  /*10b80*/  IMAD.IADD R2, R213, 0x1, -R2 ;  /* 0x00000001d5027824 */ /* 0x000fe200078e0a02 */
[----:B------:R-:W-:Y:S01]  /*10b90*/  STL [R1+0x98], R246 ;  /* 0x000098f601007387 */ /* 0x000fe20000100800 */
[--C-:B------:R-:W-:Y:S02]  /*10ba0*/  IMAD R229, R4, 0x2, R228.reuse ;  /* 0x0000000204e57824 */ /* 0x100fe400078e02e4 */
[C---:B------:R-:W-:Y:S01]  /*10bb0*/  IMAD R231, R3.reuse, 0x2, R228 ;  /* 0x0000000203e77824 */ /* 0x040fe200078e02e4 */
[----:B------:R-:W-:Y:S01]  /*10bc0*/  SHF.R.S32.HI R5, RZ, 0x1f, R2 ;  /* 0x0000001fff057819 */ /* 0x000fe20000011402 */
[----:B------:R-:W-:Y:S01]  /*10bd0*/  STL [R1+0x94], R245 ;  /* 0x000094f501007387 */ /* 0x000fe20000100800 */
[----:B------:R-:W-:Y:S02]  /*10be0*/  LEA R230, R3, R229, 0x1 ;  /* 0x000000e503e67211 */ /* 0x000fe400078e08ff */
[----:B------:R-:W-:Y:S01]  /*10bf0*/  LEA.HI R5, R5, R2, RZ, 0x2 ;  /* 0x0000000205057211 */ /* 0x000fe200078f10ff */
[----:B------:R1:W-:Y:S03]  /*10c00*/  STL [R1+0x90], R244 ;  /* 0x000090f401007387 */ /* 0x0003e60000100800 */
[----:B------:R-:W-:Y:S01]  /*10c10*/  LOP3.LUT R5, R5, 0x7ffffffc, RZ, 0xc0, !PT ;  /* 0x7ffffffc05057812 */ /* 0x000fe200078ec0ff */
[----:B------:R2:W-:Y:S04]  /*10c20*/  STL [R1+0x8c], R243 ;  /* 0x00008cf301007387 */ /* 0x0005e80000100800 */
[----:B------:R-:W-:Y:S01]  /*10c30*/  IMAD.IADD R2, R2, 0x1, -R5 ;  /* 0x0000000102027824 */ /* 0x000fe200078e0a05 */
[----:B------:R-:W-:Y:S03]  /*10c40*/  STL [R1+0x88], R242 ;  /* 0x000088f201007387 */ /* 0x000fe60000100800 */
[----:B------:R-:W-:Y:S01]  /*10c50*/  IMAD R2, R2, -0x2, R158 ;  /* 0xfffffffe02027824 */ /* 0x000fe200078e029e */
[----:B------:R4:W-:Y:S04]  /*10c60*/  STL [R1+0x84], R241 ;  /* 0x000084f101007387 */ /* 0x0009e80000100800 */
[C---:B------:R-:W-:Y:S01]  /*10c70*/  ISETP.GT.AND P1, PT, R2.reuse, RZ, PT ;  /* 0x000000ff0200720c */ /* 0x040fe20003f24270 */
[----:B------:R-:W-:Y:S01]  /*10c80*/  STL [R1+0x80], R240 ;  /* 0x000080f001007387 */ /* 0x000fe20000100800 */
[----:B------:R-:W-:-:S02]  /*10c90*/  ISETP.GT.AND P0, PT, R2, 0x1, PT ;  /* 0x000000010200780c */ /* 0x000fc40003f04270 */
[----:B------:R-:W-:Y:S01]  /*10ca0*/  ISETP.GT.AND P5, PT, R2, 0x8, PT ;  /* 0x000000080200780c */ /* 0x000fe20003fa4270 */
[----:B------:R-:W-:Y:S01]  /*10cb0*/  STL [R1+0x7c], R239 ;  /* 0x00007cef01007387 */ /* 0x000fe20000100800 */
[----:B---3--:R-:W-:Y:S02]  /*10cc0*/  FSEL R6, R60, -INF , P1 ;  /* 0xff8000003c067808 */ /* 0x008fe40000800000 */
        /* <DEDUP_REMOVED lines=70> */
[----:B------:R-:W-:Y:S01]  /*11130*/  ISETP.GT.AND P5, PT, R2, 0x31, PT ;  /* 0x000000310200780c */ /* 0x000fe20003fa4270 */
[----:B------:R-:W-:Y:S01]  /*11140*/  LDSM.16.MT88.4 R56, [R229+0x2100] ;  /* 0x00210000e538783b */ /* 0x000fe20000004200 */
        /* <DEDUP_REMOVED lines=18> */
[----:B------:R-:W-:Y:S02]  /*11270*/  FMNMX.FTZ R2, R207, R2, !PT ;  /* 0x00000002cf027209 */ /* 0x000fe40007810000 */
[----:B------:R-:W-:Y:S02]  /*11280*/  FSEL R162, R85, -INF , P2 ;  /* 0xff80000055a27808 */ /* 0x000fe40001000000 */
[----:B------:R-:W-:Y:S01]  /*11290*/  FSEL R156, R43, -INF , P2 ;  /* 0xff8000002b9c7808 */ /* 0x000fe20001000000 */
[----:B------:R-:W3:Y:S01]  /*112a0*/  SHFL.BFLY PT, R5, R2, 0x2, 0x1f ;  /* 0x0c401f0002057f89 */ /* 0x000ee200000e0000 */
[----:B------:R-:W-:Y:S02]  /*112b0*/  FSEL R7, R66, -INF , P6 ;  /* 0xff80000042077808 */ /* 0x000fe40003000000 */
[----:B-1----:R-:W-:Y:S01]  /*112c0*/  FSEL R244, R34, -INF , P1 ;  /* 0xff80000022f47808 */ /* 0x002fe20000800000 */
[----:B------:R-:W-:Y:S01]  /*112d0*/  LDSM.16.MT88.4 R40, [R228+0x100] ;  /* 0x00010000e428783b */ /* 0x000fe20000004200 */
[----:B------:R-:W-:-:S02]  /*112e0*/  FSEL R247, R35, -INF , P0 ;  /* 0xff80000023f77808 */ /* 0x000fc40000000000 */
[----:B------:R-:W-:Y:S01]  /*112f0*/  FSEL R246, R80, -INF , P6 ;  /* 0xff80000050f67808 */ /* 0x000fe20003000000 */
[----:B------:R-:W-:Y:S01]  /*11300*/  LDSM.16.MT88.4 R32, [R230+0x2100] ;  /* 0x00210000e620783b */ /* 0x000fe20000004200 */
[----:B--2---:R-:W-:Y:S02]  /*11310*/  FSEL R243, R81, -INF , P5 ;  /* 0xff80000051f37808 */ /* 0x004fe40002800000 */
[----:B----4-:R-:W-:Y:S01]  /*11320*/  FSEL R241, R68, -INF , P1 ;  /* 0xff80000044f17808 */ /* 0x010fe20000800000 */
[----:B------:R-:W-:Y:S01]  /*11330*/  LDSM.16.MT88.4 R84, [R231+0x2900] ;  /* 0x00290000e754783b */ /* 0x000fe20000004200 */
[----:B------:R-:W-:Y:S02]  /*11340*/  FSEL R252, R69, -INF , P0 ;  /* 0xff80000045fc7808 */ /* 0x000fe40000000000 */
[----:B------:R-:W-:Y:S02]  /*11350*/  FSEL R250, R82, -INF , P6 ;  /* 0xff80000052fa7808 */ /* 0x000fe40003000000 */
[----:B------:R-:W-:-:S02]  /*11360*/  FSEL R249, R83, -INF , P5 ;  /* 0xff80000053f97808 */ /* 0x000fc40002800000 */
[----:B------:R-:W-:Y:S01]  /*11370*/  FSEL R203, R70, -INF , P1 ;  /* 0xff80000046cb7808 */ /* 0x000fe20000800000 */
[----:B------:R-:W-:Y:S01]  /*11380*/  LDSM.16.MT88.4 R80, [R230+0x2900] ;  /* 0x00290000e650783b */ /* 0x000fe20000004200 */
[----:B------:R-:W-:Y:S02]  /*11390*/  FSEL R202, R71, -INF , P0 ;  /* 0xff80000047ca7808 */ /* 0x000fe40000000000 */
[----:B---3--:R-:W-:Y:S01]  /*113a0*/  FMNMX.FTZ R2, R2, R5, !PT ;  /* 0x0000000502027209 */ /* 0x008fe20007810000 */
[----:B------:R-:W-:Y:S04]  /*113b0*/  LDSM.16.MT88.4 R68, [R228+0x2100] ;  /* 0x00210000e444783b */ /* 0x000fe80000004200 */
[----:B------:R-:W1:Y:S02]  /*113c0*/  SHFL.BFLY PT, R5, R2, 0x1, 0x1f ;  /* 0x0c201f0002057f89 */ /* 0x000e6400000e0000 */
[----:B-1----:R-:W-:-:S02]  /*113d0*/  FMNMX.FTZ R168, R2, R5, !PT ;  /* 0x0000000502a87209 */ /* 0x002fc40007810000 */
[----:B------:R-:W-:Y:S02]  /*113e0*/  FMNMX.FTZ R5, R26, R27, !PT ;  /* 0x0000001b1a057209 */ /* 0x000fe40007810000 */
[C---:B------:R-:W-:Y:S01]  /*113f0*/  FSETP.NEU.FTZ.AND P2, PT, R168.reuse, -INF , PT ;  /* 0xff800000a800780b */ /* 0x040fe20003f5d000 */
[----:B------:R-:W-:Y:S01]  /*11400*/  FMUL.FTZ R2, R168, c[0x0][0x2d0] ;  /* 0x0000b400a8027a20 */ /* 0x000fe20000410000 */
[----:B------:R1:W-:Y:S01]  /*11410*/  STL [R1+0xa0], R168 ;  /* 0x0000a0a801007387 */ /* 0x0003e20000100800 */
[----:B------:R-:W-:-:S03]  /*11420*/  FMNMX.FTZ R5, R28, R5, !PT ;  /* 0x000000051c057209 */ /* 0x000fc60007810000 */
[----:B------:R-:W-:Y:S01]  /*11430*/  FSEL R22, R2, RZ, P2 ;  /* 0x000000ff02167208 */ /* 0x000fe20001000000 */
[----:B------:R-:W-:Y:S01]  /*11440*/  STL [R1], R7 ;  /* 0x0000000701007387 */ /* 0x000fe20000100800 */
[----:B------:R-:W-:Y:S02]  /*11450*/  FMNMX.FTZ R2, R16, R17, !PT ;  /* 0x0000001110027209 */ /* 0x000fe40007810000 */
[----:B------:R-:W-:Y:S01]  /*11460*/  FMNMX.FTZ R5, R29, R5, !PT ;  /* 0x000000051d057209 */ /* 0x000fe20007810000 */
[----:B------:R-:W-:Y:S01]  /*11470*/  FFMA.FTZ R6, R6, c[0x0][0x2d0], -R22 ;  /* 0x0000b40006067a23 */ /* 0x000fe20000010816 */
[----:B------:R-:W-:Y:S01]  /*11480*/  FMNMX.FTZ R2, R18, R2, !PT ;  /* 0x0000000212027209 */ /* 0x000fe20007810000 */
[----:B------:R-:W-:Y:S01]  /*11490*/  STL [R1+0xa4], R244 ;  /* 0x0000a4f401007387 */ /* 0x000fe20000100800 */
[----:B------:R-:W-:Y:S01]  /*114a0*/  FMNMX.FTZ R5, R38, R5, !PT ;  /* 0x0000000526057209 */ /* 0x000fe20007810000 */
[----:B------:R2:W-:Y:S01]  /*114b0*/  MUFU.EX2 R238, R6 ;  /* 0x0000000600ee7308 */ /* 0x0005e20000000800 */
[----:B------:R-:W-:-:S02]  /*114c0*/  FMNMX.FTZ R2, R19, R2, !PT ;  /* 0x0000000213027209 */ /* 0x000fc40007810000 */
[----:B------:R-:W-:Y:S02]  /*114d0*/  FMNMX.FTZ R5, R39, R5, !PT ;  /* 0x0000000527057209 */ /* 0x000fe40007810000 */
[----:B------:R-:W-:Y:S02]  /*114e0*/  FMNMX.FTZ R2, R20, R2, !PT ;  /* 0x0000000214027209 */ /* 0x000fe40007810000 */
[----:B------:R-:W-:Y:S02]  /*114f0*/  FMNMX.FTZ R5, R52, R5, !PT ;  /* 0x0000000534057209 */ /* 0x000fe40007810000 */
[----:B------:R-:W-:Y:S02]  /*11500*/  FMNMX.FTZ R2, R23, R2, !PT ;  /* 0x0000000217027209 */ /* 0x000fe40007810000 */
[----:B------:R-:W-:Y:S02]  /*11510*/  FMNMX.FTZ R5, R53, R5, !PT ;  /* 0x0000000535057209 */ /* 0x000fe40007810000 */
[----:B------:R-:W-:-:S02]  /*11520*/  FMNMX.FTZ R2, R24, R2, !PT ;  /* 0x0000000218027209 */ /* 0x000fc40007810000 */
[----:B-1----:R-:W-:Y:S02]  /*11530*/  FSEL R168, R67, -INF , P5 ;  /* 0xff80000043a87808 */ /* 0x002fe40002800000 */
[----:B------:R-:W-:Y:S01]  /*11540*/  FMNMX.FTZ R2, R25, R2, !PT ;  /* 0x0000000219027209 */ /* 0x000fe20007810000 */
[----:B------:R-:W-:Y:S01]  /*11550*/  LDSM.16.MT88.4 R64, [R231+0x900] ;  /* 0x00090000e740783b */ /* 0x000fe20000004200 */
[----:B--2---:R-:W-:Y:S02]  /*11560*/  FMNMX.FTZ R6, R30, R31, !PT ;  /* 0x0000001f1e067209 */ /* 0x004fe40007810000 */
        /* <DEDUP_REMOVED lines=9> */
[----:B------:R-:W-:Y:S02]  /*11600*/  ISETP.NE.AND P2, PT, R21, RZ, PT ;  /* 0x000000ff1500720c */ /* 0x000fe40003f45270 */
[----:B------:R-:W-:-:S04]  /*11610*/  FMNMX.FTZ R2, R168, R2, !PT ;  /* 0x00000002a8027209 */ /* 0x000fc80007810000 */
[----:B------:R-:W-:-:S04]  /*11620*/  FMNMX.FTZ R2, R244, R2, !PT ;  /* 0x00000002f4027209 */ /* 0x000fc80007810000 */
[----:B------:R-:W-:-:S05]  /*11630*/  FMNMX.FTZ R2, R247, R2, !PT ;  /* 0x00000002f7027209 */ /* 0x000fca0007810000 */
[----:B------:R-:W1:Y:S02]  /*11640*/  SHFL.BFLY PT, R7, R2, 0x2, 0x1f ;  /* 0x0c401f0002077f89 */ /* 0x000e6400000e0000 */
[----:B-1----:R-:W-:Y:S01]  /*11650*/  FMNMX.FTZ R8, R2, R7, !PT ;  /* 0x0000000702087209 */ /* 0x002fe20007810000 */
[--C-:B------:R-:W-:Y:S02]  /*11660*/  FFMA.FTZ R2, R9, c[0x0][0x2d0], -R22.reuse ;  /* 0x0000b40009027a23 */ /* 0x100fe40000010816 */
[----:B------:R-:W-:Y:S02]  /*11670*/  FFMA.FTZ R7, R10, c[0x0][0x2d0], -R22 ;  /* 0x0000b4000a077a23 */ /* 0x000fe40000010816 */
[----:B------:R1:W-:Y:S01]  /*11680*/  MUFU.EX2 R237, R2 ;  /* 0x0000000200ed7308 */ /* 0x0003e20000000800 */
[----:B------:R-:W2:Y:S07]  /*11690*/  SHFL.BFLY PT, R167, R8, 0x1, 0x1f ;  /* 0x0c201f0008a77f89 */ /* 0x000eae00000e0000 */
[----:B------:R-:W-:Y:S01]  /*116a0*/  MUFU.EX2 R210, R7 ;  /* 0x0000000700d27308 */ /* 0x000fe20000000800 */
[----:B-1----:R-:W-:-:S02]  /*116b0*/  FMNMX.FTZ R2, R169, R5, !PT ;  /* 0x00000005a9027209 */ /* 0x002fc40007810000 */
[----:B------:R-:W-:Y:S01]  /*116c0*/  FMNMX.FTZ R5, R60, R6, !PT ;  /* 0x000000063c057209 */ /* 0x000fe20007810000 */
[--C-:B------:R-:W-:Y:S01]  /*116d0*/  FFMA.FTZ R6, R11, c[0x0][0x2d0], -R22.reuse ;  /* 0x0000b4000b067a23 */ /* 0x100fe20000010816 */
[----:B------:R-:W-:Y:S02]  /*116e0*/  FMNMX.FTZ R2, R162, R2, !PT ;  /* 0x00000002a2027209 */ /* 0x000fe40007810000 */
[----:B------:R-:W-:Y:S01]  /*116f0*/  FMNMX.FTZ R5, R61, R5, !PT ;  /* 0x000000053d057209 */ /* 0x000fe20007810000 */
[----:B------:R1:W-:Y:S01]  /*11700*/  MUFU.EX2 R245, R6 ;  /* 0x0000000600f57308 */ /* 0x0003e20000000800 */
[----:B-----5:R-:W-:Y:S02]  /*11710*/  FMNMX.FTZ R166, R246, R2, !PT ;  /* 0x00000002f6a67209 */ /* 0x020fe40007810000 */
        /* <DEDUP_REMOVED lines=9> */
[----:B--2---:R-:W-:Y:S01]  /*117b0*/  FMNMX.FTZ R167, R8, R167, !PT ;  /* 0x000000a708a77209 */ /* 0x004fe20007810000 */
[----:B-1----:R-:W1:Y:S01]  /*117c0*/  SHFL.BFLY PT, R6, R166, 0x2, 0x1f ;  /* 0x0c401f00a6067f89 */ /* 0x002e6200000e0000 */
[----:B------:R-:W-:-:S02]  /*117d0*/  FMNMX.FTZ R2, R174, R2, !PT ;  /* 0x00000002ae027209 */ /* 0x000fc40007810000 */
[C---:B------:R-:W-:Y:S01]  /*117e0*/  FSETP.NEU.FTZ.AND P0, PT, R167.reuse, -INF , PT ;  /* 0xff800000a700780b */ /* 0x040fe20003f1d000 */
[----:B------:R-:W-:Y:S01]  /*117f0*/  FMUL.FTZ R21, R167, c[0x0][0x2d0] ;  /* 0x0000b400a7157a20 */ /* 0x000fe20000410000 */
[----:B------:R-:W-:Y:S01]  /*11800*/  FMNMX.FTZ R2, R173, R2, !PT ;  /* 0x00000002ad027209 */ /* 0x000fe20007810000 */
[----:B---3--:R-:W-:-:S03]  /*11810*/  FFMA.FTZ R5, R13, c[0x0][0x2d0], -R22 ;  /* 0x0000b4000d057a23 */ /* 0x008fc60000010816 */
[----:B------:R-:W-:Y:S01]  /*11820*/  FMNMX.FTZ R2, R250, R2, !PT ;  /* 0x00000002fa027209 */ /* 0x000fe20007810000 */
[----:B------:R2:W3:Y:S01]  /*11830*/  MUFU.EX2 R212, R5 ;  /* 0x0000000500d47308 */ /* 0x0004e20000000800 */
[----:B------:R-:W-:Y:S02]  /*11840*/  FSEL R21, R21, RZ, P0 ;  /* 0x000000ff15157208 */ /* 0x000fe40000000000 */
[----:B------:R-:W-:-:S04]  /*11850*/  FMNMX.FTZ R2, R249, R2, !PT ;  /* 0x00000002f9027209 */ /* 0x000fc80007810000 */
[----:B------:R-:W-:-:S04]  /*11860*/  FMNMX.FTZ R2, R203, R2, !PT ;  /* 0x00000002cb027209 */ /* 0x000fc80007810000 */
[----:B------:R-:W-:Y:S02]  /*11870*/  FMNMX.FTZ R2, R202, R2, !PT ;  /* 0x00000002ca027209 */ /* 0x000fe40007810000 */
[----:B-1----:R-:W-:Y:S01]  /*11880*/  FMNMX.FTZ R166, R166, R6, !PT ;  /* 0x00000006a6a67209 */ /* 0x002fe20007810000 */
[--C-:B--2---:R-:W-:Y:S02]  /*11890*/  FFMA.FTZ R5, R14, c[0x0][0x2d0], -R22.reuse ;  /* 0x0000b4000e057a23 */ /* 0x104fe40000010816 */
[----:B------:R-:W1:Y:S01]  /*118a0*/  SHFL.BFLY PT, R6, R2, 0x2, 0x1f ;  /* 0x0c401f0002067f89 */ /* 0x000e6200000e0000 */
[----:B---3--:R-:W-:Y:S01]  /*118b0*/  F2FP.PACK_AB R8, R212, R239 ;  /* 0x000000efd408723e */ /* 0x008fe200000000ff */
[----:B------:R2:W-:Y:S02]  /*118c0*/  MUFU.EX2 R165, R5 ;  /* 0x0000000500a57308 */ /* 0x0005e40000000800 */
[----:B------:R-:W3:Y:S01]  /*118d0*/  SHFL.BFLY PT, R7, R166, 0x1, 0x1f ;  /* 0x0c201f00a6077f89 */ /* 0x000ee200000e0000 */
[----:B--2---:R-:W-:-:S05]  /*118e0*/  FFMA.FTZ R5, R15, c[0x0][0x2d0], -R22 ;  /* 0x0000b4000f057a23 */ /* 0x004fca0000010816 */
[----:B------:R2:W4:Y:S01]  /*118f0*/  MUFU.EX2 R233, R5 ;  /* 0x0000000500e97308 */ /* 0x0005220000000800 */
[----:B-1----:R-:W-:Y:S02]  /*11900*/  FMNMX.FTZ R2, R2, R6, !PT ;  /* 0x0000000602027209 */ /* 0x002fe40007810000 */
[----:B---3--:R-:W-:-:S03]  /*11910*/  FMNMX.FTZ R166, R166, R7, !PT ;  /* 0x00000007a6a67209 */ /* 0x008fc60007810000 */
[----:B------:R-:W1:Y:S01]  /*11920*/  SHFL.BFLY PT, R6, R2, 0x1, 0x1f ;  /* 0x0c201f0002067f89 */ /* 0x000e6200000e0000 */
[----:B------:R-:W-:Y:S01]  /*11930*/  FSETP.NEU.FTZ.AND P0, PT, R166, -INF , PT ;  /* 0xff800000a600780b */ /* 0x000fe20003f1d000 */
[----:B--2---:R-:W-:Y:S01]  /*11940*/  FFMA.FTZ R5, R16, c[0x0][0x2d0], -R21 ;  /* 0x0000b40010057a23 */ /* 0x004fe20000010815 */
[----:B------:R-:W-:Y:S02]  /*11950*/  F2FP.PACK_AB R16, R237, R238 ;  /* 0x000000eeed10723e */ /* 0x000fe400000000ff */
[----:B----4-:R-:W-:Y:S01]  /*11960*/  F2FP.PACK_AB R10, R233, R165 ;  /* 0x000000a5e90a723e */ /* 0x010fe200000000ff */
[----:B------:R2:W-:Y:S01]  /*11970*/  MUFU.EX2 R201, R5 ;  /* 0x0000000500c97308 */ /* 0x0005e20000000800 */
[----:B-1----:R-:W-:-:S05]  /*11980*/  FMNMX.FTZ R2, R2, R6, !PT ;  /* 0x0000000602027209 */ /* 0x002fca0007810000 */
[----:B------:R-:W-:Y:S02]  /*11990*/  FMUL.FTZ R6, R2, c[0x0][0x2d0] ;  /* 0x0000b40002067a20 */ /* 0x000fe40000410000 */
[----:B--2---:R-:W-:-:S04]  /*119a0*/  FFMA.FTZ R5, R17, c[0x0][0x2d0], -R21 ;  /* 0x0000b40011057a23 */ /* 0x004fc80000010815 */
[----:B------:R1:W2:Y:S02]  /*119b0*/  MUFU.EX2 R200, R5 ;  /* 0x0000000500c87308 */ /* 0x0002a40000000800 */
[----:B-1----:R-:W-:Y:S01]  /*119c0*/  FFMA.FTZ R5, R18, c[0x0][0x2d0], -R21 ;  /* 0x0000b40012057a23 */ /* 0x002fe20000010815 */
[----:B------:R-:W-:Y:S02]  /*119d0*/  F2FP.PACK_AB R18, R245, R210 ;  /* 0x000000d2f512723e */ /* 0x000fe400000000ff */
[----:B--2---:R-:W-:-:S03]  /*119e0*/  F2FP.PACK_AB R17, R200, R201 ;  /* 0x000000c9c811723e */ /* 0x004fc600000000ff */
[----:B------:R1:W-:Y:S02]  /*119f0*/  MUFU.EX2 R251, R5 ;  /* 0x0000000500fb7308 */ /* 0x0003e40000000800 */
[----:B-1----:R-:W-:-:S06]  /*11a00*/  FFMA.FTZ R5, R19, c[0x0][0x2d0], -R21 ;  /* 0x0000b40013057a23 */ /* 0x002fcc0000010815 */
[----:B------:R1:W2:Y:S02]  /*11a10*/  MUFU.EX2 R179, R5 ;  /* 0x0000000500b37308 */ /* 0x0002a40000000800 */
[----:B-1----:R-:W-:Y:S01]  /*11a20*/  FFMA.FTZ R5, R20, c[0x0][0x2d0], -R21 ;  /* 0x0000b40014057a23 */ /* 0x002fe20000010815 */
[----:B--2---:R-:W-:Y:S01]  /*11a30*/  F2FP.PACK_AB R19, R179, R251 ;  /* 0x000000fbb313723e */ /* 0x004fe200000000ff */
[----:B------:R-:W-:-:S04]  /*11a40*/  FMUL.FTZ R20, R166, c[0x0][0x2d0] ;  /* 0x0000b400a6147a20 */ /* 0x000fc80000410000 */
[----:B------:R1:W-:Y:S01]  /*11a50*/  MUFU.EX2 R234, R5 ;  /* 0x0000000500ea7308 */ /* 0x0003e20000000800 */
[----:B------:R-:W-:Y:S01]  /*11a60*/  FSEL R20, R20, RZ, P0 ;  /* 0x000000ff14147208 */ /* 0x000fe20000000000 */
[----:B------:R-:W-:Y:S01]  /*11a70*/  HMMA.16816.F32 R100, R16, R40, RZ ;  /* 0x000000281064723c */ /* 0x000fe200000018ff */
[----:B------:R-:W-:-:S03]  /*11a80*/  FSETP.NEU.FTZ.AND P0, PT, R2, -INF , PT ;  /* 0xff8000000200780b */ /* 0x000fc60003f1d000 */
[----:B------:R-:W-:Y:S01]  /*11a90*/  FFMA.FTZ R3, R39, c[0x0][0x2d0], -R20 ;  /* 0x0000b40027037a23 */ /* 0x000fe20000010814 */
[----:B------:R-:W-:-:S03]  /*11aa0*/  FSEL R0, R6, RZ, P0 ;  /* 0x000000ff06007208 */ /* 0x000fc60000000000 */
[----:B------:R2:W-:Y:S02]  /*11ab0*/  MUFU.EX2 R244, R3 ;  /* 0x0000000300f47308 */ /* 0x0005e40000000800 */
[----:B------:R-:W-:Y:S02]  /*11ac0*/  FFMA.FTZ R4, R36, c[0x0][0x2d0], -R0 ;  /* 0x0000b40024047a23 */ /* 0x000fe40000010800 */
[----:B-1----:R-:W-:-:S04]  /*11ad0*/  FFMA.FTZ R5, R23, c[0x0][0x2d0], -R21 ;  /* 0x0000b40017057a23 */ /* 0x002fc80000010815 */
[----:B------:R1:W3:Y:S08]  /*11ae0*/  MUFU.EX2 R211, R5 ;  /* 0x0000000500d37308 */ /* 0x0002f00000000800 */
[----:B------:R4:W-:Y:S01]  /*11af0*/  MUFU.EX2 R242, R4 ;  /* 0x0000000400f27308 */ /* 0x0009e20000000800 */
[----:B--2---:R-:W-:Y:S02]  /*11b00*/  FFMA.FTZ R3, R52, c[0x0][0x2d0], -R20 ;  /* 0x0000b40034037a23 */ /* 0x004fe40000010814 */
[----:B-1----:R-:W-:-:S05]  /*11b10*/  FFMA.FTZ R5, R24, c[0x0][0x2d0], -R21 ;  /* 0x0000b40018057a23 */ /* 0x002fca0000010815 */
[----:B------:R1:W-:Y:S01]  /*11b20*/  MUFU.EX2 R236, R3 ;  /* 0x0000000300ec7308 */ /* 0x0003e20000000800 */
[----:B---3--:R-:W-:Y:S01]  /*11b30*/  F2FP.PACK_AB R9, R211, R234 ;  /* 0x000000ead309723e */ /* 0x008fe200000000ff */
[----:B----4-:R-:W-:-:S06]  /*11b40*/  FFMA.FTZ R4, R37, c[0x0][0x2d0], -R0 ;  /* 0x0000b40025047a23 */ /* 0x010fcc0000010800 */
[----:B------:R2:W-:Y:S08]  /*11b50*/  MUFU.EX2 R232, R5 ;  /* 0x0000000500e87308 */ /* 0x0005f00000000800 */
[----:B------:R-:W3:Y:S01]  /*11b60*/  MUFU.EX2 R240, R4 ;  /* 0x0000000400f07308 */ /* 0x000ee20000000800 */
[----:B-1----:R-:W-:Y:S02]  /*11b70*/  FFMA.FTZ R3, R53, c[0x0][0x2d0], -R20 ;  /* 0x0000b40035037a23 */ /* 0x002fe40000010814 */
[----:B------:R-:W1:Y:S01]  /*11b80*/  LDSM.16.MT88.4 R52, [R228+0x900] ;  /* 0x00090000e434783b */ /* 0x000e620000004200 */
[----:B--2---:R-:W-:-:S04]  /*11b90*/  FFMA.FTZ R5, R25, c[0x0][0x2d0], -R21 ;  /* 0x0000b40019057a23 */ /* 0x004fc80000010815 */
[----:B------:R2:W4:Y:S01]  /*11ba0*/  MUFU.EX2 R23, R3 ;  /* 0x0000000300177308 */ /* 0x0005220000000800 */
[----:B---3--:R-:W-:-:S07]  /*11bb0*/  F2FP.PACK_AB R15, R240, R242 ;  /* 0x000000f2f00f723e */ /* 0x008fce00000000ff */
[----:B------:R3:W3:Y:S01]  /*11bc0*/  MUFU.EX2 R178, R5 ;  /* 0x0000000500b27308 */ /* 0x0006e20000000800 */
[----:B------:R-:W-:Y:S02]  /*11bd0*/  FFMA.FTZ R4, R38, c[0x0][0x2d0], -R20 ;  /* 0x0000b40026047a23 */ /* 0x000fe40000010814 */
[----:B------:R-:W-:Y:S01]  /*11be0*/  LDSM.16.MT88.4 R36, [R231+0x2100] ;  /* 0x00210000e724783b */ /* 0x000fe20000004200 */
[----:B--2---:R-:W-:-:S04]  /*11bf0*/  FFMA.FTZ R3, R60, c[0x0][0x2d0], -R0 ;  /* 0x0000b4003c037a23 */ /* 0x004fc80000010800 */
[----:B------:R-:W2:Y:S01]  /*11c00*/  MUFU.EX2 R208, R4 ;  /* 0x0000000400d07308 */ /* 0x000ea20000000800 */
[----:B----4-:R-:W-:Y:S01]  /*11c10*/  F2FP.PACK_AB R6, R23, R236 ;  /* 0x000000ec1706723e */ /* 0x010fe200000000ff */
[----:B---3--:R-:W-:-:S06]  /*11c20*/  FFMA.FTZ R5, R26, c[0x0][0x2d0], -R20 ;  /* 0x0000b4001a057a23 */ /* 0x008fcc0000010814 */
[----:B------:R3:W-:Y:S01]  /*11c30*/  MUFU.EX2 R213, R3 ;  /* 0x0000000300d57308 */ /* 0x0007e20000000800 */
[----:B------:R-:W-:-:S07]  /*11c40*/  F2FP.PACK_AB R11, R178, R232 ;  /* 0x000000e8b20b723e */ /* 0x000fce00000000ff */
[----:B------:R4:W-:Y:S01]  /*11c50*/  MUFU.EX2 R199, R5 ;  /* 0x0000000500c77308 */ /* 0x0009e20000000800 */
[----:B--2---:R-:W-:Y:S01]  /*11c60*/  F2FP.PACK_AB R4, R244, R208 ;  /* 0x000000d0f404723e */ /* 0x004fe200000000ff */
[----:B-1----:R-:W-:Y:S01]  /*11c70*/  HMMA.16816.F32 R180, R8, R52, R100 ;  /* 0x0000003408b4723c */ /* 0x002fe20000001864 */
[----:B---3--:R-:W-:-:S05]  /*11c80*/  FFMA.FTZ R3, R61, c[0x0][0x2d0], -R0 ;  /* 0x0000b4003d037a23 */ /* 0x008fca0000010800 */
[----:B------:R1:W-:Y:S01]  /*11c90*/  MUFU.EX2 R171, R3 ;  /* 0x0000000300ab7308 */ /* 0x0003e20000000800 */
[----:B----4-:R-:W-:Y:S02]  /*11ca0*/  FFMA.FTZ R5, R27, c[0x0][0x2d0], -R20 ;  /* 0x0000b4001b057a23 */ /* 0x010fe40000010814 */
[----:B------:R-:W2:Y:S05]  /*11cb0*/  LDSM.16.MT88.4 R24, [R229+0x100] ;  /* 0x00010000e518783b */ /* 0x000eaa0000004200 */
[----:B------:R3:W4:Y:S01]  /*11cc0*/  MUFU.EX2 R198, R5 ;  /* 0x0000000500c67308 */ /* 0x0007220000000800 */
[----:B-1----:R-:W-:-:S07]  /*11cd0*/  FFMA.FTZ R3, R62, c[0x0][0x2d0], -R0 ;  /* 0x0000b4003e037a23 */ /* 0x002fce0000010800 */
[----:B------:R1:W-:Y:S01]  /*11ce0*/  MUFU.EX2 R235, R3 ;  /* 0x0000000300eb7308 */ /* 0x0003e20000000800 */
[----:B---3--:R-:W-:Y:S01]  /*11cf0*/  FFMA.FTZ R5, R28, c[0x0][0x2d0], -R20 ;  /* 0x0000b4001c057a23 */ /* 0x008fe20000010814 */
[----:B----4-:R-:W-:-:S06]  /*11d00*/  F2FP.PACK_AB R12, R198, R199 ;  /* 0x000000c7c60c723e */ /* 0x010fcc00000000ff */
[----:B------:R3:W-:Y:S01]  /*11d10*/  MUFU.EX2 R248, R5 ;  /* 0x0000000500f87308 */ /* 0x0007e20000000800 */
[----:B-1----:R-:W-:Y:S02]  /*11d20*/  FFMA.FTZ R3, R63, c[0x0][0x2d0], -R0 ;  /* 0x0000b4003f037a23 */ /* 0x002fe40000010800 */
[----:B------:R-:W-:Y:S05]  /*11d30*/  LDSM.16.MT88.4 R60, [R230+0x900] ;  /* 0x00090000e63c783b */ /* 0x000fea0000004200 */
[----:B------:R-:W1:Y:S01]  /*11d40*/  MUFU.EX2 R204, R3 ;  /* 0x0000000300cc7308 */ /* 0x000e620000000800 */
[----:B---3--:R-:W-:Y:S01]  /*11d50*/  FFMA.FTZ R5, R29, c[0x0][0x2d0], -R20 ;  /* 0x0000b4001d057a23 */ /* 0x008fe20000010814 */
[----:B--2---:R-:W-:Y:S06]  /*11d60*/  HMMA.16816.F32 R92, R16, R24, RZ ;  /* 0x00000018105c723c */ /* 0x004fec00000018ff */
[----:B------:R2:W3:Y:S01]  /*11d70*/  MUFU.EX2 R205, R5 ;  /* 0x0000000500cd7308 */ /* 0x0004e20000000800 */
[----:B-1----:R-:W-:Y:S01]  /*11d80*/  F2FP.PACK_AB R7, R204, R235 ;  /* 0x000000ebcc07723e */ /* 0x002fe200000000ff */
[----:B--2---:R-:W-:Y:S01]  /*11d90*/  FFMA.FTZ R5, R30, c[0x0][0x2d0], -R0 ;  /* 0x0000b4001e057a23 */ /* 0x004fe20000010800 */
[----:B---3--:R-:W-:-:S05]  /*11da0*/  F2FP.PACK_AB R14, R205, R248 ;  /* 0x000000f8cd0e723e */ /* 0x008fca00000000ff */
[----:B------:R1:W-:Y:S02]  /*11db0*/  MUFU.EX2 R197, R5 ;  /* 0x0000000500c57308 */ /* 0x0003e40000000800 */
[----:B-1----:R-:W-:Y:S02]  /*11dc0*/  FFMA.FTZ R5, R31, c[0x0][0x2d0], -R0 ;  /* 0x0000b4001f057a23 */ /* 0x002fe40000010800 */
[----:B------:R-:W1:Y:S04]  /*11dd0*/  LDSM.16.MT88.4 R28, [R229+0x900] ;  /* 0x00090000e51c783b */ /* 0x000e680000004200 */
[----:B------:R-:W2:Y:S02]  /*11de0*/  MUFU.EX2 R196, R5 ;  /* 0x0000000500c47308 */ /* 0x000ea40000000800 */
[----:B--2---:R-:W-:-:S02]  /*11df0*/  F2FP.PACK_AB R13, R196, R197 ;  /* 0x000000c5c40d723e */ /* 0x004fc400000000ff */
[----:B------:R-:W-:-:S05]  /*11e00*/  F2FP.PACK_AB R5, R171, R213 ;  /* 0x000000d5ab05723e */ /* 0x000fca00000000ff */
[C---:B------:R-:W-:Y:S08]  /*11e10*/  HMMA.16816.F32 R140, R12.reuse, R56, RZ ;  /* 0x000000380c8c723c */ /* 0x040ff000000018ff */
[C---:B------:R-:W-:Y:S08]  /*11e20*/  HMMA.16816.F32 R104, R12.reuse, R32, RZ ;  /* 0x000000200c68723c */ /* 0x040ff000000018ff */
[----:B------:R-:W-:Y:S08]  /*11e30*/  HMMA.16816.F32 R116, R12, R58, RZ ;  /* 0x0000003a0c74723c */ /* 0x000ff000000018ff */
[C---:B------:R-:W-:Y:S08]  /*11e40*/  HMMA.16816.F32 R216, R4.reuse, R44, R140 ;  /* 0x0000002c04d8723c */ /* 0x040ff0000000188c */
[----:B------:R-:W-:Y:S08]  /*11e50*/  HMMA.16816.F32 R104, R4, R80, R104 ;  /* 0x000000500468723c */ /* 0x000ff00000001868 */
[C---:B------:R-:W-:Y:S08]  /*11e60*/  HMMA.16816.F32 R96, R12.reuse, R40, RZ ;  /* 0x000000280c60723c */ /* 0x040ff000000018ff */
[----:B------:R-:W-:Y:S01]  /*11e70*/  IMAD.MOV.U32 R223, RZ, RZ, R219 ;  /* 0x000000ffffdf7224 */ /* 0x000fe200078e00db */
[----:B------:R-:W-:Y:S01]  /*11e80*/  HMMA.16816.F32 R120, R12, R70, RZ ;  /* 0x000000460c78723c */ /* 0x000fe200000018ff */
[----:B------:R-:W-:Y:S01]  /*11e90*/  IMAD.MOV.U32 R226, RZ, RZ, R216 ;  /* 0x000000ffffe27224 */ /* 0x000fe200078e00d8 */
[----:B------:R-:W-:Y:S01]  /*11ea0*/  MOV R224, R218 ;  /* 0x000000da00e07202 */ /* 0x000fe20000000f00 */
[----:B------:R-:W-:-:S04]  /*11eb0*/  IMAD.MOV.U32 R225, RZ, RZ, R217 ;  /* 0x000000ffffe17224 */ /* 0x000fc800078e00d9 */
[----:B------:R-:W-:Y:S01]  /*11ec0*/  MOV R222, R104 ;  /* 0x0000006800de7202 */ /* 0x000fe20000000f00 */
[----:B------:R-:W-:Y:S01]  /*11ed0*/  IMAD.MOV.U32 R221, RZ, RZ, R105 ;  /* 0x000000ffffdd7224 */ /* 0x000fe200078e0069 */
[----:B------:R-:W-:Y:S01]  /*11ee0*/  MOV R219, R107 ;  /* 0x0000006b00db7202 */ /* 0x000fe20000000f00 */
[----:B------:R-:W-:Y:S01]  /*11ef0*/  IMAD.MOV.U32 R220, RZ, RZ, R106 ;  /* 0x000000ffffdc7224 */ /* 0x000fe200078e006a */
[----:B-1----:R-:W-:Y:S08]  /*11f00*/  HMMA.16816.F32 R192, R8, R28, R92 ;  /* 0x0000001c08c0723c */ /* 0x002ff0000000185c */
[----:B------:R-:W-:Y:S08]  /*11f10*/  HMMA.16816.F32 R104, R4, R46, R116 ;  /* 0x0000002e0468723c */ /* 0x000ff00000001874 */
[----:B------:R-:W-:Y:S08]  /*11f20*/  HMMA.16816.F32 R108, R12, R38, RZ ;  /* 0x000000260c6c723c */ /* 0x000ff000000018ff */
[----:B------:R-:W-:Y:S08]  /*11f30*/  HMMA.16816.F32 R92, R16, R72, RZ ;  /* 0x00000048105c723c */ /* 0x000ff000000018ff */
[----:B------:R-:W-:Y:S01]  /*11f40*/  HMMA.16816.F32 R88, R12, R24, RZ ;  /* 0x000000180c58723c */ /* 0x000fe200000018ff */
[----:B------:R-:W-:Y:S01]  /*11f50*/  IMAD.MOV.U32 R3, RZ, RZ, R106 ;  /* 0x000000ffff037224 */ /* 0x000fe200078e006a */
[----:B------:R-:W-:-:S05]  /*11f60*/  MOV R227, R107 ;  /* 0x0000006b00e37202 */ /* 0x000fca0000000f00 */
[----:B------:R-:W-:Y:S01]  /*11f70*/  IMAD.MOV.U32 R24, RZ, RZ, R105 ;  /* 0x000000ffff187224 */ /* 0x000fe200078e0069 */
[----:B------:R-:W-:Y:S08]  /*11f80*/  HMMA.16816.F32 R184, R4, R52, R96 ;  /* 0x0000003404b8723c */ /* 0x000ff00000001860 */
[C---:B------:R-:W-:Y:S08]  /*11f90*/  HMMA.16816.F32 R100, R12.reuse, R34, RZ ;  /* 0x000000220c64723c */ /* 0x040ff000000018ff */
[-C--:B------:R-:W-:Y:S08]  /*11fa0*/  HMMA.16816.F32 R152, R12, R76.reuse, RZ ;  /* 0x0000004c0c98723c */ /* 0x080ff000000018ff */
[----:B------:R-:W-:Y:S08]  /*11fb0*/  HMMA.16816.F32 R96, R16, R76, RZ ;  /* 0x0000004c1060723c */ /* 0x000ff000000018ff */
[C---:B------:R-:W-:Y:S08]  /*11fc0*/  HMMA.16816.F32 R148, R12.reuse, R72, RZ ;  /* 0x000000480c94723c */ /* 0x040ff000000018ff */
[C---:B------:R-:W-:Y:S08]  /*11fd0*/  HMMA.16816.F32 R144, R12.reuse, R68, RZ ;  /* 0x000000440c90723c */ /* 0x040ff000000018ff */
[C---:B------:R-:W-:Y:S08]  /*11fe0*/  HMMA.16816.F32 R112, R12.reuse, R36, RZ ;  /* 0x000000240c70723c */ /* 0x040ff000000018ff */
[C---:B------:R-:W-:Y:S08]  /*11ff0*/  HMMA.16816.F32 R136, R12.reuse, R42, RZ ;  /* 0x0000002a0c88723c */ /* 0x040ff000000018ff */
[C---:B------:R-:W-:Y:S08]  /*12000*/  HMMA.16816.F32 R132, R12.reuse, R26, RZ ;  /* 0x0000001a0c84723c */ /* 0x040ff000000018ff */
[C---:B------:R-:W-:Y:S08]  /*12010*/  HMMA.16816.F32 R128, R12.reuse, R78, RZ ;  /* 0x0000004e0c80723c */ /* 0x040ff000000018ff */
[----:B------:R-:W-:Y:S08]  /*12020*/  HMMA.16816.F32 R124, R12, R74, RZ ;  /* 0x0000004a0c7c723c */ /* 0x000ff000000018ff */
[C---:B------:R-:W-:Y:S07]  /*12030*/  HMMA.16816.F32 R140, R4.reuse, R50, R120 ;  /* 0x00000032048c723c */ /* 0x040fee0000001878 */
[----:B------:R-:W-:Y:S01]  /*12040*/  IMAD.MOV.U32 R123, RZ, RZ, R104 ;  /* 0x000000ffff7b7224 */ /* 0x000fe200078e0068 */
[C---:B------:R-:W-:Y:S07]  /*12050*/  HMMA.16816.F32 R188, R4.reuse, R28, R88 ;  /* 0x0000001c04bc723c */ /* 0x040fee0000001858 */
[----:B------:R-:W-:Y:S01]  /*12060*/  MOV R29, R213 ;  /* 0x000000d5001d7202 */ /* 0x000fe20000000f00 */
[----:B------:R-:W-:Y:S01]  /*12070*/  HMMA.16816.F32 R104, R4, R86, R108 ;  /* 0x000000560468723c */ /* 0x000fe2000000186c */
[----:B------:R-:W-:-:S07]  /*12080*/  IMAD.MOV.U32 R28, RZ, RZ, R212 ;  /* 0x000000ffff1c7224 */ /* 0x000fce00078e00d4 */
[----:B------:R-:W-:Y:S07]  /*12090*/  HMMA.16816.F32 R108, R8, R60, R92 ;  /* 0x0000003c086c723c */ /* 0x000fee000000185c */
[----:B------:R-:W-:Y:S01]  /*120a0*/  IMAD.MOV.U32 R95, RZ, RZ, R3 ;  /* 0x000000ffff5f7224 */ /* 0x000fe200078e0003 */
[----:B------:R-:W-:Y:S01]  /*120b0*/  HMMA.16816.F32 R212, R4, R82, R100 ;  /* 0x0000005204d4723c */ /* 0x000fe20000001864 */
[----:B------:R-:W-:Y:S01]  /*120c0*/  FFMA.FTZ R3, R161, c[0x0][0x2d0], -R22 ;  /* 0x0000b400a1037a23 */ /* 0x000fe20000010816 */
[----:B------:R-:W-:Y:S01]  /*120d0*/  MOV R92, R165 ;  /* 0x000000a5005c7202 */ /* 0x000fe20000000f00 */
[----:B------:R-:W-:Y:S01]  /*120e0*/  IMAD.MOV.U32 R94, RZ, RZ, R24 ;  /* 0x000000ffff5e7224 */ /* 0x000fe200078e0018 */
[----:B------:R-:W-:Y:S01]  /*120f0*/  MOV R93, R204 ;  /* 0x000000cc005d7202 */ /* 0x000fe20000000f00 */
[----:B------:R-:W-:-:S03]  /*12100*/  IMAD.MOV.U32 R161, RZ, RZ, R221 ;  /* 0x000000ffffa17224 */ /* 0x000fc600078e00dd */
[----:B------:R-:W-:Y:S01]  /*12110*/  HMMA.16816.F32 R152, R4, R64, R152 ;  /* 0x000000400498723c */ /* 0x000fe20000001898 */
[----:B------:R-:W-:Y:S01]  /*12120*/  IMAD.MOV.U32 R122, RZ, RZ, R105 ;  /* 0x000000ffff7a7224 */ /* 0x000fe200078e0069 */
[----:B------:R-:W-:Y:S01]  /*12130*/  MOV R121, R106 ;  /* 0x0000006a00797202 */ /* 0x000fe20000000f00 */
[----:B------:R-:W-:Y:S02]  /*12140*/  IMAD.MOV.U32 R120, RZ, RZ, R107 ;  /* 0x000000ffff787224 */ /* 0x000fe400078e006b */
[----:B------:R-:W-:-:S03]  /*12150*/  IMAD.MOV.U32 R53, RZ, RZ, R104 ;  /* 0x000000ffff357224 */ /* 0x000fc600078e0068 */
[----:B------:R-:W-:Y:S07]  /*12160*/  HMMA.16816.F32 R100, R8, R64, R96 ;  /* 0x000000400864723c */ /* 0x000fee0000001860 */
[----:B------:R-:W-:Y:S01]  /*12170*/  IMAD.MOV.U32 R64, RZ, RZ, R206 ;  /* 0x000000ffff407224 */ /* 0x000fe200078e00ce */
[----:B------:R-:W-:Y:S01]  /*12180*/  HMMA.16816.F32 R12, R16, R56, RZ ;  /* 0x00000038100c723c */ /* 0x000fe200000018ff */
[----:B------:R1:W-:Y:S01]  /*12190*/  MUFU.EX2 R206, R3 ;  /* 0x0000000300ce7308 */ /* 0x0003e20000000800 */
[----:B------:R-:W-:-:S06]  /*121a0*/  IMAD.MOV.U32 R65, RZ, RZ, R209 ;  /* 0x000000ffff417224 */ /* 0x000fcc00078e00d1 */
[----:B------:R-:W-:Y:S07]  /*121b0*/  HMMA.16816.F32 R88, R16, R68, RZ ;  /* 0x000000441058723c */ /* 0x000fee00000018ff */
[----:B------:R-:W-:Y:S01]  /*121c0*/  MOV R68, R210 ;  /* 0x000000d200447202 */ /* 0x000fe20000000f00 */
[----:B------:R-:W-:Y:S01]  /*121d0*/  IMAD.MOV.U32 R69, RZ, RZ, R211 ;  /* 0x000000ffff457224 */ /* 0x000fe200078e00d3 */
[----:B------:R-:W-:Y:S01]  /*121e0*/  HMMA.16816.F32 R148, R4, R60, R148 ;  /* 0x0000003c0494723c */ /* 0x000fe20000001894 */
[----:B-1----:R-:W-:-:S02]  /*121f0*/  FFMA.FTZ R3, R160, c[0x0][0x2d0], -R22 ;  /* 0x0000b400a0037a23 */ /* 0x002fc40000010816 */
[----:B------:R-:W-:Y:S02]  /*12200*/  IMAD.MOV.U32 R160, RZ, RZ, R222 ;  /* 0x000000ffffa07224 */ /* 0x000fe400078e00de */
[----:B------:R1:W-:Y:S02]  /*12210*/  MUFU.EX2 R209, R3 ;  /* 0x0000000300d17308 */ /* 0x0003e40000000800 */
[----:B------:R-:W-:Y:S01]  /*12220*/  IMAD.MOV.U32 R61, RZ, RZ, R65 ;  /* 0x000000ffff3d7224 */ /* 0x000fe200078e0041 */
[----:B------:R-:W-:Y:S01]  /*12230*/  HMMA.16816.F32 R144, R4, R48, R144 ;  /* 0x000000300490723c */ /* 0x000fe20000001890 */
[----:B------:R-:W-:Y:S01]  /*12240*/  IMAD.MOV.U32 R60, RZ, RZ, R68 ;  /* 0x000000ffff3c7224 */ /* 0x000fe200078e0044 */
[----:B------:R-:W-:-:S06]  /*12250*/  MOV R68, R178 ;  /* 0x000000b200447202 */ /* 0x000fcc0000000f00 */
[----:B------:R-:W-:Y:S01]  /*12260*/  HMMA.16816.F32 R112, R4, R84, R112 ;  /* 0x000000540470723c */ /* 0x000fe20000001870 */
[----:B-1----:R-:W-:Y:S02]  /*12270*/  FFMA.FTZ R3, R159, c[0x0][0x2d0], -R22 ;  /* 0x0000b4009f037a23 */ /* 0x002fe40000010816 */
[----:B------:R-:W-:-:S05]  /*12280*/  IMAD.MOV.U32 R159, RZ, RZ, R61 ;  /* 0x000000ffff9f7224 */ /* 0x000fca00078e003d */
[C---:B------:R-:W-:Y:S01]  /*12290*/  HMMA.16816.F32 R136, R4.reuse, R54, R136 ;  /* 0x000000360488723c */ /* 0x040fe20000001888 */
[----:B------:R1:W-:Y:S07]  /*122a0*/  MUFU.EX2 R210, R3 ;  /* 0x0000000300d27308 */ /* 0x0003ee0000000800 */
[C---:B------:R-:W-:Y:S08]  /*122b0*/  HMMA.16816.F32 R132, R4.reuse, R30, R132 ;  /* 0x0000001e0484723c */ /* 0x040ff00000001884 */
[----:B------:R-:W-:Y:S01]  /*122c0*/  HMMA.16816.F32 R128, R4, R66, R128 ;  /* 0x000000420480723c */ /* 0x000fe20000001880 */
[----:B-1----:R-:W-:Y:S01]  /*122d0*/  FFMA.FTZ R3, R157, c[0x0][0x2d0], -R22 ;  /* 0x0000b4009d037a23 */ /* 0x002fe20000010816 */
[----:B------:R-:W-:Y:S01]  /*122e0*/  MOV R217, R114 ;  /* 0x0000007200d97202 */ /* 0x000fe20000000f00 */
[----:B------:R-:W-:-:S02]  /*122f0*/  IMAD.MOV.U32 R218, RZ, RZ, R113 ;  /* 0x000000ffffda7224 */ /* 0x000fc400078e0071 */
[----:B------:R1:W-:Y:S01]  /*12300*/  MUFU.EX2 R211, R3 ;  /* 0x0000000300d37308 */ /* 0x0003e20000000800 */
[----:B------:R-:W-:Y:S02]  /*12310*/  IMAD.MOV.U32 R216, RZ, RZ, R115 ;  /* 0x000000ffffd87224 */ /* 0x000fe400078e0073 */
[----:B------:R-:W-:Y:S01]  /*12320*/  HMMA.16816.F32 R124, R4, R62, R124 ;  /* 0x0000003e047c723c */ /* 0x000fe2000000187c */
[----:B------:R-:W-:-:S07]  /*12330*/  IMAD.MOV.U32 R52, RZ, RZ, R112 ;  /* 0x000000ffff347224 */ /* 0x000fce00078e0070 */
[----:B------:R-:W-:Y:S01]  /*12340*/  HMMA.16816.F32 R76, R16, R78, RZ ;  /* 0x0000004e104c723c */ /* 0x000fe200000018ff */
[----:B-1----:R-:W-:-:S07]  /*12350*/  FFMA.FTZ R3, R164, c[0x0][0x2d0], -R21 ;  /* 0x0000b400a4037a23 */ /* 0x002fce0000010815 */
[----:B------:R-:W-:Y:S01]  /*12360*/  HMMA.16816.F32 R4, R16, R32, RZ ;  /* 0x000000201004723c */ /* 0x000fe200000018ff */
[----:B------:R1:W-:Y:S07]  /*12370*/  MUFU.EX2 R165, R3 ;  /* 0x0000000300a57308 */ /* 0x0003ee0000000800 */
[----:B------:R-:W-:Y:S08]  /*12380*/  HMMA.16816.F32 R116, R8, R44, R12 ;  /* 0x0000002c0874723c */ /* 0x000ff0000000180c */
[----:B------:R-:W-:Y:S01]  /*12390*/  HMMA.16816.F32 R12, R16, R36, RZ ;  /* 0x00000024100c723c */ /* 0x000fe200000018ff */
[----:B-1----:R-:W-:-:S02]  /*123a0*/  FFMA.FTZ R3, R163, c[0x0][0x2d0], -R21 ;  /* 0x0000b400a3037a23 */ /* 0x002fc40000010815 */
[----:B------:R-:W-:Y:S02]  /*123b0*/  IMAD.MOV.U32 R163, RZ, RZ, R219 ;  /* 0x000000ffffa37224 */ /* 0x000fe400078e00db */
[----:B------:R1:W-:Y:S03]  /*123c0*/  MUFU.EX2 R204, R3 ;  /* 0x0000000300cc7308 */ /* 0x0003e60000000800 */
[C---:B------:R-:W-:Y:S07]  /*123d0*/  HMMA.16816.F32 R104, R8.reuse, R48, R88 ;  /* 0x000000300868723c */ /* 0x040fee0000001858 */
[----:B------:R-:W-:Y:S01]  /*123e0*/  IMAD.MOV.U32 R89, RZ, RZ, R29 ;  /* 0x000000ffff597224 */ /* 0x000fe200078e001d */
[----:B------:R-:W-:Y:S01]  /*123f0*/  MOV R29, R208 ;  /* 0x000000d0001d7202 */ /* 0x000fe20000000f00 */
[----:B------:R-:W-:Y:S01]  /*12400*/  HMMA.16816.F32 R76, R8, R66, R76 ;  /* 0x00000042084c723c */ /* 0x000fe2000000184c */
[----:B------:R-:W-:Y:S01]  /*12410*/  IMAD.MOV.U32 R90, RZ, RZ, R28 ;  /* 0x000000ffff5a7224 */ /* 0x000fe200078e001c */
[----:B------:R-:W-:Y:S01]  /*12420*/  MOV R91, R69 ;  /* 0x00000045005b7202 */ /* 0x000fe20000000f00 */
[----:B------:R-:W-:-:S02]  /*12430*/  IMAD.MOV.U32 R28, RZ, RZ, R205 ;  /* 0x000000ffff1c7224 */ /* 0x000fc400078e00cd */
[----:B-1----:R-:W-:Y:S02]  /*12440*/  FFMA.FTZ R3, R158, c[0x0][0x2d0], -R21 ;  /* 0x0000b4009e037a23 */ /* 0x002fe40000010815 */
[----:B------:R-:W-:Y:S01]  /*12450*/  IMAD.MOV.U32 R158, RZ, RZ, R207 ;  /* 0x000000ffff9e7224 */ /* 0x000fe200078e00cf */
[----:B------:R-:W-:Y:S01]  /*12460*/  HMMA.16816.F32 R96, R8, R80, R4 ;  /* 0x000000500860723c */ /* 0x000fe20000001804 */
[----:B------:R1:W-:Y:S01]  /*12470*/  MUFU.EX2 R207, R3 ;  /* 0x0000000300cf7308 */ /* 0x0003e20000000800 */
[----:B------:R-:W-:Y:S02]  /*12480*/  IMAD.MOV.U32 R88, RZ, RZ, R179 ;  /* 0x000000ffff587224 */ /* 0x000fe400078e00b3 */
[----:B------:R-:W-:-:S04]  /*12490*/  IMAD.MOV.U32 R69, RZ, RZ, R177 ;  /* 0x000000ffff457224 */ /* 0x000fc800078e00b1 */
[C---:B------:R-:W-:Y:S08]  /*124a0*/  HMMA.16816.F32 R4, R16.reuse, R70, RZ ;  /* 0x000000461004723c */ /* 0x040ff000000018ff */
[----:B------:R-:W-:Y:S01]  /*124b0*/  HMMA.16816.F32 R40, R16, R42, RZ ;  /* 0x0000002a1028723c */ /* 0x000fe200000018ff */
[----:B-1----:R-:W-:Y:S02]  /*124c0*/  FFMA.FTZ R3, R156, c[0x0][0x2d0], -R21 ;  /* 0x0000b4009c037a23 */ /* 0x002fe40000010815 */
[----:B------:R-:W-:Y:S01]  /*124d0*/  IMAD.MOV.U32 R156, RZ, RZ, R92 ;  /* 0x000000ffff9c7224 */ /* 0x000fe200078e005c */
[----:B------:R-:W-:Y:S01]  /*124e0*/  MOV R92, R64 ;  /* 0x00000040005c7202 */ /* 0x000fe20000000f00 */
[----:B------:R1:W-:Y:S03]  /*124f0*/  MUFU.EX2 R208, R3 ;  /* 0x0000000300d07308 */ /* 0x0003e60000000800 */
[----:B------:R-:W-:Y:S01]  /*12500*/  HMMA.16816.F32 R112, R8, R84, R12 ;  /* 0x000000540870723c */ /* 0x000fe2000000180c */
[----:B------:R-:W2:Y:S01]  /*12510*/  LDSM.16.MT88.4 R12, [R228+0x1100] ;  /* 0x00110000e40c783b */ /* 0x000ea20000004200 */
[----:B------:R-:W-:-:S06]  /*12520*/  MOV R157, R92 ;  /* 0x0000005c009d7202 */ /* 0x000fcc0000000f00 */
[----:B------:R-:W-:Y:S01]  /*12530*/  HMMA.16816.F32 R24, R16, R26, RZ ;  /* 0x0000001a1018723c */ /* 0x000fe200000018ff */
[----:B-1----:R-:W-:-:S07]  /*12540*/  FFMA.FTZ R3, R172, c[0x0][0x2d0], -R20 ;  /* 0x0000b400ac037a23 */ /* 0x002fce0000010814 */
[C---:B------:R-:W-:Y:S01]  /*12550*/  HMMA.16816.F32 R72, R16.reuse, R74, RZ ;  /* 0x0000004a1048723c */ /* 0x040fe200000018ff */
[----:B------:R1:W-:Y:S07]  /*12560*/  MUFU.EX2 R66, R3 ;  /* 0x0000000300427308 */ /* 0x0003ee0000000800 */
[C---:B------:R-:W-:Y:S08]  /*12570*/  HMMA.16816.F32 R56, R16.reuse, R58, RZ ;  /* 0x0000003a1038723c */ /* 0x040ff000000018ff */
[----:B------:R-:W-:Y:S01]  /*12580*/  HMMA.16816.F32 R36, R16, R38, RZ ;  /* 0x000000261024723c */ /* 0x000fe200000018ff */
[----:B-1----:R-:W-:-:S04]  /*12590*/  FFMA.FTZ R3, R170, c[0x0][0x2d0], -R20 ;  /* 0x0000b400aa037a23 */ /* 0x002fc80000010814 */
[----:B------:R1:W3:Y:S03]  /*125a0*/  MUFU.EX2 R164, R3 ;  /* 0x0000000300a47308 */ /* 0x0002e60000000800 */
[----:B------:R-:W-:Y:S08]  /*125b0*/  HMMA.16816.F32 R16, R16, R34, RZ ;  /* 0x000000221010723c */ /* 0x000ff000000018ff */
[----:B------:R-:W-:Y:S01]  /*125c0*/  HMMA.16816.F32 R48, R8, R50, R4 ;  /* 0x000000320830723c */ /* 0x000fe20000001804 */
[----:B-1----:R-:W-:-:S06]  /*125d0*/  FFMA.FTZ R3, R169, c[0x0][0x2d0], -R20 ;  /* 0x0000b400a9037a23 */ /* 0x002fcc0000010814 */
[----:B------:R-:W-:Y:S01]  /*125e0*/  FFMA.FTZ R4, R162, c[0x0][0x2d0], -R20 ;  /* 0x0000b400a2047a23 */ /* 0x000fe20000010814 */
[----:B------:R-:W-:Y:S01]  /*125f0*/  HMMA.16816.F32 R40, R8, R54, R40 ;  /* 0x000000360828723c */ /* 0x000fe20000001828 */
[----:B------:R1:W-:Y:S01]  /*12600*/  MUFU.EX2 R170, R3 ;  /* 0x0000000300aa7308 */ /* 0x0003e20000000800 */
[----:B------:R-:W-:-:S06]  /*12610*/  MOV R162, R220 ;  /* 0x000000dc00a27202 */ /* 0x000fcc0000000f00 */
[C---:B------:R-:W-:Y:S01]  /*12620*/  HMMA.16816.F32 R24, R8.reuse, R30, R24 ;  /* 0x0000001e0818723c */ /* 0x040fe20000001818 */
[----:B------:R3:W4:Y:S07]  /*12630*/  MUFU.EX2 R205, R4 ;  /* 0x0000000400cd7308 */ /* 0x00072e0000000800 */
[----:B------:R-:W-:Y:S01]  /*12640*/  HMMA.16816.F32 R72, R8, R62, R72 ;  /* 0x0000003e0848723c */ /* 0x000fe20000001848 */
[----:B-1----:R-:W-:-:S04]  /*12650*/  FFMA.FTZ R3, R176, c[0x0][0x2d0], -R0 ;  /* 0x0000b400b0037a23 */ /* 0x002fc80000010800 */
[----:B------:R1:W-:Y:S03]  /*12660*/  MUFU.EX2 R64, R3 ;  /* 0x0000000300407308 */ /* 0x0003e60000000800 */
[----:B------:R-:W-:Y:S01]  /*12670*/  HMMA.16816.F32 R56, R8, R46, R56 ;  /* 0x0000002e0838723c */ /* 0x000fe20000001838 */
[----:B---3--:R-:W-:Y:S02]  /*12680*/  F2FP.PACK_AB R4, R164, R66 ;  /* 0x00000042a404723e */ /* 0x008fe400000000ff */
[----:B----4-:R-:W-:-:S05]  /*12690*/  F2FP.PACK_AB R6, R205, R170 ;  /* 0x000000aacd06723e */ /* 0x010fca00000000ff */
[----:B------:R-:W-:Y:S01]  /*126a0*/  HMMA.16816.F32 R36, R8, R86, R36 ;  /* 0x000000560824723c */ /* 0x000fe20000001824 */
[----:B-1----:R-:W-:-:S07]  /*126b0*/  FFMA.FTZ R3, R175, c[0x0][0x2d0], -R0 ;  /* 0x0000b400af037a23 */ /* 0x002fce0000010800 */
[----:B------:R-:W-:Y:S01]  /*126c0*/  HMMA.16816.F32 R80, R8, R82, R16 ;  /* 0x000000520850723c */ /* 0x000fe20000001810 */
[----:B------:R1:W3:Y:S01]  /*126d0*/  MUFU.EX2 R65, R3 ;  /* 0x0000000300417308 */ /* 0x0002e20000000800 */
[----:B------:R-:W4:Y:S05]  /*126e0*/  LDSM.16.MT88.4 R16, [R229+0x1100] ;  /* 0x00110000e510783b */ /* 0x000f2a0000004200 */
[----:B------:R-:W-:Y:S02]  /*126f0*/  F2FP.PACK_AB R8, R209, R206 ;  /* 0x000000ced108723e */ /* 0x000fe400000000ff */
[----:B------:R-:W-:Y:S02]  /*12700*/  F2FP.PACK_AB R9, R204, R165 ;  /* 0x000000a5cc09723e */ /* 0x000fe400000000ff */
[----:B------:R-:W-:-:S02]  /*12710*/  F2FP.PACK_AB R10, R211, R210 ;  /* 0x000000d2d30a723e */ /* 0x000fc400000000ff */
[----:B------:R-:W-:Y:S01]  /*12720*/  F2FP.PACK_AB R11, R208, R207 ;  /* 0x000000cfd00b723e */ /* 0x000fe200000000ff */
[----:B-1----:R-:W-:Y:S01]  /*12730*/  FFMA.FTZ R3, R174, c[0x0][0x2d0], -R0 ;  /* 0x0000b400ae037a23 */ /* 0x002fe20000010800 */
[----:B---3--:R-:W-:-:S05]  /*12740*/  F2FP.PACK_AB R5, R65, R64 ;  /* 0x000000404105723e */ /* 0x008fca00000000ff */
[----:B--2---:R-:W-:Y:S01]  /*12750*/  HMMA.16816.F32 R176, R8, R12, R180 ;  /* 0x0000000c08b0723c */ /* 0x004fe200000018b4 */
[----:B------:R1:W-:Y:S02]  /*12760*/  MUFU.EX2 R67, R3 ;  /* 0x0000000300437308 */ /* 0x0003e40000000800 */
[----:B-1----:R-:W-:-:S06]  /*12770*/  FFMA.FTZ R3, R173, c[0x0][0x2d0], -R0 ;  /* 0x0000b400ad037a23 */ /* 0x002fcc0000010800 */
[----:B------:R-:W1:Y:S02]  /*12780*/  MUFU.EX2 R169, R3 ;  /* 0x0000000300a97308 */ /* 0x000e640000000800 */
[----:B-1----:R-:W-:Y:S01]  /*12790*/  F2FP.PACK_AB R7, R169, R67 ;  /* 0x00000043a907723e */ /* 0x002fe200000000ff */
[----:B------:R-:W-:-:S06]  /*127a0*/  IMAD.MOV.U32 R3, RZ, RZ, R69 ;  /* 0x000000ffff037224 */ /* 0x000fcc00078e0045 */
[C---:B------:R-:W-:Y:S07]  /*127b0*/  HMMA.16816.F32 R172, R4.reuse, R12, R184 ;  /* 0x0000000c04ac723c */ /* 0x040fee00000018b8 */
[----:B------:R-:W-:Y:S01]  /*127c0*/  IMAD.MOV.U32 R185, RZ, RZ, R28 ;  /* 0x000000ffffb97224 */ /* 0x000fe200078e001c */
[----:B------:R-:W-:Y:S01]  /*127d0*/  MOV R184, R29 ;  /* 0x0000001d00b87202 */ /* 0x000fe20000000f00 */
[----:B------:R-:W-:Y:S01]  /*127e0*/  HMMA.16816.F32 R180, R4, R14, R136 ;  /* 0x0000000e04b4723c */ /* 0x000fe20000001888 */
[----:B------:R-:W-:Y:S01]  /*127f0*/  MOV R186, R68 ;  /* 0x0000004400ba7202 */ /* 0x000fe20000000f00 */
[----:B------:R-:W-:-:S05]  /*12800*/  IMAD.MOV.U32 R187, RZ, RZ, R88 ;  /* 0x000000ffffbb7224 */ /* 0x000fca00078e0058 */
[----:B------:R-:W-:Y:S01]  /*12810*/  MOV R136, R226 ;  /* 0x000000e200887202 */ /* 0x000fe20000000f00 */
[----:B------:R-:W-:Y:S01]  /*12820*/  HMMA.16816.F32 R28, R8, R14, R40 ;  /* 0x0000000e081c723c */ /* 0x000fe20000001828 */
[----:B------:R-:W1:Y:S01]  /*12830*/  LDSM.16.MT88.4 R12, [R231+0x1100] ;  /* 0x00110000e70c783b */ /* 0x000e620000004200 */
[----:B------:R-:W-:Y:S01]  /*12840*/  IMAD.MOV.U32 R137, RZ, RZ, R225 ;  /* 0x000000ffff897224 */ /* 0x000fe200078e00e1 */
[----:B------:R-:W-:Y:S01]  /*12850*/  MOV R139, R223 ;  /* 0x000000df008b7202 */ /* 0x000fe20000000f00 */
[----:B------:R-:W-:-:S04]  /*12860*/  IMAD.MOV.U32 R138, RZ, RZ, R224 ;  /* 0x000000ffff8a7224 */ /* 0x000fc800078e00e0 */
[-C--:B----4-:R-:W-:Y:S07]  /*12870*/  HMMA.16816.F32 R68, R8, R16.reuse, R192 ;  /* 0x000000100844723c */ /* 0x090fee00000018c0 */
[----:B------:R-:W-:Y:S01]  /*12880*/  IMAD.MOV.U32 R195, RZ, RZ, R89 ;  /* 0x000000ffffc37224 */ /* 0x000fe200078e0059 */
        /* <DEDUP_REMOVED lines=8> */
[----:B------:R-:W-:-:S03]  /*12910*/  IMAD.MOV.U32 R188, RZ, RZ, R123 ;  /* 0x000000ffffbc7224 */ /* 0x000fc600078e007b */
[----:B------:R-:W-:Y:S01]  /*12920*/  IMAD.MOV.U32 R135, RZ, RZ, R93 ;  /* 0x000000ffff877224 */ /* 0x000fe200078e005d */
[----:B------:R-:W-:Y:S01]  /*12930*/  HMMA.16816.F32 R40, R8, R18, R24 ;  /* 0x000000120828723c */ /* 0x000fe20000001818 */
[----:B------:R-:W-:Y:S01]  /*12940*/  IMAD.MOV.U32 R134, RZ, RZ, R120 ;  /* 0x000000ffff867224 */ /* 0x000fe200078e0078 */
[----:B------:R-:W2:Y:S01]  /*12950*/  LDSM.16.MT88.4 R16, [R230+0x1100] ;  /* 0x00110000e610783b */ /* 0x000ea20000004200 */
[----:B------:R-:W-:Y:S01]  /*12960*/  IMAD.MOV.U32 R132, RZ, RZ, R122 ;  /* 0x000000ffff847224 */ /* 0x000fe200078e007a */
[----:B------:R-:W-:Y:S02]  /*12970*/  MOV R133, R121 ;  /* 0x0000007900857202 */ /* 0x000fe40000000f00 */
[----:B------:R-:W-:Y:S02]  /*12980*/  LDSM.16.MT88.4 R24, [R229+0x3100] ;  /* 0x00310000e518783b */ /* 0x000fe40000004200 */
[C---:B-1----:R-:W-:Y:S07]  /*12990*/  HMMA.16816.F32 R88, R4.reuse, R12, R152 ;  /* 0x0000000c0458723c */ /* 0x042fee0000001898 */
[----:B------:R-:W-:Y:S01]  /*129a0*/  IMAD.MOV.U32 R154, RZ, RZ, R216 ;  /* 0x000000ffff9a7224 */ /* 0x000fe200078e00d8 */
[----:B------:R-:W-:Y:S01]  /*129b0*/  HMMA.16816.F32 R92, R4, R14, R128 ;  /* 0x0000000e045c723c */ /* 0x000fe20000001880 */
[----:B------:R-:W-:Y:S01]  /*129c0*/  IMAD.MOV.U32 R155, RZ, RZ, R53 ;  /* 0x000000ffff9b7224 */ /* 0x000fe200078e0035 */
[----:B------:R-:W-:Y:S01]  /*129d0*/  MOV R153, R217 ;  /* 0x000000d900997202 */ /* 0x000fe20000000f00 */
[----:B------:R-:W-:-:S04]  /*129e0*/  IMAD.MOV.U32 R152, RZ, RZ, R218 ;  /* 0x000000ffff987224 */ /* 0x000fc800078e00da */
[----:B------:R-:W-:Y:S01]  /*129f0*/  MOV R131, R52 ;  /* 0x0000003400837202 */ /* 0x000fe20000000f00 */
[C---:B------:R-:W-:Y:S08]  /*12a00*/  HMMA.16816.F32 R84, R8.reuse, R12, R100 ;  /* 0x0000000c0854723c */ /* 0x040ff00000001864 */
[C---:B------:R-:W-:Y:S01]  /*12a10*/  HMMA.16816.F32 R52, R8.reuse, R14, R76 ;  /* 0x0000000e0834723c */ /* 0x040fe2000000184c */
[----:B------:R-:W1:Y:S06]  /*12a20*/  LDSM.16.MT88.4 R12, [R228+0x3100] ;  /* 0x00310000e40c783b */ /* 0x000e6c0000004200 */
[----:B------:R-:W-:Y:S01]  /*12a30*/  IMAD.MOV.U32 R79, RZ, RZ, R154 ;  /* 0x000000ffff4f7224 */ /* 0x000fe200078e009a */
[----:B------:R-:W-:Y:S01]  /*12a40*/  MOV R78, R153 ;  /* 0x00000099004e7202 */ /* 0x000fe20000000f00 */
[----:B------:R-:W-:Y:S01]  /*12a50*/  IMAD.MOV.U32 R76, RZ, RZ, R131 ;  /* 0x000000ffff4c7224 */ /* 0x000fe200078e0083 */
[----:B--2---:R-:W-:Y:S01]  /*12a60*/  HMMA.16816.F32 R100, R8, R16, R108 ;  /* 0x000000100864723c */ /* 0x004fe2000000186c */
[----:B------:R-:W-:Y:S01]  /*12a70*/  IMAD.MOV.U32 R154, RZ, RZ, R134 ;  /* 0x000000ffff9a7224 */ /* 0x000fe200078e0086 */
[----:B------:R-:W-:Y:S01]  /*12a80*/  MOV R134, R194 ;  /* 0x000000c200867202 */ /* 0x000fe20000000f00 */
[----:B------:R-:W-:Y:S01]  /*12a90*/  IMAD.MOV.U32 R131, RZ, RZ, R155 ;  /* 0x000000ffff837224 */ /* 0x000fe200078e009b */
[----:B------:R-:W-:Y:S01]  /*12aa0*/  MOV R155, R135 ;  /* 0x00000087009b7202 */ /* 0x000fe20000000f00 */
[----:B------:R-:W-:-:S02]  /*12ab0*/  IMAD.MOV.U32 R194, RZ, RZ, R186 ;  /* 0x000000ffffc27224 */ /* 0x000fc400078e00ba */
[----:B------:R-:W-:Y:S01]  /*12ac0*/  IMAD.MOV.U32 R135, RZ, RZ, R195 ;  /* 0x000000ffff877224 */ /* 0x000fe200078e00c3 */
[C---:B------:R-:W-:Y:S01]  /*12ad0*/  HMMA.16816.F32 R60, R4.reuse, R16, R148 ;  /* 0x00000010043c723c */ /* 0x040fe20000001894 */
[----:B------:R-:W-:Y:S02]  /*12ae0*/  IMAD.MOV.U32 R186, RZ, RZ, R244 ;  /* 0x000000ffffba7224 */ /* 0x000fe400078e00f4 */
[----:B------:R-:W-:Y:S01]  /*12af0*/  IMAD.MOV.U32 R195, RZ, RZ, R187 ;  /* 0x000000ffffc37224 */ /* 0x000fe200078e00bb */
[----:B------:R-:W2:Y:S01]  /*12b00*/  LDL.LU R244, [R1+0xa4] ;  /* 0x0000a40001f47983 */ /* 0x000ea20000300800 */
[----:B------:R-:W-:Y:S01]  /*12b10*/  IMAD.MOV.U32 R77, RZ, RZ, R152 ;  /* 0x000000ffff4d7224 */ /* 0x000fe200078e0098 */
[----:B------:R-:W-:Y:S01]  /*12b20*/  MOV R152, R132 ;  /* 0x0000008400987202 */ /* 0x000fe20000000f00 */
[----:B------:R-:W-:Y:S01]  /*12b30*/  IMAD.MOV.U32 R153, RZ, RZ, R133 ;  /* 0x000000ffff997224 */ /* 0x000fe200078e0085 */
[----:B------:R-:W3:Y:S01]  /*12b40*/  LDL.LU R187, [R1] ;  /* 0x0000000001bb7983 */ /* 0x000ee20000300800 */
[----:B------:R-:W-:Y:S01]  /*12b50*/  HMMA.16816.F32 R108, R4, R18, R124 ;  /* 0x00000012046c723c */ /* 0x000fe2000000187c */
[----:B------:R-:W-:Y:S01]  /*12b60*/  IMAD.MOV.U32 R133, RZ, RZ, R193 ;  /* 0x000000ffff857224 */ /* 0x000fe200078e00c1 */
[----:B------:R-:W-:Y:S01]  /*12b70*/  MOV R193, R185 ;  /* 0x000000b900c17202 */ /* 0x000fe20000000f00 */
[----:B------:R-:W-:-:S05]  /*12b80*/  IMAD.MOV.U32 R132, RZ, RZ, R192 ;  /* 0x000000ffff847224 */ /* 0x000fca00078e00c0 */
[----:B------:R-:W-:Y:S01]  /*12b90*/  HMMA.16816.F32 R224, R8, R18, R72 ;  /* 0x0000001208e0723c */ /* 0x000fe20000001848 */
[----:B------:R-:W4:Y:S01]  /*12ba0*/  LDSM.16.MT88.4 R16, [R231+0x3100] ;  /* 0x00310000e710783b */ /* 0x000f220000004200 */
[----:B------:R-:W-:-:S06]  /*12bb0*/  IMAD.MOV.U32 R192, RZ, RZ, R184 ;  /* 0x000000ffffc07224 */ /* 0x000fcc00078e00b8 */
[----:B-1----:R-:W-:Y:S01]  /*12bc0*/  HMMA.16816.F32 R220, R8, R12, R104 ;  /* 0x0000000c08dc723c */ /* 0x002fe20000001868 */
[----:B------:R-:W-:-:S07]  /*12bd0*/  IMAD.MOV.U32 R185, RZ, RZ, R158 ;  /* 0x000000ffffb97224 */ /* 0x000fce00078e009e */
[----:B------:R-:W-:Y:S08]  /*12be0*/  HMMA.16816.F32 R120, R4, R12, R144 ;  /* 0x0000000c0478723c */ /* 0x000ff00000001890 */
[----:B------:R-:W-:Y:S01]  /*12bf0*/  HMMA.16816.F32 R216, R8, R14, R48 ;  /* 0x0000000e08d8723c */ /* 0x000fe20000001830 */
[----:B------:R-:W-:Y:S01]  /*12c00*/  MOV R128, R152 ;  /* 0x0000009800807202 */ /* 0x000fe20000000f00 */
[----:B------:R-:W-:Y:S01]  /*12c10*/  IMAD.MOV.U32 R130, RZ, RZ, R154 ;  /* 0x000000ffff827224 */ /* 0x000fe200078e009a */
[----:B------:R-:W-:-:S05]  /*12c20*/  MOV R184, R156 ;  /* 0x0000009c00b87202 */ /* 0x000fca0000000f00 */
[----:B------:R-:W-:Y:S01]  /*12c30*/  HMMA.16816.F32 R124, R4, R14, R140 ;  /* 0x0000000e047c723c */ /* 0x000fe2000000188c */
[----:B------:R-:W1:Y:S01]  /*12c40*/  LDSM.16.MT88.4 R12, [R230+0x3100] ;  /* 0x00310000e60c783b */ /* 0x000e620000004200 */
[----:B------:R-:W-:Y:S01]  /*12c50*/  IMAD.MOV.U32 R129, RZ, RZ, R153 ;  /* 0x000000ffff817224 */ /* 0x000fe200078e0099 */
[----:B------:R-:W-:-:S05]  /*12c60*/  MOV R156, R168 ;  /* 0x000000a8009c7202 */ /* 0x000fca0000000f00 */
[----:B------:R-:W-:Y:S01]  /*12c70*/  HMMA.16816.F32 R136, R4, R24, R136 ;  /* 0x000000180488723c */ /* 0x000fe20000001888 */
[----:B------:R-:W-:-:S07]  /*12c80*/  IMAD.MOV.U32 R158, RZ, RZ, R247 ;  /* 0x000000ffff9e7224 */ /* 0x000fce00078e00f7 */
[----:B----4-:R-:W-:Y:S01]  /*12c90*/  HMMA.16816.F32 R144, R4, R16, R76 ;  /* 0x000000100490723c */ /* 0x010fe2000000184c */
[----:B------:R-:W-:Y:S01]  /*12ca0*/  IMAD.MOV.U32 R152, RZ, RZ, R133 ;  /* 0x000000ffff987224 */ /* 0x000fe200078e0085 */
[----:B------:R-:W-:Y:S01]  /*12cb0*/  MOV R153, R155 ;  /* 0x0000009b00997202 */ /* 0x000fe20000000f00 */
[----:B------:R-:W-:Y:S01]  /*12cc0*/  FFMA.FTZ R3, R3, c[0x0][0x2d0], -R22 ;  /* 0x0000b40003037a23 */ /* 0x000fe20000010816 */
[----:B------:R-:W-:Y:S01]  /*12cd0*/  MOV R154, R134 ;  /* 0x00000086009a7202 */ /* 0x000fe20000000f00 */
[----:B------:R4:W5:Y:S02]  /*12ce0*/  LDL.LU R168, [R1+0xa0] ;  /* 0x0000a00001a87983 */ /* 0x0009640000300800 */
        /* <DEDUP_REMOVED lines=25> */
[----:B------:R4:W5:Y:S01]  /*12e80*/  LDL.LU R247, [R1+0x9c] ;  /* 0x00009c0001f77983 */ /* 0x0009620000300800 */
[----:B------:R-:W-:-:S02]  /*12e90*/  IMAD.MOV.U32 R150, RZ, RZ, R77 ;  /* 0x000000ffff967224 */ /* 0x000fc400078e004d */
[----:B------:R-:W-:Y:S02]  /*12ea0*/  IMAD.MOV.U32 R186, RZ, RZ, R246 ;  /* 0x000000ffffba7224 */ /* 0x000fe400078e00f6 */
        /* <DEDUP_REMOVED lines=12> */
[C---:B------:R-:W-:Y:S01]  /*12f70*/  HMMA.16816.F32 R188, R4.reuse, R26, R188 ;  /* 0x0000001a04bc723c */ /* 0x040fe200000018bc */
[----:B------:R-:W-:Y:S01]  /*12f80*/  IMAD.MOV.U32 R77, RZ, RZ, R128 ;  /* 0x000000ffff4d7224 */ /* 0x000fe200078e0080 */
[----:B------:R4:W5:Y:S01]  /*12f90*/  LDL.LU R246, [R1+0x98] ;  /* 0x0000980001f67983 */ /* 0x0009620000300800 */
[----:B------:R-:W-:Y:S02]  /*12fa0*/  IMAD.MOV.U32 R79, RZ, RZ, R130 ;  /* 0x000000ffff4f7224 */ /* 0x000fe400078e0082 */
[----:B------:R-:W-:Y:S01]  /*12fb0*/  IMAD.MOV.U32 R128, RZ, RZ, R131 ;  /* 0x000000ffff807224 */ /* 0x000fe200078e0083 */
[----:B------:R-:W-:Y:S01]  /*12fc0*/  MOV R131, R135 ;  /* 0x0000008700837202 */ /* 0x000fe20000000f00 */
[----:B------:R-:W-:Y:S01]  /*12fd0*/  IMAD.MOV.U32 R130, RZ, RZ, R134 ;  /* 0x000000ffff827224 */ /* 0x000fe200078e0086 */
[----:B------:R-:W-:Y:S01]  /*12fe0*/  HMMA.16816.F32 R148, R4, R18, R148 ;  /* 0x000000120494723c */ /* 0x000fe20000001894 */
[----:B------:R-:W-:Y:S01]  /*12ff0*/  IMAD.MOV.U32 R158, RZ, RZ, R239 ;  /* 0x000000ffff9e7224 */ /* 0x000fe200078e00ef */
[----:B------:R-:W-:Y:S01]  /*13000*/  MOV R134, R194 ;  /* 0x000000c200867202 */ /* 0x000fe20000000f00 */
[----:B------:R-:W-:-:S02]  /*13010*/  IMAD.MOV.U32 R132, RZ, RZ, R192 ;  /* 0x000000ffff847224 */ /* 0x000fc400078e00c0 */
[----:B------:R-:W-:-:S03]  /*13020*/  IMAD.MOV.U32 R140, RZ, RZ, R75 ;  /* 0x000000ffff8c7224 */ /* 0x000fc600078e004b */
[----:B------:R-:W-:Y:S01]  /*13030*/  HMMA.16816.F32 R48, R4, R14, R212 ;  /* 0x0000000e0430723c */ /* 0x000fe200000018d4 */
[----:B------:R-:W-:Y:S02]  /*13040*/  IMAD.MOV.U32 R135, RZ, RZ, R195 ;  /* 0x000000ffff877224 */ /* 0x000fe400078e00c3 */
[----:B------:R-:W-:-:S04]  /*13050*/  IMAD.MOV.U32 R142, RZ, RZ, R130 ;  /* 0x000000ffff8e7224 */ /* 0x000fc800078e0082 */
        /* <DEDUP_REMOVED lines=13> */
[C---:B------:R-:W-:Y:S08]  /*13130*/  HMMA.16816.F32 R212, R8.reuse, R26, R56 ;  /* 0x0000001a08d4723c */ /* 0x040ff00000001838 */
[C---:B------:R-:W-:Y:S08]  /*13140*/  HMMA.16816.F32 R36, R8.reuse, R18, R36 ;  /* 0x000000120824723c */ /* 0x040ff00000001824 */
[----:B------:R-:W-:Y:S01]  /*13150*/  HMMA.16816.F32 R56, R8, R14, R80 ;  /* 0x0000000e0838723c */ /* 0x000fe20000001850 */
[----:B------:R-:W-:Y:S01]  /*13160*/  LDSM.16.MT88.4 R80, [R229+0x1900] ;  /* 0x00190000e550783b */ /* 0x000fe20000004200 */
[----:B------:R-:W-:-:S02]  /*13170*/  FFMA.FTZ R4, R203, c[0x0][0x2d0], -R0 ;  /* 0x0000b400cb047a23 */ /* 0x000fc40000010800 */
[----:B--2---:R-:W-:Y:S02]  /*13180*/  IMAD.MOV.U32 R156, RZ, RZ, R244 ;  /* 0x000000ffff9c7224 */ /* 0x004fe400078e00f4 */
[----:B---3--:R-:W-:-:S04]  /*13190*/  IMAD.MOV.U32 R193, RZ, RZ, R187 ;  /* 0x000000ffffc17224 */ /* 0x008fc800078e00bb */
[----:B------:R-:W-:Y:S01]  /*131a0*/  IMAD.MOV.U32 R133, RZ, RZ, R193 ;  /* 0x000000ffff857224 */ /* 0x000fe200078e00c1 */
[----:B------:R-:W-:-:S03]  /*131b0*/  MOV R193, R156 ;  /* 0x0000009c00c17202 */ /* 0x000fc60000000f00 */
        /* <DEDUP_REMOVED lines=25> */
[----:B------:R1:W-:Y:S01]  /*13350*/  MUFU.EX2 R23, R3 ;  /* 0x0000000300177308 */ /* 0x0003e20000000800 */
[----:B------:R-:W-:Y:S01]  /*13360*/  HMMA.16816.F32 R132, R8, R24, R116 ;  /* 0x000000180884723c */ /* 0x000fe20000001874 */
[----:B-1----:R-:W-:Y:S02]  /*13370*/  FFMA.FTZ R3, R5, c[0x0][0x2d0], -R22 ;  /* 0x0000b40005037a23 */ /* 0x002fe40000010816 */
[----:B------:R-:W-:Y:S01]  /*13380*/  IMAD.MOV.U32 R5, RZ, RZ, R6 ;  /* 0x000000ffff057224 */ /* 0x000fe200078e0006 */
[----:B------:R-:W-:Y:S01]  /*13390*/  MOV R6, R7 ;  /* 0x0000000700067202 */ /* 0x000fe20000000f00 */
[----:B------:R-:W-:Y:S02]  /*133a0*/  IMAD.MOV.U32 R7, RZ, RZ, R140 ;  /* 0x000000ffff077224 */ /* 0x000fe400078e008c */
[----:B------:R1:W2:Y:S01]  /*133b0*/  MUFU.EX2 R24, R3 ;  /* 0x0000000300187308 */ /* 0x0002a20000000800 */
[----:B------:R-:W-:Y:S01]  /*133c0*/  MOV R140, R141 ;  /* 0x0000008d008c7202 */ /* 0x000fe20000000f00 */
[----:B------:R-:W-:Y:S01]  /*133d0*/  IMAD.MOV.U32 R141, RZ, RZ, R142 ;  /* 0x000000ffff8d7224 */ /* 0x000fe200078e008e */
[----:B------:R-:W-:Y:S01]  /*133e0*/  MOV R142, R143 ;  /* 0x0000008f008e7202 */ /* 0x000fe20000000f00 */
[----:B------:R-:W-:-:S02]  /*133f0*/  IMAD.MOV.U32 R143, RZ, RZ, R104 ;  /* 0x000000ffff8f7224 */ /* 0x000fc400078e0068 */
[----:B-1----:R-:W-:Y:S02]  /*13400*/  FFMA.FTZ R3, R5, c[0x0][0x2d0], -R22 ;  /* 0x0000b40005037a23 */ /* 0x002fe40000010816 */
[----:B------:R-:W-:Y:S01]  /*13410*/  IMAD.MOV.U32 R5, RZ, RZ, R6 ;  /* 0x000000ffff057224 */ /* 0x000fe200078e0006 */
[----:B------:R-:W-:Y:S01]  /*13420*/  MOV R6, R7 ;  /* 0x0000000700067202 */ /* 0x000fe20000000f00 */
[----:B------:R1:W-:Y:S01]  /*13430*/  MUFU.EX2 R25, R3 ;  /* 0x0000000300197308 */ /* 0x0003e20000000800 */
[----:B------:R-:W-:Y:S01]  /*13440*/  IMAD.MOV.U32 R7, RZ, RZ, R140 ;  /* 0x000000ffff077224 */ /* 0x000fe200078e008c */
[----:B------:R-:W-:Y:S01]  /*13450*/  MOV R140, R141 ;  /* 0x0000008d008c7202 */ /* 0x000fe20000000f00 */
[----:B------:R-:W-:Y:S01]  /*13460*/  IMAD.MOV.U32 R141, RZ, RZ, R142 ;  /* 0x000000ffff8d7224 */ /* 0x000fe200078e008e */
[----:B------:R-:W-:Y:S01]  /*13470*/  MOV R142, R143 ;  /* 0x0000008f008e7202 */ /* 0x000fe20000000f00 */
[----:B------:R-:W-:Y:S02]  /*13480*/  IMAD.MOV.U32 R131, RZ, RZ, R192 ;  /* 0x000000ffff837224 */ /* 0x000fe400078e00c0 */
[----:B------:R-:W-:-:S02]  /*13490*/  IMAD.MOV.U32 R130, RZ, RZ, R193 ;  /* 0x000000ffff827224 */ /* 0x000fc400078e00c1 */
[----:B-1----:R-:W-:Y:S01]  /*134a0*/  FFMA.FTZ R3, R5, c[0x0][0x2d0], -R22 ;  /* 0x0000b40005037a23 */ /* 0x002fe20000010816 */
[----:B------:R-:W-:Y:S01]  /*134b0*/  MOV R5, R6 ;  /* 0x0000000600057202 */ /* 0x000fe20000000f00 */
[----:B------:R-:W-:Y:S02]  /*134c0*/  IMAD.MOV.U32 R6, RZ, RZ, R7 ;  /* 0x000000ffff067224 */ /* 0x000fe400078e0007 */
[----:B------:R1:W-:Y:S01]  /*134d0*/  MUFU.EX2 R26, R3 ;  /* 0x00000003001a7308 */ /* 0x0003e20000000800 */
[----:B------:R-:W-:Y:S01]  /*134e0*/  HMMA.16816.F32 R192, R8, R16, R112 ;  /* 0x0000001008c0723c */ /* 0x000fe20000001870 */
[----:B------:R-:W-:Y:S02]  /*134f0*/  MOV R7, R142 ;  /* 0x0000008e00077202 */ /* 0x000fe40000000f00 */
[----:B------:R-:W-:Y:S01]  /*13500*/  MOV R187, R245 ;  /* 0x000000f500bb7202 */ /* 0x000fe20000000f00 */
[----:B------:R-:W-:Y:S01]  /*13510*/  IMAD.MOV.U32 R129, RZ, RZ, R234 ;  /* 0x000000ffff817224 */ /* 0x000fe200078e00ea */
[----:B------:R-:W-:Y:S01]  /*13520*/  MOV R104, R105 ;  /* 0x0000006900687202 */ /* 0x000fe20000000f00 */
[----:B-1----:R-:W-:-:S02]  /*13530*/  FFMA.FTZ R3, R5, c[0x0][0x2d0], -R21 ;  /* 0x0000b40005037a23 */ /* 0x002fc40000010815 */
[----:B------:R-:W-:Y:S01]  /*13540*/  HMMA.16816.F32 R156, R8, R12, R96 ;  /* 0x0000000c089c723c */ /* 0x000fe20000001860 */
[----:B------:R-:W-:Y:S01]  /*13550*/  LDSM.16.MT88.4 R112, [R230+0x1900] ;  /* 0x00190000e670783b */ /* 0x000fe20000004200 */
[----:B------:R1:W-:Y:S01]  /*13560*/  MUFU.EX2 R16, R3 ;  /* 0x0000000300107308 */ /* 0x0003e20000000800 */
[----:B------:R-:W-:Y:S01]  /*13570*/  IMAD.MOV.U32 R105, RZ, RZ, R106 ;  /* 0x000000ffff697224 */ /* 0x000fe200078e006a */
[----:B------:R-:W-:Y:S01]  /*13580*/  MOV R106, R107 ;  /* 0x0000006b006a7202 */ /* 0x000fe20000000f00 */
[----:B------:R-:W-:Y:S01]  /*13590*/  IMAD.MOV.U32 R107, RZ, RZ, R72 ;  /* 0x000000ffff6b7224 */ /* 0x000fe200078e0048 */
[----:B------:R-:W-:Y:S01]  /*135a0*/  MOV R72, R73 ;  /* 0x0000004900487202 */ /* 0x000fe20000000f00 */
[----:B------:R-:W-:Y:S01]  /*135b0*/  IMAD.MOV.U32 R143, RZ, RZ, R104 ;  /* 0x000000ffff8f7224 */ /* 0x000fe200078e0068 */
[----:B------:R-:W-:Y:S04]  /*135c0*/  LDSM.16.MT88.4 R96, [R231+0x1900] ;  /* 0x00190000e760783b */ /* 0x000fe80000004200 */
[----:B------:R4:W5:Y:S01]  /*135d0*/  LDL.LU R245, [R1+0x94] ;  /* 0x0000940001f57983 */ /* 0x0009620000300800 */
[----:B-1----:R-:W-:Y:S01]  /*135e0*/  FFMA.FTZ R3, R6, c[0x0][0x2d0], -R21 ;  /* 0x0000b40006037a23 */ /* 0x002fe20000010815 */
[----:B------:R-:W-:Y:S01]  /*135f0*/  MOV R104, R105 ;  /* 0x0000006900687202 */ /* 0x000fe20000000f00 */
[----:B------:R-:W-:-:S02]  /*13600*/  IMAD.MOV.U32 R73, RZ, RZ, R74 ;  /* 0x000000ffff497224 */ /* 0x000fc400078e004a */
[----:B------:R-:W-:Y:S01]  /*13610*/  IMAD.MOV.U32 R186, RZ, RZ, R187 ;  /* 0x000000ffffba7224 */ /* 0x000fe200078e00bb */
[----:B------:R1:W3:Y:S01]  /*13620*/  MUFU.EX2 R18, R3 ;  /* 0x0000000300127308 */ /* 0x0002e20000000800 */
[----:B------:R-:W-:Y:S01]  /*13630*/  MOV R74, R75 ;  /* 0x0000004b004a7202 */ /* 0x000fe20000000f00 */
[----:B------:R-:W-:Y:S01]  /*13640*/  IMAD.MOV.U32 R75, RZ, RZ, R76 ;  /* 0x000000ffff4b7224 */ /* 0x000fe200078e004c */
[----:B------:R-:W-:Y:S01]  /*13650*/  MOV R76, R153 ;  /* 0x00000099004c7202 */ /* 0x000fe20000000f00 */
[----:B------:R-:W-:Y:S01]  /*13660*/  IMAD.MOV.U32 R105, RZ, RZ, R106 ;  /* 0x000000ffff697224 */ /* 0x000fe200078e006a */
[----:B------:R-:W-:Y:S01]  /*13670*/  MOV R106, R107 ;  /* 0x0000006b006a7202 */ /* 0x000fe20000000f00 */
[----:B------:R-:W-:Y:S01]  /*13680*/  IMAD.MOV.U32 R142, RZ, RZ, R143 ;  /* 0x000000ffff8e7224 */ /* 0x000fe200078e008f */
[----:B------:R4:W5:Y:S01]  /*13690*/  LDL.LU R244, [R1+0x90] ;  /* 0x0000900001f47983 */ /* 0x0009620000300800 */
[----:B-1----:R-:W-:Y:S02]  /*136a0*/  FFMA.FTZ R3, R7, c[0x0][0x2d0], -R21 ;  /* 0x0000b40007037a23 */ /* 0x002fe40000010815 */
[----:B------:R-:W-:-:S02]  /*136b0*/  IMAD.MOV.U32 R153, RZ, RZ, R154 ;  /* 0x000000ffff997224 */ /* 0x000fc400078e009a */
[----:B------:R-:W-:Y:S01]  /*136c0*/  IMAD.MOV.U32 R107, RZ, RZ, R73 ;  /* 0x000000ffff6b7224 */ /* 0x000fe200078e0049 */
[----:B------:R1:W-:Y:S01]  /*136d0*/  MUFU.EX2 R22, R3 ;  /* 0x0000000300167308 */ /* 0x0003e20000000800 */
[----:B------:R-:W-:Y:S01]  /*136e0*/  MOV R154, R233 ;  /* 0x000000e9009a7202 */ /* 0x000fe20000000f00 */
[----:B------:R-:W-:Y:S01]  /*136f0*/  IMAD.MOV.U32 R187, RZ, RZ, R242 ;  /* 0x000000ffffbb7224 */ /* 0x000fe200078e00f2 */
[----:B------:R-:W-:Y:S01]  /*13700*/  MOV R73, R74 ;  /* 0x0000004a00497202 */ /* 0x000fe20000000f00 */
[----:B------:R-:W-:Y:S01]  /*13710*/  IMAD.MOV.U32 R74, RZ, RZ, R75 ;  /* 0x000000ffff4a7224 */ /* 0x000fe200078e004b */
[----:B------:R-:W-:Y:S01]  /*13720*/  MOV R75, R76 ;  /* 0x0000004c004b7202 */ /* 0x000fe20000000f00 */
[----:B------:R-:W-:Y:S01]  /*13730*/  FADD.FTZ R6, R201, R200 ;  /* 0x000000c8c9067221 */ /* 0x000fe20000010000 */
[----:B------:R-:W-:Y:S01]  /*13740*/  MOV R143, R104 ;  /* 0x00000068008f7202 */ /* 0x000fe20000000f00 */
[----:B------:R-:W-:Y:S01]  /*13750*/  FADD.FTZ R5, R199, R198 ;  /* 0x000000c6c7057221 */ /* 0x000fe20000010000 */
[----:B------:R-:W-:Y:S01]  /*13760*/  MUFU.EX2 R13, R4 ;  /* 0x00000004000d7308 */ /* 0x000fe20000000800 */
[----:B------:R-:W-:Y:S01]  /*13770*/  FADD.FTZ R9, R197, R196 ;  /* 0x000000c4c5097221 */ /* 0x000fe20000010000 */
[----:B------:R4:W5:Y:S01]  /*13780*/  LDL.LU R243, [R1+0x8c] ;  /* 0x00008c0001f37983 */ /* 0x0009620000300800 */
[----:B-1----:R-:W-:-:S02]  /*13790*/  FFMA.FTZ R3, R140, c[0x0][0x2d0], -R21 ;  /* 0x0000b4008c037a23 */ /* 0x002fc40000010815 */
[----:B------:R-:W-:Y:S01]  /*137a0*/  IMAD.MOV.U32 R76, RZ, RZ, R153 ;  /* 0x000000ffff4c7224 */ /* 0x000fe200078e0099 */
[----:B--2---:R-:W-:Y:S02]  /*137b0*/  F2FP.PACK_AB R200, R24, R23 ;  /* 0x0000001718c8723e */ /* 0x004fe400000000ff */
[----:B------:R1:W2:Y:S01]  /*137c0*/  MUFU.EX2 R21, R3 ;  /* 0x0000000300157308 */ /* 0x0002a20000000800 */
[----:B------:R-:W-:Y:S01]  /*137d0*/  IMAD.MOV.U32 R104, RZ, RZ, R105 ;  /* 0x000000ffff687224 */ /* 0x000fe200078e0069 */
[----:B------:R-:W-:Y:S01]  /*137e0*/  MOV R153, R154 ;  /* 0x0000009a00997202 */ /* 0x000fe20000000f00 */
[----:B------:R-:W-:Y:S01]  /*137f0*/  IMAD.MOV.U32 R154, RZ, RZ, R232 ;  /* 0x000000ffff9a7224 */ /* 0x000fe200078e00e8 */
[----:B------:R-:W-:Y:S01]  /*13800*/  MOV R105, R106 ;  /* 0x0000006a00697202 */ /* 0x000fe20000000f00 */
[----:B------:R-:W-:Y:S01]  /*13810*/  IMAD.MOV.U32 R106, RZ, RZ, R73 ;  /* 0x000000ffff6a7224 */ /* 0x000fe200078e0049 */
[----:B------:R-:W-:Y:S01]  /*13820*/  MOV R73, R74 ;  /* 0x0000004a00497202 */ /* 0x000fe20000000f00 */
[----:B------:R4:W5:Y:S01]  /*13830*/  LDL.LU R242, [R1+0x88] ;  /* 0x0000880001f27983 */ /* 0x0009620000300800 */
[----:B-1----:R-:W-:Y:S01]  /*13840*/  FFMA.FTZ R3, R141, c[0x0][0x2d0], -R20 ;  /* 0x0000b4008d037a23 */ /* 0x002fe20000010814 */
[----:B------:R-:W-:Y:S01]  /*13850*/  MOV R140, R105 ;  /* 0x00000069008c7202 */ /* 0x000fe20000000f00 */
[----:B------:R-:W-:Y:S01]  /*13860*/  IMAD.MOV.U32 R74, RZ, RZ, R75 ;  /* 0x000000ffff4a7224 */ /* 0x000fe200078e004b */
[----:B---3--:R-:W-:Y:S01]  /*13870*/  F2FP.PACK_AB R201, R18, R16 ;  /* 0x0000001012c9723e */ /* 0x008fe200000000ff */
[----:B------:R1:W-:Y:S01]  /*13880*/  MUFU.EX2 R12, R3 ;  /* 0x00000003000c7308 */ /* 0x0003e20000000800 */
[----:B------:R-:W-:Y:S01]  /*13890*/  MOV R75, R76 ;  /* 0x0000004c004b7202 */ /* 0x000fe20000000f00 */
[----:B------:R-:W-:Y:S01]  /*138a0*/  IMAD.MOV.U32 R76, RZ, RZ, R153 ;  /* 0x000000ffff4c7224 */ /* 0x000fe200078e0099 */
[----:B------:R-:W-:Y:S01]  /*138b0*/  MOV R153, R154 ;  /* 0x0000009a00997202 */ /* 0x000fe20000000f00 */
[----:B------:R-:W-:Y:S01]  /*138c0*/  IMAD.MOV.U32 R154, RZ, RZ, R184 ;  /* 0x000000ffff9a7224 */ /* 0x000fe200078e00b8 */
[----:B------:R-:W-:Y:S01]  /*138d0*/  MOV R184, R171 ;  /* 0x000000ab00b87202 */ /* 0x000fe20000000f00 */
[----:B------:R4:W5:Y:S01]  /*138e0*/  LDL.LU R241, [R1+0x84] ;  /* 0x0000840001f17983 */ /* 0x0009620000300800 */
[----:B-1----:R-:W-:-:S02]  /*138f0*/  FFMA.FTZ R3, R142, c[0x0][0x2d0], -R20 ;  /* 0x0000b4008e037a23 */ /* 0x002fc40000010814 */
[----:B------:R-:W-:Y:S01]  /*13900*/  IMAD.MOV.U32 R141, RZ, RZ, R104 ;  /* 0x000000ffff8d7224 */ /* 0x000fe200078e0068 */
[----:B------:R-:W-:Y:S01]  /*13910*/  MOV R105, R75 ;  /* 0x0000004b00697202 */ /* 0x000fe20000000f00 */
[----:B------:R1:W3:Y:S01]  /*13920*/  MUFU.EX2 R15, R3 ;  /* 0x00000003000f7308 */ /* 0x0002e20000000800 */
[----:B------:R-:W-:Y:S01]  /*13930*/  IMAD.MOV.U32 R142, RZ, RZ, R106 ;  /* 0x000000ffff8e7224 */ /* 0x000fe200078e006a */
[----:B--2---:R-:W-:Y:S01]  /*13940*/  F2FP.PACK_AB R203, R21, R22 ;  /* 0x0000001615cb723e */ /* 0x004fe200000000ff */
[----:B------:R-:W-:Y:S01]  /*13950*/  IMAD.MOV.U32 R104, RZ, RZ, R74 ;  /* 0x000000ffff687224 */ /* 0x000fe200078e004a */
[----:B------:R-:W-:Y:S01]  /*13960*/  MOV R75, R184 ;  /* 0x000000b8004b7202 */ /* 0x000fe20000000f00 */
[----:B------:R-:W-:Y:S01]  /*13970*/  IMAD.MOV.U32 R106, RZ, RZ, R76 ;  /* 0x000000ffff6a7224 */ /* 0x000fe200078e004c */
[----:B------:R4:W5:Y:S01]  /*13980*/  LDL.LU R240, [R1+0x80] ;  /* 0x0000800001f07983 */ /* 0x0009620000300800 */
[----:B------:R-:W-:Y:S02]  /*13990*/  IMAD.MOV.U32 R74, RZ, RZ, R154 ;  /* 0x000000ffff4a7224 */ /* 0x000fe400078e009a */
[----:B-1----:R-:W-:Y:S01]  /*139a0*/  FFMA.FTZ R3, R143, c[0x0][0x2d0], -R20 ;  /* 0x0000b4008f037a23 */ /* 0x002fe20000010814 */
[----:B---3--:R-:W-:Y:S01]  /*139b0*/  F2FP.PACK_AB R196, R15, R12 ;  /* 0x0000000c0fc4723e */ /* 0x008fe200000000ff */
[----:B------:R-:W-:Y:S01]  /*139c0*/  IMAD.MOV.U32 R76, RZ, RZ, R185 ;  /* 0x000000ffff4c7224 */ /* 0x000fe200078e00b9 */
[----:B------:R4:W5:Y:S01]  /*139d0*/  LDL.LU R239, [R1+0x7c] ;  /* 0x00007c0001ef7983 */ /* 0x0009620000300800 */
[----:B------:R1:W-:Y:S01]  /*139e0*/  MUFU.EX2 R17, R3 ;  /* 0x0000000300117308 */ /* 0x0003e20000000800 */
[----:B------:R-:W-:-:S02]  /*139f0*/  MOV R143, R73 ;  /* 0x00000049008f7202 */ /* 0x000fc40000000f00 */
[----:B------:R-:W-:Y:S01]  /*13a00*/  MOV R73, R153 ;  /* 0x0000009900497202 */ /* 0x000fe20000000f00 */
[----:B------:R-:W-:Y:S01]  /*13a10*/  IMAD.MOV.U32 R153, RZ, RZ, R187 ;  /* 0x000000ffff997224 */ /* 0x000fe200078e00bb */
[----:B------:R-:W-:Y:S01]  /*13a20*/  MOV R154, R186 ;  /* 0x000000ba009a7202 */ /* 0x000fe20000000f00 */
[----:B------:R4:W5:Y:S04]  /*13a30*/  LDL.LU R238, [R1+0x78] ;  /* 0x0000780001ee7983 */ /* 0x0009680000300800 */
[----:B------:R-:W2:Y:S01]  /*13a40*/  LDSM.16.MT88.4 R184, [R228+0x1900] ;  /* 0x00190000e4b8783b */ /* 0x000ea20000004200 */
[----:B-1----:R-:W-:Y:S01]  /*13a50*/  FFMA.FTZ R3, R252, c[0x0][0x2d0], -R20 ;  /* 0x0000b400fc037a23 */ /* 0x002fe20000010814 */
[----:B------:R-:W-:Y:S02]  /*13a60*/  MOV R27, R143 ;  /* 0x0000008f001b7202 */ /* 0x000fe40000000f00 */
[----:B------:R4:W5:Y:S01]  /*13a70*/  LDL.LU R237, [R1+0x74] ;  /* 0x0000740001ed7983 */ /* 0x0009620000300800 */
[----:B------:R1:W3:Y:S01]  /*13a80*/  MUFU.EX2 R19, R3 ;  /* 0x0000000300137308 */ /* 0x0002e20000000800 */
[----:B------:R-:W-:-:S02]  /*13a90*/  FADD.FTZ R20, R251, R6 ;  /* 0x00000006fb147221 */ /* 0x000fc40000010000 */
[----:B------:R4:W5:Y:S01]  /*13aa0*/  LDL.LU R236, [R1+0x70] ;  /* 0x0000700001ec7983 */ /* 0x0009620000300800 */
[----:B-1----:R-:W-:Y:S01]  /*13ab0*/  FFMA.FTZ R3, R250, c[0x0][0x2d0], -R0 ;  /* 0x0000b400fa037a23 */ /* 0x002fe20000010800 */
[----:B---3--:R-:W-:Y:S01]  /*13ac0*/  F2FP.PACK_AB R198, R19, R17 ;  /* 0x0000001113c6723e */ /* 0x008fe200000000ff */
[----:B------:R-:W-:Y:S01]  /*13ad0*/  IMAD.MOV.U32 R252, RZ, RZ, R104 ;  /* 0x000000fffffc7224 */ /* 0x000fe200078e0068 */
[----:B------:R-:W-:Y:S01]  /*13ae0*/  MOV R251, R107 ;  /* 0x0000006b00fb7202 */ /* 0x000fe20000000f00 */
[----:B------:R1:W-:Y:S01]  /*13af0*/  MUFU.EX2 R10, R3 ;  /* 0x00000003000a7308 */ /* 0x0003e20000000800 */
[----:B------:R4:W5:Y:S01]  /*13b00*/  LDL.LU R235, [R1+0x6c] ;  /* 0x00006c0001eb7983 */ /* 0x0009620000300800 */
[----:B------:R-:W-:-:S03]  /*13b10*/  MOV R250, R105 ;  /* 0x0000006900fa7202 */ /* 0x000fc60000000f00 */
[----:B------:R4:W5:Y:S04]  /*13b20*/  LDL.LU R234, [R1+0x68] ;  /* 0x0000680001ea7983 */ /* 0x0009680000300800 */
[----:B------:R4:W5:Y:S04]  /*13b30*/  LDL.LU R233, [R1+0x64] ;  /* 0x0000640001e97983 */ /* 0x0009680000300800 */
[----:B------:R4:W5:Y:S01]  /*13b40*/  LDL.LU R232, [R1+0x60] ;  /* 0x0000600001e87983 */ /* 0x0009620000300800 */
[----:B-1----:R-:W-:-:S03]  /*13b50*/  FFMA.FTZ R3, R249, c[0x0][0x2d0], -R0 ;  /* 0x0000b400f9037a23 */ /* 0x002fc60000010800 */
[----:B------:R4:W5:Y:S01]  /*13b60*/  LDL.LU R171, [R1+0x5c] ;  /* 0x00005c0001ab7983 */ /* 0x0009620000300800 */
[----:B------:R1:W3:Y:S02]  /*13b70*/  MUFU.EX2 R11, R3 ;  /* 0x00000003000b7308 */ /* 0x0002e40000000800 */
[----:B-1----:R-:W-:-:S06]  /*13b80*/  FFMA.FTZ R3, R202, c[0x0][0x2d0], -R0 ;  /* 0x0000b400ca037a23 */ /* 0x002fcc0000010800 */
[----:B------:R1:W1:Y:S02]  /*13b90*/  MUFU.EX2 R14, R3 ;  /* 0x00000003000e7308 */ /* 0x0002640000000800 */
[----:B-1----:R-:W-:Y:S02]  /*13ba0*/  FADD.FTZ R3, R248, R5 ;  /* 0x00000005f8037221 */ /* 0x002fe40000010000 */
[----:B------:R-:W1:Y:S01]  /*13bb0*/  LDSM.16.MT88.4 R4, [R230+0x3900] ;  /* 0x00390000e604783b */ /* 0x000e620000004200 */
[----:B------:R-:W-:Y:S02]  /*13bc0*/  F2FP.PACK_AB R202, R26, R25 ;  /* 0x000000191aca723e */ /* 0x000fe400000000ff */
[----:B---3--:R-:W-:Y:S02]  /*13bd0*/  F2FP.PACK_AB R197, R11, R10 ;  /* 0x0000000a0bc5723e */ /* 0x008fe400000000ff */
[----:B------:R-:W-:Y:S01]  /*13be0*/  F2FP.PACK_AB R199, R14, R13 ;  /* 0x0000000d0ec7723e */ /* 0x000fe200000000ff */
[----:B------:R-:W-:-:S02]  /*13bf0*/  FADD.FTZ R0, R141, R140 ;  /* 0x0000008c8d007221 */ /* 0x000fc40000010000 */
[----:B--2---:R-:W-:Y:S01]  /*13c00*/  HMMA.16816.F32 R176, R200, R184, R176 ;  /* 0x000000b8c8b0723c */ /* 0x004fe200000018b0 */
[----:B------:R-:W-:Y:S02]  /*13c10*/  IMAD.MOV.U32 R248, RZ, RZ, R72 ;  /* 0x000000fffff87224 */ /* 0x000fe400078e0048 */
[----:B------:R-:W-:-:S05]  /*13c20*/  FADD.FTZ R8, R142, R0 ;  /* 0x000000008e087221 */ /* 0x000fca0000010000 */
[C---:B------:R-:W-:Y:S01]  /*13c30*/  HMMA.16816.F32 R172, R196.reuse, R184, R172 ;  /* 0x000000b8c4ac723c */ /* 0x040fe200000018ac */
[----:B------:R-:W-:Y:S01]  /*13c40*/  MOV R0, R153 ;  /* 0x0000009900007202 */ /* 0x000fe20000000f00 */
[----:B------:R-:W-:Y:S06]  /*13c50*/  LDSM.16.MT88.4 R140, [R229+0x3900] ;  /* 0x00390000e58c783b */ /* 0x000fec0000004200 */
[-C--:B------:R-:W-:Y:S08]  /*13c60*/  HMMA.16816.F32 R180, R196, R186.reuse, R180 ;  /* 0x000000bac4b4723c */ /* 0x080ff000000018b4 */
[----:B------:R-:W-:Y:S07]  /*13c70*/  HMMA.16816.F32 R184, R200, R186, R28 ;  /* 0x000000bac8b8723c */ /* 0x000fee000000181c */
[----:B------:R-:W-:Y:S01]  /*13c80*/  MOV R31, R73 ;  /* 0x00000049001f7202 */ /* 0x000fe20000000f00 */
[----:B------:R-:W-:Y:S01]  /*13c90*/  IMAD.MOV.U32 R30, RZ, RZ, R74 ;  /* 0x000000ffff1e7224 */ /* 0x000fe200078e004a */
[----:B------:R-:W-:Y:S01]  /*13ca0*/  MOV R29, R75 ;  /* 0x0000004b001d7202 */ /* 0x000fe20000000f00 */
[----:B------:R-:W-:Y:S01]  /*13cb0*/  IMAD.MOV.U32 R28, RZ, RZ, R76 ;  /* 0x000000ffff1c7224 */ /* 0x000fe200078e004c */
[----:B------:R-:W-:Y:S01]  /*13cc0*/  HMMA.16816.F32 R72, R196, R80, R32 ;  /* 0x00000050c448723c */ /* 0x000fe20000001820 */
[----:B------:R-:W-:-:S06]  /*13cd0*/  FADD.FTZ R0, R0, R9 ;  /* 0x0000000900007221 */ /* 0x000fcc0000010000 */
[----:B------:R-:W-:Y:S01]  /*13ce0*/  MOV R35, R77 ;  /* 0x0000004d00237202 */ /* 0x000fe20000000f00 */
[----:B------:R-:W-:Y:S01]  /*13cf0*/  IMAD.MOV.U32 R34, RZ, RZ, R78 ;  /* 0x000000ffff227224 */ /* 0x000fe200078e004e */
[----:B------:R-:W-:Y:S01]  /*13d00*/  MOV R33, R79 ;  /* 0x0000004f00217202 */ /* 0x000fe20000000f00 */
[----:B------:R-:W-:Y:S08]  /*13d10*/  HMMA.16816.F32 R68, R200, R80, R68 ;  /* 0x00000050c844723c */ /* 0x000ff00000001844 */
[-C--:B------:R-:W-:Y:S08]  /*13d20*/  HMMA.16816.F32 R76, R196, R82.reuse, R44 ;  /* 0x00000052c44c723c */ /* 0x080ff0000000182c */
[----:B------:R-:W-:Y:S01]  /*13d30*/  HMMA.16816.F32 R80, R200, R82, R40 ;  /* 0x00000052c850723c */ /* 0x000fe20000001828 */
[----:B------:R-:W-:Y:S01]  /*13d40*/  MOV R45, R131 ;  /* 0x00000083002d7202 */ /* 0x000fe20000000f00 */
[----:B------:R-:W-:-:S05]  /*13d50*/  IMAD.MOV.U32 R46, RZ, RZ, R130 ;  /* 0x000000ffff2e7224 */ /* 0x000fca00078e0082 */
[----:B------:R-:W-:Y:S01]  /*13d60*/  IMAD.MOV.U32 R42, RZ, RZ, R154 ;  /* 0x000000ffff2a7224 */ /* 0x000fe200078e009a */
[----:B------:R-:W-:-:S03]  /*13d70*/  MOV R43, R155 ;  /* 0x0000009b002b7202 */ /* 0x000fc60000000f00 */
[----:B------:R-:W-:Y:S01]  /*13d80*/  FADD.FTZ R8, R42, R8 ;  /* 0x000000082a087221 */ /* 0x000fe20000010000 */
[----:B------:R-:W-:Y:S01]  /*13d90*/  MOV R47, R129 ;  /* 0x00000081002f7202 */ /* 0x000fe20000000f00 */
[----:B------:R-:W-:Y:S01]  /*13da0*/  IMAD.MOV.U32 R44, RZ, RZ, R152 ;  /* 0x000000ffff2c7224 */ /* 0x000fe200078e0098 */
[----:B-1----:R-:W-:Y:S01]  /*13db0*/  HMMA.16816.F32 R160, R196, R4, R160 ;  /* 0x00000004c4a0723c */ /* 0x002fe200000018a0 */
[----:B------:R-:W-:Y:S01]  /*13dc0*/  FADD.FTZ R0, R45, R0 ;  /* 0x000000002d007221 */ /* 0x000fe20000010000 */
[----:B------:R-:W-:Y:S01]  /*13dd0*/  LDSM.16.MT88.4 R152, [R231+0x3900] ;  /* 0x00390000e798783b */ /* 0x000fe20000004200 */
[----:B------:R-:W-:Y:S02]  /*13de0*/  FADD.FTZ R9, R46, R8 ;  /* 0x000000082e097221 */ /* 0x000fe40000010000 */
[----:B------:R-:W-:-:S03]  /*13df0*/  IMAD.MOV.U32 R32, RZ, RZ, R128 ;  /* 0x000000ffff207224 */ /* 0x000fc600078e0080 */
[----:B------:R-:W-:Y:S01]  /*13e00*/  HMMA.16816.F32 R156, R200, R4, R156 ;  /* 0x00000004c89c723c */ /* 0x000fe2000000189c */
[----:B------:R-:W-:Y:S01]  /*13e10*/  FADD.FTZ R3, R44, R3 ;  /* 0x000000032c037221 */ /* 0x000fe20000010000 */
[----:B------:R-:W1:Y:S05]  /*13e20*/  LDSM.16.MT88.4 R128, [R228+0x3900] ;  /* 0x00390000e480783b */ /* 0x000e6a0000004200 */
[----:B------:R-:W-:Y:S02]  /*13e30*/  FADD.FTZ R4, R43, R20 ;  /* 0x000000142b047221 */ /* 0x000fe40000010000 */
[----:B------:R-:W-:Y:S02]  /*13e40*/  FADD.FTZ R5, R33, R0 ;  /* 0x0000000021057221 */ /* 0x000fe40000010000 */
[----:B------:R-:W-:-:S02]  /*13e50*/  FADD.FTZ R0, R34, R9 ;  /* 0x0000000922007221 */ /* 0x000fc40000010000 */
[----:B------:R-:W-:Y:S02]  /*13e60*/  FADD.FTZ R8, R47, R4 ;  /* 0x000000042f087221 */ /* 0x000fe40000010000 */
[----:B------:R-:W-:Y:S02]  /*13e70*/  FADD.FTZ R4, R32, R3 ;  /* 0x0000000320047221 */ /* 0x000fe40000010000 */
[----:B------:R-:W-:Y:S02]  /*13e80*/  IMAD.MOV.U32 R249, RZ, RZ, R106 ;  /* 0x000000fffff97224 */ /* 0x000fe400078e006a */
        /* <DEDUP_REMOVED lines=41> */
[C---:B------:R-:W-:Y:S01]  /*14120*/  HMMA.16816.F32 R88, R196.reuse, R96, R88 ;  /* 0x00000060c458723c */ /* 0x040fe20000001858 */
[----:B------:R2:W-:Y:S07]  /*14130*/  STL [R1+0xc], R0 ;  /* 0x00000c0001007387 */ /* 0x0005ee0000100800 */
[C---:B------:R-:W-:Y:S08]  /*14140*/  HMMA.16816.F32 R92, R196.reuse, R98, R92 ;  /* 0x00000062c45c723c */ /* 0x040ff0000000185c */
[C---:B------:R-:W-:Y:S08]  /*14150*/  HMMA.16816.F32 R104, R196.reuse, R112, R60 ;  /* 0x00000070c468723c */ /* 0x040ff0000000183c */
[----:B------:R-:W-:Y:S01]  /*14160*/  HMMA.16816.F32 R108, R196, R114, R108 ;  /* 0x00000072c46c723c */ /* 0x000fe2000000186c */
[----:B--2---:R-:W-:-:S07]  /*14170*/  FADD.FTZ R0, R14, R5 ;  /* 0x000000050e007221 */ /* 0x004fce0000010000 */
        /* <DEDUP_REMOVED lines=25> */
[----:B----4-:R-:W4:Y:S04]  /*14310*/  LDL R252, [R1+0x48] ;  /* 0x0000480001fc7983 */ /* 0x010f280000100800 */
[----:B------:R-:W4:Y:S04]  /*14320*/  LDL R27, [R1+0x54] ;  /* 0x00005400011b7983 */ /* 0x000f280000100800 */
[----:B------:R-:W4:Y:S04]  /*14330*/  LDL.64 R250, [R1+0x30] ;  /* 0x0000300001fa7983 */ /* 0x000f280000100a00 */
[----:B------:R-:W4:Y:S01]  /*14340*/  LDL.LU R249, [R1+0x58] ;  /* 0x0000580001f97983 */ /* 0x000f220000300800 */
[----:B------:R-:W-:-:S02]  /*14350*/  MOV R170, R2 ;  /* 0x0000000200aa7202 */ /* 0x000fc40000000f00 */
[----:B------:R-:W-:-:S05]  /*14360*/  MOV R2, c[0x0][0x208] ;  /* 0x0000820000027a02 */ /* 0x000fca0000000f00 */
[----:B------:R-:W-:-:S05]  /*14370*/  IMAD.SHL.U32 R4, R2, 0x20, RZ ;  /* 0x0000002002047824 */ /* 0x000fca00078e00ff */
[----:B------:R-:W-:Y:S01]  /*14380*/  IADD3 R2, P2, R4, 0x80, RZ ;  /* 0x0000008004027810 */ /* 0x000fe20007f5e0ff */
[----:B------:R-:W-:Y:S02]  /*14390*/  IMAD.MOV.U32 R3, RZ, RZ, R167 ;  /* 0x000000ffff037224 */ /* 0x000fe400078e00a7 */
[----:B-----5:R-:W-:Y:S02]  /*143a0*/  IMAD.MOV.U32 R0, RZ, RZ, R168 ;  /* 0x000000ffff007224 */ /* 0x020fe400078e00a8 */
        /* <DEDUP_REMOVED lines=9> */
[----:B--2---:R-:W-:-:S03]  /*14440*/  IADD3.X R2, RZ, R27, RZ, P2, !PT ;  /* 0x0000001bff027210 */ /* 0x004fc600017fe4ff */
[----:B------:R1:W-:Y:S04]  /*14450*/  STL [R1+0x24], R5 ;  /* 0x0000240501007387 */ /* 0x0003e80000100800 */
[----:B------:R1:W-:Y:S04]  /*14460*/  STL [R1+0x14], R2 ;  /* 0x0000140201007387 */ /* 0x0003e80000100800 */
[----:B------:R1:W-:Y:S01]  /*14470*/  STL [R1+0x1c], R4 ;  /* 0x00001c0401007387 */ /* 0x0003e20000100800 */
[----:B------:R-:W-:-:S03]  /*14480*/  LEA.HI.SX32 R248, R249, 0xfffffffe, 0x1a ;  /* 0xfffffffef9f87811 */ /* 0x000fc600078fd2ff */
.L_x_2663:
        /* <DEDUP_REMOVED lines=9> */
[----:B------:R-:W4:Y:S01]  /*14520*/  LDL R30, [R1+0x24] ;  /* 0x00002400011e7983 */ /* 0x000f220000100800 */
[----:B------:R-:W-:Y:S01]  /*14530*/  IMAD R2, R248, c[0x0][0x20c], R2 ;  /* 0x00008300f8027a24 */ /* 0x000fe200078e0202 */
[----:B------:R-:W-:Y:S02]  /*14540*/  MOV R57, 0x5 ;  /* 0x0000000500397802 */ /* 0x000fe40000000f00 */
[----:B------:R-:W4:Y:S01]  /*14550*/  LDL R55, [R1+0x18] ;  /* 0x0000180001377983 */ /* 0x000f220000100800 */
[----:B------:R-:W-:Y:S02]  /*14560*/  SHF.L.U32 R58, R58, 0x5, RZ ;  /* 0x000000053a3a7819 */ /* 0x000fe400000006ff */
[----:B------:R-:W-:Y:S01]  /*14570*/  IADD3 R2, R29, R2, RZ ;  /* 0x000000021d027210 */ /* 0x000fe20007ffe0ff */
[----:B------:R-:W4:Y:S01]  /*14580*/  LDL R54, [R1+0x14] ;  /* 0x0000140001367983 */ /* 0x000f220000100800 */
[----:B------:R-:W-:Y:S02]  /*14590*/  MOV R56, c[0x0][0x208] ;  /* 0x0000820000387a02 */ /* 0x000fe40000000f00 */
[----:B------:R-:W-:Y:S01]  /*145a0*/  SHF.L.U64.HI R2, R28, 0x6, R2 ;  /* 0x000000061c027819 */ /* 0x000fe20000010202 */
[----:B------:R-:W-:Y:S01]  /*145b0*/  BAR.SYNC.DEFER_BLOCKING 0x0 ;  /* 0x0000000000007b1d */ /* 0x000fe20000010000 */
[----:B------:R-:W-:Y:S07]  /*145c0*/  SHF.L.U64.HI R56, R56, R57, c[0x0][0x20c] ;  /* 0x0000830038387619 */ /* 0x000fee0000010239 */
        /* <DEDUP_REMOVED lines=8> */
[----:B------:R-:W4:Y:S04]  /*14650*/  LDL R249, [R1+0x1c] ;  /* 0x00001c0001f97983 */ /* 0x000f280000100800 */
[----:B------:R-:W2:Y:S08]  /*14660*/  LDSM.16.M88.4 R48, [R171+0x5100] ;  /* 0x00510000ab30783b */ /* 0x000eb00000000200 */
[----:B------:R-:W2:Y:S01]  /*14670*/  LDSM.16.M88.4 R164, [R171+0x5900] ;  /* 0x00590000aba4783b */ /* 0x000ea20000000200 */
[-C--:B-1----:R-:W-:Y:S07]  /*14680*/  HMMA.16816.F32 R4, R64, R16.reuse, RZ ;  /* 0x000000104004723c */ /* 0x082fee00000018ff */
[----:B------:R-:W-:Y:S01]  /*14690*/  LDSM.16.M88.4 R204, [R236+0x8100] ;  /* 0x00810000eccc783b */ /* 0x000fe20000000200 */
[C---:B------:R-:W-:Y:S07]  /*146a0*/  HMMA.16816.F32 R8, R60.reuse, R16, RZ ;  /* 0x000000103c08723c */ /* 0x040fee00000018ff */
[----:B------:R1:W1:Y:S01]  /*146b0*/  LDSM.16.M88.4 R208, [R238] ;  /* 0x00000000eed0783b */ /* 0x0002620000000200 */
[-C--:B------:R-:W-:Y:S07]  /*146c0*/  HMMA.16816.F32 R12, R60, R18.reuse, RZ ;  /* 0x000000123c0c723c */ /* 0x080fee00000018ff */
[----:B------:R-:W2:Y:S01]  /*146d0*/  LDSM.16.M88.4 R212, [R236+0xa100] ;  /* 0x00a10000ecd4783b */ /* 0x000ea20000000200 */
[C---:B------:R-:W-:Y:S07]  /*146e0*/  HMMA.16816.F32 R16, R64.reuse, R18, RZ ;  /* 0x000000124010723c */ /* 0x040fee00000018ff */
[----:B------:R-:W2:Y:S01]  /*146f0*/  LDSM.16.M88.4 R216, [R246] ;  /* 0x00000000f6d8783b */ /* 0x000ea20000000200 */
[-C--:B------:R-:W-:Y:S07]  /*14700*/  HMMA.16816.F32 R20, R64, R32.reuse, RZ ;  /* 0x000000204014723c */ /* 0x080fee00000018ff */
[----:B------:R-:W2:Y:S08]  /*14710*/  LDSM.16.M88.4 R220, [R245] ;  /* 0x00000000f5dc783b */ /* 0x000eb00000000200 */
[----:B------:R1:W2:Y:S08]  /*14720*/  LDSM.16.M88.4 R224, [R244] ;  /* 0x00000000f4e0783b */ /* 0x0002b00000000200 */
[----:B-1----:R-:W4:Y:S04]  /*14730*/  LDL R238, [R1+0x50] ;  /* 0x0000500001ee7983 */ /* 0x002f280000100800 */
[----:B------:R-:W4:Y:S06]  /*14740*/  LDL.64 R250, [R1+0x30] ;  /* 0x0000300001fa7983 */ /* 0x000f2c0000100a00 */
[----:B------:R-:W4:Y:S01]  /*14750*/  LDL R244, [R1+0x20] ;  /* 0x0000200001f47983 */ /* 0x000f220000100800 */
[C---:B--2---:R-:W-:Y:S04]  /*14760*/  IADD3 R37, P5, R38.reuse, R26, RZ ;  /* 0x0000001a26257210 */ /* 0x044fe80007fbe0ff */
[C---:B------:R-:W-:Y:S02]  /*14770*/  LEA R36, P2, R37.reuse, c[0x0][0x1f8], 0x1 ;  /* 0x00007e0025247a11 */ /* 0x040fe400078408ff */
[----:B---3--:R-:W-:Y:S02]  /*14780*/  IADD3 R38, P1, R38, R24, RZ ;  /* 0x0000001826267210 */ /* 0x008fe40007f3e0ff */
[C---:B------:R-:W-:Y:S02]  /*14790*/  HMMA.16816.F32 R24, R60.reuse, R32, RZ ;  /* 0x000000203c18723c */ /* 0x040fe400000018ff */
[----:B------:R-:W-:Y:S05]  /*147a0*/  LEA R40, P0, R38, c[0x0][0x1f8], 0x1 ;  /* 0x00007e0026287a11 */ /* 0x000fea00078008ff */
[C---:B----4-:R-:W-:Y:S02]  /*147b0*/  IADD3.X R32, R2.reuse, R31, RZ, P5, !PT ;  /* 0x0000001f02207210 */ /* 0x050fe40002ffe4ff */
        /* <DEDUP_REMOVED lines=18> */
[-C--:B-1----:R-:W-:Y:S07]  /*148e0*/  HMMA.16816.F32 R36, R64, R48.reuse, RZ ;  /* 0x000000304024723c */ /* 0x082fee00000018ff */
[----:B------:R1:W-:Y:S01]  /*148f0*/  LDGSTS.E.BYPASS.LTC128B.128 [R247+0x1100], [R52.64], !P4 ;  /* 0x0110000034f77fae */ /* 0x0003e2000e101d44 */
[C---:B--2---:R-:W-:Y:S07]  /*14900*/  HMMA.16816.F32 R40, R60.reuse, R48, RZ ;  /* 0x000000303c28723c */ /* 0x044fee00000018ff */
[----:B------:R3:W-:Y:S01]  /*14910*/  LDGSTS.E.BYPASS.LTC128B.128 [R247+0x3100], [R46.64], !P3 ;  /* 0x031000002ef77fae */ /* 0x0007e2000d901d44 */
[C---:B------:R-:W-:Y:S04]  /*14920*/  IADD3 R48, P0, R52.reuse, R58, RZ ;  /* 0x0000003a34307210 */ /* 0x040fe80007f1e0ff */
[C---:B------:R-:W-:Y:S05]  /*14930*/  IADD3.X R49, R53.reuse, R56, RZ, P0, !PT ;  /* 0x0000003835317210 */ /* 0x040fea00007fe4ff */
[----:B------:R2:W-:Y:S01]  /*14940*/  LDGSTS.E.BYPASS.LTC128B.128 [R247+0x1900], [R48.64], !P4 ;  /* 0x0190000030f77fae */ /* 0x0005e2000e101d44 */
[----:B-1----:R-:W-:Y:S04]  /*14950*/  IADD3 R52, P0, R52, R55, RZ ;  /* 0x0000003734347210 */ /* 0x002fe80007f1e0ff */
[----:B------:R-:W-:Y:S02]  /*14960*/  IADD3.X R53, R53, R54, RZ, P0, !PT ;  /* 0x0000003635357210 */ /* 0x000fe400007fe4ff */
[C---:B------:R-:W-:Y:S01]  /*14970*/  ISETP.GT.AND P0, PT, R248.reuse, RZ, PT ;  /* 0x000000fff800720c */ /* 0x040fe20003f04270 */
[-C--:B---3--:R-:W-:Y:S02]  /*14980*/  HMMA.16816.F32 R44, R60, R50.reuse, RZ ;  /* 0x000000323c2c723c */ /* 0x088fe400000018ff */
[----:B------:R1:W-:Y:S01]  /*14990*/  LDGSTS.E.BYPASS.LTC128B.128 [R247+0x3900], [R52.64], !P3 ;  /* 0x0390000034f77fae */ /* 0x0003e2000d901d44 */
[----:B------:R-:W-:Y:S07]  /*149a0*/  IADD3 R248, R248, -0x1, RZ ;  /* 0xfffffffff8f87810 */ /* 0x000fee0007ffe0ff */
[----:B------:R-:W0:Y:S01]  /*149b0*/  LDGDEPBAR ;  /* 0x00000000000079af */ /* 0x000e220000000000 */
[C---:B--2---:R-:W-:Y:S08]  /*149c0*/  HMMA.16816.F32 R48, R64.reuse, R50, RZ ;  /* 0x000000324030723c */ /* 0x044ff000000018ff */
[-C--:B-1----:R-:W-:Y:S08]  /*149d0*/  HMMA.16816.F32 R52, R64, R164.reuse, RZ ;  /* 0x000000a44034723c */ /* 0x082ff000000018ff */
[C---:B------:R-:W-:Y:S08]  /*149e0*/  HMMA.16816.F32 R56, R60.reuse, R164, RZ ;  /* 0x000000a43c38723c */ /* 0x040ff000000018ff */
[-C--:B------:R-:W-:Y:S08]  /*149f0*/  HMMA.16816.F32 R60, R60, R166.reuse, RZ ;  /* 0x000000a63c3c723c */ /* 0x080ff000000018ff */
[----:B------:R-:W-:Y:S01]  /*14a00*/  HMMA.16816.F32 R64, R64, R166, RZ ;  /* 0x000000a64040723c */ /* 0x000fe200000018ff */
[----:B------:R-:W-:Y:S07]  /*14a10*/  LDSM.16.M88.4 R164, [R235+0x8100] ;  /* 0x00810000eba4783b */ /* 0x000fee0000000200 */
[-C--:B------:R-:W-:Y:S08]  /*14a20*/  HMMA.16816.F32 R4, R204, R208.reuse, R4 ;  /* 0x000000d0cc04723c */ /* 0x080ff00000001804 */
        /* <DEDUP_REMOVED lines=15> */
[C---:B------:R-:W-:Y:S01]  /*14b20*/  HMMA.16816.F32 R56, R212.reuse, R224, R56 ;  /* 0x000000e0d438723c */ /* 0x040fe20000001838 */
[----:B------:R-:W3:Y:S06]  /*14b30*/  LDL.64 R224, [R1+0x40] ;  /* 0x0000400001e07983 */ /* 0x000eec0000100a00 */
[----:B------:R-:W-:Y:S01]  /*14b40*/  STL [R1+0x6c], R234 ;  /* 0x00006cea01007387 */ /* 0x000fe20000100800 */
[-C--:B------:R-:W-:Y:S03]  /*14b50*/  HMMA.16816.F32 R60, R212, R226.reuse, R60 ;  /* 0x000000e2d43c723c */ /* 0x080fe6000000183c */
[----:B------:R-:W-:Y:S05]  /*14b60*/  LDSM.16.M88.4 R212, [R233+0x5100] ;  /* 0x00510000e9d4783b */ /* 0x000fea0000000200 */
[----:B------:R-:W-:Y:S03]  /*14b70*/  HMMA.16816.F32 R64, R204, R226, R64 ;  /* 0x000000e2cc40723c */ /* 0x000fe60000001840 */
[----:B------:R-:W4:Y:S05]  /*14b80*/  LDSM.16.M88.4 R204, [R233+0x4900] ;  /* 0x00490000e9cc783b */ /* 0x000f2a0000000200 */
[-C--:B-1----:R-:W-:Y:S03]  /*14b90*/  HMMA.16816.F32 R4, R164, R208.reuse, R4 ;  /* 0x000000d0a404723c */ /* 0x082fe60000001804 */
[----:B------:R-:W-:Y:S04]  /*14ba0*/  STL [R1+0x70], R171 ;  /* 0x000070ab01007387 */ /* 0x000fe80000100800 */
[----:B------:R-:W-:Y:S01]  /*14bb0*/  STL [R1+0x74], R243 ;  /* 0x000074f301007387 */ /* 0x000fe20000100800 */
[C---:B--2---:R-:W-:Y:S03]  /*14bc0*/  HMMA.16816.F32 R8, R216.reuse, R208, R8 ;  /* 0x000000d0d808723c */ /* 0x044fe60000001808 */
[----:B------:R-:W-:Y:S04]  /*14bd0*/  STL [R1+0x78], R236 ;  /* 0x000078ec01007387 */ /* 0x000fe80000100800 */
[----:B------:R-:W-:Y:S01]  /*14be0*/  STL [R1+0x7c], R242 ;  /* 0x00007cf201007387 */ /* 0x000fe20000100800 */
[-C--:B------:R-:W-:Y:S08]  /*14bf0*/  HMMA.16816.F32 R12, R216, R210.reuse, R12 ;  /* 0x000000d2d80c723c */ /* 0x080ff0000000180c */
[C---:B------:R-:W-:Y:S01]  /*14c00*/  HMMA.16816.F32 R16, R164.reuse, R210, R16 ;  /* 0x000000d2a410723c */ /* 0x040fe20000001810 */
[----:B------:R-:W-:Y:S07]  /*14c10*/  LDSM.16.M88.4 R208, [R232] ;  /* 0x00000000e8d0783b */ /* 0x000fee0000000200 */
[-C--:B----4-:R-:W-:Y:S08]  /*14c20*/  HMMA.16816.F32 R20, R164, R204.reuse, R20 ;  /* 0x000000cca414723c */ /* 0x090ff00000001814 */
        /* <DEDUP_REMOVED lines=14> */
[----:B------:R-:W4:Y:S07]  /*14d10*/  LDSM.16.M88.4 R164, [R232+0x800] ;  /* 0x00080000e8a4783b */ /* 0x000f2e0000000200 */
[-C--:B-1----:R-:W-:Y:S01]  /*14d20*/  HMMA.16816.F32 R4, R204, R208.reuse, R4 ;  /* 0x000000d0cc04723c */ /* 0x082fe20000001804 */
[----:B------:R-:W1:Y:S07]  /*14d30*/  LDSM.16.M88.4 R220, [R232+0x1800] ;  /* 0x00180000e8dc783b */ /* 0x000e6e0000000200 */
[C---:B--2---:R-:W-:Y:S08]  /*14d40*/  HMMA.16816.F32 R8, R212.reuse, R208, R8 ;  /* 0x000000d0d408723c */ /* 0x044ff00000001808 */
        /* <DEDUP_REMOVED lines=12> */
[----:B------:R-:W4:Y:S07]  /*14e10*/  LDSM.16.M88.4 R216, [R234+0xe100] ;  /* 0x00e10000ead8783b */ /* 0x000f2e0000000200 */
        /* <DEDUP_REMOVED lines=8> */
[C---:B----4-:R-:W-:Y:S08]  /*14ea0*/  HMMA.16816.F32 R8, R216.reuse, R208, R8 ;  /* 0x000000d0d808723c */ /* 0x050ff00000001808 */
        /* <DEDUP_REMOVED lines=12> */
[----:B------:R-:W4:Y:S07]  /*14f70*/  LDSM.16.M88.4 R212, [R236+0xe100] ;  /* 0x00e10000ecd4783b */ /* 0x000f2e0000000200 */
        /* <DEDUP_REMOVED lines=8> */
[C---:B----4-:R-:W-:Y:S08]  /*15000*/  HMMA.16816.F32 R8, R212.reuse, R208, R8 ;  /* 0x000000d0d408723c */ /* 0x050ff00000001808 */
        /* <DEDUP_REMOVED lines=38> */
[----:B------:R-:W2:Y:S07]  /*15270*/  LDSM.16.M88.4 R216, [R232+0x2800] ;  /* 0x00280000e8d8783b */ /* 0x000eae0000000200 */
[----:B------:R-:W-:Y:S01]  /*15280*/  HMMA.16816.F32 R64, R164, R222, R64 ;  /* 0x000000dea440723c */ /* 0x000fe20000001840 */
[----:B------:R-:W3:Y:S07]  /*15290*/  LDSM.16.M88.4 R164, [R232+0x3000] ;  /* 0x00300000e8a4783b */ /* 0x000eee0000000200 */
[-C--:B-1----:R-:W-:Y:S01]  /*152a0*/  HMMA.16816.F32 R4, R204, R208.reuse, R4 ;  /* 0x000000d0cc04723c */ /* 0x082fe20000001804 */
[----:B------:R-:W1:Y:S01]  /*152b0*/  LDSM.16.M88.4 R220, [R232+0x3800] ;  /* 0x00380000e8dc783b */ /* 0x000e620000000200 */
[----:B------:R-:W-:Y:S06]  /*152c0*/  DEPBAR.LE SB0, 0x0 ;  /* 0x000080000000791a */ /* 0x000fec0000000000 */
[C---:B----4-:R-:W-:Y:S01]  /*152d0*/  HMMA.16816.F32 R8, R212.reuse, R208, R8 ;  /* 0x000000d0d408723c */ /* 0x050fe20000001808 */
[----:B------:R-:W-:Y:S07]  /*152e0*/  BAR.SYNC.DEFER_BLOCKING 0x0 ;  /* 0x0000000000007b1d */ /* 0x000fee0000010000 */
[-C--:B------:R-:W-:Y:S08]  /*152f0*/  HMMA.16816.F32 R12, R212, R210.reuse, R12 ;  /* 0x000000d2d40c723c */ /* 0x080ff0000000180c */
[C---:B------:R-:W-:Y:S04]  /*15300*/  HMMA.16816.F32 R16, R204.reuse, R210, R16 ;  /* 0x000000d2cc10723c */ /* 0x040fe80000001810 */
[----:B------:R-:W-:Y:S04]  /*15310*/  FMNMX.FTZ R2, R4, R0, !PT ;  /* 0x0000000004027209 */ /* 0x000fe80007810000 */
[-C--:B--2---:R-:W-:Y:S04]  /*15320*/  HMMA.16816.F32 R20, R204, R216.reuse, R20 ;  /* 0x000000d8cc14723c */ /* 0x084fe80000001814 */
[----:B------:R-:W-:Y:S04]  /*15330*/  FMNMX.FTZ R2, R5, R2, !PT ;  /* 0x0000000205027209 */ /* 0x000fe80007810000 */
[C---:B------:R-:W-:Y:S08]  /*15340*/  HMMA.16816.F32 R24, R212.reuse, R216, R24 ;  /* 0x000000d8d418723c */ /* 0x040ff00000001818 */
[-C--:B------:R-:W-:Y:S04]  /*15350*/  HMMA.16816.F32 R28, R212, R218.reuse, R28 ;  /* 0x000000dad41c723c */ /* 0x080fe8000000181c */
[----:B------:R-:W-:Y:S04]  /*15360*/  FMNMX.FTZ R2, R16, R2, !PT ;  /* 0x0000000210027209 */ /* 0x000fe80007810000 */
[C---:B------:R-:W-:Y:S04]  /*15370*/  HMMA.16816.F32 R32, R204.reuse, R218, R32 ;  /* 0x000000dacc20723c */ /* 0x040fe80000001820 */
[----:B------:R-:W-:Y:S04]  /*15380*/  FMNMX.FTZ R2, R17, R2, !PT ;  /* 0x0000000211027209 */ /* 0x000fe80007810000 */
[-C--:B---3--:R-:W-:Y:S04]  /*15390*/  HMMA.16816.F32 R36, R204, R164.reuse, R36 ;  /* 0x000000a4cc24723c */ /* 0x088fe80000001824 */
[----:B------:R-:W-:Y:S04]  /*153a0*/  FMNMX.FTZ R2, R20, R2, !PT ;  /* 0x0000000214027209 */ /* 0x000fe80007810000 */
[C---:B------:R-:W-:Y:S04]  /*153b0*/  HMMA.16816.F32 R40, R212.reuse, R164, R40 ;  /* 0x000000a4d428723c */ /* 0x040fe80000001828 */
[----:B------:R-:W-:Y:S03]  /*153c0*/  FMNMX.FTZ R2, R21, R2, !PT ;  /* 0x0000000215027209 */ /* 0x000fe60007810000 */
[----:B------:R-:W-:Y:S01]  /*153d0*/  FMNMX.FTZ R165, R8, R169, !PT ;  /* 0x000000a908a57209 */ /* 0x000fe20007810000 */
[-C--:B------:R-:W-:Y:S04]  /*153e0*/  HMMA.16816.F32 R44, R212, R166.reuse, R44 ;  /* 0x000000a6d42c723c */ /* 0x080fe8000000182c */
[----:B------:R-:W-:Y:S02]  /*153f0*/  FMNMX.FTZ R164, R6, R3, !PT ;  /* 0x0000000306a47209 */ /* 0x000fe40007810000 */
[----:B------:R-:W-:Y:S02]  /*15400*/  FMNMX.FTZ R165, R9, R165, !PT ;  /* 0x000000a509a57209 */ /* 0x000fe40007810000 */
[C---:B------:R-:W-:Y:S04]  /*15410*/  HMMA.16816.F32 R48, R204.reuse, R166, R48 ;  /* 0x000000a6cc30723c */ /* 0x040fe80000001830 */
[----:B------:R-:W-:Y:S02]  /*15420*/  FMNMX.FTZ R164, R7, R164, !PT ;  /* 0x000000a407a47209 */ /* 0x000fe40007810000 */
[----:B------:R-:W-:Y:S02]  /*15430*/  FMNMX.FTZ R165, R12, R165, !PT ;  /* 0x000000a50ca57209 */ /* 0x000fe40007810000 */
[-C--:B-1----:R-:W-:Y:S04]  /*15440*/  HMMA.16816.F32 R52, R204, R220.reuse, R52 ;  /* 0x000000dccc34723c */ /* 0x082fe80000001834 */
        /* <DEDUP_REMOVED lines=49> */
[----:B--2---:R-:W-:Y:S02]  /*15760*/  FMNMX.FTZ R2, R2, R166, !PT ;  /* 0x000000a602027209 */ /* 0x004fe40007810000 */
[----:B------:R-:W-:Y:S02]  /*15770*/  FMNMX.FTZ R164, R61, R164, !PT ;  /* 0x000000a43da47209 */ /* 0x000fe40007810000 */
[----:B------:R-:W-:Y:S01]  /*15780*/  FMNMX.FTZ R165, R30, R165, !PT ;  /* 0x000000a51ea57209 */ /* 0x000fe20007810000 */
[----:B------:R-:W2:Y:S03]  /*15790*/  SHFL.BFLY PT, R167, R2, 0x1, 0x1f ;  /* 0x0c201f0002a77f89 */ /* 0x000ea600000e0000 */
[----:B------:R-:W-:Y:S04]  /*157a0*/  FMNMX.FTZ R165, R31, R165, !PT ;  /* 0x000000a51fa57209 */ /* 0x000fe80007810000 */
[----:B------:R-:W-:Y:S01]  /*157b0*/  FMNMX.FTZ R165, R42, R165, !PT ;  /* 0x000000a52aa57209 */ /* 0x000fe20007810000 */
[----:B------:R-:W3:Y:S03]  /*157c0*/  SHFL.BFLY PT, R204, R164, 0x2, 0x1f ;  /* 0x0c401f00a4cc7f89 */ /* 0x000ee600000e0000 */
[----:B------:R-:W-:Y:S02]  /*157d0*/  FMNMX.FTZ R165, R43, R165, !PT ;  /* 0x000000a52ba57209 */ /* 0x000fe40007810000 */
[----:B-1----:R-:W-:Y:S05]  /*157e0*/  FMNMX.FTZ R168, R168, R205, !PT ;  /* 0x000000cda8a87209 */ /* 0x002fea0007810000 */
[C---:B------:R-:W-:Y:S02]  /*157f0*/  FADD.FTZ R0, -R168.reuse, R0 ;  /* 0x00000000a8007221 */ /* 0x040fe40000010100 */
[----:B------:R-:W-:Y:S02]  /*15800*/  FMUL.FTZ R213, R168, c[0x0][0x2d0] ;  /* 0x0000b400a8d57a20 */ /* 0x000fe40000410000 */
[----:B------:R-:W-:Y:S01]  /*15810*/  FMUL.FTZ R0, R0, c[0x0][0x2d0] ;  /* 0x0000b40000007a20 */ /* 0x000fe20000410000 */
[----:B--2---:R-:W-:Y:S01]  /*15820*/  FMNMX.FTZ R167, R2, R167, !PT ;  /* 0x000000a702a77209 */ /* 0x004fe20007810000 */
[--C-:B------:R-:W-:Y:S01]  /*15830*/  FFMA.FTZ R4, R4, c[0x0][0x2d0], -R213.reuse ;  /* 0x0000b40004047a23 */ /* 0x100fe200000108d5 */
[----:B------:R-:W-:Y:S01]  /*15840*/  FMNMX.FTZ R2, R46, R165, !PT ;  /* 0x000000a52e027209 */ /* 0x000fe20007810000 */
[--C-:B------:R-:W-:Y:S01]  /*15850*/  FFMA.FTZ R5, R5, c[0x0][0x2d0], -R213.reuse ;  /* 0x0000b40005057a23 */ /* 0x100fe200000108d5 */
[----:B------:R1:W2:Y:S01]  /*15860*/  MUFU.EX2 R165, R0 ;  /* 0x0000000000a57308 */ /* 0x0002a20000000800 */
[----:B------:R-:W-:Y:S01]  /*15870*/  FMUL.FTZ R214, R167, c[0x0][0x2d0] ;  /* 0x0000b400a7d67a20 */ /* 0x000fe20000410000 */
[----:B------:R-:W-:Y:S01]  /*15880*/  FMNMX.FTZ R2, R47, R2, !PT ;  /* 0x000000022f027209 */ /* 0x000fe20007810000 */
[--C-:B------:R-:W-:Y:S01]  /*15890*/  FFMA.FTZ R17, R17, c[0x0][0x2d0], -R213.reuse ;  /* 0x0000b40011117a23 */ /* 0x100fe200000108d5 */
[----:B---3--:R-:W-:Y:S01]  /*158a0*/  FMNMX.FTZ R164, R164, R204, !PT ;  /* 0x000000cca4a47209 */ /* 0x008fe20007810000 */
[--C-:B------:R-:W-:Y:S02]  /*158b0*/  FFMA.FTZ R7, R7, c[0x0][0x2d0], -R214.reuse ;  /* 0x0000b40007077a23 */ /* 0x100fe400000108d6 */
[--C-:B------:R-:W-:Y:S02]  /*158c0*/  FFMA.FTZ R18, R18, c[0x0][0x2d0], -R214.reuse ;  /* 0x0000b40012127a23 */ /* 0x100fe400000108d6 */
[----:B------:R-:W3:Y:S01]  /*158d0*/  SHFL.BFLY PT, R166, R164, 0x1, 0x1f ;  /* 0x0c201f00a4a67f89 */ /* 0x000ee200000e0000 */
[----:B------:R4:W-:Y:S01]  /*158e0*/  MUFU.EX2 R221, R4 ;  /* 0x0000000400dd7308 */ /* 0x0009e20000000800 */
[--C-:B------:R-:W-:Y:S02]  /*158f0*/  FFMA.FTZ R6, R6, c[0x0][0x2d0], -R214.reuse ;  /* 0x0000b40006067a23 */ /* 0x100fe400000108d6 */
[--C-:B------:R-:W-:Y:S02]  /*15900*/  FFMA.FTZ R16, R16, c[0x0][0x2d0], -R213.reuse ;  /* 0x0000b40010107a23 */ /* 0x100fe400000108d5 */
[--C-:B------:R-:W-:Y:S02]  /*15910*/  FFMA.FTZ R19, R19, c[0x0][0x2d0], -R214.reuse ;  /* 0x0000b40013137a23 */ /* 0x100fe400000108d6 */
[--C-:B------:R-:W-:Y:S02]  /*15920*/  FFMA.FTZ R36, R36, c[0x0][0x2d0], -R213.reuse ;  /* 0x0000b40024247a23 */ /* 0x100fe400000108d5 */
[----:B------:R-:W-:Y:S01]  /*15930*/  FFMA.FTZ R37, R37, c[0x0][0x2d0], -R213 ;  /* 0x0000b40025257a23 */ /* 0x000fe200000108d5 */
[----:B------:R4:W-:Y:S01]  /*15940*/  MUFU.EX2 R236, R7 ;  /* 0x0000000700ec7308 */ /* 0x0009e20000000800 */
[--C-:B------:R-:W-:Y:S02]  /*15950*/  FFMA.FTZ R38, R38, c[0x0][0x2d0], -R214.reuse ;  /* 0x0000b40026267a23 */ /* 0x100fe400000108d6 */
[----:B------:R-:W-:Y:S02]  /*15960*/  FFMA.FTZ R39, R39, c[0x0][0x2d0], -R214 ;  /* 0x0000b40027277a23 */ /* 0x000fe400000108d6 */
[----:B-1----:R-:W-:Y:S01]  /*15970*/  FADD.FTZ R0, -R167, R3 ;  /* 0x00000003a7007221 */ /* 0x002fe20000010100 */
[----:B------:R-:W-:Y:S01]  /*15980*/  FMNMX.FTZ R3, R58, R2, !PT ;  /* 0x000000023a037209 */ /* 0x000fe20007810000 */
[----:B--2---:R-:W-:Y:S02]  /*15990*/  FMUL.FTZ R68, R165, R68 ;  /* 0x00000044a5447220 */ /* 0x004fe40000410000 */
[----:B------:R-:W-:Y:S01]  /*159a0*/  FMUL.FTZ R2, R0, c[0x0][0x2d0] ;  /* 0x0000b40000027a20 */ /* 0x000fe20000410000 */
[----:B------:R1:W-:Y:S01]  /*159b0*/  MUFU.EX2 R242, R5 ;  /* 0x0000000500f27308 */ /* 0x0003e20000000800 */
[----:B------:R-:W-:Y:S01]  /*159c0*/  FMNMX.FTZ R0, R59, R3, !PT ;  /* 0x000000033b007209 */ /* 0x000fe20007810000 */
[C---:B------:R-:W-:Y:S01]  /*159d0*/  FMUL.FTZ R69, R165.reuse, R69 ;  /* 0x00000045a5457220 */ /* 0x040fe20000410000 */
[----:B---3--:R-:W-:Y:S01]  /*159e0*/  FMNMX.FTZ R166, R164, R166, !PT ;  /* 0x000000a6a4a67209 */ /* 0x008fe20007810000 */
[C---:B------:R-:W-:Y:S01]  /*159f0*/  FMUL.FTZ R80, R165.reuse, R80 ;  /* 0x00000050a5507220 */ /* 0x040fe20000410000 */
[----:B----4-:R-:W-:Y:S01]  /*15a00*/  @P0 SHF.R.S32.HI R4, RZ, 0x1f, R248 ;  /* 0x0000001fff040819 */ /* 0x010fe200000114f8 */
[----:B------:R-:W-:Y:S01]  /*15a10*/  FMUL.FTZ R81, R165, R81 ;  /* 0x00000051a5517220 */ /* 0x000fe20000410000 */
[----:B------:R-:W-:Y:S01]  /*15a20*/  FMNMX.FTZ R0, R62, R0, !PT ;  /* 0x000000003e007209 */ /* 0x000fe20007810000 */
[----:B------:R-:W-:Y:S02]  /*15a30*/  FMUL.FTZ R212, R166, c[0x0][0x2d0] ;  /* 0x0000b400a6d47a20 */ /* 0x000fe40000410000 */
[----:B------:R2:W-:Y:S01]  /*15a40*/  MUFU.EX2 R234, R18 ;  /* 0x0000001200ea7308 */ /* 0x0005e20000000800 */
[----:B------:R-:W-:Y:S01]  /*15a50*/  FMNMX.FTZ R0, R63, R0, !PT ;  /* 0x000000003f007209 */ /* 0x000fe20007810000 */
[--C-:B------:R-:W-:Y:S02]  /*15a60*/  FFMA.FTZ R9, R9, c[0x0][0x2d0], -R212.reuse ;  /* 0x0000b40009097a23 */ /* 0x100fe400000108d4 */
[----:B------:R-:W-:Y:S02]  /*15a70*/  @P0 IMAD R7, R4, c[0x0][0x1e0], RZ ;  /* 0x0000780004070a24 */ /* 0x000fe400078e02ff */
[--C-:B------:R-:W-:Y:S02]  /*15a80*/  FFMA.FTZ R12, R12, c[0x0][0x2d0], -R212.reuse ;  /* 0x0000b4000c0c7a23 */ /* 0x100fe400000108d4 */
[C---:B------:R-:W-:Y:S02]  /*15a90*/  @P0 IMAD R7, R248.reuse, c[0x0][0x1e4], R7 ;  /* 0x00007900f8070a24 */ /* 0x040fe400078e0207 */
[----:B------:R3:W-:Y:S01]  /*15aa0*/  MUFU.EX2 R218, R6 ;  /* 0x0000000600da7308 */ /* 0x0007e20000000800 */
[C---:B------:R-:W-:Y:S02]  /*15ab0*/  FMUL.FTZ R84, R165.reuse, R84 ;  /* 0x00000054a5547220 */ /* 0x040fe40000410000 */
[C---:B------:R-:W-:Y:S02]  /*15ac0*/  FMUL.FTZ R85, R165.reuse, R85 ;  /* 0x00000055a5557220 */ /* 0x040fe40000410000 */
[----:B-1----:R-:W-:Y:S04]  /*15ad0*/  @P0 IMAD.WIDE.U32 R4, R248, c[0x0][0x1e0], RZ ;  /* 0x00007800f8040a25 */ /* 0x002fe800078e00ff */
[----:B------:R-:W-:Y:S01]  /*15ae0*/  FMUL.FTZ R96, R165, R96 ;  /* 0x00000060a5607220 */ /* 0x000fe20000410000 */
[----:B------:R1:W4:Y:S01]  /*15af0*/  MUFU.EX2 R164, R2 ;  /* 0x0000000200a47308 */ /* 0x0003220000000800 */
[----:B------:R-:W-:Y:S01]  /*15b00*/  @P0 IADD3 R5, R5, R7, RZ ;  /* 0x0000000705050210 */ /* 0x000fe20007ffe0ff */
[C---:B------:R-:W-:Y:S02]  /*15b10*/  FMUL.FTZ R97, R165.reuse, R97 ;  /* 0x00000061a5617220 */ /* 0x040fe40000410000 */
[--C-:B--2---:R-:W-:Y:S01]  /*15b20*/  FFMA.FTZ R18, R8, c[0x0][0x2d0], -R212.reuse ;  /* 0x0000b40008127a23 */ /* 0x104fe200000108d4 */
[----:B------:R-:W-:Y:S01]  /*15b30*/  @P0 SHF.L.U64.HI R5, R4, 0x6, R5 ;  /* 0x0000000604050819 */ /* 0x000fe20000010205 */
[C---:B------:R-:W-:Y:S02]  /*15b40*/  FMUL.FTZ R100, R165.reuse, R100 ;  /* 0x00000064a5647220 */ /* 0x040fe40000410000 */
[----:B------:R-:W-:Y:S02]  /*15b50*/  FMUL.FTZ R101, R165, R101 ;  /* 0x00000065a5657220 */ /* 0x000fe40000410000 */
[----:B------:R2:W-:Y:S01]  /*15b60*/  MUFU.EX2 R245, R17 ;  /* 0x0000001100f57308 */ /* 0x0005e20000000800 */
[--C-:B------:R-:W-:Y:S02]  /*15b70*/  FFMA.FTZ R40, R40, c[0x0][0x2d0], -R212.reuse ;  /* 0x0000b40028287a23 */ /* 0x100fe400000108d4 */
[----:B------:R-:W-:Y:S01]  /*15b80*/  FFMA.FTZ R41, R41, c[0x0][0x2d0], -R212 ;  /* 0x0000b40029297a23 */ /* 0x000fe200000108d4 */
[----:B---3--:R-:W-:Y:S01]  /*15b90*/  @P0 SHF.L.U32 R6, R4, 0x6, RZ ;  /* 0x0000000604060819 */ /* 0x008fe200000006ff */
[--C-:B------:R-:W-:Y:S02]  /*15ba0*/  FFMA.FTZ R48, R48, c[0x0][0x2d0], -R213.reuse ;  /* 0x0000b40030307a23 */ /* 0x100fe400000108d5 */
[----:B------:R-:W-:Y:S01]  /*15bb0*/  FFMA.FTZ R49, R49, c[0x0][0x2d0], -R213 ;  /* 0x0000b40031317a23 */ /* 0x000fe200000108d5 */
[----:B------:R-:W-:Y:S01]  /*15bc0*/  @P0 IADD3 R7, P1, R6, R224, RZ ;  /* 0x000000e006070210 */ /* 0x000fe20007f3e0ff */
[--C-:B------:R-:W-:Y:S01]  /*15bd0*/  FFMA.FTZ R50, R50, c[0x0][0x2d0], -R214.reuse ;  /* 0x0000b40032327a23 */ /* 0x100fe200000108d6 */
[----:B------:R3:W-:Y:S01]  /*15be0*/  MUFU.EX2 R171, R16 ;  /* 0x0000001000ab7308 */ /* 0x0007e20000000800 */
[----:B------:R-:W-:Y:S01]  /*15bf0*/  @P0 IADD3 R4, P2, R6, R244, RZ ;  /* 0x000000f406040210 */ /* 0x000fe20007f5e0ff */
[----:B------:R-:W-:Y:S01]  /*15c00*/  FFMA.FTZ R51, R51, c[0x0][0x2d0], -R214 ;  /* 0x0000b40033337a23 */ /* 0x000fe200000108d6 */
[----:B------:R-:W-:Y:S01]  /*15c10*/  @P0 LEA R6, P5, R7, c[0x0][0x1c8], 0x1 ;  /* 0x0000720007060a11 */ /* 0x000fe200078a08ff */
[----:B-1----:R-:W-:Y:S01]  /*15c20*/  FADD.FTZ R2, -R166, R169 ;  /* 0x000000a9a6027221 */ /* 0x002fe20000010100 */
[----:B------:R-:W-:Y:S01]  /*15c30*/  MOV R244, c[0x0][0x1e0] ;  /* 0x0000780000f47a02 */ /* 0x000fe20000000f00 */
[----:B----4-:R-:W-:Y:S02]  /*15c40*/  FMUL.FTZ R70, R164, R70 ;  /* 0x00000046a4467220 */ /* 0x010fe40000410000 */
[----:B------:R-:W-:Y:S01]  /*15c50*/  FMUL.FTZ R2, R2, c[0x0][0x2d0] ;  /* 0x0000b40002027a20 */ /* 0x000fe20000410000 */
[----:B------:R-:W-:Y:S01]  /*15c60*/  @P0 SHF.L.U32 R8, R244, 0x5, RZ ;  /* 0x00000005f4080819 */ /* 0x000fe200000006ff */
[----:B------:R1:W-:Y:S01]  /*15c70*/  MUFU.EX2 R216, R18 ;  /* 0x0000001200d87308 */ /* 0x0003e20000000800 */
[C---:B------:R-:W-:Y:S02]  /*15c80*/  FMUL.FTZ R71, R164.reuse, R71 ;  /* 0x00000047a4477220 */ /* 0x040fe40000410000 */
[C---:B------:R-:W-:Y:S01]  /*15c90*/  FMUL.FTZ R82, R164.reuse, R82 ;  /* 0x00000052a4527220 */ /* 0x040fe20000410000 */
[C---:B--2---:R-:W-:Y:S01]  /*15ca0*/  @P0 IADD3.X R17, R5.reuse, R251, RZ, P1, !PT ;  /* 0x000000fb05110210 */ /* 0x044fe20000ffe4ff */
[C---:B------:R-:W-:Y:S01]  /*15cb0*/  FMUL.FTZ R83, R164.reuse, R83 ;  /* 0x00000053a4537220 */ /* 0x040fe20000410000 */
[----:B------:R-:W-:Y:S01]  /*15cc0*/  @P0 IADD3.X R5, R5, R249, RZ, P2, !PT ;  /* 0x000000f905050210 */ /* 0x000fe200017fe4ff */
[C---:B------:R-:W-:Y:S01]  /*15cd0*/  FMUL.FTZ R86, R164.reuse, R86 ;  /* 0x00000056a4567220 */ /* 0x040fe20000410000 */
[----:B------:R-:W-:Y:S01]  /*15ce0*/  @P0 LEA.HI.X R7, R7, c[0x0][0x1cc], R17, 0x1, P5 ;  /* 0x0000730007070a11 */ /* 0x000fe200028f0c11 */
[C---:B------:R-:W-:Y:S01]  /*15cf0*/  FMUL.FTZ R87, R164.reuse, R87 ;  /* 0x00000057a4577220 */ /* 0x040fe20000410000 */
[----:B------:R2:W-:Y:S01]  /*15d00*/  MUFU.EX2 R243, R9 ;  /* 0x0000000900f37308 */ /* 0x0005e20000000800 */
[----:B------:R-:W-:Y:S01]  /*15d10*/  MOV R249, 0x5 ;  /* 0x0000000500f97802 */ /* 0x000fe20000000f00 */
[----:B------:R-:W-:Y:S01]  /*15d20*/  FMUL.FTZ R98, R164, R98 ;  /* 0x00000062a4627220 */ /* 0x000fe20000410000 */
[----:B------:R4:W-:Y:S01]  /*15d30*/  @P0 LDGSTS.E.BYPASS.LTC128B.128 [R247+0x4100], [R6.64], !P4 ;  /* 0x0410000006f70fae */ /* 0x0009e2000e101d44 */
[----:B---3--:R-:W-:Y:S01]  /*15d40*/  @P0 LEA R16, P1, R4, c[0x0][0x1c8], 0x1 ;  /* 0x0000720004100a11 */ /* 0x008fe200078208ff */
[C---:B------:R-:W-:Y:S02]  /*15d50*/  FMUL.FTZ R99, R164.reuse, R99 ;  /* 0x00000063a4637220 */ /* 0x040fe40000410000 */
[----:B------:R-:W-:Y:S01]  /*15d60*/  FMUL.FTZ R102, R164, R102 ;  /* 0x00000066a4667220 */ /* 0x000fe20000410000 */
[----:B------:R-:W-:Y:S01]  /*15d70*/  @P0 LEA.HI.X R17, R4, c[0x0][0x1cc], R5, 0x1, P1 ;  /* 0x0000730004110a11 */ /* 0x000fe200008f0c05 */
[----:B------:R-:W-:Y:S01]  /*15d80*/  FMUL.FTZ R103, R164, R103 ;  /* 0x00000067a4677220 */ /* 0x000fe20000410000 */
[----:B------:R-:W3:Y:S01]  /*15d90*/  MUFU.EX2 R3, R2 ;  /* 0x0000000200037308 */ /* 0x000ee20000000800 */
[----:B------:R-:W-:Y:S01]  /*15da0*/  @P0 IADD3 R4, P1, R6, R8, RZ ;  /* 0x0000000806040210 */ /* 0x000fe20007f3e0ff */
[--C-:B------:R-:W-:Y:S01]  /*15db0*/  FFMA.FTZ R57, R57, c[0x0][0x2d0], -R212.reuse ;  /* 0x0000b40039397a23 */ /* 0x100fe200000108d4 */
[----:B------:R3:W-:Y:S01]  /*15dc0*/  @P0 LDGSTS.E.BYPASS.LTC128B.128 [R247+0x6100], [R16.64], !P3 ;  /* 0x0610000010f70fae */ /* 0x0007e2000d901d44 */
[C---:B-1----:R-:W-:Y:S01]  /*15dd0*/  @P0 SHF.L.U64.HI R18, R244.reuse, R249, c[0x0][0x1e4] ;  /* 0x00007900f4120619 */ /* 0x042fe200000102f9 */
[C---:B------:R-:W-:Y:S01]  /*15de0*/  FMUL.FTZ R112, R165.reuse, R112 ;  /* 0x00000070a5707220 */ /* 0x040fe20000410000 */
[----:B------:R-:W-:Y:S01]  /*15df0*/  SHF.L.U32 R244, R244, 0x5, RZ ;  /* 0x00000005f4f47819 */ /* 0x000fe200000006ff */
[----:B------:R-:W-:Y:S01]  /*15e00*/  FMUL.FTZ R113, R165, R113 ;  /* 0x00000071a5717220 */ /* 0x000fe20000410000 */
[----:B------:R-:W-:Y:S01]  /*15e10*/  @P0 IADD3.X R5, R7, R18, RZ, P1, !PT ;  /* 0x0000001207050210 */ /* 0x000fe20000ffe4ff */
[C---:B------:R-:W-:Y:S01]  /*15e20*/  FMUL.FTZ R114, R164.reuse, R114 ;  /* 0x00000072a4727220 */ /* 0x040fe20000410000 */
[----:B------:R1:W1:Y:S01]  /*15e30*/  MUFU.EX2 R246, R19 ;  /* 0x0000001300f67308 */ /* 0x0002620000000800 */
[----:B------:R-:W-:Y:S02]  /*15e40*/  FMUL.FTZ R115, R164, R115 ;  /* 0x00000073a4737220 */ /* 0x000fe40000410000 */
[----:B------:R1:W-:Y:S01]  /*15e50*/  @P0 LDGSTS.E.BYPASS.LTC128B.128 [R247+0x4900], [R4.64], !P4 ;  /* 0x0490000004f70fae */ /* 0x0003e2000e101d44 */
[----:B--2---:R-:W-:Y:S01]  /*15e60*/  @P0 IADD3 R9, P1, R244, 0x80, RZ ;  /* 0x00000080f4090810 */ /* 0x004fe20007f3e0ff */
[C---:B------:R-:W-:Y:S02]  /*15e70*/  FMUL.FTZ R116, R165.reuse, R116 ;  /* 0x00000074a5747220 */ /* 0x040fe40000410000 */
[----:B------:R-:W-:Y:S02]  /*15e80*/  FMUL.FTZ R117, R165, R117 ;  /* 0x00000075a5757220 */ /* 0x000fe40000410000 */
[----:B------:R-:W-:Y:S01]  /*15e90*/  FMUL.FTZ R118, R164, R118 ;  /* 0x00000076a4767220 */ /* 0x000fe20000410000 */
[----:B------:R2:W-:Y:S01]  /*15ea0*/  MUFU.EX2 R244, R12 ;  /* 0x0000000c00f47308 */ /* 0x0005e20000000800 */
[----:B------:R2:W-:Y:S01]  /*15eb0*/  @P0 LDGSTS.E.BYPASS.LTC128B.128 [R247+0x6900], [R4.64+0x80], !P3 ;  /* 0x0690008004f70fae */ /* 0x0005e2000d901d44 */
[----:B----4-:R-:W-:Y:S01]  /*15ec0*/  @P0 IADD3 R6, P6, R4, R8, RZ ;  /* 0x0000000804060210 */ /* 0x010fe20007fde0ff */
[----:B------:R-:W-:Y:S02]  /*15ed0*/  FMUL.FTZ R119, R164, R119 ;  /* 0x00000077a4777220 */ /* 0x000fe40000410000 */
[----:B---3--:R-:W-:Y:S01]  /*15ee0*/  FMUL.FTZ R72, R3, R72 ;  /* 0x0000004803487220 */ /* 0x008fe20000410000 */
[----:B------:R-:W-:Y:S01]  /*15ef0*/  @P0 IADD3.X R7, R5, R18, RZ, P6, !PT ;  /* 0x0000001205070210 */ /* 0x000fe200037fe4ff */
[----:B------:R-:W-:Y:S01]  /*15f00*/  FMUL.FTZ R73, R3, R73 ;  /* 0x0000004903497220 */ /* 0x000fe20000410000 */
[----:B------:R-:W-:Y:S01]  /*15f10*/  @P0 IADD3 R8, P2, R6, R8, RZ ;  /* 0x0000000806080210 */ /* 0x000fe20007f5e0ff */
[----:B------:R-:W3:Y:S01]  /*15f20*/  SHFL.BFLY PT, R2, R0, 0x2, 0x1f ;  /* 0x0c401f0000027f89 */ /* 0x000ee200000e0000 */
[----:B------:R-:W-:Y:S01]  /*15f30*/  @P0 IADD3.X R16, RZ, R238, RZ, P1, !PT ;  /* 0x000000eeff100210 */ /* 0x000fe20000ffe4ff */
[----:B------:R-:W-:Y:S01]  /*15f40*/  FFMA.FTZ R17, R13, c[0x0][0x2d0], -R212 ;  /* 0x0000b4000d117a23 */ /* 0x000fe200000108d4 */
[----:B------:R-:W-:Y:S01]  /*15f50*/  MUFU.EX2 R251, R39 ;  /* 0x0000002700fb7308 */ /* 0x000fe20000000800 */
[C---:B------:R-:W-:Y:S02]  /*15f60*/  FMUL.FTZ R76, R3.reuse, R76 ;  /* 0x0000004c034c7220 */ /* 0x040fe40000410000 */
[----:B-1----:R-:W-:Y:S02]  /*15f70*/  FMUL.FTZ R19, R164, R187 ;  /* 0x000000bba4137220 */ /* 0x002fe40000410000 */
[----:B------:R1:W-:Y:S01]  /*15f80*/  @P0 LDGSTS.E.BYPASS.LTC128B.128 [R247+0x5100], [R6.64], !P4 ;  /* 0x0510000006f70fae */ /* 0x0003e2000e101d44 */
[C---:B------:R-:W-:Y:S02]  /*15f90*/  FMUL.FTZ R77, R3.reuse, R77 ;  /* 0x0000004d034d7220 */ /* 0x040fe40000410000 */
[C---:B------:R-:W-:Y:S02]  /*15fa0*/  FMUL.FTZ R88, R3.reuse, R88 ;  /* 0x0000005803587220 */ /* 0x040fe40000410000 */
[----:B------:R4:W-:Y:S01]  /*15fb0*/  MUFU.EX2 R238, R17 ;  /* 0x0000001100ee7308 */ /* 0x0009e20000000800 */
[C---:B------:R-:W-:Y:S01]  /*15fc0*/  FMUL.FTZ R89, R3.reuse, R89 ;  /* 0x0000005903597220 */ /* 0x040fe20000410000 */
[----:B--2---:R-:W-:Y:S01]  /*15fd0*/  @P0 IADD3 R12, P5, R4, R9, RZ ;  /* 0x00000009040c0210 */ /* 0x004fe20007fbe0ff */
[C---:B------:R-:W-:Y:S02]  /*15fe0*/  FMUL.FTZ R92, R3.reuse, R92 ;  /* 0x0000005c035c7220 */ /* 0x040fe40000410000 */
[----:B------:R-:W-:Y:S01]  /*15ff0*/  FMUL.FTZ R93, R3, R93 ;  /* 0x0000005d035d7220 */ /* 0x000fe20000410000 */
[----:B------:R-:W-:Y:S01]  /*16000*/  @P0 IADD3.X R13, R5, R16, RZ, P5, !PT ;  /* 0x00000010050d0210 */ /* 0x000fe20002ffe4ff */
[C---:B------:R-:W-:Y:S01]  /*16010*/  FMUL.FTZ R104, R3.reuse, R104 ;  /* 0x0000006803687220 */ /* 0x040fe20000410000 */
[----:B------:R-:W-:Y:S01]  /*16020*/  @P0 IADD3 R4, P1, R6, R9, RZ ;  /* 0x0000000906040210 */ /* 0x000fe20007f3e0ff */
[----:B------:R-:W-:Y:S01]  /*16030*/  FMUL.FTZ R105, R3, R105 ;  /* 0x0000006903697220 */ /* 0x000fe20000410000 */
[C---:B------:R-:W-:Y:S01]  /*16040*/  @P0 IADD3.X R9, R7.reuse, R18, RZ, P2, !PT ;  /* 0x0000001207090210 */ /* 0x040fe200017fe4ff */
[----:B------:R2:W-:Y:S01]  /*16050*/  @P0 LDGSTS.E.BYPASS.LTC128B.128 [R247+0x7100], [R12.64], !P3 ;  /* 0x071000000cf70fae */ /* 0x0005e2000d901d44 */
[----:B---3--:R-:W-:Y:S01]  /*16060*/  FMNMX.FTZ R0, R0, R2, !PT ;  /* 0x0000000200007209 */ /* 0x008fe20007810000 */
[C---:B------:R-:W-:Y:S01]  /*16070*/  FMUL.FTZ R18, R164.reuse, R186 ;  /* 0x000000baa4127220 */ /* 0x040fe20000410000 */
[----:B------:R-:W-:Y:S01]  /*16080*/  @P0 IADD3.X R5, R7, R16, RZ, P1, !PT ;  /* 0x0000001007050210 */ /* 0x000fe20000ffe4ff */
[----:B------:R-:W-:Y:S01]  /*16090*/  FMUL.FTZ R16, R165, R184 ;  /* 0x000000b8a5107220 */ /* 0x000fe20000410000 */
[----:B------:R-:W-:Y:S01]  /*160a0*/  MUFU.EX2 R226, R41 ;  /* 0x0000002900e27308 */ /* 0x000fe20000000800 */
[C---:B------:R-:W-:Y:S02]  /*160b0*/  FMUL.FTZ R108, R3.reuse, R108 ;  /* 0x0000006c036c7220 */ /* 0x040fe40000410000 */
[----:B------:R-:W3:Y:S01]  /*160c0*/  SHFL.BFLY PT, R2, R0, 0x1, 0x1f ;  /* 0x0c201f0000027f89 */ /* 0x000ee200000e0000 */
[----:B------:R-:W-:Y:S02]  /*160d0*/  FMUL.FTZ R109, R3, R109 ;  /* 0x0000006d036d7220 */ /* 0x000fe40000410000 */
[C---:B-1----:R-:W-:Y:S01]  /*160e0*/  FMUL.FTZ R6, R164.reuse, R178 ;  /* 0x000000b2a4067220 */ /* 0x042fe20000410000 */
[----:B------:R-:W-:Y:S01]  /*160f0*/  F2FP.PACK_AB R178, R245, R171 ;  /* 0x000000abf5b2723e */ /* 0x000fe200000000ff */
[----:B------:R-:W-:Y:S01]  /*16100*/  FMUL.FTZ R7, R164, R179 ;  /* 0x000000b3a4077220 */ /* 0x000fe20000410000 */
[----:B------:R-:W-:Y:S01]  /*16110*/  F2FP.PACK_AB R179, R246, R234 ;  /* 0x000000eaf6b3723e */ /* 0x000fe200000000ff */
[----:B----4-:R-:W-:Y:S01]  /*16120*/  FMUL.FTZ R17, R165, R185 ;  /* 0x000000b9a5117220 */ /* 0x010fe20000410000 */
[----:B------:R1:W-:Y:S01]  /*16130*/  @P0 LDGSTS.E.BYPASS.LTC128B.128 [R247+0x5900], [R8.64], !P4 ;  /* 0x0590000008f70fae */ /* 0x0003e2000e101d44 */
[----:B------:R-:W-:Y:S01]  /*16140*/  MUFU.EX2 R250, R50 ;  /* 0x0000003200fa7308 */ /* 0x000fe20000000800 */
[C---:B------:R-:W-:Y:S02]  /*16150*/  FMUL.FTZ R120, R3.reuse, R120 ;  /* 0x0000007803787220 */ /* 0x040fe40000410000 */
[C---:B------:R-:W-:Y:S02]  /*16160*/  FMUL.FTZ R121, R3.reuse, R121 ;  /* 0x0000007903797220 */ /* 0x040fe40000410000 */
[C---:B------:R-:W-:Y:S02]  /*16170*/  FMUL.FTZ R124, R3.reuse, R124 ;  /* 0x0000007c037c7220 */ /* 0x040fe40000410000 */
[----:B------:R4:W-:Y:S01]  /*16180*/  @P0 LDGSTS.E.BYPASS.LTC128B.128 [R247+0x7900], [R4.64], !P3 ;  /* 0x0790000004f70fae */ /* 0x0009e2000d901d44 */
[C---:B------:R-:W-:Y:S02]  /*16190*/  FMUL.FTZ R125, R3.reuse, R125 ;  /* 0x0000007d037d7220 */ /* 0x040fe40000410000 */
[C---:B--2---:R-:W-:Y:S01]  /*161a0*/  FMUL.FTZ R12, R3.reuse, R180 ;  /* 0x000000b4030c7220 */ /* 0x044fe20000410000 */
[----:B------:R-:W-:Y:S01]  /*161b0*/  MUFU.EX2 R252, R51 ;  /* 0x0000003300fc7308 */ /* 0x000fe20000000800 */
[----:B------:R-:W-:Y:S02]  /*161c0*/  FMUL.FTZ R13, R3, R181 ;  /* 0x000000b5030d7220 */ /* 0x000fe40000410000 */
[--C-:B------:R-:W-:Y:S01]  /*161d0*/  FFMA.FTZ R32, R32, c[0x0][0x2d0], -R213.reuse ;  /* 0x0000b40020207a23 */ /* 0x100fe200000108d5 */
[----:B------:R-:W2:Y:S01]  /*161e0*/  LDSM.16.MT88.4 R204, [R228+0x100] ;  /* 0x00010000e4cc783b */ /* 0x000ea20000004200 */
[----:B---3--:R-:W-:Y:S01]  /*161f0*/  FMNMX.FTZ R2, R0, R2, !PT ;  /* 0x0000000200027209 */ /* 0x008fe20007810000 */
[----:B------:R-:W-:Y:S02]  /*16200*/  FFMA.FTZ R21, R21, c[0x0][0x2d0], -R213 ;  /* 0x0000b40015157a23 */ /* 0x000fe400000108d5 */
[----:B------:R-:W-:Y:S02]  /*16210*/  FMUL.FTZ R128, R165, R128 ;  /* 0x00000080a5807220 */ /* 0x000fe40000410000 */
[C---:B------:R-:W-:Y:S01]  /*16220*/  FADD.FTZ R0, -R2.reuse, R170 ;  /* 0x000000aa02007221 */ /* 0x040fe20000010100 */
[----:B------:R-:W-:Y:S01]  /*16230*/  MUFU.EX2 R225, R32 ;  /* 0x0000002000e17308 */ /* 0x000fe20000000800 */
[----:B------:R-:W-:Y:S01]  /*16240*/  FMUL.FTZ R169, R2, c[0x0][0x2d0] ;  /* 0x0000b40002a97a20 */ /* 0x000fe20000410000 */
[----:B------:R-:W3:Y:S01]  /*16250*/  LDSM.16.MT88.4 R208, [R229+0x100] ;  /* 0x00010000e5d0783b */ /* 0x000ee20000004200 */
[----:B------:R-:W-:Y:S02]  /*16260*/  FMUL.FTZ R0, R0, c[0x0][0x2d0] ;  /* 0x0000b40000007a20 */ /* 0x000fe40000410000 */
[--C-:B------:R-:W-:Y:S02]  /*16270*/  FFMA.FTZ R14, R14, c[0x0][0x2d0], -R169.reuse ;  /* 0x0000b4000e0e7a23 */ /* 0x100fe400000108a9 */
[--C-:B------:R-:W-:Y:S02]  /*16280*/  FFMA.FTZ R15, R15, c[0x0][0x2d0], -R169.reuse ;  /* 0x0000b4000f0f7a23 */ /* 0x100fe400000108a9 */
[--C-:B------:R-:W-:Y:S01]  /*16290*/  FFMA.FTZ R10, R10, c[0x0][0x2d0], -R169.reuse ;  /* 0x0000b4000a0a7a23 */ /* 0x100fe200000108a9 */
[----:B------:R-:W2:Y:S01]  /*162a0*/  MUFU.EX2 R0, R0 ;  /* 0x0000000000007308 */ /* 0x000ea20000000800 */
[--C-:B------:R-:W-:Y:S01]  /*162b0*/  FFMA.FTZ R11, R11, c[0x0][0x2d0], -R169.reuse ;  /* 0x0000b4000b0b7a23 */ /* 0x100fe200000108a9 */
[----:B------:R-:W-:Y:S01]  /*162c0*/  LDSM.16.MT88.4 R184, [R230+0x100] ;  /* 0x00010000e6b8783b */ /* 0x000fe20000004200 */
[C---:B----4-:R-:W-:Y:S01]  /*162d0*/  FMUL.FTZ R4, R165.reuse, R176 ;  /* 0x000000b0a5047220 */ /* 0x050fe20000410000 */
[----:B------:R-:W-:Y:S01]  /*162e0*/  F2FP.PACK_AB R176, R242, R221 ;  /* 0x000000ddf2b0723e */ /* 0x000fe200000000ff */
[----:B------:R-:W-:Y:S01]  /*162f0*/  FMUL.FTZ R5, R165, R177 ;  /* 0x000000b1a5057220 */ /* 0x000fe20000410000 */
[----:B------:R-:W-:Y:S01]  /*16300*/  F2FP.PACK_AB R177, R236, R218 ;  /* 0x000000daecb1723e */ /* 0x000fe200000000ff */
[--C-:B------:R-:W-:Y:S02]  /*16310*/  FFMA.FTZ R42, R42, c[0x0][0x2d0], -R169.reuse ;  /* 0x0000b4002a2a7a23 */ /* 0x100fe400000108a9 */
[--C-:B------:R-:W-:Y:S01]  /*16320*/  FFMA.FTZ R43, R43, c[0x0][0x2d0], -R169.reuse ;  /* 0x0000b4002b2b7a23 */ /* 0x100fe200000108a9 */
[----:B------:R4:W-:Y:S01]  /*16330*/  MUFU.EX2 R219, R14 ;  /* 0x0000000e00db7308 */ /* 0x0009e20000000800 */
[----:B------:R-:W0:Y:S01]  /*16340*/  LDGDEPBAR ;  /* 0x00000000000079af */ /* 0x000e220000000000 */
[--C-:B------:R-:W-:Y:S02]  /*16350*/  FFMA.FTZ R58, R58, c[0x0][0x2d0], -R169.reuse ;  /* 0x0000b4003a3a7a23 */ /* 0x100fe400000108a9 */
[----:B------:R-:W-:Y:S02]  /*16360*/  FFMA.FTZ R59, R59, c[0x0][0x2d0], -R169 ;  /* 0x0000b4003b3b7a23 */ /* 0x000fe400000108a9 */
[----:B-1----:R-:W-:Y:S01]  /*16370*/  FMUL.FTZ R8, R3, R172 ;  /* 0x000000ac03087220 */ /* 0x002fe20000410000 */
[----:B------:R-:W-:Y:S01]  /*16380*/  F2FP.PACK_AB R172, R243, R216 ;  /* 0x000000d8f3ac723e */ /* 0x000fe200000000ff */
[----:B------:R-:W-:Y:S02]  /*16390*/  FMUL.FTZ R129, R165, R129 ;  /* 0x00000081a5817220 */ /* 0x000fe40000410000 */
[----:B------:R1:W-:Y:S01]  /*163a0*/  MUFU.EX2 R220, R15 ;  /* 0x0000000f00dc7308 */ /* 0x0003e20000000800 */
[----:B------:R-:W-:Y:S01]  /*163b0*/  FMUL.FTZ R130, R164, R130 ;  /* 0x00000082a4827220 */ /* 0x000fe20000410000 */
[-C--:B--2---:R-:W-:Y:S05]  /*163c0*/  HMMA.16816.F32 R4, R176, R204.reuse, R4 ;  /* 0x000000ccb004723c */ /* 0x084fea0000001804 */
[----:B------:R-:W-:Y:S03]  /*163d0*/  FMUL.FTZ R9, R3, R173 ;  /* 0x000000ad03097220 */ /* 0x000fe60000410000 */
[----:B------:R2:W-:Y:S01]  /*163e0*/  MUFU.EX2 R215, R10 ;  /* 0x0000000a00d77308 */ /* 0x0005e20000000800 */
[C---:B------:R-:W-:Y:S03]  /*163f0*/  FMUL.FTZ R74, R0.reuse, R74 ;  /* 0x0000004a004a7220 */ /* 0x040fe60000410000 */
[C---:B----4-:R-:W-:Y:S02]  /*16400*/  FMUL.FTZ R14, R0.reuse, R182 ;  /* 0x000000b6000e7220 */ /* 0x050fe40000410000 */
[C---:B------:R-:W-:Y:S02]  /*16410*/  FMUL.FTZ R75, R0.reuse, R75 ;  /* 0x0000004b004b7220 */ /* 0x040fe40000410000 */
[C---:B------:R-:W-:Y:S02]  /*16420*/  FMUL.FTZ R78, R0.reuse, R78 ;  /* 0x0000004e004e7220 */ /* 0x040fe40000410000 */
[----:B------:R-:W4:Y:S01]  /*16430*/  MUFU.EX2 R217, R11 ;  /* 0x0000000b00d97308 */ /* 0x000f220000000800 */
[C---:B------:R-:W-:Y:S02]  /*16440*/  FMUL.FTZ R79, R0.reuse, R79 ;  /* 0x0000004f004f7220 */ /* 0x040fe40000410000 */
[C---:B------:R-:W-:Y:S02]  /*16450*/  FMUL.FTZ R90, R0.reuse, R90 ;  /* 0x0000005a005a7220 */ /* 0x040fe40000410000 */
[C---:B-1----:R-:W-:Y:S02]  /*16460*/  FMUL.FTZ R15, R0.reuse, R183 ;  /* 0x000000b7000f7220 */ /* 0x042fe40000410000 */
[----:B------:R-:W1:Y:S01]  /*16470*/  LDSM.16.MT88.4 R180, [R231+0x100] ;  /* 0x00010000e7b4783b */ /* 0x000e620000004200 */
[C---:B------:R-:W-:Y:S02]  /*16480*/  FMUL.FTZ R91, R0.reuse, R91 ;  /* 0x0000005b005b7220 */ /* 0x040fe40000410000 */
[C---:B------:R-:W-:Y:S01]  /*16490*/  FMUL.FTZ R94, R0.reuse, R94 ;  /* 0x0000005e005e7220 */ /* 0x040fe20000410000 */
[----:B------:R1:W1:Y:S01]  /*164a0*/  MUFU.EX2 R170, R21 ;  /* 0x0000001500aa7308 */ /* 0x0002620000000800 */
[C---:B------:R-:W-:Y:S02]  /*164b0*/  FMUL.FTZ R95, R0.reuse, R95 ;  /* 0x0000005f005f7220 */ /* 0x040fe40000410000 */
[----:B--2---:R-:W-:Y:S01]  /*164c0*/  FMUL.FTZ R10, R0, R174 ;  /* 0x000000ae000a7220 */ /* 0x004fe20000410000 */
[----:B------:R-:W-:Y:S01]  /*164d0*/  F2FP.PACK_AB R174, R238, R244 ;  /* 0x000000f4eeae723e */ /* 0x000fe200000000ff */
[C---:B------:R-:W-:Y:S02]  /*164e0*/  FMUL.FTZ R106, R0.reuse, R106 ;  /* 0x0000006a006a7220 */ /* 0x040fe40000410000 */
[C---:B------:R-:W-:Y:S02]  /*164f0*/  FMUL.FTZ R107, R0.reuse, R107 ;  /* 0x0000006b006b7220 */ /* 0x040fe40000410000 */
[C---:B------:R-:W-:Y:S02]  /*16500*/  FMUL.FTZ R110, R0.reuse, R110 ;  /* 0x0000006e006e7220 */ /* 0x040fe40000410000 */
[C---:B------:R-:W-:Y:S01]  /*16510*/  FMUL.FTZ R111, R0.reuse, R111 ;  /* 0x0000006f006f7220 */ /* 0x040fe20000410000 */
[----:B----4-:R-:W-:Y:S01]  /*16520*/  F2FP.PACK_AB R173, R217, R215 ;  /* 0x000000d7d9ad723e */ /* 0x010fe200000000ff */
[----:B------:R-:W-:Y:S01]  /*16530*/  FMUL.FTZ R11, R0, R175 ;  /* 0x000000af000b7220 */ /* 0x000fe20000410000 */
[----:B------:R-:W-:Y:S01]  /*16540*/  F2FP.PACK_AB R175, R220, R219 ;  /* 0x000000dbdcaf723e */ /* 0x000fe200000000ff */
[C---:B------:R-:W-:Y:S02]  /*16550*/  FMUL.FTZ R122, R0.reuse, R122 ;  /* 0x0000007a007a7220 */ /* 0x040fe40000410000 */
[C---:B------:R-:W-:Y:S02]  /*16560*/  FMUL.FTZ R123, R0.reuse, R123 ;  /* 0x0000007b007b7220 */ /* 0x040fe40000410000 */
[C---:B------:R-:W-:Y:S02]  /*16570*/  FMUL.FTZ R126, R0.reuse, R126 ;  /* 0x0000007e007e7220 */ /* 0x040fe40000410000 */
[C---:B------:R-:W-:Y:S01]  /*16580*/  HMMA.16816.F32 R8, R172.reuse, R204, R8 ;  /* 0x000000ccac08723c */ /* 0x040fe20000001808 */
[----:B------:R-:W-:Y:S03]  /*16590*/  MUFU.EX2 R205, R43 ;  /* 0x0000002b00cd7308 */ /* 0x000fe60000000800 */
[----:B------:R-:W-:Y:S02]  /*165a0*/  FMUL.FTZ R127, R0, R127 ;  /* 0x0000007f007f7220 */ /* 0x000fe40000410000 */
[----:B------:R-:W-:Y:S02]  /*165b0*/  FMUL.FTZ R131, R164, R131 ;  /* 0x00000083a4837220 */ /* 0x000fe40000410000 */
[-C--:B------:R-:W-:Y:S04]  /*165c0*/  HMMA.16816.F32 R12, R172, R206.reuse, R12 ;  /* 0x000000ceac0c723c */ /* 0x080fe8000000180c */
[--C-:B------:R-:W-:Y:S02]  /*165d0*/  FFMA.FTZ R20, R20, c[0x0][0x2d0], -R213.reuse ;  /* 0x0000b40014147a23 */ /* 0x100fe400000108d5 */
[--C-:B------:R-:W-:Y:S02]  /*165e0*/  FFMA.FTZ R22, R22, c[0x0][0x2d0], -R214.reuse ;  /* 0x0000b40016167a23 */ /* 0x100fe400000108d6 */
[C---:B------:R-:W-:Y:S01]  /*165f0*/  HMMA.16816.F32 R16, R176.reuse, R206, R16 ;  /* 0x000000ceb010723c */ /* 0x040fe20000001810 */
[----:B------:R-:W-:Y:S03]  /*16600*/  MUFU.EX2 R206, R42 ;  /* 0x0000002a00ce7308 */ /* 0x000fe60000000800 */
[C---:B------:R-:W-:Y:S02]  /*16610*/  FMUL.FTZ R132, R165.reuse, R132 ;  /* 0x00000084a5847220 */ /* 0x040fe40000410000 */
[----:B------:R-:W-:Y:S02]  /*16620*/  FMUL.FTZ R133, R165, R133 ;  /* 0x00000085a5857220 */ /* 0x000fe40000410000 */
[-C--:B---3--:R-:W-:Y:S03]  /*16630*/  HMMA.16816.F32 R68, R176, R208.reuse, R68 ;  /* 0x000000d0b044723c */ /* 0x088fe60000001844 */
[----:B------:R-:W2:Y:S01]  /*16640*/  MUFU.EX2 R224, R22 ;  /* 0x0000001600e07308 */ /* 0x000ea20000000800 */
[C---:B------:R-:W-:Y:S02]  /*16650*/  FMUL.FTZ R134, R164.reuse, R134 ;  /* 0x00000086a4867220 */ /* 0x040fe40000410000 */
[----:B------:R-:W-:Y:S02]  /*16660*/  FMUL.FTZ R135, R164, R135 ;  /* 0x00000087a4877220 */ /* 0x000fe40000410000 */
[C---:B------:R-:W-:Y:S04]  /*16670*/  HMMA.16816.F32 R72, R172.reuse, R208, R72 ;  /* 0x000000d0ac48723c */ /* 0x040fe80000001848 */
[C---:B------:R-:W-:Y:S01]  /*16680*/  FMUL.FTZ R136, R3.reuse, R136 ;  /* 0x0000008803887220 */ /* 0x040fe20000410000 */
[----:B------:R3:W-:Y:S01]  /*16690*/  MUFU.EX2 R222, R20 ;  /* 0x0000001400de7308 */ /* 0x0007e20000000800 */
[----:B------:R-:W-:Y:S02]  /*166a0*/  FMUL.FTZ R137, R3, R137 ;  /* 0x0000008903897220 */ /* 0x000fe40000410000 */
[-C--:B------:R-:W-:Y:S04]  /*166b0*/  HMMA.16816.F32 R76, R172, R210.reuse, R76 ;  /* 0x000000d2ac4c723c */ /* 0x080fe8000000184c */
[C---:B------:R-:W-:Y:S02]  /*166c0*/  FMUL.FTZ R138, R0.reuse, R138 ;  /* 0x0000008a008a7220 */ /* 0x040fe40000410000 */
[----:B------:R-:W-:Y:S02]  /*166d0*/  FMUL.FTZ R139, R0, R139 ;  /* 0x0000008b008b7220 */ /* 0x000fe40000410000 */
[C---:B------:R-:W-:Y:S04]  /*166e0*/  HMMA.16816.F32 R80, R176.reuse, R210, R80 ;  /* 0x000000d2b050723c */ /* 0x040fe80000001850 */
[--C-:B------:R-:W-:Y:S02]  /*166f0*/  FFMA.FTZ R34, R34, c[0x0][0x2d0], -R214.reuse ;  /* 0x0000b40022227a23 */ /* 0x100fe400000108d6 */
[----:B------:R-:W-:Y:S02]  /*16700*/  FFMA.FTZ R33, R33, c[0x0][0x2d0], -R213 ;  /* 0x0000b40021217a23 */ /* 0x000fe400000108d5 */
[-C--:B-1----:R-:W-:Y:S02]  /*16710*/  HMMA.16816.F32 R84, R176, R180.reuse, R84 ;  /* 0x000000b4b054723c */ /* 0x082fe40000001854 */
[----:B------:R-:W-:Y:S02]  /*16720*/  MUFU.EX2 R223, R33 ;  /* 0x0000002100df7308 */ /* 0x000fe40000000800 */
[--C-:B------:R-:W-:Y:S02]  /*16730*/  FFMA.FTZ R32, R23, c[0x0][0x2d0], -R214.reuse ;  /* 0x0000b40017207a23 */ /* 0x100fe400000108d6 */
[C---:B------:R-:W-:Y:S02]  /*16740*/  FMUL.FTZ R21, R3.reuse, R189 ;  /* 0x000000bd03157220 */ /* 0x040fe40000410000 */
[C---:B------:R-:W-:Y:S04]  /*16750*/  HMMA.16816.F32 R88, R172.reuse, R180, R88 ;  /* 0x000000b4ac58723c */ /* 0x040fe80000001858 */
[----:B---3--:R-:W-:Y:S01]  /*16760*/  FMUL.FTZ R20, R3, R188 ;  /* 0x000000bc03147220 */ /* 0x008fe20000410000 */
[----:B------:R-:W-:Y:S01]  /*16770*/  MOV R188, R225 ;  /* 0x000000e100bc7202 */ /* 0x000fe20000000f00 */
[C---:B------:R-:W-:Y:S01]  /*16780*/  FMUL.FTZ R22, R0.reuse, R190 ;  /* 0x000000be00167220 */ /* 0x040fe20000410000 */
[----:B------:R1:W-:Y:S01]  /*16790*/  MUFU.EX2 R225, R40 ;  /* 0x0000002800e17308 */ /* 0x0003e20000000800 */
[-C--:B------:R-:W-:Y:S04]  /*167a0*/  HMMA.16816.F32 R92, R172, R182.reuse, R92 ;  /* 0x000000b6ac5c723c */ /* 0x080fe8000000185c */
[----:B------:R-:W-:Y:S01]  /*167b0*/  FMUL.FTZ R23, R0, R191 ;  /* 0x000000bf00177220 */ /* 0x000fe20000410000 */
[----:B------:R-:W-:Y:S01]  /*167c0*/  MOV R190, R170 ;  /* 0x000000aa00be7202 */ /* 0x000fe20000000f00 */
[C---:B------:R-:W-:Y:S02]  /*167d0*/  FMUL.FTZ R140, R165.reuse, R140 ;  /* 0x0000008ca58c7220 */ /* 0x040fe40000410000 */
[C---:B------:R-:W-:Y:S01]  /*167e0*/  HMMA.16816.F32 R96, R176.reuse, R182, R96 ;  /* 0x000000b6b060723c */ /* 0x040fe20000001860 */
[----:B------:R-:W3:Y:S01]  /*167f0*/  LDSM.16.MT88.4 R180, [R228+0x2100] ;  /* 0x00210000e4b4783b */ /* 0x000ee20000004200 */
[----:B------:R4:W-:Y:S02]  /*16800*/  MUFU.EX2 R189, R32 ;  /* 0x0000002000bd7308 */ /* 0x0009e40000000800 */
[----:B------:R-:W-:Y:S02]  /*16810*/  FMUL.FTZ R141, R165, R141 ;  /* 0x0000008da58d7220 */ /* 0x000fe40000410000 */
[C---:B------:R-:W-:Y:S02]  /*16820*/  FMUL.FTZ R142, R164.reuse, R142 ;  /* 0x0000008ea48e7220 */ /* 0x040fe40000410000 */
[-C--:B------:R-:W-:Y:S04]  /*16830*/  HMMA.16816.F32 R100, R176, R184.reuse, R100 ;  /* 0x000000b8b064723c */ /* 0x080fe80000001864 */
[C---:B------:R-:W-:Y:S02]  /*16840*/  FMUL.FTZ R143, R164.reuse, R143 ;  /* 0x0000008fa48f7220 */ /* 0x040fe40000410000 */
[----:B------:R-:W-:Y:S01]  /*16850*/  FFMA.FTZ R170, R35, c[0x0][0x2d0], -R214 ;  /* 0x0000b40023aa7a23 */ /* 0x000fe200000108d6 */
[----:B-1----:R-:W-:Y:S01]  /*16860*/  LDSM.16.MT88.4 R40, [R228+0x1100] ;  /* 0x00110000e428783b */ /* 0x002fe20000004200 */
[C---:B------:R-:W-:Y:S04]  /*16870*/  HMMA.16816.F32 R104, R172.reuse, R184, R104 ;  /* 0x000000b8ac68723c */ /* 0x040fe80000001868 */
[C---:B------:R-:W-:Y:S01]  /*16880*/  FMUL.FTZ R33, R165.reuse, R193 ;  /* 0x000000c1a5217220 */ /* 0x040fe20000410000 */
[----:B--2---:R-:W-:Y:S01]  /*16890*/  MOV R193, R224 ;  /* 0x000000e000c17202 */ /* 0x004fe20000000f00 */
[----:B------:R-:W-:Y:S01]  /*168a0*/  FMUL.FTZ R35, R164, R195 ;  /* 0x000000c3a4237220 */ /* 0x000fe20000410000 */
[----:B------:R-:W2:Y:S01]  /*168b0*/  LDL.LU R224, [R1+0xc] ;  /* 0x00000c0001e07983 */ /* 0x000ea20000300800 */
[-C--:B------:R-:W-:Y:S01]  /*168c0*/  HMMA.16816.F32 R108, R172, R186.reuse, R108 ;  /* 0x000000baac6c723c */ /* 0x080fe2000000186c */
[----:B------:R-:W-:Y:S03]  /*168d0*/  MUFU.EX2 R170, R170 ;  /* 0x000000aa00aa7308 */ /* 0x000fe60000000800 */
[----:B----4-:R-:W-:Y:S02]  /*168e0*/  FMUL.FTZ R32, R165, R192 ;  /* 0x000000c0a5207220 */ /* 0x010fe40000410000 */
[C---:B------:R-:W-:Y:S02]  /*168f0*/  FMUL.FTZ R144, R3.reuse, R144 ;  /* 0x0000009003907220 */ /* 0x040fe40000410000 */
[C---:B------:R-:W-:Y:S01]  /*16900*/  HMMA.16816.F32 R112, R176.reuse, R186, R112 ;  /* 0x000000bab070723c */ /* 0x040fe20000001870 */
[----:B------:R-:W1:Y:S03]  /*16910*/  LDSM.16.MT88.4 R184, [R229+0x2100] ;  /* 0x00210000e5b8783b */ /* 0x000e660000004200 */
[C---:B------:R-:W-:Y:S02]  /*16920*/  FMUL.FTZ R145, R3.reuse, R145 ;  /* 0x0000009103917220 */ /* 0x040fe40000410000 */
[C---:B------:R-:W-:Y:S02]  /*16930*/  FMUL.FTZ R146, R0.reuse, R146 ;  /* 0x0000009200927220 */ /* 0x040fe40000410000 */
[C---:B------:R-:W-:Y:S01]  /*16940*/  FMUL.FTZ R147, R0.reuse, R147 ;  /* 0x0000009300937220 */ /* 0x040fe20000410000 */
[-C--:B---3--:R-:W-:Y:S03]  /*16950*/  HMMA.16816.F32 R116, R176, R180.reuse, R116 ;  /* 0x000000b4b074723c */ /* 0x088fe60000001874 */
[C---:B------:R-:W-:Y:S02]  /*16960*/  FMUL.FTZ R148, R3.reuse, R148 ;  /* 0x0000009403947220 */ /* 0x040fe40000410000 */
[----:B------:R-:W-:Y:S02]  /*16970*/  FMUL.FTZ R149, R3, R149 ;  /* 0x0000009503957220 */ /* 0x000fe40000410000 */
[C---:B------:R-:W-:Y:S01]  /*16980*/  FMUL.FTZ R150, R0.reuse, R150 ;  /* 0x0000009600967220 */ /* 0x040fe20000410000 */
[C---:B------:R-:W-:Y:S04]  /*16990*/  HMMA.16816.F32 R120, R172.reuse, R180, R120 ;  /* 0x000000b4ac78723c */ /* 0x040fe80000001878 */
[----:B------:R-:W-:Y:S02]  /*169a0*/  FMUL.FTZ R151, R0, R151 ;  /* 0x0000009700977220 */ /* 0x000fe40000410000 */
[C---:B------:R-:W-:Y:S02]  /*169b0*/  FMUL.FTZ R152, R165.reuse, R152 ;  /* 0x00000098a5987220 */ /* 0x040fe40000410000 */
[-C--:B------:R-:W-:Y:S04]  /*169c0*/  HMMA.16816.F32 R124, R172, R182.reuse, R124 ;  /* 0x000000b6ac7c723c */ /* 0x080fe8000000187c */
[C---:B------:R-:W-:Y:S02]  /*169d0*/  FMUL.FTZ R153, R165.reuse, R153 ;  /* 0x00000099a5997220 */ /* 0x040fe40000410000 */
[C---:B------:R-:W-:Y:S02]  /*169e0*/  FMUL.FTZ R154, R164.reuse, R154 ;  /* 0x0000009aa49a7220 */ /* 0x040fe40000410000 */
[C---:B------:R-:W-:Y:S01]  /*169f0*/  HMMA.16816.F32 R128, R176.reuse, R182, R128 ;  /* 0x000000b6b080723c */ /* 0x040fe20000001880 */
[----:B------:R-:W3:Y:S03]  /*16a00*/  LDSM.16.MT88.4 R180, [R231+0x2100] ;  /* 0x00210000e7b4783b */ /* 0x000ee60000004200 */
[C---:B------:R-:W-:Y:S02]  /*16a10*/  FMUL.FTZ R155, R164.reuse, R155 ;  /* 0x0000009ba49b7220 */ /* 0x040fe40000410000 */
[C---:B------:R-:W-:Y:S02]  /*16a20*/  FMUL.FTZ R156, R165.reuse, R156 ;  /* 0x0000009ca59c7220 */ /* 0x040fe40000410000 */
[-C--:B-1----:R-:W-:Y:S04]  /*16a30*/  HMMA.16816.F32 R132, R176, R184.reuse, R132 ;  /* 0x000000b8b084723c */ /* 0x082fe80000001884 */
[----:B------:R-:W-:Y:S02]  /*16a40*/  FMUL.FTZ R157, R165, R157 ;  /* 0x0000009da59d7220 */ /* 0x000fe40000410000 */
[C---:B------:R-:W-:Y:S02]  /*16a50*/  FMUL.FTZ R158, R164.reuse, R158 ;  /* 0x0000009ea49e7220 */ /* 0x040fe40000410000 */
[C---:B------:R-:W-:Y:S01]  /*16a60*/  HMMA.16816.F32 R136, R172.reuse, R184, R136 ;  /* 0x000000b8ac88723c */ /* 0x040fe20000001888 */
[----:B------:R1:W4:Y:S03]  /*16a70*/  MUFU.EX2 R184, R34 ;  /* 0x0000002200b87308 */ /* 0x0003260000000800 */
[----:B------:R-:W-:Y:S02]  /*16a80*/  FMUL.FTZ R159, R164, R159 ;  /* 0x0000009fa49f7220 */ /* 0x000fe40000410000 */
[C---:B------:R-:W-:Y:S02]  /*16a90*/  FMUL.FTZ R160, R3.reuse, R160 ;  /* 0x000000a003a07220 */ /* 0x040fe40000410000 */
[-C--:B------:R-:W-:Y:S04]  /*16aa0*/  HMMA.16816.F32 R20, R172, R186.reuse, R20 ;  /* 0x000000baac14723c */ /* 0x080fe80000001814 */
[----:B------:R-:W-:Y:S02]  /*16ab0*/  FMUL.FTZ R161, R3, R161 ;  /* 0x000000a103a17220 */ /* 0x000fe40000410000 */
[----:B------:R-:W-:Y:S02]  /*16ac0*/  FMUL.FTZ R162, R0, R162 ;  /* 0x000000a200a27220 */ /* 0x000fe40000410000 */
[C---:B------:R-:W-:Y:S04]  /*16ad0*/  HMMA.16816.F32 R140, R176.reuse, R186, R140 ;  /* 0x000000bab08c723c */ /* 0x040fe8000000188c */
[--C-:B------:R-:W-:Y:S02]  /*16ae0*/  FFMA.FTZ R24, R24, c[0x0][0x2d0], -R212.reuse ;  /* 0x0000b40018187a23 */ /* 0x100fe400000108d4 */
[--C-:B------:R-:W-:Y:S02]  /*16af0*/  FFMA.FTZ R25, R25, c[0x0][0x2d0], -R212.reuse ;  /* 0x0000b40019197a23 */ /* 0x100fe400000108d4 */
[--C-:B------:R-:W-:Y:S01]  /*16b00*/  FFMA.FTZ R26, R26, c[0x0][0x2d0], -R169.reuse ;  /* 0x0000b4001a1a7a23 */ /* 0x100fe200000108a9 */
[----:B------:R3:W-:Y:S03]  /*16b10*/  MUFU.EX2 R192, R24 ;  /* 0x0000001800c07308 */ /* 0x0007e60000000800 */
[----:B-1----:R-:W-:Y:S01]  /*16b20*/  FMUL.FTZ R34, R164, R194 ;  /* 0x000000c2a4227220 */ /* 0x002fe20000410000 */
[----:B----4-:R-:W-:Y:S01]  /*16b30*/  MOV R194, R184 ;  /* 0x000000b800c27202 */ /* 0x010fe20000000f00 */
[----:B------:R-:W-:Y:S01]  /*16b40*/  FMUL.FTZ R163, R0, R163 ;  /* 0x000000a300a37220 */ /* 0x000fe20000410000 */
[----:B------:R-:W1:Y:S01]  /*16b50*/  LDSM.16.MT88.4 R184, [R230+0x2100] ;  /* 0x00210000e6b8783b */ /* 0x000e620000004200 */
[--C-:B------:R-:W-:Y:S02]  /*16b60*/  FFMA.FTZ R44, R44, c[0x0][0x2d0], -R212.reuse ;  /* 0x0000b4002c2c7a23 */ /* 0x100fe400000108d4 */
[--C-:B------:R-:W-:Y:S01]  /*16b70*/  FFMA.FTZ R45, R45, c[0x0][0x2d0], -R212.reuse ;  /* 0x0000b4002d2d7a23 */ /* 0x100fe200000108d4 */
[-C--:B---3--:R-:W-:Y:S01]  /*16b80*/  HMMA.16816.F32 R32, R176, R180.reuse, R32 ;  /* 0x000000b4b020723c */ /* 0x088fe20000001820 */
[----:B------:R3:W-:Y:S02]  /*16b90*/  MUFU.EX2 R227, R44 ;  /* 0x0000002c00e37308 */ /* 0x0007e40000000800 */
[--C-:B------:R-:W-:Y:S02]  /*16ba0*/  FFMA.FTZ R46, R46, c[0x0][0x2d0], -R169.reuse ;  /* 0x0000b4002e2e7a23 */ /* 0x100fe400000108a9 */
[--C-:B------:R-:W-:Y:S02]  /*16bb0*/  FFMA.FTZ R47, R47, c[0x0][0x2d0], -R169.reuse ;  /* 0x0000b4002f2f7a23 */ /* 0x100fe400000108a9 */
[--C-:B------:R-:W-:Y:S01]  /*16bc0*/  FFMA.FTZ R60, R60, c[0x0][0x2d0], -R212.reuse ;  /* 0x0000b4003c3c7a23 */ /* 0x100fe200000108d4 */
[C---:B------:R-:W-:Y:S03]  /*16bd0*/  HMMA.16816.F32 R144, R172.reuse, R180, R144 ;  /* 0x000000b4ac90723c */ /* 0x040fe60000001890 */
[----:B------:R4:W-:Y:S01]  /*16be0*/  MUFU.EX2 R249, R45 ;  /* 0x0000002d00f97308 */ /* 0x0009e20000000800 */
[--C-:B------:R-:W-:Y:S02]  /*16bf0*/  FFMA.FTZ R27, R27, c[0x0][0x2d0], -R169.reuse ;  /* 0x0000b4001b1b7a23 */ /* 0x100fe400000108a9 */
[----:B------:R-:W-:Y:S01]  /*16c00*/  FMUL.FTZ R24, R3, R196 ;  /* 0x000000c403187220 */ /* 0x000fe20000410000 */
[----:B------:R-:W-:Y:S01]  /*16c10*/  MOV R196, R170 ;  /* 0x000000aa00c47202 */ /* 0x000fe20000000f00 */
[-C--:B------:R-:W-:Y:S04]  /*16c20*/  HMMA.16816.F32 R148, R172, R182.reuse, R148 ;  /* 0x000000b6ac94723c */ /* 0x080fe80000001894 */
[--C-:B------:R-:W-:Y:S01]  /*16c30*/  FFMA.FTZ R28, R28, c[0x0][0x2d0], -R212.reuse ;  /* 0x0000b4001c1c7a23 */ /* 0x100fe200000108d4 */
[----:B------:R4:W-:Y:S01]  /*16c40*/  MUFU.EX2 R191, R25 ;  /* 0x0000001900bf7308 */ /* 0x0009e20000000800 */
[----:B------:R-:W-:Y:S02]  /*16c50*/  FFMA.FTZ R29, R29, c[0x0][0x2d0], -R212 ;  /* 0x0000b4001d1d7a23 */ /* 0x000fe400000108d4 */
[C---:B------:R-:W-:Y:S01]  /*16c60*/  HMMA.16816.F32 R152, R176.reuse, R182, R152 ;  /* 0x000000b6b098723c */ /* 0x040fe20000001898 */
[----:B------:R-:W4:Y:S03]  /*16c70*/  LDSM.16.MT88.4 R180, [R228+0x900] ;  /* 0x00090000e4b4783b */ /* 0x000f260000004200 */
[--C-:B------:R-:W-:Y:S01]  /*16c80*/  FFMA.FTZ R30, R30, c[0x0][0x2d0], -R169.reuse ;  /* 0x0000b4001e1e7a23 */ /* 0x100fe200000108a9 */
[----:B---3--:R-:W-:Y:S01]  /*16c90*/  F2FP.PACK_AB R44, R226, R225 ;  /* 0x000000e1e22c723e */ /* 0x008fe200000000ff */
[--C-:B------:R-:W-:Y:S01]  /*16ca0*/  FFMA.FTZ R31, R31, c[0x0][0x2d0], -R169.reuse ;  /* 0x0000b4001f1f7a23 */ /* 0x100fe200000108a9 */
[----:B------:R3:W-:Y:S01]  /*16cb0*/  MUFU.EX2 R210, R26 ;  /* 0x0000001a00d27308 */ /* 0x0007e20000000800 */
[--C-:B------:R-:W-:Y:S01]  /*16cc0*/  FFMA.FTZ R62, R62, c[0x0][0x2d0], -R169.reuse ;  /* 0x0000b4003e3e7a23 */ /* 0x100fe200000108a9 */
[-C--:B-1----:R-:W-:Y:S03]  /*16cd0*/  HMMA.16816.F32 R156, R176, R184.reuse, R156 ;  /* 0x000000b8b09c723c */ /* 0x082fe6000000189c */
[----:B----4-:R-:W-:Y:S01]  /*16ce0*/  F2FP.PACK_AB R45, R205, R206 ;  /* 0x000000cecd2d723e */ /* 0x010fe200000000ff */
[----:B------:R-:W-:Y:S04]  /*16cf0*/  FFMA.FTZ R169, R63, c[0x0][0x2d0], -R169 ;  /* 0x0000b4003fa97a23 */ /* 0x000fe800000108a9 */
[----:B------:R1:W-:Y:S01]  /*16d00*/  MUFU.EX2 R208, R27 ;  /* 0x0000001b00d07308 */ /* 0x0003e20000000800 */
[C---:B------:R-:W-:Y:S04]  /*16d10*/  HMMA.16816.F32 R160, R172.reuse, R184, R160 ;  /* 0x000000b8aca0723c */ /* 0x040fe800000018a0 */
[----:B------:R-:W-:Y:S05]  /*16d20*/  FMUL.FTZ R25, R3, R197 ;  /* 0x000000c503197220 */ /* 0x000fea0000410000 */
[----:B------:R4:W-:Y:S03]  /*16d30*/  MUFU.EX2 R195, R28 ;  /* 0x0000001c00c37308 */ /* 0x0009e60000000800 */
[C---:B---3--:R-:W-:Y:S07]  /*16d40*/  FMUL.FTZ R26, R0.reuse, R198 ;  /* 0x000000c6001a7220 */ /* 0x048fee0000410000 */
[----:B------:R3:W3:Y:S01]  /*16d50*/  MUFU.EX2 R204, R29 ;  /* 0x0000001d00cc7308 */ /* 0x0006e20000000800 */
[----:B-1----:R-:W-:Y:S01]  /*16d60*/  FMUL.FTZ R27, R0, R199 ;  /* 0x000000c7001b7220 */ /* 0x002fe20000410000 */
[----:B------:R-:W-:Y:S02]  /*16d70*/  MOV R199, R223 ;  /* 0x000000df00c77202 */ /* 0x000fe40000000f00 */
[----:B------:R-:W2:Y:S06]  /*16d80*/  LDL.LU R223, [R1+0x8] ;  /* 0x0000080001df7983 */ /* 0x000eac0000300800 */
[----:B------:R1:W-:Y:S01]  /*16d90*/  MUFU.EX2 R207, R30 ;  /* 0x0000001e00cf7308 */ /* 0x0003e20000000800 */
[-C--:B------:R-:W-:Y:S01]  /*16da0*/  HMMA.16816.F32 R24, R172, R186.reuse, R24 ;  /* 0x000000baac18723c */ /* 0x080fe20000001818 */
[----:B------:R-:W2:Y:S02]  /*16db0*/  LDL.LU R211, [R1+0x4] ;  /* 0x0000040001d37983 */ /* 0x000ea40000300800 */
[----:B----4-:R-:W-:Y:S04]  /*16dc0*/  FMUL.FTZ R28, R165, R200 ;  /* 0x000000c8a51c7220 */ /* 0x010fe80000410000 */
[----:B------:R-:W-:Y:S02]  /*16dd0*/  F2FP.PACK_AB R172, R190, R222 ;  /* 0x000000debeac723e */ /* 0x000fe400000000ff */
[----:B------:R4:W4:Y:S03]  /*16de0*/  MUFU.EX2 R209, R31 ;  /* 0x0000001f00d17308 */ /* 0x0009260000000800 */
[----:B------:R-:W-:Y:S01]  /*16df0*/  F2FP.PACK_AB R174, R199, R188 ;  /* 0x000000bcc7ae723e */ /* 0x000fe200000000ff */
[----:B---3--:R-:W-:Y:S01]  /*16e00*/  FMUL.FTZ R29, R165, R201 ;  /* 0x000000c9a51d7220 */ /* 0x008fe20000410000 */
[----:B------:R-:W-:Y:S02]  /*16e10*/  F2FP.PACK_AB R173, R189, R193 ;  /* 0x000000c1bdad723e */ /* 0x000fe400000000ff */
[----:B------:R-:W-:Y:S02]  /*16e20*/  F2FP.PACK_AB R175, R196, R194 ;  /* 0x000000c2c4af723e */ /* 0x000fe400000000ff */
[----:B------:R-:W-:Y:S01]  /*16e30*/  MOV R197, R204 ;  /* 0x000000cc00c57202 */ /* 0x000fe20000000f00 */
[----:B------:R-:W-:Y:S01]  /*16e40*/  MUFU.EX2 R198, R36 ;  /* 0x0000002400c67308 */ /* 0x000fe20000000800 */
[C---:B-1----:R-:W-:Y:S09]  /*16e50*/  FMUL.FTZ R30, R164.reuse, R202 ;  /* 0x000000caa41e7220 */ /* 0x042ff20000410000 */
[----:B------:R-:W-:Y:S01]  /*16e60*/  MUFU.EX2 R201, R37 ;  /* 0x0000002500c97308 */ /* 0x000fe20000000800 */
[----:B----4-:R-:W-:Y:S09]  /*16e70*/  FMUL.FTZ R31, R164, R203 ;  /* 0x000000cba41f7220 */ /* 0x010ff20000410000 */
[----:B------:R1:W-:Y:S01]  /*16e80*/  MUFU.EX2 R200, R38 ;  /* 0x0000002600c87308 */ /* 0x0003e20000000800 */
[----:B------:R-:W-:Y:S01]  /*16e90*/  HMMA.16816.F32 R28, R176, R186, R28 ;  /* 0x000000bab01c723c */ /* 0x000fe2000000181c */
[----:B------:R-:W3:Y:S06]  /*16ea0*/  LDSM.16.MT88.4 R184, [R229+0x900] ;  /* 0x00090000e5b8783b */ /* 0x000eec0000004200 */
[----:B------:R-:W-:Y:S01]  /*16eb0*/  F2FP.PACK_AB R176, R191, R192 ;  /* 0x000000c0bfb0723e */ /* 0x000fe200000000ff */
[-C--:B------:R-:W-:Y:S01]  /*16ec0*/  HMMA.16816.F32 R4, R172, R180.reuse, R4 ;  /* 0x000000b4ac04723c */ /* 0x080fe20000001804 */
[----:B------:R-:W-:Y:S04]  /*16ed0*/  MUFU.EX2 R202, R48 ;  /* 0x0000003000ca7308 */ /* 0x000fe80000000800 */
[----:B------:R-:W-:Y:S02]  /*16ee0*/  F2FP.PACK_AB R178, R197, R195 ;  /* 0x000000c3c5b2723e */ /* 0x000fe400000000ff */
[----:B------:R-:W-:Y:S02]  /*16ef0*/  F2FP.PACK_AB R177, R208, R210 ;  /* 0x000000d2d0b1723e */ /* 0x000fe400000000ff */
[----:B------:R-:W-:Y:S02]  /*16f00*/  F2FP.PACK_AB R179, R209, R207 ;  /* 0x000000cfd1b3723e */ /* 0x000fe400000000ff */
[----:B------:R4:W-:Y:S01]  /*16f10*/  MUFU.EX2 R203, R49 ;  /* 0x0000003100cb7308 */ /* 0x0009e20000000800 */
[----:B-1----:R-:W-:Y:S04]  /*16f20*/  LDSM.16.MT88.4 R36, [R230+0x2900] ;  /* 0x00290000e624783b */ /* 0x002fe80000004200 */
[C---:B------:R-:W-:Y:S05]  /*16f30*/  HMMA.16816.F32 R8, R176.reuse, R180, R8 ;  /* 0x000000b4b008723c */ /* 0x040fea0000001808 */
[----:B------:R1:W-:Y:S03]  /*16f40*/  MUFU.EX2 R204, R46 ;  /* 0x0000002e00cc7308 */ /* 0x0003e60000000800 */
[-C--:B------:R-:W-:Y:S07]  /*16f50*/  HMMA.16816.F32 R12, R176, R182.reuse, R12 ;  /* 0x000000b6b00c723c */ /* 0x080fee000000180c */
[----:B------:R-:W1:Y:S01]  /*16f60*/  MUFU.EX2 R170, R47 ;  /* 0x0000002f00aa7308 */ /* 0x000e620000000800 */
[C---:B------:R-:W-:Y:S01]  /*16f70*/  HMMA.16816.F32 R16, R172.reuse, R182, R16 ;  /* 0x000000b6ac10723c */ /* 0x040fe20000001810 */
[----:B------:R-:W1:Y:S07]  /*16f80*/  LDSM.16.MT88.4 R180, [R231+0x900] ;  /* 0x00090000e7b4783b */ /* 0x000e6e0000004200 */
[-C--:B---3--:R-:W-:Y:S01]  /*16f90*/  HMMA.16816.F32 R68, R172, R184.reuse, R68 ;  /* 0x000000b8ac44723c */ /* 0x088fe20000001844 */
[----:B----4-:R-:W-:Y:S01]  /*16fa0*/  LDSM.16.MT88.4 R48, [R229+0x1100] ;  /* 0x00110000e530783b */ /* 0x010fe20000004200 */
[----:B------:R-:W-:Y:S02]  /*16fb0*/  MUFU.EX2 R169, R169 ;  /* 0x000000a900a97308 */ /* 0x000fe40000000800 */
[----:B-1----:R-:W-:Y:S04]  /*16fc0*/  F2FP.PACK_AB R46, R249, R227 ;  /* 0x000000e3f92e723e */ /* 0x002fe800000000ff */
[C---:B------:R-:W-:Y:S04]  /*16fd0*/  HMMA.16816.F32 R72, R176.reuse, R184, R72 ;  /* 0x000000b8b048723c */ /* 0x040fe80000001848 */
[----:B------:R-:W-:Y:S01]  /*16fe0*/  MUFU.EX2 R62, R62 ;  /* 0x0000003e003e7308 */ /* 0x000fe20000000800 */
[----:B------:R-:W-:Y:S03]  /*16ff0*/  F2FP.PACK_AB R47, R170, R204 ;  /* 0x000000ccaa2f723e */ /* 0x000fe600000000ff */
        /* <DEDUP_REMOVED lines=18> */
[-C--:B-1----:R-:W-:Y:S08]  /*17120*/  HMMA.16816.F32 R132, R172, R184.reuse, R132 ;  /* 0x000000b8ac84723c */ /* 0x082ff00000001884 */
[C---:B------:R-:W-:Y:S07]  /*17130*/  HMMA.16816.F32 R136, R176.reuse, R184, R136 ;  /* 0x000000b8b088723c */ /* 0x040fee0000001888 */
[--C-:B------:R-:W-:Y:S01]  /*17140*/  FFMA.FTZ R185, R53, c[0x0][0x2d0], -R213.reuse ;  /* 0x0000b40035b97a23 */ /* 0x100fe200000108d5 */
[-C--:B------:R-:W-:Y:S04]  /*17150*/  HMMA.16816.F32 R20, R176, R186.reuse, R20 ;  /* 0x000000bab014723c */ /* 0x080fe80000001814 */
[----:B------:R-:W-:Y:S04]  /*17160*/  FFMA.FTZ R184, R66, c[0x0][0x2d0], -R214 ;  /* 0x0000b40042b87a23 */ /* 0x000fe800000108d6 */
[C---:B------:R-:W-:Y:S07]  /*17170*/  HMMA.16816.F32 R140, R172.reuse, R186, R140 ;  /* 0x000000baac8c723c */ /* 0x040fee000000188c */
[----:B------:R-:W-:Y:S01]  /*17180*/  FFMA.FTZ R186, R52, c[0x0][0x2d0], -R213 ;  /* 0x0000b40034ba7a23 */ /* 0x000fe200000108d5 */
[-C--:B---3--:R-:W-:Y:S04]  /*17190*/  HMMA.16816.F32 R32, R172, R180.reuse, R32 ;  /* 0x000000b4ac20723c */ /* 0x088fe80000001820 */
[----:B------:R-:W-:Y:S02]  /*171a0*/  FFMA.FTZ R187, R56, c[0x0][0x2d0], -R212 ;  /* 0x0000b40038bb7a23 */ /* 0x000fe400000108d4 */
[----:B--2---:R-:W-:Y:S02]  /*171b0*/  FFMA.FTZ R56, R165, R224, R221 ;  /* 0x000000e0a5387223 */ /* 0x004fe400000100dd */
[----:B------:R-:W-:Y:S01]  /*171c0*/  MUFU.EX2 R165, R57 ;  /* 0x0000003900a57308 */ /* 0x000fe20000000800 */
[C---:B------:R-:W-:Y:S04]  /*171d0*/  HMMA.16816.F32 R144, R176.reuse, R180, R144 ;  /* 0x000000b4b090723c */ /* 0x040fe80000001890 */
[----:B------:R-:W-:Y:S02]  /*171e0*/  FADD.FTZ R56, R242, R56 ;  /* 0x00000038f2387221 */ /* 0x000fe40000010000 */
[----:B------:R-:W-:Y:S02]  /*171f0*/  FFMA.FTZ R212, R61, c[0x0][0x2d0], -R212 ;  /* 0x0000b4003dd47a23 */ /* 0x000fe400000108d4 */
[-C--:B------:R-:W-:Y:S01]  /*17200*/  HMMA.16816.F32 R148, R176, R182.reuse, R148 ;  /* 0x000000b6b094723c */ /* 0x080fe20000001894 */
[----:B------:R-:W-:Y:S03]  /*17210*/  MUFU.EX2 R61, R59 ;  /* 0x0000003b003d7308 */ /* 0x000fe60000000800 */
[--C-:B------:R-:W-:Y:S02]  /*17220*/  FFMA.FTZ R181, R54, c[0x0][0x2d0], -R214.reuse ;  /* 0x0000b40036b57a23 */ /* 0x100fe400000108d6 */
[--C-:B------:R-:W-:Y:S02]  /*17230*/  FFMA.FTZ R180, R55, c[0x0][0x2d0], -R214.reuse ;  /* 0x0000b40037b47a23 */ /* 0x100fe400000108d6 */
[C---:B------:R-:W-:Y:S01]  /*17240*/  HMMA.16816.F32 R152, R172.reuse, R182, R152 ;  /* 0x000000b6ac98723c */ /* 0x040fe20000001898 */
[----:B------:R-:W1:Y:S02]  /*17250*/  LDSM.16.MT88.4 R52, [R231+0x1100] ;  /* 0x00110000e734783b */ /* 0x000e640000004200 */
[----:B------:R-:W-:Y:S01]  /*17260*/  MUFU.EX2 R212, R212 ;  /* 0x000000d400d47308 */ /* 0x000fe20000000800 */
[----:B------:R-:W-:Y:S03]  /*17270*/  FFMA.FTZ R214, R67, c[0x0][0x2d0], -R214 ;  /* 0x0000b40043d67a23 */ /* 0x000fe600000108d6 */
[--C-:B------:R-:W-:Y:S01]  /*17280*/  FFMA.FTZ R183, R64, c[0x0][0x2d0], -R213.reuse ;  /* 0x0000b40040b77a23 */ /* 0x100fe200000108d5 */
[-C--:B------:R-:W-:Y:S04]  /*17290*/  HMMA.16816.F32 R156, R172, R36.reuse, R156 ;  /* 0x00000024ac9c723c */ /* 0x080fe8000000189c */
[----:B------:R-:W-:Y:S01]  /*172a0*/  FFMA.FTZ R182, R65, c[0x0][0x2d0], -R213 ;  /* 0x0000b40041b67a23 */ /* 0x000fe200000108d5 */
[----:B------:R-:W-:Y:S01]  /*172b0*/  MUFU.EX2 R214, R214 ;  /* 0x000000d600d67308 */ /* 0x000fe20000000800 */
[----:B------:R-:W-:Y:S02]  /*172c0*/  LDSM.16.MT88.4 R64, [R229+0x3100] ;  /* 0x00310000e540783b */ /* 0x000fe40000004200 */
[C---:B------:R-:W-:Y:S04]  /*172d0*/  HMMA.16816.F32 R160, R176.reuse, R36, R160 ;  /* 0x00000024b0a0723c */ /* 0x040fe800000018a0 */
[----:B------:R-:W-:Y:S03]  /*172e0*/  FFMA.FTZ R164, R164, R223, R218 ;  /* 0x000000dfa4a47223 */ /* 0x000fe600000100da */
[----:B------:R-:W-:Y:S01]  /*172f0*/  MUFU.EX2 R218, R186 ;  /* 0x000000ba00da7308 */ /* 0x000fe20000000800 */
[-C--:B------:R-:W-:Y:S04]  /*17300*/  HMMA.16816.F32 R24, R176, R38.reuse, R24 ;  /* 0x00000026b018723c */ /* 0x080fe80000001818 */
[----:B------:R-:W-:Y:S03]  /*17310*/  FFMA.FTZ R3, R3, R211, R216 ;  /* 0x000000d303037223 */ /* 0x000fe600000100d8 */
[----:B------:R-:W-:Y:S01]  /*17320*/  MOV R176, R203 ;  /* 0x000000cb00b07202 */ /* 0x000fe20000000f00 */
[----:B------:R-:W-:Y:S01]  /*17330*/  HMMA.16816.F32 R28, R172, R38, R28 ;  /* 0x00000026ac1c723c */ /* 0x000fe2000000181c */
[----:B------:R-:W2:Y:S01]  /*17340*/  LDL.LU R172, [R1+0x10] ;  /* 0x0000100001ac7983 */ /* 0x000ea20000300800 */
[----:B------:R-:W3:Y:S02]  /*17350*/  MUFU.EX2 R213, R184 ;  /* 0x000000b800d57308 */ /* 0x000ee40000000800 */
[----:B------:R-:W-:Y:S01]  /*17360*/  MOV R177, R202 ;  /* 0x000000ca00b17202 */ /* 0x000fe20000000f00 */
[----:B------:R4:W5:Y:S01]  /*17370*/  LDL.LU R242, [R1+0x7c] ;  /* 0x00007c0001f27983 */ /* 0x0009620000300800 */
[----:B------:R-:W-:Y:S01]  /*17380*/  MOV R178, R201 ;  /* 0x000000c900b27202 */ /* 0x000fe20000000f00 */
[----:B------:R-:W-:Y:S01]  /*17390*/  FADD.FTZ R3, R243, R3 ;  /* 0x00000003f3037221 */ /* 0x000fe20000010000 */
[----:B------:R-:W-:Y:S04]  /*173a0*/  MOV R179, R200 ;  /* 0x000000c800b37202 */ /* 0x000fe80000000f00 */
[----:B------:R-:W-:Y:S01]  /*173b0*/  F2FP.PACK_AB R36, R178, R198 ;  /* 0x000000c6b224723e */ /* 0x000fe200000000ff */
[----:B------:R-:W-:Y:S01]  /*173c0*/  MUFU.EX2 R211, R187 ;  /* 0x000000bb00d37308 */ /* 0x000fe20000000800 */
[----:B------:R-:W-:Y:S01]  /*173d0*/  F2FP.PACK_AB R38, R176, R177 ;  /* 0x000000b1b026723e */ /* 0x000fe200000000ff */
[----:B------:R-:W-:Y:S01]  /*173e0*/  FADD.FTZ R3, R244, R3 ;  /* 0x00000003f4037221 */ /* 0x000fe20000010000 */
[----:B------:R-:W-:Y:S02]  /*173f0*/  F2FP.PACK_AB R37, R251, R179 ;  /* 0x000000b3fb25723e */ /* 0x000fe400000000ff */
[----:B------:R-:W-:Y:S01]  /*17400*/  F2FP.PACK_AB R39, R252, R250 ;  /* 0x000000fafc27723e */ /* 0x000fe200000000ff */
[----:B------:R-:W-:Y:S01]  /*17410*/  FADD.FTZ R3, R238, R3 ;  /* 0x00000003ee037221 */ /* 0x000fe20000010000 */
[----:B------:R-:W-:Y:S03]  /*17420*/  MOV R175, R222 ;  /* 0x000000de00af7202 */ /* 0x000fe60000000f00 */
[----:B------:R1:W1:Y:S02]  /*17430*/  MUFU.EX2 R222, R185 ;  /* 0x000000b900de7308 */ /* 0x0002640000000800 */
[-C--:B------:R-:W-:Y:S05]  /*17440*/  HMMA.16816.F32 R4, R36, R40.reuse, R4 ;  /* 0x000000282404723c */ /* 0x080fea0000001804 */
[----:B---3--:R-:W-:Y:S03]  /*17450*/  F2FP.PACK_AB R203, R214, R213 ;  /* 0x000000d5d6cb723e */ /* 0x008fe600000000ff */
[C---:B------:R-:W-:Y:S01]  /*17460*/  HMMA.16816.F32 R8, R44.reuse, R40, R8 ;  /* 0x000000282c08723c */ /* 0x040fe20000001808 */
[----:B------:R-:W-:Y:S07]  /*17470*/  MUFU.EX2 R224, R182 ;  /* 0x000000b600e07308 */ /* 0x000fee0000000800 */
[-C--:B------:R-:W-:Y:S03]  /*17480*/  HMMA.16816.F32 R12, R44, R42.reuse, R12 ;  /* 0x0000002a2c0c723c */ /* 0x080fe6000000180c */
[----:B------:R-:W3:Y:S01]  /*17490*/  MUFU.EX2 R223, R183 ;  /* 0x000000b700df7308 */ /* 0x000ee20000000800 */
[----:B-1----:R-:W-:Y:S01]  /*174a0*/  LDSM.16.MT88.4 R184, [R228+0x1900] ;  /* 0x00190000e4b8783b */ /* 0x002fe20000004200 */
[----:B------:R-:W-:Y:S03]  /*174b0*/  F2FP.PACK_AB R200, R222, R218 ;  /* 0x000000dadec8723e */ /* 0x000fe600000000ff */
[C---:B------:R-:W-:Y:S05]  /*174c0*/  HMMA.16816.F32 R16, R36.reuse, R42, R16 ;  /* 0x0000002a2410723c */ /* 0x040fea0000001810 */
[----:B------:R-:W-:Y:S01]  /*174d0*/  MUFU.EX2 R216, R181 ;  /* 0x000000b500d87308 */ /* 0x000fe20000000800 */
[----:B------:R-:W1:Y:S02]  /*174e0*/  LDSM.16.MT88.4 R40, [R230+0x1100] ;  /* 0x00110000e628783b */ /* 0x000e640000004200 */
[-C--:B------:R-:W-:Y:S07]  /*174f0*/  HMMA.16816.F32 R68, R36, R48.reuse, R68 ;  /* 0x000000302444723c */ /* 0x080fee0000001844 */
[----:B------:R-:W4:Y:S01]  /*17500*/  MUFU.EX2 R221, R180 ;  /* 0x000000b400dd7308 */ /* 0x000f220000000800 */
[C---:B------:R-:W-:Y:S04]  /*17510*/  HMMA.16816.F32 R72, R44.reuse, R48, R72 ;  /* 0x000000302c48723c */ /* 0x040fe80000001848 */
[----:B---3--:R-:W-:Y:S04]  /*17520*/  F2FP.PACK_AB R202, R224, R223 ;  /* 0x000000dfe0ca723e */ /* 0x008fe800000000ff */
[-C--:B------:R-:W-:Y:S08]  /*17530*/  HMMA.16816.F32 R76, R44, R50.reuse, R76 ;  /* 0x000000322c4c723c */ /* 0x080ff0000000184c */
[C---:B------:R-:W-:Y:S01]  /*17540*/  HMMA.16816.F32 R80, R36.reuse, R50, R80 ;  /* 0x000000322450723c */ /* 0x040fe20000001850 */
[----:B------:R-:W3:Y:S03]  /*17550*/  LDSM.16.MT88.4 R48, [R228+0x3100] ;  /* 0x00310000e430783b */ /* 0x000ee60000004200 */
[----:B----4-:R-:W-:Y:S04]  /*17560*/  F2FP.PACK_AB R201, R221, R216 ;  /* 0x000000d8ddc9723e */ /* 0x010fe800000000ff */
        /* <DEDUP_REMOVED lines=15> */
[-C--:B------:R-:W-:Y:S08]  /*17660*/  HMMA.16816.F32 R132, R36, R64.reuse, R132 ;  /* 0x000000402484723c */ /* 0x080ff00000001884 */
[C---:B------:R-:W-:Y:S01]  /*17670*/  HMMA.16816.F32 R136, R44.reuse, R64, R136 ;  /* 0x000000402c88723c */ /* 0x040fe20000001888 */
[----:B------:R-:W1:Y:S07]  /*17680*/  MUFU.EX2 R65, R60 ;  /* 0x0000003c00417308 */ /* 0x000e6e0000000800 */
[-C--:B------:R-:W-:Y:S03]  /*17690*/  HMMA.16816.F32 R20, R44, R66.reuse, R20 ;  /* 0x000000422c14723c */ /* 0x080fe60000001814 */
[----:B------:R-:W1:Y:S05]  /*176a0*/  MUFU.EX2 R60, R58 ;  /* 0x0000003a003c7308 */ /* 0x000e6a0000000800 */
[C---:B------:R-:W-:Y:S07]  /*176b0*/  HMMA.16816.F32 R140, R36.reuse, R66, R140 ;  /* 0x00000042248c723c */ /* 0x040fee000000188c */
[----:B------:R-:W-:Y:S01]  /*176c0*/  MOV R67, R176 ;  /* 0x000000b000437202 */ /* 0x000fe20000000f00 */
[-C--:B----4-:R-:W-:Y:S04]  /*176d0*/  HMMA.16816.F32 R32, R36, R52.reuse, R32 ;  /* 0x000000342420723c */ /* 0x090fe80000001820 */
[----:B------:R-:W-:Y:S04]  /*176e0*/  MOV R66, R177 ;  /* 0x000000b100427202 */ /* 0x000fe80000000f00 */
        /* <DEDUP_REMOVED lines=8> */
[----:B------:R1:W5:Y:S03]  /*17770*/  LDL.LU R236, [R1+0x78] ;  /* 0x0000780001ec7983 */ /* 0x0003660000300800 */
[----:B------:R-:W-:Y:S01]  /*17780*/  FADD.FTZ R41, R171, R56 ;  /* 0x00000038ab297221 */ /* 0x000fe20000010000 */
[----:B------:R1:W5:Y:S01]  /*17790*/  LDL.LU R243, [R1+0x74] ;  /* 0x0000740001f37983 */ /* 0x0003620000300800 */
[----:B------:R-:W-:Y:S01]  /*177a0*/  FADD.FTZ R40, R234, R40 ;  /* 0x00000028ea287221 */ /* 0x000fe20000010000 */
[----:B------:R-:W-:Y:S01]  /*177b0*/  MOV R164, R179 ;  /* 0x000000b300a47202 */ /* 0x000fe20000000f00 */
[----:B------:R-:W-:Y:S01]  /*177c0*/  HMMA.16816.F32 R28, R36, R42, R28 ;  /* 0x0000002a241c723c */ /* 0x000fe2000000181c */
[----:B------:R1:W5:Y:S03]  /*177d0*/  LDL.LU R171, [R1+0x70] ;  /* 0x0000700001ab7983 */ /* 0x0003660000300800 */
[----:B------:R-:W-:Y:S01]  /*177e0*/  FADD.FTZ R41, R245, R41 ;  /* 0x00000029f5297221 */ /* 0x000fe20000010000 */
[----:B------:R1:W5:Y:S01]  /*177f0*/  LDL.LU R234, [R1+0x6c] ;  /* 0x00006c0001ea7983 */ /* 0x0003620000300800 */
[----:B------:R-:W-:Y:S02]  /*17800*/  FADD.FTZ R64, R246, R40 ;  /* 0x00000028f6407221 */ /* 0x000fe40000010000 */
[----:B------:R-:W-:Y:S01]  /*17810*/  FADD.FTZ R63, R175, R41 ;  /* 0x00000029af3f7221 */ /* 0x000fe20000010000 */
[----:B------:R1:W5:Y:S04]  /*17820*/  LDL.LU R244, [R1+0x68] ;  /* 0x0000680001f47983 */ /* 0x0003680000300800 */
[----:B------:R1:W5:Y:S04]  /*17830*/  LDL.LU R245, [R1+0x64] ;  /* 0x0000640001f57983 */ /* 0x0003680000300800 */
[----:B------:R1:W5:Y:S04]  /*17840*/  LDL.LU R246, [R1+0x60] ;  /* 0x0000600001f67983 */ /* 0x0003680000300800 */
[----:B------:R1:W5:Y:S04]  /*17850*/  LDL.LU R238, [R1+0x5c] ;  /* 0x00005c0001ee7983 */ /* 0x0003680000300800 */
[----:B------:R-:W1:Y:S01]  /*17860*/  LDSM.16.MT88.4 R44, [R230+0x1900] ;  /* 0x00190000e62c783b */ /* 0x000e620000004200 */
[----:B--2---:R-:W-:Y:S01]  /*17870*/  FFMA.FTZ R0, R0, R172, R215 ;  /* 0x000000ac00007223 */ /* 0x004fe200000100d7 */
[----:B------:R-:W-:Y:S02]  /*17880*/  MOV R215, R178 ;  /* 0x000000b200d77202 */ /* 0x000fe40000000f00 */
[-C--:B------:R-:W-:Y:S04]  /*17890*/  HMMA.16816.F32 R176, R200, R184.reuse, R4 ;  /* 0x000000b8c8b0723c */ /* 0x080fe80000001804 */
[----:B------:R-:W2:Y:S01]  /*178a0*/  LDSM.16.MT88.4 R36, [R228+0x3900] ;  /* 0x00390000e424783b */ /* 0x000ea20000004200 */
[----:B------:R-:W-:Y:S01]  /*178b0*/  FADD.FTZ R0, R217, R0 ;  /* 0x00000000d9007221 */ /* 0x000fe20000010000 */
[----:B------:R-:W-:Y:S02]  /*178c0*/  MOV R217, R198 ;  /* 0x000000c600d97202 */ /* 0x000fe40000000f00 */
[----:B------:R-:W-:Y:S01]  /*178d0*/  MOV R7, R199 ;  /* 0x000000c700077202 */ /* 0x000fe20000000f00 */
[----:B------:R-:W-:Y:S03]  /*178e0*/  FADD.FTZ R0, R219, R0 ;  /* 0x00000000db007221 */ /* 0x000fe60000010000 */
[----:B------:R-:W1:Y:S01]  /*178f0*/  LDSM.16.MT88.4 R40, [R229+0x3900] ;  /* 0x00390000e528783b */ /* 0x000e620000004200 */
[----:B------:R-:W-:Y:S01]  /*17900*/  F2FP.PACK_AB R198, R212, R65 ;  /* 0x00000041d4c6723e */ /* 0x000fe200000000ff */
[----:B------:R-:W-:Y:S01]  /*17910*/  FADD.FTZ R0, R220, R0 ;  /* 0x00000000dc007221 */ /* 0x000fe20000010000 */
[----:B------:R-:W-:Y:S02]  /*17920*/  F2FP.PACK_AB R199, R169, R62 ;  /* 0x0000003ea9c7723e */ /* 0x000fe400000000ff */
[----:B------:R-:W-:Y:S01]  /*17930*/  MOV R219, R197 ;  /* 0x000000c500db7202 */ /* 0x000fe20000000f00 */
[----:B------:R-:W-:Y:S01]  /*17940*/  FADD.FTZ R0, R210, R0 ;  /* 0x00000000d2007221 */ /* 0x000fe20000010000 */
[----:B------:R-:W-:Y:S01]  /*17950*/  F2FP.PACK_AB R197, R61, R60 ;  /* 0x0000003c3dc5723e */ /* 0x000fe200000000ff */
[----:B------:R-:W1:Y:S01]  /*17960*/  LDSM.16.MT88.4 R56, [R231+0x3900] ;  /* 0x00390000e738783b */ /* 0x000e620000004200 */
[----:B------:R-:W-:Y:S02]  /*17970*/  MOV R220, R196 ;  /* 0x000000c400dc7202 */ /* 0x000fe40000000f00 */
[----:B------:R-:W-:Y:S07]  /*17980*/  F2FP.PACK_AB R196, R165, R211 ;  /* 0x000000d3a5c4723e */ /* 0x000fee00000000ff */
[C---:B------:R-:W-:Y:S07]  /*17990*/  HMMA.16816.F32 R172, R196.reuse, R184, R8 ;  /* 0x000000b8c4ac723c */ /* 0x040fee0000001808 */
[----:B------:R-:W-:Y:S01]  /*179a0*/  MOV R10, R191 ;  /* 0x000000bf000a7202 */ /* 0x000fe20000000f00 */
[-C--:B------:R-:W-:Y:S04]  /*179b0*/  HMMA.16816.F32 R180, R196, R186.reuse, R12 ;  /* 0x000000bac4b4723c */ /* 0x080fe8000000180c */
[----:B------:R-:W-:Y:S02]  /*179c0*/  MOV R9, R190 ;  /* 0x000000be00097202 */ /* 0x000fe40000000f00 */
[----:B------:R-:W-:Y:S02]  /*179d0*/  MOV R11, R189 ;  /* 0x000000bd000b7202 */ /* 0x000fe40000000f00 */
[C---:B------:R-:W-:Y:S04]  /*179e0*/  HMMA.16816.F32 R184, R200.reuse, R186, R16 ;  /* 0x000000bac8b8723c */ /* 0x040fe80000001810 */
[----:B------:R-:W-:Y:S02]  /*179f0*/  MOV R15, R7 ;  /* 0x00000007000f7202 */ /* 0x000fe40000000f00 */
[----:B------:R-:W1:Y:S01]  /*17a00*/  LDSM.16.MT88.4 R4, [R230+0x3900] ;  /* 0x00390000e604783b */ /* 0x000e620000004200 */
[----:B------:R-:W-:Y:S01]  /*17a10*/  MOV R19, R188 ;  /* 0x000000bc00137202 */ /* 0x000fe20000000f00 */
[-C--:B---3--:R-:W-:Y:S04]  /*17a20*/  HMMA.16816.F32 R68, R200, R48.reuse, R68 ;  /* 0x00000030c844723c */ /* 0x088fe80000001844 */
[----:B------:R-:W-:Y:S02]  /*17a30*/  MOV R14, R195 ;  /* 0x000000c3000e7202 */ /* 0x000fe40000000f00 */
[----:B------:R-:W-:Y:S02]  /*17a40*/  MOV R13, R194 ;  /* 0x000000c2000d7202 */ /* 0x000fe40000000f00 */
        /* <DEDUP_REMOVED lines=81> */
[----:B-1----:R-:W-:Y:S02]  /*17f60*/  MOV R3, R167 ;  /* 0x000000a700037202 */ /* 0x002fe40000000f00 */
[----:B--2---:R-:W-:Y:S01]  /*17f70*/  MOV R0, R168 ;  /* 0x000000a800007202 */ /* 0x004fe20000000f00 */
[----:B------:R-:W-:-:S05]  /*17f80*/  @P0 BRA `(.L_x_2663) ;  /* 0xffffc50000000947 */ /* 0x000fca000383ffff */
.L_x_2662:
[----:B----4-:R-:W2:Y:S04]  /*17f90*/  LDL.LU R6, [R1+0xc] ;  /* 0x00000c0001067983 */ /* 0x010ea80000300800 */
        /* <DEDUP_REMOVED lines=180> */
[----:B-----5:R-:W-:-:S02]  /*18ae0*/  @P3 FFMA.FTZ R61, R10, R168, R11 ;  /* 0x000000a80a3d3223 */ /* 0x020fc4000001000b */
[----:B------:R-:W-:Y:S02]  /*18af0*/  @P2 FFMA.FTZ R62, R5, R167, R9 ;  /* 0x000000a7053e2223 */ /* 0x000fe40000010009 */
[----:B------:R-:W-:Y:S02]  /*18b00*/  @P1 FFMA.FTZ R63, R3, R166, R7 ;  /* 0x000000a6033f1223 */ /* 0x000fe40000010007 */
[----:B------:R-:W-:Y:S02]  /*18b10*/  @P0 FFMA.FTZ R64, R0, R2, R4 ;  /* 0x0000000200400223 */ /* 0x000fe40000010004 */
.L_x_2608:
        /* <DEDUP_REMOVED lines=187> */
.L_x_2665:
        /* <DEDUP_REMOVED lines=147> */
.L_x_2667:
[----:B--234-:R-:W-:Y:S05]  /*1a000*/  BSYNC B0 ;  /* 0x0000000000007941 */ /* 0x01cfea0003800000 */
.L_x_2666:
        /* <DEDUP_REMOVED lines=16> */
.L_x_2669:
[----:B------:R-:W-:Y:S05]  /*1a110*/  BSYNC B0 ;  /* 0x0000000000007941 */ /* 0x000fea0003800000 */
.L_x_2668:
        /* <DEDUP_REMOVED lines=16> */
.L_x_2671:
[----:B------:R-:W-:Y:S05]  /*1a220*/  BSYNC B0 ;  /* 0x0000000000007941 */ /* 0x000fea0003800000 */
.L_x_2670:
        /* <DEDUP_REMOVED lines=16> */
.L_x_2673:
[----:B------:R-:W-:Y:S05]  /*1a330*/  BSYNC B0 ;  /* 0x0000000000007941 */ /* 0x000fea0003800000 */
.L_x_2672:
        /* <DEDUP_REMOVED lines=16> */
.L_x_2675:
[----:B------:R-:W-:Y:S05]  /*1a440*/  BSYNC B0 ;  /* 0x0000000000007941 */ /* 0x000fea0003800000 */
.L_x_2674:
        /* <DEDUP_REMOVED lines=16> */
.L_x_2677:
[----:B------:R-:W-:Y:S05]  /*1a550*/  BSYNC B0 ;  /* 0x0000000000007941 */ /* 0x000fea0003800000 */
.L_x_2676:
        /* <DEDUP_REMOVED lines=16> */
.L_x_2679:
[----:B------:R-:W-:Y:S05]  /*1a660*/  BSYNC B0 ;  /* 0x0000000000007941 */ /* 0x000fea0003800000 */
.L_x_2678:
        /* <DEDUP_REMOVED lines=17> */
.L_x_2664:
        /* <DEDUP_REMOVED lines=19> */
.L_x_2680:
        /* <DEDUP_REMOVED lines=40> */
.L_x_2682:
[----:B------:R-:W-:Y:S05]  /*1ab30*/  BSYNC B0 ;  /* 0x0000000000007941 */ /* 0x000fea0003800000 */
.L_x_2681:
        /* <DEDUP_REMOVED lines=57> */
.L_x_2684:
[----:B------:R-:W-:Y:S05]  /*1aed0*/  BSYNC B0 ;  /* 0x0000000000007941 */ /* 0x000fea0003800000 */
.L_x_2683:
        /* <DEDUP_REMOVED lines=15> */
.L_x_2686:
[----:B------:R-:W-:Y:S05]  /*1afd0*/  BSYNC B0 ;  /* 0x0000000000007941 */ /* 0x000fea0003800000 */
.L_x_2685:
        /* <DEDUP_REMOVED lines=15> */
.L_x_2688:
[----:B------:R-:W-:Y:S05]  /*1b0d0*/  BSYNC B0 ;  /* 0x0000000000007941 */ /* 0x000fea0003800000 */
.L_x_2687:
        /* <DEDUP_REMOVED lines=15> */
.L_x_2690:
[----:B------:R-:W-:Y:S05]  /*1b1d0*/  BSYNC B0 ;  /* 0x0000000000007941 */ /* 0x000fea0003800000 */
.L_x_2689:
        /* <DEDUP_REMOVED lines=15> */
.L_x_2692:
[----:B------:R-:W-:Y:S05]  /*1b2d0*/  BSYNC B0 ;  /* 0x0000000000007941 */ /* 0x000fea0003800000 */
.L_x_2691:
        /* <DEDUP_REMOVED lines=15> */
.L_x_2694:
[----:B------:R-:W-:Y:S05]  /*1b3d0*/  BSYNC B0 ;  /* 0x0000000000007941 */ /* 0x000fea0003800000 */
.L_x_2693:
        /* <DEDUP_REMOVED lines=15> */
.L_x_2696:
[----:B------:R-:W-:Y:S05]  /*1b4d0*/  BSYNC B0 ;  /* 0x0000000000007941 */ /* 0x000fea0003800000 */
.L_x_2695:
        /* <DEDUP_REMOVED lines=16> */
.L_x_2697:
        /* <DEDUP_REMOVED lines=10> */
.L_x_3574:


//--------------------- .text._ZN7cutlass13device_kernelIN5flash19enable_sm80_to_sm89INS1_16FlashAttnFwdSm80INS1_25CollectiveMainloopFwdSm80ILi4ELi1ELb0EN4cute5tupleIJNS5_1CILi128EEENS7_ILi48EEES8_EEELi128ENS_6half_tEfNS_4arch4Sm80ELb0ELb1ELb0ELb0ELb0ELb0ELb1ELb0EEENS1_21CollectiveEpilogueFwdINS6_IJS8_S8_S9_EEENS6_IJNS7_ILi1EEESH_SH_EEESB_SD_Li128ELb0ELb1ELb0ELb0EEENS1_19SingleTileSchedulerILb0ELb0ELb1ELi128EEEEEEEEEvNT_6ParamsE --------------------------
	.section	.text._ZN7cutlass13device_kernelIN5flash19enable_sm80_to_sm89INS1_16FlashAttnFwdSm80INS1_25CollectiveMainloopFwdSm80ILi4ELi1ELb0EN4cute5tupleIJNS5_1CILi128EEENS7_ILi48EEES8_EEELi128ENS_6half_tEfNS_4arch4Sm80ELb0ELb1ELb0ELb0ELb0ELb0ELb1ELb0EEENS1_21CollectiveEpilogueFwdINS6_IJS8_S8_S9_EEENS6_IJNS7_ILi1EEESH_SH_EEESB_SD_Li128ELb0ELb1ELb0ELb0EEENS1_19SingleTileSchedulerILb0ELb0ELb1ELi128EEEEEEEEEvNT_6ParamsE,"ax",@progbits
	.sectioninfo	@"SHI_REGISTERS=255"
	.align	128
.text._ZN7cutlass13device_kernelIN5flash19enable_sm80_to_sm89INS1_16FlashAttnFwdSm80INS1_25CollectiveMainloopFwdSm80ILi4ELi1ELb0EN4cute5tupleIJNS5_1CILi128EEENS7_ILi48EEES8_EEELi128ENS_6half_tEfNS_4arch4Sm80ELb0ELb1ELb0ELb0ELb0ELb0ELb1ELb0EEENS1_21CollectiveEpilogueFwdINS6_IJS8_S8_S9_EEENS6_IJNS7_ILi1EEESH_SH_EEESB_SD_Li128ELb0ELb1ELb0ELb0EEENS1_19SingleTileSchedulerILb0ELb0ELb1ELi128EEEEEEEEEvNT_6ParamsE:
        .type           _ZN7cutlass13device_kernelIN5flash19enable_sm80_to_sm89INS1_16FlashAttnFwdSm80INS1_25CollectiveMainloopFwdSm80ILi4ELi1ELb0EN4cute5tupleIJNS5_1CILi128EEENS7_ILi48EEES8_EEELi128ENS_6half_tEfNS_4arch4Sm80ELb0ELb1ELb0ELb0ELb0ELb0ELb1ELb0EEENS1_21CollectiveEpilogueFwdINS6_IJS8_S8_S9_EEENS6_IJNS7_ILi1EEESH_SH_EEESB_SD_Li128ELb0ELb1ELb0ELb0EEENS1_19SingleTileSchedulerILb0ELb0ELb1ELi128EEEEEEEEEvNT_6ParamsE,@function
        .size           _ZN7cutlass13device_kernelIN5flash19enable_sm80_to_sm89INS1_16FlashAttnFwdSm80INS1_25CollectiveMainloopFwdSm80ILi4ELi1ELb0EN4cute5tupleIJNS5_1CILi128EEENS7_ILi48EEES8_EEELi128ENS_6half_tEfNS_4arch4Sm80ELb0ELb1ELb0ELb0ELb0ELb0ELb1ELb0EEENS1_21CollectiveEpilogueFwdINS6_IJS8_S8_S9_EEENS6_IJNS7_ILi1EEESH_SH_EEESB_SD_Li128ELb0ELb1ELb0ELb0EEENS1_19SingleTileSchedulerILb0ELb0ELb1ELi128EEEEEEEEEvNT_6ParamsE,(.L_x_3575 - _ZN7cutlass13device_kernelIN5flash19enable_sm80_to_sm89INS1_16FlashAttnFwdSm80INS1_25CollectiveMainloopFwdSm80ILi4ELi1ELb0EN4cute5tupleIJNS5_1CILi128EEENS7_ILi48EEES8_EEELi128ENS_6half_tEfNS_4arch4Sm80ELb0ELb1ELb0ELb0ELb0ELb0ELb1ELb0EEENS1_21CollectiveEpilogueFwdINS6_IJS8_S8_S9_EEENS6_IJNS7_ILi1EEESH_SH_EEESB_SD_Li128ELb0ELb1ELb0ELb0EEENS1_19SingleTileSchedulerILb0ELb0ELb1ELi128EEEEEEEEEvNT_6ParamsE)
        .other          _ZN7cutlass13device_kernelIN5flash19enable_sm80_to_sm89INS1_16FlashAttnFwdSm80INS1_25CollectiveMainloopFwdSm80ILi4ELi1ELb0EN4cute5tupleIJNS5_1CILi128EEENS7_ILi48EEES8_EEELi128ENS_6half_tEfNS_4arch4Sm80ELb0ELb1ELb0ELb0ELb0ELb0ELb1ELb0EEENS1_21CollectiveEpilogueFwdINS6_IJS8_S8_S9_EEENS6_IJNS7_ILi1EEESH_SH_EEESB_SD_Li128ELb0ELb1ELb0ELb0EEENS1_19SingleTileSchedulerILb0ELb0ELb1ELi128EEEEEEEEEvNT_6ParamsE,@"STO_CUDA_ENTRY STV_DEFAULT"
_ZN7cutlass13device_kernelIN5flash19enable_sm80_to_sm89INS1_16FlashAttnFwdSm80INS1_25CollectiveMainloopFwdSm80ILi4ELi1ELb0EN4cute5tupleIJNS5_1CILi128EEENS7_ILi48EEES8_EEELi128ENS_6half_tEfNS_4arch4Sm80ELb0ELb1ELb0ELb0ELb0ELb0ELb1ELb0EEENS1_21CollectiveEpilogueFwdINS6_IJS8_S8_S9_EEENS6_IJNS7_ILi1EEESH_SH_EEESB_SD_Li128ELb0ELb1ELb0ELb0EEENS1_19SingleTileSchedulerILb0ELb0ELb1ELi128EEEEEEEEEvNT_6ParamsE:
        /* <DEDUP_REMOVED lines=37> */
.L_x_2699:
[----:B------:R-:W-:Y:S02]  /*0250*/  ULDC UR4, c[0x0][0x32c] ;  /* 0x0000cb0000047ab9 */ /* 0x000fe40000000800 */
[----:B------:R-:W-:-:S03]  /*0260*/  UISETP.NE.AND UP0, UPT, UR8, UR4, UPT ;  /* 0x000000040800728c */ /* 0x000fc6000bf05270 */
[----:B------:R-:W-:Y:S02]  /*0270*/  ULDC.64 UR4, c[0x0][0x330] ;  /* 0x0000cc0000047ab9 */ /* 0x000fe40000000a00 */
[----:B------:R-:W-:-:S06]  /*0280*/  UIMAD.WIDE.U32 UR8, UR7, UR4, URZ ;  /* 0x00000004070872a5 */ /* 0x000fcc000f8e003f */
[----:B------:R-:W-:Y:S02]  /*0290*/  @UP0 USHF.R.U32.HI UR7, URZ, UR5, UR9 ;  /* 0x000000053f070299 */ /* 0x000fe40008011609 */
.L_x_2700:
[----:B------:R-:W-:Y:S02]  /*02a0*/  ULDC UR4, c[0x0][0x32c] ;  /* 0x0000cb0000047ab9 */ /* 0x000fe40000000800 */
[----:B------:R-:W-:-:S06]  /*02b0*/  UIMAD UR4, UR7, UR4, UR4 ;  /* 0x00000004070472a4 */ /* 0x000fcc000f8e0204 */
[----:B------:R-:W-:-:S03]  /*02c0*/  IMNMX R0, R0, UR4, PT ;  /* 0x0000000400007c17 */ /* 0x000fc6000b800200 */
.L_x_2698:
        /* <DEDUP_REMOVED lines=34> */
.L_x_2702:
[----:B------:R-:W-:Y:S02]  /*04f0*/  ULDC UR4, c[0x0][0x32c] ;  /* 0x0000cb0000047ab9 */ /* 0x000fe40000000800 */
[----:B------:R-:W-:-:S03]  /*0500*/  UISETP.NE.AND UP0, UPT, UR4, 0x1, UPT ;  /* 0x000000010400788c */ /* 0x000fc6000bf05270 */
[----:B------:R-:W-:Y:S02]  /*0510*/  ULDC.64 UR4, c[0x0][0x330] ;  /* 0x0000cc0000047ab9 */ /* 0x000fe40000000a00 */
[----:B------:R-:W-:-:S06]  /*0520*/  UIMAD.WIDE.U32 UR10, UR8, UR4, URZ ;  /* 0x00000004080a72a5 */ /* 0x000fcc000f8e003f */
[----:B------:R-:W-:Y:S02]  /*0530*/  @UP0 USHF.R.U32.HI UR8, URZ, UR5, UR11 ;  /* 0x000000053f080299 */ /* 0x000fe4000801160b */
.L_x_2703:
[----:B------:R-:W-:Y:S02]  /*0540*/  ULDC UR4, c[0x0][0x32c] ;  /* 0x0000cb0000047ab9 */ /* 0x000fe40000000800 */
[----:B------:R-:W-:-:S04]  /*0550*/  UIMAD UR4, UR8, UR4, URZ ;  /* 0x00000004080472a4 */ /* 0x000fc8000f8e023f */
[----:B------:R-:W-:-:S04]  /*0560*/  UISETP.LT.AND UP0, UPT, UR7, UR4, UPT ;  /* 0x000000040700728c */ /* 0x000fc8000bf01270 */
[----:B------:R-:W-:-:S04]  /*0570*/  USEL UR7, UR7, UR4, !UP0 ;  /* 0x0000000407077287 */ /* 0x000fc8000c000000 */
.L_x_2701:
        /* <DEDUP_REMOVED lines=145> */
[----:B------:R-:W-:Y:S01]  /*0e90*/  LEA R17, P0, R2, c[0x0][0x160], 0x1 ;  /* 0x0000580002117a11 */ /* 0x000fe200078008ff */
        /* <DEDUP_REMOVED lines=215> */
[C---:B------:R-:W-:Y:S01]  /*1c10*/  IMAD R0, R40.reuse, c[0x0][0x214], R6 ;  /* 0x0000850028007a24 */ /* 0x040fe200078e0206 */
        /* <DEDUP_REMOVED lines=23> */
[----:B------:R-:W-:Y:S01]  /*1d90*/  LDSM.16.M88.4 R52, [R235] ;  /* 0x00000000eb34783b */ /* 0x000fe20000000200 */
[----:B------:R-:W-:-:S02]  /*1da0*/  IMAD.MOV.U32 R76, RZ, RZ, R78 ;  /* 0x000000ffff4c7224 */ /* 0x000fc400078e004e */
[----:B------:R-:W-:Y:S01]  /*1db0*/  IMAD R0, R0, 0x30, RZ ;  /* 0x0000003000007824 */ /* 0x000fe200078e02ff */
[----:B------:R-:W-:Y:S01]  /*1dc0*/  LDSM.16.M88.4 R44, [R235+0x800] ;  /* 0x00080000eb2c783b */ /* 0x000fe20000000200 */
        /* <DEDUP_REMOVED lines=47> */
[----:B------:R-:W-:-:S02]  /*20c0*/  IMAD.IADD R229, R0, 0x1, R235 ;  /* 0x0000000100e57824 */ /* 0x000fc400078e02eb */
        /* <DEDUP_REMOVED lines=36> */
[C---:B------:R-:W-:Y:S08]  /*2310*/  HMMA.16816.F32 R108, R12.reuse, R24, R68 ;  /* 0x000000180c6c723c */ /* 0x040ff00000001844 */
[C---:B------:R-:W-:Y:S01]  /*2320*/  HMMA.16816.F32 R116, R12.reuse, R26, R44 ;  /* 0x0000001a0c74723c */ /* 0x040fe2000000182c */
[----:B------:R-:W2:Y:S07]  /*2330*/  LDSM.16.M88.4 R24, [R224+0x7080] ;  /* 0x00708000e018783b */ /* 0x000eae0000000200 */
[----:B------:R-:W-:Y:S01]  /*2340*/  HMMA.16816.F32 R56, R12, R38, R48 ;  /* 0x000000260c38723c */ /* 0x000fe20000001830 */
[----:B------:R-:W5:Y:S04]  /*2350*/  LDSM.16.M88.4 R12, [R224+0x7880] ;  /* 0x00788000e00c783b */ /* 0x000f680000000200 */
[----:B------:R-:W-:Y:S03]  /*2360*/  LDSM.16.M88.4 R48, [R235+0x2000] ;  /* 0x00200000eb30783b */ /* 0x000fe60000000200 */
[C---:B---3--:R-:W-:Y:S08]  /*2370*/  HMMA.16816.F32 R44, R4.reuse, R40, R92 ;  /* 0x00000028042c723c */ /* 0x048ff0000000185c */
[C---:B------:R-:W-:Y:S08]  /*2380*/  HMMA.16816.F32 R36, R4.reuse, R42, R84 ;  /* 0x0000002a0424723c */ /* 0x040ff00000001854 */
[C---:B------:R-:W-:Y:S08]  /*2390*/  HMMA.16816.F32 R68, R4.reuse, R64, R96 ;  /* 0x000000400444723c */ /* 0x040ff00000001860 */
[C---:B------:R-:W-:Y:S08]  /*23a0*/  HMMA.16816.F32 R104, R4.reuse, R60, R88 ;  /* 0x0000003c0468723c */ /* 0x040ff00000001858 */
[C---:B------:R-:W-:Y:S01]  /*23b0*/  HMMA.16816.F32 R100, R4.reuse, R62, R8 ;  /* 0x0000003e0464723c */ /* 0x040fe20000001808 */
[----:B------:R-:W3:Y:S07]  /*23c0*/  LDSM.16.M88.4 R8, [R231+0xc080] ;  /* 0x00c08000e708783b */ /* 0x000eee0000000200 */
        /* <DEDUP_REMOVED lines=14> */
[C---:B-----5:R-:W-:Y:S08]  /*24b0*/  HMMA.16816.F32 R36, R16.reuse, R12, R104 ;  /* 0x0000000c1024723c */ /* 0x060ff00000001868 */
[C---:B------:R-:W-:Y:S08]  /*24c0*/  HMMA.16816.F32 R40, R16.reuse, R26, R76 ;  /* 0x0000001a1028723c */ /* 0x040ff0000000184c */
[----:B------:R-:W-:Y:S01]  /*24d0*/  HMMA.16816.F32 R64, R16, R14, R100 ;  /* 0x0000000e1040723c */ /* 0x000fe20000001864 */
[----:B------:R-:W-:Y:S07]  /*24e0*/  LDSM.16.M88.4 R16, [R232+0xe080] ;  /* 0x00e08000e810783b */ /* 0x000fee0000000200 */
[C---:B---3--:R-:W-:Y:S08]  /*24f0*/  HMMA.16816.F32 R76, R8.reuse, R28, R96 ;  /* 0x0000001c084c723c */ /* 0x048ff00000001860 */
[C---:B------:R-:W-:Y:S08]  /*2500*/  HMMA.16816.F32 R68, R8.reuse, R30, R88 ;  /* 0x0000001e0844723c */ /* 0x040ff00000001858 */
        /* <DEDUP_REMOVED lines=8> */
[C---:B----4-:R-:W-:Y:S01]  /*2590*/  HMMA.16816.F32 R104, R4.reuse, R72, R36 ;  /* 0x000000480468723c */ /* 0x050fe20000001824 */
[----:B------:R-:W2:Y:S07]  /*25a0*/  LDSM.16.M88.4 R36, [R230+0x7880] ;  /* 0x00788000e624783b */ /* 0x000eae0000000200 */
[C---:B------:R-:W-:Y:S01]  /*25b0*/  HMMA.16816.F32 R108, R4.reuse, R50, R40 ;  /* 0x00000032046c723c */ /* 0x040fe20000001828 */
[----:B------:R-:W3:Y:S07]  /*25c0*/  LDSM.16.M88.4 R40, [R230+0x7080] ;  /* 0x00708000e628783b */ /* 0x000eee0000000200 */
[C---:B------:R-:W-:Y:S08]  /*25d0*/  HMMA.16816.F32 R116, R4.reuse, R52, R80 ;  /* 0x000000340474723c */ /* 0x040ff00000001850 */
[C---:B------:R-:W-:Y:S08]  /*25e0*/  HMMA.16816.F32 R80, R4.reuse, R54, R56 ;  /* 0x000000360450723c */ /* 0x040ff00000001838 */
[----:B------:R-:W-:Y:S01]  /*25f0*/  HMMA.16816.F32 R56, R4, R74, R64 ;  /* 0x0000004a0438723c */ /* 0x000fe20000001840 */
[----:B------:R-:W-:Y:S07]  /*2600*/  LDSM.16.M88.4 R4, [R236+0xe080] ;  /* 0x00e08000ec04783b */ /* 0x000fee0000000200 */
        /* <DEDUP_REMOVED lines=11> */
[C---:B------:R-:W-:Y:S08]  /*26c0*/  HMMA.16816.F32 R80, R16.reuse, R46, R80 ;  /* 0x0000002e1050723c */ /* 0x040ff00000001850 */
[----:B--2---:R-:W-:Y:S08]  /*26d0*/  HMMA.16816.F32 R56, R16, R38, R56 ;  /* 0x000000261038723c */ /* 0x004ff00000001838 */
[C---:B------:R-:W-:Y:S08]  /*26e0*/  HMMA.16816.F32 R52, R12.reuse, R44, R100 ;  /* 0x0000002c0c34723c */ /* 0x040ff00000001864 */
[----:B------:R-:W-:Y:S08]  /*26f0*/  HMMA.16816.F32 R48, R12, R46, R96 ;  /* 0x0000002e0c30723c */ /* 0x000ff00000001860 */
[C---:B---3--:R-:W-:Y:S08]  /*2700*/  HMMA.16816.F32 R76, R16.reuse, R40, R112 ;  /* 0x00000028104c723c */ /* 0x048ff00000001870 */
[C---:B------:R-:W-:Y:S08]  /*2710*/  HMMA.16816.F32 R72, R16.reuse, R42, R108 ;  /* 0x0000002a1048723c */ /* 0x040ff0000000186c */
[----:B------:R-:W-:Y:S08]  /*2720*/  HMMA.16816.F32 R68, R16, R36, R104 ;  /* 0x000000241044723c */ /* 0x000ff00000001868 */
[C---:B------:R-:W-:Y:S08]  /*2730*/  HMMA.16816.F32 R44, R12.reuse, R40, R92 ;  /* 0x000000280c2c723c */ /* 0x040ff0000000185c */
[C---:B------:R-:W-:Y:S08]  /*2740*/  HMMA.16816.F32 R40, R12.reuse, R42, R88 ;  /* 0x0000002a0c28723c */ /* 0x040ff00000001858 */
[C---:B------:R-:W-:Y:S08]  /*2750*/  HMMA.16816.F32 R16, R12.reuse, R36, R64 ;  /* 0x000000240c10723c */ /* 0x040ff00000001840 */
[----:B------:R-:W-:Y:S08]  /*2760*/  HMMA.16816.F32 R12, R12, R38, R60 ;  /* 0x000000260c0c723c */ /* 0x000ff0000000183c */
[----:B----4-:R-:W-:Y:S08]  /*2770*/  HMMA.16816.F32 R160, R4, R22, R56 ;  /* 0x0000001604a0723c */ /* 0x010ff00000001838 */
        /* <DEDUP_REMOVED lines=8> */
[-C--:B------:R-:W-:Y:S08]  /*2800*/  HMMA.16816.F32 R68, R4, R20.reuse, R68 ;  /* 0x000000140444723c */ /* 0x080ff00000001844 */
        /* <DEDUP_REMOVED lines=30> */
.L_x_2705:
[----:B------:R-:W-:Y:S01]  /*29f0*/  LOP3.LUT R0, R121, 0xffffffe0, RZ, 0xc0, !PT ;  /* 0xffffffe079007812 */ /* 0x000fe200078ec0ff */
[----:B------:R-:W-:Y:S01]  /*2a00*/  ULDC UR6, c[0x0][0x324] ;  /* 0x0000c90000067ab9 */ /* 0x000fe20000000800 */
[----:B-1----:R-:W-:Y:S01]  /*2a10*/  LEA.HI R5, R123, R129, RZ, 0x2 ;  /* 0x000000817b057211 */ /* 0x002fe200078f10ff */
        /* <DEDUP_REMOVED lines=12> */
[----:B------:R-:W-:Y:S02]  /*2ae0*/  LEA.HI.SX32 R6, R7, UR17, 0x1e ;  /* 0x0000001107067c11 */ /* 0x000fe4000f8ff2ff */
[----:B------:R-:W-:Y:S01]  /*2af0*/  PLOP3.LUT P1, PT, PT, PT, UP3, 0x80, 0x0 ;  /* 0x000000000000781c */ /* 0x000fe20003f2f038 */
[C---:B------:R-:W-:Y:S01]  /*2b00*/  IMAD.SHL.U32 R9, R4.reuse, 0x20, RZ ;  /* 0x0000002004097824 */ /* 0x040fe200078e00ff */
[----:B------:R-:W-:Y:S01]  /*2b10*/  LOP3.LUT R4, R4, 0x1ffffffe, RZ, 0xc0, !PT ;  /* 0x1ffffffe04047812 */ /* 0x000fe200078ec0ff */
[----:B------:R-:W-:Y:S01]  /*2b20*/  IMAD R8, R8, 0x10, R6 ;  /* 0x0000001008087824 */ /* 0x000fe200078e0206 */
[----:B------:R-:W-:-:S02]  /*2b30*/  PLOP3.LUT P0, PT, PT, PT, UP3, 0x80, 0x0 ;  /* 0x000000000000781c */ /* 0x000fc40003f0f038 */
[----:B------:R-:W-:Y:S01]  /*2b40*/  LOP3.LUT R6, R9, 0xffffffc0, RZ, 0xc0, !PT ;  /* 0xffffffc009067812 */ /* 0x000fe200078ec0ff */
[----:B------:R-:W-:-:S04]  /*2b50*/  IMAD.IADD R5, R5, 0x1, -R4 ;  /* 0x0000000105057824 */ /* 0x000fc800078e0a04 */
[----:B------:R-:W-:-:S04]  /*2b60*/  IMAD.IADD R4, R6, 0x1, R8 ;  /* 0x0000000106047824 */ /* 0x000fc800078e0208 */
[----:B------:R-:W-:-:S04]  /*2b70*/  IMAD R10, R5, 0x8, R4 ;  /* 0x00000008050a7824 */ /* 0x000fc800078e0204 */
[----:B------:R-:W-:Y:S01]  /*2b80*/  @P1 IMAD.HI.U32 R4, R10, c[0x0][0x2c8], RZ ;  /* 0x0000b2000a041a27 */ /* 0x000fe200078e00ff */
[----:B------:R1:W-:Y:S03]  /*2b90*/  STL [R1+0x24], R10 ;  /* 0x0000240a01007387 */ /* 0x0003e60000100800 */
[----:B------:R-:W-:Y:S01]  /*2ba0*/  IMAD.MOV.U32 R9, RZ, RZ, R10 ;  /* 0x000000ffff097224 */ /* 0x000fe200078e000a */
[----:B------:R-:W-:Y:S02]  /*2bb0*/  @P0 SHF.R.U32.HI R9, RZ, c[0x0][0x2cc], R4 ;  /* 0x0000b300ff090a19 */ /* 0x000fe40000011604 */
[----:B------:R-:W-:Y:S02]  /*2bc0*/  LOP3.LUT R4, R7, 0x7ffffffc, RZ, 0xc0, !PT ;  /* 0x7ffffffc07047812 */ /* 0x000fe400078ec0ff */
[----:B------:R-:W-:Y:S01]  /*2bd0*/  PLOP3.LUT P0, PT, PT, PT, UP2, 0x40, 0x0 ;  /* 0x000000000000781c */ /* 0x000fe20003f0e828 */
[----:B------:R-:W2:Y:S02]  /*2be0*/  SHFL.IDX PT, R6, R9, RZ, 0x1c1f ;  /* 0x001c1fff09067589 */ /* 0x000ea400000e0000 */
[----:B------:R-:W-:Y:S01]  /*2bf0*/  IMAD.IADD R4, R0, 0x1, -R4 ;  /* 0x0000000100047824 */ /* 0x000fe200078e0a04 */
[----:B------:R-:W-:-:S03]  /*2c00*/  IADD3.X R0, R32, c[0x0][0x1d0], RZ, PT, !PT ;  /* 0x0000740020007a10 */ /* 0x000fc60003ffe4ff */
[----:B------:R-:W-:-:S04]  /*2c10*/  IMAD.SHL.U32 R8, R4, 0x2, RZ ;  /* 0x0000000204087824 */ /* 0x000fc800078e00ff */
[--C-:B------:R-:W-:Y:S01]  /*2c20*/  IMAD.IADD R13, R32, 0x1, -R8.reuse ;  /* 0x00000001200d7824 */ /* 0x100fe200078e0a08 */
[----:B------:R3:W-:Y:S01]  /*2c30*/  STL [R1+0x10], R8 ;  /* 0x0000100801007387 */ /* 0x0007e20000100800 */
[----:B------:R-:W-:Y:S02]  /*2c40*/  IADD3 R0, R0, -c[0x0][0x168], -R8 ;  /* 0x80005a0000007a10 */ /* 0x000fe40007ffe808 */
[----:B------:R-:W-:Y:S02]  /*2c50*/  IADD3 R11, -R8, c[0x0][0x1d0], R32 ;  /* 0x00007400080b7a10 */ /* 0x000fe40007ffe120 */
[C---:B-1----:R-:W-:Y:S02]  /*2c60*/  IADD3 R10, R0.reuse, c[0x0][0x328], RZ ;  /* 0x0000ca00000a7a10 */ /* 0x042fe40007ffe0ff */
[----:B------:R-:W-:Y:S01]  /*2c70*/  IADD3 R12, R0, UR6, RZ ;  /* 0x00000006000c7c10 */ /* 0x000fe2000fffe0ff */
[----:B------:R-:W-:Y:S02]  /*2c80*/  IMAD.IADD R0, R34, 0x1, R33 ;  /* 0x0000000122007824 */ /* 0x000fe400078e0221 */
[----:B--2---:R-:W-:-:S02]  /*2c90*/  IMAD.IADD R5, R10, 0x1, R6 ;  /* 0x000000010a057824 */ /* 0x004fc400078e0206 */
[----:B------:R-:W-:-:S03]  /*2ca0*/  IMAD.IADD R4, R12, 0x1, R6 ;  /* 0x000000010c047824 */ /* 0x000fc600078e0206 */
[----:B------:R-:W-:Y:S01]  /*2cb0*/  IMNMX R5, R5, R11, PT ;  /* 0x0000000b05057217 */ /* 0x000fe20003800200 */
[----:B------:R-:W-:Y:S05]  /*2cc0*/  @P0 BRA `(.L_x_2706) ;  /* 0x0000015000000947 */ /* 0x000fea0003800000 */
        /* <DEDUP_REMOVED lines=12> */
.L_x_2708:
[----:B------:R-:W-:-:S04]  /*2d90*/  MOV R7, c[0x0][0x32c] ;  /* 0x0000cb0000077a02 */ /* 0x000fc80000000f00 */
[----:B------:R-:W-:-:S13]  /*2da0*/  ISETP.NE.AND P0, PT, R7, 0x1, PT ;  /* 0x000000010700780c */ /* 0x000fda0003f05270 */
[----:B------:R-:W-:-:S05]  /*2db0*/  @P0 IMAD.HI.U32 R7, R6, c[0x0][0x330], RZ ;  /* 0x0000cc0006070a27 */ /* 0x000fca00078e00ff */
[----:B------:R-:W-:Y:S02]  /*2dc0*/  @P0 SHF.R.U32.HI R6, RZ, c[0x0][0x334], R7 ;  /* 0x0000cd00ff060a19 */ /* 0x000fe40000011607 */
.L_x_2709:
[----:B------:R-:W-:Y:S05]  /*2dd0*/  BSYNC B0 ;  /* 0x0000000000007941 */ /* 0x000fea0003800000 */
.L_x_2707:
[----:B------:R-:W-:-:S05]  /*2de0*/  IMAD R6, R6, c[0x0][0x32c], R13 ;  /* 0x0000cb0006067a24 */ /* 0x000fca00078e020d */
[----:B------:R-:W-:Y:S02]  /*2df0*/  IADD3 R7, R6, c[0x0][0x32c], RZ ;  /* 0x0000cb0006077a10 */ /* 0x000fe40007ffe0ff */
[----:B------:R-:W-:Y:S02]  /*2e00*/  IMNMX R4, R4, R6, !PT ;  /* 0x0000000604047217 */ /* 0x000fe40007800200 */
[----:B------:R-:W-:Y:S02]  /*2e10*/  IMNMX R5, R5, R7, PT ;  /* 0x0000000705057217 */ /* 0x000fe40003800200 */
.L_x_2706:
[----:B---3--:R-:W1:Y:S01]  /*2e20*/  SHFL.IDX PT, R8, R9, 0x1, 0x1c1f ;  /* 0x003c1f0009087f89 */ /* 0x008e6200000e0000 */
[----:B------:R-:W-:Y:S01]  /*2e30*/  PLOP3.LUT P0, PT, PT, PT, UP2, 0x40, 0x0 ;  /* 0x000000000000781c */ /* 0x000fe20003f0e828 */
[--C-:B-1----:R-:W-:Y:S02]  /*2e40*/  IMAD.IADD R7, R10, 0x1, R8.reuse ;  /* 0x000000010a077824 */ /* 0x102fe400078e0208 */
[----:B------:R-:W-:-:S03]  /*2e50*/  IMAD.IADD R6, R12, 0x1, R8 ;  /* 0x000000010c067824 */ /* 0x000fc600078e0208 */
[----:B------:R-:W-:-:S07]  /*2e60*/  IMNMX R7, R7, R11, PT ;  /* 0x0000000b07077217 */ /* 0x000fce0003800200 */
        /* <DEDUP_REMOVED lines=13> */
.L_x_2712:
[----:B------:R-:W-:-:S04]  /*2f40*/  MOV R14, c[0x0][0x32c] ;  /* 0x0000cb00000e7a02 */ /* 0x000fc80000000f00 */
[----:B------:R-:W-:-:S13]  /*2f50*/  ISETP.NE.AND P0, PT, R14, 0x1, PT ;  /* 0x000000010e00780c */ /* 0x000fda0003f05270 */
[----:B------:R-:W-:-:S05]  /*2f60*/  @P0 IMAD.HI.U32 R14, R8, c[0x0][0x330], RZ ;  /* 0x0000cc00080e0a27 */ /* 0x000fca00078e00ff */
[----:B------:R-:W-:Y:S02]  /*2f70*/  @P0 SHF.R.U32.HI R8, RZ, c[0x0][0x334], R14 ;  /* 0x0000cd00ff080a19 */ /* 0x000fe4000001160e */
.L_x_2713:
[----:B------:R-:W-:Y:S05]  /*2f80*/  BSYNC B0 ;  /* 0x0000000000007941 */ /* 0x000fea0003800000 */
.L_x_2711:
[----:B------:R-:W-:-:S05]  /*2f90*/  IMAD R8, R8, c[0x0][0x32c], R13 ;  /* 0x0000cb0008087a24 */ /* 0x000fca00078e020d */
[----:B------:R-:W-:Y:S02]  /*2fa0*/  IADD3 R14, R8, c[0x0][0x32c], RZ ;  /* 0x0000cb00080e7a10 */ /* 0x000fe40007ffe0ff */
[----:B------:R-:W-:Y:S02]  /*2fb0*/  IMNMX R6, R6, R8, !PT ;  /* 0x0000000806067217 */ /* 0x000fe40007800200 */
[----:B------:R-:W-:Y:S02]  /*2fc0*/  IMNMX R7, R7, R14, PT ;  /* 0x0000000e07077217 */ /* 0x000fe40003800200 */
.L_x_2710:
[C---:B------:R-:W-:Y:S01]  /*2fd0*/  ISETP.GE.AND P0, PT, R32.reuse, 0x2, PT ;  /* 0x000000022000780c */ /* 0x040fe20003f06270 */
        /* <DEDUP_REMOVED lines=54> */
[----:B-1----:R-:W-:-:S03]  /*3340*/  IMAD.IADD R4, R12, 0x1, R8 ;  /* 0x000000010c047824 */ /* 0x002fc600078e0208 */
[----:B------:R-:W-:Y:S01]  /*3350*/  ISETP.LT.OR P0, PT, R5, 0x2a, P0 ;  /* 0x0000002a0500780c */ /* 0x000fe20000701670 */
[----:B------:R-:W-:-:S03]  /*3360*/  IMAD.IADD R5, R10, 0x1, R8 ;  /* 0x000000010a057824 */ /* 0x000fc600078e0208 */
[----:B------:R-:W-:Y:S02]  /*3370*/  FSEL R158, R41, -INF , !P0 ;  /* 0xff800000299e7808 */ /* 0x000fe40004000000 */
[----:B------:R-:W-:Y:S02]  /*3380*/  PLOP3.LUT P0, PT, PT, PT, UP2, 0x40, 0x0 ;  /* 0x000000000000781c */ /* 0x000fe40003f0e828 */
[----:B------:R-:W-:-:S11]  /*3390*/  IMNMX R5, R5, R11, PT ;  /* 0x0000000b05057217 */ /* 0x000fd60003800200 */
        /* <DEDUP_REMOVED lines=13> */
.L_x_2716:
[----:B------:R-:W-:-:S04]  /*3470*/  MOV R19, c[0x0][0x32c] ;  /* 0x0000cb0000137a02 */ /* 0x000fc80000000f00 */
[----:B------:R-:W-:-:S13]  /*3480*/  ISETP.NE.AND P0, PT, R19, 0x1, PT ;  /* 0x000000011300780c */ /* 0x000fda0003f05270 */
[----:B------:R-:W-:-:S05]  /*3490*/  @P0 IMAD.HI.U32 R19, R8, c[0x0][0x330], RZ ;  /* 0x0000cc0008130a27 */ /* 0x000fca00078e00ff */
[----:B------:R-:W-:Y:S02]  /*34a0*/  @P0 SHF.R.U32.HI R8, RZ, c[0x0][0x334], R19 ;  /* 0x0000cd00ff080a19 */ /* 0x000fe40000011613 */
.L_x_2717:
[----:B------:R-:W-:Y:S05]  /*34b0*/  BSYNC B0 ;  /* 0x0000000000007941 */ /* 0x000fea0003800000 */
.L_x_2715:
[----:B------:R-:W-:-:S05]  /*34c0*/  IMAD R8, R8, c[0x0][0x32c], R13 ;  /* 0x0000cb0008087a24 */ /* 0x000fca00078e020d */
[----:B------:R-:W-:Y:S02]  /*34d0*/  IADD3 R19, R8, c[0x0][0x32c], RZ ;  /* 0x0000cb0008137a10 */ /* 0x000fe40007ffe0ff */
[----:B------:R-:W-:Y:S02]  /*34e0*/  IMNMX R4, R4, R8, !PT ;  /* 0x0000000804047217 */ /* 0x000fe40007800200 */
[----:B------:R-:W-:Y:S02]  /*34f0*/  IMNMX R5, R5, R19, PT ;  /* 0x0000001305057217 */ /* 0x000fe40003800200 */
.L_x_2714:
[----:B------:R-:W-:Y:S02]  /*3500*/  ISETP.NE.AND P0, PT, R17, RZ, PT ;  /* 0x000000ff1100720c */ /* 0x000fe40003f05270 */
[----:B------:R-:W-:Y:S02]  /*3510*/  P2R R19, PR, RZ, 0x10 ;  /* 0x00000010ff137803 */ /* 0x000fe40000000000 */
[----:B------:R-:W-:Y:S02]  /*3520*/  ISETP.GT.AND P0, PT, R6, 0x8, !P0 ;  /* 0x000000080600780c */ /* 0x000fe40004704270 */
[----:B------:R-:W-:-:S02]  /*3530*/  ISETP.NE.AND P4, PT, R21, RZ, PT ;  /* 0x000000ff1500720c */ /* 0x000fc40003f85270 */
[----:B------:R-:W-:Y:S02]  /*3540*/  ISETP.LT.OR P0, PT, R7, 0x9, P0 ;  /* 0x000000090700780c */ /* 0x000fe40000701670 */
[----:B------:R-:W-:Y:S02]  /*3550*/  P2R R8, PR, RZ, 0x8 ;  /* 0x00000008ff087803 */ /* 0x000fe40000000000 */
[----:B------:R-:W-:Y:S02]  /*3560*/  FSEL R27, R58, -INF , !P0 ;  /* 0xff8000003a1b7808 */ /* 0x000fe40004000000 */
[----:B------:R-:W-:Y:S02]  /*3570*/  ISETP.NE.AND P0, PT, R16, RZ, PT ;  /* 0x000000ff1000720c */ /* 0x000fe40003f05270 */
[----:B------:R-:W-:Y:S02]  /*3580*/  ISETP.NE.AND P3, PT, R29, RZ, PT ;  /* 0x000000ff1d00720c */ /* 0x000fe40003f65270 */
[----:B------:R-:W-:-:S02]  /*3590*/  ISETP.GT.AND P0, PT, R6, 0x9, !P0 ;  /* 0x000000090600780c */ /* 0x000fc40004704270 */
[----:B------:R-:W-:Y:S02]  /*35a0*/  P2R R20, PR, RZ, 0x10 ;  /* 0x00000010ff147803 */ /* 0x000fe40000000000 */
        /* <DEDUP_REMOVED lines=36> */
[----:B------:R-:W-:Y:S02]  /*37f0*/  ISETP.GT.AND P0, PT, R4, RZ, !P4 ;  /* 0x000000ff0400720c */ /* 0x000fe40006704270 */
[----:B------:R-:W-:Y:S02]  /*3800*/  ISETP.NE.AND P4, PT, R20, RZ, PT ;  /* 0x000000ff1400720c */ /* 0x000fe40003f85270 */
        /* <DEDUP_REMOVED lines=40> */
[----:B------:R-:W1:Y:S02]  /*3a90*/  SHFL.IDX PT, R4, R9, 0x3, 0x1c1f ;  /* 0x007c1f0009047f89 */ /* 0x000e6400000e0000 */
[----:B------:R-:W-:-:S04]  /*3aa0*/  ISETP.LT.OR P0, PT, R5, 0x2a, P0 ;  /* 0x0000002a0500780c */ /* 0x000fc80000701670 */
[----:B------:R-:W-:Y:S02]  /*3ab0*/  FSEL R191, R161, -INF , !P0 ;  /* 0xff800000a1bf7808 */ /* 0x000fe40004000000 */
        /* <DEDUP_REMOVED lines=17> */
.L_x_2720:
[----:B------:R-:W-:-:S04]  /*3bd0*/  MOV R5, c[0x0][0x32c] ;  /* 0x0000cb0000057a02 */ /* 0x000fc80000000f00 */
[----:B------:R-:W-:-:S13]  /*3be0*/  ISETP.NE.AND P0, PT, R5, 0x1, PT ;  /* 0x000000010500780c */ /* 0x000fda0003f05270 */
[----:B------:R-:W-:-:S05]  /*3bf0*/  @P0 IMAD.HI.U32 R5, R4, c[0x0][0x330], RZ ;  /* 0x0000cc0004050a27 */ /* 0x000fca00078e00ff */
[----:B------:R-:W-:Y:S02]  /*3c00*/  @P0 SHF.R.U32.HI R4, RZ, c[0x0][0x334], R5 ;  /* 0x0000cd00ff040a19 */ /* 0x000fe40000011605 */
.L_x_2721:
[----:B------:R-:W-:Y:S05]  /*3c10*/  BSYNC B0 ;  /* 0x0000000000007941 */ /* 0x000fea0003800000 */
.L_x_2719:
[----:B------:R-:W-:-:S05]  /*3c20*/  IMAD R4, R4, c[0x0][0x32c], R13 ;  /* 0x0000cb0004047a24 */ /* 0x000fca00078e020d */
[----:B------:R-:W-:Y:S02]  /*3c30*/  IADD3 R5, R4, c[0x0][0x32c], RZ ;  /* 0x0000cb0004057a10 */ /* 0x000fe40007ffe0ff */
[----:B------:R-:W-:Y:S02]  /*3c40*/  IMNMX R8, R8, R4, !PT ;  /* 0x0000000408087217 */ /* 0x000fe40007800200 */
[----:B------:R-:W-:Y:S02]  /*3c50*/  IMNMX R9, R9, R5, PT ;  /* 0x0000000509097217 */ /* 0x000fe40003800200 */
.L_x_2718:
[----:B------:R-:W-:Y:S01]  /*3c60*/  FMNMX.FTZ R169, R25, R26, !PT ;  /* 0x0000001a19a97209 */ /* 0x000fe20007810000 */
[----:B------:R-:W-:Y:S01]  /*3c70*/  STL [R1+0x78], R238 ;  /* 0x000078ee01007387 */ /* 0x000fe20000100800 */
[----:B------:R-:W-:Y:S01]  /*3c80*/  FMNMX.FTZ R168, R23, R24, !PT ;  /* 0x0000001817a87209 */ /* 0x000fe20007810000 */
[----:B------:R-:W-:Y:S01]  /*3c90*/  IMAD.SHL.U32 R225, R0, 0x2, RZ ;  /* 0x0000000200e17824 */ /* 0x000fe200078e00ff */
[----:B------:R-:W-:Y:S01]  /*3ca0*/  FMNMX.FTZ R169, R30, R169, !PT ;  /* 0x000000a91ea97209 */ /* 0x000fe20007810000 */
[----:B------:R-:W-:Y:S01]  /*3cb0*/  STL [R1+0x74], R237 ;  /* 0x000074ed01007387 */ /* 0x000fe20000100800 */
[----:B------:R-:W-:Y:S01]  /*3cc0*/  FMNMX.FTZ R168, R27, R168, !PT ;  /* 0x000000a81ba87209 */ /* 0x000fe20007810000 */
[----:B------:R-:W-:Y:S01]  /*3cd0*/  IMAD R226, R3, 0x2, R225 ;  /* 0x0000000203e27824 */ /* 0x000fe200078e02e1 */
[----:B------:R-:W-:Y:S01]  /*3ce0*/  FMNMX.FTZ R169, R31, R169, !PT ;  /* 0x000000a91fa97209 */ /* 0x000fe20007810000 */
[----:B------:R-:W-:Y:S01]  /*3cf0*/  STL [R1+0x70], R236 ;  /* 0x000070ec01007387 */ /* 0x000fe20000100800 */
[----:B------:R-:W-:Y:S01]  /*3d00*/  ISETP.NE.AND P0, PT, R17, RZ, PT ;  /* 0x000000ff1100720c */ /* 0x000fe20003f05270 */
[----:B------:R-:W-:Y:S01]  /*3d10*/  IMAD R227, R2, 0x2, R226 ;  /* 0x0000000202e37824 */ /* 0x000fe200078e02e2 */
[----:B------:R-:W-:Y:S01]  /*3d20*/  FMNMX.FTZ R169, R33, R169, !PT ;  /* 0x000000a921a97209 */ /* 0x000fe20007810000 */
[----:B------:R-:W-:Y:S01]  /*3d30*/  STL [R1+0x6c], R235 ;  /* 0x00006ceb01007387 */ /* 0x000fe20000100800 */
[----:B------:R-:W-:Y:S01]  /*3d40*/  FMNMX.FTZ R168, R28, R168, !PT ;  /* 0x000000a81ca87209 */ /* 0x000fe20007810000 */
[----:B------:R-:W-:Y:S01]  /*3d50*/  ULDC.64 UR4, c[0x0][0x2c8] ;  /* 0x0000b20000047ab9 */ /* 0x000fe20000000a00 */
[----:B------:R-:W-:Y:S01]  /*3d60*/  FMNMX.FTZ R169, R34, R169, !PT ;  /* 0x000000a922a97209 */ /* 0x000fe20007810000 */
[----:B------:R-:W-:Y:S01]  /*3d70*/  STL [R1+0x68], R234 ;  /* 0x000068ea01007387 */ /* 0x000fe20000100800 */
[----:B------:R-:W-:-:S02]  /*3d80*/  ISETP.GT.AND P0, PT, R8, 0x8, !P0 ;  /* 0x000000080800780c */ /* 0x000fc40004704270 */
[----:B------:R-:W-:Y:S01]  /*3d90*/  FMNMX.FTZ R169, R36, R169, !PT ;  /* 0x000000a924a97209 */ /* 0x000fe20007810000 */
[----:B------:R-:W-:Y:S01]  /*3da0*/  STL [R1+0x64], R233 ;  /* 0x000064e901007387 */ /* 0x000fe20000100800 */
[----:B------:R-:W-:Y:S02]  /*3db0*/  FMNMX.FTZ R168, R32, R168, !PT ;  /* 0x000000a820a87209 */ /* 0x000fe40007810000 */
[----:B------:R-:W-:Y:S01]  /*3dc0*/  FMNMX.FTZ R169, R38, R169, !PT ;  /* 0x000000a926a97209 */ /* 0x000fe20007810000 */
[----:B------:R-:W-:Y:S01]  /*3dd0*/  STL [R1+0x60], R232 ;  /* 0x000060e801007387 */ /* 0x000fe20000100800 */
[----:B------:R-:W-:Y:S02]  /*3de0*/  ISETP.LT.OR P0, PT, R9, 0x9, P0 ;  /* 0x000000090900780c */ /* 0x000fe40000701670 */
[----:B------:R-:W-:Y:S01]  /*3df0*/  FMNMX.FTZ R169, R171, R169, !PT ;  /* 0x000000a9aba97209 */ /* 0x000fe20007810000 */
[----:B------:R-:W-:Y:S01]  /*3e00*/  STL [R1+0x5c], R231 ;  /* 0x00005ce701007387 */ /* 0x000fe20000100800 */
[----:B------:R-:W-:-:S02]  /*3e10*/  FMNMX.FTZ R168, R35, R168, !PT ;  /* 0x000000a823a87209 */ /* 0x000fc40007810000 */
[----:B------:R-:W-:Y:S01]  /*3e20*/  FMNMX.FTZ R169, R170, R169, !PT ;  /* 0x000000a9aaa97209 */ /* 0x000fe20007810000 */
[----:B------:R-:W-:Y:S01]  /*3e30*/  STL [R1+0x58], R230 ;  /* 0x000058e601007387 */ /* 0x000fe20000100800 */
[----:B------:R-:W-:Y:S02]  /*3e40*/  FSEL R104, R82, -INF , !P0 ;  /* 0xff80000052687808 */ /* 0x000fe40004000000 */
[----:B------:R-:W-:Y:S01]  /*3e50*/  FMNMX.FTZ R169, R166, R169, !PT ;  /* 0x000000a9a6a97209 */ /* 0x000fe20007810000 */
[----:B------:R-:W-:Y:S01]  /*3e60*/  STL [R1+0x54], R229 ;  /* 0x000054e501007387 */ /* 0x000fe20000100800 */
[----:B------:R-:W-:Y:S02]  /*3e70*/  FMNMX.FTZ R168, R37, R168, !PT ;  /* 0x000000a825a87209 */ /* 0x000fe40007810000 */
[----:B------:R-:W-:Y:S01]  /*3e80*/  FMNMX.FTZ R169, R158, R169, !PT ;  /* 0x000000a99ea97209 */ /* 0x000fe20007810000 */
[----:B------:R-:W-:Y:S01]  /*3e90*/  LDSM.16.MT88.4 R40, [R225+0x2080] ;  /* 0x00208000e128783b */ /* 0x000fe20000004200 */
[----:B------:R-:W-:-:S02]  /*3ea0*/  ISETP.NE.AND P0, PT, R16, RZ, PT ;  /* 0x000000ff1000720c */ /* 0x000fc40003f05270 */
[----:B------:R-:W-:Y:S01]  /*3eb0*/  FMNMX.FTZ R168, R39, R168, !PT ;  /* 0x000000a827a87209 */ /* 0x000fe20007810000 */
[----:B------:R-:W1:Y:S01]  /*3ec0*/  SHFL.BFLY PT, R4, R169, 0x2, 0x1f ;  /* 0x0c401f00a9047f89 */ /* 0x000e6200000e0000 */
[----:B------:R-:W-:Y:S02]  /*3ed0*/  ISETP.GT.AND P0, PT, R8, 0x9, !P0 ;  /* 0x000000090800780c */ /* 0x000fe40004704270 */
[----:B------:R-:W-:Y:S01]  /*3ee0*/  FMNMX.FTZ R168, R156, R168, !PT ;  /* 0x000000a89ca87209 */ /* 0x000fe20007810000 */
[----:B------:R-:W-:Y:S01]  /*3ef0*/  LDSM.16.MT88.4 R64, [R227+0x2080] ;  /* 0x00208000e340783b */ /* 0x000fe20000004200 */
[----:B------:R-:W-:Y:S02]  /*3f00*/  ISETP.LT.OR P0, PT, R9, 0xa, P0 ;  /* 0x0000000a0900780c */ /* 0x000fe40000701670 */
[----:B------:R-:W-:Y:S01]  /*3f10*/  FMNMX.FTZ R168, R157, R168, !PT ;  /* 0x000000a89da87209 */ /* 0x000fe20007810000 */
[----:B------:R-:W-:Y:S01]  /*3f20*/  STL [R1+0x50], R224 ;  /* 0x000050e001007387 */ /* 0x000fe20000100800 */
[----:B------:R-:W-:-:S02]  /*3f30*/  FSEL R51, R83, -INF , !P0 ;  /* 0xff80000053337808 */ /* 0x000fc40004000000 */
[----:B------:R-:W-:Y:S01]  /*3f40*/  ISETP.NE.AND P0, PT, R15, RZ, PT ;  /* 0x000000ff0f00720c */ /* 0x000fe20003f05270 */
[----:B------:R-:W-:Y:S01]  /*3f50*/  LDSM.16.MT88.4 R72, [R225+0x3880] ;  /* 0x00388000e148783b */ /* 0x000fe20000004200 */
[----:B------:R-:W-:Y:S02]  /*3f60*/  FMNMX.FTZ R168, R165, R168, !PT ;  /* 0x000000a8a5a87209 */ /* 0x000fe40007810000 */
[----:B------:R-:W-:Y:S01]  /*3f70*/  ISETP.GT.AND P0, PT, R8, 0x10, !P0 ;  /* 0x000000100800780c */ /* 0x000fe20004704270 */
[----:B------:R-:W-:Y:S01]  /*3f80*/  LDSM.16.MT88.4 R88, [R226+0x3880] ;  /* 0x00388000e258783b */ /* 0x000fe20000004200 */
[----:B------:R-:W-:Y:S02]  /*3f90*/  FMNMX.FTZ R168, R159, R168, !PT ;  /* 0x000000a89fa87209 */ /* 0x000fe40007810000 */
[----:B------:R-:W-:Y:S01]  /*3fa0*/  ISETP.LT.OR P0, PT, R9, 0x11, P0 ;  /* 0x000000110900780c */ /* 0x000fe20000701670 */
[----:B------:R-:W-:Y:S01]  /*3fb0*/  LDSM.16.MT88.4 R120, [R227+0x3880] ;  /* 0x00388000e378783b */ /* 0x000fe20000004200 */
[----:B------:R-:W-:-:S02]  /*3fc0*/  LEA R228, R2, R225, 0x1 ;  /* 0x000000e102e47211 */ /* 0x000fc400078e08ff */
[----:B------:R-:W-:Y:S01]  /*3fd0*/  FSEL R117, R78, -INF , !P0 ;  /* 0xff8000004e757808 */ /* 0x000fe20004000000 */
[----:B------:R-:W-:Y:S01]  /*3fe0*/  LDSM.16.MT88.4 R56, [R227+0x2880] ;  /* 0x00288000e338783b */ /* 0x000fe20000004200 */
[----:B-1----:R-:W-:Y:S02]  /*3ff0*/  FMNMX.FTZ R169, R169, R4, !PT ;  /* 0x00000004a9a97209 */ /* 0x002fe40007810000 */
[----:B------:R-:W-:Y:S01]  /*4000*/  ISETP.NE.AND P0, PT, R14, RZ, PT ;  /* 0x000000ff0e00720c */ /* 0x000fe20003f05270 */
[----:B------:R-:W-:Y:S01]  /*4010*/  LDSM.16.MT88.4 R100, [R228+0x3880] ;  /* 0x00388000e464783b */ /* 0x000fe20000004200 */
[C---:B------:R-:W-:Y:S02]  /*4020*/  ISETP.GT.AND P6, PT, R8.reuse, 0x20, !P6 ;  /* 0x000000200800780c */ /* 0x040fe400077c4270 */
[C---:B------:R-:W-:Y:S01]  /*4030*/  ISETP.GT.AND P0, PT, R8.reuse, 0x11, !P0 ;  /* 0x000000110800780c */ /* 0x040fe20004704270 */
[----:B------:R-:W1:Y:S01]  /*4040*/  SHFL.BFLY PT, R4, R169, 0x1, 0x1f ;  /* 0x0c201f00a9047f89 */ /* 0x000e6200000e0000 */
[----:B------:R-:W-:-:S02]  /*4050*/  ISETP.GT.AND P5, PT, R8, 0x21, !P5 ;  /* 0x000000210800780c */ /* 0x000fc40006fa4270 */
[----:B------:R-:W-:Y:S01]  /*4060*/  ISETP.LT.OR P0, PT, R9, 0x12, P0 ;  /* 0x000000120900780c */ /* 0x000fe20000701670 */
[----:B------:R-:W-:Y:S01]  /*4070*/  LDSM.16.MT88.4 R60, [R228+0x2880] ;  /* 0x00288000e43c783b */ /* 0x000fe20000004200 */
[----:B------:R-:W-:Y:S02]  /*4080*/  ISETP.GT.AND P2, PT, R8, 0x28, !P2 ;  /* 0x000000280800780c */ /* 0x000fe40005744270 */
[----:B------:R-:W-:Y:S01]  /*4090*/  FSEL R119, R79, -INF , !P0 ;  /* 0xff8000004f777808 */ /* 0x000fe20004000000 */
[----:B------:R-:W-:Y:S01]  /*40a0*/  LDSM.16.MT88.4 R52, [R225+0x4080] ;  /* 0x00408000e134783b */ /* 0x000fe20000004200 */
[----:B------:R-:W-:Y:S02]  /*40b0*/  ISETP.NE.AND P0, PT, R18, RZ, PT ;  /* 0x000000ff1200720c */ /* 0x000fe40003f05270 */
[C---:B------:R-:W-:Y:S02]  /*40c0*/  ISETP.GT.AND P1, PT, R8.reuse, 0x29, !P1 ;  /* 0x000000290800780c */ /* 0x040fe40004f24270 */
[----:B------:R-:W-:-:S02]  /*40d0*/  ISETP.GT.AND P0, PT, R8, 0x1, !P0 ;  /* 0x000000010800780c */ /* 0x000fc40004704270 */
[C---:B------:R-:W-:Y:S02]  /*40e0*/  ISETP.LT.OR P6, PT, R9.reuse, 0x21, P6 ;  /* 0x000000210900780c */ /* 0x040fe400037c1670 */
[C---:B------:R-:W-:Y:S02]  /*40f0*/  ISETP.LT.OR P0, PT, R9.reuse, 0x2, P0 ;  /* 0x000000020900780c */ /* 0x040fe40000701670 */
[----:B------:R-:W-:Y:S02]  /*4100*/  ISETP.LT.OR P5, PT, R9, 0x22, P5 ;  /* 0x000000220900780c */ /* 0x000fe40002fa1670 */
[----:B------:R-:W-:Y:S02]  /*4110*/  FSEL R50, R87, -INF , !P0 ;  /* 0xff80000057327808 */ /* 0x000fe40004000000 */
[----:B------:R-:W-:Y:S02]  /*4120*/  ISETP.NE.AND P0, PT, R22, RZ, PT ;  /* 0x000000ff1600720c */ /* 0x000fe40003f05270 */
[----:B-1----:R-:W-:-:S02]  /*4130*/  FMNMX.FTZ R169, R169, R4, !PT ;  /* 0x00000004a9a97209 */ /* 0x002fc40007810000 */
[----:B------:R-:W1:Y:S01]  /*4140*/  SHFL.BFLY PT, R4, R168, 0x2, 0x1f ;  /* 0x0c401f00a8047f89 */ /* 0x000e6200000e0000 */
[----:B------:R-:W-:Y:S02]  /*4150*/  ISETP.GT.AND P0, PT, R8, RZ, !P0 ;  /* 0x000000ff0800720c */ /* 0x000fe40004704270 */
[----:B------:R-:W-:Y:S01]  /*4160*/  FMUL.FTZ R13, R169, c[0x0][0x2d0] ;  /* 0x0000b400a90d7a20 */ /* 0x000fe20000410000 */
[----:B------:R-:W-:Y:S02]  /*4170*/  FSEL R160, R70, -INF , !P6 ;  /* 0xff80000046a07808 */ /* 0x000fe40007000000 */
[C---:B------:R-:W-:Y:S02]  /*4180*/  ISETP.LT.OR P0, PT, R9.reuse, 0x1, P0 ;  /* 0x000000010900780c */ /* 0x040fe40000701670 */
[----:B------:R-:W-:Y:S02]  /*4190*/  ISETP.LT.OR P2, PT, R9, 0x29, P2 ;  /* 0x000000290900780c */ /* 0x000fe40001741670 */
[----:B------:R-:W-:-:S02]  /*41a0*/  FSEL R49, R86, -INF , !P0 ;  /* 0xff80000056317808 */ /* 0x000fc40004000000 */
[----:B------:R-:W-:Y:S01]  /*41b0*/  ISETP.NE.AND P0, PT, R21, RZ, PT ;  /* 0x000000ff1500720c */ /* 0x000fe20003f05270 */
[----:B------:R-:W-:Y:S01]  /*41c0*/  LDSM.16.MT88.4 R84, [R225+0x2880] ;  /* 0x00288000e154783b */ /* 0x000fe20000004200 */
[----:B------:R-:W-:Y:S02]  /*41d0*/  FMNMX.FTZ R3, R49, R50, !PT ;  /* 0x0000003231037209 */ /* 0x000fe40007810000 */
[----:B------:R-:W-:Y:S02]  /*41e0*/  ISETP.GT.AND P0, PT, R8, 0x18, !P0 ;  /* 0x000000180800780c */ /* 0x000fe40004704270 */
[----:B------:R-:W-:Y:S02]  /*41f0*/  FSEL R161, R71, -INF , !P5 ;  /* 0xff80000047a17808 */ /* 0x000fe40006800000 */
[C---:B------:R-:W-:Y:S01]  /*4200*/  ISETP.LT.OR P0, PT, R9.reuse, 0x19, P0 ;  /* 0x000000190900780c */ /* 0x040fe20000701670 */
[----:B------:R-:W-:Y:S01]  /*4210*/  LDSM.16.MT88.4 R68, [R226+0x2880] ;  /* 0x00288000e244783b */ /* 0x000fe20000004200 */
[----:B------:R-:W-:-:S02]  /*4220*/  ISETP.LT.OR P1, PT, R9, 0x2a, P1 ;  /* 0x0000002a0900780c */ /* 0x000fc40000f21670 */
[----:B-1----:R-:W-:Y:S02]  /*4230*/  FMNMX.FTZ R168, R168, R4, !PT ;  /* 0x00000004a8a87209 */ /* 0x002fe40007810000 */
[----:B------:R-:W-:Y:S02]  /*4240*/  FSEL R137, R94, -INF , !P0 ;  /* 0xff8000005e897808 */ /* 0x000fe40004000000 */
[----:B------:R-:W-:Y:S01]  /*4250*/  FSETP.NEU.FTZ.AND P0, PT, R169, -INF , PT ;  /* 0xff800000a900780b */ /* 0x000fe20003f1d000 */
[----:B------:R-:W1:Y:S01]  /*4260*/  SHFL.BFLY PT, R4, R168, 0x1, 0x1f ;  /* 0x0c201f00a8047f89 */ /* 0x000e6200000e0000 */
[----:B------:R-:W-:Y:S02]  /*4270*/  FSEL R162, R162, -INF , !P2 ;  /* 0xff800000a2a27808 */ /* 0x000fe40005000000 */
        /* <DEDUP_REMOVED lines=17> */
[----:B-1----:R-:W-:Y:S01]  /*4390*/  FFMA.FTZ R4, R26, c[0x0][0x2d0], -R13 ;  /* 0x0000b4001a047a23 */ /* 0x002fe2000001080d */
[----:B------:R-:W-:-:S06]  /*43a0*/  FSEL R48, R95, -INF , !P0 ;  /* 0xff8000005f307808 */ /* 0x000fcc0004000000 */
[----:B------:R1:W-:Y:S01]  /*43b0*/  MUFU.EX2 R231, R4 ;  /* 0x0000000400e77308 */ /* 0x0003e20000000800 */
[----:B--2---:R-:W-:Y:S01]  /*43c0*/  FMNMX.FTZ R2, R104, R3, !PT ;  /* 0x0000000368027209 */ /* 0x004fe20007810000 */
[----:B------:R-:W-:-:S03]  /*43d0*/  FFMA.FTZ R3, R36, c[0x0][0x2d0], -R13 ;  /* 0x0000b40024037a23 */ /* 0x000fc6000001080d */
[----:B------:R-:W-:Y:S01]  /*43e0*/  FMNMX.FTZ R2, R51, R2, !PT ;  /* 0x0000000233027209 */ /* 0x000fe20007810000 */
[----:B---3--:R-:W-:Y:S02]  /*43f0*/  FFMA.FTZ R0, R27, c[0x0][0x2d0], -R12 ;  /* 0x0000b4001b007a23 */ /* 0x008fe4000001080c */
[----:B------:R2:W-:Y:S01]  /*4400*/  MUFU.EX2 R173, R3 ;  /* 0x0000000300ad7308 */ /* 0x0005e20000000800 */
[----:B------:R-:W-:Y:S01]  /*4410*/  LDSM.16.MT88.4 R24, [R228+0x2080] ;  /* 0x00208000e418783b */ /* 0x000fe20000004200 */
[----:B-1----:R-:W-:-:S06]  /*4420*/  FFMA.FTZ R4, R30, c[0x0][0x2d0], -R13 ;  /* 0x0000b4001e047a23 */ /* 0x002fcc000001080d */
[----:B------:R1:W-:Y:S08]  /*4430*/  MUFU.EX2 R229, R0 ;  /* 0x0000000000e57308 */ /* 0x0003f00000000800 */
[----:B------:R3:W-:Y:S01]  /*4440*/  MUFU.EX2 R230, R4 ;  /* 0x0000000400e67308 */ /* 0x0007e20000000800 */
[----:B--2---:R-:W-:Y:S01]  /*4450*/  FMNMX.FTZ R3, R117, R2, !PT ;  /* 0x0000000275037209 */ /* 0x004fe20007810000 */
[----:B------:R-:W-:-:S02]  /*4460*/  FFMA.FTZ R2, R38, c[0x0][0x2d0], -R13 ;  /* 0x0000b40026027a23 */ /* 0x000fc4000001080d */
[----:B-1----:R-:W-:-:S04]  /*4470*/  FFMA.FTZ R0, R28, c[0x0][0x2d0], -R12 ;  /* 0x0000b4001c007a23 */ /* 0x002fc8000001080c */
[----:B------:R1:W2:Y:S01]  /*4480*/  MUFU.EX2 R224, R2 ;  /* 0x0000000200e07308 */ /* 0x0002a20000000800 */
[----:B---3--:R-:W-:-:S07]  /*4490*/  FFMA.FTZ R4, R31, c[0x0][0x2d0], -R13 ;  /* 0x0000b4001f047a23 */ /* 0x008fce000001080d */
[----:B------:R3:W4:Y:S08]  /*44a0*/  MUFU.EX2 R180, R0 ;  /* 0x0000000000b47308 */ /* 0x0007300000000800 */
[----:B------:R4:W4:Y:S01]  /*44b0*/  MUFU.EX2 R164, R4 ;  /* 0x0000000400a47308 */ /* 0x0009220000000800 */
[----:B-1----:R-:W-:Y:S01]  /*44c0*/  FMNMX.FTZ R2, R119, R3, !PT ;  /* 0x0000000377027209 */ /* 0x002fe20007810000 */
[----:B------:R-:W-:Y:S01]  /*44d0*/  FFMA.FTZ R3, R32, c[0x0][0x2d0], -R12 ;  /* 0x0000b40020037a23 */ /* 0x000fe2000001080c */
[----:B--2---:R-:W-:-:S02]  /*44e0*/  F2FP.PACK_AB R10, R224, R173 ;  /* 0x000000ade00a723e */ /* 0x004fc400000000ff */
[----:B------:R-:W-:Y:S02]  /*44f0*/  FMNMX.FTZ R2, R137, R2, !PT ;  /* 0x0000000289027209 */ /* 0x000fe40007810000 */
[----:B---3--:R-:W-:Y:S01]  /*4500*/  FMNMX.FTZ R0, R105, R106, !PT ;  /* 0x0000006a69007209 */ /* 0x008fe20007810000 */
[----:B------:R1:W-:Y:S01]  /*4510*/  MUFU.EX2 R238, R3 ;  /* 0x0000000300ee7308 */ /* 0x0003e20000000800 */
[----:B----4-:R-:W-:Y:S02]  /*4520*/  F2FP.PACK_AB R7, R180, R229 ;  /* 0x000000e5b407723e */ /* 0x010fe400000000ff */
[----:B------:R-:W-:-:S04]  /*4530*/  FMNMX.FTZ R0, R107, R0, !PT ;  /* 0x000000006b007209 */ /* 0x000fc80007810000 */
[----:B------:R-:W-:Y:S01]  /*4540*/  FMNMX.FTZ R0, R116, R0, !PT ;  /* 0x0000000074007209 */ /* 0x000fe20007810000 */
[--C-:B------:R-:W-:Y:S01]  /*4550*/  FFMA.FTZ R4, R23, c[0x0][0x2d0], -R12.reuse ;  /* 0x0000b40017047a23 */ /* 0x100fe2000001080c */
[----:B------:R-:W-:Y:S01]  /*4560*/  F2FP.PACK_AB R6, R164, R230 ;  /* 0x000000e6a406723e */ /* 0x000fe200000000ff */
[----:B------:R-:W2:Y:S01]  /*4570*/  LDSM.16.MT88.4 R20, [R226+0x2080] ;  /* 0x00208000e214783b */ /* 0x000ea20000004200 */
[----:B------:R-:W-:Y:S01]  /*4580*/  FMNMX.FTZ R0, R118, R0, !PT ;  /* 0x0000000076007209 */ /* 0x000fe20007810000 */
[----:B------:R3:W4:Y:S03]  /*4590*/  MUFU.EX2 R233, R4 ;  /* 0x0000000400e97308 */ /* 0x0007260000000800 */
[----:B------:R-:W-:Y:S02]  /*45a0*/  FMNMX.FTZ R0, R136, R0, !PT ;  /* 0x0000000088007209 */ /* 0x000fe40007810000 */
[----:B-1----:R-:W-:Y:S01]  /*45b0*/  FMNMX.FTZ R3, R48, R2, !PT ;  /* 0x0000000230037209 */ /* 0x002fe20007810000 */
        /* <DEDUP_REMOVED lines=12> */
[----:B---3--:R-:W-:Y:S01]  /*4680*/  F2FP.PACK_AB R4, R231, R232 ;  /* 0x000000e8e704723e */ /* 0x008fe200000000ff */
[--C-:B-1----:R-:W-:Y:S01]  /*4690*/  FFMA.FTZ R2, R37, c[0x0][0x2d0], -R12.reuse ;  /* 0x0000b40025027a23 */ /* 0x102fe2000001080c */
[----:B------:R-:W-:Y:S01]  /*46a0*/  FMNMX.FTZ R0, R191, R0, !PT ;  /* 0x00000000bf007209 */ /* 0x000fe20007810000 */
[----:B------:R-:W1:Y:S01]  /*46b0*/  SHFL.BFLY PT, R14, R3, 0x2, 0x1f ;  /* 0x0c401f00030e7f89 */ /* 0x000e6200000e0000 */
[----:B----4-:R-:W-:Y:S01]  /*46c0*/  F2FP.PACK_AB R5, R194, R233 ;  /* 0x000000e9c205723e */ /* 0x010fe200000000ff */
[----:B------:R3:W-:Y:S01]  /*46d0*/  MUFU.EX2 R174, R2 ;  /* 0x0000000200ae7308 */ /* 0x0007e20000000800 */
[----:B------:R-:W-:Y:S01]  /*46e0*/  F2FP.PACK_AB R9, R184, R238 ;  /* 0x000000eeb809723e */ /* 0x000fe200000000ff */
[----:B------:R-:W4:Y:S04]  /*46f0*/  SHFL.BFLY PT, R8, R0, 0x2, 0x1f ;  /* 0x0c401f0000087f89 */ /* 0x000f2800000e0000 */
[C---:B------:R-:W-:Y:S08]  /*4700*/  HMMA.16816.F32 R28, R4.reuse, R40, RZ ;  /* 0x00000028041c723c */ /* 0x040ff000000018ff */
[----:B--2---:R-:W-:Y:S01]  /*4710*/  HMMA.16816.F32 R128, R4, R20, RZ ;  /* 0x000000140480723c */ /* 0x004fe200000018ff */
[----:B---3--:R-:W-:-:S02]  /*4720*/  FFMA.FTZ R2, R39, c[0x0][0x2d0], -R12 ;  /* 0x0000b40027027a23 */ /* 0x008fc4000001080c */
[----:B------:R-:W-:Y:S02]  /*4730*/  LDSM.16.MT88.4 R36, [R226+0x4080] ;  /* 0x00408000e224783b */ /* 0x000fe40000004200 */
[----:B------:R-:W2:Y:S03]  /*4740*/  MUFU.EX2 R185, R2 ;  /* 0x0000000200b97308 */ /* 0x000ea60000000800 */
[----:B------:R-:W-:Y:S01]  /*4750*/  HMMA.16816.F32 R148, R4, R64, RZ ;  /* 0x000000400494723c */ /* 0x000fe200000018ff */
[----:B-1----:R-:W-:Y:S02]  /*4760*/  FMNMX.FTZ R3, R3, R14, !PT ;  /* 0x0000000e03037209 */ /* 0x002fe40007810000 */
[----:B----4-:R-:W-:Y:S02]  /*4770*/  FMNMX.FTZ R0, R0, R8, !PT ;  /* 0x0000000800007209 */ /* 0x010fe40007810000 */
[----:B------:R-:W-:-:S03]  /*4780*/  F2FP.PACK_AB R8, R175, R237 ;  /* 0x000000edaf08723e */ /* 0x000fc600000000ff */
[----:B------:R-:W-:Y:S01]  /*4790*/  HMMA.16816.F32 R140, R4, R24, RZ ;  /* 0x00000018048c723c */ /* 0x000fe200000018ff */
[----:B------:R-:W1:Y:S01]  /*47a0*/  SHFL.BFLY PT, R15, R0, 0x1, 0x1f ;  /* 0x0c201f00000f7f89 */ /* 0x000e6200000e0000 */
[----:B--2---:R-:W-:-:S06]  /*47b0*/  F2FP.PACK_AB R11, R185, R174 ;  /* 0x000000aeb90b723e */ /* 0x004fcc00000000ff */
[C---:B------:R-:W-:Y:S08]  /*47c0*/  HMMA.16816.F32 R144, R4.reuse, R72, RZ ;  /* 0x000000480490723c */ /* 0x040ff000000018ff */
        /* <DEDUP_REMOVED lines=26> */
[----:B--2---:R-:W-:Y:S01]  /*4970*/  FMNMX.FTZ R3, R3, R4, !PT ;  /* 0x0000000403037209 */ /* 0x004fe20007810000 */
[----:B------:R-:W-:-:S03]  /*4980*/  FFMA.FTZ R4, R116, c[0x0][0x2d0], -R0 ;  /* 0x0000b40074047a23 */ /* 0x000fc60000010800 */
[C---:B------:R-:W-:Y:S01]  /*4990*/  FSETP.NEU.FTZ.AND P0, PT, R3.reuse, -INF , PT ;  /* 0xff8000000300780b */ /* 0x040fe20003f1d000 */
[----:B-1----:R-:W-:Y:S01]  /*49a0*/  FMUL.FTZ R2, R3, c[0x0][0x2d0] ;  /* 0x0000b40003027a20 */ /* 0x002fe20000410000 */
[----:B------:R1:W2:Y:S01]  /*49b0*/  MUFU.EX2 R234, R4 ;  /* 0x0000000400ea7308 */ /* 0x0002a20000000800 */
[----:B------:R-:W-:Y:S03]  /*49c0*/  HMMA.16816.F32 R200, R8, R60, R140 ;  /* 0x0000003c08c8723c */ /* 0x000fe6000000188c */
[----:B------:R-:W-:-:S05]  /*49d0*/  FSEL R2, R2, RZ, P0 ;  /* 0x000000ff02027208 */ /* 0x000fca0000000000 */
[----:B------:R-:W-:Y:S01]  /*49e0*/  HMMA.16816.F32 R140, R8, R36, R152 ;  /* 0x00000024088c723c */ /* 0x000fe20000001898 */
[----:B-1----:R-:W-:-:S07]  /*49f0*/  FFMA.FTZ R4, R49, c[0x0][0x2d0], -R2 ;  /* 0x0000b40031047a23 */ /* 0x002fce0000010802 */
[----:B------:R-:W-:Y:S01]  /*4a00*/  MOV R195, R129 ;  /* 0x0000008100c37202 */ /* 0x000fe20000000f00 */
[----:B------:R-:W-:Y:S01]  /*4a10*/  IMAD.MOV.U32 R151, RZ, RZ, R130 ;  /* 0x000000ffff977224 */ /* 0x000fe200078e0082 */
[----:B------:R-:W-:Y:S01]  /*4a20*/  MOV R149, R128 ;  /* 0x0000008000957202 */ /* 0x000fe20000000f00 */
[----:B------:R-:W-:Y:S01]  /*4a30*/  IMAD.MOV.U32 R150, RZ, RZ, R131 ;  /* 0x000000ffff967224 */ /* 0x000fe200078e0083 */
[C---:B------:R-:W-:Y:S01]  /*4a40*/  HMMA.16816.F32 R248, R8.reuse, R86, R112 ;  /* 0x0000005608f8723c */ /* 0x040fe20000001870 */
[----:B------:R1:W-:Y:S01]  /*4a50*/  MUFU.EX2 R148, R4 ;  /* 0x0000000400947308 */ /* 0x0003e20000000800 */
[----:B--2---:R-:W-:Y:S01]  /*4a60*/  F2FP.PACK_AB R6, R234, R181 ;  /* 0x000000b5ea06723e */ /* 0x004fe200000000ff */
[----:B------:R-:W-:Y:S01]  /*4a70*/  IMAD.MOV.U32 R154, RZ, RZ, R164 ;  /* 0x000000ffff9a7224 */ /* 0x000fe200078e00a4 */
[----:B------:R-:W-:Y:S01]  /*4a80*/  MOV R192, R202 ;  /* 0x000000ca00c07202 */ /* 0x000fe20000000f00 */
[----:B------:R-:W-:Y:S02]  /*4a90*/  IMAD.MOV.U32 R193, RZ, RZ, R201 ;  /* 0x000000ffffc17224 */ /* 0x000fe400078e00c9 */
[----:B------:R-:W-:Y:S01]  /*4aa0*/  IMAD.MOV.U32 R187, RZ, RZ, R203 ;  /* 0x000000ffffbb7224 */ /* 0x000fe200078e00cb */
[----:B------:R-:W-:Y:S01]  /*4ab0*/  HMMA.16816.F32 R128, R8, R52, R144 ;  /* 0x000000340880723c */ /* 0x000fe20000001890 */
[----:B------:R-:W-:-:S07]  /*4ac0*/  IMAD.MOV.U32 R186, RZ, RZ, R200 ;  /* 0x000000ffffba7224 */ /* 0x000fce00078e00c8 */
[----:B------:R-:W-:Y:S01]  /*4ad0*/  HMMA.16816.F32 R144, R8, R32, R124 ;  /* 0x000000200890723c */ /* 0x000fe2000000187c */
[----:B-1----:R-:W-:-:S04]  /*4ae0*/  FFMA.FTZ R4, R50, c[0x0][0x2d0], -R2 ;  /* 0x0000b40032047a23 */ /* 0x002fc80000010802 */
[----:B------:R1:W2:Y:S03]  /*4af0*/  MUFU.EX2 R235, R4 ;  /* 0x0000000400eb7308 */ /* 0x0002a60000000800 */
[C---:B---3--:R-:W-:Y:S08]  /*4b00*/  HMMA.16816.F32 R220, R8.reuse, R28, R132 ;  /* 0x0000001c08dc723c */ /* 0x048ff00000001884 */
[----:B------:R-:W-:Y:S01]  /*4b10*/  HMMA.16816.F32 R244, R8, R70, R108 ;  /* 0x0000004608f4723c */ /* 0x000fe2000000186c */
[----:B------:R-:W-:Y:S01]  /*4b20*/  MOV R183, R131 ;  /* 0x0000008300b77202 */ /* 0x000fe20000000f00 */
[----:B------:R-:W-:-:S02]  /*4b30*/  IMAD.MOV.U32 R131, RZ, RZ, R140 ;  /* 0x000000ffff837224 */ /* 0x000fc400078e008c */
[----:B------:R-:W-:Y:S02]  /*4b40*/  IMAD.MOV.U32 R5, RZ, RZ, R129 ;  /* 0x000000ffff057224 */ /* 0x000fe400078e0081 */
[----:B-1----:R-:W-:Y:S02]  /*4b50*/  FFMA.FTZ R4, R104, c[0x0][0x2d0], -R2 ;  /* 0x0000b40068047a23 */ /* 0x002fe40000010802 */
[C---:B------:R-:W-:Y:S01]  /*4b60*/  HMMA.16816.F32 R216, R8.reuse, R62, R96 ;  /* 0x0000003e08d8723c */ /* 0x040fe20000001860 */
[----:B------:R-:W-:Y:S01]  /*4b70*/  IMAD.MOV.U32 R129, RZ, RZ, R142 ;  /* 0x000000ffff817224 */ /* 0x000fe200078e008e */
[----:B------:R1:W-:Y:S01]  /*4b80*/  MUFU.EX2 R14, R4 ;  /* 0x00000004000e7308 */ /* 0x0003e20000000800 */
[----:B------:R-:W-:Y:S01]  /*4b90*/  IMAD.MOV.U32 R252, RZ, RZ, R130 ;  /* 0x000000fffffc7224 */ /* 0x000fe200078e0082 */
[----:B------:R-:W-:Y:S01]  /*4ba0*/  MOV R130, R141 ;  /* 0x0000008d00827202 */ /* 0x000fe20000000f00 */
[----:B------:R-:W-:Y:S01]  /*4bb0*/  IMAD.MOV.U32 R182, RZ, RZ, R128 ;  /* 0x000000ffffb67224 */ /* 0x000fe200078e0080 */
[----:B------:R-:W-:Y:S01]  /*4bc0*/  MOV R155, R5 ;  /* 0x00000005009b7202 */ /* 0x000fe20000000f00 */
[----:B------:R-:W-:Y:S01]  /*4bd0*/  IMAD.MOV.U32 R128, RZ, RZ, R143 ;  /* 0x000000ffff807224 */ /* 0x000fe200078e008f */
[----:B------:R-:W-:Y:S01]  /*4be0*/  HMMA.16816.F32 R212, R8, R58, R92 ;  /* 0x0000003a08d4723c */ /* 0x000fe2000000185c */
[----:B--2---:R-:W-:Y:S01]  /*4bf0*/  F2FP.PACK_AB R5, R235, R148 ;  /* 0x00000094eb05723e */ /* 0x004fe200000000ff */
[----:B------:R-:W-:Y:S01]  /*4c00*/  IMAD.MOV.U32 R135, RZ, RZ, R183 ;  /* 0x000000ffff877224 */ /* 0x000fe200078e00b7 */
[----:B------:R-:W-:Y:S01]  /*4c10*/  MOV R134, R252 ;  /* 0x000000fc00867202 */ /* 0x000fe20000000f00 */
[----:B------:R-:W-:-:S02]  /*4c20*/  IMAD.MOV.U32 R132, RZ, RZ, R182 ;  /* 0x000000ffff847224 */ /* 0x000fc400078e00b6 */
[----:B------:R-:W-:Y:S02]  /*4c30*/  IMAD.MOV.U32 R133, RZ, RZ, R155 ;  /* 0x000000ffff857224 */ /* 0x000fe400078e009b */
        /* <DEDUP_REMOVED lines=9> */
[C---:B------:R-:W-:Y:S01]  /*4cd0*/  HMMA.16816.F32 R80, R4.reuse, R20, RZ ;  /* 0x000000140450723c */ /* 0x040fe200000018ff */
[----:B------:R-:W-:Y:S02]  /*4ce0*/  MOV R118, R181 ;  /* 0x000000b500767202 */ /* 0x000fe40000000f00 */
[----:B------:R1:W-:Y:S05]  /*4cf0*/  MUFU.EX2 R116, R8 ;  /* 0x0000000800747308 */ /* 0x0003ea0000000800 */
        /* <DEDUP_REMOVED lines=17> */
[----:B------:R-:W-:Y:S01]  /*4e10*/  IMAD.MOV.U32 R117, RZ, RZ, R180 ;  /* 0x000000ffff757224 */ /* 0x000fe200078e00b4 */
[----:B------:R1:W-:Y:S06]  /*4e20*/  MUFU.EX2 R141, R8 ;  /* 0x00000008008d7308 */ /* 0x0003ec0000000800 */
[C---:B------:R-:W-:Y:S08]  /*4e30*/  HMMA.16816.F32 R64, R4.reuse, R90, RZ ;  /* 0x0000005a0440723c */ /* 0x040ff000000018ff */
[----:B------:R-:W-:Y:S01]  /*4e40*/  HMMA.16816.F32 R20, R4, R120, RZ ;  /* 0x000000780414723c */ /* 0x000fe200000018ff */
[----:B-1----:R-:W-:-:S02]  /*4e50*/  FFMA.FTZ R8, R119, c[0x0][0x2d0], -R2 ;  /* 0x0000b40077087a23 */ /* 0x002fc40000010802 */
[----:B------:R-:W-:Y:S02]  /*4e60*/  IMAD.MOV.U32 R119, RZ, RZ, R148 ;  /* 0x000000ffff777224 */ /* 0x000fe400078e0094 */
[----:B------:R1:W-:Y:S03]  /*4e70*/  MUFU.EX2 R143, R8 ;  /* 0x00000008008f7308 */ /* 0x0003e60000000800 */
[----:B------:R-:W-:Y:S01]  /*4e80*/  HMMA.16816.F32 R40, R4, R122, RZ ;  /* 0x0000007a0428723c */ /* 0x000fe200000018ff */
[----:B------:R-:W-:Y:S02]  /*4e90*/  IMAD.MOV.U32 R148, RZ, RZ, R186 ;  /* 0x000000ffff947224 */ /* 0x000fe400078e00ba */
[----:B-1----:R-:W-:-:S04]  /*4ea0*/  FFMA.FTZ R8, R137, c[0x0][0x2d0], -R2 ;  /* 0x0000b40089087a23 */ /* 0x002fc80000010802 */
[----:B------:R1:W2:Y:S02]  /*4eb0*/  MUFU.EX2 R153, R8 ;  /* 0x0000000800997308 */ /* 0x0002a40000000800 */
[----:B-1----:R-:W-:Y:S02]  /*4ec0*/  FFMA.FTZ R8, R48, c[0x0][0x2d0], -R2 ;  /* 0x0000b40030087a23 */ /* 0x002fe40000010802 */
[----:B------:R-:W-:Y:S04]  /*4ed0*/  HMMA.16816.F32 R48, R4, R102, RZ ;  /* 0x000000660430723c */ /* 0x000fe800000018ff */
[----:B------:R1:W3:Y:S03]  /*4ee0*/  MUFU.EX2 R164, R8 ;  /* 0x0000000800a47308 */ /* 0x0002e60000000800 */
[----:B--2---:R-:W-:-:S02]  /*4ef0*/  MOV R103, R153 ;  /* 0x0000009900677202 */ /* 0x004fc40000000f00 */
[----:B------:R-:W-:Y:S01]  /*4f00*/  MOV R102, R14 ;  /* 0x0000000e00667202 */ /* 0x000fe20000000f00 */
[----:B-1----:R-:W-:Y:S07]  /*4f10*/  HMMA.16816.F32 R8, R4, R100, RZ ;  /* 0x000000640408723c */ /* 0x002fee00000018ff */
[----:B------:R-:W-:Y:S01]  /*4f20*/  IMAD.MOV.U32 R100, RZ, RZ, R116 ;  /* 0x000000ffff647224 */ /* 0x000fe200078e0074 */
[----:B------:R-:W-:Y:S01]  /*4f30*/  F2FP.PACK_AB R6, R152, R142 ;  /* 0x0000008e9806723e */ /* 0x000fe200000000ff */
[----:B------:R-:W-:Y:S01]  /*4f40*/  IMAD.MOV.U32 R116, RZ, RZ, R154 ;  /* 0x000000ffff747224 */ /* 0x000fe200078e009a */
[----:B------:R-:W-:-:S02]  /*4f50*/  F2FP.PACK_AB R5, R143, R141 ;  /* 0x0000008d8f05723e */ /* 0x000fc400000000ff */
[----:B------:R-:W-:Y:S02]  /*4f60*/  F2FP.PACK_AB R4, R140, R100 ;  /* 0x000000648c04723e */ /* 0x000fe400000000ff */
[----:B---3--:R-:W-:Y:S02]  /*4f70*/  F2FP.PACK_AB R7, R164, R103 ;  /* 0x00000067a407723e */ /* 0x008fe400000000ff */
[----:B------:R-:W-:-:S05]  /*4f80*/  MOV R101, R194 ;  /* 0x000000c200657202 */ /* 0x000fca0000000f00 */
[C---:B------:R-:W-:Y:S07]  /*4f90*/  HMMA.16816.F32 R136, R4.reuse, R68, R80 ;  /* 0x000000440488723c */ /* 0x040fee0000001850 */
[----:B------:R-:W-:Y:S01]  /*4fa0*/  IMAD.MOV.U32 R80, RZ, RZ, R175 ;  /* 0x000000ffff507224 */ /* 0x000fe200078e00af */
[----:B------:R-:W-:Y:S01]  /*4fb0*/  MOV R81, R174 ;  /* 0x000000ae00517202 */ /* 0x000fe20000000f00 */
[----:B------:R-:W-:Y:S01]  /*4fc0*/  IMAD.MOV.U32 R82, RZ, RZ, R173 ;  /* 0x000000ffff527224 */ /* 0x000fe200078e00ad */
[----:B------:R-:W-:Y:S01]  /*4fd0*/  HMMA.16816.F32 R180, R4, R84, R108 ;  /* 0x0000005404b4723c */ /* 0x000fe2000000186c */
[----:B------:R-:W-:Y:S01]  /*4fe0*/  IMAD.MOV.U32 R83, RZ, RZ, R172 ;  /* 0x000000ffff537224 */ /* 0x000fe200078e00ac */
[----:B------:R-:W-:Y:S01]  /*4ff0*/  MOV R68, R142 ;  /* 0x0000008e00447202 */ /* 0x000fe20000000f00 */
[----:B------:R-:W-:-:S04]  /*5000*/  IMAD.MOV.U32 R69, RZ, RZ, R143 ;  /* 0x000000ffff457224 */ /* 0x000fc800078e008f */
[----:B------:R-:W-:Y:S01]  /*5010*/  MOV R85, R152 ;  /* 0x0000009800557202 */ /* 0x000fe20000000f00 */
[C---:B------:R-:W-:Y:S01]  /*5020*/  HMMA.16816.F32 R172, R4.reuse, R28, R8 ;  /* 0x0000001c04ac723c */ /* 0x040fe20000001808 */
[----:B------:R-:W-:Y:S01]  /*5030*/  IMAD.MOV.U32 R111, RZ, RZ, R150 ;  /* 0x000000ffff6f7224 */ /* 0x000fe200078e0096 */
[----:B------:R-:W-:Y:S01]  /*5040*/  MOV R150, R192 ;  /* 0x000000c000967202 */ /* 0x000fe20000000f00 */
[----:B------:R-:W-:Y:S01]  /*5050*/  IMAD.MOV.U32 R108, RZ, RZ, R149 ;  /* 0x000000ffff6c7224 */ /* 0x000fe200078e0095 */
[----:B------:R-:W-:Y:S01]  /*5060*/  MOV R110, R151 ;  /* 0x00000097006e7202 */ /* 0x000fe20000000f00 */
[----:B------:R-:W-:Y:S02]  /*5070*/  IMAD.MOV.U32 R109, RZ, RZ, R195 ;  /* 0x000000ffff6d7224 */ /* 0x000fe400078e00c3 */
[----:B------:R-:W-:Y:S01]  /*5080*/  FFMA.FTZ R8, R171, c[0x0][0x2d0], -R13 ;  /* 0x0000b400ab087a23 */ /* 0x000fe2000001080d */
[----:B------:R-:W-:Y:S01]  /*5090*/  HMMA.16816.F32 R152, R4, R60, R76 ;  /* 0x0000003c0498723c */ /* 0x000fe2000000184c */
[----:B------:R-:W-:Y:S01]  /*50a0*/  IMAD.MOV.U32 R149, RZ, RZ, R193 ;  /* 0x000000ffff957224 */ /* 0x000fe200078e00c1 */
[----:B------:R-:W-:Y:S01]  /*50b0*/  MOV R29, R68 ;  /* 0x00000044001d7202 */ /* 0x000fe20000000f00 */
[----:B------:R1:W-:Y:S01]  /*50c0*/  MUFU.EX2 R252, R8 ;  /* 0x0000000800fc7308 */ /* 0x0003e20000000800 */
[----:B------:R-:W-:-:S02]  /*50d0*/  IMAD.MOV.U32 R84, RZ, RZ, R185 ;  /* 0x000000ffff547224 */ /* 0x000fc400078e00b9 */
[----:B------:R-:W-:Y:S01]  /*50e0*/  IMAD.MOV.U32 R28, RZ, RZ, R69 ;  /* 0x000000ffff1c7224 */ /* 0x000fe200078e0045 */
[----:B------:R-:W-:Y:S01]  /*50f0*/  MOV R77, R15 ;  /* 0x0000000f004d7202 */ /* 0x000fe20000000f00 */
[C---:B------:R-:W-:Y:S01]  /*5100*/  HMMA.16816.F32 R88, R4.reuse, R52, R24 ;  /* 0x000000340458723c */ /* 0x040fe20000001818 */
[----:B------:R-:W-:Y:S01]  /*5110*/  IMAD.MOV.U32 R79, RZ, RZ, R141 ;  /* 0x000000ffff4f7224 */ /* 0x000fe200078e008d */
[----:B------:R-:W-:Y:S01]  /*5120*/  MOV R69, R133 ;  /* 0x0000008500457202 */ /* 0x000fe20000000f00 */
[----:B------:R-:W-:Y:S02]  /*5130*/  IMAD.MOV.U32 R78, RZ, RZ, R140 ;  /* 0x000000ffff4e7224 */ /* 0x000fe400078e008c */
[----:B------:R-:W-:Y:S01]  /*5140*/  LDSM.16.MT88.4 R140, [R226+0x3080] ;  /* 0x00308000e28c783b */ /* 0x000fe20000004200 */
[----:B------:R-:W-:Y:S02]  /*5150*/  IMAD.MOV.U32 R76, RZ, RZ, R184 ;  /* 0x000000ffff4c7224 */ /* 0x000fe400078e00b8 */
[----:B------:R-:W-:Y:S01]  /*5160*/  HMMA.16816.F32 R40, R4, R34, R40 ;  /* 0x000000220428723c */ /* 0x000fe20000001828 */
[----:B------:R-:W-:-:S02]  /*5170*/  IMAD.MOV.U32 R52, RZ, RZ, R79 ;  /* 0x000000ffff347224 */ /* 0x000fc400078e004f */
[----:B-1----:R-:W-:Y:S02]  /*5180*/  FFMA.FTZ R8, R170, c[0x0][0x2d0], -R13 ;  /* 0x0000b400aa087a23 */ /* 0x002fe4000001080d */
[----:B------:R-:W-:Y:S02]  /*5190*/  IMAD.MOV.U32 R53, RZ, RZ, R78 ;  /* 0x000000ffff357224 */ /* 0x000fe400078e004e */
[----:B------:R1:W2:Y:S01]  /*51a0*/  MUFU.EX2 R60, R8 ;  /* 0x00000008003c7308 */ /* 0x0002a20000000800 */
[----:B------:R-:W-:Y:S01]  /*51b0*/  HMMA.16816.F32 R24, R4, R62, R96 ;  /* 0x0000003e0418723c */ /* 0x000fe20000001860 */
[----:B------:R-:W-:Y:S02]  /*51c0*/  IMAD.MOV.U32 R151, RZ, RZ, R187 ;  /* 0x000000ffff977224 */ /* 0x000fe400078e00bb */
[----:B------:R-:W-:Y:S01]  /*51d0*/  LDSM.16.MT88.4 R184, [R225+0x3080] ;  /* 0x00308000e1b8783b */ /* 0x000fe20000004200 */
[----:B------:R-:W-:-:S03]  /*51e0*/  IMAD.MOV.U32 R68, RZ, RZ, R132 ;  /* 0x000000ffff447224 */ /* 0x000fc600078e0084 */
[----:B------:R-:W-:Y:S01]  /*51f0*/  IMAD.MOV.U32 R98, RZ, RZ, R108 ;  /* 0x000000ffff627224 */ /* 0x000fe200078e006c */
[----:B------:R-:W-:Y:S01]  /*5200*/  HMMA.16816.F32 R192, R4, R32, R20 ;  /* 0x0000002004c0723c */ /* 0x000fe20000001814 */
[----:B------:R-:W-:Y:S02]  /*5210*/  IMAD.MOV.U32 R99, RZ, RZ, R109 ;  /* 0x000000ffff637224 */ /* 0x000fe400078e006d */
[----:B-1----:R-:W-:-:S05]  /*5220*/  FFMA.FTZ R8, R166, c[0x0][0x2d0], -R13 ;  /* 0x0000b400a6087a23 */ /* 0x002fca000001080d */
[C---:B------:R-:W-:Y:S01]  /*5230*/  HMMA.16816.F32 R120, R4.reuse, R36, R16 ;  /* 0x000000240478723c */ /* 0x040fe20000001810 */
[----:B--2---:R-:W-:Y:S01]  /*5240*/  IMAD.MOV.U32 R35, RZ, RZ, R60 ;  /* 0x000000ffff237224 */ /* 0x004fe200078e003c */
[----:B------:R1:W-:Y:S01]  /*5250*/  MUFU.EX2 R171, R8 ;  /* 0x0000000800ab7308 */ /* 0x0003e20000000800 */
[----:B------:R-:W2:Y:S05]  /*5260*/  LDSM.16.MT88.4 R60, [R227+0x3080] ;  /* 0x00308000e33c783b */ /* 0x000eaa0000004200 */
[C---:B------:R-:W-:Y:S07]  /*5270*/  HMMA.16816.F32 R104, R4.reuse, R70, R104 ;  /* 0x000000460468723c */ /* 0x040fee0000001868 */
[----:B------:R-:W-:Y:S01]  /*5280*/  MOV R70, R110 ;  /* 0x0000006e00467202 */ /* 0x000fe20000000f00 */
[----:B------:R-:W-:Y:S01]  /*5290*/  HMMA.16816.F32 R16, R4, R86, R112 ;  /* 0x000000560410723c */ /* 0x000fe20000001870 */
[----:B------:R-:W-:-:S02]  /*52a0*/  IMAD.MOV.U32 R71, RZ, RZ, R111 ;  /* 0x000000ffff477224 */ /* 0x000fc400078e006f */
[----:B-1----:R-:W-:Y:S01]  /*52b0*/  FFMA.FTZ R8, R158, c[0x0][0x2d0], -R13 ;  /* 0x0000b4009e087a23 */ /* 0x002fe2000001080d */
[----:B------:R-:W-:Y:S03]  /*52c0*/  LDSM.16.MT88.4 R108, [R228+0x4880] ;  /* 0x00488000e46c783b */ /* 0x000fe60000004200 */
[----:B------:R1:W3:Y:S01]  /*52d0*/  MUFU.EX2 R170, R8 ;  /* 0x0000000800aa7308 */ /* 0x0002e20000000800 */
        /* <DEDUP_REMOVED lines=9> */
[----:B------:R-:W-:-:S02]  /*5370*/  F2FP.PACK_AB R128, R35, R252 ;  /* 0x000000fc2380723e */ /* 0x000fc400000000ff */
[----:B------:R-:W-:Y:S01]  /*5380*/  MOV R97, R114 ;  /* 0x0000007200617202 */ /* 0x000fe20000000f00 */
[----:B------:R-:W-:Y:S01]  /*5390*/  IMAD.MOV.U32 R57, RZ, RZ, R76 ;  /* 0x000000ffff397224 */ /* 0x000fe200078e004c */
[C---:B------:R-:W-:Y:S01]  /*53a0*/  HMMA.16816.F32 R20, R4.reuse, R54, R72 ;  /* 0x000000360414723c */ /* 0x040fe20000001848 */
[----:B------:R-:W-:Y:S01]  /*53b0*/  MOV R56, R77 ;  /* 0x0000004d00387202 */ /* 0x000fe20000000f00 */
[----:B-1----:R-:W-:Y:S01]  /*53c0*/  FFMA.FTZ R8, R156, c[0x0][0x2d0], -R12 ;  /* 0x0000b4009c087a23 */ /* 0x002fe2000001080c */
[----:B---3--:R-:W-:Y:S01]  /*53d0*/  F2FP.PACK_AB R130, R170, R171 ;  /* 0x000000abaa82723e */ /* 0x008fe200000000ff */
[----:B------:R-:W-:Y:S01]  /*53e0*/  IMAD.MOV.U32 R114, RZ, RZ, R53 ;  /* 0x000000ffff727224 */ /* 0x000fe200078e0035 */
[----:B------:R-:W-:Y:S01]  /*53f0*/  LDSM.16.MT88.4 R76, [R225+0x4880] ;  /* 0x00488000e14c783b */ /* 0x000fe20000004200 */
[----:B------:R1:W-:Y:S01]  /*5400*/  MUFU.EX2 R166, R8 ;  /* 0x0000000800a67308 */ /* 0x0003e20000000800 */
        /* <DEDUP_REMOVED lines=8> */
[----:B------:R-:W-:Y:S01]  /*5490*/  MOV R112, R29 ;  /* 0x0000001d00707202 */ /* 0x000fe20000000f00 */
[----:B------:R-:W-:Y:S01]  /*54a0*/  IMAD.MOV.U32 R87, RZ, RZ, R113 ;  /* 0x000000ffff577224 */ /* 0x000fe200078e0071 */
[----:B------:R-:W-:Y:S01]  /*54b0*/  HMMA.16816.F32 R48, R4, R30, R48 ;  /* 0x0000001e0430723c */ /* 0x000fe20000001830 */
[----:B------:R-:W-:Y:S01]  /*54c0*/  IMAD.MOV.U32 R98, RZ, RZ, R115 ;  /* 0x000000ffff627224 */ /* 0x000fe200078e0073 */
[----:B------:R-:W-:Y:S01]  /*54d0*/  MOV R115, R56 ;  /* 0x0000003800737202 */ /* 0x000fe20000000f00 */
[----:B------:R-:W-:Y:S01]  /*54e0*/  IMAD.MOV.U32 R99, RZ, RZ, R28 ;  /* 0x000000ffff637224 */ /* 0x000fe200078e001c */
[----:B------:R-:W-:Y:S01]  /*54f0*/  MOV R56, R81 ;  /* 0x0000005100387202 */ /* 0x000fe20000000f00 */
[----:B-1----:R-:W-:Y:S02]  /*5500*/  FFMA.FTZ R8, R157, c[0x0][0x2d0], -R12 ;  /* 0x0000b4009d087a23 */ /* 0x002fe4000001080c */
[----:B------:R-:W-:-:S02]  /*5510*/  IMAD.MOV.U32 R113, RZ, RZ, R52 ;  /* 0x000000ffff717224 */ /* 0x000fc400078e0034 */
[----:B------:R1:W3:Y:S01]  /*5520*/  MUFU.EX2 R33, R8 ;  /* 0x0000000800217308 */ /* 0x0002e20000000800 */
[----:B------:R-:W-:Y:S02]  /*5530*/  IMAD.MOV.U32 R28, RZ, RZ, R57 ;  /* 0x000000ffff1c7224 */ /* 0x000fe400078e0039 */
[----:B------:R-:W-:Y:S01]  /*5540*/  IMAD.MOV.U32 R29, RZ, RZ, R80 ;  /* 0x000000ffff1d7224 */ /* 0x000fe200078e0050 */
[----:B------:R-:W-:Y:S01]  /*5550*/  MOV R80, R83 ;  /* 0x0000005300507202 */ /* 0x000fe20000000f00 */
[----:B------:R-:W-:Y:S01]  /*5560*/  IMAD.MOV.U32 R57, RZ, RZ, R82 ;  /* 0x000000ffff397224 */ /* 0x000fe200078e0052 */
[----:B------:R-:W-:Y:S01]  /*5570*/  MOV R82, R100 ;  /* 0x0000006400527202 */ /* 0x000fe20000000f00 */
[----:B------:R-:W-:Y:S02]  /*5580*/  IMAD.MOV.U32 R81, RZ, RZ, R102 ;  /* 0x000000ffff517224 */ /* 0x000fe400078e0066 */
[----:B-1----:R-:W-:Y:S01]  /*5590*/  FFMA.FTZ R8, R165, c[0x0][0x2d0], -R12 ;  /* 0x0000b400a5087a23 */ /* 0x002fe2000001080c */
[----:B---3--:R-:W-:Y:S01]  /*55a0*/  F2FP.PACK_AB R129, R33, R166 ;  /* 0x000000a62181723e */ /* 0x008fe200000000ff */
[----:B------:R-:W-:-:S02]  /*55b0*/  IMAD.MOV.U32 R96, RZ, RZ, R112 ;  /* 0x000000ffff607224 */ /* 0x000fc400078e0070 */
[----:B------:R1:W-:Y:S01]  /*55c0*/  MUFU.EX2 R165, R8 ;  /* 0x0000000800a57308 */ /* 0x0003e20000000800 */
[----:B------:R-:W-:Y:S01]  /*55d0*/  IMAD.MOV.U32 R83, RZ, RZ, R238 ;  /* 0x000000ffff537224 */ /* 0x000fe200078e00ee */
[----:B------:R-:W-:Y:S01]  /*55e0*/  MOV R102, R237 ;  /* 0x000000ed00667202 */ /* 0x000fe20000000f00 */
[----:B------:R-:W-:Y:S02]  /*55f0*/  IMAD.MOV.U32 R112, RZ, RZ, R28 ;  /* 0x000000ffff707224 */ /* 0x000fe400078e001c */
[----:B-1----:R-:W-:Y:S01]  /*5600*/  FFMA.FTZ R8, R159, c[0x0][0x2d0], -R12 ;  /* 0x0000b4009f087a23 */ /* 0x002fe2000001080c */
[----:B------:R1:W5:Y:S01]  /*5610*/  LDL.LU R238, [R1+0x78] ;  /* 0x0000780001ee7983 */ /* 0x0003620000300800 */
[----:B------:R-:W-:Y:S02]  /*5620*/  HMMA.16816.F32 R12, R4, R58, R92 ;  /* 0x0000003a040c723c */ /* 0x000fe4000000185c */
[----:B------:R-:W3:Y:S01]  /*5630*/  MUFU.EX2 R32, R8 ;  /* 0x0000000800207308 */ /* 0x000ee20000000800 */
[----:B------:R-:W-:Y:S01]  /*5640*/  MOV R28, R81 ;  /* 0x00000051001c7202 */ /* 0x000fe20000000f00 */
[----:B------:R-:W4:Y:S03]  /*5650*/  LDSM.16.MT88.4 R156, [R228+0x3080] ;  /* 0x00308000e49c783b */ /* 0x000f260000004200 */
[----:B------:R-:W-:Y:S01]  /*5660*/  FFMA.FTZ R4, R188, c[0x0][0x2d0], -R0 ;  /* 0x0000b400bc047a23 */ /* 0x000fe20000010800 */
[----:B------:R-:W-:Y:S01]  /*5670*/  MOV R59, R99 ;  /* 0x00000063003b7202 */ /* 0x000fe20000000f00 */
[----:B------:R-:W-:Y:S01]  /*5680*/  IMAD.MOV.U32 R58, RZ, RZ, R98 ;  /* 0x000000ffff3a7224 */ /* 0x000fe200078e0062 */
[----:B------:R-:W1:Y:S01]  /*5690*/  LDSM.16.MT88.4 R92, [R226+0x4880] ;  /* 0x00488000e25c783b */ /* 0x000e620000004200 */
[----:B------:R-:W-:-:S03]  /*56a0*/  IMAD.MOV.U32 R100, RZ, RZ, R236 ;  /* 0x000000ffff647224 */ /* 0x000fc600078e00ec */
[----:B------:R1:W5:Y:S01]  /*56b0*/  LDL.LU R237, [R1+0x74] ;  /* 0x0000740001ed7983 */ /* 0x0003620000300800 */
[----:B---3--:R-:W-:Y:S01]  /*56c0*/  F2FP.PACK_AB R131, R32, R165 ;  /* 0x000000a52083723e */ /* 0x008fe200000000ff */
[----:B------:R-:W-:Y:S01]  /*56d0*/  IMAD.MOV.U32 R98, RZ, RZ, R114 ;  /* 0x000000ffff627224 */ /* 0x000fe200078e0072 */
[----:B------:R-:W-:Y:S01]  /*56e0*/  MOV R99, R115 ;  /* 0x0000007300637202 */ /* 0x000fe20000000f00 */
[----:B------:R-:W-:Y:S01]  /*56f0*/  IMAD.MOV.U32 R114, RZ, RZ, R56 ;  /* 0x000000ffff727224 */ /* 0x000fe200078e0038 */
[----:B------:R-:W-:Y:S01]  /*5700*/  MOV R115, R57 ;  /* 0x0000003900737202 */ /* 0x000fe20000000f00 */
[----:B------:R3:W-:Y:S01]  /*5710*/  MUFU.EX2 R31, R4 ;  /* 0x00000004001f7308 */ /* 0x0007e20000000800 */
[----:B------:R-:W1:Y:S01]  /*5720*/  LDSM.16.MT88.4 R8, [R227+0x4880] ;  /* 0x00488000e308783b */ /* 0x000e620000004200 */
[C---:B--2---:R-:W-:Y:S01]  /*5730*/  HMMA.16816.F32 R52, R128.reuse, R60, R72 ;  /* 0x0000003c8034723c */ /* 0x044fe20000001848 */
[----:B------:R-:W-:Y:S02]  /*5740*/  IMAD.MOV.U32 R57, RZ, RZ, R80 ;  /* 0x000000ffff397224 */ /* 0x000fe400078e0050 */
[----:B------:R-:W-:Y:S01]  /*5750*/  IMAD.MOV.U32 R80, RZ, RZ, R102 ;  /* 0x000000ffff507224 */ /* 0x000fe200078e0066 */
[----:B------:R-:W-:Y:S01]  /*5760*/  MOV R81, R100 ;  /* 0x0000006400517202 */ /* 0x000fe20000000f00 */
[----:B------:R2:W5:Y:S02]  /*5770*/  LDL.LU R236, [R1+0x70] ;  /* 0x0000700001ec7983 */ /* 0x0005640000300800 */
[----:B------:R-:W-:Y:S01]  /*5780*/  MOV R75, R97 ;  /* 0x00000061004b7202 */ /* 0x000fe20000000f00 */
[----:B------:R-:W-:Y:S01]  /*5790*/  HMMA.16816.F32 R132, R128, R140, R196 ;  /* 0x0000008c8084723c */ /* 0x000fe200000018c4 */
[----:B------:R-:W-:-:S02]  /*57a0*/  MOV R97, R113 ;  /* 0x0000007100617202 */ /* 0x000fc40000000f00 */
[----:B------:R-:W-:Y:S01]  /*57b0*/  MOV R113, R29 ;  /* 0x0000001d00717202 */ /* 0x000fe20000000f00 */
[----:B------:R-:W-:Y:S01]  /*57c0*/  IMAD.MOV.U32 R29, RZ, RZ, R82 ;  /* 0x000000ffff1d7224 */ /* 0x000fe200078e0052 */
[----:B------:R-:W-:Y:S01]  /*57d0*/  MOV R72, R58 ;  /* 0x0000003a00487202 */ /* 0x000fe20000000f00 */
[----:B---3--:R-:W-:Y:S01]  /*57e0*/  FFMA.FTZ R4, R189, c[0x0][0x2d0], -R0 ;  /* 0x0000b400bd047a23 */ /* 0x008fe20000010800 */
        /* <DEDUP_REMOVED lines=10> */
[----:B------:R3:W1:Y:S01]  /*5890*/  MUFU.EX2 R30, R4 ;  /* 0x00000004001e7308 */ /* 0x0006620000000800 */
        /* <DEDUP_REMOVED lines=8> */
[----:B----4-:R-:W-:Y:S01]  /*5920*/  HMMA.16816.F32 R148, R128, R156, R148 ;  /* 0x0000009c8094723c */ /* 0x010fe20000001894 */
[--C-:B---3--:R-:W-:Y:S02]  /*5930*/  FFMA.FTZ R4, R190, c[0x0][0x2d0], -R0.reuse ;  /* 0x0000b400be047a23 */ /* 0x108fe40000010800 */
[----:B------:R-:W-:-:S04]  /*5940*/  FFMA.FTZ R0, R191, c[0x0][0x2d0], -R0 ;  /* 0x0000b400bf007a23 */ /* 0x000fc80000010800 */
[----:B------:R3:W-:Y:S01]  /*5950*/  MUFU.EX2 R28, R0 ;  /* 0x00000000001c7308 */ /* 0x0007e20000000800 */
        /* <DEDUP_REMOVED lines=9> */
[----:B---3--:R-:W-:Y:S01]  /*59f0*/  FFMA.FTZ R0, R160, c[0x0][0x2d0], -R2 ;  /* 0x0000b400a0007a23 */ /* 0x008fe20000010802 */
[----:B------:R-:W-:Y:S01]  /*5a00*/  MOV R198, R72 ;  /* 0x0000004800c67202 */ /* 0x000fe20000000f00 */
[----:B------:R-:W-:Y:S01]  /*5a10*/  IMAD.MOV.U32 R199, RZ, RZ, R67 ;  /* 0x000000ffffc77224 */ /* 0x000fe200078e0043 */
[----:B------:R-:W-:Y:S01]  /*5a20*/  MOV R65, R74 ;  /* 0x0000004a00417202 */ /* 0x000fe20000000f00 */
[----:B------:R3:W-:Y:S01]  /*5a30*/  MUFU.EX2 R5, R0 ;  /* 0x0000000000057308 */ /* 0x0007e20000000800 */
[----:B------:R-:W-:Y:S01]  /*5a40*/  MOV R56, R81 ;  /* 0x0000005100387202 */ /* 0x000fe20000000f00 */
[----:B------:R-:W-:Y:S01]  /*5a50*/  IMAD.MOV.U32 R81, RZ, RZ, R102 ;  /* 0x000000ffff517224 */ /* 0x000fe200078e0066 */
[----:B------:R-:W-:Y:S01]  /*5a60*/  MOV R80, R83 ;  /* 0x0000005300507202 */ /* 0x000fe20000000f00 */
[----:B------:R-:W-:Y:S01]  /*5a70*/  IMAD.MOV.U32 R83, RZ, RZ, R101 ;  /* 0x000000ffff537224 */ /* 0x000fe200078e0065 */
[----:B------:R-:W-:Y:S01]  /*5a80*/  MOV R82, R100 ;  /* 0x0000006400527202 */ /* 0x000fe20000000f00 */
[----:B------:R-:W-:Y:S01]  /*5a90*/  IMAD.MOV.U32 R197, RZ, RZ, R73 ;  /* 0x000000ffffc57224 */ /* 0x000fe200078e0049 */
[C---:B------:R-:W-:Y:S01]  /*5aa0*/  HMMA.16816.F32 R188, R128.reuse, R186, R248 ;  /* 0x000000ba80bc723c */ /* 0x040fe200000018f8 */
[----:B------:R-:W4:Y:S01]  /*5ab0*/  MUFU.EX2 R29, R4 ;  /* 0x00000004001d7308 */ /* 0x000f220000000800 */
[----:B------:R-:W-:Y:S01]  /*5ac0*/  MOV R102, R119 ;  /* 0x0000007700667202 */ /* 0x000fe20000000f00 */
[----:B------:R-:W-:Y:S01]  /*5ad0*/  IMAD.MOV.U32 R100, RZ, RZ, R117 ;  /* 0x000000ffff647224 */ /* 0x000fe200078e0075 */
[----:B------:R2:W5:Y:S01]  /*5ae0*/  LDL.LU R235, [R1+0x6c] ;  /* 0x00006c0001eb7983 */ /* 0x0005620000300800 */
[----:B---3--:R-:W-:Y:S01]  /*5af0*/  FFMA.FTZ R0, R161, c[0x0][0x2d0], -R2 ;  /* 0x0000b400a1007a23 */ /* 0x008fe20000010802 */
[----:B------:R-:W-:Y:S01]  /*5b00*/  MOV R101, R231 ;  /* 0x000000e700657202 */ /* 0x000fe20000000f00 */
[----:B------:R-:W-:Y:S01]  /*5b10*/  IMAD.MOV.U32 R72, RZ, RZ, R59 ;  /* 0x000000ffff487224 */ /* 0x000fe200078e003b */
[----:B------:R-:W-:Y:S01]  /*5b20*/  MOV R67, R58 ;  /* 0x0000003a00437202 */ /* 0x000fe20000000f00 */
        /* <DEDUP_REMOVED lines=14> */
[C---:B------:R-:W-:Y:S08]  /*5c10*/  HMMA.16816.F32 R68, R128.reuse, R76, R68 ;  /* 0x0000004c8044723c */ /* 0x040ff00000001844 */
[C---:B-1----:R-:W-:Y:S01]  /*5c20*/  HMMA.16816.F32 R84, R128.reuse, R92, R84 ;  /* 0x0000005c8054723c */ /* 0x042fe20000001854 */
[--C-:B---3--:R-:W-:Y:S01]  /*5c30*/  FFMA.FTZ R0, R162, c[0x0][0x2d0], -R2.reuse ;  /* 0x0000b400a2007a23 */ /* 0x108fe20000010802 */
[----:B------:R2:W5:Y:S01]  /*5c40*/  LDL.LU R234, [R1+0x68] ;  /* 0x0000680001ea7983 */ /* 0x0005620000300800 */
[----:B------:R-:W-:Y:S01]  /*5c50*/  FFMA.FTZ R2, R163, c[0x0][0x2d0], -R2 ;  /* 0x0000b400a3027a23 */ /* 0x000fe20000010802 */
[----:B------:R-:W-:Y:S01]  /*5c60*/  MOV R83, R101 ;  /* 0x0000006500537202 */ /* 0x000fe20000000f00 */
[----:B------:R-:W-:Y:S01]  /*5c70*/  IMAD.MOV.U32 R80, RZ, RZ, R102 ;  /* 0x000000ffff507224 */ /* 0x000fe200078e0066 */
[----:B------:R2:W5:Y:S01]  /*5c80*/  LDL.LU R233, [R1+0x64] ;  /* 0x0000640001e97983 */ /* 0x0005620000300800 */
[----:B------:R-:W-:Y:S01]  /*5c90*/  IMAD.MOV.U32 R82, RZ, RZ, R100 ;  /* 0x000000ffff527224 */ /* 0x000fe200078e0064 */
[----:B------:R-:W-:Y:S01]  /*5ca0*/  MUFU.EX2 R0, R0 ;  /* 0x0000000000007308 */ /* 0x000fe20000000800 */
[C---:B------:R-:W-:Y:S01]  /*5cb0*/  HMMA.16816.F32 R100, R128.reuse, R108, R220 ;  /* 0x0000006c8064723c */ /* 0x040fe200000018dc */
[----:B------:R-:W-:Y:S01]  /*5cc0*/  IMAD.MOV.U32 R196, RZ, RZ, R224 ;  /* 0x000000ffffc47224 */ /* 0x000fe200078e00e0 */
[----:B------:R2:W5:Y:S04]  /*5cd0*/  LDL.LU R232, [R1+0x60] ;  /* 0x0000600001e87983 */ /* 0x0005680000300800 */
[----:B------:R2:W5:Y:S01]  /*5ce0*/  LDL.LU R231, [R1+0x5c] ;  /* 0x00005c0001e77983 */ /* 0x0005620000300800 */
[----:B------:R-:W-:Y:S01]  /*5cf0*/  MOV R223, R65 ;  /* 0x0000004100df7202 */ /* 0x000fe20000000f00 */
[----:B------:R-:W-:Y:S01]  /*5d00*/  IMAD.MOV.U32 R222, RZ, RZ, R66 ;  /* 0x000000ffffde7224 */ /* 0x000fe200078e0042 */
        /* <DEDUP_REMOVED lines=26> */
[C---:B------:R-:W-:Y:S01]  /*5eb0*/  HMMA.16816.F32 R160, R128.reuse, R158, R216 ;  /* 0x0000009e80a0723c */ /* 0x040fe200000018d8 */
[----:B------:R-:W-:Y:S01]  /*5ec0*/  IMAD.MOV.U32 R7, RZ, RZ, R98 ;  /* 0x000000ffff077224 */ /* 0x000fe200078e0062 */
[----:B------:R-:W-:Y:S01]  /*5ed0*/  MOV R6, R99 ;  /* 0x0000006300067202 */ /* 0x000fe20000000f00 */
[----:B------:R-:W-:Y:S01]  /*5ee0*/  IMAD.MOV.U32 R34, RZ, RZ, R112 ;  /* 0x000000ffff227224 */ /* 0x000fe200078e0070 */
[----:B------:R2:W5:Y:S04]  /*5ef0*/  LDL.LU R230, [R1+0x58] ;  /* 0x0000580001e67983 */ /* 0x0005680000300800 */
[C---:B------:R-:W-:Y:S01]  /*5f00*/  HMMA.16816.F32 R64, R128.reuse, R62, R212 ;  /* 0x0000003e8040723c */ /* 0x040fe200000018d4 */
[----:B------:R-:W-:Y:S01]  /*5f10*/  IMAD.MOV.U32 R218, RZ, RZ, R96 ;  /* 0x000000ffffda7224 */ /* 0x000fe200078e0060 */
[----:B------:R-:W-:Y:S01]  /*5f20*/  MOV R217, R97 ;  /* 0x0000006100d97202 */ /* 0x000fe20000000f00 */
[----:B------:R-:W-:Y:S01]  /*5f30*/  IMAD.MOV.U32 R248, RZ, RZ, R72 ;  /* 0x000000fffff87224 */ /* 0x000fe200078e0048 */
[----:B------:R-:W-:Y:S01]  /*5f40*/  MOV R216, R113 ;  /* 0x0000007100d87202 */ /* 0x000fe20000000f00 */
[----:B------:R2:W5:Y:S02]  /*5f50*/  LDL.LU R229, [R1+0x54] ;  /* 0x0000540001e57983 */ /* 0x0005640000300800 */
[----:B------:R-:W-:Y:S01]  /*5f60*/  IMAD.MOV.U32 R212, RZ, RZ, R80 ;  /* 0x000000ffffd47224 */ /* 0x000fe200078e0050 */
[----:B------:R-:W-:Y:S01]  /*5f70*/  MOV R213, R81 ;  /* 0x0000005100d57202 */ /* 0x000fe20000000f00 */
[----:B------:R-:W-:Y:S01]  /*5f80*/  IMAD.MOV.U32 R214, RZ, RZ, R82 ;  /* 0x000000ffffd67224 */ /* 0x000fe200078e0052 */
[----:B------:R-:W-:Y:S01]  /*5f90*/  MOV R215, R83 ;  /* 0x0000005300d77202 */ /* 0x000fe20000000f00 */
[C---:B------:R-:W-:Y:S01]  /*5fa0*/  HMMA.16816.F32 R116, R128.reuse, R8, R144 ;  /* 0x000000088074723c */ /* 0x040fe20000001890 */
[----:B------:R-:W-:Y:S01]  /*5fb0*/  MOV R219, R59 ;  /* 0x0000003b00db7202 */ /* 0x000fe20000000f00 */
[----:B------:R2:W5:Y:S06]  /*5fc0*/  LDL.LU R224, [R1+0x50] ;  /* 0x0000500001e07983 */ /* 0x00056c0000300800 */
[C---:B------:R-:W-:Y:S07]  /*5fd0*/  HMMA.16816.F32 R80, R128.reuse, R78, R208 ;  /* 0x0000004e8050723c */ /* 0x040fee00000018d0 */
[----:B------:R-:W-:Y:S01]  /*5fe0*/  IMAD.MOV.U32 R208, RZ, RZ, R114 ;  /* 0x000000ffffd07224 */ /* 0x000fe200078e0072 */
[----:B------:R-:W-:Y:S01]  /*5ff0*/  MOV R209, R115 ;  /* 0x0000007300d17202 */ /* 0x000fe20000000f00 */
[----:B------:R-:W-:Y:S01]  /*6000*/  HMMA.16816.F32 R144, R128, R142, R244 ;  /* 0x0000008e8090723c */ /* 0x000fe200000018f4 */
[----:B------:R-:W-:-:S07]  /*6010*/  MOV R211, R57 ;  /* 0x0000003900d37202 */ /* 0x000fce0000000f00 */
[----:B------:R-:W-:Y:S01]  /*6020*/  HMMA.16816.F32 R96, R128, R94, R204 ;  /* 0x0000005e8060723c */ /* 0x000fe200000018cc */
[----:B------:R-:W-:-:S07]  /*6030*/  IMAD.MOV.U32 R210, RZ, RZ, R56 ;  /* 0x000000ffffd27224 */ /* 0x000fce00078e0038 */
[----:B------:R-:W-:Y:S01]  /*6040*/  HMMA.16816.F32 R112, R128, R110, R200 ;  /* 0x0000006e8070723c */ /* 0x000fe200000018c8 */
[----:B------:R-:W-:-:S07]  /*6050*/  FADD.FTZ R6, R6, R208 ;  /* 0x000000d006067221 */ /* 0x000fce0000010000 */
[----:B------:R-:W-:Y:S01]  /*6060*/  HMMA.16816.F32 R128, R128, R10, R124 ;  /* 0x0000000a8080723c */ /* 0x000fe2000000187c */
[----:B------:R-:W-:-:S06]  /*6070*/  IMAD.MOV.U32 R244, RZ, RZ, R58 ;  /* 0x000000fffff47224 */ /* 0x000fcc00078e003a */
[----:B------:R-:W-:Y:S02]  /*6080*/  F2FP.PACK_AB R124, R30, R31 ;  /* 0x0000001f1e7c723e */ /* 0x000fe400000000ff */
[----:B----4-:R-:W-:Y:S02]  /*6090*/  F2FP.PACK_AB R126, R28, R29 ;  /* 0x0000001d1c7e723e */ /* 0x010fe400000000ff */
[----:B------:R-:W-:Y:S02]  /*60a0*/  F2FP.PACK_AB R125, R4, R5 ;  /* 0x00000005047d723e */ /* 0x000fe400000000ff */
[----:B-1----:R-:W-:Y:S01]  /*60b0*/  F2FP.PACK_AB R127, R2, R0 ;  /* 0x00000000027f723e */ /* 0x002fe200000000ff */
[----:B------:R-:W-:Y:S02]  /*60c0*/  FADD.FTZ R7, R7, R209 ;  /* 0x000000d107077221 */ /* 0x000fe40000010000 */
[----:B------:R-:W-:-:S04]  /*60d0*/  FADD.FTZ R6, R212, R6 ;  /* 0x00000006d4067221 */ /* 0x000fc80000010000 */
[----:B------:R-:W-:Y:S01]  /*60e0*/  HMMA.16816.F32 R56, R124, R60, R44 ;  /* 0x0000003c7c38723c */ /* 0x000fe2000000182c */
[----:B------:R-:W-:Y:S01]  /*60f0*/  FADD.FTZ R7, R213, R7 ;  /* 0x00000007d5077221 */ /* 0x000fe20000010000 */
[----:B------:R-:W-:Y:S01]  /*6100*/  MOV R245, R75 ;  /* 0x0000004b00f57202 */ /* 0x000fe20000000f00 */
[----:B------:R-:W-:-:S05]  /*6110*/  FADD.FTZ R6, R215, R6 ;  /* 0x00000006d7067221 */ /* 0x000fca0000010000 */
[----:B------:R-:W-:Y:S01]  /*6120*/  HMMA.16816.F32 R60, R124, R62, R12 ;  /* 0x0000003e7c3c723c */ /* 0x000fe2000000180c */
[----:B------:R-:W-:Y:S01]  /*6130*/  MOV R247, R73 ;  /* 0x0000004900f77202 */ /* 0x000fe20000000f00 */
[----:B------:R-:W-:-:S05]  /*6140*/  FADD.FTZ R7, R216, R7 ;  /* 0x00000007d8077221 */ /* 0x000fca0000010000 */
[----:B------:R-:W-:Y:S02]  /*6150*/  FADD.FTZ R13, R211, R210 ;  /* 0x000000d2d30d7221 */ /* 0x000fe40000010000 */
[----:B------:R-:W-:Y:S02]  /*6160*/  FADD.FTZ R14, R219, R218 ;  /* 0x000000dadb0e7221 */ /* 0x000fe40000010000 */
[----:B------:R-:W-:Y:S02]  /*6170*/  FADD.FTZ R13, R214, R13 ;  /* 0x0000000dd60d7221 */ /* 0x000fe40000010000 */
[----:B------:R-:W-:Y:S02]  /*6180*/  IMAD.MOV.U32 R246, RZ, RZ, R74 ;  /* 0x000000fffff67224 */ /* 0x000fe400078e004a */
        /* <DEDUP_REMOVED lines=9> */
[----:B------:R-:W-:-:S07]  /*6220*/  FADD.FTZ R6, R251, R13 ;  /* 0x0000000dfb067221 */ /* 0x000fce0000010000 */
[----:B------:R-:W-:Y:S07]  /*6230*/  HMMA.16816.F32 R120, R124, R8, R192 ;  /* 0x000000087c78723c */ /* 0x000fee00000018c0 */
        /* <DEDUP_REMOVED lines=62> */
.L_x_2723:
[----:B------:R-:W-:Y:S02]  /*6620*/  UISETP.NE.AND UP0, UPT, UR7, 0x1, UPT ;  /* 0x000000010700788c */ /* 0x000fe4000bf05270 */
[----:B------:R-:W-:Y:S02]  /*6630*/  ULDC.64 UR4, c[0x0][0x330] ;  /* 0x0000cc0000047ab9 */ /* 0x000fe40000000a00 */
[----:B------:R-:W-:-:S07]  /*6640*/  UIMAD.WIDE.U32 UR18, UR17, UR4, URZ ;  /* 0x00000004111272a5 */ /* 0x000fce000f8e003f */
[----:B------:R-:W-:Y:S02]  /*6650*/  @UP0 USHF.R.U32.HI UR17, URZ, UR5, UR19 ;  /* 0x000000053f110299 */ /* 0x000fe40008011613 */
.L_x_2724:
[----:B------:R-:W-:Y:S02]  /*6660*/  ULDC UR4, c[0x0][0x32c] ;  /* 0x0000cb0000047ab9 */ /* 0x000fe40000000800 */
[----:B------:R-:W-:-:S04]  /*6670*/  UIMAD UR4, UR17, UR7, UR4 ;  /* 0x00000007110472a4 */ /* 0x000fc8000f8e0204 */
[----:B------:R-:W-:-:S04]  /*6680*/  UISETP.LT.AND UP0, UPT, UR16, UR4, UPT ;  /* 0x000000041000728c */ /* 0x000fc8000bf01270 */
[----:B------:R-:W-:-:S04]  /*6690*/  USEL UR16, UR16, UR4, UP0 ;  /* 0x0000000410107287 */ /* 0x000fc80008000000 */
.L_x_2722:
[----:B------:R-:W-:-:S04]  /*66a0*/  UIMAD.WIDE UR4, UR16, 0x2aaaaaab, URZ ;  /* 0x2aaaaaab100478a5 */ /* 0x000fc8000f8e023f */
[----:B------:R-:W-:-:S04]  /*66b0*/  USHF.R.U32.HI UR4, URZ, 0x1f, UR5 ;  /* 0x0000001f3f047899 */ /* 0x000fc80008011605 */
[----:B------:R-:W-:-:S04]  /*66c0*/  ULEA.HI.SX32 UR4, UR5, UR4, 0x1d ;  /* 0x0000000405047291 */ /* 0x000fc8000f8fea3f */
[----:B------:R-:W-:-:S04]  /*66d0*/  UISETP.LT.AND UP0, UPT, UR8, UR4, UPT ;  /* 0x000000040800728c */ /* 0x000fc8000bf01270 */
[----:B------:R-:W-:-:S06]  /*66e0*/  USEL UR4, UR8, UR4, !UP0 ;  /* 0x0000000408047287 */ /* 0x000fcc000c000000 */
[----:B------:R-:W-:-:S13]  /*66f0*/  ISETP.GE.AND P0, PT, R242, UR4, PT ;  /* 0x00000004f2007c0c */ /* 0x000fda000bf06270 */
[----:B------:R-:W-:Y:S05]  /*6700*/  @!P0 BRA `(.L_x_2725) ;  /* 0x000045d000008947 */ /* 0x000fea0003800000 */
[----:B--2---:R-:W2:Y:S01]  /*6710*/  LDL R0, [R1+0x24] ;  /* 0x0000240001007983 */ /* 0x004ea20000100800 */
        /* <DEDUP_REMOVED lines=9> */
.L_x_2742:
[----:B------:R-:W2:Y:S01]  /*67b0*/  LDL.64 R38, [R1+0x38] ;  /* 0x0000380001267983 */ /* 0x000ea20000100a00 */
[----:B------:R-:W-:Y:S04]  /*67c0*/  DEPBAR.LE SB0, 0x0 ;  /* 0x000080000000791a */ /* 0x000fe80000000000 */
[----:B-1----:R-:W2:Y:S05]  /*67d0*/  LDL.64 R2, [R1+0x48] ;  /* 0x0000480001027983 */ /* 0x002eaa0000100a00 */
[----:B------:R-:W-:Y:S01]  /*67e0*/  BAR.SYNC.DEFER_BLOCKING 0x0 ;  /* 0x0000000000007b1d */ /* 0x000fe20000010000 */
[C---:B------:R-:W-:Y:S11]  /*67f0*/  ISETP.LT.AND P6, PT, R242.reuse, UR8, PT ;  /* 0x00000008f2007c0c */ /* 0x040ff6000bfc1270 */
[----:B------:R-:W-:Y:S02]  /*6800*/  @!UPT UIADD3 URZ, URZ, URZ, URZ ;  /* 0x0000003f3f3ff290 */ /* 0x000fe4000fffe03f */
[----:B-1----:R-:W-:Y:S01]  /*6810*/  @!P6 SHF.R.S32.HI R0, RZ, 0x1f, R242 ;  /* 0x0000001fff00e819 */ /* 0x002fe200000114f2 */
[----:B------:R-:W-:Y:S04]  /*6820*/  @!P6 IMAD.WIDE.U32 R36, R242, c[0x0][0x208], RZ ;  /* 0x00008200f224ea25 */ /* 0x000fe800078e00ff */
[----:B------:R-:W-:Y:S04]  /*6830*/  @!P6 IMAD R0, R0, c[0x0][0x208], RZ ;  /* 0x000082000000ea24 */ /* 0x000fe800078e02ff */
[----:B------:R-:W-:Y:S01]  /*6840*/  @!P6 IMAD R0, R242, c[0x0][0x20c], R0 ;  /* 0x00008300f200ea24 */ /* 0x000fe200078e0200 */
[----:B-----5:R-:W-:Y:S03]  /*6850*/  LDSM.16.M88.4 R48, [R231+0x8080] ;  /* 0x00808000e730783b */ /* 0x020fe60000000200 */
[----:B------:R-:W-:Y:S02]  /*6860*/  @!P6 IMAD.IADD R0, R37, 0x1, R0 ;  /* 0x000000012500e824 */ /* 0x000fe400078e0200 */
[----:B------:R-:W1:Y:S02]  /*6870*/  LDSM.16.M88.4 R16, [R224+0x5080] ;  /* 0x00508000e010783b */ /* 0x000e640000000200 */
[----:B------:R-:W-:Y:S03]  /*6880*/  @!P6 IMAD R0, R0, 0x30, RZ ;  /* 0x000000300000e824 */ /* 0x000fe600078e02ff */
[----:B------:R-:W3:Y:S05]  /*6890*/  LDSM.16.M88.4 R44, [R231+0xa080] ;  /* 0x00a08000e72c783b */ /* 0x000eea0000000200 */
[----:B------:R-:W4:Y:S05]  /*68a0*/  LDSM.16.M88.4 R32, [R224+0x5880] ;  /* 0x00588000e020783b */ /* 0x000f2a0000000200 */
[----:B------:R-:W2:Y:S05]  /*68b0*/  LDL.64 R246, [R1+0x30] ;  /* 0x0000300001f67983 */ /* 0x000eaa0000100a00 */
[----:B------:R-:W2:Y:S05]  /*68c0*/  LDSM.16.M88.4 R172, [R224+0x6080] ;  /* 0x00608000e0ac783b */ /* 0x000eaa0000000200 */
[----:B------:R-:W2:Y:S05]  /*68d0*/  LDL.64 R244, [R1+0x40] ;  /* 0x0000400001f47983 */ /* 0x000eaa0000100a00 */
[----:B------:R-:W-:Y:S05]  /*68e0*/  LDSM.16.M88.4 R192, [R233+0x8080] ;  /* 0x00808000e9c0783b */ /* 0x000fea0000000200 */
[----:B------:R-:W2:Y:S01]  /*68f0*/  LDL R167, [R1+0x28] ;  /* 0x0000280001a77983 */ /* 0x000ea20000100800 */
[-C--:B-1----:R-:W-:Y:S04]  /*6900*/  HMMA.16816.F32 R4, R48, R16.reuse, RZ ;  /* 0x000000103004723c */ /* 0x082fe800000018ff */
[----:B------:R-:W1:Y:S05]  /*6910*/  LDSM.16.M88.4 R196, [R235] ;  /* 0x00000000ebc4783b */ /* 0x000e6a0000000200 */
[----:B------:R-:W1:Y:S01]  /*6920*/  LDSM.16.M88.4 R200, [R233+0xa080] ;  /* 0x00a08000e9c8783b */ /* 0x000e620000000200 */
[C---:B---3--:R-:W-:Y:S04]  /*6930*/  HMMA.16816.F32 R8, R44.reuse, R16, RZ ;  /* 0x000000102c08723c */ /* 0x048fe800000018ff */
[----:B------:R-:W3:Y:S04]  /*6940*/  LDSM.16.M88.4 R204, [R241] ;  /* 0x00000000f1cc783b */ /* 0x000ee80000000200 */
[-C--:B------:R-:W-:Y:S01]  /*6950*/  HMMA.16816.F32 R12, R44, R18.reuse, RZ ;  /* 0x000000122c0c723c */ /* 0x080fe200000018ff */
[----:B------:R-:W1:Y:S07]  /*6960*/  LDSM.16.M88.4 R208, [R240] ;  /* 0x00000000f0d0783b */ /* 0x000e6e0000000200 */
[C---:B------:R-:W-:Y:S08]  /*6970*/  HMMA.16816.F32 R16, R48.reuse, R18, RZ ;  /* 0x000000123010723c */ /* 0x040ff000000018ff */
[-C--:B----4-:R-:W-:Y:S08]  /*6980*/  HMMA.16816.F32 R20, R48, R32.reuse, RZ ;  /* 0x000000203014723c */ /* 0x090ff000000018ff */
[C---:B------:R-:W-:Y:S08]  /*6990*/  HMMA.16816.F32 R24, R44.reuse, R32, RZ ;  /* 0x000000202c18723c */ /* 0x040ff000000018ff */
[-C--:B------:R-:W-:Y:S08]  /*69a0*/  HMMA.16816.F32 R28, R44, R34.reuse, RZ ;  /* 0x000000222c1c723c */ /* 0x080ff000000018ff */
[C---:B------:R-:W-:Y:S04]  /*69b0*/  HMMA.16816.F32 R32, R48.reuse, R34, RZ ;  /* 0x000000223020723c */ /* 0x040fe800000018ff */
[----:B--2---:R-:W-:Y:S04]  /*69c0*/  @!P6 IMAD.MOV.U32 R3, RZ, RZ, R39 ;  /* 0x000000ffff03e224 */ /* 0x004fe800078e0027 */
[----:B------:R-:W-:Y:S02]  /*69d0*/  @!P6 IMAD.WIDE.U32 R2, R36, 0x30, R2 ;  /* 0x000000302402e825 */ /* 0x000fe400078e0002 */
[-C--:B------:R-:W-:Y:S02]  /*69e0*/  HMMA.16816.F32 R36, R48, R172.reuse, RZ ;  /* 0x000000ac3024723c */ /* 0x080fe400000018ff */
[----:B------:R-:W-:Y:S02]  /*69f0*/  @!P6 IMAD.IADD R165, R3, 0x1, R0 ;  /* 0x0000000103a5e824 */ /* 0x000fe400078e0200 */
[C---:B------:R-:W-:Y:S03]  /*6a00*/  @!P6 IMAD.SHL.U32 R0, R2.reuse, 0x2, RZ ;  /* 0x000000020200e824 */ /* 0x040fe600078e00ff */
        /* <DEDUP_REMOVED lines=17> */
[----:B------:R-:W-:Y:S01]  /*6b20*/  @!P6 IADD3 R172, P0, R2, UR10, RZ ;  /* 0x0000000a02acec10 */ /* 0x000fe2000ff1e0ff */
[----:B------:R4:W-:Y:S02]  /*6b30*/  @!P6 LDGSTS.E.BYPASS.LTC128B.128 [R243+0x2880], [R2.64], !P4 ;  /* 0x0288000002f3efae */ /* 0x0009e4000e101d4e */
[C---:B------:R-:W-:Y:S03]  /*6b40*/  HMMA.16816.F32 R8, R200.reuse, R196, R8 ;  /* 0x000000c4c808723c */ /* 0x040fe60000001808 */
[----:B------:R4:W-:Y:S01]  /*6b50*/  @!P6 LDGSTS.E.BYPASS.LTC128B.128 [R243+0x4080], [R2.64+0x80], !P3 ;  /* 0x0408008002f3efae */ /* 0x0009e2000d901d4e */
[----:B------:R-:W-:Y:S02]  /*6b60*/  @!P6 IADD3.X R173, R3, UR11, RZ, P0, !PT ;  /* 0x0000000b03adec10 */ /* 0x000fe400087fe4ff */
[----:B------:R-:W-:Y:S02]  /*6b70*/  PLOP3.LUT P0, PT, PT, PT, UP3, 0x80, 0x0 ;  /* 0x000000000000781c */ /* 0x000fe40003f0f038 */
[-C--:B------:R-:W-:Y:S01]  /*6b80*/  HMMA.16816.F32 R12, R200, R198.reuse, R12 ;  /* 0x000000c6c80c723c */ /* 0x080fe2000000180c */
[----:B------:R2:W-:Y:S03]  /*6b90*/  @!P6 LDGSTS.E.BYPASS.LTC128B.128 [R243+0x3080], [R172.64], !P4 ;  /* 0x03080000acf3efae */ /* 0x0005e6000e101d4e */
[----:B------:R-:W-:Y:S02]  /*6ba0*/  IMAD.MOV.U32 R245, RZ, RZ, c[0x0][0x1e4] ;  /* 0x00007900fff57624 */ /* 0x000fe400078e00ff */
[----:B------:R2:W-:Y:S01]  /*6bb0*/  @!P6 LDGSTS.E.BYPASS.LTC128B.128 [R243+0x4880], [R172.64+0x80], !P3 ;  /* 0x04880080acf3efae */ /* 0x0005e2000d901d4e */
[C---:B------:R-:W-:Y:S01]  /*6bc0*/  ISETP.GT.AND P6, PT, R242.reuse, UR8, PT ;  /* 0x00000008f2007c0c */ /* 0x040fe2000bfc4270 */
[C---:B------:R-:W-:Y:S03]  /*6bd0*/  HMMA.16816.F32 R16, R192.reuse, R198, R16 ;  /* 0x000000c6c010723c */ /* 0x040fe60000001810 */
[----:B------:R-:W-:Y:S05]  /*6be0*/  LDSM.16.M88.4 R216, [R232+0xa080] ;  /* 0x00a08000e8d8783b */ /* 0x000fea0000000200 */
[-C--:B---3--:R-:W-:Y:S01]  /*6bf0*/  HMMA.16816.F32 R20, R192, R204.reuse, R20 ;  /* 0x000000ccc014723c */ /* 0x088fe20000001814 */
[----:B------:R-:W0:Y:S03]  /*6c00*/  LDGDEPBAR ;  /* 0x00000000000079af */ /* 0x000e260000000000 */
[----:B------:R-:W-:Y:S02]  /*6c10*/  @P6 IADD3 R0, R242, -0x1, RZ ;  /* 0xfffffffff2006810 */ /* 0x000fe40007ffe0ff */
[----:B-1----:R-:W-:Y:S01]  /*6c20*/  LDSM.16.M88.4 R212, [R230+0x5080] ;  /* 0x00508000e6d4783b */ /* 0x002fe20000000200 */
[----:B----4-:R-:W-:Y:S01]  /*6c30*/  @P6 IMAD.MOV.U32 R3, RZ, RZ, R247 ;  /* 0x000000ffff036224 */ /* 0x010fe200078e00f7 */
[C---:B------:R-:W-:Y:S03]  /*6c40*/  HMMA.16816.F32 R24, R200.reuse, R204, R24 ;  /* 0x000000ccc818723c */ /* 0x040fe60000001818 */
[----:B------:R-:W-:Y:S01]  /*6c50*/  LDSM.16.M88.4 R220, [R230+0x5880] ;  /* 0x00588000e6dc783b */ /* 0x000fe20000000200 */
[----:B--2---:R-:W-:Y:S01]  /*6c60*/  @P6 IMAD.WIDE.U32 R168, R0, c[0x0][0x1e0], RZ ;  /* 0x0000780000a86a25 */ /* 0x004fe200078e00ff */
[----:B------:R-:W-:Y:S03]  /*6c70*/  @P6 SHF.R.S32.HI R2, RZ, 0x1f, R0 ;  /* 0x0000001fff026819 */ /* 0x000fe60000011400 */
[-C--:B------:R-:W-:Y:S01]  /*6c80*/  HMMA.16816.F32 R28, R200, R206.reuse, R28 ;  /* 0x000000cec81c723c */ /* 0x080fe2000000181c */
[----:B------:R-:W1:Y:S03]  /*6c90*/  LDSM.16.M88.4 R172, [R232+0x8080] ;  /* 0x00808000e8ac783b */ /* 0x000e660000000200 */
[----:B------:R-:W-:Y:S02]  /*6ca0*/  @P6 IMAD R2, R2, c[0x0][0x1e0], RZ ;  /* 0x0000780002026a24 */ /* 0x000fe400078e02ff */
[----:B------:R-:W2:Y:S02]  /*6cb0*/  LDSM.16.M88.4 R196, [R230+0x6080] ;  /* 0x00608000e6c4783b */ /* 0x000ea40000000200 */
[C---:B------:R-:W-:Y:S03]  /*6cc0*/  HMMA.16816.F32 R32, R192.reuse, R206, R32 ;  /* 0x000000cec020723c */ /* 0x040fe60000001820 */
[----:B------:R-:W-:Y:S01]  /*6cd0*/  LDSM.16.M88.4 R204, [R229] ;  /* 0x00000000e5cc783b */ /* 0x000fe20000000200 */
[----:B------:R-:W-:Y:S04]  /*6ce0*/  @P6 IMAD R2, R0, c[0x0][0x1e4], R2 ;  /* 0x0000790000026a24 */ /* 0x000fe800078e0202 */
[-C--:B------:R-:W-:Y:S04]  /*6cf0*/  HMMA.16816.F32 R36, R192, R208.reuse, R36 ;  /* 0x000000d0c024723c */ /* 0x080fe80000001824 */
[----:B------:R-:W-:Y:S02]  /*6d00*/  @P6 IMAD.IADD R0, R169, 0x1, R2 ;  /* 0x00000001a9006824 */ /* 0x000fe400078e0202 */
[----:B------:R-:W-:Y:S02]  /*6d10*/  @P6 IMAD.MOV.U32 R2, RZ, RZ, R244 ;  /* 0x000000ffff026224 */ /* 0x000fe400078e00f4 */
[C---:B------:R-:W-:Y:S01]  /*6d20*/  HMMA.16816.F32 R40, R200.reuse, R208, R40 ;  /* 0x000000d0c828723c */ /* 0x040fe20000001828 */
[----:B------:R-:W-:Y:S03]  /*6d30*/  IMAD.MOV.U32 R244, RZ, RZ, c[0x0][0x1e0] ;  /* 0x00007800fff47624 */ /* 0x000fe600078e00ff */
[----:B------:R-:W-:Y:S04]  /*6d40*/  @P6 IMAD.WIDE.U32 R2, R168, 0x30, R2 ;  /* 0x00000030a8026825 */ /* 0x000fe800078e0002 */
[-C--:B------:R-:W-:Y:S01]  /*6d50*/  HMMA.16816.F32 R44, R200, R210.reuse, R44 ;  /* 0x000000d2c82c723c */ /* 0x080fe2000000182c */
[----:B------:R-:W3:Y:S03]  /*6d60*/  LDSM.16.M88.4 R200, [R234+0x8080] ;  /* 0x00808000eac8783b */ /* 0x000ee60000000200 */
[----:B------:R-:W-:Y:S02]  /*6d70*/  @P6 IMAD.SHL.U32 R168, R2, 0x2, RZ ;  /* 0x0000000202a86824 */ /* 0x000fe400078e00ff */
[----:B------:R-:W-:Y:S02]  /*6d80*/  @P6 IMAD.SHL.U32 R165, R244, 0x20, RZ ;  /* 0x00000020f4a56824 */ /* 0x000fe400078e00ff */
[----:B------:R-:W-:Y:S01]  /*6d90*/  HMMA.16816.F32 R48, R192, R210, R48 ;  /* 0x000000d2c030723c */ /* 0x000fe20000001830 */
[----:B------:R-:W4:Y:S03]  /*6da0*/  LDSM.16.M88.4 R192, [R234+0xa080] ;  /* 0x00a08000eac0783b */ /* 0x000f260000000200 */
[----:B------:R-:W-:Y:S02]  /*6db0*/  @P6 IMAD R0, R0, 0x30, RZ ;  /* 0x0000003000006824 */ /* 0x000fe400078e02ff */
[----:B------:R-:W2:Y:S02]  /*6dc0*/  LDSM.16.M88.4 R208, [R229+0x800] ;  /* 0x00080000e5d0783b */ /* 0x000ea40000000200 */
[-C--:B-1----:R-:W-:Y:S05]  /*6dd0*/  HMMA.16816.F32 R4, R172, R212.reuse, R4 ;  /* 0x000000d4ac04723c */ /* 0x082fea0000001804 */
[----:B------:R-:W-:Y:S03]  /*6de0*/  @P6 IMAD.IADD R0, R3, 0x1, R0 ;  /* 0x0000000103006824 */ /* 0x000fe600078e0200 */
[C---:B------:R-:W-:Y:S04]  /*6df0*/  HMMA.16816.F32 R8, R216.reuse, R212, R8 ;  /* 0x000000d4d808723c */ /* 0x040fe80000001808 */
[----:B------:R-:W-:Y:S02]  /*6e00*/  @P6 SHF.L.U64.HI R3, R2, 0x1, R0 ;  /* 0x0000000102036819 */ /* 0x000fe40000010200 */
[----:B------:R-:W-:Y:S02]  /*6e10*/  @P6 SHF.L.U64.HI R0, R244, 0x5, R245 ;  /* 0x00000005f4006819 */ /* 0x000fe400000102f5 */
        /* <DEDUP_REMOVED lines=13> */
[----:B------:R-:W-:Y:S05]  /*6ef0*/  LDSM.16.M88.4 R172, [R231+0xc080] ;  /* 0x00c08000e7ac783b */ /* 0x000fea0000000200 */
[----:B------:R-:W2:Y:S02]  /*6f00*/  LDSM.16.M88.4 R196, [R224+0x6880] ;  /* 0x00688000e0c4783b */ /* 0x000ea40000000200 */
[-C--:B---3--:R-:W-:Y:S08]  /*6f10*/  HMMA.16816.F32 R4, R200, R204.reuse, R4 ;  /* 0x000000ccc804723c */ /* 0x088ff00000001804 */
[C---:B----4-:R-:W-:Y:S08]  /*6f20*/  HMMA.16816.F32 R8, R192.reuse, R204, R8 ;  /* 0x000000ccc008723c */ /* 0x050ff00000001808 */
        /* <DEDUP_REMOVED lines=11> */
[----:B------:R-:W1:Y:S07]  /*6fe0*/  LDSM.16.M88.4 R192, [R224+0x7880] ;  /* 0x00788000e0c0783b */ /* 0x000e6e0000000200 */
[----:B------:R-:W-:Y:S01]  /*6ff0*/  HMMA.16816.F32 R48, R200, R214, R48 ;  /* 0x000000d6c830723c */ /* 0x000fe20000001830 */
[----:B------:R-:W3:Y:S05]  /*7000*/  LDSM.16.M88.4 R200, [R233+0xc080] ;  /* 0x00c08000e9c8783b */ /* 0x000eea0000000200 */
[----:B------:R-:W-:Y:S02]  /*7010*/  LDSM.16.M88.4 R212, [R237] ;  /* 0x00000000edd4783b */ /* 0x000fe40000000200 */
[-C--:B--2---:R-:W-:Y:S08]  /*7020*/  HMMA.16816.F32 R4, R172, R196.reuse, R4 ;  /* 0x000000c4ac04723c */ /* 0x084ff00000001804 */
        /* <DEDUP_REMOVED lines=14> */
[----:B------:R-:W-:Y:S05]  /*7110*/  LDSM.16.M88.4 R172, [R232+0xc080] ;  /* 0x00c08000e8ac783b */ /* 0x000fea0000000200 */
[----:B------:R-:W1:Y:S02]  /*7120*/  LDSM.16.M88.4 R192, [R230+0x6880] ;  /* 0x00688000e6c0783b */ /* 0x000e640000000200 */
[-C--:B---3--:R-:W-:Y:S08]  /*7130*/  HMMA.16816.F32 R4, R200, R204.reuse, R4 ;  /* 0x000000ccc804723c */ /* 0x088ff00000001804 */
        /* <DEDUP_REMOVED lines=14> */
[----:B------:R-:W-:Y:S05]  /*7220*/  LDSM.16.M88.4 R200, [R234+0xc080] ;  /* 0x00c08000eac8783b */ /* 0x000fea0000000200 */
[----:B------:R-:W4:Y:S02]  /*7230*/  LDSM.16.M88.4 R212, [R229+0x1800] ;  /* 0x00180000e5d4783b */ /* 0x000f240000000200 */
[-C--:B-1----:R-:W-:Y:S08]  /*7240*/  HMMA.16816.F32 R4, R172, R192.reuse, R4 ;  /* 0x000000c0ac04723c */ /* 0x082ff00000001804 */
[C---:B---3--:R-:W-:Y:S07]  /*7250*/  HMMA.16816.F32 R8, R204.reuse, R192, R8 ;  /* 0x000000c0cc08723c */ /* 0x048fee0000001808 */
[C---:B------:R-:W-:Y:S01]  /*7260*/  @P6 IADD3 R192, P5, R168.reuse, 0x80, RZ ;  /* 0x00000080a8c06810 */ /* 0x040fe20007fbe0ff */
[-C--:B------:R-:W-:Y:S04]  /*7270*/  HMMA.16816.F32 R12, R204, R194.reuse, R12 ;  /* 0x000000c2cc0c723c */ /* 0x080fe8000000180c */
[----:B------:R-:W-:Y:S02]  /*7280*/  @P6 IADD3 R168, P1, R168, c[0x0][0x1c8], RZ ;  /* 0x00007200a8a86a10 */ /* 0x000fe40007f3e0ff */
[----:B------:R-:W-:Y:S02]  /*7290*/  @P6 IADD3 R192, P2, R192, c[0x0][0x1c8], RZ ;  /* 0x00007200c0c06a10 */ /* 0x000fe40007f5e0ff */
[C---:B------:R-:W-:Y:S04]  /*72a0*/  HMMA.16816.F32 R16, R172.reuse, R194, R16 ;  /* 0x000000c2ac10723c */ /* 0x040fe80000001810 */
[----:B------:R-:W-:Y:S02]  /*72b0*/  @P6 IADD3.X R169, R3, c[0x0][0x1cc], RZ, P1, !PT ;  /* 0x0000730003a96a10 */ /* 0x000fe40000ffe4ff */
[-C--:B------:R-:W-:Y:S02]  /*72c0*/  @P6 IADD3 R2, P1, R168, R165.reuse, RZ ;  /* 0x000000a5a8026210 */ /* 0x080fe40007f3e0ff */
[-C--:B--2---:R-:W-:Y:S04]  /*72d0*/  HMMA.16816.F32 R20, R172, R196.reuse, R20 ;  /* 0x000000c4ac14723c */ /* 0x084fe80000001814 */
[----:B------:R-:W-:Y:S01]  /*72e0*/  @P6 IADD3.X R193, RZ, c[0x0][0x1cc], R3, P2, P5 ;  /* 0x00007300ffc16a10 */ /* 0x000fe200017ea403 */
[--C-:B------:R-:W-:Y:S03]  /*72f0*/  @P6 IMAD.X R3, R169, 0x1, R0.reuse, P1 ;  /* 0x00000001a9036824 */ /* 0x100fe600008e0600 */
[C---:B------:R-:W-:Y:S08]  /*7300*/  HMMA.16816.F32 R24, R204.reuse, R196, R24 ;  /* 0x000000c4cc18723c */ /* 0x040ff00000001818 */
[-C--:B------:R-:W-:Y:S08]  /*7310*/  HMMA.16816.F32 R28, R204, R198.reuse, R28 ;  /* 0x000000c6cc1c723c */ /* 0x080ff0000000181c */
[C---:B------:R-:W-:Y:S08]  /*7320*/  HMMA.16816.F32 R32, R172.reuse, R198, R32 ;  /* 0x000000c6ac20723c */ /* 0x040ff00000001820 */
[-C--:B----4-:R-:W-:Y:S08]  /*7330*/  HMMA.16816.F32 R36, R172, R208.reuse, R36 ;  /* 0x000000d0ac24723c */ /* 0x090ff00000001824 */
[C---:B------:R-:W-:Y:S08]  /*7340*/  HMMA.16816.F32 R40, R204.reuse, R208, R40 ;  /* 0x000000d0cc28723c */ /* 0x040ff00000001828 */
[-C--:B------:R-:W-:Y:S08]  /*7350*/  HMMA.16816.F32 R44, R204, R210.reuse, R44 ;  /* 0x000000d2cc2c723c */ /* 0x080ff0000000182c */
[----:B------:R-:W-:Y:S01]  /*7360*/  HMMA.16816.F32 R48, R172, R210, R48 ;  /* 0x000000d2ac30723c */ /* 0x000fe20000001830 */
[----:B------:R-:W2:Y:S05]  /*7370*/  LDL R210, [R1+0x10] ;  /* 0x0000100001d27983 */ /* 0x000eaa0000100800 */
[----:B------:R-:W1:Y:S02]  /*7380*/  LDSM.16.M88.4 R172, [R229+0x2800] ;  /* 0x00280000e5ac783b */ /* 0x000e640000000200 */
[-C--:B------:R-:W-:Y:S01]  /*7390*/  HMMA.16816.F32 R4, R200, R212.reuse, R4 ;  /* 0x000000d4c804723c */ /* 0x080fe20000001804 */
[----:B------:R-:W-:Y:S04]  /*73a0*/  DEPBAR.LE SB0, 0x0 ;  /* 0x000080000000791a */ /* 0x000fe80000000000 */
[----:B------:R-:W-:Y:S03]  /*73b0*/  BAR.SYNC.DEFER_BLOCKING 0x0 ;  /* 0x0000000000007b1d */ /* 0x000fe60000010000 */
[C---:B------:R-:W-:Y:S08]  /*73c0*/  HMMA.16816.F32 R8, R216.reuse, R212, R8 ;  /* 0x000000d4d808723c */ /* 0x040ff00000001808 */
[-C--:B------:R-:W-:Y:S08]  /*73d0*/  HMMA.16816.F32 R12, R216, R214.reuse, R12 ;  /* 0x000000d6d80c723c */ /* 0x080ff0000000180c */
[C---:B------:R-:W-:Y:S08]  /*73e0*/  HMMA.16816.F32 R16, R200.reuse, R214, R16 ;  /* 0x000000d6c810723c */ /* 0x040ff00000001810 */
[-C--:B------:R-:W-:Y:S08]  /*73f0*/  HMMA.16816.F32 R20, R200, R220.reuse, R20 ;  /* 0x000000dcc814723c */ /* 0x080ff00000001814 */
[C---:B------:R-:W-:Y:S08]  /*7400*/  HMMA.16816.F32 R24, R216.reuse, R220, R24 ;  /* 0x000000dcd818723c */ /* 0x040ff00000001818 */
[-C--:B------:R-:W-:Y:S01]  /*7410*/  HMMA.16816.F32 R28, R216, R222.reuse, R28 ;  /* 0x000000ded81c723c */ /* 0x080fe2000000181c */
[----:B------:R-:W-:Y:S01]  /*7420*/  @!PT LDS RZ, [RZ] ;  /* 0x00000000fffff984 */ /* 0x000fe20000000800 */
[----:B------:R-:W-:Y:S01]  /*7430*/  @!PT LDS RZ, [RZ] ;  /* 0x00000000fffff984 */ /* 0x000fe20000000800 */
[----:B------:R-:W-:Y:S01]  /*7440*/  @!PT LDS RZ, [RZ] ;  /* 0x00000000fffff984 */ /* 0x000fe20000000800 */
[----:B------:R3:W-:Y:S05]  /*7450*/  @P6 LDGSTS.E.BYPASS.LTC128B.128 [R243+0x5080], [R168.64], !P4 ;  /* 0x05080000a8f36fae */ /* 0x0007ea000e101d4e */
[----:B------:R4:W-:Y:S02]  /*7460*/  @P6 LDGSTS.E.BYPASS.LTC128B.128 [R243+0x6880], [R192.64], !P3 ;  /* 0x06880000c0f36fae */ /* 0x0009e4000d901d4e */
[C---:B------:R-:W-:Y:S03]  /*7470*/  HMMA.16816.F32 R32, R200.reuse, R222, R32 ;  /* 0x000000dec820723c */ /* 0x040fe60000001820 */
[----:B------:R2:W-:Y:S05]  /*7480*/  @P6 LDGSTS.E.BYPASS.LTC128B.128 [R243+0x5880], [R2.64], !P4 ;  /* 0x0588000002f36fae */ /* 0x0005ea000e101d4e */
[-C--:B-1----:R-:W-:Y:S01]  /*7490*/  HMMA.16816.F32 R36, R200, R172.reuse, R36 ;  /* 0x000000acc824723c */ /* 0x082fe20000001824 */
[----:B------:R2:W-:Y:S07]  /*74a0*/  @P6 LDGSTS.E.BYPASS.LTC128B.128 [R243+0x7080], [R2.64+0x80], !P3 ;  /* 0x0708008002f36fae */ /* 0x0005ee000d901d4e */
[C---:B------:R-:W-:Y:S01]  /*74b0*/  HMMA.16816.F32 R40, R216.reuse, R172, R40 ;  /* 0x000000acd828723c */ /* 0x040fe20000001828 */
[----:B------:R4:W2:Y:S07]  /*74c0*/  LDL R173, [R1+0x24] ;  /* 0x0000240001ad7983 */ /* 0x0008ae0000100800 */
[-C--:B------:R-:W-:Y:S08]  /*74d0*/  HMMA.16816.F32 R44, R216, R174.reuse, R44 ;  /* 0x000000aed82c723c */ /* 0x080ff0000000182c */
[----:B------:R-:W-:Y:S04]  /*74e0*/  HMMA.16816.F32 R48, R200, R174, R48 ;  /* 0x000000aec830723c */ /* 0x000fe80000001830 */
[----:B--2---:R-:W-:Y:S01]  /*74f0*/  @P0 IMAD.MOV.U32 R173, RZ, RZ, R167 ;  /* 0x000000ffffad0224 */ /* 0x004fe200078e00a7 */
[----:B---3--:R-:W-:Y:S04]  /*7500*/  @P6 IADD3 R168, P0, R2, R165, RZ ;  /* 0x000000a502a86210 */ /* 0x008fe80007f1e0ff */
[----:B------:R-:W1:Y:S03]  /*7510*/  SHFL.IDX PT, R165, R173, RZ, 0x1c1f ;  /* 0x001c1fffada57589 */ /* 0x000e6600000e0000 */
[----:B------:R-:W-:Y:S01]  /*7520*/  @P6 IMAD.X R169, R3, 0x1, R0, P0 ;  /* 0x0000000103a96824 */ /* 0x000fe200000e0600 */
[----:B------:R-:W-:Y:S01]  /*7530*/  PLOP3.LUT P0, PT, PT, PT, UP2, 0x40, 0x0 ;  /* 0x000000000000781c */ /* 0x000fe20003f0e828 */
[----:B------:R-:W-:Y:S03]  /*7540*/  IMAD R3, R242, -0x30, RZ ;  /* 0xffffffd0f2037824 */ /* 0x000fe600078e02ff */
[----:B------:R2:W-:Y:S02]  /*7550*/  @P6 LDGSTS.E.BYPASS.LTC128B.128 [R243+0x6080], [R168.64], !P4 ;  /* 0x06080000a8f36fae */ /* 0x0005e4000e101d4e */
[----:B------:R-:W-:Y:S03]  /*7560*/  IADD3 R175, -R210, 0x1, R3 ;  /* 0x00000001d2af7810 */ /* 0x000fe60007ffe103 */
[----:B------:R2:W-:Y:S01]  /*7570*/  @P6 LDGSTS.E.BYPASS.LTC128B.128 [R243+0x7880], [R168.64+0x80], !P3 ;  /* 0x07880080a8f36fae */ /* 0x0005e2000d901d4e */
[----:B------:R-:W-:Y:S04]  /*7580*/  IADD3 R175, R175, c[0x0][0x1d0], RZ ;  /* 0x00007400afaf7a10 */ /* 0x000fe80007ffe0ff */
[----:B------:R-:W-:Y:S01]  /*7590*/  IADD3 R175, R175, -c[0x0][0x168], RZ ;  /* 0x80005a00afaf7a10 */ /* 0x000fe20007ffe0ff */
[----:B------:R-:W0:Y:S03]  /*75a0*/  LDGDEPBAR ;  /* 0x00000000000079af */ /* 0x000e260000000000 */
[C---:B------:R-:W-:Y:S02]  /*75b0*/  IADD3 R174, R175.reuse, c[0x0][0x328], RZ ;  /* 0x0000ca00afae7a10 */ /* 0x040fe40007ffe0ff */
[----:B------:R-:W-:Y:S05]  /*75c0*/  IADD3 R175, R175, UR6, RZ ;  /* 0x00000006afaf7c10 */ /* 0x000fea000fffe0ff */
[----:B-1----:R-:W-:Y:S02]  /*75d0*/  IMAD.IADD R0, R165, 0x1, R175 ;  /* 0x00000001a5007824 */ /* 0x002fe400078e02af */
[----:B--2---:R-:W-:Y:S01]  /*75e0*/  IMAD.IADD R169, R174, 0x1, R165 ;  /* 0x00000001aea97824 */ /* 0x004fe200078e02a5 */
[----:B------:R-:W-:-:S05]  /*75f0*/  @P0 BRA `(.L_x_2726) ;  /* 0x0000019000000947 */ /* 0x000fca0003800000 */
[----:B----4-:R-:W-:Y:S01]  /*7600*/  IADD3 R2, R165, c[0x0][0x1d0], RZ ;  /* 0x00007400a5027a10 */ /* 0x010fe20007ffe0ff */
        /* <DEDUP_REMOVED lines=13> */
.L_x_2728:
[----:B------:R-:W-:Y:S04]  /*76e0*/  MOV R165, c[0x0][0x32c] ;  /* 0x0000cb0000a57a02 */ /* 0x000fe80000000f00 */
[----:B------:R-:W-:Y:S11]  /*76f0*/  ISETP.NE.AND P0, PT, R165, 0x1, PT ;  /* 0x00000001a500780c */ /* 0x000ff60003f05270 */
[----:B------:R-:W-:Y:S02]  /*7700*/  @!UPT UIADD3 URZ, URZ, URZ, URZ ;  /* 0x0000003f3f3ff290 */ /* 0x000fe4000fffe03f */
[----:B------:R-:W-:Y:S05]  /*7710*/  @P0 IMAD.HI.U32 R165, R2, c[0x0][0x330], RZ ;  /* 0x0000cc0002a50a27 */ /* 0x000fea00078e00ff */
[----:B------:R-:W-:Y:S02]  /*7720*/  @P0 SHF.R.U32.HI R2, RZ, c[0x0][0x334], R165 ;  /* 0x0000cd00ff020a19 */ /* 0x000fe400000116a5 */
.L_x_2729:
[----:B------:R-:W-:Y:S05]  /*7730*/  BSYNC B0 ;  /* 0x0000000000007941 */ /* 0x000fea0003800000 */
.L_x_2727:
[----:B------:R-:W-:Y:S04]  /*7740*/  IMAD.IADD R165, R3, 0x1, -R210 ;  /* 0x0000000103a57824 */ /* 0x000fe800078e0ad2 */
[----:B------:R-:W-:Y:S05]  /*7750*/  IMAD R2, R2, c[0x0][0x32c], R165 ;  /* 0x0000cb0002027a24 */ /* 0x000fea00078e02a5 */
[----:B------:R-:W-:Y:S02]  /*7760*/  IADD3 R165, R2, c[0x0][0x32c], RZ ;  /* 0x0000cb0002a57a10 */ /* 0x000fe40007ffe0ff */
[----:B------:R-:W-:Y:S02]  /*7770*/  IMNMX R0, R0, R2, !PT ;  /* 0x0000000200007217 */ /* 0x000fe40007800200 */
[----:B------:R-:W-:Y:S02]  /*7780*/  IMNMX R169, R169, R165, PT ;  /* 0x000000a5a9a97217 */ /* 0x000fe40003800200 */
.L_x_2726:
[----:B----4-:R-:W-:Y:S01]  /*7790*/  PLOP3.LUT P0, PT, PT, PT, UP2, 0x40, 0x0 ;  /* 0x000000000000781c */ /* 0x010fe20003f0e828 */
[----:B------:R-:W1:Y:S02]  /*77a0*/  SHFL.IDX PT, R165, R173, 0x1, 0x1c1f ;  /* 0x003c1f00ada57f89 */ /* 0x000e6400000e0000 */
[----:B-1----:R-:W-:Y:S01]  /*77b0*/  IADD3 R2, R175, R165, RZ ;  /* 0x000000a5af027210 */ /* 0x002fe20007ffe0ff */
[----:B------:R-:W-:Y:S09]  /*77c0*/  IMAD.IADD R168, R174, 0x1, R165 ;  /* 0x00000001aea87824 */ /* 0x000ff200078e02a5 */
        /* <DEDUP_REMOVED lines=15> */
.L_x_2732:
[----:B------:R-:W-:Y:S04]  /*78c0*/  MOV R167, c[0x0][0x32c] ;  /* 0x0000cb0000a77a02 */ /* 0x000fe80000000f00 */
[----:B------:R-:W-:Y:S11]  /*78d0*/  ISETP.NE.AND P0, PT, R167, 0x1, PT ;  /* 0x00000001a700780c */ /* 0x000ff60003f05270 */
[----:B------:R-:W-:Y:S02]  /*78e0*/  @!UPT UIADD3 URZ, URZ, URZ, URZ ;  /* 0x0000003f3f3ff290 */ /* 0x000fe4000fffe03f */
[----:B------:R-:W-:Y:S05]  /*78f0*/  @P0 IMAD.HI.U32 R167, R165, c[0x0][0x330], RZ ;  /* 0x0000cc00a5a70a27 */ /* 0x000fea00078e00ff */
[----:B------:R-:W-:Y:S02]  /*7900*/  @P0 SHF.R.U32.HI R165, RZ, c[0x0][0x334], R167 ;  /* 0x0000cd00ffa50a19 */ /* 0x000fe400000116a7 */
.L_x_2733:
[----:B------:R-:W-:Y:S05]  /*7910*/  BSYNC B0 ;  /* 0x0000000000007941 */ /* 0x000fea0003800000 */
.L_x_2731:
[----:B------:R-:W-:Y:S04]  /*7920*/  IMAD.IADD R167, R3, 0x1, -R210 ;  /* 0x0000000103a77824 */ /* 0x000fe800078e0ad2 */
[----:B------:R-:W-:Y:S05]  /*7930*/  IMAD R165, R165, c[0x0][0x32c], R167 ;  /* 0x0000cb00a5a57a24 */ /* 0x000fea00078e02a7 */
[----:B------:R-:W-:Y:S02]  /*7940*/  IADD3 R167, R165, c[0x0][0x32c], RZ ;  /* 0x0000cb00a5a77a10 */ /* 0x000fe40007ffe0ff */
[----:B------:R-:W-:Y:S02]  /*7950*/  IMNMX R2, R2, R165, !PT ;  /* 0x000000a502027217 */ /* 0x000fe40007800200 */
[----:B------:R-:W-:Y:S02]  /*7960*/  IMNMX R168, R168, R167, PT ;  /* 0x000000a7a8a87217 */ /* 0x000fe40003800200 */
.L_x_2730:
[----:B------:R-:W-:Y:S01]  /*7970*/  PLOP3.LUT P0, PT, PT, PT, UP2, 0x40, 0x0 ;  /* 0x000000000000781c */ /* 0x000fe20003f0e828 */
        /* <DEDUP_REMOVED lines=18> */
.L_x_2736:
[----:B------:R-:W-:Y:S04]  /*7aa0*/  MOV R192, c[0x0][0x32c] ;  /* 0x0000cb0000c07a02 */ /* 0x000fe80000000f00 */
[----:B------:R-:W-:Y:S11]  /*7ab0*/  ISETP.NE.AND P0, PT, R192, 0x1, PT ;  /* 0x00000001c000780c */ /* 0x000ff60003f05270 */
[----:B------:R-:W-:Y:S02]  /*7ac0*/  @!UPT UIADD3 URZ, URZ, URZ, URZ ;  /* 0x0000003f3f3ff290 */ /* 0x000fe4000fffe03f */
[----:B------:R-:W-:Y:S05]  /*7ad0*/  @P0 IMAD.HI.U32 R192, R172, c[0x0][0x330], RZ ;  /* 0x0000cc00acc00a27 */ /* 0x000fea00078e00ff */
[----:B------:R-:W-:Y:S02]  /*7ae0*/  @P0 SHF.R.U32.HI R172, RZ, c[0x0][0x334], R192 ;  /* 0x0000cd00ffac0a19 */ /* 0x000fe400000116c0 */
.L_x_2737:
[----:B------:R-:W-:Y:S05]  /*7af0*/  BSYNC B0 ;  /* 0x0000000000007941 */ /* 0x000fea0003800000 */
.L_x_2735:
[----:B------:R-:W-:Y:S04]  /*7b00*/  IMAD.IADD R192, R3, 0x1, -R210 ;  /* 0x0000000103c07824 */ /* 0x000fe800078e0ad2 */
[----:B------:R-:W-:Y:S05]  /*7b10*/  IMAD R172, R172, c[0x0][0x32c], R192 ;  /* 0x0000cb00acac7a24 */ /* 0x000fea00078e02c0 */
[----:B------:R-:W-:Y:S02]  /*7b20*/  IADD3 R192, R172, c[0x0][0x32c], RZ ;  /* 0x0000cb00acc07a10 */ /* 0x000fe40007ffe0ff */
[----:B------:R-:W-:Y:S02]  /*7b30*/  IMNMX R165, R165, R172, !PT ;  /* 0x000000aca5a57217 */ /* 0x000fe40007800200 */
[----:B------:R-:W-:Y:S02]  /*7b40*/  IMNMX R167, R167, R192, PT ;  /* 0x000000c0a7a77217 */ /* 0x000fe40003800200 */
.L_x_2734:
[C---:B------:R-:W-:Y:S02]  /*7b50*/  ISETP.GE.AND P1, PT, R3.reuse, 0x9, PT ;  /* 0x000000090300780c */ /* 0x040fe40003f26270 */
[----:B------:R-:W-:Y:S02]  /*7b60*/  ISETP.GE.AND P5, PT, R3, 0xa, PT ;  /* 0x0000000a0300780c */ /* 0x000fe40003fa6270 */
[----:B------:R-:W-:Y:S02]  /*7b70*/  ISETP.GT.AND P0, PT, R0, 0x8, !P1 ;  /* 0x000000080000780c */ /* 0x000fe40004f04270 */
[----:B------:R-:W-:Y:S02]  /*7b80*/  P2R R193, PR, RZ, 0x2 ;  /* 0x00000002ffc17803 */ /* 0x000fe40000000000 */
[----:B------:R-:W-:Y:S02]  /*7b90*/  ISETP.LT.OR P0, PT, R169, 0x9, P0 ;  /* 0x00000009a900780c */ /* 0x000fe40000701670 */
[----:B------:R-:W-:Y:S02]  /*7ba0*/  ISETP.GT.AND P1, PT, R2, 0x8, !P1 ;  /* 0x000000080200780c */ /* 0x000fe40004f24270 */
[----:B------:R-:W-:Y:S02]  /*7bb0*/  P2R R199, PR, RZ, 0x10 ;  /* 0x00000010ffc77803 */ /* 0x000fe40000000000 */
[----:B------:R-:W-:Y:S02]  /*7bc0*/  FSEL R194, R16, -INF , !P0 ;  /* 0xff80000010c27808 */ /* 0x000fe40004000000 */
[----:B------:R-:W-:Y:S02]  /*7bd0*/  ISETP.GT.AND P0, PT, R2, 0x9, !P5 ;  /* 0x000000090200780c */ /* 0x000fe40006f04270 */
[C---:B------:R-:W-:Y:S02]  /*7be0*/  ISETP.LT.OR P1, PT, R168.reuse, 0x9, P1 ;  /* 0x00000009a800780c */ /* 0x040fe40000f21670 */
[----:B------:R-:W-:Y:S02]  /*7bf0*/  ISETP.GE.AND P4, PT, R3, 0x11, PT ;  /* 0x000000110300780c */ /* 0x000fe40003f86270 */
[----:B------:R-:W-:Y:S02]  /*7c00*/  ISETP.LT.OR P0, PT, R168, 0xa, P0 ;  /* 0x0000000aa800780c */ /* 0x000fe40000701670 */
[----:B------:R-:W-:Y:S02]  /*7c10*/  FSEL R196, R18, -INF , !P1 ;  /* 0xff80000012c47808 */ /* 0x000fe40004800000 */
[----:B------:R-:W-:Y:S02]  /*7c20*/  ISETP.GT.AND P1, PT, R0, 0x10, !P4 ;  /* 0x000000100000780c */ /* 0x000fe40006724270 */
[----:B------:R-:W-:Y:S02]  /*7c30*/  P2R R198, PR, RZ, 0x8 ;  /* 0x00000008ffc67803 */ /* 0x000fe40000000000 */
[----:B------:R-:W-:Y:S02]  /*7c40*/  FSEL R197, R19, -INF , !P0 ;  /* 0xff80000013c57808 */ /* 0x000fe40004000000 */
[----:B------:R-:W-:Y:S02]  /*7c50*/  ISETP.LT.OR P0, PT, R169, 0x11, P1 ;  /* 0x00000011a900780c */ /* 0x000fe40000f01670 */
[C---:B------:R-:W-:Y:S02]  /*7c60*/  ISETP.GE.AND P3, PT, R3.reuse, 0x12, PT ;  /* 0x000000120300780c */ /* 0x040fe40003f66270 */
[----:B------:R-:W-:Y:S02]  /*7c70*/  FSEL R200, R20, -INF , !P0 ;  /* 0xff80000014c87808 */ /* 0x000fe40004000000 */
[----:B------:R-:W-:Y:S02]  /*7c80*/  ISETP.GT.AND P0, PT, R0, 0x11, !P3 ;  /* 0x000000110000780c */ /* 0x000fe40005f04270 */
[----:B------:R-:W-:Y:S02]  /*7c90*/  ISETP.GE.AND P1, PT, R3, 0x19, PT ;  /* 0x000000190300780c */ /* 0x000fe40003f26270 */
[----:B------:R-:W-:Y:S02]  /*7ca0*/  ISETP.LT.OR P0, PT, R169, 0x12, P0 ;  /* 0x00000012a900780c */ /* 0x000fe40000701670 */
[----:B------:R-:W-:Y:S02]  /*7cb0*/  P2R R172, PR, RZ, 0x10 ;  /* 0x00000010ffac7803 */ /* 0x000fe40000000000 */
[----:B------:R-:W-:Y:S02]  /*7cc0*/  FSEL R201, R21, -INF , !P0 ;  /* 0xff80000015c97808 */ /* 0x000fe40004000000 */
[----:B------:R-:W-:Y:S02]  /*7cd0*/  ISETP.GT.AND P0, PT, R2, 0x10, !P4 ;  /* 0x000000100200780c */ /* 0x000fe40006704270 */
[----:B------:R-:W-:Y:S02]  /*7ce0*/  ISETP.GE.AND P4, PT, R3, 0x1a, PT ;  /* 0x0000001a0300780c */ /* 0x000fe40003f86270 */
[----:B------:R-:W-:Y:S02]  /*7cf0*/  ISETP.LT.OR P0, PT, R168, 0x11, P0 ;  /* 0x00000011a800780c */ /* 0x000fe40000701670 */
[----:B------:R-:W-:Y:S02]  /*7d00*/  ISETP.GT.AND P2, PT, R0, 0x9, !P5 ;  /* 0x000000090000780c */ /* 0x000fe40006f44270 */
[----:B------:R-:W-:Y:S02]  /*7d10*/  FSEL R202, R22, -INF , !P0 ;  /* 0xff80000016ca7808 */ /* 0x000fe40004000000 */
[----:B------:R-:W-:Y:S02]  /*7d20*/  ISETP.GT.AND P0, PT, R2, 0x11, !P3 ;  /* 0x000000110200780c */ /* 0x000fe40005f04270 */
[----:B------:R-:W-:Y:S02]  /*7d30*/  ISETP.LT.OR P2, PT, R169, 0xa, P2 ;  /* 0x0000000aa900780c */ /* 0x000fe40001741670 */
[----:B------:R-:W-:Y:S02]  /*7d40*/  ISETP.LT.OR P0, PT, R168, 0x12, P0 ;  /* 0x00000012a800780c */ /* 0x000fe40000701670 */
[----:B------:R-:W-:Y:S02]  /*7d50*/  FSEL R195, R17, -INF , !P2 ;  /* 0xff80000011c37808 */ /* 0x000fe40005000000 */
        /* <DEDUP_REMOVED lines=14> */
[----:B------:R-:W-:Y:S02]  /*7e40*/  P2R R23, PR, RZ, 0x10 ;  /* 0x00000010ff177803 */ /* 0x000fe40000000000 */
        /* <DEDUP_REMOVED lines=14> */
[----:B------:R-:W-:Y:S02]  /*7f30*/  P2R R22, PR, RZ, 0x8 ;  /* 0x00000008ff167803 */ /* 0x000fe40000000000 */
[----:B------:R-:W-:Y:S02]  /*7f40*/  FSEL R218, R37, -INF , !P0 ;  /* 0xff80000025da7808 */ /* 0x000fe40004000000 */
[----:B------:R-:W-:Y:S04]  /*7f50*/  ISETP.GT.AND P0, PT, R2, 0x20, !P1 ;  /* 0x000000200200780c */ /* 0x000fe80004f04270 */
[----:B------:R-:W-:Y:S04]  /*7f60*/  ISETP.LT.OR P0, PT, R168, 0x21, P0 ;  /* 0x00000021a800780c */ /* 0x000fe80000701670 */
[----:B------:R-:W-:Y:S02]  /*7f70*/  FSEL R219, R38, -INF , !P0 ;  /* 0xff80000026db7808 */ /* 0x000fe40004000000 */
[----:B------:R-:W-:Y:S04]  /*7f80*/  ISETP.GT.AND P0, PT, R2, 0x21, !P6 ;  /* 0x000000210200780c */ /* 0x000fe80007704270 */
[----:B------:R-:W-:Y:S04]  /*7f90*/  ISETP.LT.OR P0, PT, R168, 0x22, P0 ;  /* 0x00000022a800780c */ /* 0x000fe80000701670 */
[----:B------:R-:W-:Y:S02]  /*7fa0*/  FSEL R220, R39, -INF , !P0 ;  /* 0xff80000027dc7808 */ /* 0x000fe40004000000 */
[----:B------:R-:W-:Y:S04]  /*7fb0*/  ISETP.GT.AND P0, PT, R0, RZ, !P3 ;  /* 0x000000ff0000720c */ /* 0x000fe80005f04270 */
[C---:B------:R-:W-:Y:S04]  /*7fc0*/  ISETP.LT.OR P0, PT, R169.reuse, 0x1, P0 ;  /* 0x00000001a900780c */ /* 0x040fe80000701670 */
[----:B------:R-:W-:Y:S02]  /*7fd0*/  FSEL R16, R4, -INF , !P0 ;  /* 0xff80000004107808 */ /* 0x000fe40004000000 */
[----:B------:R-:W-:Y:S01]  /*7fe0*/  ISETP.GT.AND P0, PT, R0, 0x1, !P4 ;  /* 0x000000010000780c */ /* 0x000fe20006704270 */
[----:B------:R-:W1:Y:S03]  /*7ff0*/  SHFL.IDX PT, R4, R173, 0x3, 0x1c1f ;  /* 0x007c1f00ad047f89 */ /* 0x000e6600000e0000 */
[----:B------:R-:W-:Y:S04]  /*8000*/  ISETP.LT.OR P0, PT, R169, 0x2, P0 ;  /* 0x00000002a900780c */ /* 0x000fe80000701670 */
[----:B------:R-:W-:Y:S02]  /*8010*/  FSEL R5, R5, -INF , !P0 ;  /* 0xff80000005057808 */ /* 0x000fe40004000000 */
[----:B------:R-:W-:Y:S04]  /*8020*/  ISETP.GT.AND P0, PT, R2, 0x1, !P4 ;  /* 0x000000010200780c */ /* 0x000fe80006704270 */
[----:B------:R-:W-:Y:S04]  /*8030*/  ISETP.LT.OR P0, PT, R168, 0x2, P0 ;  /* 0x00000002a800780c */ /* 0x000fe80000701670 */
[----:B------:R-:W-:Y:S02]  /*8040*/  FSEL R19, R7, -INF , !P0 ;  /* 0xff80000007137808 */ /* 0x000fe40004000000 */
[----:B------:R-:W-:Y:S04]  /*8050*/  ISETP.GT.AND P0, PT, R2, RZ, !P3 ;  /* 0x000000ff0200720c */ /* 0x000fe80005f04270 */
        /* <DEDUP_REMOVED lines=8> */
[----:B------:R-:W-:Y:S04]  /*80e0*/  ISETP.LT.OR P2, PT, R169, 0x2a, P2 ;  /* 0x0000002aa900780c */ /* 0x000fe80001741670 */
[----:B------:R-:W-:Y:S02]  /*80f0*/  FSEL R222, R49, -INF , !P2 ;  /* 0xff80000031de7808 */ /* 0x000fe40005000000 */
[----:B------:R-:W-:Y:S04]  /*8100*/  ISETP.GT.AND P2, PT, R2, 0x28, !P5 ;  /* 0x000000280200780c */ /* 0x000fe80006f44270 */
[----:B------:R-:W-:Y:S04]  /*8110*/  ISETP.LT.OR P2, PT, R168, 0x29, P2 ;  /* 0x00000029a800780c */ /* 0x000fe80001741670 */
[----:B------:R-:W-:Y:S02]  /*8120*/  FSEL R223, R50, -INF , !P2 ;  /* 0xff80000032df7808 */ /* 0x000fe40005000000 */
[----:B------:R-:W-:Y:S01]  /*8130*/  ISETP.GT.AND P2, PT, R2, 0x29, !P0 ;  /* 0x000000290200780c */ /* 0x000fe20004744270 */
[----:B------:R-:W-:Y:S03]  /*8140*/  IMAD.IADD R2, R174, 0x1, R4 ;  /* 0x00000001ae027824 */ /* 0x000fe600078e0204 */
[----:B------:R-:W-:Y:S04]  /*8150*/  ISETP.LT.OR P2, PT, R168, 0x2a, P2 ;  /* 0x0000002aa800780c */ /* 0x000fe80001741670 */
[----:B------:R-:W-:Y:S02]  /*8160*/  FSEL R246, R51, -INF , !P2 ;  /* 0xff80000033f67808 */ /* 0x000fe40005000000 */
[----:B------:R-:W-:Y:S02]  /*8170*/  ISETP.GT.AND P2, PT, R165, 0x1, !P4 ;  /* 0x00000001a500780c */ /* 0x000fe40006744270 */
[----:B------:R-:W-:Y:S02]  /*8180*/  ISETP.NE.AND P4, PT, R20, RZ, PT ;  /* 0x000000ff1400720c */ /* 0x000fe40003f85270 */
        /* <DEDUP_REMOVED lines=22> */
[----:B------:R-:W-:Y:S02]  /*82f0*/  ISETP.GT.AND P2, PT, R165, 0x19, !P4 ;  /* 0x00000019a500780c */ /* 0x000fe40006744270 */
[----:B------:R-:W-:Y:S02]  /*8300*/  ISETP.NE.AND P4, PT, R199, RZ, PT ;  /* 0x000000ffc700720c */ /* 0x000fe40003f85270 */
        /* <DEDUP_REMOVED lines=11> */
[----:B------:R-:W-:Y:S02]  /*83c0*/  ISETP.GT.AND P2, PT, R165, RZ, !P3 ;  /* 0x000000ffa500720c */ /* 0x000fe40005f44270 */
[----:B------:R-:W-:Y:S02]  /*83d0*/  ISETP.NE.AND P3, PT, R198, RZ, PT ;  /* 0x000000ffc600720c */ /* 0x000fe40003f65270 */
[----:B------:R-:W-:Y:S04]  /*83e0*/  ISETP.LT.OR P2, PT, R167, 0x1, P2 ;  /* 0x00000001a700780c */ /* 0x000fe80001741670 */
[----:B------:R-:W-:Y:S02]  /*83f0*/  FSEL R8, R8, -INF , !P2 ;  /* 0xff80000008087808 */ /* 0x000fe40005000000 */
[----:B------:R-:W-:Y:S04]  /*8400*/  ISETP.GT.AND P2, PT, R165, 0x29, !P0 ;  /* 0x00000029a500780c */ /* 0x000fe80004744270 */
[----:B------:R-:W-:Y:S04]  /*8410*/  ISETP.LT.OR P2, PT, R167, 0x2a, P2 ;  /* 0x0000002aa700780c */ /* 0x000fe80001741670 */
        /* <DEDUP_REMOVED lines=18> */
.L_x_2740:
[----:B------:R-:W-:Y:S04]  /*8540*/  MOV R7, c[0x0][0x32c] ;  /* 0x0000cb0000077a02 */ /* 0x000fe80000000f00 */
[----:B------:R-:W-:Y:S11]  /*8550*/  ISETP.NE.AND P2, PT, R7, 0x1, PT ;  /* 0x000000010700780c */ /* 0x000ff60003f45270 */
[----:B------:R-:W-:Y:S02]  /*8560*/  @!UPT UIADD3 URZ, URZ, URZ, URZ ;  /* 0x0000003f3f3ff290 */ /* 0x000fe4000fffe03f */
[----:B------:R-:W-:Y:S05]  /*8570*/  @P2 IMAD.HI.U32 R7, R4, c[0x0][0x330], RZ ;  /* 0x0000cc0004072a27 */ /* 0x000fea00078e00ff */
[----:B------:R-:W-:Y:S02]  /*8580*/  @P2 SHF.R.U32.HI R4, RZ, c[0x0][0x334], R7 ;  /* 0x0000cd00ff042a19 */ /* 0x000fe40000011607 */
.L_x_2741:
[----:B------:R-:W-:Y:S05]  /*8590*/  BSYNC B0 ;  /* 0x0000000000007941 */ /* 0x000fea0003800000 */
.L_x_2739:
[----:B------:R-:W-:Y:S04]  /*85a0*/  IMAD.IADD R3, R3, 0x1, -R210 ;  /* 0x0000000103037824 */ /* 0x000fe800078e0ad2 */
[----:B------:R-:W-:Y:S05]  /*85b0*/  IMAD R4, R4, c[0x0][0x32c], R3 ;  /* 0x0000cb0004047a24 */ /* 0x000fea00078e0203 */
[----:B------:R-:W-:Y:S02]  /*85c0*/  IADD3 R3, R4, c[0x0][0x32c], RZ ;  /* 0x0000cb0004037a10 */ /* 0x000fe40007ffe0ff */
[----:B------:R-:W-:Y:S02]  /*85d0*/  IMNMX R0, R0, R4, !PT ;  /* 0x0000000400007217 */ /* 0x000fe40007800200 */
[----:B------:R-:W-:Y:S02]  /*85e0*/  IMNMX R2, R2, R3, PT ;  /* 0x0000000302027217 */ /* 0x000fe40003800200 */
.L_x_2738:
        /* <DEDUP_REMOVED lines=8> */
[----:B------:R-:W-:Y:S02]  /*8670*/  FSEL R10, R10, -INF , !P2 ;  /* 0xff8000000a0a7808 */ /* 0x000fe40005000000 */
[----:B------:R-:W-:Y:S02]  /*8680*/  FMNMX.FTZ R169, R200, R169, !PT ;  /* 0x000000a9c8a97209 */ /* 0x000fe40007810000 */
[----:B------:R-:W-:Y:S02]  /*8690*/  ISETP.NE.AND P2, PT, R21, RZ, PT ;  /* 0x000000ff1500720c */ /* 0x000fe40003f45270 */
[----:B------:R-:W-:Y:S02]  /*86a0*/  FMNMX.FTZ R169, R201, R169, !PT ;  /* 0x000000a9c9a97209 */ /* 0x000fe40007810000 */
[----:B------:R-:W-:Y:S02]  /*86b0*/  ISETP.GT.AND P2, PT, R0, 0x1, !P2 ;  /* 0x000000010000780c */ /* 0x000fe40005744270 */
        /* <DEDUP_REMOVED lines=12> */
[----:B------:R-:W-:Y:S01]  /*8780*/  ISETP.NE.AND P2, PT, R192, RZ, PT ;  /* 0x000000ffc000720c */ /* 0x000fe20003f45270 */
[----:B------:R-:W1:Y:S01]  /*8790*/  SHFL.BFLY PT, R7, R169, 0x2, 0x1f ;  /* 0x0c401f00a9077f89 */ /* 0x000e6200000e0000 */
        /* <DEDUP_REMOVED lines=14> */
[----:B-1----:R-:W-:Y:S02]  /*8880*/  FMNMX.FTZ R169, R169, R7, !PT ;  /* 0x00000007a9a97209 */ /* 0x002fe40007810000 */
[----:B------:R-:W-:Y:S02]  /*8890*/  ISETP.GT.AND P2, PT, R0, 0x11, !P2 ;  /* 0x000000110000780c */ /* 0x000fe40005744270 */
[----:B------:R-:W-:Y:S01]  /*88a0*/  FMNMX.FTZ R3, R208, R3, !PT ;  /* 0x00000003d0037209 */ /* 0x000fe20007810000 */
[----:B------:R-:W1:Y:S01]  /*88b0*/  SHFL.BFLY PT, R7, R169, 0x1, 0x1f ;  /* 0x0c201f00a9077f89 */ /* 0x000e6200000e0000 */
        /* <DEDUP_REMOVED lines=14> */
[----:B------:R-:W-:Y:S02]  /*89a0*/  ISETP.LT.OR P2, PT, R2, 0x1a, P2 ;  /* 0x0000001a0200780c */ /* 0x000fe40001741670 */
[----:B------:R-:W-:Y:S01]  /*89b0*/  FMNMX.FTZ R3, R246, R3, !PT ;  /* 0x00000003f6037209 */ /* 0x000fe20007810000 */
[----:B------:R-:W-:Y:S01]  /*89c0*/  FMUL.FTZ R173, R169, c[0x0][0x2d0] ;  /* 0x0000b400a9ad7a20 */ /* 0x000fe20000410000 */
[----:B------:R-:W-:Y:S02]  /*89d0*/  FSEL R198, R31, -INF , !P2 ;  /* 0xff8000001fc67808 */ /* 0x000fe40005000000 */
[----:B------:R-:W-:Y:S01]  /*89e0*/  FSETP.NEU.FTZ.AND P2, PT, R169, -INF , PT ;  /* 0xff800000a900780b */ /* 0x000fe20003f5d000 */
[----:B------:R-:W1:Y:S01]  /*89f0*/  SHFL.BFLY PT, R168, R3, 0x2, 0x1f ;  /* 0x0c401f0003a87f89 */ /* 0x000e6200000e0000 */
[----:B------:R-:W-:Y:S02]  /*8a00*/  FMNMX.FTZ R4, R20, R4, !PT ;  /* 0x0000000414047209 */ /* 0x000fe40007810000 */
[----:B------:R-:W-:Y:S02]  /*8a10*/  FSEL R173, R173, RZ, P2 ;  /* 0x000000ffadad7208 */ /* 0x000fe40001000000 */
[----:B------:R-:W-:Y:S02]  /*8a20*/  FMNMX.FTZ R4, R12, R4, !PT ;  /* 0x000000040c047209 */ /* 0x000fe40007810000 */
[----:B------:R-:W-:Y:S01]  /*8a30*/  ISETP.GT.AND P1, PT, R0, 0x20, !P1 ;  /* 0x000000200000780c */ /* 0x000fe20004f24270 */
[--C-:B------:R-:W-:Y:S01]  /*8a40*/  FFMA.FTZ R5, R5, c[0x0][0x2d0], -R173.reuse ;  /* 0x0000b40005057a23 */ /* 0x100fe200000108ad */
[----:B------:R-:W-:Y:S01]  /*8a50*/  FMNMX.FTZ R4, R13, R4, !PT ;  /* 0x000000040d047209 */ /* 0x000fe20007810000 */
[--C-:B------:R-:W-:Y:S01]  /*8a60*/  FFMA.FTZ R16, R16, c[0x0][0x2d0], -R173.reuse ;  /* 0x0000b40010107a23 */ /* 0x100fe200000108ad */
[----:B------:R-:W-:Y:S01]  /*8a70*/  ISETP.LT.OR P1, PT, R2, 0x21, P1 ;  /* 0x000000210200780c */ /* 0x000fe20000f21670 */
[----:B------:R2:W-:Y:S01]  /*8a80*/  MUFU.EX2 R249, R5 ;  /* 0x0000000500f97308 */ /* 0x0005e20000000800 */
[----:B------:R-:W-:Y:S02]  /*8a90*/  FMNMX.FTZ R4, R206, R4, !PT ;  /* 0x00000004ce047209 */ /* 0x000fe40007810000 */
[----:B------:R-:W-:Y:S02]  /*8aa0*/  FSEL R215, R42, -INF , !P1 ;  /* 0xff8000002ad77808 */ /* 0x000fe40004800000 */
[----:B------:R-:W-:Y:S02]  /*8ab0*/  FMNMX.FTZ R4, R207, R4, !PT ;  /* 0x00000004cf047209 */ /* 0x000fe40007810000 */
[C---:B------:R-:W-:Y:S02]  /*8ac0*/  ISETP.GT.AND P6, PT, R0.reuse, 0x21, !P6 ;  /* 0x000000210000780c */ /* 0x040fe400077c4270 */
[----:B------:R-:W-:Y:S01]  /*8ad0*/  FMNMX.FTZ R4, R211, R4, !PT ;  /* 0x00000004d3047209 */ /* 0x000fe20007810000 */
[----:B------:R-:W3:Y:S01]  /*8ae0*/  MUFU.EX2 R50, R16 ;  /* 0x0000001000327308 */ /* 0x000ee20000000800 */
[----:B------:R-:W-:Y:S02]  /*8af0*/  ISETP.GT.AND P5, PT, R0, 0x28, !P5 ;  /* 0x000000280000780c */ /* 0x000fe40006fa4270 */
        /* <DEDUP_REMOVED lines=8> */
[----:B--2---:R-:W-:Y:S01]  /*8b80*/  FMNMX.FTZ R5, R14, R4, !PT ;  /* 0x000000040e057209 */ /* 0x004fe20007810000 */
[--C-:B------:R-:W-:Y:S01]  /*8b90*/  FFMA.FTZ R4, R194, c[0x0][0x2d0], -R173.reuse ;  /* 0x0000b400c2047a23 */ /* 0x100fe200000108ad */
[----:B------:R-:W-:Y:S02]  /*8ba0*/  FMNMX.FTZ R3, R247, R3, !PT ;  /* 0x00000003f7037209 */ /* 0x000fe40007810000 */
[----:B------:R-:W-:Y:S01]  /*8bb0*/  FMNMX.FTZ R5, R15, R5, !PT ;  /* 0x000000050f057209 */ /* 0x000fe20007810000 */
[----:B------:R2:W-:Y:S01]  /*8bc0*/  MUFU.EX2 R48, R4 ;  /* 0x0000000400307308 */ /* 0x0005e20000000800 */
[----:B------:R-:W-:Y:S01]  /*8bd0*/  ISETP.GT.AND P0, PT, R0, 0x29, !P0 ;  /* 0x000000290000780c */ /* 0x000fe20004704270 */
[----:B------:R-:W4:Y:S01]  /*8be0*/  SHFL.BFLY PT, R9, R3, 0x2, 0x1f ;  /* 0x0c401f0003097f89 */ /* 0x000f2200000e0000 */
[C---:B------:R-:W-:Y:S02]  /*8bf0*/  ISETP.LT.OR P6, PT, R2.reuse, 0x22, P6 ;  /* 0x000000220200780c */ /* 0x040fe400037c1670 */
[----:B------:R-:W-:Y:S02]  /*8c00*/  ISETP.LT.OR P5, PT, R2, 0x29, P5 ;  /* 0x000000290200780c */ /* 0x000fe40002fa1670 */
[----:B------:R-:W-:Y:S02]  /*8c10*/  FSEL R214, R43, -INF , !P6 ;  /* 0xff8000002bd67808 */ /* 0x000fe40007000000 */
[----:B------:R-:W-:Y:S02]  /*8c20*/  FSEL R216, R46, -INF , !P5 ;  /* 0xff8000002ed87808 */ /* 0x000fe40006800000 */
[----:B------:R-:W-:Y:S02]  /*8c30*/  ISETP.LT.OR P0, PT, R2, 0x2a, P0 ;  /* 0x0000002a0200780c */ /* 0x000fe40000701670 */
[----:B-1----:R-:W-:Y:S02]  /*8c40*/  FMNMX.FTZ R168, R168, R7, !PT ;  /* 0x00000007a8a87209 */ /* 0x002fe40007810000 */
[----:B------:R-:W-:Y:S02]  /*8c50*/  FSEL R172, R47, -INF , !P0 ;  /* 0xff8000002fac7808 */ /* 0x000fe40004000000 */
[C---:B------:R-:W-:Y:S01]  /*8c60*/  FSETP.NEU.FTZ.AND P1, PT, R168.reuse, -INF , PT ;  /* 0xff800000a800780b */ /* 0x040fe20003f3d000 */
[----:B------:R-:W-:Y:S01]  /*8c70*/  FMUL.FTZ R174, R168, c[0x0][0x2d0] ;  /* 0x0000b400a8ae7a20 */ /* 0x000fe20000410000 */
[----:B---3--:R-:W-:Y:S04]  /*8c80*/  F2FP.PACK_AB R192, R249, R50 ;  /* 0x00000032f9c0723e */ /* 0x008fe800000000ff */
[----:B------:R-:W-:Y:S02]  /*8c90*/  FSEL R174, R174, RZ, P1 ;  /* 0x000000ffaeae7208 */ /* 0x000fe40000800000 */
[----:B--2---:R-:W-:Y:S01]  /*8ca0*/  FMNMX.FTZ R4, R199, R5, !PT ;  /* 0x00000005c7047209 */ /* 0x004fe20007810000 */
[----:B------:R-:W-:Y:S01]  /*8cb0*/  FFMA.FTZ R5, R195, c[0x0][0x2d0], -R173 ;  /* 0x0000b400c3057a23 */ /* 0x000fe200000108ad */
[----:B----4-:R-:W-:Y:S01]  /*8cc0*/  FMNMX.FTZ R3, R3, R9, !PT ;  /* 0x0000000903037209 */ /* 0x010fe20007810000 */
[--C-:B------:R-:W-:Y:S01]  /*8cd0*/  FFMA.FTZ R0, R19, c[0x0][0x2d0], -R174.reuse ;  /* 0x0000b40013007a23 */ /* 0x100fe200000108ae */
[----:B------:R-:W-:Y:S01]  /*8ce0*/  FMNMX.FTZ R4, R210, R4, !PT ;  /* 0x00000004d2047209 */ /* 0x000fe20007810000 */
[----:B------:R1:W-:Y:S02]  /*8cf0*/  MUFU.EX2 R24, R5 ;  /* 0x0000000500187308 */ /* 0x0003e40000000800 */
[----:B------:R-:W2:Y:S08]  /*8d00*/  SHFL.BFLY PT, R167, R3, 0x1, 0x1f ;  /* 0x0c201f0003a77f89 */ /* 0x000eb000000e0000 */
[----:B------:R-:W-:Y:S01]  /*8d10*/  MUFU.EX2 R51, R0 ;  /* 0x0000000000337308 */ /* 0x000fe20000000800 */
[----:B-1----:R-:W-:Y:S01]  /*8d20*/  FMNMX.FTZ R5, R213, R4, !PT ;  /* 0x00000004d5057209 */ /* 0x002fe20007810000 */
[--C-:B------:R-:W-:Y:S01]  /*8d30*/  FFMA.FTZ R4, R6, c[0x0][0x2d0], -R174.reuse ;  /* 0x0000b40006047a23 */ /* 0x100fe200000108ae */
[----:B--2---:R-:W-:Y:S01]  /*8d40*/  FMNMX.FTZ R167, R3, R167, !PT ;  /* 0x000000a703a77209 */ /* 0x004fe20007810000 */
[--C-:B------:R-:W-:Y:S01]  /*8d50*/  FFMA.FTZ R3, R197, c[0x0][0x2d0], -R174.reuse ;  /* 0x0000b400c5037a23 */ /* 0x100fe200000108ae */
[----:B------:R-:W-:Y:S05]  /*8d60*/  FMNMX.FTZ R5, R198, R5, !PT ;  /* 0x00000005c6057209 */ /* 0x000fea0007810000 */
[----:B------:R1:W2:Y:S01]  /*8d70*/  MUFU.EX2 R49, R4 ;  /* 0x0000000400317308 */ /* 0x0002a20000000800 */
[C---:B------:R-:W-:Y:S01]  /*8d80*/  FSETP.NEU.FTZ.AND P0, PT, R167.reuse, -INF , PT ;  /* 0xff800000a700780b */ /* 0x040fe20003f1d000 */
[----:B------:R-:W-:Y:S05]  /*8d90*/  FMUL.FTZ R175, R167, c[0x0][0x2d0] ;  /* 0x0000b400a7af7a20 */ /* 0x000fea0000410000 */
[----:B------:R-:W-:Y:S03]  /*8da0*/  FSEL R175, R175, RZ, P0 ;  /* 0x000000ffafaf7208 */ /* 0x000fe60000000000 */
[----:B------:R3:W-:Y:S02]  /*8db0*/  MUFU.EX2 R197, R3 ;  /* 0x0000000300c57308 */ /* 0x0007e40000000800 */
[--C-:B------:R-:W-:Y:S08]  /*8dc0*/  FFMA.FTZ R8, R8, c[0x0][0x2d0], -R175.reuse ;  /* 0x0000b40008087a23 */ /* 0x100ff000000108af */
[----:B------:R-:W-:Y:S01]  /*8dd0*/  MUFU.EX2 R45, R8 ;  /* 0x00000008002d7308 */ /* 0x000fe20000000800 */
[----:B-1----:R-:W-:Y:S02]  /*8de0*/  FMNMX.FTZ R4, R215, R5, !PT ;  /* 0x00000005d7047209 */ /* 0x002fe40007810000 */
[----:B--2---:R-:W-:Y:S02]  /*8df0*/  F2FP.PACK_AB R193, R51, R49 ;  /* 0x0000003133c1723e */ /* 0x004fe400000000ff */
[----:B------:R-:W-:Y:S01]  /*8e00*/  FMNMX.FTZ R2, R214, R4, !PT ;  /* 0x00000004d6027209 */ /* 0x000fe20007810000 */
[--C-:B------:R-:W-:Y:S03]  /*8e10*/  FFMA.FTZ R4, R12, c[0x0][0x2d0], -R175.reuse ;  /* 0x0000b4000c047a23 */ /* 0x100fe600000108af */
[----:B------:R-:W-:Y:S01]  /*8e20*/  FMNMX.FTZ R0, R216, R2, !PT ;  /* 0x00000002d8007209 */ /* 0x000fe20007810000 */
[----:B------:R-:W-:Y:S01]  /*8e30*/  FFMA.FTZ R2, R196, c[0x0][0x2d0], -R174 ;  /* 0x0000b400c4027a23 */ /* 0x000fe200000108ae */
[----:B------:R-:W-:Y:S01]  /*8e40*/  MUFU.EX2 R251, R4 ;  /* 0x0000000400fb7308 */ /* 0x000fe20000000800 */
[--C-:B---3--:R-:W-:Y:S01]  /*8e50*/  FFMA.FTZ R3, R20, c[0x0][0x2d0], -R175.reuse ;  /* 0x0000b40014037a23 */ /* 0x108fe200000108af */
[----:B------:R-:W-:Y:S01]  /*8e60*/  FMNMX.FTZ R0, R172, R0, !PT ;  /* 0x00000000ac007209 */ /* 0x000fe20007810000 */
[----:B------:R-:W-:Y:S01]  /*8e70*/  LDSM.16.MT88.4 R20, [R225+0x2080] ;  /* 0x00208000e114783b */ /* 0x000fe20000004200 */
[----:B------:R-:W-:Y:S04]  /*8e80*/  MOV R196, R24 ;  /* 0x0000001800c47202 */ /* 0x000fe80000000f00 */
[----:B------:R-:W-:Y:S02]  /*8e90*/  F2FP.PACK_AB R194, R196, R48 ;  /* 0x00000030c4c2723e */ /* 0x000fe400000000ff */
[----:B------:R1:W-:Y:S10]  /*8ea0*/  MUFU.EX2 R6, R2 ;  /* 0x0000000200067308 */ /* 0x0003f40000000800 */
[----:B------:R2:W-:Y:S01]  /*8eb0*/  MUFU.EX2 R46, R3 ;  /* 0x00000003002e7308 */ /* 0x0005e20000000800 */
[----:B-1----:R-:W2:Y:S02]  /*8ec0*/  SHFL.BFLY PT, R2, R0, 0x2, 0x1f ;  /* 0x0c401f0000027f89 */ /* 0x002ea400000e0000 */
[----:B--2---:R-:W-:Y:S01]  /*8ed0*/  FMNMX.FTZ R3, R0, R2, !PT ;  /* 0x0000000200037209 */ /* 0x004fe20007810000 */
[----:B------:R-:W-:Y:S01]  /*8ee0*/  FFMA.FTZ R2, R13, c[0x0][0x2d0], -R175 ;  /* 0x0000b4000d027a23 */ /* 0x000fe200000108af */
[----:B------:R-:W-:Y:S05]  /*8ef0*/  FSEL R0, R169, RZ, P2 ;  /* 0x000000ffa9007208 */ /* 0x000fea0001000000 */
[----:B------:R1:W-:Y:S01]  /*8f00*/  MUFU.EX2 R5, R2 ;  /* 0x0000000200057308 */ /* 0x0003e20000000800 */
[----:B------:R-:W2:Y:S01]  /*8f10*/  SHFL.BFLY PT, R4, R3, 0x1, 0x1f ;  /* 0x0c201f0003047f89 */ /* 0x000ea200000e0000 */
[----:B------:R-:W-:Y:S04]  /*8f20*/  FADD.FTZ R0, -R0, R164 ;  /* 0x000000a400007221 */ /* 0x000fe80000010100 */
[----:B------:R-:W-:Y:S04]  /*8f30*/  FMUL.FTZ R0, R0, c[0x0][0x2d0] ;  /* 0x0000b40000007a20 */ /* 0x000fe80000410000 */
[----:B------:R3:W4:Y:S01]  /*8f40*/  MUFU.EX2 R165, R0 ;  /* 0x0000000000a57308 */ /* 0x0007220000000800 */
[----:B-1----:R-:W-:Y:S02]  /*8f50*/  FSEL R2, R168, RZ, P1 ;  /* 0x000000ffa8027208 */ /* 0x002fe40000800000 */
[----:B--2---:R-:W-:Y:S03]  /*8f60*/  FMNMX.FTZ R3, R3, R4, !PT ;  /* 0x0000000403037209 */ /* 0x004fe60007810000 */
[----:B------:R-:W-:Y:S02]  /*8f70*/  FADD.FTZ R2, -R2, R166 ;  /* 0x000000a602027221 */ /* 0x000fe40000010100 */
[----:B------:R-:W-:Y:S02]  /*8f80*/  FMUL.FTZ R166, R3, c[0x0][0x2d0] ;  /* 0x0000b40003a67a20 */ /* 0x000fe40000410000 */
[----:B------:R-:W-:Y:S01]  /*8f90*/  FMUL.FTZ R2, R2, c[0x0][0x2d0] ;  /* 0x0000b40002027a20 */ /* 0x000fe20000410000 */
[----:B---3--:R-:W-:Y:S01]  /*8fa0*/  FSEL R0, R167, RZ, P0 ;  /* 0x000000ffa7007208 */ /* 0x008fe20000000000 */
[----:B----4-:R-:W-:Y:S01]  /*8fb0*/  FMUL.FTZ R16, R165, R188 ;  /* 0x000000bca5107220 */ /* 0x010fe20000410000 */
[----:B------:R-:W-:Y:S01]  /*8fc0*/  FSETP.NEU.FTZ.AND P0, PT, R3, -INF , PT ;  /* 0xff8000000300780b */ /* 0x000fe20003f1d000 */
[----:B------:R-:W1:Y:S01]  /*8fd0*/  MUFU.EX2 R164, R2 ;  /* 0x0000000200a47308 */ /* 0x000e620000000800 */
[C---:B------:R-:W-:Y:S02]  /*8fe0*/  FMUL.FTZ R17, R165.reuse, R189 ;  /* 0x000000bda5117220 */ /* 0x040fe40000410000 */
[----:B------:R-:W-:Y:S01]  /*8ff0*/  FADD.FTZ R0, -R0, R170 ;  /* 0x000000aa00007221 */ /* 0x000fe20000010100 */
[----:B------:R-:W-:Y:S01]  /*9000*/  FSEL R166, R166, RZ, P0 ;  /* 0x000000ffa6a67208 */ /* 0x000fe20000000000 */
[----:B------:R-:W-:Y:S01]  /*9010*/  FMUL.FTZ R32, R165, R144 ;  /* 0x00000090a5207220 */ /* 0x000fe20000410000 */
[----:B------:R-:W-:Y:S01]  /*9020*/  MOV R170, R6 ;  /* 0x0000000600aa7202 */ /* 0x000fe20000000f00 */
[----:B------:R-:W-:Y:S02]  /*9030*/  FMUL.FTZ R0, R0, c[0x0][0x2d0] ;  /* 0x0000b40000007a20 */ /* 0x000fe40000410000 */
[--C-:B------:R-:W-:Y:S01]  /*9040*/  FFMA.FTZ R4, R14, c[0x0][0x2d0], -R166.reuse ;  /* 0x0000b4000e047a23 */ /* 0x100fe200000108a6 */
[----:B------:R-:W-:Y:S01]  /*9050*/  F2FP.PACK_AB R195, R197, R170 ;  /* 0x000000aac5c3723e */ /* 0x000fe200000000ff */
[----:B------:R2:W3:Y:S01]  /*9060*/  MUFU.EX2 R2, R0 ;  /* 0x0000000000027308 */ /* 0x0004e20000000800 */
[C---:B------:R-:W-:Y:S02]  /*9070*/  FMUL.FTZ R33, R165.reuse, R145 ;  /* 0x00000091a5217220 */ /* 0x040fe40000410000 */
[C---:B------:R-:W-:Y:S02]  /*9080*/  FMUL.FTZ R52, R165.reuse, R52 ;  /* 0x00000034a5347220 */ /* 0x040fe40000410000 */
[C---:B------:R-:W-:Y:S02]  /*9090*/  FMUL.FTZ R53, R165.reuse, R53 ;  /* 0x00000035a5357220 */ /* 0x040fe40000410000 */
[C---:B------:R-:W-:Y:S02]  /*90a0*/  FMUL.FTZ R64, R165.reuse, R64 ;  /* 0x00000040a5407220 */ /* 0x040fe40000410000 */
[C---:B------:R-:W-:Y:S01]  /*90b0*/  FMUL.FTZ R65, R165.reuse, R65 ;  /* 0x00000041a5417220 */ /* 0x040fe20000410000 */
[----:B------:R4:W5:Y:S01]  /*90c0*/  MUFU.EX2 R250, R4 ;  /* 0x0000000400fa7308 */ /* 0x0009620000000800 */
[----:B------:R-:W-:Y:S02]  /*90d0*/  FMUL.FTZ R68, R165, R68 ;  /* 0x00000044a5447220 */ /* 0x000fe40000410000 */
[C---:B-1----:R-:W-:Y:S02]  /*90e0*/  FMUL.FTZ R6, R164.reuse, R178 ;  /* 0x000000b2a4067220 */ /* 0x042fe40000410000 */
[C---:B------:R-:W-:Y:S02]  /*90f0*/  FMUL.FTZ R7, R164.reuse, R179 ;  /* 0x000000b3a4077220 */ /* 0x040fe40000410000 */
[C---:B------:R-:W-:Y:S02]  /*9100*/  FMUL.FTZ R18, R164.reuse, R190 ;  /* 0x000000bea4127220 */ /* 0x040fe40000410000 */
[C---:B------:R-:W-:Y:S01]  /*9110*/  FMUL.FTZ R19, R164.reuse, R191 ;  /* 0x000000bfa4137220 */ /* 0x040fe20000410000 */
[----:B------:R-:W-:Y:S01]  /*9120*/  MOV R191, R50 ;  /* 0x0000003200bf7202 */ /* 0x000fe20000000f00 */
[C---:B------:R-:W-:Y:S02]  /*9130*/  FMUL.FTZ R34, R164.reuse, R146 ;  /* 0x00000092a4227220 */ /* 0x040fe40000410000 */
[----:B------:R-:W-:Y:S02]  /*9140*/  FMUL.FTZ R35, R164, R147 ;  /* 0x00000093a4237220 */ /* 0x000fe40000410000 */
[--C-:B--2---:R-:W-:Y:S01]  /*9150*/  FFMA.FTZ R0, R10, c[0x0][0x2d0], -R166.reuse ;  /* 0x0000b4000a007a23 */ /* 0x104fe200000108a6 */
[----:B------:R-:W-:Y:S01]  /*9160*/  LDSM.16.MT88.4 R144, [R226+0x2880] ;  /* 0x00288000e290783b */ /* 0x000fe20000004200 */
[C---:B---3--:R-:W-:Y:S02]  /*9170*/  FMUL.FTZ R9, R2.reuse, R181 ;  /* 0x000000b502097220 */ /* 0x048fe40000410000 */
[----:B------:R-:W1:Y:S01]  /*9180*/  MUFU.EX2 R12, R0 ;  /* 0x00000000000c7308 */ /* 0x000e620000000800 */
[C---:B------:R-:W-:Y:S01]  /*9190*/  FMUL.FTZ R8, R2.reuse, R180 ;  /* 0x000000b402087220 */ /* 0x040fe20000410000 */
[----:B------:R-:W-:Y:S01]  /*91a0*/  MOV R180, R251 ;  /* 0x000000fb00b47202 */ /* 0x000fe20000000f00 */
[C---:B------:R-:W-:Y:S01]  /*91b0*/  FMUL.FTZ R13, R2.reuse, R185 ;  /* 0x000000b9020d7220 */ /* 0x040fe20000410000 */
[----:B------:R-:W-:Y:S01]  /*91c0*/  MOV R185, R45 ;  /* 0x0000002d00b97202 */ /* 0x000fe20000000f00 */
[--C-:B----4-:R-:W-:Y:S01]  /*91d0*/  FFMA.FTZ R4, R15, c[0x0][0x2d0], -R166.reuse ;  /* 0x0000b4000f047a23 */ /* 0x110fe200000108a6 */
[----:B-----5:R-:W-:Y:S01]  /*91e0*/  MOV R190, R250 ;  /* 0x000000fa00be7202 */ /* 0x020fe20000000f00 */
[C---:B------:R-:W-:Y:S02]  /*91f0*/  FMUL.FTZ R24, R2.reuse, R136 ;  /* 0x0000008802187220 */ /* 0x040fe40000410000 */
[C---:B------:R-:W-:Y:S01]  /*9200*/  FMUL.FTZ R25, R2.reuse, R137 ;  /* 0x0000008902197220 */ /* 0x040fe20000410000 */
[----:B------:R2:W3:Y:S01]  /*9210*/  MUFU.EX2 R252, R4 ;  /* 0x0000000400fc7308 */ /* 0x0004e20000000800 */
[C---:B------:R-:W-:Y:S02]  /*9220*/  FMUL.FTZ R29, R2.reuse, R141 ;  /* 0x0000008d021d7220 */ /* 0x040fe40000410000 */
[C---:B------:R-:W-:Y:S02]  /*9230*/  FMUL.FTZ R28, R2.reuse, R140 ;  /* 0x0000008c021c7220 */ /* 0x040fe40000410000 */
[C---:B------:R-:W-:Y:S01]  /*9240*/  FMUL.FTZ R40, R2.reuse, R152 ;  /* 0x0000009802287220 */ /* 0x040fe20000410000 */
[----:B------:R-:W-:Y:S01]  /*9250*/  MOV R152, R49 ;  /* 0x0000003100987202 */ /* 0x000fe20000000f00 */
[C---:B------:R-:W-:Y:S02]  /*9260*/  FMUL.FTZ R41, R2.reuse, R153 ;  /* 0x0000009902297220 */ /* 0x040fe40000410000 */
[----:B------:R-:W-:Y:S02]  /*9270*/  FMUL.FTZ R44, R2, R156 ;  /* 0x0000009c022c7220 */ /* 0x000fe40000410000 */
[----:B------:R-:W-:Y:S02]  /*9280*/  FMUL.FTZ R49, R165, R161 ;  /* 0x000000a1a5317220 */ /* 0x000fe40000410000 */
[----:B------:R-:W-:Y:S01]  /*9290*/  FMUL.FTZ R50, R164, R162 ;  /* 0x000000a2a4327220 */ /* 0x000fe20000410000 */
[----:B-1----:R-:W-:Y:S01]  /*92a0*/  MOV R181, R12 ;  /* 0x0000000c00b57202 */ /* 0x002fe20000000f00 */
[----:B------:R-:W-:Y:S02]  /*92b0*/  FFMA.FTZ R0, R11, c[0x0][0x2d0], -R166 ;  /* 0x0000b4000b007a23 */ /* 0x000fe400000108a6 */
[----:B------:R-:W-:Y:S02]  /*92c0*/  FMUL.FTZ R12, R2, R184 ;  /* 0x000000b8020c7220 */ /* 0x000fe40000410000 */
[----:B------:R1:W4:Y:S01]  /*92d0*/  MUFU.EX2 R47, R0 ;  /* 0x00000000002f7308 */ /* 0x0003220000000800 */
[C---:B------:R-:W-:Y:S02]  /*92e0*/  FMUL.FTZ R54, R164.reuse, R54 ;  /* 0x00000036a4367220 */ /* 0x040fe40000410000 */
[----:B------:R-:W-:Y:S02]  /*92f0*/  FMUL.FTZ R55, R164, R55 ;  /* 0x00000037a4377220 */ /* 0x000fe40000410000 */
[C---:B--2---:R-:W-:Y:S01]  /*9300*/  FMUL.FTZ R4, R165.reuse, R176 ;  /* 0x000000b0a5047220 */ /* 0x044fe20000410000 */
[----:B------:R-:W-:Y:S01]  /*9310*/  F2FP.PACK_AB R176, R46, R45 ;  /* 0x0000002d2eb0723e */ /* 0x000fe200000000ff */
[----:B------:R-:W-:Y:S01]  /*9320*/  FMUL.FTZ R45, R2, R157 ;  /* 0x0000009d022d7220 */ /* 0x000fe20000410000 */
[----:B---3--:R-:W-:Y:S01]  /*9330*/  F2FP.PACK_AB R179, R252, R250 ;  /* 0x000000fafcb3723e */ /* 0x008fe200000000ff */
[C---:B------:R-:W-:Y:S01]  /*9340*/  FMUL.FTZ R56, R2.reuse, R56 ;  /* 0x0000003802387220 */ /* 0x040fe20000410000 */
[----:B------:R-:W-:Y:S01]  /*9350*/  MOV R156, R252 ;  /* 0x000000fc009c7202 */ /* 0x000fe20000000f00 */
[C---:B------:R-:W-:Y:S02]  /*9360*/  FMUL.FTZ R57, R2.reuse, R57 ;  /* 0x0000003902397220 */ /* 0x040fe40000410000 */
[C---:B------:R-:W-:Y:S02]  /*9370*/  FMUL.FTZ R60, R2.reuse, R60 ;  /* 0x0000003c023c7220 */ /* 0x040fe40000410000 */
[----:B------:R-:W-:Y:S02]  /*9380*/  FMUL.FTZ R61, R2, R61 ;  /* 0x0000003d023d7220 */ /* 0x000fe40000410000 */
[C---:B------:R-:W-:Y:S02]  /*9390*/  FMUL.FTZ R66, R164.reuse, R66 ;  /* 0x00000042a4427220 */ /* 0x040fe40000410000 */
[C---:B------:R-:W-:Y:S02]  /*93a0*/  FMUL.FTZ R67, R164.reuse, R67 ;  /* 0x00000043a4437220 */ /* 0x040fe40000410000 */
[----:B------:R-:W-:Y:S02]  /*93b0*/  FMUL.FTZ R69, R165, R69 ;  /* 0x00000045a5457220 */ /* 0x000fe40000410000 */
[C---:B------:R-:W-:Y:S01]  /*93c0*/  FMUL.FTZ R70, R164.reuse, R70 ;  /* 0x00000046a4467220 */ /* 0x040fe20000410000 */
[----:B-1----:R-:W-:Y:S01]  /*93d0*/  FSEL R0, R3, RZ, P0 ;  /* 0x000000ff03007208 */ /* 0x002fe20000000000 */
[----:B------:R-:W-:Y:S01]  /*93e0*/  FMUL.FTZ R71, R164, R71 ;  /* 0x00000047a4477220 */ /* 0x000fe20000410000 */
[----:B----4-:R-:W-:Y:S01]  /*93f0*/  MOV R153, R47 ;  /* 0x0000002f00997202 */ /* 0x010fe20000000f00 */
        /* <DEDUP_REMOVED lines=8> */
[----:B------:R-:W-:Y:S01]  /*9480*/  FMUL.FTZ R73, R2, R73 ;  /* 0x0000004902497220 */ /* 0x000fe20000410000 */
[----:B------:R-:W-:Y:S01]  /*9490*/  IADD3 R242, R242, -0x1, RZ ;  /* 0xfffffffff2f27810 */ /* 0x000fe20007ffe0ff */
[C---:B------:R-:W-:Y:S01]  /*94a0*/  FMUL.FTZ R76, R2.reuse, R76 ;  /* 0x0000004c024c7220 */ /* 0x040fe20000410000 */
[-C--:B------:R-:W-:Y:S01]  /*94b0*/  HMMA.16816.F32 R4, R192, R20.reuse, R4 ;  /* 0x00000014c004723c */ /* 0x080fe20000001804 */
[----:B------:R-:W1:Y:S04]  /*94c0*/  MUFU.EX2 R0, R0 ;  /* 0x0000000000007308 */ /* 0x000e680000000800 */
[----:B------:R-:W-:Y:S02]  /*94d0*/  FMUL.FTZ R77, R2, R77 ;  /* 0x0000004d024d7220 */ /* 0x000fe40000410000 */
[C---:B------:R-:W-:Y:S02]  /*94e0*/  FMUL.FTZ R80, R165.reuse, R80 ;  /* 0x00000050a5507220 */ /* 0x040fe40000410000 */
[----:B------:R-:W-:Y:S03]  /*94f0*/  FMUL.FTZ R81, R165, R81 ;  /* 0x00000051a5517220 */ /* 0x000fe60000410000 */
[C---:B------:R-:W-:Y:S02]  /*9500*/  FMUL.FTZ R82, R164.reuse, R82 ;  /* 0x00000052a4527220 */ /* 0x040fe40000410000 */
[C---:B------:R-:W-:Y:S02]  /*9510*/  FMUL.FTZ R83, R164.reuse, R83 ;  /* 0x00000053a4537220 */ /* 0x040fe40000410000 */
[--C-:B------:R-:W-:Y:S02]  /*9520*/  FFMA.FTZ R140, R201, c[0x0][0x2d0], -R173.reuse ;  /* 0x0000b400c98c7a23 */ /* 0x100fe400000108ad */
[C---:B------:R-:W-:Y:S02]  /*9530*/  FMUL.FTZ R84, R165.reuse, R84 ;  /* 0x00000054a5547220 */ /* 0x040fe40000410000 */
[C---:B------:R-:W-:Y:S02]  /*9540*/  FMUL.FTZ R85, R165.reuse, R85 ;  /* 0x00000055a5557220 */ /* 0x040fe40000410000 */
[C---:B------:R-:W-:Y:S02]  /*9550*/  FMUL.FTZ R86, R164.reuse, R86 ;  /* 0x00000056a4567220 */ /* 0x040fe40000410000 */
[----:B------:R-:W-:Y:S02]  /*9560*/  FMUL.FTZ R87, R164, R87 ;  /* 0x00000057a4577220 */ /* 0x000fe40000410000 */
[C---:B-1----:R-:W-:Y:S01]  /*9570*/  FMUL.FTZ R10, R0.reuse, R182 ;  /* 0x000000b6000a7220 */ /* 0x042fe20000410000 */
[----:B------:R-:W-:Y:S01]  /*9580*/  MOV R182, R48 ;  /* 0x0000003000b67202 */ /* 0x000fe20000000f00 */
[C---:B------:R-:W-:Y:S01]  /*9590*/  FMUL.FTZ R11, R0.reuse, R183 ;  /* 0x000000b7000b7220 */ /* 0x040fe20000410000 */
[----:B------:R-:W-:Y:S01]  /*95a0*/  MOV R183, R46 ;  /* 0x0000002e00b77202 */ /* 0x000fe20000000f00 */
[C---:B------:R-:W-:Y:S02]  /*95b0*/  FMUL.FTZ R26, R0.reuse, R138 ;  /* 0x0000008a001a7220 */ /* 0x040fe40000410000 */
[C---:B------:R-:W-:Y:S02]  /*95c0*/  FMUL.FTZ R27, R0.reuse, R139 ;  /* 0x0000008b001b7220 */ /* 0x040fe40000410000 */
[----:B------:R-:W-:Y:S01]  /*95d0*/  LDSM.16.MT88.4 R136, [R227+0x2080] ;  /* 0x00208000e388783b */ /* 0x000fe20000004200 */
[C---:B------:R-:W-:Y:S04]  /*95e0*/  HMMA.16816.F32 R8, R176.reuse, R20, R8 ;  /* 0x00000014b008723c */ /* 0x040fe80000001808 */
[C---:B------:R-:W-:Y:S01]  /*95f0*/  FMUL.FTZ R14, R0.reuse, R186 ;  /* 0x000000ba000e7220 */ /* 0x040fe20000410000 */
[----:B------:R-:W-:Y:S01]  /*9600*/  MOV R186, R249 ;  /* 0x000000f900ba7202 */ /* 0x000fe20000000f00 */
[C---:B------:R-:W-:Y:S01]  /*9610*/  FMUL.FTZ R15, R0.reuse, R187 ;  /* 0x000000bb000f7220 */ /* 0x040fe20000410000 */
[----:B------:R-:W-:Y:S01]  /*9620*/  MOV R187, R51 ;  /* 0x0000003300bb7202 */ /* 0x000fe20000000f00 */
[C---:B------:R-:W-:Y:S04]  /*9630*/  FMUL.FTZ R20, R165.reuse, R132 ;  /* 0x00000084a5147220 */ /* 0x040fe80000410000 */
[C---:B------:R-:W-:Y:S01]  /*9640*/  FMUL.FTZ R21, R165.reuse, R133 ;  /* 0x00000085a5157220 */ /* 0x040fe20000410000 */
[-C--:B------:R-:W-:Y:S03]  /*9650*/  HMMA.16816.F32 R12, R176, R22.reuse, R12 ;  /* 0x00000016b00c723c */ /* 0x080fe6000000180c */
[C---:B------:R-:W-:Y:S02]  /*9660*/  FMUL.FTZ R30, R0.reuse, R142 ;  /* 0x0000008e001e7220 */ /* 0x040fe40000410000 */
[----:B------:R-:W-:Y:S02]  /*9670*/  FMUL.FTZ R31, R0, R143 ;  /* 0x0000008f001f7220 */ /* 0x000fe40000410000 */
[----:B------:R-:W-:Y:S01]  /*9680*/  FMUL.FTZ R51, R164, R163 ;  /* 0x000000a3a4337220 */ /* 0x000fe20000410000 */
[C---:B------:R-:W-:Y:S04]  /*9690*/  HMMA.16816.F32 R16, R192.reuse, R22, R16 ;  /* 0x00000016c010723c */ /* 0x040fe80000001810 */
[C---:B------:R-:W-:Y:S02]  /*96a0*/  FMUL.FTZ R42, R0.reuse, R154 ;  /* 0x0000009a002a7220 */ /* 0x040fe40000410000 */
[----:B------:R-:W-:Y:S02]  /*96b0*/  FMUL.FTZ R43, R0, R155 ;  /* 0x0000009b002b7220 */ /* 0x000fe40000410000 */
[C---:B------:R-:W-:Y:S01]  /*96c0*/  FMUL.FTZ R22, R164.reuse, R134 ;  /* 0x00000086a4167220 */ /* 0x040fe20000410000 */
[----:B------:R1:W-:Y:S03]  /*96d0*/  MUFU.EX2 R155, R140 ;  /* 0x0000008c009b7308 */ /* 0x0003e60000000800 */
[----:B------:R-:W-:Y:S02]  /*96e0*/  FMUL.FTZ R23, R164, R135 ;  /* 0x00000087a4177220 */ /* 0x000fe40000410000 */
[----:B------:R-:W2:Y:S01]  /*96f0*/  LDSM.16.MT88.4 R132, [R228+0x2080] ;  /* 0x00208000e484783b */ /* 0x000ea20000004200 */
[C---:B------:R-:W-:Y:S02]  /*9700*/  FMUL.FTZ R46, R0.reuse, R158 ;  /* 0x0000009e002e7220 */ /* 0x040fe40000410000 */
[C---:B------:R-:W-:Y:S02]  /*9710*/  FMUL.FTZ R47, R0.reuse, R159 ;  /* 0x0000009f002f7220 */ /* 0x040fe40000410000 */
[-C--:B------:R-:W-:Y:S03]  /*9720*/  HMMA.16816.F32 R20, R192, R36.reuse, R20 ;  /* 0x00000024c014723c */ /* 0x080fe60000001814 */
        /* <DEDUP_REMOVED lines=12> */
[C---:B------:R-:W-:Y:S04]  /*97f0*/  FMUL.FTZ R38, R164.reuse, R150 ;  /* 0x00000096a4267220 */ /* 0x040fe80000410000 */
[----:B------:R-:W-:Y:S02]  /*9800*/  FMUL.FTZ R39, R164, R151 ;  /* 0x00000097a4277220 */ /* 0x000fe40000410000 */
[----:B------:R-:W-:Y:S01]  /*9810*/  LDSM.16.MT88.4 R148, [R228+0x2880] ;  /* 0x00288000e494783b */ /* 0x000fe20000004200 */
[C---:B------:R-:W-:Y:S02]  /*9820*/  FMUL.FTZ R78, R0.reuse, R78 ;  /* 0x0000004e004e7220 */ /* 0x040fe40000410000 */
[----:B------:R-:W-:Y:S02]  /*9830*/  FMUL.FTZ R79, R0, R79 ;  /* 0x0000004f004f7220 */ /* 0x000fe40000410000 */
        /* <DEDUP_REMOVED lines=13> */
[--C-:B-1----:R-:W-:Y:S02]  /*9910*/  FFMA.FTZ R140, R202, c[0x0][0x2d0], -R174.reuse ;  /* 0x0000b400ca8c7a23 */ /* 0x102fe400000108ae */
[-C--:B------:R-:W-:Y:S02]  /*9920*/  HMMA.16816.F32 R52, R192, R136.reuse, R52 ;  /* 0x00000088c034723c */ /* 0x080fe40000001834 */
[----:B------:R1:W-:Y:S02]  /*9930*/  MUFU.EX2 R189, R140 ;  /* 0x0000008c00bd7308 */ /* 0x0003e40000000800 */
[C---:B------:R-:W-:Y:S02]  /*9940*/  FMUL.FTZ R96, R165.reuse, R96 ;  /* 0x00000060a5607220 */ /* 0x040fe40000410000 */
[C---:B------:R-:W-:Y:S02]  /*9950*/  FMUL.FTZ R97, R165.reuse, R97 ;  /* 0x00000061a5617220 */ /* 0x040fe40000410000 */
[C---:B------:R-:W-:Y:S04]  /*9960*/  HMMA.16816.F32 R56, R176.reuse, R136, R56 ;  /* 0x00000088b038723c */ /* 0x040fe80000001838 */
[C---:B------:R-:W-:Y:S02]  /*9970*/  FMUL.FTZ R98, R164.reuse, R98 ;  /* 0x00000062a4627220 */ /* 0x040fe40000410000 */
[----:B------:R-:W-:Y:S02]  /*9980*/  FMUL.FTZ R99, R164, R99 ;  /* 0x00000063a4637220 */ /* 0x000fe40000410000 */
[-C--:B------:R-:W-:Y:S04]  /*9990*/  HMMA.16816.F32 R60, R176, R138.reuse, R60 ;  /* 0x0000008ab03c723c */ /* 0x080fe8000000183c */
[--C-:B------:R-:W-:Y:S02]  /*99a0*/  FFMA.FTZ R136, R200, c[0x0][0x2d0], -R173.reuse ;  /* 0x0000b400c8887a23 */ /* 0x100fe400000108ad */
[C---:B------:R-:W-:Y:S02]  /*99b0*/  FMUL.FTZ R100, R165.reuse, R100 ;  /* 0x00000064a5647220 */ /* 0x040fe40000410000 */
[C---:B------:R-:W-:Y:S01]  /*99c0*/  HMMA.16816.F32 R64, R192.reuse, R138, R64 ;  /* 0x0000008ac040723c */ /* 0x040fe20000001840 */
[----:B------:R3:W-:Y:S03]  /*99d0*/  MUFU.EX2 R188, R136 ;  /* 0x0000008800bc7308 */ /* 0x0007e60000000800 */
        /* <DEDUP_REMOVED lines=9> */
[--C-:B-1----:R-:W-:Y:S02]  /*9a70*/  FFMA.FTZ R140, R205, c[0x0][0x2d0], -R173.reuse ;  /* 0x0000b400cd8c7a23 */ /* 0x102fe400000108ad */
[-C--:B------:R-:W-:Y:S01]  /*9a80*/  HMMA.16816.F32 R76, R176, R134.reuse, R76 ;  /* 0x00000086b04c723c */ /* 0x080fe2000000184c */
[----:B---3--:R-:W1:Y:S01]  /*9a90*/  LDSM.16.MT88.4 R136, [R226+0x3880] ;  /* 0x00388000e288783b */ /* 0x008e620000004200 */
[----:B------:R2:W-:Y:S02]  /*9aa0*/  MUFU.EX2 R184, R140 ;  /* 0x0000008c00b87308 */ /* 0x0005e40000000800 */
[--C-:B------:R-:W-:Y:S02]  /*9ab0*/  FFMA.FTZ R132, R203, c[0x0][0x2d0], -R174.reuse ;  /* 0x0000b400cb847a23 */ /* 0x100fe400000108ae */
[C---:B------:R-:W-:Y:S02]  /*9ac0*/  FMUL.FTZ R108, R2.reuse, R108 ;  /* 0x0000006c026c7220 */ /* 0x040fe40000410000 */
[C---:B------:R-:W-:Y:S04]  /*9ad0*/  HMMA.16816.F32 R80, R192.reuse, R134, R80 ;  /* 0x00000086c050723c */ /* 0x040fe80000001850 */
[----:B------:R3:W4:Y:S01]  /*9ae0*/  MUFU.EX2 R157, R132 ;  /* 0x00000084009d7308 */ /* 0x0007220000000800 */
[----:B------:R-:W-:Y:S02]  /*9af0*/  FMUL.FTZ R109, R2, R109 ;  /* 0x0000006d026d7220 */ /* 0x000fe40000410000 */
[C---:B------:R-:W-:Y:S02]  /*9b00*/  FMUL.FTZ R110, R0.reuse, R110 ;  /* 0x0000006e006e7220 */ /* 0x040fe40000410000 */
[----:B------:R-:W-:Y:S03]  /*9b10*/  FMUL.FTZ R111, R0, R111 ;  /* 0x0000006f006f7220 */ /* 0x000fe60000410000 */
[C---:B------:R-:W-:Y:S02]  /*9b20*/  FMUL.FTZ R112, R165.reuse, R112 ;  /* 0x00000070a5707220 */ /* 0x040fe40000410000 */
[C---:B------:R-:W-:Y:S02]  /*9b30*/  FMUL.FTZ R113, R165.reuse, R113 ;  /* 0x00000071a5717220 */ /* 0x040fe40000410000 */
[----:B------:R-:W-:Y:S02]  /*9b40*/  FMUL.FTZ R114, R164, R114 ;  /* 0x00000072a4727220 */ /* 0x000fe40000410000 */
[--C-:B--2---:R-:W-:Y:S02]  /*9b50*/  FFMA.FTZ R140, R208, c[0x0][0x2d0], -R174.reuse ;  /* 0x0000b400d08c7a23 */ /* 0x104fe400000108ae */
[C---:B------:R-:W-:Y:S02]  /*9b60*/  FMUL.FTZ R115, R164.reuse, R115 ;  /* 0x00000073a4737220 */ /* 0x040fe40000410000 */
[----:B------:R2:W-:Y:S01]  /*9b70*/  MUFU.EX2 R162, R140 ;  /* 0x0000008c00a27308 */ /* 0x0005e20000000800 */
[C---:B------:R-:W-:Y:S02]  /*9b80*/  FMUL.FTZ R116, R165.reuse, R116 ;  /* 0x00000074a5747220 */ /* 0x040fe40000410000 */
[----:B------:R-:W-:Y:S02]  /*9b90*/  FMUL.FTZ R117, R165, R117 ;  /* 0x00000075a5757220 */ /* 0x000fe40000410000 */
[----:B------:R-:W-:Y:S02]  /*9ba0*/  FMUL.FTZ R118, R164, R118 ;  /* 0x00000076a4767220 */ /* 0x000fe40000410000 */
[----:B---3--:R-:W-:Y:S02]  /*9bb0*/  FFMA.FTZ R132, R204, c[0x0][0x2d0], -R173 ;  /* 0x0000b400cc847a23 */ /* 0x008fe400000108ad */
[----:B------:R-:W-:Y:S01]  /*9bc0*/  FMUL.FTZ R119, R164, R119 ;  /* 0x00000077a4777220 */ /* 0x000fe20000410000 */
[-C--:B-1----:R-:W-:Y:S01]  /*9bd0*/  HMMA.16816.F32 R84, R192, R136.reuse, R84 ;  /* 0x00000088c054723c */ /* 0x082fe20000001854 */
[----:B------:R1:W3:Y:S02]  /*9be0*/  MUFU.EX2 R161, R132 ;  /* 0x0000008400a17308 */ /* 0x0002e40000000800 */
[C---:B------:R-:W-:Y:S02]  /*9bf0*/  FMUL.FTZ R120, R2.reuse, R120 ;  /* 0x0000007802787220 */ /* 0x040fe40000410000 */
[----:B------:R-:W-:Y:S02]  /*9c00*/  FMUL.FTZ R121, R2, R121 ;  /* 0x0000007902797220 */ /* 0x000fe40000410000 */
[C---:B------:R-:W-:Y:S01]  /*9c10*/  FMUL.FTZ R122, R0.reuse, R122 ;  /* 0x0000007a007a7220 */ /* 0x040fe20000410000 */
[C---:B------:R-:W-:Y:S04]  /*9c20*/  HMMA.16816.F32 R88, R176.reuse, R136, R88 ;  /* 0x00000088b058723c */ /* 0x040fe80000001858 */
[----:B------:R-:W-:Y:S02]  /*9c30*/  FMUL.FTZ R123, R0, R123 ;  /* 0x0000007b007b7220 */ /* 0x000fe40000410000 */
[--C-:B--2---:R-:W-:Y:S02]  /*9c40*/  FFMA.FTZ R140, R207, c[0x0][0x2d0], -R175.reuse ;  /* 0x0000b400cf8c7a23 */ /* 0x104fe400000108af */
[-C--:B------:R-:W-:Y:S02]  /*9c50*/  HMMA.16816.F32 R92, R176, R138.reuse, R92 ;  /* 0x0000008ab05c723c */ /* 0x080fe4000000185c */
[----:B------:R2:W-:Y:S02]  /*9c60*/  MUFU.EX2 R160, R140 ;  /* 0x0000008c00a07308 */ /* 0x0005e40000000800 */
[----:B------:R-:W-:Y:S02]  /*9c70*/  FFMA.FTZ R136, R209, c[0x0][0x2d0], -R174 ;  /* 0x0000b400d1887a23 */ /* 0x000fe400000108ae */
[C---:B------:R-:W-:Y:S02]  /*9c80*/  FMUL.FTZ R124, R2.reuse, R124 ;  /* 0x0000007c027c7220 */ /* 0x040fe40000410000 */
[C---:B------:R-:W-:Y:S01]  /*9c90*/  HMMA.16816.F32 R96, R192.reuse, R138, R96 ;  /* 0x0000008ac060723c */ /* 0x040fe20000001860 */
[----:B-1----:R-:W1:Y:S03]  /*9ca0*/  LDSM.16.MT88.4 R132, [R228+0x3880] ;  /* 0x00388000e484783b */ /* 0x002e660000004200 */
[----:B------:R5:W1:Y:S01]  /*9cb0*/  MUFU.EX2 R158, R136 ;  /* 0x00000088009e7308 */ /* 0x000a620000000800 */
[----:B------:R-:W-:Y:S02]  /*9cc0*/  FMUL.FTZ R125, R2, R125 ;  /* 0x0000007d027d7220 */ /* 0x000fe40000410000 */
[C---:B------:R-:W-:Y:S02]  /*9cd0*/  FMUL.FTZ R126, R0.reuse, R126 ;  /* 0x0000007e007e7220 */ /* 0x040fe40000410000 */
[----:B------:R-:W-:Y:S03]  /*9ce0*/  FMUL.FTZ R127, R0, R127 ;  /* 0x0000007f007f7220 */ /* 0x000fe60000410000 */
[C---:B------:R-:W-:Y:S02]  /*9cf0*/  FMUL.FTZ R128, R165.reuse, R128 ;  /* 0x00000080a5807220 */ /* 0x040fe40000410000 */
[----:B------:R-:W-:Y:S02]  /*9d00*/  FMUL.FTZ R129, R165, R129 ;  /* 0x00000081a5817220 */ /* 0x000fe40000410000 */
[C---:B------:R-:W-:Y:S02]  /*9d10*/  FMUL.FTZ R130, R164.reuse, R130 ;  /* 0x00000082a4827220 */ /* 0x040fe40000410000 */
[--C-:B--2---:R-:W-:Y:S02]  /*9d20*/  FFMA.FTZ R140, R211, c[0x0][0x2d0], -R175.reuse ;  /* 0x0000b400d38c7a23 */ /* 0x104fe400000108af */
[----:B------:R-:W-:Y:S02]  /*9d30*/  FMUL.FTZ R131, R164, R131 ;  /* 0x00000083a4837220 */ /* 0x000fe40000410000 */
[----:B------:R2:W-:Y:S01]  /*9d40*/  MUFU.EX2 R159, R140 ;  /* 0x0000008c009f7308 */ /* 0x0005e20000000800 */
[--C-:B-----5:R-:W-:Y:S09]  /*9d50*/  FFMA.FTZ R136, R206, c[0x0][0x2d0], -R175.reuse ;  /* 0x0000b400ce887a23 */ /* 0x120ff200000108af */
[----:B------:R5:W3:Y:S01]  /*9d60*/  MUFU.EX2 R154, R136 ;  /* 0x00000088009a7308 */ /* 0x000ae20000000800 */
[-C--:B-1----:R-:W-:Y:S01]  /*9d70*/  HMMA.16816.F32 R100, R192, R132.reuse, R100 ;  /* 0x00000084c064723c */ /* 0x082fe20000001864 */
[----:B--2---:R-:W-:Y:S07]  /*9d80*/  LDSM.16.MT88.4 R140, [R225+0x2880] ;  /* 0x00288000e18c783b */ /* 0x004fee0000004200 */
[C---:B------:R-:W-:Y:S07]  /*9d90*/  HMMA.16816.F32 R104, R176.reuse, R132, R104 ;  /* 0x00000084b068723c */ /* 0x040fee0000001868 */
[----:B------:R-:W-:Y:S01]  /*9da0*/  FFMA.FTZ R132, R212, c[0x0][0x2d0], -R175 ;  /* 0x0000b400d4847a23 */ /* 0x000fe200000108af */
[-C--:B------:R-:W-:Y:S01]  /*9db0*/  HMMA.16816.F32 R108, R176, R134.reuse, R108 ;  /* 0x00000086b06c723c */ /* 0x080fe2000000186c */
[----:B-----5:R-:W1:Y:S02]  /*9dc0*/  LDSM.16.MT88.4 R136, [R227+0x3880] ;  /* 0x00388000e388783b */ /* 0x020e640000004200 */
[----:B------:R2:W5:Y:S01]  /*9dd0*/  MUFU.EX2 R252, R132 ;  /* 0x0000008400fc7308 */ /* 0x0005620000000800 */
[----:B----4-:R-:W-:Y:S04]  /*9de0*/  F2FP.PACK_AB R133, R157, R189 ;  /* 0x000000bd9d85723e */ /* 0x010fe800000000ff */
[C---:B------:R-:W-:Y:S07]  /*9df0*/  HMMA.16816.F32 R112, R192.reuse, R134, R112 ;  /* 0x00000086c070723c */ /* 0x040fee0000001870 */
[----:B---3--:R-:W-:Y:S02]  /*9e00*/  F2FP.PACK_AB R134, R184, R161 ;  /* 0x000000a1b886723e */ /* 0x008fe400000000ff */
[----:B------:R-:W-:Y:S03]  /*9e10*/  F2FP.PACK_AB R135, R158, R162 ;  /* 0x000000a29e87723e */ /* 0x000fe600000000ff */
[--C-:B--2---:R-:W-:Y:S04]  /*9e20*/  FFMA.FTZ R132, R199, c[0x0][0x2d0], -R166.reuse ;  /* 0x0000b400c7847a23 */ /* 0x104fe800000108a6 */
[----:B------:R2:W-:Y:S01]  /*9e30*/  MUFU.EX2 R251, R132 ;  /* 0x0000008400fb7308 */ /* 0x0005e20000000800 */
[-C--:B-1----:R-:W-:Y:S08]  /*9e40*/  HMMA.16816.F32 R116, R192, R136.reuse, R116 ;  /* 0x00000088c074723c */ /* 0x082ff00000001874 */
[C---:B------:R-:W-:Y:S04]  /*9e50*/  HMMA.16816.F32 R120, R176.reuse, R136, R120 ;  /* 0x00000088b078723c */ /* 0x040fe80000001878 */
[--C-:B--2---:R-:W-:Y:S03]  /*9e60*/  FFMA.FTZ R132, R210, c[0x0][0x2d0], -R166.reuse ;  /* 0x0000b400d2847a23 */ /* 0x104fe600000108a6 */
[----:B------:R-:W-:Y:S01]  /*9e70*/  F2FP.PACK_AB R136, R160, R154 ;  /* 0x0000009aa088723e */ /* 0x000fe200000000ff */
[-C--:B------:R-:W-:Y:S01]  /*9e80*/  HMMA.16816.F32 R124, R176, R138.reuse, R124 ;  /* 0x0000008ab07c723c */ /* 0x080fe2000000187c */
[----:B------:R1:W2:Y:S07]  /*9e90*/  MUFU.EX2 R250, R132 ;  /* 0x0000008400fa7308 */ /* 0x0002ae0000000800 */
[----:B------:R-:W-:Y:S07]  /*9ea0*/  HMMA.16816.F32 R128, R192, R138, R128 ;  /* 0x0000008ac080723c */ /* 0x000fee0000001880 */
[----:B-----5:R-:W-:Y:S01]  /*9eb0*/  F2FP.PACK_AB R138, R252, R159 ;  /* 0x0000009ffc8a723e */ /* 0x020fe200000000ff */
[--C-:B-1----:R-:W-:Y:S01]  /*9ec0*/  FFMA.FTZ R132, R213, c[0x0][0x2d0], -R166.reuse ;  /* 0x0000b400d5847a23 */ /* 0x102fe200000108a6 */
[----:B--2---:R-:W-:Y:S03]  /*9ed0*/  F2FP.PACK_AB R137, R250, R251 ;  /* 0x000000fbfa89723e */ /* 0x004fe600000000ff */
[----:B------:R1:W-:Y:S02]  /*9ee0*/  MUFU.EX2 R249, R132 ;  /* 0x0000008400f97308 */ /* 0x0003e40000000800 */
[----:B-1----:R-:W-:Y:S08]  /*9ef0*/  FFMA.FTZ R132, R198, c[0x0][0x2d0], -R166 ;  /* 0x0000b400c6847a23 */ /* 0x002ff000000108a6 */
[----:B------:R1:W2:Y:S02]  /*9f00*/  MUFU.EX2 R201, R132 ;  /* 0x0000008400c97308 */ /* 0x0002a40000000800 */
[----:B-1----:R-:W-:Y:S02]  /*9f10*/  F2FP.PACK_AB R132, R155, R188 ;  /* 0x000000bc9b84723e */ /* 0x002fe400000000ff */
[----:B--2---:R-:W-:Y:S05]  /*9f20*/  F2FP.PACK_AB R139, R201, R249 ;  /* 0x000000f9c98b723e */ /* 0x004fea00000000ff */
[-C--:B------:R-:W-:Y:S08]  /*9f30*/  HMMA.16816.F32 R4, R132, R140.reuse, R4 ;  /* 0x0000008c8404723c */ /* 0x080ff00000001804 */
[C---:B------:R-:W-:Y:S08]  /*9f40*/  HMMA.16816.F32 R8, R136.reuse, R140, R8 ;  /* 0x0000008c8808723c */ /* 0x040ff00000001808 */
[-C--:B------:R-:W-:Y:S08]  /*9f50*/  HMMA.16816.F32 R12, R136, R142.reuse, R12 ;  /* 0x0000008e880c723c */ /* 0x080ff0000000180c */
[C---:B------:R-:W-:Y:S01]  /*9f60*/  HMMA.16816.F32 R16, R132.reuse, R142, R16 ;  /* 0x0000008e8410723c */ /* 0x040fe20000001810 */
[----:B------:R-:W1:Y:S07]  /*9f70*/  LDSM.16.MT88.4 R140, [R227+0x2880] ;  /* 0x00288000e38c783b */ /* 0x000e6e0000004200 */
[-C--:B------:R-:W-:Y:S08]  /*9f80*/  HMMA.16816.F32 R20, R132, R144.reuse, R20 ;  /* 0x000000908414723c */ /* 0x080ff00000001814 */
[C---:B------:R-:W-:Y:S07]  /*9f90*/  HMMA.16816.F32 R24, R136.reuse, R144, R24 ;  /* 0x000000908818723c */ /* 0x040fee0000001818 */
[--C-:B------:R-:W-:Y:S01]  /*9fa0*/  FFMA.FTZ R144, R217, c[0x0][0x2d0], -R173.reuse ;  /* 0x0000b400d9907a23 */ /* 0x100fe200000108ad */
[-C--:B------:R-:W-:Y:S03]  /*9fb0*/  HMMA.16816.F32 R28, R136, R146.reuse, R28 ;  /* 0x00000092881c723c */ /* 0x080fe6000000181c */
[----:B------:R2:W-:Y:S01]  /*9fc0*/  MUFU.EX2 R213, R144 ;  /* 0x0000009000d57308 */ /* 0x0005e20000000800 */
[----:B------:R-:W-:Y:S04]  /*9fd0*/  MOV R217, R184 ;  /* 0x000000b800d97202 */ /* 0x000fe80000000f00 */
[C---:B------:R-:W-:Y:S08]  /*9fe0*/  HMMA.16816.F32 R32, R132.reuse, R146, R32 ;  /* 0x000000928420723c */ /* 0x040ff00000001820 */
[-C--:B------:R-:W-:Y:S08]  /*9ff0*/  HMMA.16816.F32 R36, R132, R148.reuse, R36 ;  /* 0x000000948424723c */ /* 0x080ff00000001824 */
[C---:B------:R-:W-:Y:S04]  /*a000*/  HMMA.16816.F32 R40, R136.reuse, R148, R40 ;  /* 0x000000948828723c */ /* 0x040fe80000001828 */
[----:B--2---:R-:W-:Y:S01]  /*a010*/  FFMA.FTZ R144, R218, c[0x0][0x2d0], -R173 ;  /* 0x0000b400da907a23 */ /* 0x004fe200000108ad */
[----:B------:R-:W-:Y:S02]  /*a020*/  MOV R218, R183 ;  /* 0x000000b700da7202 */ /* 0x000fe40000000f00 */
[--C-:B------:R-:W-:Y:S01]  /*a030*/  FFMA.FTZ R148, R220, c[0x0][0x2d0], -R174.reuse ;  /* 0x0000b400dc947a23 */ /* 0x100fe200000108ae */
[-C--:B------:R-:W-:Y:S01]  /*a040*/  HMMA.16816.F32 R44, R136, R150.reuse, R44 ;  /* 0x00000096882c723c */ /* 0x080fe2000000182c */
[----:B------:R2:W-:Y:S03]  /*a050*/  MUFU.EX2 R212, R144 ;  /* 0x0000009000d47308 */ /* 0x0005e60000000800 */
[----:B------:R-:W-:Y:S04]  /*a060*/  MOV R220, R162 ;  /* 0x000000a200dc7202 */ /* 0x000fe80000000f00 */
[C---:B------:R-:W-:Y:S03]  /*a070*/  HMMA.16816.F32 R48, R132.reuse, R150, R48 ;  /* 0x000000968430723c */ /* 0x040fe60000001830 */
[----:B------:R3:W-:Y:S05]  /*a080*/  MUFU.EX2 R209, R148 ;  /* 0x0000009400d17308 */ /* 0x0007ea0000000800 */
[-C--:B-1----:R-:W-:Y:S08]  /*a090*/  HMMA.16816.F32 R52, R132, R140.reuse, R52 ;  /* 0x0000008c8434723c */ /* 0x082ff00000001834 */
[C---:B------:R-:W-:Y:S04]  /*a0a0*/  HMMA.16816.F32 R56, R136.reuse, R140, R56 ;  /* 0x0000008c8838723c */ /* 0x040fe80000001838 */
[----:B--2---:R-:W-:Y:S01]  /*a0b0*/  FFMA.FTZ R144, R219, c[0x0][0x2d0], -R174 ;  /* 0x0000b400db907a23 */ /* 0x004fe200000108ae */
[----:B------:R-:W-:Y:S02]  /*a0c0*/  MOV R219, R182 ;  /* 0x000000b600db7202 */ /* 0x000fe40000000f00 */
[----:B------:R-:W-:Y:S01]  /*a0d0*/  FFMA.FTZ R140, R244, c[0x0][0x2d0], -R175 ;  /* 0x0000b400f48c7a23 */ /* 0x000fe200000108af */
[-C--:B------:R-:W-:Y:S01]  /*a0e0*/  HMMA.16816.F32 R60, R136, R142.reuse, R60 ;  /* 0x0000008e883c723c */ /* 0x080fe2000000183c */
[----:B------:R1:W2:Y:S03]  /*a0f0*/  MUFU.EX2 R211, R144 ;  /* 0x0000009000d37308 */ /* 0x0002a60000000800 */
[--C-:B---3--:R-:W-:Y:S01]  /*a100*/  FFMA.FTZ R148, R221, c[0x0][0x2d0], -R173.reuse ;  /* 0x0000b400dd947a23 */ /* 0x108fe200000108ad */
[----:B------:R-:W-:Y:S01]  /*a110*/  MOV R221, R161 ;  /* 0x000000a100dd7202 */ /* 0x000fe20000000f00 */
[----:B------:R-:W-:Y:S01]  /*a120*/  FFMA.FTZ R173, R222, c[0x0][0x2d0], -R173 ;  /* 0x0000b400dead7a23 */ /* 0x000fe200000108ad */
[----:B------:R-:W-:Y:S01]  /*a130*/  MOV R222, R160 ;  /* 0x000000a000de7202 */ /* 0x000fe20000000f00 */
[C---:B------:R-:W-:Y:S01]  /*a140*/  HMMA.16816.F32 R64, R132.reuse, R142, R64 ;  /* 0x0000008e8440723c */ /* 0x040fe20000001840 */
[----:B------:R-:W-:Y:S02]  /*a150*/  LDSM.16.MT88.4 R160, [R228+0x3080] ;  /* 0x00308000e4a0783b */ /* 0x000fe40000004200 */
[----:B------:R3:W-:Y:S01]  /*a160*/  MUFU.EX2 R210, R148 ;  /* 0x0000009400d27308 */ /* 0x0007e20000000800 */
[----:B------:R-:W-:Y:S02]  /*a170*/  MOV R244, R155 ;  /* 0x0000009b00f47202 */ /* 0x000fe40000000f00 */
[----:B------:R-:W-:Y:S02]  /*a180*/  MOV R155, R153 ;  /* 0x00000099009b7202 */ /* 0x000fe40000000f00 */
[----:B------:R-:W-:Y:S01]  /*a190*/  MOV R153, R152 ;  /* 0x0000009800997202 */ /* 0x000fe20000000f00 */
[----:B------:R-:W-:Y:S03]  /*a1a0*/  FFMA.FTZ R152, R215, c[0x0][0x2d0], -R166 ;  /* 0x0000b400d7987a23 */ /* 0x000fe600000108a6 */
[----:B------:R-:W-:Y:S01]  /*a1b0*/  MOV R215, R188 ;  /* 0x000000bc00d77202 */ /* 0x000fe20000000f00 */
[----:B------:R4:W-:Y:S01]  /*a1c0*/  MUFU.EX2 R205, R140 ;  /* 0x0000008c00cd7308 */ /* 0x0009e20000000800 */
[----:B-1----:R-:W1:Y:S09]  /*a1d0*/  LDSM.16.MT88.4 R144, [R225+0x4080] ;  /* 0x00408000e190783b */ /* 0x002e720000004200 */
[----:B------:R2:W-:Y:S01]  /*a1e0*/  MUFU.EX2 R208, R173 ;  /* 0x000000ad00d07308 */ /* 0x0005e20000000800 */
[--C-:B---3--:R-:W-:Y:S01]  /*a1f0*/  FFMA.FTZ R148, R223, c[0x0][0x2d0], -R174.reuse ;  /* 0x0000b400df947a23 */ /* 0x108fe200000108ae */
[----:B------:R-:W-:Y:S01]  /*a200*/  MOV R223, R157 ;  /* 0x0000009d00df7202 */ /* 0x000fe20000000f00 */
[----:B------:R-:W-:Y:S01]  /*a210*/  FFMA.FTZ R174, R246, c[0x0][0x2d0], -R174 ;  /* 0x0000b400f6ae7a23 */ /* 0x000fe200000108ae */
[----:B------:R-:W-:Y:S02]  /*a220*/  MOV R157, R185 ;  /* 0x000000b9009d7202 */ /* 0x000fe40000000f00 */
[----:B------:R-:W-:Y:S04]  /*a230*/  MOV R246, R156 ;  /* 0x0000009c00f67202 */ /* 0x000fe80000000f00 */
[----:B------:R3:W-:Y:S01]  /*a240*/  MUFU.EX2 R207, R148 ;  /* 0x0000009400cf7308 */ /* 0x0007e20000000800 */
[----:B------:R-:W-:Y:S01]  /*a250*/  MOV R156, R186 ;  /* 0x000000ba009c7202 */ /* 0x000fe20000000f00 */
[--C-:B----4-:R-:W-:Y:S01]  /*a260*/  FFMA.FTZ R140, R245, c[0x0][0x2d0], -R175.reuse ;  /* 0x0000b400f58c7a23 */ /* 0x110fe200000108af */
[----:B------:R-:W-:Y:S02]  /*a270*/  MOV R245, R154 ;  /* 0x0000009a00f57202 */ /* 0x000fe40000000f00 */
[----:B------:R-:W-:Y:S05]  /*a280*/  MOV R154, R191 ;  /* 0x000000bf009a7202 */ /* 0x000fea0000000f00 */
[----:B------:R4:W5:Y:S01]  /*a290*/  MUFU.EX2 R203, R140 ;  /* 0x0000008c00cb7308 */ /* 0x0009620000000800 */
[----:B--2---:R-:W-:Y:S09]  /*a2a0*/  F2FP.PACK_AB R173, R209, R211 ;  /* 0x000000d3d1ad723e */ /* 0x004ff200000000ff */
[----:B------:R2:W2:Y:S01]  /*a2b0*/  MUFU.EX2 R206, R174 ;  /* 0x000000ae00ce7308 */ /* 0x0004a20000000800 */
[-C--:B-1----:R-:W-:Y:S01]  /*a2c0*/  HMMA.16816.F32 R68, R132, R144.reuse, R68 ;  /* 0x000000908444723c */ /* 0x082fe20000001844 */
[----:B---3--:R-:W1:Y:S08]  /*a2d0*/  LDSM.16.MT88.4 R148, [R226+0x4080] ;  /* 0x00408000e294783b */ /* 0x008e700000004200 */
[----:B------:R3:W-:Y:S01]  /*a2e0*/  MUFU.EX2 R200, R152 ;  /* 0x0000009800c87308 */ /* 0x0007e20000000800 */
[C---:B------:R-:W-:Y:S01]  /*a2f0*/  HMMA.16816.F32 R72, R136.reuse, R144, R72 ;  /* 0x000000908848723c */ /* 0x040fe20000001848 */
[----:B----4-:R-:W4:Y:S03]  /*a300*/  LDSM.16.MT88.4 R140, [R228+0x4080] ;  /* 0x00408000e48c783b */ /* 0x010f260000004200 */
[----:B-----5:R-:W-:Y:S03]  /*a310*/  F2FP.PACK_AB R192, R203, R205 ;  /* 0x000000cdcbc0723e */ /* 0x020fe600000000ff */
[--C-:B------:R-:W-:Y:S01]  /*a320*/  FFMA.FTZ R144, R248, c[0x0][0x2d0], -R175.reuse ;  /* 0x0000b400f8907a23 */ /* 0x100fe200000108af */
[-C--:B------:R-:W-:Y:S03]  /*a330*/  HMMA.16816.F32 R76, R136, R146.reuse, R76 ;  /* 0x00000092884c723c */ /* 0x080fe6000000184c */
[----:B------:R5:W-:Y:S01]  /*a340*/  MUFU.EX2 R204, R144 ;  /* 0x0000009000cc7308 */ /* 0x000be20000000800 */
[----:B------:R-:W-:Y:S01]  /*a350*/  MOV R248, R190 ;  /* 0x000000be00f87202 */ /* 0x000fe20000000f00 */
[----:B------:R-:W-:Y:S01]  /*a360*/  FFMA.FTZ R175, R247, c[0x0][0x2d0], -R175 ;  /* 0x0000b400f7af7a23 */ /* 0x000fe200000108af */
[----:B------:R-:W-:Y:S02]  /*a370*/  MOV R247, R189 ;  /* 0x000000bd00f77202 */ /* 0x000fe40000000f00 */
[C---:B------:R-:W-:Y:S01]  /*a380*/  HMMA.16816.F32 R80, R132.reuse, R146, R80 ;  /* 0x000000928450723c */ /* 0x040fe20000001850 */
[----:B------:R-:W-:Y:S03]  /*a390*/  LDSM.16.MT88.4 R188, [R225+0x3080] ;  /* 0x00308000e1bc783b */ /* 0x000fe60000004200 */
[----:B--2---:R-:W-:Y:S01]  /*a3a0*/  F2FP.PACK_AB R174, R208, R210 ;  /* 0x000000d2d0ae723e */ /* 0x004fe200000000ff */
[----:B------:R2:W2:Y:S01]  /*a3b0*/  MUFU.EX2 R202, R175 ;  /* 0x000000af00ca7308 */ /* 0x0004a20000000800 */
[----:B---3--:R-:W-:Y:S02]  /*a3c0*/  MOV R152, R170 ;  /* 0x000000aa00987202 */ /* 0x008fe40000000f00 */
[-C--:B-1----:R-:W-:Y:S01]  /*a3d0*/  HMMA.16816.F32 R84, R132, R148.reuse, R84 ;  /* 0x000000948454723c */ /* 0x082fe20000001854 */
[----:B-----5:R-:W1:Y:S07]  /*a3e0*/  LDSM.16.MT88.4 R144, [R227+0x4080] ;  /* 0x00408000e390783b */ /* 0x020e6e0000004200 */
[C---:B------:R-:W-:Y:S04]  /*a3f0*/  HMMA.16816.F32 R88, R136.reuse, R148, R88 ;  /* 0x000000948858723c */ /* 0x040fe80000001858 */
[----:B--2---:R-:W-:Y:S02]  /*a400*/  F2FP.PACK_AB R175, R206, R207 ;  /* 0x000000cfceaf723e */ /* 0x004fe400000000ff */
[----:B------:R-:W-:Y:S01]  /*a410*/  F2FP.PACK_AB R194, R202, R204 ;  /* 0x000000cccac2723e */ /* 0x000fe200000000ff */
[--C-:B------:R-:W-:Y:S01]  /*a420*/  FFMA.FTZ R148, R214, c[0x0][0x2d0], -R166.reuse ;  /* 0x0000b400d6947a23 */ /* 0x100fe200000108a6 */
[-C--:B------:R-:W-:Y:S04]  /*a430*/  HMMA.16816.F32 R92, R136, R150.reuse, R92 ;  /* 0x00000096885c723c */ /* 0x080fe8000000185c */
[----:B------:R-:W-:Y:S02]  /*a440*/  MOV R214, R171 ;  /* 0x000000ab00d67202 */ /* 0x000fe40000000f00 */
[----:B------:R2:W3:Y:S02]  /*a450*/  MUFU.EX2 R171, R148 ;  /* 0x0000009400ab7308 */ /* 0x0004e40000000800 */
[C---:B------:R-:W-:Y:S08]  /*a460*/  HMMA.16816.F32 R96, R132.reuse, R150, R96 ;  /* 0x000000968460723c */ /* 0x040ff00000001860 */
[-C--:B----4-:R-:W-:Y:S08]  /*a470*/  HMMA.16816.F32 R100, R132, R140.reuse, R100 ;  /* 0x0000008c8464723c */ /* 0x090ff00000001864 */
[C---:B------:R-:W-:Y:S04]  /*a480*/  HMMA.16816.F32 R104, R136.reuse, R140, R104 ;  /* 0x0000008c8868723c */ /* 0x040fe80000001868 */
[--C-:B--2---:R-:W-:Y:S01]  /*a490*/  FFMA.FTZ R148, R216, c[0x0][0x2d0], -R166.reuse ;  /* 0x0000b400d8947a23 */ /* 0x104fe200000108a6 */
[----:B---3--:R-:W-:Y:S03]  /*a4a0*/  F2FP.PACK_AB R193, R171, R200 ;  /* 0x000000c8abc1723e */ /* 0x008fe600000000ff */
[-C--:B------:R-:W-:Y:S01]  /*a4b0*/  HMMA.16816.F32 R108, R136, R142.reuse, R108 ;  /* 0x0000008e886c723c */ /* 0x080fe2000000186c */
[----:B------:R2:W-:Y:S03]  /*a4c0*/  MUFU.EX2 R170, R148 ;  /* 0x0000009400aa7308 */ /* 0x0005e60000000800 */
[----:B------:R-:W-:Y:S01]  /*a4d0*/  MOV R140, R181 ;  /* 0x000000b5008c7202 */ /* 0x000fe20000000f00 */
[----:B------:R-:W-:Y:S01]  /*a4e0*/  FFMA.FTZ R166, R172, c[0x0][0x2d0], -R166 ;  /* 0x0000b400aca67a23 */ /* 0x000fe200000108a6 */
[----:B------:R-:W-:Y:S02]  /*a4f0*/  F2FP.PACK_AB R172, R212, R213 ;  /* 0x000000d5d4ac723e */ /* 0x000fe400000000ff */
[C---:B------:R-:W-:Y:S03]  /*a500*/  HMMA.16816.F32 R112, R132.reuse, R142, R112 ;  /* 0x0000008e8470723c */ /* 0x040fe60000001870 */
[----:B------:R-:W3:Y:S01]  /*a510*/  MUFU.EX2 R166, R166 ;  /* 0x000000a600a67308 */ /* 0x000ee20000000800 */
[----:B------:R-:W-:Y:S03]  /*a520*/  MOV R141, R180 ;  /* 0x000000b4008d7202 */ /* 0x000fe60000000f00 */
[----:B------:R-:W-:Y:S01]  /*a530*/  MOV R142, R197 ;  /* 0x000000c5008e7202 */ /* 0x000fe20000000f00 */
[-C--:B-1----:R-:W-:Y:S04]  /*a540*/  HMMA.16816.F32 R116, R132, R144.reuse, R116 ;  /* 0x000000908474723c */ /* 0x082fe80000001874 */
[----:B------:R-:W-:Y:S02]  /*a550*/  MOV R143, R196 ;  /* 0x000000c4008f7202 */ /* 0x000fe40000000f00 */
[----:B------:R-:W-:Y:S01]  /*a560*/  LDSM.16.MT88.4 R196, [R227+0x3080] ;  /* 0x00308000e3c4783b */ /* 0x000fe20000004200 */
[----:B------:R-:W-:Y:S01]  /*a570*/  MOV R216, R155 ;  /* 0x0000009b00d87202 */ /* 0x000fe20000000f00 */
[C---:B------:R-:W-:Y:S04]  /*a580*/  HMMA.16816.F32 R120, R136.reuse, R144, R120 ;  /* 0x000000908878723c */ /* 0x040fe80000001878 */
[----:B------:R-:W-:Y:S02]  /*a590*/  MOV R155, R187 ;  /* 0x000000bb009b7202 */ /* 0x000fe40000000f00 */
[----:B--2---:R-:W1:Y:S02]  /*a5a0*/  LDSM.16.MT88.4 R148, [R226+0x3080] ;  /* 0x00308000e294783b */ /* 0x004e640000004200 */
[-C--:B------:R-:W-:Y:S04]  /*a5b0*/  HMMA.16816.F32 R124, R136, R146.reuse, R124 ;  /* 0x00000092887c723c */ /* 0x080fe8000000187c */
[----:B---3--:R-:W-:Y:S04]  /*a5c0*/  F2FP.PACK_AB R195, R166, R170 ;  /* 0x000000aaa6c3723e */ /* 0x008fe800000000ff */
[----:B------:R-:W-:Y:S08]  /*a5d0*/  HMMA.16816.F32 R128, R132, R146, R128 ;  /* 0x000000928480723c */ /* 0x000ff00000001880 */
[-C--:B------:R-:W-:Y:S01]  /*a5e0*/  HMMA.16816.F32 R176, R172, R188.reuse, R4 ;  /* 0x000000bcacb0723c */ /* 0x080fe20000001804 */
[----:B------:R-:W2:Y:S07]  /*a5f0*/  LDSM.16.MT88.4 R4, [R225+0x4880] ;  /* 0x00488000e104783b */ /* 0x000eae0000004200 */
[C---:B------:R-:W-:Y:S01]  /*a600*/  HMMA.16816.F32 R180, R192.reuse, R188, R8 ;  /* 0x000000bcc0b4723c */ /* 0x040fe20000001808 */
[----:B------:R-:W3:Y:S07]  /*a610*/  LDSM.16.MT88.4 R8, [R226+0x4880] ;  /* 0x00488000e208783b */ /* 0x000eee0000004200 */
[-C--:B------:R-:W-:Y:S01]  /*a620*/  HMMA.16816.F32 R184, R192, R190.reuse, R12 ;  /* 0x000000bec0b8723c */ /* 0x080fe2000000180c */
[----:B------:R-:W4:Y:S07]  /*a630*/  LDSM.16.MT88.4 R12, [R228+0x4880] ;  /* 0x00488000e40c783b */ /* 0x000f2e0000004200 */
[C---:B------:R-:W-:Y:S01]  /*a640*/  HMMA.16816.F32 R188, R172.reuse, R190, R16 ;  /* 0x000000beacbc723c */ /* 0x040fe20000001810 */
[----:B------:R-:W2:Y:S07]  /*a650*/  LDSM.16.MT88.4 R16, [R227+0x4880] ;  /* 0x00488000e310783b */ /* 0x000eae0000004200 */
[-C--:B-1----:R-:W-:Y:S01]  /*a660*/  HMMA.16816.F32 R132, R172, R148.reuse, R20 ;  /* 0x00000094ac84723c */ /* 0x082fe20000001814 */
[----:B------:R-:W5:Y:S06]  /*a670*/  LDL.LU R20, [R1+0x20] ;  /* 0x0000200001147983 */ /* 0x000f6c0000300800 */
[----:B------:R-:W-:Y:S01]  /*a680*/  MOV R23, R142 ;  /* 0x0000008e00177202 */ /* 0x000fe20000000f00 */
[C---:B------:R-:W-:Y:S04]  /*a690*/  HMMA.16816.F32 R136, R192.reuse, R148, R24 ;  /* 0x00000094c088723c */ /* 0x040fe80000001818 */
[----:B------:R-:W-:Y:S02]  /*a6a0*/  MOV R22, R143 ;  /* 0x0000008f00167202 */ /* 0x000fe40000000f00 */
[----:B------:R-:W-:Y:S02]  /*a6b0*/  MOV R21, R140 ;  /* 0x0000008c00157202 */ /* 0x000fe40000000f00 */
        /* <DEDUP_REMOVED lines=37> */
[-C--:B------:R-:W-:Y:S08]  /*a910*/  HMMA.16816.F32 R116, R172, R16.reuse, R116 ;  /* 0x00000010ac74723c */ /* 0x080ff00000001874 */
[C---:B------:R-:W-:Y:S08]  /*a920*/  HMMA.16816.F32 R120, R192.reuse, R16, R120 ;  /* 0x00000010c078723c */ /* 0x040ff00000001878 */
[-C--:B------:R-:W-:Y:S08]  /*a930*/  HMMA.16816.F32 R124, R192, R18.reuse, R124 ;  /* 0x00000012c07c723c */ /* 0x080ff0000000187c */
[----:B------:R-:W-:Y:S04]  /*a940*/  HMMA.16816.F32 R128, R172, R18, R128 ;  /* 0x00000012ac80723c */ /* 0x000fe80000001880 */
[----:B-----5:R-:W-:Y:S04]  /*a950*/  FFMA.FTZ R4, R2, R28, R29 ;  /* 0x0000001c02047223 */ /* 0x020fe8000001001d */
        /* <DEDUP_REMOVED lines=56> */
.L_x_2725:
[----:B------:R-:W3:Y:S01]  /*ace0*/  S2UR UR7, SR_CTAID.X ;  /* 0x00000000000779c3 */ /* 0x000ee20000002500 */
[----:B------:R-:W-:Y:S01]  /*acf0*/  ULDC.64 UR4, c[0x0][0x2c8] ;  /* 0x0000b20000047ab9 */ /* 0x000fe20000000a00 */
[----:B------:R-:W-:Y:S01]  /*ad00*/  PLOP3.LUT P0, PT, PT, PT, UP2, 0x40, 0x0 ;  /* 0x000000000000781c */ /* 0x000fe20003f0e828 */
[----:B---3--:R-:W-:-:S04]  /*ad10*/  ULEA UR7, UR7, 0x7f, 0x7 ;  /* 0x0000007f07077891 */ /* 0x008fc8000f8e383f */
        /* <DEDUP_REMOVED lines=21> */
.L_x_2744:
[----:B------:R-:W-:Y:S02]  /*ae70*/  ULDC UR4, c[0x0][0x32c] ;  /* 0x0000cb0000047ab9 */ /* 0x000fe40000000800 */
[----:B------:R-:W-:-:S03]  /*ae80*/  UISETP.NE.AND UP0, UPT, UR4, 0x1, UPT ;  /* 0x000000010400788c */ /* 0x000fc6000bf05270 */
[----:B------:R-:W-:Y:S02]  /*ae90*/  ULDC.64 UR4, c[0x0][0x330] ;  /* 0x0000cc0000047ab9 */ /* 0x000fe40000000a00 */
[----:B------:R-:W-:-:S07]  /*aea0*/  UIMAD.WIDE.U32 UR18, UR16, UR4, URZ ;  /* 0x00000004101272a5 */ /* 0x000fce000f8e003f */
[----:B------:R-:W-:Y:S02]  /*aeb0*/  @UP0 UMOV UR17, UR19 ;  /* 0x0000001300110c82 */ /* 0x000fe40008000000 */
[----:B------:R-:W-:Y:S02]  /*aec0*/  @UP0 USHF.R.U32.HI UR16, URZ, UR5, UR17 ;  /* 0x000000053f100299 */ /* 0x000fe40008011611 */
.L_x_2745:
[----:B------:R-:W-:Y:S02]  /*aed0*/  ULDC UR4, c[0x0][0x32c] ;  /* 0x0000cb0000047ab9 */ /* 0x000fe40000000800 */
[----:B------:R-:W-:-:S04]  /*aee0*/  UIMAD UR4, UR16, UR4, URZ ;  /* 0x00000004100472a4 */ /* 0x000fc8000f8e023f */
[----:B------:R-:W-:-:S04]  /*aef0*/  UISETP.LT.AND UP0, UPT, UR7, UR4, UPT ;  /* 0x000000040700728c */ /* 0x000fc8000bf01270 */
[----:B------:R-:W-:-:S04]  /*af00*/  USEL UR7, UR7, UR4, !UP0 ;  /* 0x0000000407077287 */ /* 0x000fc8000c000000 */
.L_x_2743:
        /* <DEDUP_REMOVED lines=8> */
[----:B-1----:R-:W-:Y:S01]  /*af90*/  MOV R2, R168 ;  /* 0x000000a800027202 */ /* 0x002fe20000000f00 */
[----:B------:R-:W-:Y:S01]  /*afa0*/  IMAD.MOV.U32 R170, RZ, RZ, R3 ;  /* 0x000000ffffaa7224 */ /* 0x000fe200078e0003 */
[----:B--2---:R-:W-:Y:S01]  /*afb0*/  MOV R0, R169 ;  /* 0x000000a900007202 */ /* 0x004fe20000000f00 */
[----:B------:R-:W-:Y:S01]  /*afc0*/  IMAD.MOV.U32 R244, RZ, RZ, R242 ;  /* 0x000000fffff47224 */ /* 0x000fe200078e00f2 */
[----:B------:R-:W-:Y:S01]  /*afd0*/  MOV R164, R167 ;  /* 0x000000a700a47202 */ /* 0x000fe20000000f00 */
[----:B------:R-:W-:Y:S01]  /*afe0*/  IMAD.MOV.U32 R248, RZ, RZ, c[0x0][0x1e4] ;  /* 0x00007900fff87624 */ /* 0x000fe200078e00ff */
[----:B------:R-:W-:Y:S02]  /*aff0*/  MOV R247, c[0x0][0x1e0] ;  /* 0x0000780000f77a02 */ /* 0x000fe40000000f00 */
.L_x_2747:
[----:B------:R-:W2:Y:S01]  /*b000*/  LDL.64 R24, [R1+0x38] ;  /* 0x0000380001187983 */ /* 0x000ea20000100a00 */
[----:B------:R-:W-:Y:S05]  /*b010*/  DEPBAR.LE SB0, 0x0 ;  /* 0x000080000000791a */ /* 0x000fea0000000000 */
[----:B------:R-:W-:Y:S01]  /*b020*/  BAR.SYNC.DEFER_BLOCKING 0x0 ;  /* 0x0000000000007b1d */ /* 0x000fe20000010000 */
[C---:B------:R-:W-:Y:S02]  /*b030*/  ISETP.LT.AND P6, PT, R244.reuse, UR8, PT ;  /* 0x00000008f4007c0c */ /* 0x040fe4000bfc1270 */
[C---:B------:R-:W-:Y:S11]  /*b040*/  IADD3 R242, R244.reuse, -0x1, RZ ;  /* 0xfffffffff4f27810 */ /* 0x040ff60007ffe0ff */
[----:B------:R-:W-:Y:S01]  /*b050*/  @!P6 SHF.R.S32.HI R3, RZ, 0x1f, R244 ;  /* 0x0000001fff03e819 */ /* 0x000fe200000114f4 */
[C---:B------:R-:W-:Y:S04]  /*b060*/  @!P6 IMAD.WIDE.U32 R20, R244.reuse, c[0x0][0x208], RZ ;  /* 0x00008200f414ea25 */ /* 0x040fe800078e00ff */
        /* <DEDUP_REMOVED lines=8> */
[----:B------:R-:W2:Y:S08]  /*b0f0*/  LDSM.16.M88.4 R32, [R224+0x5880] ;  /* 0x00588000e020783b */ /* 0x000eb00000000200 */
[----:B------:R-:W3:Y:S06]  /*b100*/  LDL.64 R250, [R1+0x40] ;  /* 0x0000400001fa7983 */ /* 0x000eec0000100a00 */
        /* <DEDUP_REMOVED lines=10> */
[----:B--2---:R-:W-:Y:S04]  /*b1b0*/  @!P6 MOV R29, R25 ;  /* 0x00000019001de202 */ /* 0x004fe80000000f00 */
[----:B---3--:R-:W-:Y:S05]  /*b1c0*/  @!P6 MOV R28, R22 ;  /* 0x00000016001ce202 */ /* 0x008fea0000000f00 */
[----:B------:R-:W-:Y:S02]  /*b1d0*/  @!P6 IMAD.WIDE.U32 R28, R20, 0x30, R28 ;  /* 0x00000030141ce825 */ /* 0x000fe400078e001c */
[-C--:B------:R-:W-:Y:S03]  /*b1e0*/  HMMA.16816.F32 R20, R48, R32.reuse, RZ ;  /* 0x000000203014723c */ /* 0x080fe600000018ff */
[----:B------:R-:W-:Y:S02]  /*b1f0*/  @!P6 IADD3 R29, R29, R3, RZ ;  /* 0x000000031d1de210 */ /* 0x000fe40007ffe0ff */
[C---:B------:R-:W-:Y:S03]  /*b200*/  @!P6 SHF.L.U32 R3, R28.reuse, 0x1, RZ ;  /* 0x000000011c03e819 */ /* 0x040fe600000006ff */
[C---:B------:R-:W-:Y:S04]  /*b210*/  HMMA.16816.F32 R24, R44.reuse, R32, RZ ;  /* 0x000000202c18723c */ /* 0x040fe800000018ff */
[C---:B------:R-:W-:Y:S02]  /*b220*/  @!P6 IADD3 R36, P0, R3.reuse, c[0x0][0x1f8], RZ ;  /* 0x00007e000324ea10 */ /* 0x040fe40007f1e0ff */
[----:B------:R-:W-:Y:S02]  /*b230*/  @!P6 IADD3 R3, P5, R3, 0x80, RZ ;  /* 0x000000800303e810 */ /* 0x000fe40007fbe0ff */
[----:B------:R-:W-:Y:S02]  /*b240*/  @!P6 SHF.L.U64.HI R32, R28, 0x1, R29 ;  /* 0x000000011c20e819 */ /* 0x000fe4000001021d */
[-C--:B------:R-:W-:Y:S02]  /*b250*/  HMMA.16816.F32 R28, R44, R34.reuse, RZ ;  /* 0x000000222c1c723c */ /* 0x080fe400000018ff */
[----:B------:R-:W-:Y:S02]  /*b260*/  @!P6 IADD3.X R37, R32, c[0x0][0x1fc], RZ, P0, !PT ;  /* 0x00007f002025ea10 */ /* 0x000fe400007fe4ff */
[----:B------:R-:W-:Y:S02]  /*b270*/  @!P6 IADD3 R38, P2, R3, c[0x0][0x1f8], RZ ;  /* 0x00007e000326ea10 */ /* 0x000fe40007f5e0ff */
[----:B------:R-:W-:Y:S01]  /*b280*/  @!P6 IADD3 R40, P1, R36, UR10, RZ ;  /* 0x0000000a2428ec10 */ /* 0x000fe2000ff3e0ff */
[----:B------:R-:W-:Y:S01]  /*b290*/  @!PT LDS RZ, [RZ] ;  /* 0x00000000fffff984 */ /* 0x000fe20000000800 */
[----:B------:R-:W-:Y:S01]  /*b2a0*/  @!PT LDS RZ, [RZ] ;  /* 0x00000000fffff984 */ /* 0x000fe20000000800 */
[----:B------:R-:W-:Y:S01]  /*b2b0*/  @!PT LDS RZ, [RZ] ;  /* 0x00000000fffff984 */ /* 0x000fe20000000800 */
[----:B------:R2:W-:Y:S01]  /*b2c0*/  @!P6 LDGSTS.E.BYPASS.LTC128B.128 [R243+0x2080], [R36.64], !P4 ;  /* 0x0208000024f3efae */ /* 0x0005e2000e101d4e */
[----:B------:R-:W-:Y:S02]  /*b2d0*/  @!P6 IADD3.X R39, RZ, c[0x0][0x1fc], R32, P2, P5 ;  /* 0x00007f00ff27ea10 */ /* 0x000fe400017ea420 */
[C---:B------:R-:W-:Y:S02]  /*b2e0*/  HMMA.16816.F32 R32, R48.reuse, R34, RZ ;  /* 0x000000223020723c */ /* 0x040fe400000018ff */
[----:B------:R-:W-:Y:S02]  /*b2f0*/  @!P6 IADD3.X R41, R37, UR11, RZ, P1, !PT ;  /* 0x0000000b2529ec10 */ /* 0x000fe40008ffe4ff */
[----:B------:R-:W-:Y:S01]  /*b300*/  @!P6 IADD3 R42, P0, R40, UR10, RZ ;  /* 0x0000000a282aec10 */ /* 0x000fe2000ff1e0ff */
[----:B------:R2:W-:Y:S01]  /*b310*/  @!P6 LDGSTS.E.BYPASS.LTC128B.128 [R243+0x3880], [R38.64], !P3 ;  /* 0x0388000026f3efae */ /* 0x0005e2000d901d4e */
[----:B------:R-:W-:Y:S02]  /*b320*/  ISETP.GT.AND P5, PT, R244, UR8, PT ;  /* 0x00000008f4007c0c */ /* 0x000fe4000bfa4270 */
[----:B------:R-:W-:Y:S05]  /*b330*/  @!P6 IADD3.X R43, R41, UR11, RZ, P0, !PT ;  /* 0x0000000b292bec10 */ /* 0x000fea00087fe4ff */
[----:B------:R3:W-:Y:S08]  /*b340*/  @!P6 LDGSTS.E.BYPASS.LTC128B.128 [R243+0x2880], [R40.64], !P4 ;  /* 0x0288000028f3efae */ /* 0x0007f0000e101d4e */
[----:B------:R3:W-:Y:S08]  /*b350*/  @!P6 LDGSTS.E.BYPASS.LTC128B.128 [R243+0x4080], [R40.64+0x80], !P3 ;  /* 0x0408008028f3efae */ /* 0x0007f0000d901d4e */
[----:B------:R3:W-:Y:S01]  /*b360*/  @!P6 LDGSTS.E.BYPASS.LTC128B.128 [R243+0x3080], [R42.64], !P4 ;  /* 0x030800002af3efae */ /* 0x0007e2000e101d4e */
[-C--:B--2---:R-:W-:Y:S07]  /*b370*/  HMMA.16816.F32 R36, R48, R172.reuse, RZ ;  /* 0x000000ac3024723c */ /* 0x084fee00000018ff */
[----:B------:R3:W-:Y:S08]  /*b380*/  @!P6 LDGSTS.E.BYPASS.LTC128B.128 [R243+0x4880], [R42.64+0x80], !P3 ;  /* 0x048800802af3efae */ /* 0x0007f0000d901d4e */
[----:B------:R-:W-:Y:S08]  /*b390*/  LDSM.16.M88.4 R212, [R232+0x8080] ;  /* 0x00808000e8d4783b */ /* 0x000ff00000000200 */
[----:B------:R-:W0:Y:S08]  /*b3a0*/  LDGDEPBAR ;  /* 0x00000000000079af */ /* 0x000e300000000000 */
[----:B------:R-:W2:Y:S01]  /*b3b0*/  LDSM.16.M88.4 R216, [R230+0x5080] ;  /* 0x00508000e6d8783b */ /* 0x000ea20000000200 */
[C---:B---3--:R-:W-:Y:S07]  /*b3c0*/  HMMA.16816.F32 R40, R44.reuse, R172, RZ ;  /* 0x000000ac2c28723c */ /* 0x048fee00000018ff */
[----:B------:R-:W3:Y:S01]  /*b3d0*/  LDSM.16.M88.4 R220, [R232+0xa080] ;  /* 0x00a08000e8dc783b */ /* 0x000ee20000000200 */
[-C--:B------:R-:W-:Y:S08]  /*b3e0*/  HMMA.16816.F32 R44, R44, R174.reuse, RZ ;  /* 0x000000ae2c2c723c */ /* 0x080ff000000018ff */
[----:B------:R-:W-:Y:S01]  /*b3f0*/  HMMA.16816.F32 R48, R48, R174, RZ ;  /* 0x000000ae3030723c */ /* 0x000fe200000018ff */
[----:B------:R-:W2:Y:S07]  /*b400*/  LDSM.16.M88.4 R172, [R230+0x5880] ;  /* 0x00588000e6ac783b */ /* 0x000eae0000000200 */
[-C--:B-1----:R-:W-:Y:S08]  /*b410*/  HMMA.16816.F32 R4, R192, R196.reuse, R4 ;  /* 0x000000c4c004723c */ /* 0x082ff00000001804 */
        /* <DEDUP_REMOVED lines=37> */
[----:B------:R-:W4:Y:S07]  /*b670*/  LDSM.16.M88.4 R200, [R224+0x7080] ;  /* 0x00708000e0c8783b */ /* 0x000f2e0000000200 */
[-C--:B--2---:R-:W-:Y:S08]  /*b680*/  HMMA.16816.F32 R20, R192, R208.reuse, R20 ;  /* 0x000000d0c014723c */ /* 0x084ff00000001814 */
[C---:B------:R-:W-:Y:S08]  /*b690*/  HMMA.16816.F32 R24, R204.reuse, R208, R24 ;  /* 0x000000d0cc18723c */ /* 0x040ff00000001818 */
[-C--:B------:R-:W-:Y:S08]  /*b6a0*/  HMMA.16816.F32 R28, R204, R210.reuse, R28 ;  /* 0x000000d2cc1c723c */ /* 0x080ff0000000181c */
[C---:B------:R-:W-:Y:S01]  /*b6b0*/  HMMA.16816.F32 R32, R192.reuse, R210, R32 ;  /* 0x000000d2c020723c */ /* 0x040fe20000001820 */
[----:B------:R-:W-:Y:S07]  /*b6c0*/  LDSM.16.M88.4 R208, [R237] ;  /* 0x00000000edd0783b */ /* 0x000fee0000000200 */
[-C--:B---3--:R-:W-:Y:S08]  /*b6d0*/  HMMA.16816.F32 R36, R192, R172.reuse, R36 ;  /* 0x000000acc024723c */ /* 0x088ff00000001824 */
[C---:B------:R-:W-:Y:S08]  /*b6e0*/  HMMA.16816.F32 R40, R204.reuse, R172, R40 ;  /* 0x000000accc28723c */ /* 0x040ff00000001828 */
[-C--:B------:R-:W-:Y:S01]  /*b6f0*/  HMMA.16816.F32 R44, R204, R174.reuse, R44 ;  /* 0x000000aecc2c723c */ /* 0x080fe2000000182c */
[----:B------:R-:W-:Y:S07]  /*b700*/  LDSM.16.M88.4 R204, [R233+0xe080] ;  /* 0x00e08000e9cc783b */ /* 0x000fee0000000200 */
[----:B------:R-:W-:Y:S01]  /*b710*/  HMMA.16816.F32 R48, R192, R174, R48 ;  /* 0x000000aec030723c */ /* 0x000fe20000001830 */
[----:B------:R-:W-:Y:S07]  /*b720*/  LDSM.16.M88.4 R172, [R233+0xc080] ;  /* 0x00c08000e9ac783b */ /* 0x000fee0000000200 */
[-C--:B-1----:R-:W-:Y:S01]  /*b730*/  HMMA.16816.F32 R4, R196, R212.reuse, R4 ;  /* 0x000000d4c404723c */ /* 0x082fe20000001804 */
[----:B------:R-:W1:Y:S07]  /*b740*/  LDSM.16.M88.4 R192, [R239] ;  /* 0x00000000efc0783b */ /* 0x000e6e0000000200 */
[C---:B------:R-:W-:Y:S08]  /*b750*/  HMMA.16816.F32 R8, R216.reuse, R212, R8 ;  /* 0x000000d4d808723c */ /* 0x040ff00000001808 */
[-C--:B------:R-:W-:Y:S08]  /*b760*/  HMMA.16816.F32 R12, R216, R214.reuse, R12 ;  /* 0x000000d6d80c723c */ /* 0x080ff0000000180c */
[C---:B------:R-:W-:Y:S01]  /*b770*/  HMMA.16816.F32 R16, R196.reuse, R214, R16 ;  /* 0x000000d6c410723c */ /* 0x040fe20000001810 */
[----:B------:R-:W-:Y:S07]  /*b780*/  LDSM.16.M88.4 R212, [R232+0xc080] ;  /* 0x00c08000e8d4783b */ /* 0x000fee0000000200 */
[-C--:B----4-:R-:W-:Y:S08]  /*b790*/  HMMA.16816.F32 R20, R196, R200.reuse, R20 ;  /* 0x000000c8c414723c */ /* 0x090ff00000001814 */
[C---:B------:R-:W-:Y:S08]  /*b7a0*/  HMMA.16816.F32 R24, R216.reuse, R200, R24 ;  /* 0x000000c8d818723c */ /* 0x040ff00000001818 */
[-C--:B------:R-:W-:Y:S08]  /*b7b0*/  HMMA.16816.F32 R28, R216, R202.reuse, R28 ;  /* 0x000000cad81c723c */ /* 0x080ff0000000181c */
[C---:B------:R-:W-:Y:S01]  /*b7c0*/  HMMA.16816.F32 R32, R196.reuse, R202, R32 ;  /* 0x000000cac420723c */ /* 0x040fe20000001820 */
[----:B------:R-:W2:Y:S07]  /*b7d0*/  LDSM.16.M88.4 R200, [R238] ;  /* 0x00000000eec8783b */ /* 0x000eae0000000200 */
[-C--:B------:R-:W-:Y:S08]  /*b7e0*/  HMMA.16816.F32 R36, R196, R220.reuse, R36 ;  /* 0x000000dcc424723c */ /* 0x080ff00000001824 */
[C---:B------:R-:W-:Y:S08]  /*b7f0*/  HMMA.16816.F32 R40, R216.reuse, R220, R40 ;  /* 0x000000dcd828723c */ /* 0x040ff00000001828 */
[-C--:B------:R-:W-:Y:S01]  /*b800*/  HMMA.16816.F32 R44, R216, R222.reuse, R44 ;  /* 0x000000ded82c723c */ /* 0x080fe2000000182c */
[----:B------:R-:W3:Y:S07]  /*b810*/  LDSM.16.M88.4 R216, [R230+0x6880] ;  /* 0x00688000e6d8783b */ /* 0x000eee0000000200 */
[----:B------:R-:W-:Y:S01]  /*b820*/  HMMA.16816.F32 R48, R196, R222, R48 ;  /* 0x000000dec430723c */ /* 0x000fe20000001830 */
[----:B------:R-:W4:Y:S07]  /*b830*/  LDSM.16.M88.4 R196, [R232+0xe080] ;  /* 0x00e08000e8c4783b */ /* 0x000f2e0000000200 */
[-C--:B-1----:R-:W-:Y:S01]  /*b840*/  HMMA.16816.F32 R4, R172, R192.reuse, R4 ;  /* 0x000000c0ac04723c */ /* 0x082fe20000001804 */
        /* <DEDUP_REMOVED lines=15> */
[----:B------:R-:W2:Y:S07]  /*b940*/  LDSM.16.M88.4 R172, [R230+0x7880] ;  /* 0x00788000e6ac783b */ /* 0x000eae0000000200 */
[-C--:B---3--:R-:W-:Y:S01]  /*b950*/  HMMA.16816.F32 R4, R212, R216.reuse, R4 ;  /* 0x000000d8d404723c */ /* 0x088fe20000001804 */
[----:B------:R-:W3:Y:S07]  /*b960*/  LDSM.16.M88.4 R208, [R229+0x2000] ;  /* 0x00200000e5d0783b */ /* 0x000eee0000000200 */
[C---:B----4-:R-:W-:Y:S08]  /*b970*/  HMMA.16816.F32 R8, R196.reuse, R216, R8 ;  /* 0x000000d8c408723c */ /* 0x050ff00000001808 */
[-C--:B------:R-:W-:Y:S08]  /*b980*/  HMMA.16816.F32 R12, R196, R218.reuse, R12 ;  /* 0x000000dac40c723c */ /* 0x080ff0000000180c */
[C---:B------:R-:W-:Y:S01]  /*b990*/  HMMA.16816.F32 R16, R212.reuse, R218, R16 ;  /* 0x000000dad410723c */ /* 0x040fe20000001810 */
[----:B------:R-:W4:Y:S01]  /*b9a0*/  LDSM.16.M88.4 R216, [R229+0x2800] ;  /* 0x00280000e5d8783b */ /* 0x000f220000000200 */
[----:B------:R-:W-:Y:S06]  /*b9b0*/  DEPBAR.LE SB0, 0x0 ;  /* 0x000080000000791a */ /* 0x000fec0000000000 */
[-C--:B-1----:R-:W-:Y:S01]  /*b9c0*/  HMMA.16816.F32 R20, R212, R220.reuse, R20 ;  /* 0x000000dcd414723c */ /* 0x082fe20000001814 */
[----:B------:R-:W-:Y:S07]  /*b9d0*/  BAR.SYNC.DEFER_BLOCKING 0x0 ;  /* 0x0000000000007b1d */ /* 0x000fee0000010000 */
[C---:B------:R-:W-:Y:S08]  /*b9e0*/  HMMA.16816.F32 R24, R196.reuse, R220, R24 ;  /* 0x000000dcc418723c */ /* 0x040ff00000001818 */
[-C--:B------:R-:W-:Y:S08]  /*b9f0*/  HMMA.16816.F32 R28, R196, R222.reuse, R28 ;  /* 0x000000dec41c723c */ /* 0x080ff0000000181c */
[C---:B------:R-:W-:Y:S08]  /*ba00*/  HMMA.16816.F32 R32, R212.reuse, R222, R32 ;  /* 0x000000ded420723c */ /* 0x040ff00000001820 */
[-C--:B--2---:R-:W-:Y:S08]  /*ba10*/  HMMA.16816.F32 R36, R212, R172.reuse, R36 ;  /* 0x000000acd424723c */ /* 0x084ff00000001824 */
[C---:B------:R-:W-:Y:S08]  /*ba20*/  HMMA.16816.F32 R40, R196.reuse, R172, R40 ;  /* 0x000000acc428723c */ /* 0x040ff00000001828 */
[-C--:B------:R-:W-:Y:S01]  /*ba30*/  HMMA.16816.F32 R44, R196, R174.reuse, R44 ;  /* 0x000000aec42c723c */ /* 0x080fe2000000182c */
[----:B------:R-:W2:Y:S06]  /*ba40*/  LDL.64 R198, [R1+0x30] ;  /* 0x0000300001c67983 */ /* 0x000eac0000100a00 */
[----:B------:R-:W2:Y:S01]  /*ba50*/  LDL.LU R252, [R1+0x1c] ;  /* 0x00001c0001fc7983 */ /* 0x000ea20000300800 */
[----:B------:R-:W-:Y:S03]  /*ba60*/  HMMA.16816.F32 R48, R212, R174, R48 ;  /* 0x000000aed430723c */ /* 0x000fe60000001830 */
[----:B------:R-:W2:Y:S05]  /*ba70*/  LDL.LU R251, [R1+0x14] ;  /* 0x0000140001fb7983 */ /* 0x000eaa0000300800 */
[-C--:B------:R-:W-:Y:S08]  /*ba80*/  HMMA.16816.F32 R4, R192, R200.reuse, R4 ;  /* 0x000000c8c004723c */ /* 0x080ff00000001804 */
[C---:B------:R-:W-:Y:S08]  /*ba90*/  HMMA.16816.F32 R8, R204.reuse, R200, R8 ;  /* 0x000000c8cc08723c */ /* 0x040ff00000001808 */
[-C--:B------:R-:W-:Y:S08]  /*baa0*/  HMMA.16816.F32 R12, R204, R202.reuse, R12 ;  /* 0x000000cacc0c723c */ /* 0x080ff0000000180c */
[C---:B------:R-:W-:Y:S04]  /*bab0*/  HMMA.16816.F32 R16, R192.reuse, R202, R16 ;  /* 0x000000cac010723c */ /* 0x040fe80000001810 */
[----:B------:R-:W-:Y:S02]  /*bac0*/  FMNMX.FTZ R3, R4, R0, !PT ;  /* 0x0000000004037209 */ /* 0x000fe40007810000 */
[----:B------:R-:W-:Y:S02]  /*bad0*/  FMNMX.FTZ R165, R6, R2, !PT ;  /* 0x0000000206a57209 */ /* 0x000fe40007810000 */
[-C--:B---3--:R-:W-:Y:S04]  /*bae0*/  HMMA.16816.F32 R20, R192, R208.reuse, R20 ;  /* 0x000000d0c014723c */ /* 0x088fe80000001814 */
[----:B------:R-:W-:Y:S02]  /*baf0*/  FMNMX.FTZ R3, R5, R3, !PT ;  /* 0x0000000305037209 */ /* 0x000fe40007810000 */
[----:B------:R-:W-:Y:S02]  /*bb00*/  FMNMX.FTZ R166, R7, R165, !PT ;  /* 0x000000a507a67209 */ /* 0x000fe40007810000 */
[C---:B------:R-:W-:Y:S04]  /*bb10*/  HMMA.16816.F32 R24, R204.reuse, R208, R24 ;  /* 0x000000d0cc18723c */ /* 0x040fe80000001818 */
[----:B------:R-:W-:Y:S04]  /*bb20*/  FMNMX.FTZ R165, R8, R164, !PT ;  /* 0x000000a408a57209 */ /* 0x000fe80007810000 */
[-C--:B------:R-:W-:Y:S04]  /*bb30*/  HMMA.16816.F32 R28, R204, R210.reuse, R28 ;  /* 0x000000d2cc1c723c */ /* 0x080fe8000000181c */
[----:B------:R-:W-:Y:S02]  /*bb40*/  FMNMX.FTZ R165, R9, R165, !PT ;  /* 0x000000a509a57209 */ /* 0x000fe40007810000 */
[----:B------:R-:W-:Y:S02]  /*bb50*/  FMNMX.FTZ R3, R16, R3, !PT ;  /* 0x0000000310037209 */ /* 0x000fe40007810000 */
[C---:B------:R-:W-:Y:S04]  /*bb60*/  HMMA.16816.F32 R32, R192.reuse, R210, R32 ;  /* 0x000000d2c020723c */ /* 0x040fe80000001820 */
[----:B------:R-:W-:Y:S02]  /*bb70*/  FMNMX.FTZ R169, R17, R3, !PT ;  /* 0x0000000311a97209 */ /* 0x000fe40007810000 */
[----:B------:R-:W-:Y:S02]  /*bb80*/  FMNMX.FTZ R3, R18, R166, !PT ;  /* 0x000000a612037209 */ /* 0x000fe40007810000 */
[-C--:B----4-:R-:W-:Y:S04]  /*bb90*/  HMMA.16816.F32 R36, R192, R216.reuse, R36 ;  /* 0x000000d8c024723c */ /* 0x090fe80000001824 */
        /* <DEDUP_REMOVED lines=28> */
[----:B------:R-:W-:Y:S03]  /*bd60*/  FMNMX.FTZ R165, R41, R165, !PT ;  /* 0x000000a529a57209 */ /* 0x000fe60007810000 */
[----:B------:R-:W3:Y:S01]  /*bd70*/  SHFL.BFLY PT, R167, R3, 0x2, 0x1f ;  /* 0x0c401f0003a77f89 */ /* 0x000ee200000e0000 */
[----:B------:R-:W-:Y:S04]  /*bd80*/  FMNMX.FTZ R165, R44, R165, !PT ;  /* 0x000000a52ca57209 */ /* 0x000fe80007810000 */
[----:B------:R-:W-:Y:S05]  /*bd90*/  FMNMX.FTZ R165, R45, R165, !PT ;  /* 0x000000a52da57209 */ /* 0x000fea0007810000 */
[----:B------:R-:W4:Y:S01]  /*bda0*/  SHFL.BFLY PT, R168, R165, 0x2, 0x1f ;  /* 0x0c401f00a5a87f89 */ /* 0x000f2200000e0000 */
[----:B-1----:R-:W-:Y:S02]  /*bdb0*/  FMNMX.FTZ R169, R169, R166, !PT ;  /* 0x000000a6a9a97209 */ /* 0x002fe40007810000 */
[----:B------:R-:W-:Y:S05]  /*bdc0*/  FMNMX.FTZ R166, R10, R170, !PT ;  /* 0x000000aa0aa67209 */ /* 0x000fea0007810000 */
[----:B------:R-:W1:Y:S01]  /*bdd0*/  SHFL.BFLY PT, R171, R169, 0x1, 0x1f ;  /* 0x0c201f00a9ab7f89 */ /* 0x000e6200000e0000 */
[----:B------:R-:W-:Y:S04]  /*bde0*/  FMNMX.FTZ R166, R11, R166, !PT ;  /* 0x000000a60ba67209 */ /* 0x000fe80007810000 */
[----:B------:R-:W-:Y:S02]  /*bdf0*/  FMNMX.FTZ R166, R14, R166, !PT ;  /* 0x000000a60ea67209 */ /* 0x000fe40007810000 */
[----:B---3--:R-:W-:Y:S02]  /*be00*/  FMNMX.FTZ R3, R3, R167, !PT ;  /* 0x000000a703037209 */ /* 0x008fe40007810000 */
[----:B------:R-:W-:Y:S03]  /*be10*/  FMNMX.FTZ R166, R15, R166, !PT ;  /* 0x000000a60fa67209 */ /* 0x000fe60007810000 */
[----:B------:R-:W3:Y:S01]  /*be20*/  SHFL.BFLY PT, R167, R3, 0x1, 0x1f ;  /* 0x0c201f0003a77f89 */ /* 0x000ee200000e0000 */
[----:B------:R-:W-:Y:S02]  /*be30*/  FMNMX.FTZ R166, R26, R166, !PT ;  /* 0x000000a61aa67209 */ /* 0x000fe40007810000 */
[----:B----4-:R-:W-:Y:S02]  /*be40*/  FMNMX.FTZ R165, R165, R168, !PT ;  /* 0x000000a8a5a57209 */ /* 0x010fe40007810000 */
[----:B------:R-:W-:Y:S03]  /*be50*/  FMNMX.FTZ R166, R27, R166, !PT ;  /* 0x000000a61ba67209 */ /* 0x000fe60007810000 */
[----:B------:R-:W4:Y:S01]  /*be60*/  SHFL.BFLY PT, R172, R165, 0x1, 0x1f ;  /* 0x0c201f00a5ac7f89 */ /* 0x000f2200000e0000 */
[----:B------:R-:W-:Y:S02]  /*be70*/  FMNMX.FTZ R166, R30, R166, !PT ;  /* 0x000000a61ea67209 */ /* 0x000fe40007810000 */
[----:B-1----:R-:W-:Y:S02]  /*be80*/  FMNMX.FTZ R169, R169, R171, !PT ;  /* 0x000000aba9a97209 */ /* 0x002fe40007810000 */
[----:B------:R-:W-:Y:S03]  /*be90*/  FMNMX.FTZ R166, R31, R166, !PT ;  /* 0x000000a61fa67209 */ /* 0x000fe60007810000 */
[C---:B------:R-:W-:Y:S02]  /*bea0*/  FADD.FTZ R0, -R169.reuse, R0 ;  /* 0x00000000a9007221 */ /* 0x040fe40000010100 */
[----:B------:R-:W-:Y:S02]  /*beb0*/  FMUL.FTZ R200, R169, c[0x0][0x2d0] ;  /* 0x0000b400a9c87a20 */ /* 0x000fe40000410000 */
[----:B------:R-:W-:Y:S02]  /*bec0*/  FMUL.FTZ R0, R0, c[0x0][0x2d0] ;  /* 0x0000b40000007a20 */ /* 0x000fe40000410000 */
[--C-:B------:R-:W-:Y:S01]  /*bed0*/  FFMA.FTZ R4, R4, c[0x0][0x2d0], -R200.reuse ;  /* 0x0000b40004047a23 */ /* 0x100fe200000108c8 */
[----:B---3--:R-:W-:Y:S01]  /*bee0*/  FMNMX.FTZ R168, R3, R167, !PT ;  /* 0x000000a703a87209 */ /* 0x008fe20007810000 */
[--C-:B------:R-:W-:Y:S01]  /*bef0*/  FFMA.FTZ R5, R5, c[0x0][0x2d0], -R200.reuse ;  /* 0x0000b40005057a23 */ /* 0x100fe200000108c8 */
[----:B------:R-:W-:Y:S01]  /*bf00*/  FMNMX.FTZ R3, R42, R166, !PT ;  /* 0x000000a62a037209 */ /* 0x000fe20007810000 */
[----:B------:R1:W-:Y:S01]  /*bf10*/  MUFU.EX2 R222, R4 ;  /* 0x0000000400de7308 */ /* 0x0003e20000000800 */
[----:B------:R-:W-:Y:S02]  /*bf20*/  FFMA.FTZ R16, R16, c[0x0][0x2d0], -R200 ;  /* 0x0000b40010107a23 */ /* 0x000fe400000108c8 */
[C---:B------:R-:W-:Y:S02]  /*bf30*/  FADD.FTZ R2, -R168.reuse, R2 ;  /* 0x00000002a8027221 */ /* 0x040fe40000010100 */
[----:B------:R-:W-:Y:S01]  /*bf40*/  FMUL.FTZ R205, R168, c[0x0][0x2d0] ;  /* 0x0000b400a8cd7a20 */ /* 0x000fe20000410000 */
[----:B----4-:R-:W-:Y:S01]  /*bf50*/  FMNMX.FTZ R167, R165, R172, !PT ;  /* 0x000000aca5a77209 */ /* 0x010fe20007810000 */
[----:B------:R-:W-:Y:S02]  /*bf60*/  FMUL.FTZ R2, R2, c[0x0][0x2d0] ;  /* 0x0000b40002027a20 */ /* 0x000fe40000410000 */
[--C-:B------:R-:W-:Y:S01]  /*bf70*/  FFMA.FTZ R6, R6, c[0x0][0x2d0], -R205.reuse ;  /* 0x0000b40006067a23 */ /* 0x100fe200000108cd */
[----:B------:R3:W4:Y:S01]  /*bf80*/  MUFU.EX2 R166, R0 ;  /* 0x0000000000a67308 */ /* 0x0007220000000800 */
[--C-:B------:R-:W-:Y:S02]  /*bf90*/  FFMA.FTZ R7, R7, c[0x0][0x2d0], -R205.reuse ;  /* 0x0000b40007077a23 */ /* 0x100fe400000108cd */
[----:B------:R-:W-:Y:S02]  /*bfa0*/  FMUL.FTZ R206, R167, c[0x0][0x2d0] ;  /* 0x0000b400a7ce7a20 */ /* 0x000fe40000410000 */
[----:B------:R-:W-:Y:S02]  /*bfb0*/  FFMA.FTZ R17, R17, c[0x0][0x2d0], -R200 ;  /* 0x0000b40011117a23 */ /* 0x000fe400000108c8 */
[--C-:B------:R-:W-:Y:S02]  /*bfc0*/  FFMA.FTZ R8, R8, c[0x0][0x2d0], -R206.reuse ;  /* 0x0000b40008087a23 */ /* 0x100fe400000108ce */
[----:B------:R-:W-:Y:S01]  /*bfd0*/  FFMA.FTZ R9, R9, c[0x0][0x2d0], -R206 ;  /* 0x0000b40009097a23 */ /* 0x000fe200000108ce */
[----:B------:R4:W4:Y:S01]  /*bfe0*/  MUFU.EX2 R165, R2 ;  /* 0x0000000200a57308 */ /* 0x0009220000000800 */
[--C-:B------:R-:W-:Y:S02]  /*bff0*/  FFMA.FTZ R18, R18, c[0x0][0x2d0], -R205.reuse ;  /* 0x0000b40012127a23 */ /* 0x100fe400000108cd */
[--C-:B------:R-:W-:Y:S01]  /*c000*/  FFMA.FTZ R19, R19, c[0x0][0x2d0], -R205.reuse ;  /* 0x0000b40013137a23 */ /* 0x100fe200000108cd */
[----:B-1----:R-:W-:Y:S01]  /*c010*/  @P5 SHF.R.S32.HI R4, RZ, 0x1f, R242 ;  /* 0x0000001fff045819 */ /* 0x002fe200000114f2 */
[--C-:B------:R-:W-:Y:S02]  /*c020*/  FFMA.FTZ R12, R12, c[0x0][0x2d0], -R206.reuse ;  /* 0x0000b4000c0c7a23 */ /* 0x100fe400000108ce */
[----:B------:R-:W-:Y:S02]  /*c030*/  FFMA.FTZ R13, R13, c[0x0][0x2d0], -R206 ;  /* 0x0000b4000d0d7a23 */ /* 0x000fe400000108ce */
[--C-:B------:R-:W-:Y:S01]  /*c040*/  FFMA.FTZ R20, R20, c[0x0][0x2d0], -R200.reuse ;  /* 0x0000b40014147a23 */ /* 0x100fe200000108c8 */
[----:B------:R-:W-:Y:S01]  /*c050*/  MUFU.EX2 R218, R6 ;  /* 0x0000000600da7308 */ /* 0x000fe20000000800 */
[--C-:B------:R-:W-:Y:S02]  /*c060*/  FFMA.FTZ R21, R21, c[0x0][0x2d0], -R200.reuse ;  /* 0x0000b40015157a23 */ /* 0x100fe400000108c8 */
[--C-:B------:R-:W-:Y:S01]  /*c070*/  FFMA.FTZ R22, R22, c[0x0][0x2d0], -R205.reuse ;  /* 0x0000b40016167a23 */ /* 0x100fe200000108cd */
[----:B---3--:R-:W-:Y:S01]  /*c080*/  FMNMX.FTZ R0, R43, R3, !PT ;  /* 0x000000032b007209 */ /* 0x008fe20007810000 */
[----:B------:R-:W-:Y:S02]  /*c090*/  FFMA.FTZ R33, R33, c[0x0][0x2d0], -R200 ;  /* 0x0000b40021217a23 */ /* 0x000fe400000108c8 */
[--C-:B------:R-:W-:Y:S01]  /*c0a0*/  FFMA.FTZ R34, R34, c[0x0][0x2d0], -R205.reuse ;  /* 0x0000b40022227a23 */ /* 0x100fe200000108cd */
[----:B------:R-:W-:Y:S01]  /*c0b0*/  FMNMX.FTZ R0, R46, R0, !PT ;  /* 0x000000002e007209 */ /* 0x000fe20007810000 */
[--C-:B------:R-:W-:Y:S01]  /*c0c0*/  FFMA.FTZ R35, R35, c[0x0][0x2d0], -R205.reuse ;  /* 0x0000b40023237a23 */ /* 0x100fe200000108cd */
[----:B------:R1:W3:Y:S01]  /*c0d0*/  MUFU.EX2 R219, R7 ;  /* 0x0000000700db7308 */ /* 0x0002e20000000800 */
[--C-:B------:R-:W-:Y:S01]  /*c0e0*/  FFMA.FTZ R24, R24, c[0x0][0x2d0], -R206.reuse ;  /* 0x0000b40018187a23 */ /* 0x100fe200000108ce */
[----:B------:R-:W-:Y:S01]  /*c0f0*/  FMNMX.FTZ R0, R47, R0, !PT ;  /* 0x000000002f007209 */ /* 0x000fe20007810000 */
[----:B------:R-:W-:Y:S02]  /*c100*/  FFMA.FTZ R25, R25, c[0x0][0x2d0], -R206 ;  /* 0x0000b40019197a23 */ /* 0x000fe400000108ce */
[----:B----4-:R-:W-:Y:S02]  /*c110*/  FADD.FTZ R2, -R167, R164 ;  /* 0x000000a4a7027221 */ /* 0x010fe40000010100 */
[----:B------:R-:W4:Y:S01]  /*c120*/  SHFL.BFLY PT, R3, R0, 0x2, 0x1f ;  /* 0x0c401f0000037f89 */ /* 0x000f2200000e0000 */
[--C-:B------:R-:W-:Y:S02]  /*c130*/  FFMA.FTZ R36, R36, c[0x0][0x2d0], -R200.reuse ;  /* 0x0000b40024247a23 */ /* 0x100fe400000108c8 */
[----:B------:R-:W-:Y:S01]  /*c140*/  FMUL.FTZ R2, R2, c[0x0][0x2d0] ;  /* 0x0000b40002027a20 */ /* 0x000fe20000410000 */
[----:B------:R-:W4:Y:S01]  /*c150*/  MUFU.EX2 R223, R5 ;  /* 0x0000000500df7308 */ /* 0x000f220000000800 */
[----:B------:R-:W-:Y:S02]  /*c160*/  FFMA.FTZ R37, R37, c[0x0][0x2d0], -R200 ;  /* 0x0000b40025257a23 */ /* 0x000fe400000108c8 */
[--C-:B------:R-:W-:Y:S02]  /*c170*/  FFMA.FTZ R38, R38, c[0x0][0x2d0], -R205.reuse ;  /* 0x0000b40026267a23 */ /* 0x100fe400000108cd */
[----:B------:R-:W-:Y:S02]  /*c180*/  FFMA.FTZ R39, R39, c[0x0][0x2d0], -R205 ;  /* 0x0000b40027277a23 */ /* 0x000fe400000108cd */
[C---:B------:R-:W-:Y:S02]  /*c190*/  FMUL.FTZ R148, R166.reuse, R148 ;  /* 0x00000094a6947220 */ /* 0x040fe40000410000 */
[----:B------:R-:W-:Y:S01]  /*c1a0*/  FMUL.FTZ R149, R166, R149 ;  /* 0x00000095a6957220 */ /* 0x000fe20000410000 */
[----:B------:R2:W2:Y:S01]  /*c1b0*/  MUFU.EX2 R164, R2 ;  /* 0x0000000200a47308 */ /* 0x0004a20000000800 */
[----:B------:R-:W-:Y:S02]  /*c1c0*/  FMUL.FTZ R150, R165, R150 ;  /* 0x00000096a5967220 */ /* 0x000fe40000410000 */
[----:B-1----:R-:W-:Y:S01]  /*c1d0*/  @P5 IMAD.WIDE.U32 R6, R242, c[0x0][0x1e0], RZ ;  /* 0x00007800f2065a25 */ /* 0x002fe200078e00ff */
[----:B---3--:R-:W-:Y:S03]  /*c1e0*/  F2FP.PACK_AB R173, R219, R218 ;  /* 0x000000dadbad723e */ /* 0x008fe600000000ff */
[----:B------:R-:W-:Y:S02]  /*c1f0*/  FMUL.FTZ R151, R165, R151 ;  /* 0x00000097a5977220 */ /* 0x000fe40000410000 */
[----:B------:R-:W-:Y:S01]  /*c200*/  FMUL.FTZ R160, R166, R160 ;  /* 0x000000a0a6a07220 */ /* 0x000fe20000410000 */
[----:B----4-:R-:W-:Y:S01]  /*c210*/  FMNMX.FTZ R0, R0, R3, !PT ;  /* 0x0000000300007209 */ /* 0x010fe20007810000 */
[----:B------:R-:W-:Y:S01]  /*c220*/  MUFU.EX2 R217, R8 ;  /* 0x0000000800d97308 */ /* 0x000fe20000000800 */
[C---:B------:R-:W-:Y:S01]  /*c230*/  FMUL.FTZ R161, R166.reuse, R161 ;  /* 0x000000a1a6a17220 */ /* 0x040fe20000410000 */
[----:B------:R-:W-:Y:S01]  /*c240*/  F2FP.PACK_AB R172, R223, R222 ;  /* 0x000000dedfac723e */ /* 0x000fe200000000ff */
[C---:B------:R-:W-:Y:S02]  /*c250*/  FMUL.FTZ R162, R165.reuse, R162 ;  /* 0x000000a2a5a27220 */ /* 0x040fe40000410000 */
[C---:B------:R-:W-:Y:S02]  /*c260*/  FMUL.FTZ R163, R165.reuse, R163 ;  /* 0x000000a3a5a37220 */ /* 0x040fe40000410000 */
[C---:B------:R-:W-:Y:S03]  /*c270*/  FMUL.FTZ R52, R166.reuse, R52 ;  /* 0x00000034a6347220 */ /* 0x040fe60000410000 */
[----:B------:R-:W-:Y:S01]  /*c280*/  MUFU.EX2 R216, R9 ;  /* 0x0000000900d87308 */ /* 0x000fe20000000800 */
[----:B------:R-:W-:Y:S01]  /*c290*/  FMUL.FTZ R53, R166, R53 ;  /* 0x00000035a6357220 */ /* 0x000fe20000410000 */
[----:B--2---:R-:W1:Y:S01]  /*c2a0*/  SHFL.BFLY PT, R2, R0, 0x1, 0x1f ;  /* 0x0c201f0000027f89 */ /* 0x004e6200000e0000 */
[C---:B------:R-:W-:Y:S02]  /*c2b0*/  FMUL.FTZ R136, R164.reuse, R136 ;  /* 0x00000088a4887220 */ /* 0x040fe40000410000 */
[C---:B------:R-:W-:Y:S02]  /*c2c0*/  FMUL.FTZ R137, R164.reuse, R137 ;  /* 0x00000089a4897220 */ /* 0x040fe40000410000 */
[C---:B------:R-:W-:Y:S03]  /*c2d0*/  FMUL.FTZ R140, R164.reuse, R140 ;  /* 0x0000008ca48c7220 */ /* 0x040fe60000410000 */
[----:B------:R2:W-:Y:S01]  /*c2e0*/  MUFU.EX2 R246, R16 ;  /* 0x0000001000f67308 */ /* 0x0005e20000000800 */
[C---:B------:R-:W-:Y:S01]  /*c2f0*/  FMUL.FTZ R141, R164.reuse, R141 ;  /* 0x0000008da48d7220 */ /* 0x040fe20000410000 */
[----:B------:R-:W-:Y:S01]  /*c300*/  @P5 MOV R5, R199 ;  /* 0x000000c700055202 */ /* 0x000fe20000000f00 */
[C---:B------:R-:W-:Y:S02]  /*c310*/  FMUL.FTZ R152, R164.reuse, R152 ;  /* 0x00000098a4987220 */ /* 0x040fe40000410000 */
[C---:B------:R-:W-:Y:S02]  /*c320*/  FMUL.FTZ R153, R164.reuse, R153 ;  /* 0x00000099a4997220 */ /* 0x040fe40000410000 */
[C---:B------:R-:W-:Y:S03]  /*c330*/  FMUL.FTZ R156, R164.reuse, R156 ;  /* 0x0000009ca49c7220 */ /* 0x040fe60000410000 */
[----:B------:R3:W3:Y:S01]  /*c340*/  MUFU.EX2 R245, R17 ;  /* 0x0000001100f57308 */ /* 0x0006e20000000800 */
[----:B------:R-:W-:Y:S02]  /*c350*/  FMUL.FTZ R157, R164, R157 ;  /* 0x0000009da49d7220 */ /* 0x000fe40000410000 */
[C---:B------:R-:W-:Y:S02]  /*c360*/  FMUL.FTZ R54, R165.reuse, R54 ;  /* 0x00000036a5367220 */ /* 0x040fe40000410000 */
[----:B------:R-:W-:Y:S01]  /*c370*/  FMUL.FTZ R55, R165, R55 ;  /* 0x00000037a5377220 */ /* 0x000fe20000410000 */
[----:B-1----:R-:W-:Y:S01]  /*c380*/  FMNMX.FTZ R3, R0, R2, !PT ;  /* 0x0000000200037209 */ /* 0x002fe20007810000 */
[----:B------:R-:W-:Y:S01]  /*c390*/  @P5 IMAD R2, R4, c[0x0][0x1e0], RZ ;  /* 0x0000780004025a24 */ /* 0x000fe200078e02ff */
[----:B------:R-:W-:Y:S02]  /*c3a0*/  @P5 MOV R4, R250 ;  /* 0x000000fa00045202 */ /* 0x000fe40000000f00 */
[----:B------:R1:W-:Y:S01]  /*c3b0*/  MUFU.EX2 R221, R18 ;  /* 0x0000001200dd7308 */ /* 0x0003e20000000800 */
[----:B------:R-:W4:Y:S01]  /*c3c0*/  LDL.LU R250, [R1+0x18] ;  /* 0x0000180001fa7983 */ /* 0x000f220000300800 */
[----:B------:R-:W-:Y:S02]  /*c3d0*/  @P5 IMAD R2, R242, c[0x0][0x1e4], R2 ;  /* 0x00007900f2025a24 */ /* 0x000fe400078e0202 */
[----:B------:R-:W-:Y:S01]  /*c3e0*/  @P5 IMAD.WIDE.U32 R4, R6, 0x30, R4 ;  /* 0x0000003006045825 */ /* 0x000fe200078e0004 */
[----:B--2---:R-:W-:Y:S01]  /*c3f0*/  @P5 SHF.L.U64.HI R16, R247, 0x5, R248 ;  /* 0x00000005f7105819 */ /* 0x004fe200000102f8 */
[----:B------:R-:W2:Y:S01]  /*c400*/  LDL.LU R249, [R1+0x20] ;  /* 0x0000200001f97983 */ /* 0x000ea20000300800 */
[----:B------:R-:W-:Y:S01]  /*c410*/  @P5 IADD3 R2, R7, R2, RZ ;  /* 0x0000000207025210 */ /* 0x000fe20007ffe0ff */
[----:B------:R-:W-:Y:S01]  /*c420*/  FADD.FTZ R0, -R3, R170 ;  /* 0x000000aa03007221 */ /* 0x000fe20000010100 */
[----:B------:R-:W-:Y:S01]  /*c430*/  @P5 SHF.L.U32 R6, R4, 0x1, RZ ;  /* 0x0000000104065819 */ /* 0x000fe200000006ff */
[----:B------:R1:W1:Y:S01]  /*c440*/  MUFU.EX2 R220, R19 ;  /* 0x0000001300dc7308 */ /* 0x0002620000000800 */
[----:B------:R-:W-:Y:S02]  /*c450*/  FMUL.FTZ R56, R164, R56 ;  /* 0x00000038a4387220 */ /* 0x000fe40000410000 */
[----:B------:R-:W-:Y:S01]  /*c460*/  @P5 IMAD R2, R2, 0x30, RZ ;  /* 0x0000003002025824 */ /* 0x000fe200078e02ff */
[----:B------:R-:W-:Y:S01]  /*c470*/  @P5 IADD3 R8, P2, R6, 0x80, RZ ;  /* 0x0000008006085810 */ /* 0x000fe20007f5e0ff */
[----:B------:R-:W-:Y:S01]  /*c480*/  FMUL.FTZ R0, R0, c[0x0][0x2d0] ;  /* 0x0000b40000007a20 */ /* 0x000fe20000410000 */
[----:B------:R-:W-:Y:S01]  /*c490*/  @P5 IADD3 R6, P0, R6, c[0x0][0x1c8], RZ ;  /* 0x0000720006065a10 */ /* 0x000fe20007f1e0ff */
[----:B---3--:R-:W-:Y:S01]  /*c4a0*/  FMUL.FTZ R17, R166, R189 ;  /* 0x000000bda6117220 */ /* 0x008fe20000410000 */
[----:B------:R-:W-:Y:S01]  /*c4b0*/  @P5 IADD3 R2, R5, R2, RZ ;  /* 0x0000000205025210 */ /* 0x000fe20007ffe0ff */
[----:B------:R-:W-:Y:S01]  /*c4c0*/  FMUL.FTZ R57, R164, R57 ;  /* 0x00000039a4397220 */ /* 0x000fe20000410000 */
[----:B------:R-:W-:Y:S01]  /*c4d0*/  @P5 IADD3 R8, P1, R8, c[0x0][0x1c8], RZ ;  /* 0x0000720008085a10 */ /* 0x000fe20007f3e0ff */
[----:B------:R-:W3:Y:S01]  /*c4e0*/  MUFU.EX2 R0, R0 ;  /* 0x0000000000007308 */ /* 0x000ee20000000800 */
[----:B------:R-:W-:Y:S01]  /*c4f0*/  @P5 SHF.L.U64.HI R5, R4, 0x1, R2 ;  /* 0x0000000104055819 */ /* 0x000fe20000010202 */
[C---:B------:R-:W-:Y:S01]  /*c500*/  FMUL.FTZ R60, R164.reuse, R60 ;  /* 0x0000003ca43c7220 */ /* 0x040fe20000410000 */
[----:B------:R-:W-:Y:S01]  /*c510*/  @P5 SHF.L.U32 R2, R247, 0x5, RZ ;  /* 0x00000005f7025819 */ /* 0x000fe200000006ff */
[----:B-1----:R-:W-:Y:S01]  /*c520*/  FMUL.FTZ R18, R165, R190 ;  /* 0x000000bea5127220 */ /* 0x002fe20000410000 */
[----:B------:R-:W-:Y:S01]  /*c530*/  @P5 IADD3.X R7, R5, c[0x0][0x1cc], RZ, P0, !PT ;  /* 0x0000730005075a10 */ /* 0x000fe200007fe4ff */
[----:B------:R-:W-:Y:S01]  /*c540*/  FMUL.FTZ R61, R164, R61 ;  /* 0x0000003da43d7220 */ /* 0x000fe20000410000 */
[----:B------:R-:W-:Y:S01]  /*c550*/  @P5 IADD3.X R9, RZ, c[0x0][0x1cc], R5, P1, P2 ;  /* 0x00007300ff095a10 */ /* 0x000fe20000fe4405 */
[----:B------:R-:W-:Y:S01]  /*c560*/  FMUL.FTZ R64, R166, R64 ;  /* 0x00000040a6407220 */ /* 0x000fe20000410000 */
[----:B------:R-:W-:Y:S01]  /*c570*/  @P5 IADD3 R4, P0, R6, R2, RZ ;  /* 0x0000000206045210 */ /* 0x000fe20007f1e0ff */
[----:B------:R1:W-:Y:S01]  /*c580*/  @P5 LDGSTS.E.BYPASS.LTC128B.128 [R243+0x5080], [R6.64], !P4 ;  /* 0x0508000006f35fae */ /* 0x0003e2000e101d4e */
[----:B------:R1:W-:Y:S01]  /*c590*/  MUFU.EX2 R215, R12 ;  /* 0x0000000c00d77308 */ /* 0x0003e20000000800 */
[----:B------:R-:W-:Y:S01]  /*c5a0*/  F2FP.PACK_AB R174, R245, R246 ;  /* 0x000000f6f5ae723e */ /* 0x000fe200000000ff */
[----:B------:R-:W-:Y:S01]  /*c5b0*/  FMUL.FTZ R19, R165, R191 ;  /* 0x000000bfa5137220 */ /* 0x000fe20000410000 */
[----:B------:R-:W-:Y:S01]  /*c5c0*/  @P5 IADD3.X R5, R7, R16, RZ, P0, !PT ;  /* 0x0000001007055210 */ /* 0x000fe200007fe4ff */
[----:B------:R-:W-:Y:S01]  /*c5d0*/  FMUL.FTZ R65, R166, R65 ;  /* 0x00000041a6417220 */ /* 0x000fe20000410000 */
[----:B------:R-:W-:Y:S01]  /*c5e0*/  F2FP.PACK_AB R175, R220, R221 ;  /* 0x000000dddcaf723e */ /* 0x000fe200000000ff */
[C---:B------:R-:W-:Y:S01]  /*c5f0*/  FMUL.FTZ R66, R165.reuse, R66 ;  /* 0x00000042a5427220 */ /* 0x040fe20000410000 */
[----:B------:R1:W-:Y:S01]  /*c600*/  @P5 LDGSTS.E.BYPASS.LTC128B.128 [R243+0x6880], [R8.64], !P3 ;  /* 0x0688000008f35fae */ /* 0x0003e2000d901d4e */
[----:B------:R-:W-:Y:S01]  /*c610*/  FMUL.FTZ R67, R165, R67 ;  /* 0x00000043a5437220 */ /* 0x000fe20000410000 */
[----:B------:R-:W-:Y:S01]  /*c620*/  ISETP.GT.AND P0, PT, R244, UR4, PT ;  /* 0x00000004f4007c0c */ /* 0x000fe2000bf04270 */
[----:B------:R1:W1:Y:S01]  /*c630*/  MUFU.EX2 R214, R13 ;  /* 0x0000000d00d67308 */ /* 0x0002620000000800 */
[----:B------:R-:W-:Y:S01]  /*c640*/  FMUL.FTZ R68, R166, R68 ;  /* 0x00000044a6447220 */ /* 0x000fe20000410000 */
[----:B------:R-:W-:Y:S01]  /*c650*/  MOV R244, R242 ;  /* 0x000000f200f47202 */ /* 0x000fe20000000f00 */
[C---:B---3--:R-:W-:Y:S02]  /*c660*/  FMUL.FTZ R138, R0.reuse, R138 ;  /* 0x0000008a008a7220 */ /* 0x048fe40000410000 */
[----:B------:R3:W-:Y:S01]  /*c670*/  @P5 LDGSTS.E.BYPASS.LTC128B.128 [R243+0x5880], [R4.64], !P4 ;  /* 0x0588000004f35fae */ /* 0x0007e2000e101d4e */
[C---:B------:R-:W-:Y:S02]  /*c680*/  FMUL.FTZ R139, R0.reuse, R139 ;  /* 0x0000008b008b7220 */ /* 0x040fe40000410000 */
[C---:B------:R-:W-:Y:S02]  /*c690*/  FMUL.FTZ R142, R0.reuse, R142 ;  /* 0x0000008e008e7220 */ /* 0x040fe40000410000 */
[----:B------:R-:W-:Y:S01]  /*c6a0*/  MUFU.EX2 R213, R20 ;  /* 0x0000001400d57308 */ /* 0x000fe20000000800 */
[----:B------:R-:W-:Y:S02]  /*c6b0*/  FMUL.FTZ R143, R0, R143 ;  /* 0x0000008f008f7220 */ /* 0x000fe40000410000 */
[----:B------:R3:W-:Y:S01]  /*c6c0*/  @P5 LDGSTS.E.BYPASS.LTC128B.128 [R243+0x7080], [R4.64+0x80], !P3 ;  /* 0x0708008004f35fae */ /* 0x0007e2000d901d4e */
[----:B-1----:R-:W-:Y:S01]  /*c6d0*/  FMUL.FTZ R12, R164, R184 ;  /* 0x000000b8a40c7220 */ /* 0x002fe20000410000 */
[----:B------:R-:W-:Y:S01]  /*c6e0*/  @P5 IADD3 R6, P1, R4, R2, RZ ;  /* 0x0000000204065210 */ /* 0x000fe20007f3e0ff */
[----:B------:R-:W-:Y:S02]  /*c6f0*/  FMUL.FTZ R2, R3, c[0x0][0x2d0] ;  /* 0x0000b40003027a20 */ /* 0x000fe40000410000 */
[----:B------:R-:W-:Y:S01]  /*c700*/  FMUL.FTZ R154, R0, R154 ;  /* 0x0000009a009a7220 */ /* 0x000fe20000410000 */
[----:B------:R-:W-:Y:S01]  /*c710*/  @P5 IADD3.X R7, R5, R16, RZ, P1, !PT ;  /* 0x0000001005075210 */ /* 0x000fe20000ffe4ff */
[--C-:B------:R-:W-:Y:S01]  /*c720*/  FFMA.FTZ R10, R10, c[0x0][0x2d0], -R2.reuse ;  /* 0x0000b4000a0a7a23 */ /* 0x100fe20000010802 */
[----:B------:R-:W-:Y:S01]  /*c730*/  MUFU.EX2 R212, R21 ;  /* 0x0000001500d47308 */ /* 0x000fe20000000800 */
[--C-:B------:R-:W-:Y:S02]  /*c740*/  FFMA.FTZ R11, R11, c[0x0][0x2d0], -R2.reuse ;  /* 0x0000b4000b0b7a23 */ /* 0x100fe40000010802 */
[----:B------:R1:W-:Y:S01]  /*c750*/  @P5 LDGSTS.E.BYPASS.LTC128B.128 [R243+0x6080], [R6.64], !P4 ;  /* 0x0608000006f35fae */ /* 0x0003e2000e101d4e */
[--C-:B------:R-:W-:Y:S02]  /*c760*/  FFMA.FTZ R14, R14, c[0x0][0x2d0], -R2.reuse ;  /* 0x0000b4000e0e7a23 */ /* 0x100fe40000010802 */
[--C-:B------:R-:W-:Y:S02]  /*c770*/  FFMA.FTZ R15, R15, c[0x0][0x2d0], -R2.reuse ;  /* 0x0000b4000f0f7a23 */ /* 0x100fe40000010802 */
[C---:B------:R-:W-:Y:S02]  /*c780*/  FMUL.FTZ R8, R164.reuse, R180 ;  /* 0x000000b4a4087220 */ /* 0x040fe40000410000 */
[----:B------:R1:W-:Y:S01]  /*c790*/  MUFU.EX2 R202, R10 ;  /* 0x0000000a00ca7308 */ /* 0x0003e20000000800 */
[----:B------:R1:W-:Y:S01]  /*c7a0*/  @P5 LDGSTS.E.BYPASS.LTC128B.128 [R243+0x7880], [R6.64+0x80], !P3 ;  /* 0x0788008006f35fae */ /* 0x0003e2000d901d4e */
[C---:B------:R-:W-:Y:S02]  /*c7b0*/  FMUL.FTZ R9, R164.reuse, R181 ;  /* 0x000000b5a4097220 */ /* 0x040fe40000410000 */
[----:B------:R-:W-:Y:S02]  /*c7c0*/  FMUL.FTZ R13, R164, R185 ;  /* 0x000000b9a40d7220 */ /* 0x000fe40000410000 */
[C---:B------:R-:W-:Y:S02]  /*c7d0*/  FMUL.FTZ R16, R166.reuse, R188 ;  /* 0x000000bca6107220 */ /* 0x040fe40000410000 */
[C---:B---3--:R-:W-:Y:S01]  /*c7e0*/  FMUL.FTZ R4, R166.reuse, R176 ;  /* 0x000000b0a6047220 */ /* 0x048fe20000410000 */
[----:B------:R-:W3:Y:S01]  /*c7f0*/  LDSM.16.MT88.4 R192, [R225+0x2080] ;  /* 0x00208000e1c0783b */ /* 0x000ee20000004200 */
[----:B------:R1:W1:Y:S01]  /*c800*/  MUFU.EX2 R201, R11 ;  /* 0x0000000b00c97308 */ /* 0x0002620000000800 */
[----:B------:R-:W-:Y:S01]  /*c810*/  FMUL.FTZ R5, R166, R177 ;  /* 0x000000b1a6057220 */ /* 0x000fe20000410000 */
[----:B------:R-:W-:Y:S01]  /*c820*/  F2FP.PACK_AB R176, R216, R217 ;  /* 0x000000d9d8b0723e */ /* 0x000fe200000000ff */
[--C-:B------:R-:W-:Y:S02]  /*c830*/  FFMA.FTZ R26, R26, c[0x0][0x2d0], -R2.reuse ;  /* 0x0000b4001a1a7a23 */ /* 0x100fe40000010802 */
[----:B------:R-:W-:Y:S02]  /*c840*/  FFMA.FTZ R27, R27, c[0x0][0x2d0], -R2 ;  /* 0x0000b4001b1b7a23 */ /* 0x000fe40000010802 */
[----:B------:R-:W3:Y:S01]  /*c850*/  LDSM.16.MT88.4 R196, [R226+0x2080] ;  /* 0x00208000e2c4783b */ /* 0x000ee20000004200 */
[C---:B------:R-:W-:Y:S02]  /*c860*/  FMUL.FTZ R155, R0.reuse, R155 ;  /* 0x0000009b009b7220 */ /* 0x040fe40000410000 */
[----:B------:R3:W-:Y:S01]  /*c870*/  MUFU.EX2 R203, R14 ;  /* 0x0000000e00cb7308 */ /* 0x0007e20000000800 */
[C---:B------:R-:W-:Y:S02]  /*c880*/  FMUL.FTZ R158, R0.reuse, R158 ;  /* 0x0000009e009e7220 */ /* 0x040fe40000410000 */
[C---:B------:R-:W-:Y:S02]  /*c890*/  FMUL.FTZ R159, R0.reuse, R159 ;  /* 0x0000009f009f7220 */ /* 0x040fe40000410000 */
[C---:B-1----:R-:W-:Y:S01]  /*c8a0*/  FMUL.FTZ R10, R0.reuse, R182 ;  /* 0x000000b6000a7220 */ /* 0x042fe20000410000 */
[----:B------:R-:W-:Y:S01]  /*c8b0*/  LDSM.16.MT88.4 R188, [R225+0x3080] ;  /* 0x00308000e1bc783b */ /* 0x000fe20000004200 */
[----:B------:R-:W-:Y:S02]  /*c8c0*/  FMUL.FTZ R58, R0, R58 ;  /* 0x0000003a003a7220 */ /* 0x000fe40000410000 */
[C---:B------:R-:W-:Y:S01]  /*c8d0*/  FMUL.FTZ R6, R165.reuse, R178 ;  /* 0x000000b2a5067220 */ /* 0x040fe20000410000 */
[----:B------:R-:W1:Y:S01]  /*c8e0*/  MUFU.EX2 R204, R15 ;  /* 0x0000000f00cc7308 */ /* 0x000e620000000800 */
[----:B------:R-:W-:Y:S01]  /*c8f0*/  FMUL.FTZ R7, R165, R179 ;  /* 0x000000b3a5077220 */ /* 0x000fe20000410000 */
[----:B------:R-:W-:Y:S01]  /*c900*/  F2FP.PACK_AB R178, R214, R215 ;  /* 0x000000d7d6b2723e */ /* 0x000fe200000000ff */
[C---:B------:R-:W-:Y:S01]  /*c910*/  FMUL.FTZ R59, R0.reuse, R59 ;  /* 0x0000003b003b7220 */ /* 0x040fe20000410000 */
[----:B------:R-:W0:Y:S01]  /*c920*/  LDGDEPBAR ;  /* 0x00000000000079af */ /* 0x000e220000000000 */
[C---:B------:R-:W-:Y:S01]  /*c930*/  FMUL.FTZ R11, R0.reuse, R183 ;  /* 0x000000b7000b7220 */ /* 0x040fe20000410000 */
[----:B------:R-:W-:Y:S01]  /*c940*/  F2FP.PACK_AB R177, R201, R202 ;  /* 0x000000cac9b1723e */ /* 0x000fe200000000ff */
[C---:B------:R-:W-:Y:S02]  /*c950*/  FMUL.FTZ R62, R0.reuse, R62 ;  /* 0x0000003e003e7220 */ /* 0x040fe40000410000 */
[----:B------:R-:W-:Y:S01]  /*c960*/  FMUL.FTZ R63, R0, R63 ;  /* 0x0000003f003f7220 */ /* 0x000fe20000410000 */
[----:B------:R-:W-:Y:S01]  /*c970*/  MUFU.EX2 R209, R22 ;  /* 0x0000001600d17308 */ /* 0x000fe20000000800 */
[----:B------:R-:W-:Y:S01]  /*c980*/  FMUL.FTZ R69, R166, R69 ;  /* 0x00000045a6457220 */ /* 0x000fe20000410000 */
[----:B------:R-:W3:Y:S01]  /*c990*/  LDSM.16.MT88.4 R180, [R228+0x2080] ;  /* 0x00208000e4b4783b */ /* 0x000ee20000004200 */
[C---:B------:R-:W-:Y:S02]  /*c9a0*/  FMUL.FTZ R70, R165.reuse, R70 ;  /* 0x00000046a5467220 */ /* 0x040fe40000410000 */
[----:B---3--:R-:W-:Y:S02]  /*c9b0*/  FMUL.FTZ R14, R0, R186 ;  /* 0x000000ba000e7220 */ /* 0x008fe40000410000 */
[C---:B------:R-:W-:Y:S01]  /*c9c0*/  FMUL.FTZ R71, R165.reuse, R71 ;  /* 0x00000047a5477220 */ /* 0x040fe20000410000 */
[-C--:B------:R-:W-:Y:S02]  /*c9d0*/  HMMA.16816.F32 R4, R172, R192.reuse, R4 ;  /* 0x000000c0ac04723c */ /* 0x080fe40000001804 */
[----:B------:R-:W-:Y:S03]  /*c9e0*/  MUFU.EX2 R210, R33 ;  /* 0x0000002100d27308 */ /* 0x000fe60000000800 */
[----:B-1----:R-:W-:Y:S01]  /*c9f0*/  F2FP.PACK_AB R179, R204, R203 ;  /* 0x000000cbccb3723e */ /* 0x002fe200000000ff */
[----:B------:R-:W-:Y:S02]  /*ca00*/  FMUL.FTZ R15, R0, R187 ;  /* 0x000000bb000f7220 */ /* 0x000fe40000410000 */
[----:B------:R-:W1:Y:S01]  /*ca10*/  LDSM.16.MT88.4 R184, [R227+0x2080] ;  /* 0x00208000e3b8783b */ /* 0x000e620000004200 */
[----:B------:R-:W-:Y:S03]  /*ca20*/  FFMA.FTZ R32, R32, c[0x0][0x2d0], -R200 ;  /* 0x0000b40020207a23 */ /* 0x000fe600000108c8 */
        /* <DEDUP_REMOVED lines=8> */
[C---:B------:R-:W-:Y:S03]  /*cab0*/  HMMA.16816.F32 R16, R172.reuse, R194, R16 ;  /* 0x000000c2ac10723c */ /* 0x040fe60000001810 */
[----:B------:R-:W-:Y:S01]  /*cac0*/  MUFU.EX2 R192, R27 ;  /* 0x0000001b00c07308 */ /* 0x000fe20000000800 */
[C---:B------:R-:W-:Y:S02]  /*cad0*/  FMUL.FTZ R132, R166.reuse, R132 ;  /* 0x00000084a6847220 */ /* 0x040fe40000410000 */
[----:B------:R-:W-:Y:S02]  /*cae0*/  FMUL.FTZ R133, R166, R133 ;  /* 0x00000085a6857220 */ /* 0x000fe40000410000 */
[C---:B------:R-:W-:Y:S04]  /*caf0*/  FMUL.FTZ R134, R165.reuse, R134 ;  /* 0x00000086a5867220 */ /* 0x040fe80000410000 */
[C---:B------:R-:W-:Y:S01]  /*cb00*/  FMUL.FTZ R135, R165.reuse, R135 ;  /* 0x00000087a5877220 */ /* 0x040fe20000410000 */
[----:B------:R-:W-:Y:S01]  /*cb10*/  MUFU.EX2 R194, R36 ;  /* 0x0000002400c27308 */ /* 0x000fe20000000800 */
[C---:B------:R-:W-:Y:S02]  /*cb20*/  FMUL.FTZ R76, R164.reuse, R76 ;  /* 0x0000004ca44c7220 */ /* 0x040fe40000410000 */
[----:B------:R-:W-:Y:S02]  /*cb30*/  FMUL.FTZ R77, R164, R77 ;  /* 0x0000004da44d7220 */ /* 0x000fe40000410000 */
[C---:B------:R-:W-:Y:S01]  /*cb40*/  FMUL.FTZ R78, R0.reuse, R78 ;  /* 0x0000004e004e7220 */ /* 0x040fe20000410000 */
[-C--:B------:R-:W-:Y:S03]  /*cb50*/  HMMA.16816.F32 R132, R172, R196.reuse, R132 ;  /* 0x000000c4ac84723c */ /* 0x080fe60000001884 */
[----:B------:R-:W-:Y:S01]  /*cb60*/  FMUL.FTZ R79, R0, R79 ;  /* 0x0000004f004f7220 */ /* 0x000fe20000410000 */
[----:B------:R3:W-:Y:S01]  /*cb70*/  MUFU.EX2 R211, R32 ;  /* 0x0000002000d37308 */ /* 0x0007e20000000800 */
[C---:B------:R-:W-:Y:S02]  /*cb80*/  FMUL.FTZ R80, R166.reuse, R80 ;  /* 0x00000050a6507220 */ /* 0x040fe40000410000 */
[C---:B------:R-:W-:Y:S01]  /*cb90*/  FMUL.FTZ R81, R166.reuse, R81 ;  /* 0x00000051a6517220 */ /* 0x040fe20000410000 */
[C---:B------:R-:W-:Y:S04]  /*cba0*/  HMMA.16816.F32 R136, R176.reuse, R196, R136 ;  /* 0x000000c4b088723c */ /* 0x040fe80000001888 */
[C---:B------:R-:W-:Y:S02]  /*cbb0*/  FMUL.FTZ R82, R165.reuse, R82 ;  /* 0x00000052a5527220 */ /* 0x040fe40000410000 */
[----:B------:R-:W-:Y:S01]  /*cbc0*/  MUFU.EX2 R197, R25 ;  /* 0x0000001900c57308 */ /* 0x000fe20000000800 */
[C---:B------:R-:W-:Y:S01]  /*cbd0*/  FMUL.FTZ R83, R165.reuse, R83 ;  /* 0x00000053a5537220 */ /* 0x040fe20000410000 */
[-C--:B------:R-:W-:Y:S04]  /*cbe0*/  HMMA.16816.F32 R140, R176, R198.reuse, R140 ;  /* 0x000000c6b08c723c */ /* 0x080fe8000000188c */
[C---:B------:R-:W-:Y:S02]  /*cbf0*/  FMUL.FTZ R144, R166.reuse, R144 ;  /* 0x00000090a6907220 */ /* 0x040fe40000410000 */
[----:B------:R-:W-:Y:S02]  /*cc00*/  FMUL.FTZ R145, R166, R145 ;  /* 0x00000091a6917220 */ /* 0x000fe40000410000 */
[C---:B------:R-:W-:Y:S04]  /*cc10*/  FMUL.FTZ R146, R165.reuse, R146 ;  /* 0x00000092a5927220 */ /* 0x040fe80000410000 */
[----:B------:R-:W-:Y:S02]  /*cc20*/  FMUL.FTZ R147, R165, R147 ;  /* 0x00000093a5937220 */ /* 0x000fe40000410000 */
[--C-:B---3--:R-:W-:Y:S02]  /*cc30*/  FFMA.FTZ R32, R23, c[0x0][0x2d0], -R205.reuse ;  /* 0x0000b40017207a23 */ /* 0x108fe400000108cd */
[----:B------:R-:W-:Y:S01]  /*cc40*/  LDSM.16.MT88.4 R20, [R228+0x3880] ;  /* 0x00388000e414783b */ /* 0x000fe20000004200 */
[C---:B------:R-:W-:Y:S01]  /*cc50*/  FMUL.FTZ R88, R164.reuse, R88 ;  /* 0x00000058a4587220 */ /* 0x040fe20000410000 */
[----:B------:R-:W-:Y:S01]  /*cc60*/  MUFU.EX2 R208, R32 ;  /* 0x0000002000d07308 */ /* 0x000fe20000000800 */
[C---:B------:R-:W-:Y:S04]  /*cc70*/  HMMA.16816.F32 R144, R172.reuse, R198, R144 ;  /* 0x000000c6ac90723c */ /* 0x040fe80000001890 */
[----:B------:R-:W-:Y:S02]  /*cc80*/  FMUL.FTZ R89, R164, R89 ;  /* 0x00000059a4597220 */ /* 0x000fe40000410000 */
[C---:B------:R-:W-:Y:S02]  /*cc90*/  FMUL.FTZ R90, R0.reuse, R90 ;  /* 0x0000005a005a7220 */ /* 0x040fe40000410000 */
[-C--:B------:R-:W-:Y:S01]  /*cca0*/  HMMA.16816.F32 R148, R172, R180.reuse, R148 ;  /* 0x000000b4ac94723c */ /* 0x080fe20000001894 */
[----:B------:R3:W-:Y:S03]  /*ccb0*/  MUFU.EX2 R199, R35 ;  /* 0x0000002300c77308 */ /* 0x0007e60000000800 */
[----:B------:R-:W-:Y:S02]  /*ccc0*/  FMUL.FTZ R91, R0, R91 ;  /* 0x0000005b005b7220 */ /* 0x000fe40000410000 */
[C---:B------:R-:W-:Y:S02]  /*ccd0*/  FMUL.FTZ R92, R164.reuse, R92 ;  /* 0x0000005ca45c7220 */ /* 0x040fe40000410000 */
[C---:B------:R-:W-:Y:S03]  /*cce0*/  HMMA.16816.F32 R152, R176.reuse, R180, R152 ;  /* 0x000000b4b098723c */ /* 0x040fe60000001898 */
[----:B------:R3:W2:Y:S01]  /*ccf0*/  MUFU.EX2 R198, R24 ;  /* 0x0000001800c67308 */ /* 0x0006a20000000800 */
[----:B------:R-:W-:Y:S02]  /*cd00*/  FMUL.FTZ R93, R164, R93 ;  /* 0x0000005da45d7220 */ /* 0x000fe40000410000 */
[C---:B------:R-:W-:Y:S02]  /*cd10*/  FMUL.FTZ R94, R0.reuse, R94 ;  /* 0x0000005e005e7220 */ /* 0x040fe40000410000 */
[-C--:B------:R-:W-:Y:S04]  /*cd20*/  HMMA.16816.F32 R156, R176, R182.reuse, R156 ;  /* 0x000000b6b09c723c */ /* 0x080fe8000000189c */
[----:B------:R-:W-:Y:S02]  /*cd30*/  FMUL.FTZ R95, R0, R95 ;  /* 0x0000005f005f7220 */ /* 0x000fe40000410000 */
[C---:B------:R-:W-:Y:S02]  /*cd40*/  FMUL.FTZ R104, R164.reuse, R104 ;  /* 0x00000068a4687220 */ /* 0x040fe40000410000 */
[C---:B------:R-:W-:Y:S01]  /*cd50*/  HMMA.16816.F32 R160, R172.reuse, R182, R160 ;  /* 0x000000b6aca0723c */ /* 0x040fe200000018a0 */
[----:B------:R-:W4:Y:S03]  /*cd60*/  LDSM.16.MT88.4 R180, [R225+0x3880] ;  /* 0x00388000e1b4783b */ /* 0x000f260000004200 */
[----:B------:R-:W-:Y:S02]  /*cd70*/  FMUL.FTZ R105, R164, R105 ;  /* 0x00000069a4697220 */ /* 0x000fe40000410000 */
[C---:B------:R-:W-:Y:S02]  /*cd80*/  FMUL.FTZ R106, R0.reuse, R106 ;  /* 0x0000006a006a7220 */ /* 0x040fe40000410000 */
[-C--:B-1----:R-:W-:Y:S01]  /*cd90*/  HMMA.16816.F32 R52, R172, R184.reuse, R52 ;  /* 0x000000b8ac34723c */ /* 0x082fe20000001834 */
[----:B---3--:R-:W-:Y:S03]  /*cda0*/  LDSM.16.MT88.4 R32, [R227+0x3880] ;  /* 0x00388000e320783b */ /* 0x008fe60000004200 */
[----:B------:R-:W-:Y:S02]  /*cdb0*/  FMUL.FTZ R107, R0, R107 ;  /* 0x0000006b006b7220 */ /* 0x000fe40000410000 */
[C---:B------:R-:W-:Y:S02]  /*cdc0*/  FMUL.FTZ R108, R164.reuse, R108 ;  /* 0x0000006ca46c7220 */ /* 0x040fe40000410000 */
[C---:B------:R-:W-:Y:S01]  /*cdd0*/  HMMA.16816.F32 R56, R176.reuse, R184, R56 ;  /* 0x000000b8b038723c */ /* 0x040fe20000001838 */
[----:B------:R-:W-:Y:S03]  /*cde0*/  LDSM.16.MT88.4 R24, [R225+0x2880] ;  /* 0x00288000e118783b */ /* 0x000fe60000004200 */
        /* <DEDUP_REMOVED lines=9> */
[----:B------:R-:W-:Y:S01]  /*ce80*/  FMUL.FTZ R119, R165, R119 ;  /* 0x00000077a5777220 */ /* 0x000fe20000410000 */
[-C--:B----4-:R-:W-:Y:S03]  /*ce90*/  HMMA.16816.F32 R68, R172, R180.reuse, R68 ;  /* 0x000000b4ac44723c */ /* 0x090fe60000001844 */
[C---:B------:R-:W-:Y:S02]  /*cea0*/  FMUL.FTZ R120, R164.reuse, R120 ;  /* 0x00000078a4787220 */ /* 0x040fe40000410000 */
[----:B------:R-:W-:Y:S02]  /*ceb0*/  FMUL.FTZ R121, R164, R121 ;  /* 0x00000079a4797220 */ /* 0x000fe40000410000 */
[C---:B------:R-:W-:Y:S01]  /*cec0*/  FMUL.FTZ R122, R0.reuse, R122 ;  /* 0x0000007a007a7220 */ /* 0x040fe20000410000 */
[C---:B------:R-:W-:Y:S04]  /*ced0*/  HMMA.16816.F32 R72, R176.reuse, R180, R72 ;  /* 0x000000b4b048723c */ /* 0x040fe80000001848 */
[----:B------:R-:W-:Y:S02]  /*cee0*/  FMUL.FTZ R123, R0, R123 ;  /* 0x0000007b007b7220 */ /* 0x000fe40000410000 */
[--C-:B------:R-:W-:Y:S02]  /*cef0*/  FFMA.FTZ R28, R28, c[0x0][0x2d0], -R206.reuse ;  /* 0x0000b4001c1c7a23 */ /* 0x100fe400000108ce */
[-C--:B------:R-:W-:Y:S02]  /*cf00*/  HMMA.16816.F32 R76, R176, R182.reuse, R76 ;  /* 0x000000b6b04c723c */ /* 0x080fe4000000184c */
[----:B------:R2:W-:Y:S02]  /*cf10*/  MUFU.EX2 R196, R28 ;  /* 0x0000001c00c47308 */ /* 0x0005e40000000800 */
[----:B------:R-:W-:Y:S02]  /*cf20*/  FFMA.FTZ R29, R29, c[0x0][0x2d0], -R206 ;  /* 0x0000b4001d1d7a23 */ /* 0x000fe400000108ce */
[--C-:B------:R-:W-:Y:S02]  /*cf30*/  FFMA.FTZ R30, R30, c[0x0][0x2d0], -R2.reuse ;  /* 0x0000b4001e1e7a23 */ /* 0x100fe40000010802 */
[C---:B------:R-:W-:Y:S01]  /*cf40*/  HMMA.16816.F32 R80, R172.reuse, R182, R80 ;  /* 0x000000b6ac50723c */ /* 0x040fe20000001850 */
[----:B------:R-:W3:Y:S03]  /*cf50*/  LDSM.16.MT88.4 R180, [R226+0x2880] ;  /* 0x00288000e2b4783b */ /* 0x000ee60000004200 */
[C---:B------:R-:W-:Y:S01]  /*cf60*/  FMUL.FTZ R84, R166.reuse, R84 ;  /* 0x00000054a6547220 */ /* 0x040fe20000410000 */
[----:B------:R4:W4:Y:S01]  /*cf70*/  MUFU.EX2 R195, R29 ;  /* 0x0000001d00c37308 */ /* 0x0009220000000800 */
[----:B------:R-:W-:Y:S02]  /*cf80*/  FMUL.FTZ R85, R166, R85 ;  /* 0x00000055a6557220 */ /* 0x000fe40000410000 */
[C---:B------:R-:W-:Y:S04]  /*cf90*/  FMUL.FTZ R86, R165.reuse, R86 ;  /* 0x00000056a5567220 */ /* 0x040fe80000410000 */
[----:B------:R-:W-:Y:S02]  /*cfa0*/  FMUL.FTZ R87, R165, R87 ;  /* 0x00000057a5577220 */ /* 0x000fe40000410000 */
[----:B------:R-:W-:Y:S01]  /*cfb0*/  FFMA.FTZ R31, R31, c[0x0][0x2d0], -R2 ;  /* 0x0000b4001f1f7a23 */ /* 0x000fe20000010802 */
[----:B------:R3:W-:Y:S01]  /*cfc0*/  MUFU.EX2 R170, R30 ;  /* 0x0000001e00aa7308 */ /* 0x0007e20000000800 */
[C---:B------:R-:W-:Y:S01]  /*cfd0*/  FMUL.FTZ R124, R164.reuse, R124 ;  /* 0x0000007ca47c7220 */ /* 0x040fe20000410000 */
[----:B--2---:R-:W-:Y:S02]  /*cfe0*/  F2FP.PACK_AB R28, R197, R198 ;  /* 0x000000c6c51c723e */ /* 0x004fe400000000ff */
[-C--:B-1----:R-:W-:Y:S03]  /*cff0*/  HMMA.16816.F32 R84, R172, R184.reuse, R84 ;  /* 0x000000b8ac54723c */ /* 0x082fe60000001854 */
[----:B------:R-:W-:Y:S02]  /*d000*/  FMUL.FTZ R125, R164, R125 ;  /* 0x0000007da47d7220 */ /* 0x000fe40000410000 */
[C---:B------:R-:W-:Y:S01]  /*d010*/  FMUL.FTZ R126, R0.reuse, R126 ;  /* 0x0000007e007e7220 */ /* 0x040fe20000410000 */
[----:B------:R-:W1:Y:S01]  /*d020*/  MUFU.EX2 R171, R31 ;  /* 0x0000001f00ab7308 */ /* 0x000e620000000800 */
[----:B------:R-:W-:Y:S01]  /*d030*/  FMUL.FTZ R127, R0, R127 ;  /* 0x0000007f007f7220 */ /* 0x000fe20000410000 */
[C---:B------:R-:W-:Y:S04]  /*d040*/  HMMA.16816.F32 R88, R176.reuse, R184, R88 ;  /* 0x000000b8b058723c */ /* 0x040fe80000001858 */
[----:B----4-:R-:W-:Y:S01]  /*d050*/  F2FP.PACK_AB R29, R192, R193 ;  /* 0x000000c1c01d723e */ /* 0x010fe200000000ff */
[C---:B------:R-:W-:Y:S02]  /*d060*/  FMUL.FTZ R128, R166.reuse, R128 ;  /* 0x00000080a6807220 */ /* 0x040fe40000410000 */
[C---:B------:R-:W-:Y:S01]  /*d070*/  FMUL.FTZ R129, R166.reuse, R129 ;  /* 0x00000081a6817220 */ /* 0x040fe20000410000 */
[-C--:B------:R-:W-:Y:S04]  /*d080*/  HMMA.16816.F32 R92, R176, R186.reuse, R92 ;  /* 0x000000bab05c723c */ /* 0x080fe8000000185c */
[C---:B------:R-:W-:Y:S01]  /*d090*/  FMUL.FTZ R96, R166.reuse, R96 ;  /* 0x00000060a6607220 */ /* 0x040fe20000410000 */
[----:B---3--:R-:W-:Y:S01]  /*d0a0*/  F2FP.PACK_AB R30, R195, R196 ;  /* 0x000000c4c31e723e */ /* 0x008fe200000000ff */
[C---:B------:R-:W-:Y:S02]  /*d0b0*/  FMUL.FTZ R97, R166.reuse, R97 ;  /* 0x00000061a6617220 */ /* 0x040fe40000410000 */
[C---:B------:R-:W-:Y:S04]  /*d0c0*/  FMUL.FTZ R98, R165.reuse, R98 ;  /* 0x00000062a5627220 */ /* 0x040fe80000410000 */
[----:B------:R-:W-:Y:S01]  /*d0d0*/  FMUL.FTZ R99, R165, R99 ;  /* 0x00000063a5637220 */ /* 0x000fe20000410000 */
[----:B-1----:R-:W-:Y:S01]  /*d0e0*/  F2FP.PACK_AB R31, R171, R170 ;  /* 0x000000aaab1f723e */ /* 0x002fe200000000ff */
[C---:B------:R-:W-:Y:S02]  /*d0f0*/  FMUL.FTZ R130, R165.reuse, R130 ;  /* 0x00000082a5827220 */ /* 0x040fe40000410000 */
[C---:B------:R-:W-:Y:S03]  /*d100*/  FMUL.FTZ R131, R165.reuse, R131 ;  /* 0x00000083a5837220 */ /* 0x040fe60000410000 */
[C---:B------:R-:W-:Y:S04]  /*d110*/  HMMA.16816.F32 R96, R172.reuse, R186, R96 ;  /* 0x000000baac60723c */ /* 0x040fe80000001860 */
[C---:B------:R-:W-:Y:S02]  /*d120*/  FMUL.FTZ R100, R166.reuse, R100 ;  /* 0x00000064a6647220 */ /* 0x040fe40000410000 */
[C---:B------:R-:W-:Y:S02]  /*d130*/  FMUL.FTZ R101, R166.reuse, R101 ;  /* 0x00000065a6657220 */ /* 0x040fe40000410000 */
[C---:B------:R-:W-:Y:S04]  /*d140*/  FMUL.FTZ R102, R165.reuse, R102 ;  /* 0x00000066a5667220 */ /* 0x040fe80000410000 */
[----:B------:R-:W-:Y:S02]  /*d150*/  FMUL.FTZ R103, R165, R103 ;  /* 0x00000067a5677220 */ /* 0x000fe40000410000 */
[----:B------:R-:W-:Y:S02]  /*d160*/  FFMA.FTZ R49, R49, c[0x0][0x2d0], -R200 ;  /* 0x0000b40031317a23 */ /* 0x000fe400000108c8 */
[C---:B------:R-:W-:Y:S02]  /*d170*/  FMUL.FTZ R112, R166.reuse, R112 ;  /* 0x00000070a6707220 */ /* 0x040fe40000410000 */
[----:B------:R-:W-:Y:S01]  /*d180*/  FMUL.FTZ R113, R166, R113 ;  /* 0x00000071a6717220 */ /* 0x000fe20000410000 */
[-C--:B------:R-:W-:Y:S03]  /*d190*/  HMMA.16816.F32 R100, R172, R20.reuse, R100 ;  /* 0x00000014ac64723c */ /* 0x080fe60000001864 */
[C---:B------:R-:W-:Y:S02]  /*d1a0*/  FMUL.FTZ R114, R165.reuse, R114 ;  /* 0x00000072a5727220 */ /* 0x040fe40000410000 */
[----:B------:R-:W-:Y:S02]  /*d1b0*/  FMUL.FTZ R115, R165, R115 ;  /* 0x00000073a5737220 */ /* 0x000fe40000410000 */
[--C-:B------:R-:W-:Y:S01]  /*d1c0*/  FFMA.FTZ R51, R51, c[0x0][0x2d0], -R205.reuse ;  /* 0x0000b40033337a23 */ /* 0x100fe200000108cd */
[C---:B------:R-:W-:Y:S04]  /*d1d0*/  HMMA.16816.F32 R104, R176.reuse, R20, R104 ;  /* 0x00000014b068723c */ /* 0x040fe80000001868 */
[--C-:B------:R-:W-:Y:S01]  /*d1e0*/  FFMA.FTZ R40, R40, c[0x0][0x2d0], -R206.reuse ;  /* 0x0000b40028287a23 */ /* 0x100fe200000108ce */
[----:B------:R-:W-:Y:S01]  /*d1f0*/  MUFU.EX2 R51, R51 ;  /* 0x0000003300337308 */ /* 0x000fe20000000800 */
[----:B------:R-:W-:Y:S01]  /*d200*/  FFMA.FTZ R45, R45, c[0x0][0x2d0], -R206 ;  /* 0x0000b4002d2d7a23 */ /* 0x000fe200000108ce */
[----:B------:R-:W-:Y:S01]  /*d210*/  F2FP.PACK_AB R20, R212, R213 ;  /* 0x000000d5d414723e */ /* 0x000fe200000000ff */
[-C--:B------:R-:W-:Y:S04]  /*d220*/  HMMA.16816.F32 R108, R176, R22.reuse, R108 ;  /* 0x00000016b06c723c */ /* 0x080fe8000000186c */
[----:B------:R-:W-:Y:S01]  /*d230*/  F2FP.PACK_AB R21, R208, R209 ;  /* 0x000000d1d015723e */ /* 0x000fe200000000ff */
[----:B------:R-:W-:Y:S02]  /*d240*/  FFMA.FTZ R50, R50, c[0x0][0x2d0], -R205 ;  /* 0x0000b40032327a23 */ /* 0x000fe400000108cd */
[----:B------:R-:W-:Y:S01]  /*d250*/  MUFU.EX2 R45, R45 ;  /* 0x0000002d002d7308 */ /* 0x000fe20000000800 */
[C---:B------:R-:W-:Y:S04]  /*d260*/  HMMA.16816.F32 R112, R172.reuse, R22, R112 ;  /* 0x00000016ac70723c */ /* 0x040fe80000001870 */
[----:B------:R-:W-:Y:S02]  /*d270*/  FFMA.FTZ R48, R48, c[0x0][0x2d0], -R200 ;  /* 0x0000b40030307a23 */ /* 0x000fe400000108c8 */
[--C-:B------:R-:W-:Y:S01]  /*d280*/  FFMA.FTZ R41, R41, c[0x0][0x2d0], -R206.reuse ;  /* 0x0000b40029297a23 */ /* 0x100fe200000108ce */
[----:B------:R-:W-:Y:S01]  /*d290*/  F2FP.PACK_AB R22, R210, R211 ;  /* 0x000000d3d216723e */ /* 0x000fe200000000ff */
[-C--:B------:R-:W-:Y:S01]  /*d2a0*/  HMMA.16816.F32 R116, R172, R32.reuse, R116 ;  /* 0x00000020ac74723c */ /* 0x080fe20000001874 */
[----:B------:R-:W-:Y:S03]  /*d2b0*/  MUFU.EX2 R50, R50 ;  /* 0x0000003200327308 */ /* 0x000fe60000000800 */
[----:B------:R-:W-:Y:S01]  /*d2c0*/  F2FP.PACK_AB R23, R199, R207 ;  /* 0x000000cfc717723e */ /* 0x000fe200000000ff */
[----:B------:R-:W-:Y:S02]  /*d2d0*/  FFMA.FTZ R44, R44, c[0x0][0x2d0], -R206 ;  /* 0x0000b4002c2c7a23 */ /* 0x000fe400000108ce */
[--C-:B------:R-:W-:Y:S01]  /*d2e0*/  FFMA.FTZ R42, R42, c[0x0][0x2d0], -R2.reuse ;  /* 0x0000b4002a2a7a23 */ /* 0x100fe20000010802 */
[C---:B------:R-:W-:Y:S03]  /*d2f0*/  HMMA.16816.F32 R120, R176.reuse, R32, R120 ;  /* 0x00000020b078723c */ /* 0x040fe60000001878 */
[----:B------:R-:W-:Y:S01]  /*d300*/  MUFU.EX2 R41, R41 ;  /* 0x0000002900297308 */ /* 0x000fe20000000800 */
[--C-:B------:R-:W-:Y:S02]  /*d310*/  FFMA.FTZ R43, R43, c[0x0][0x2d0], -R2.reuse ;  /* 0x0000b4002b2b7a23 */ /* 0x100fe40000010802 */
[--C-:B------:R-:W-:Y:S02]  /*d320*/  FFMA.FTZ R46, R46, c[0x0][0x2d0], -R2.reuse ;  /* 0x0000b4002e2e7a23 */ /* 0x100fe40000010802 */
[-C--:B------:R-:W-:Y:S01]  /*d330*/  HMMA.16816.F32 R124, R176, R34.reuse, R124 ;  /* 0x00000022b07c723c */ /* 0x080fe2000000187c */
[----:B------:R-:W1:Y:S03]  /*d340*/  LDSM.16.MT88.4 R176, [R228+0x2880] ;  /* 0x00288000e4b0783b */ /* 0x000e660000004200 */
[----:B------:R-:W-:Y:S01]  /*d350*/  FFMA.FTZ R2, R47, c[0x0][0x2d0], -R2 ;  /* 0x0000b4002f027a23 */ /* 0x000fe20000010802 */
[----:B------:R-:W-:Y:S01]  /*d360*/  MUFU.EX2 R44, R44 ;  /* 0x0000002c002c7308 */ /* 0x000fe20000000800 */
[----:B------:R-:W-:Y:S02]  /*d370*/  FFMA.FTZ R166, R166, R252, R222 ;  /* 0x000000fca6a67223 */ /* 0x000fe400000100de */
[----:B------:R-:W-:Y:S01]  /*d380*/  HMMA.16816.F32 R128, R172, R34, R128 ;  /* 0x00000022ac80723c */ /* 0x000fe20000001880 */
[----:B------:R-:W-:Y:S03]  /*d390*/  LDSM.16.MT88.4 R32, [R225+0x4080] ;  /* 0x00408000e120783b */ /* 0x000fe60000004200 */
[----:B------:R-:W-:Y:S02]  /*d3a0*/  FFMA.FTZ R164, R164, R250, R217 ;  /* 0x000000faa4a47223 */ /* 0x000fe400000100d9 */
[----:B------:R-:W-:Y:S01]  /*d3b0*/  FFMA.FTZ R0, R0, R249, R202 ;  /* 0x000000f900007223 */ /* 0x000fe200000100ca */
[----:B------:R-:W-:Y:S01]  /*d3c0*/  MUFU.EX2 R174, R37 ;  /* 0x0000002500ae7308 */ /* 0x000fe20000000800 */
[-C--:B------:R-:W-:Y:S05]  /*d3d0*/  HMMA.16816.F32 R4, R20, R24.reuse, R4 ;  /* 0x000000181404723c */ /* 0x080fea0000001804 */
[----:B------:R-:W-:Y:S02]  /*d3e0*/  FADD.FTZ R0, R201, R0 ;  /* 0x00000000c9007221 */ /* 0x000fe40000010000 */
[----:B------:R-:W-:Y:S01]  /*d3f0*/  FFMA.FTZ R165, R165, R251, R218 ;  /* 0x000000fba5a57223 */ /* 0x000fe200000100da */
[C---:B------:R-:W-:Y:S01]  /*d400*/  HMMA.16816.F32 R8, R28.reuse, R24, R8 ;  /* 0x000000181c08723c */ /* 0x040fe20000001808 */
[----:B------:R-:W-:Y:S07]  /*d410*/  MUFU.EX2 R172, R38 ;  /* 0x0000002600ac7308 */ /* 0x000fee0000000800 */
[-C--:B------:R-:W-:Y:S03]  /*d420*/  HMMA.16816.F32 R12, R28, R26.reuse, R12 ;  /* 0x0000001a1c0c723c */ /* 0x080fe6000000180c */
[----:B------:R-:W-:Y:S05]  /*d430*/  MUFU.EX2 R173, R49 ;  /* 0x0000003100ad7308 */ /* 0x000fea0000000800 */
[C---:B------:R-:W-:Y:S01]  /*d440*/  HMMA.16816.F32 R16, R20.reuse, R26, R16 ;  /* 0x0000001a1410723c */ /* 0x040fe20000001810 */
[----:B------:R-:W2:Y:S04]  /*d450*/  LDSM.16.MT88.4 R24, [R227+0x2880] ;  /* 0x00288000e318783b */ /* 0x000ea80000004200 */
[----:B------:R3:W-:Y:S03]  /*d460*/  MUFU.EX2 R49, R39 ;  /* 0x0000002700317308 */ /* 0x0007e60000000800 */
[-C--:B------:R-:W-:Y:S07]  /*d470*/  HMMA.16816.F32 R132, R20, R180.reuse, R132 ;  /* 0x000000b41484723c */ /* 0x080fee0000001884 */
[----:B------:R-:W-:Y:S01]  /*d480*/  MUFU.EX2 R175, R48 ;  /* 0x0000003000af7308 */ /* 0x000fe20000000800 */
[C---:B------:R-:W-:Y:S08]  /*d490*/  HMMA.16816.F32 R136, R28.reuse, R180, R136 ;  /* 0x000000b41c88723c */ /* 0x040ff00000001888 */
[-C--:B------:R-:W-:Y:S01]  /*d4a0*/  HMMA.16816.F32 R140, R28, R182.reuse, R140 ;  /* 0x000000b61c8c723c */ /* 0x080fe2000000188c */
[----:B------:R-:W4:Y:S01]  /*d4b0*/  MUFU.EX2 R48, R40 ;  /* 0x0000002800307308 */ /* 0x000f220000000800 */
[----:B---3--:R-:W3:Y:S06]  /*d4c0*/  LDSM.16.MT88.4 R36, [R226+0x4080] ;  /* 0x00408000e224783b */ /* 0x008eec0000004200 */
[C---:B------:R-:W-:Y:S03]  /*d4d0*/  HMMA.16816.F32 R144, R20.reuse, R182, R144 ;  /* 0x000000b61490723c */ /* 0x040fe60000001890 */
[----:B------:R2:W-:Y:S05]  /*d4e0*/  MUFU.EX2 R40, R2 ;  /* 0x0000000200287308 */ /* 0x0005ea0000000800 */
[-C--:B-1----:R-:W-:Y:S05]  /*d4f0*/  HMMA.16816.F32 R148, R20, R176.reuse, R148 ;  /* 0x000000b01494723c */ /* 0x082fea0000001894 */
[----:B------:R-:W-:Y:S03]  /*d500*/  MUFU.EX2 R42, R42 ;  /* 0x0000002a002a7308 */ /* 0x000fe60000000800 */
[C---:B------:R-:W-:Y:S07]  /*d510*/  HMMA.16816.F32 R152, R28.reuse, R176, R152 ;  /* 0x000000b01c98723c */ /* 0x040fee0000001898 */
[----:B------:R-:W1:Y:S01]  /*d520*/  MUFU.EX2 R43, R43 ;  /* 0x0000002b002b7308 */ /* 0x000e620000000800 */
[-C--:B------:R-:W-:Y:S04]  /*d530*/  HMMA.16816.F32 R156, R28, R178.reuse, R156 ;  /* 0x000000b21c9c723c */ /* 0x080fe8000000189c */
[----:B--2---:R-:W-:Y:S04]  /*d540*/  FADD.FTZ R2, R203, R0 ;  /* 0x00000000cb027221 */ /* 0x004fe80000010000 */
[C---:B------:R-:W-:Y:S01]  /*d550*/  HMMA.16816.F32 R160, R20.reuse, R178, R160 ;  /* 0x000000b214a0723c */ /* 0x040fe200000018a0 */
[----:B------:R-:W2:Y:S07]  /*d560*/  MUFU.EX2 R46, R46 ;  /* 0x0000002e002e7308 */ /* 0x000eae0000000800 */
        /* <DEDUP_REMOVED lines=16> */
[C---:B------:R-:W-:Y:S07]  /*d670*/  HMMA.16816.F32 R104, R28.reuse, R24, R104 ;  /* 0x000000181c68723c */ /* 0x040fee0000001868 */
[----:B----4-:R-:W-:Y:S01]  /*d680*/  F2FP.PACK_AB R24, R41, R48 ;  /* 0x000000302918723e */ /* 0x010fe200000000ff */
[-C--:B------:R-:W-:Y:S04]  /*d690*/  HMMA.16816.F32 R108, R28, R26.reuse, R108 ;  /* 0x0000001a1c6c723c */ /* 0x080fe8000000186c */
[----:B------:R-:W-:Y:S04]  /*d6a0*/  F2FP.PACK_AB R25, R43, R42 ;  /* 0x0000002a2b19723e */ /* 0x000fe800000000ff */
[C---:B------:R-:W-:Y:S07]  /*d6b0*/  HMMA.16816.F32 R112, R20.reuse, R26, R112 ;  /* 0x0000001a1470723c */ /* 0x040fee0000001870 */
[----:B------:R-:W-:Y:S01]  /*d6c0*/  F2FP.PACK_AB R26, R45, R44 ;  /* 0x0000002c2d1a723e */ /* 0x000fe200000000ff */
[-C--:B--2---:R-:W-:Y:S04]  /*d6d0*/  HMMA.16816.F32 R116, R20, R32.reuse, R116 ;  /* 0x000000201474723c */ /* 0x084fe80000001874 */
[----:B------:R-:W-:Y:S04]  /*d6e0*/  F2FP.PACK_AB R27, R40, R46 ;  /* 0x0000002e281b723e */ /* 0x000fe800000000ff */
[C---:B------:R-:W-:Y:S08]  /*d6f0*/  HMMA.16816.F32 R120, R28.reuse, R32, R120 ;  /* 0x000000201c78723c */ /* 0x040ff00000001878 */
[-C--:B------:R-:W-:Y:S01]  /*d700*/  HMMA.16816.F32 R124, R28, R34.reuse, R124 ;  /* 0x000000221c7c723c */ /* 0x080fe2000000187c */
[----:B------:R-:W1:Y:S07]  /*d710*/  LDSM.16.MT88.4 R28, [R228+0x3080] ;  /* 0x00308000e41c783b */ /* 0x000e6e0000004200 */
[----:B------:R-:W-:Y:S01]  /*d720*/  HMMA.16816.F32 R128, R20, R34, R128 ;  /* 0x000000221480723c */ /* 0x000fe20000001880 */
[----:B------:R-:W2:Y:S06]  /*d730*/  LDSM.16.MT88.4 R32, [R227+0x3080] ;  /* 0x00308000e320783b */ /* 0x000eac0000004200 */
[----:B------:R-:W-:Y:S02]  /*d740*/  F2FP.PACK_AB R20, R174, R194 ;  /* 0x000000c2ae14723e */ /* 0x000fe400000000ff */
[----:B------:R-:W-:Y:S03]  /*d750*/  F2FP.PACK_AB R22, R173, R175 ;  /* 0x000000afad16723e */ /* 0x000fe600000000ff */
[----:B------:R-:W-:Y:S02]  /*d760*/  F2FP.PACK_AB R21, R49, R172 ;  /* 0x000000ac3115723e */ /* 0x000fe400000000ff */
[----:B------:R-:W-:Y:S07]  /*d770*/  F2FP.PACK_AB R23, R51, R50 ;  /* 0x000000323317723e */ /* 0x000fee00000000ff */
[-C--:B------:R-:W-:Y:S01]  /*d780*/  HMMA.16816.F32 R176, R20, R188.reuse, R4 ;  /* 0x000000bc14b0723c */ /* 0x080fe20000001804 */
[----:B------:R-:W4:Y:S07]  /*d790*/  LDSM.16.MT88.4 R4, [R225+0x4880] ;  /* 0x00488000e104783b */ /* 0x000f2e0000004200 */
[C---:B------:R-:W-:Y:S01]  /*d7a0*/  HMMA.16816.F32 R180, R24.reuse, R188, R8 ;  /* 0x000000bc18b4723c */ /* 0x040fe20000001808 */
[----:B------:R-:W1:Y:S07]  /*d7b0*/  LDSM.16.MT88.4 R8, [R226+0x4880] ;  /* 0x00488000e208783b */ /* 0x000e6e0000004200 */
[-C--:B------:R-:W-:Y:S01]  /*d7c0*/  HMMA.16816.F32 R184, R24, R190.reuse, R12 ;  /* 0x000000be18b8723c */ /* 0x080fe2000000180c */
[----:B------:R-:W1:Y:S07]  /*d7d0*/  LDSM.16.MT88.4 R12, [R228+0x4880] ;  /* 0x00488000e40c783b */ /* 0x000e6e0000004200 */
[C---:B------:R-:W-:Y:S01]  /*d7e0*/  HMMA.16816.F32 R188, R20.reuse, R190, R16 ;  /* 0x000000be14bc723c */ /* 0x040fe20000001810 */
[----:B------:R-:W2:Y:S07]  /*d7f0*/  LDSM.16.MT88.4 R16, [R227+0x4880] ;  /* 0x00488000e310783b */ /* 0x000eae0000004200 */
[-C--:B---3--:R-:W-:Y:S08]  /*d800*/  HMMA.16816.F32 R132, R20, R36.reuse, R132 ;  /* 0x000000241484723c */ /* 0x088ff00000001884 */
[C---:B------:R-:W-:Y:S08]  /*d810*/  HMMA.16816.F32 R136, R24.reuse, R36, R136 ;  /* 0x000000241888723c */ /* 0x040ff00000001888 */
[-C--:B------:R-:W-:Y:S08]  /*d820*/  HMMA.16816.F32 R140, R24, R38.reuse, R140 ;  /* 0x00000026188c723c */ /* 0x080ff0000000188c */
        /* <DEDUP_REMOVED lines=36> */
[----:B------:R-:W-:Y:S01]  /*da70*/  FADD.FTZ R7, R208, R4 ;  /* 0x00000004d0077221 */ /* 0x000fe20000010000 */
[-C--:B------:R-:W-:Y:S03]  /*da80*/  HMMA.16816.F32 R108, R24, R14.reuse, R108 ;  /* 0x0000000e186c723c */ /* 0x080fe6000000186c */
[----:B------:R-:W-:Y:S02]  /*da90*/  FADD.FTZ R4, R211, R8 ;  /* 0x00000008d3047221 */ /* 0x000fe40000010000 */
[----:B------:R-:W-:Y:S02]  /*daa0*/  FADD.FTZ R5, R192, R0 ;  /* 0x00000000c0057221 */ /* 0x000fe40000010000 */
[----:B------:R-:W-:Y:S01]  /*dab0*/  FADD.FTZ R2, R207, R7 ;  /* 0x00000007cf027221 */ /* 0x000fe20000010000 */
[C---:B------:R-:W-:Y:S04]  /*dac0*/  HMMA.16816.F32 R112, R20.reuse, R14, R112 ;  /* 0x0000000e1470723c */ /* 0x040fe80000001870 */
[----:B------:R-:W-:Y:S02]  /*dad0*/  FADD.FTZ R0, R196, R6 ;  /* 0x00000006c4007221 */ /* 0x000fe40000010000 */
[----:B------:R-:W-:Y:S02]  /*dae0*/  FADD.FTZ R7, R210, R4 ;  /* 0x00000004d2077221 */ /* 0x000fe40000010000 */
        /* <DEDUP_REMOVED lines=21> */
[----:B------:R-:W-:Y:S01]  /*dc40*/  STL [R1+0x1c], R6 ;  /* 0x00001c0601007387 */ /* 0x000fe20000100800 */
[----:B------:R-:W-:Y:S02]  /*dc50*/  FADD.FTZ R0, R46, R4 ;  /* 0x000000042e007221 */ /* 0x000fe40000010000 */
[----:B------:R-:W-:Y:S02]  /*dc60*/  FADD.FTZ R4, R51, R5 ;  /* 0x0000000533047221 */ /* 0x000fe40000010000 */
[----:B------:R-:W-:Y:S02]  /*dc70*/  FADD.FTZ R2, R45, R2 ;  /* 0x000000022d027221 */ /* 0x000fe40000010000 */
[----:B------:R-:W-:Y:S01]  /*dc80*/  FADD.FTZ R0, R40, R0 ;  /* 0x0000000028007221 */ /* 0x000fe20000010000 */
[----:B------:R-:W-:Y:S04]  /*dc90*/  STL [R1+0x14], R4 ;  /* 0x0000140401007387 */ /* 0x000fe80000100800 */
[----:B------:R1:W-:Y:S04]  /*dca0*/  STL [R1+0x18], R2 ;  /* 0x0000180201007387 */ /* 0x0003e80000100800 */
[----:B------:R2:W-:Y:S01]  /*dcb0*/  STL [R1+0x20], R0 ;  /* 0x0000200001007387 */ /* 0x0005e20000100800 */
[----:B-1----:R-:W-:Y:S02]  /*dcc0*/  MOV R2, R168 ;  /* 0x000000a800027202 */ /* 0x002fe40000000f00 */
[----:B--2---:R-:W-:Y:S01]  /*dcd0*/  MOV R0, R169 ;  /* 0x000000a900007202 */ /* 0x004fe20000000f00 */
[----:B------:R-:W-:-:S05]  /*dce0*/  @P0 BRA `(.L_x_2747) ;  /* 0xffffd31000000947 */ /* 0x000fca000383ffff */
.L_x_2746:
[----:B------:R-:W-:-:S13]  /*dcf0*/  ISETP.GE.AND P0, PT, R242, UR8, PT ;  /* 0x00000008f2007c0c */ /* 0x000fda000bf06270 */
[----:B------:R-:W-:Y:S05]  /*dd00*/  @!P0 BRA `(.L_x_2748) ;  /* 0x000043d000008947 */ /* 0x000fea0003800000 */
[----:B-12---:R-:W2:Y:S04]  /*dd10*/  LDL.64 R4, [R1+0x48] ;  /* 0x0000480001047983 */ /* 0x006ea80000100a00 */
[----:B------:R-:W3:Y:S01]  /*dd20*/  LDL.64 R6, [R1+0x38] ;  /* 0x0000380001067983 */ /* 0x000ee20000100a00 */
        /* <DEDUP_REMOVED lines=16> */
[----:B--2---:R-:W-:Y:S02]  /*de30*/  IADD3 R8, P0, R4, 0x40, RZ ;  /* 0x0000004004087810 */ /* 0x004fe40007f1e0ff */
[----:B------:R-:W-:Y:S01]  /*de40*/  MOV R2, R4 ;  /* 0x0000000400027202 */ /* 0x000fe20000000f00 */
[--C-:B---3--:R-:W-:Y:S02]  /*de50*/  IMAD.MOV.U32 R3, RZ, RZ, R7.reuse ;  /* 0x000000ffff037224 */ /* 0x108fe400078e0007 */
[----:B------:R-:W-:-:S05]  /*de60*/  IMAD.X R9, RZ, RZ, R7, P0 ;  /* 0x000000ffff097224 */ /* 0x000fca00000e0607 */
[----:B------:R1:W-:Y:S04]  /*de70*/  STL.64 [R1], R8 ;  /* 0x0000000801007387 */ /* 0x0003e80000100a00 */
[----:B------:R1:W-:Y:S02]  /*de80*/  STL.64 [R1+0x8], R2 ;  /* 0x0000080201007387 */ /* 0x0003e40000100a00 */
.L_x_2765:
[----:B--2---:R-:W2:Y:S01]  /*de90*/  LDL.64 R40, [R1+0x8] ;  /* 0x0000080001287983 */ /* 0x004ea20000100a00 */
[----:B------:R-:W-:Y:S04]  /*dea0*/  DEPBAR.LE SB0, 0x0 ;  /* 0x000080000000791a */ /* 0x000fe80000000000 */
[----:B------:R-:W3:Y:S05]  /*deb0*/  LDL.64 R168, [R1] ;  /* 0x0000000001a87983 */ /* 0x000eea0000100a00 */
[----:B------:R-:W-:Y:S01]  /*dec0*/  BAR.SYNC.DEFER_BLOCKING 0x0 ;  /* 0x0000000000007b1d */ /* 0x000fe20000010000 */
[C---:B------:R-:W-:Y:S01]  /*ded0*/  ISETP.GT.AND P6, PT, R242.reuse, UR8, PT ;  /* 0x00000008f2007c0c */ /* 0x040fe2000bfc4270 */
[----:B------:R-:W-:Y:S01]  /*dee0*/  IMAD R0, R242, UR5, RZ ;  /* 0x00000005f2007c24 */ /* 0x000fe2000f8e02ff */
[----:B-1----:R-:W-:Y:S05]  /*def0*/  SHF.R.S32.HI R2, RZ, 0x1f, R242 ;  /* 0x0000001fff027819 */ /* 0x002fea00000114f2 */
[----:B------:R-:W-:Y:S01]  /*df00*/  IMAD R0, R2, UR18, R0 ;  /* 0x0000001202007c24 */ /* 0x000fe2000f8e0200 */
[----:B-----5:R-:W-:Y:S05]  /*df10*/  LDSM.16.M88.4 R48, [R231+0x8080] ;  /* 0x00808000e730783b */ /* 0x020fea0000000200 */
[----:B------:R-:W1:Y:S05]  /*df20*/  LDSM.16.M88.4 R16, [R224+0x5080] ;  /* 0x00508000e010783b */ /* 0x000e6a0000000200 */
[----:B------:R-:W4:Y:S05]  /*df30*/  LDSM.16.M88.4 R44, [R231+0xa080] ;  /* 0x00a08000e72c783b */ /* 0x000f2a0000000200 */
[----:B------:R-:W4:Y:S05]  /*df40*/  LDSM.16.M88.4 R32, [R224+0x5880] ;  /* 0x00588000e020783b */ /* 0x000f2a0000000200 */
[----:B------:R-:W3:Y:S05]  /*df50*/  LDL.64 R246, [R1+0x30] ;  /* 0x0000300001f67983 */ /* 0x000eea0000100a00 */
[----:B------:R-:W4:Y:S05]  /*df60*/  LDSM.16.M88.4 R172, [R224+0x6080] ;  /* 0x00608000e0ac783b */ /* 0x000f2a0000000200 */
[----:B------:R-:W3:Y:S05]  /*df70*/  LDL.64 R244, [R1+0x40] ;  /* 0x0000400001f47983 */ /* 0x000eea0000100a00 */
[----:B------:R-:W-:Y:S05]  /*df80*/  LDSM.16.M88.4 R192, [R233+0x8080] ;  /* 0x00808000e9c0783b */ /* 0x000fea0000000200 */
[----:B------:R-:W3:Y:S01]  /*df90*/  LDL R171, [R1+0x24] ;  /* 0x0000240001ab7983 */ /* 0x000ee20000100800 */
[-C--:B-1----:R-:W-:Y:S04]  /*dfa0*/  HMMA.16816.F32 R4, R48, R16.reuse, RZ ;  /* 0x000000103004723c */ /* 0x082fe800000018ff */
[----:B------:R-:W1:Y:S05]  /*dfb0*/  LDSM.16.M88.4 R196, [R235] ;  /* 0x00000000ebc4783b */ /* 0x000e6a0000000200 */
[----:B------:R-:W1:Y:S01]  /*dfc0*/  LDSM.16.M88.4 R200, [R233+0xa080] ;  /* 0x00a08000e9c8783b */ /* 0x000e620000000200 */
[C---:B----4-:R-:W-:Y:S04]  /*dfd0*/  HMMA.16816.F32 R8, R44.reuse, R16, RZ ;  /* 0x000000102c08723c */ /* 0x050fe800000018ff */
[----:B------:R-:W4:Y:S04]  /*dfe0*/  LDSM.16.M88.4 R204, [R241] ;  /* 0x00000000f1cc783b */ /* 0x000f280000000200 */
[-C--:B------:R-:W-:Y:S08]  /*dff0*/  HMMA.16816.F32 R12, R44, R18.reuse, RZ ;  /* 0x000000122c0c723c */ /* 0x080ff000000018ff */
[C---:B------:R-:W-:Y:S08]  /*e000*/  HMMA.16816.F32 R16, R48.reuse, R18, RZ ;  /* 0x000000123010723c */ /* 0x040ff000000018ff */
[-C--:B------:R-:W-:Y:S08]  /*e010*/  HMMA.16816.F32 R20, R48, R32.reuse, RZ ;  /* 0x000000203014723c */ /* 0x080ff000000018ff */
[C---:B------:R-:W-:Y:S08]  /*e020*/  HMMA.16816.F32 R24, R44.reuse, R32, RZ ;  /* 0x000000202c18723c */ /* 0x040ff000000018ff */
[-C--:B------:R-:W-:Y:S08]  /*e030*/  HMMA.16816.F32 R28, R44, R34.reuse, RZ ;  /* 0x000000222c1c723c */ /* 0x080ff000000018ff */
[C---:B------:R-:W-:Y:S08]  /*e040*/  HMMA.16816.F32 R32, R48.reuse, R34, RZ ;  /* 0x000000223020723c */ /* 0x040ff000000018ff */
[-C--:B------:R-:W-:Y:S01]  /*e050*/  HMMA.16816.F32 R36, R48, R172.reuse, RZ ;  /* 0x000000ac3024723c */ /* 0x080fe200000018ff */
[C---:B--2---:R-:W-:Y:S07]  /*e060*/  IMAD.WIDE.U32 R208, R242.reuse, UR18, R40 ;  /* 0x00000012f2d07c25 */ /* 0x044fee000f8e0028 */
[C---:B------:R-:W-:Y:S04]  /*e070*/  HMMA.16816.F32 R40, R44.reuse, R172, RZ ;  /* 0x000000ac2c28723c */ /* 0x040fe800000018ff */
[----:B------:R-:W-:Y:S02]  /*e080*/  IMAD.IADD R167, R209, 0x1, R0 ;  /* 0x00000001d1a77824 */ /* 0x000fe400078e0200 */
[----:B---3--:R-:W-:Y:S01]  /*e090*/  IMAD.WIDE.U32 R2, R242, UR18, R168 ;  /* 0x00000012f2027c25 */ /* 0x008fe2000f8e00a8 */
[C---:B------:R-:W-:Y:S01]  /*e0a0*/  LEA R168, P1, R208.reuse, c[0x0][0x1f8], 0x1 ;  /* 0x00007e00d0a87a11 */ /* 0x040fe200078208ff */
[-C--:B------:R-:W-:Y:S04]  /*e0b0*/  HMMA.16816.F32 R44, R44, R174.reuse, RZ ;  /* 0x000000ae2c2c723c */ /* 0x080fe800000018ff */
[----:B------:R-:W-:Y:S02]  /*e0c0*/  LEA.HI.X R169, R208, c[0x0][0x1fc], R167, 0x1, P1 ;  /* 0x00007f00d0a97a11 */ /* 0x000fe400008f0ca7 */
[----:B------:R-:W2:Y:S01]  /*e0d0*/  LDL R167, [R1+0x10] ;  /* 0x0000100001a77983 */ /* 0x000ea20000100800 */
[----:B------:R-:W-:Y:S01]  /*e0e0*/  LEA R212, P0, R2, c[0x0][0x1f8], 0x1 ;  /* 0x00007e0002d47a11 */ /* 0x000fe200078008ff */
[----:B------:R-:W-:Y:S01]  /*e0f0*/  IMAD.IADD R0, R0, 0x1, R3 ;  /* 0x0000000100007824 */ /* 0x000fe200078e0203 */
[----:B------:R-:W-:Y:S02]  /*e100*/  HMMA.16816.F32 R48, R48, R174, RZ ;  /* 0x000000ae3030723c */ /* 0x000fe400000018ff */
[----:B------:R-:W3:Y:S02]  /*e110*/  LDSM.16.M88.4 R208, [R240] ;  /* 0x00000000f0d0783b */ /* 0x000ee40000000200 */
[----:B------:R-:W-:Y:S03]  /*e120*/  LEA.HI.X R213, R2, c[0x0][0x1fc], R0, 0x1, P0 ;  /* 0x00007f0002d57a11 */ /* 0x000fe600000f0c00 */
[----:B------:R-:W-:Y:S01]  /*e130*/  @!PT LDS RZ, [RZ] ;  /* 0x00000000fffff984 */ /* 0x000fe20000000800 */
[----:B------:R-:W-:Y:S01]  /*e140*/  @!PT LDS RZ, [RZ] ;  /* 0x00000000fffff984 */ /* 0x000fe20000000800 */
[----:B------:R-:W-:Y:S01]  /*e150*/  @!PT LDS RZ, [RZ] ;  /* 0x00000000fffff984 */ /* 0x000fe20000000800 */
[----:B------:R4:W-:Y:S01]  /*e160*/  LDGSTS.E.BYPASS.LTC128B.128 [R243+0x2080], [R168.64], !P4 ;  /* 0x02080000a8f37fae */ /* 0x0009e2000e101d4e */
[----:B------:R-:W-:Y:S01]  /*e170*/  IADD3 R2, P0, R168, UR10, RZ ;  /* 0x0000000aa8027c10 */ /* 0x000fe2000ff1e0ff */
[-C--:B-1----:R-:W-:Y:S03]  /*e180*/  HMMA.16816.F32 R4, R192, R196.reuse, R4 ;  /* 0x000000c4c004723c */ /* 0x082fe60000001804 */
[----:B------:R1:W-:Y:S02]  /*e190*/  LDGSTS.E.BYPASS.LTC128B.128 [R243+0x3880], [R212.64], !P3 ;  /* 0x03880000d4f37fae */ /* 0x0003e4000d901d4e */
[----:B------:R-:W-:Y:S02]  /*e1a0*/  IADD3.X R3, R169, UR11, RZ, P0, !PT ;  /* 0x0000000ba9037c10 */ /* 0x000fe400087fe4ff */
[----:B------:R-:W-:Y:S01]  /*e1b0*/  IADD3 R172, P1, R2, UR10, RZ ;  /* 0x0000000a02ac7c10 */ /* 0x000fe2000ff3e0ff */
[C---:B------:R-:W-:Y:S02]  /*e1c0*/  HMMA.16816.F32 R8, R200.reuse, R196, R8 ;  /* 0x000000c4c808723c */ /* 0x040fe40000001808 */
[----:B------:R1:W-:Y:S02]  /*e1d0*/  LDGSTS.E.BYPASS.LTC128B.128 [R243+0x2880], [R2.64], !P4 ;  /* 0x0288000002f37fae */ /* 0x0003e4000e101d4e */
[C---:B------:R-:W-:Y:S02]  /*e1e0*/  IADD3.X R173, R3.reuse, UR11, RZ, P1, !PT ;  /* 0x0000000b03ad7c10 */ /* 0x040fe40008ffe4ff */
[----:B------:R-:W-:Y:S01]  /*e1f0*/  PLOP3.LUT P1, PT, PT, PT, UP3, 0x80, 0x0 ;  /* 0x000000000000781c */ /* 0x000fe20003f2f038 */
[----:B------:R1:W-:Y:S01]  /*e200*/  LDGSTS.E.BYPASS.LTC128B.128 [R243+0x4080], [R2.64+0x80], !P3 ;  /* 0x0408008002f37fae */ /* 0x0003e2000d901d4e */
[-C--:B------:R-:W-:Y:S04]  /*e210*/  HMMA.16816.F32 R12, R200, R198.reuse, R12 ;  /* 0x000000c6c80c723c */ /* 0x080fe8000000180c */
[----:B------:R3:W-:Y:S01]  /*e220*/  LDGSTS.E.BYPASS.LTC128B.128 [R243+0x3080], [R172.64], !P4 ;  /* 0x03080000acf37fae */ /* 0x0007e2000e101d4e */
[----:B------:R-:W-:Y:S03]  /*e230*/  @P6 IADD3 R0, R242, -0x1, RZ ;  /* 0xfffffffff2006810 */ /* 0x000fe60007ffe0ff */
[C---:B------:R-:W-:Y:S04]  /*e240*/  HMMA.16816.F32 R16, R192.reuse, R198, R16 ;  /* 0x000000c6c010723c */ /* 0x040fe80000001810 */
[----:B----4-:R-:W-:Y:S04]  /*e250*/  IADD3 R168, P0, R2, UR17, RZ ;  /* 0x0000001102a87c10 */ /* 0x010fe8000ff1e0ff */
[-C--:B------:R-:W-:Y:S04]  /*e260*/  HMMA.16816.F32 R20, R192, R204.reuse, R20 ;  /* 0x000000ccc014723c */ /* 0x080fe80000001814 */
[----:B------:R-:W-:Y:S02]  /*e270*/  IADD3.X R169, R3, UR4, RZ, P0, !PT ;  /* 0x0000000403a97c10 */ /* 0x000fe400087fe4ff */
[----:B------:R-:W-:Y:S02]  /*e280*/  PLOP3.LUT P0, PT, PT, PT, UP3, 0x80, 0x0 ;  /* 0x000000000000781c */ /* 0x000fe40003f0f038 */
[C---:B------:R-:W-:Y:S01]  /*e290*/  HMMA.16816.F32 R24, R200.reuse, R204, R24 ;  /* 0x000000ccc818723c */ /* 0x040fe20000001818 */
[----:B------:R4:W-:Y:S03]  /*e2a0*/  LDGSTS.E.BYPASS.LTC128B.128 [R243+0x4880], [R168.64], !P3 ;  /* 0x04880000a8f37fae */ /* 0x0009e6000d901d4e */
[----:B-1----:R-:W-:Y:S01]  /*e2b0*/  @P6 SHF.R.S32.HI R2, RZ, 0x1f, R0 ;  /* 0x0000001fff026819 */ /* 0x002fe20000011400 */
[----:B------:R-:W-:Y:S01]  /*e2c0*/  @P6 IMAD.MOV.U32 R3, RZ, RZ, R247 ;  /* 0x000000ffff036224 */ /* 0x000fe200078e00f7 */
[----:B------:R-:W-:Y:S02]  /*e2d0*/  LDSM.16.M88.4 R212, [R230+0x5080] ;  /* 0x00508000e6d4783b */ /* 0x000fe40000000200 */
[-C--:B------:R-:W-:Y:S03]  /*e2e0*/  HMMA.16816.F32 R28, R200, R206.reuse, R28 ;  /* 0x000000cec81c723c */ /* 0x080fe6000000181c */
[----:B------:R-:W0:Y:S01]  /*e2f0*/  LDGDEPBAR ;  /* 0x00000000000079af */ /* 0x000e220000000000 */
[----:B------:R-:W-:Y:S04]  /*e300*/  @P6 IMAD R2, R2, c[0x0][0x1e0], RZ ;  /* 0x0000780002026a24 */ /* 0x000fe800078e02ff */
[C---:B------:R-:W-:Y:S01]  /*e310*/  HMMA.16816.F32 R32, R192.reuse, R206, R32 ;  /* 0x000000cec020723c */ /* 0x040fe20000001820 */
[----:B---3--:R-:W1:Y:S03]  /*e320*/  LDSM.16.M88.4 R172, [R232+0x8080] ;  /* 0x00808000e8ac783b */ /* 0x008e660000000200 */
[C---:B------:R-:W-:Y:S02]  /*e330*/  @P6 IMAD R2, R0.reuse, c[0x0][0x1e4], R2 ;  /* 0x0000790000026a24 */ /* 0x040fe400078e0202 */
[----:B------:R-:W3:Y:S02]  /*e340*/  LDSM.16.M88.4 R216, [R232+0xa080] ;  /* 0x00a08000e8d8783b */ /* 0x000ee40000000200 */
[-C--:B------:R-:W-:Y:S03]  /*e350*/  HMMA.16816.F32 R36, R192, R208.reuse, R36 ;  /* 0x000000d0c024723c */ /* 0x080fe60000001824 */
[----:B------:R-:W3:Y:S01]  /*e360*/  LDSM.16.M88.4 R196, [R230+0x5880] ;  /* 0x00588000e6c4783b */ /* 0x000ee20000000200 */
[----:B----4-:R-:W-:Y:S04]  /*e370*/  @P6 IMAD.WIDE.U32 R168, R0, c[0x0][0x1e0], RZ ;  /* 0x0000780000a86a25 */ /* 0x010fe800078e00ff */
[C---:B------:R-:W-:Y:S01]  /*e380*/  HMMA.16816.F32 R40, R200.reuse, R208, R40 ;  /* 0x000000d0c828723c */ /* 0x040fe20000001828 */
[----:B------:R-:W-:Y:S03]  /*e390*/  LDSM.16.M88.4 R204, [R229] ;  /* 0x00000000e5cc783b */ /* 0x000fe60000000200 */
[----:B------:R-:W-:Y:S02]  /*e3a0*/  @P6 IMAD.IADD R0, R169, 0x1, R2 ;  /* 0x00000001a9006824 */ /* 0x000fe400078e0202 */
[----:B------:R-:W-:Y:S01]  /*e3b0*/  LDSM.16.M88.4 R220, [R229+0x800] ;  /* 0x00080000e5dc783b */ /* 0x000fe20000000200 */
[----:B------:R-:W-:Y:S01]  /*e3c0*/  @P6 IMAD.MOV.U32 R2, RZ, RZ, R244 ;  /* 0x000000ffff026224 */ /* 0x000fe200078e00f4 */
[-C--:B------:R-:W-:Y:S03]  /*e3d0*/  HMMA.16816.F32 R44, R200, R210.reuse, R44 ;  /* 0x000000d2c82c723c */ /* 0x080fe6000000182c */
[----:B------:R-:W4:Y:S01]  /*e3e0*/  LDSM.16.M88.4 R200, [R230+0x6080] ;  /* 0x00608000e6c8783b */ /* 0x000f220000000200 */
[----:B------:R-:W-:Y:S04]  /*e3f0*/  @P6 IMAD.WIDE.U32 R2, R168, 0x30, R2 ;  /* 0x00000030a8026825 */ /* 0x000fe800078e0002 */
[----:B------:R-:W-:Y:S01]  /*e400*/  HMMA.16816.F32 R48, R192, R210, R48 ;  /* 0x000000d2c030723c */ /* 0x000fe20000001830 */
[----:B------:R-:W4:Y:S03]  /*e410*/  LDSM.16.M88.4 R192, [R234+0x8080] ;  /* 0x00808000eac0783b */ /* 0x000f260000000200 */
[----:B------:R-:W-:Y:S02]  /*e420*/  @P6 IMAD.SHL.U32 R168, R2, 0x2, RZ ;  /* 0x0000000202a86824 */ /* 0x000fe400078e00ff */
[----:B------:R-:W4:Y:S01]  /*e430*/  LDSM.16.M88.4 R208, [R234+0xa080] ;  /* 0x00a08000ead0783b */ /* 0x000f220000000200 */
[----:B------:R-:W-:Y:S01]  /*e440*/  @P6 IMAD R0, R0, 0x30, RZ ;  /* 0x0000003000006824 */ /* 0x000fe200078e02ff */
[-C--:B-1----:R-:W-:Y:S05]  /*e450*/  HMMA.16816.F32 R4, R172, R212.reuse, R4 ;  /* 0x000000d4ac04723c */ /* 0x082fea0000001804 */
[----:B------:R-:W-:Y:S02]  /*e460*/  @P6 IMAD.IADD R3, R3, 0x1, R0 ;  /* 0x0000000103036824 */ /* 0x000fe400078e0200 */
[----:B------:R-:W-:Y:S01]  /*e470*/  @P1 IMAD.HI.U32 R0, R171, c[0x0][0x2c8], RZ ;  /* 0x0000b200ab001a27 */ /* 0x000fe200078e00ff */
[C---:B---3--:R-:W-:Y:S04]  /*e480*/  HMMA.16816.F32 R8, R216.reuse, R212, R8 ;  /* 0x000000d4d808723c */ /* 0x048fe80000001808 */
[----:B------:R-:W-:Y:S02]  /*e490*/  @P6 SHF.L.U64.HI R3, R2, 0x1, R3 ;  /* 0x0000000102036819 */ /* 0x000fe40000010203 */
[----:B------:R-:W-:Y:S02]  /*e4a0*/  @P0 SHF.R.U32.HI R171, RZ, c[0x0][0x2cc], R0 ;  /* 0x0000b300ffab0a19 */ /* 0x000fe40000011600 */
        /* <DEDUP_REMOVED lines=11> */
[----:B------:R-:W-:Y:S07]  /*e560*/  LDSM.16.M88.4 R216, [R233+0xe080] ;  /* 0x00e08000e9d8783b */ /* 0x000fee0000000200 */
[----:B------:R-:W-:Y:S01]  /*e570*/  HMMA.16816.F32 R48, R172, R202, R48 ;  /* 0x000000caac30723c */ /* 0x000fe20000001830 */
[----:B------:R-:W3:Y:S05]  /*e580*/  LDSM.16.M88.4 R172, [R231+0xc080] ;  /* 0x00c08000e7ac783b */ /* 0x000eea0000000200 */
[----:B------:R-:W4:Y:S02]  /*e590*/  LDSM.16.M88.4 R200, [R231+0xe080] ;  /* 0x00e08000e7c8783b */ /* 0x000f240000000200 */
        /* <DEDUP_REMOVED lines=15> */
[----:B------:R-:W-:Y:S05]  /*e690*/  LDSM.16.M88.4 R192, [R233+0xc080] ;  /* 0x00c08000e9c0783b */ /* 0x000fea0000000200 */
[----:B------:R-:W1:Y:S02]  /*e6a0*/  LDSM.16.M88.4 R212, [R239] ;  /* 0x00000000efd4783b */ /* 0x000e640000000200 */
[-C--:B---3--:R-:W-:Y:S08]  /*e6b0*/  HMMA.16816.F32 R4, R172, R196.reuse, R4 ;  /* 0x000000c4ac04723c */ /* 0x088ff00000001804 */
[C---:B----4-:R-:W-:Y:S08]  /*e6c0*/  HMMA.16816.F32 R8, R200.reuse, R196, R8 ;  /* 0x000000c4c808723c */ /* 0x050ff00000001808 */
[-C--:B------:R-:W-:Y:S08]  /*e6d0*/  HMMA.16816.F32 R12, R200, R198.reuse, R12 ;  /* 0x000000c6c80c723c */ /* 0x080ff0000000180c */
[C---:B------:R-:W-:Y:S01]  /*e6e0*/  HMMA.16816.F32 R16, R172.reuse, R198, R16 ;  /* 0x000000c6ac10723c */ /* 0x040fe20000001810 */
[----:B------:R-:W3:Y:S07]  /*e6f0*/  LDSM.16.M88.4 R196, [R237] ;  /* 0x00000000edc4783b */ /* 0x000eee0000000200 */
[-C--:B--2---:R-:W-:Y:S08]  /*e700*/  HMMA.16816.F32 R20, R172, R204.reuse, R20 ;  /* 0x000000ccac14723c */ /* 0x084ff00000001814 */
        /* <DEDUP_REMOVED lines=9> */
[----:B------:R-:W1:Y:S05]  /*e7a0*/  LDSM.16.M88.4 R172, [R232+0xc080] ;  /* 0x00c08000e8ac783b */ /* 0x000e6a0000000200 */
[----:B------:R-:W2:Y:S02]  /*e7b0*/  LDSM.16.M88.4 R208, [R230+0x7080] ;  /* 0x00708000e6d0783b */ /* 0x000ea40000000200 */
[-C--:B------:R-:W-:Y:S08]  /*e7c0*/  HMMA.16816.F32 R4, R192, R212.reuse, R4 ;  /* 0x000000d4c004723c */ /* 0x080ff00000001804 */
[C---:B------:R-:W-:Y:S08]  /*e7d0*/  HMMA.16816.F32 R8, R216.reuse, R212, R8 ;  /* 0x000000d4d808723c */ /* 0x040ff00000001808 */
[-C--:B------:R-:W-:Y:S08]  /*e7e0*/  HMMA.16816.F32 R12, R216, R214.reuse, R12 ;  /* 0x000000d6d80c723c */ /* 0x080ff0000000180c */
[C---:B------:R-:W-:Y:S01]  /*e7f0*/  HMMA.16816.F32 R16, R192.reuse, R214, R16 ;  /* 0x000000d6c010723c */ /* 0x040fe20000001810 */
[----:B------:R-:W4:Y:S07]  /*e800*/  LDSM.16.M88.4 R212, [R230+0x7880] ;  /* 0x00788000e6d4783b */ /* 0x000f2e0000000200 */
[-C--:B------:R-:W-:Y:S08]  /*e810*/  HMMA.16816.F32 R20, R192, R220.reuse, R20 ;  /* 0x000000dcc014723c */ /* 0x080ff00000001814 */
[C---:B------:R-:W-:Y:S08]  /*e820*/  HMMA.16816.F32 R24, R216.reuse, R220, R24 ;  /* 0x000000dcd818723c */ /* 0x040ff00000001818 */
[-C--:B------:R-:W-:Y:S08]  /*e830*/  HMMA.16816.F32 R28, R216, R222.reuse, R28 ;  /* 0x000000ded81c723c */ /* 0x080ff0000000181c */
[C---:B------:R-:W-:Y:S08]  /*e840*/  HMMA.16816.F32 R32, R192.reuse, R222, R32 ;  /* 0x000000dec020723c */ /* 0x040ff00000001820 */
[-C--:B---3--:R-:W-:Y:S08]  /*e850*/  HMMA.16816.F32 R36, R192, R196.reuse, R36 ;  /* 0x000000c4c024723c */ /* 0x088ff00000001824 */
[C---:B------:R-:W-:Y:S08]  /*e860*/  HMMA.16816.F32 R40, R216.reuse, R196, R40 ;  /* 0x000000c4d828723c */ /* 0x040ff00000001828 */
[-C--:B------:R-:W-:Y:S01]  /*e870*/  HMMA.16816.F32 R44, R216, R198.reuse, R44 ;  /* 0x000000c6d82c723c */ /* 0x080fe2000000182c */
[----:B------:R-:W-:Y:S07]  /*e880*/  LDSM.16.M88.4 R216, [R236+0xe080] ;  /* 0x00e08000ecd8783b */ /* 0x000fee0000000200 */
[----:B------:R-:W-:Y:S01]  /*e890*/  HMMA.16816.F32 R48, R192, R198, R48 ;  /* 0x000000c6c030723c */ /* 0x000fe20000001830 */
[----:B------:R-:W-:Y:S05]  /*e8a0*/  LDSM.16.M88.4 R192, [R234+0xc080] ;  /* 0x00c08000eac0783b */ /* 0x000fea0000000200 */
[----:B------:R-:W3:Y:S02]  /*e8b0*/  LDSM.16.M88.4 R196, [R229+0x1800] ;  /* 0x00180000e5c4783b */ /* 0x000ee40000000200 */
[-C--:B-1----:R-:W-:Y:S08]  /*e8c0*/  HMMA.16816.F32 R4, R172, R200.reuse, R4 ;  /* 0x000000c8ac04723c */ /* 0x082ff00000001804 */
[C---:B------:R-:W-:Y:S08]  /*e8d0*/  HMMA.16816.F32 R8, R204.reuse, R200, R8 ;  /* 0x000000c8cc08723c */ /* 0x040ff00000001808 */
[-C--:B------:R-:W-:Y:S08]  /*e8e0*/  HMMA.16816.F32 R12, R204, R202.reuse, R12 ;  /* 0x000000cacc0c723c */ /* 0x080ff0000000180c */
[C---:B------:R-:W-:Y:S01]  /*e8f0*/  HMMA.16816.F32 R16, R172.reuse, R202, R16 ;  /* 0x000000caac10723c */ /* 0x040fe20000001810 */
[----:B------:R-:W1:Y:S07]  /*e900*/  LDSM.16.M88.4 R200, [R229+0x2000] ;  /* 0x00200000e5c8783b */ /* 0x000e6e0000000200 */
[-C--:B--2---:R-:W-:Y:S08]  /*e910*/  HMMA.16816.F32 R20, R172, R208.reuse, R20 ;  /* 0x000000d0ac14723c */ /* 0x084ff00000001814 */
[C---:B------:R-:W-:Y:S08]  /*e920*/  HMMA.16816.F32 R24, R204.reuse, R208, R24 ;  /* 0x000000d0cc18723c */ /* 0x040ff00000001818 */
[-C--:B------:R-:W-:Y:S08]  /*e930*/  HMMA.16816.F32 R28, R204, R210.reuse, R28 ;  /* 0x000000d2cc1c723c */ /* 0x080ff0000000181c */
[C---:B------:R-:W-:Y:S08]  /*e940*/  HMMA.16816.F32 R32, R172.reuse, R210, R32 ;  /* 0x000000d2ac20723c */ /* 0x040ff00000001820 */
[-C--:B----4-:R-:W-:Y:S08]  /*e950*/  HMMA.16816.F32 R36, R172, R212.reuse, R36 ;  /* 0x000000d4ac24723c */ /* 0x090ff00000001824 */
[C---:B------:R-:W-:Y:S08]  /*e960*/  HMMA.16816.F32 R40, R204.reuse, R212, R40 ;  /* 0x000000d4cc28723c */ /* 0x040ff00000001828 */
[-C--:B------:R-:W-:Y:S08]  /*e970*/  HMMA.16816.F32 R44, R204, R214.reuse, R44 ;  /* 0x000000d6cc2c723c */ /* 0x080ff0000000182c */
[----:B------:R-:W-:Y:S01]  /*e980*/  HMMA.16816.F32 R48, R172, R214, R48 ;  /* 0x000000d6ac30723c */ /* 0x000fe20000001830 */
[----:B------:R-:W2:Y:S01]  /*e990*/  LDSM.16.M88.4 R172, [R229+0x2800] ;  /* 0x00280000e5ac783b */ /* 0x000ea20000000200 */
[----:B------:R-:W-:Y:S04]  /*e9a0*/  DEPBAR.LE SB0, 0x0 ;  /* 0x000080000000791a */ /* 0x000fe80000000000 */
[----:B------:R-:W-:Y:S02]  /*e9b0*/  BAR.SYNC.DEFER_BLOCKING 0x0 ;  /* 0x0000000000007b1d */ /* 0x000fe40000010000 */
[-C--:B---3--:R-:W-:Y:S08]  /*e9c0*/  HMMA.16816.F32 R4, R192, R196.reuse, R4 ;  /* 0x000000c4c004723c */ /* 0x088ff00000001804 */
[C---:B------:R-:W-:Y:S07]  /*e9d0*/  HMMA.16816.F32 R8, R216.reuse, R196, R8 ;  /* 0x000000c4d808723c */ /* 0x040fee0000001808 */
[C---:B------:R-:W-:Y:S01]  /*e9e0*/  @P6 IADD3 R196, P2, R168.reuse, 0x80, RZ ;  /* 0x00000080a8c46810 */ /* 0x040fe20007f5e0ff */
[-C--:B------:R-:W-:Y:S04]  /*e9f0*/  HMMA.16816.F32 R12, R216, R198.reuse, R12 ;  /* 0x000000c6d80c723c */ /* 0x080fe8000000180c */
[----:B------:R-:W-:Y:S02]  /*ea00*/  @P6 IADD3 R168, P5, R168, c[0x0][0x1c8], RZ ;  /* 0x00007200a8a86a10 */ /* 0x000fe40007fbe0ff */
[----:B------:R-:W-:Y:S02]  /*ea10*/  @P6 IADD3 R196, P1, R196, c[0x0][0x1c8], RZ ;  /* 0x00007200c4c46a10 */ /* 0x000fe40007f3e0ff */
[C---:B------:R-:W-:Y:S04]  /*ea20*/  HMMA.16816.F32 R16, R192.reuse, R198, R16 ;  /* 0x000000c6c010723c */ /* 0x040fe80000001810 */
[----:B------:R-:W-:Y:S02]  /*ea30*/  @P6 IADD3.X R169, R3, c[0x0][0x1cc], RZ, P5, !PT ;  /* 0x0000730003a96a10 */ /* 0x000fe40002ffe4ff */
[----:B------:R-:W-:Y:S02]  /*ea40*/  @P6 IADD3.X R197, RZ, c[0x0][0x1cc], R3, P1, P2 ;  /* 0x00007300ffc56a10 */ /* 0x000fe40000fe4403 */
[-C--:B-1----:R-:W-:Y:S01]  /*ea50*/  HMMA.16816.F32 R20, R192, R200.reuse, R20 ;  /* 0x000000c8c014723c */ /* 0x082fe20000001814 */
[----:B------:R-:W-:Y:S01]  /*ea60*/  @!PT LDS RZ, [RZ] ;  /* 0x00000000fffff984 */ /* 0x000fe20000000800 */
[----:B------:R-:W-:Y:S01]  /*ea70*/  @!PT LDS RZ, [RZ] ;  /* 0x00000000fffff984 */ /* 0x000fe20000000800 */
[----:B------:R-:W-:Y:S01]  /*ea80*/  @!PT LDS RZ, [RZ] ;  /* 0x00000000fffff984 */ /* 0x000fe20000000800 */
[----:B------:R1:W-:Y:S03]  /*ea90*/  @P6 LDGSTS.E.BYPASS.LTC128B.128 [R243+0x5080], [R168.64], !P4 ;  /* 0x05080000a8f36fae */ /* 0x0003e6000e101d4e */
[----:B------:R-:W-:Y:S02]  /*eaa0*/  @P6 IADD3 R2, P0, R168, UR16, RZ ;  /* 0x00000010a8026c10 */ /* 0x000fe4000ff1e0ff */
[----:B------:R3:W-:Y:S02]  /*eab0*/  @P6 LDGSTS.E.BYPASS.LTC128B.128 [R243+0x6880], [R196.64], !P3 ;  /* 0x06880000c4f36fae */ /* 0x0007e4000d901d4e */
[C---:B------:R-:W-:Y:S04]  /*eac0*/  HMMA.16816.F32 R24, R216.reuse, R200, R24 ;  /* 0x000000c8d818723c */ /* 0x040fe80000001818 */
[----:B------:R-:W-:Y:S04]  /*ead0*/  @P6 IADD3.X R3, R169, UR7, RZ, P0, !PT ;  /* 0x00000007a9036c10 */ /* 0x000fe800087fe4ff */
[-C--:B------:R-:W-:Y:S01]  /*eae0*/  HMMA.16816.F32 R28, R216, R202.reuse, R28 ;  /* 0x000000cad81c723c */ /* 0x080fe2000000181c */
[----:B------:R4:W-:Y:S05]  /*eaf0*/  @P6 LDGSTS.E.BYPASS.LTC128B.128 [R243+0x5880], [R2.64], !P4 ;  /* 0x0588000002f36fae */ /* 0x0009ea000e101d4e */
[----:B------:R4:W-:Y:S02]  /*eb00*/  @P6 LDGSTS.E.BYPASS.LTC128B.128 [R243+0x7080], [R2.64+0x80], !P3 ;  /* 0x0708008002f36fae */ /* 0x0009e4000d901d4e */
[C---:B------:R-:W-:Y:S04]  /*eb10*/  HMMA.16816.F32 R32, R192.reuse, R202, R32 ;  /* 0x000000cac020723c */ /* 0x040fe80000001820 */
[----:B-1----:R-:W-:Y:S04]  /*eb20*/  IMAD R168, R242, -0x30, RZ ;  /* 0xffffffd0f2a87824 */ /* 0x002fe800078e02ff */
[-C--:B--2---:R-:W-:Y:S04]  /*eb30*/  HMMA.16816.F32 R36, R192, R172.reuse, R36 ;  /* 0x000000acc024723c */ /* 0x084fe80000001824 */
[C---:B---3--:R-:W-:Y:S04]  /*eb40*/  @P6 IADD3 R196, P1, R2.reuse, UR16, RZ ;  /* 0x0000001002c46c10 */ /* 0x048fe8000ff3e0ff */
[C---:B------:R-:W-:Y:S04]  /*eb50*/  HMMA.16816.F32 R40, R216.reuse, R172, R40 ;  /* 0x000000acd828723c */ /* 0x040fe80000001828 */
[C---:B------:R-:W-:Y:S03]  /*eb60*/  @P6 IADD3.X R197, R3.reuse, UR7, RZ, P1, !PT ;  /* 0x0000000703c56c10 */ /* 0x040fe60008ffe4ff */
[----:B------:R-:W-:Y:S01]  /*eb70*/  @P6 IADD3 R172, P0, R2, UR12, RZ ;  /* 0x0000000c02ac6c10 */ /* 0x000fe2000ff1e0ff */
[-C--:B------:R-:W-:Y:S01]  /*eb80*/  HMMA.16816.F32 R44, R216, R174.reuse, R44 ;  /* 0x000000aed82c723c */ /* 0x080fe2000000182c */
[----:B------:R1:W-:Y:S03]  /*eb90*/  @P6 LDGSTS.E.BYPASS.LTC128B.128 [R243+0x6080], [R196.64], !P4 ;  /* 0x06080000c4f36fae */ /* 0x0003e6000e101d4e */
[----:B------:R-:W-:Y:S02]  /*eba0*/  @P6 IADD3.X R173, R3, UR9, RZ, P0, !PT ;  /* 0x0000000903ad6c10 */ /* 0x000fe400087fe4ff */
[----:B----4-:R-:W2:Y:S01]  /*ebb0*/  SHFL.IDX PT, R3, R171, RZ, 0x1c1f ;  /* 0x001c1fffab037589 */ /* 0x010ea200000e0000 */
[----:B------:R-:W-:Y:S01]  /*ebc0*/  PLOP3.LUT P0, PT, PT, PT, UP2, 0x40, 0x0 ;  /* 0x000000000000781c */ /* 0x000fe20003f0e828 */
[----:B------:R-:W-:Y:S03]  /*ebd0*/  HMMA.16816.F32 R48, R192, R174, R48 ;  /* 0x000000aec030723c */ /* 0x000fe60000001830 */
[----:B------:R3:W-:Y:S04]  /*ebe0*/  @P6 LDGSTS.E.BYPASS.LTC128B.128 [R243+0x7880], [R172.64], !P3 ;  /* 0x07880000acf36fae */ /* 0x0007e8000d901d4e */
[----:B------:R-:W-:Y:S01]  /*ebf0*/  IMAD.IADD R174, R168, 0x1, -R167 ;  /* 0x00000001a8ae7824 */ /* 0x000fe200078e0aa7 */
[----:B------:R-:W0:Y:S01]  /*ec00*/  LDGDEPBAR ;  /* 0x00000000000079af */ /* 0x000e220000000000 */
[----:B---3--:R-:W-:Y:S04]  /*ec10*/  IADD3 R173, -R167, 0x1, R168 ;  /* 0x00000001a7ad7810 */ /* 0x008fe80007ffe1a8 */
[----:B------:R-:W-:Y:S04]  /*ec20*/  IADD3 R173, R173, c[0x0][0x1d0], RZ ;  /* 0x00007400adad7a10 */ /* 0x000fe80007ffe0ff */
[----:B------:R-:W-:Y:S04]  /*ec30*/  IADD3 R173, R173, -c[0x0][0x168], RZ ;  /* 0x80005a00adad7a10 */ /* 0x000fe80007ffe0ff */
[C---:B------:R-:W-:Y:S02]  /*ec40*/  IADD3 R172, R173.reuse, c[0x0][0x328], RZ ;  /* 0x0000ca00adac7a10 */ /* 0x040fe40007ffe0ff */
[----:B------:R-:W-:Y:S03]  /*ec50*/  IADD3 R173, R173, UR6, RZ ;  /* 0x00000006adad7c10 */ /* 0x000fe6000fffe0ff */
[--C-:B--2---:R-:W-:Y:S02]  /*ec60*/  IMAD.IADD R2, R172, 0x1, R3.reuse ;  /* 0x00000001ac027824 */ /* 0x104fe400078e0203 */
[----:B------:R-:W-:Y:S01]  /*ec70*/  IMAD.IADD R0, R173, 0x1, R3 ;  /* 0x00000001ad007824 */ /* 0x000fe200078e0203 */
[----:B------:R-:W-:-:S05]  /*ec80*/  @P0 BRA `(.L_x_2749) ;  /* 0x0000018000000947 */ /* 0x000fca0003800000 */
[----:B-1----:R-:W-:Y:S01]  /*ec90*/  IADD3 R3, R3, c[0x0][0x1d0], RZ ;  /* 0x0000740003037a10 */ /* 0x002fe20007ffe0ff */
        /* <DEDUP_REMOVED lines=13> */
.L_x_2751:
[----:B------:R-:W-:Y:S04]  /*ed70*/  MOV R167, c[0x0][0x32c] ;  /* 0x0000cb0000a77a02 */ /* 0x000fe80000000f00 */
[----:B------:R-:W-:Y:S11]  /*ed80*/  ISETP.NE.AND P0, PT, R167, 0x1, PT ;  /* 0x00000001a700780c */ /* 0x000ff60003f05270 */
[----:B------:R-:W-:Y:S02]  /*ed90*/  @!UPT UIADD3 URZ, URZ, URZ, URZ ;  /* 0x0000003f3f3ff290 */ /* 0x000fe4000fffe03f */
[----:B------:R-:W-:Y:S05]  /*eda0*/  @P0 IMAD.HI.U32 R167, R3, c[0x0][0x330], RZ ;  /* 0x0000cc0003a70a27 */ /* 0x000fea00078e00ff */
[----:B------:R-:W-:Y:S02]  /*edb0*/  @P0 SHF.R.U32.HI R3, RZ, c[0x0][0x334], R167 ;  /* 0x0000cd00ff030a19 */ /* 0x000fe400000116a7 */
.L_x_2752:
[----:B------:R-:W-:Y:S05]  /*edc0*/  BSYNC B0 ;  /* 0x0000000000007941 */ /* 0x000fea0003800000 */
.L_x_2750:
[----:B------:R-:W-:Y:S05]  /*edd0*/  IMAD R3, R3, c[0x0][0x32c], R174 ;  /* 0x0000cb0003037a24 */ /* 0x000fea00078e02ae */
[----:B------:R-:W-:Y:S02]  /*ede0*/  IADD3 R167, R3, c[0x0][0x32c], RZ ;  /* 0x0000cb0003a77a10 */ /* 0x000fe40007ffe0ff */
[----:B------:R-:W-:Y:S02]  /*edf0*/  IMNMX R0, R0, R3, !PT ;  /* 0x0000000300007217 */ /* 0x000fe40007800200 */
[----:B------:R-:W-:Y:S02]  /*ee00*/  IMNMX R2, R2, R167, PT ;  /* 0x000000a702027217 */ /* 0x000fe40003800200 */
.L_x_2749:
[----:B-1----:R-:W-:Y:S01]  /*ee10*/  PLOP3.LUT P0, PT, PT, PT, UP2, 0x40, 0x0 ;  /* 0x000000000000781c */ /* 0x002fe20003f0e828 */
        /* <DEDUP_REMOVED lines=18> */
.L_x_2755:
[----:B------:R-:W-:Y:S04]  /*ef40*/  MOV R175, c[0x0][0x32c] ;  /* 0x0000cb0000af7a02 */ /* 0x000fe80000000f00 */
[----:B------:R-:W-:Y:S11]  /*ef50*/  ISETP.NE.AND P0, PT, R175, 0x1, PT ;  /* 0x00000001af00780c */ /* 0x000ff60003f05270 */
[----:B------:R-:W-:Y:S02]  /*ef60*/  @!UPT UIADD3 URZ, URZ, URZ, URZ ;  /* 0x0000003f3f3ff290 */ /* 0x000fe4000fffe03f */
[----:B------:R-:W-:Y:S05]  /*ef70*/  @P0 IMAD.HI.U32 R175, R169, c[0x0][0x330], RZ ;  /* 0x0000cc00a9af0a27 */ /* 0x000fea00078e00ff */
[----:B------:R-:W-:Y:S02]  /*ef80*/  @P0 SHF.R.U32.HI R169, RZ, c[0x0][0x334], R175 ;  /* 0x0000cd00ffa90a19 */ /* 0x000fe400000116af */
.L_x_2756:
[----:B------:R-:W-:Y:S05]  /*ef90*/  BSYNC B0 ;  /* 0x0000000000007941 */ /* 0x000fea0003800000 */
.L_x_2754:
[----:B------:R-:W-:Y:S05]  /*efa0*/  IMAD R169, R169, c[0x0][0x32c], R174 ;  /* 0x0000cb00a9a97a24 */ /* 0x000fea00078e02ae */
[----:B------:R-:W-:Y:S02]  /*efb0*/  IADD3 R175, R169, c[0x0][0x32c], RZ ;  /* 0x0000cb00a9af7a10 */ /* 0x000fe40007ffe0ff */
[----:B------:R-:W-:Y:S02]  /*efc0*/  IMNMX R3, R3, R169, !PT ;  /* 0x000000a903037217 */ /* 0x000fe40007800200 */
[----:B------:R-:W-:Y:S02]  /*efd0*/  IMNMX R167, R167, R175, PT ;  /* 0x000000afa7a77217 */ /* 0x000fe40003800200 */
.L_x_2753:
[C---:B------:R-:W-:Y:S02]  /*efe0*/  ISETP.GE.AND P0, PT, R168.reuse, 0x2, PT ;  /* 0x00000002a800780c */ /* 0x040fe40003f06270 */
[----:B------:R-:W-:Y:S02]  /*eff0*/  ISETP.GE.AND P2, PT, R168, 0xa, PT ;  /* 0x0000000aa800780c */ /* 0x000fe40003f46270 */
[----:B------:R-:W-:Y:S02]  /*f000*/  P2R R192, PR, RZ, 0x1 ;  /* 0x00000001ffc07803 */ /* 0x000fe40000000000 */
[----:B------:R-:W-:Y:S02]  /*f010*/  ISETP.GT.AND P0, PT, R0, 0x1, !P0 ;  /* 0x000000010000780c */ /* 0x000fe40004704270 */
[----:B------:R-:W-:Y:S02]  /*f020*/  ISETP.GE.AND P1, PT, R168, 0x9, PT ;  /* 0x00000009a800780c */ /* 0x000fe40003f26270 */
[----:B------:R-:W-:Y:S02]  /*f030*/  ISETP.LT.OR P0, PT, R2, 0x2, P0 ;  /* 0x000000020200780c */ /* 0x000fe40000701670 */
[----:B------:R-:W-:Y:S02]  /*f040*/  P2R R175, PR, RZ, 0x2 ;  /* 0x00000002ffaf7803 */ /* 0x000fe40000000000 */
[----:B------:R-:W-:Y:S02]  /*f050*/  FSEL R193, R5, -INF , !P0 ;  /* 0xff80000005c17808 */ /* 0x000fe40004000000 */
[C---:B------:R-:W-:Y:S02]  /*f060*/  ISETP.GT.AND P0, PT, R0.reuse, 0x9, !P2 ;  /* 0x000000090000780c */ /* 0x040fe40005704270 */
[----:B------:R-:W-:Y:S02]  /*f070*/  ISETP.GT.AND P1, PT, R0, 0x8, !P1 ;  /* 0x000000080000780c */ /* 0x000fe40004f24270 */
[----:B------:R-:W-:Y:S02]  /*f080*/  P2R R169, PR, RZ, 0x4 ;  /* 0x00000004ffa97803 */ /* 0x000fe40000000000 */
[----:B------:R-:W-:Y:S02]  /*f090*/  ISETP.LT.OR P0, PT, R2, 0xa, P0 ;  /* 0x0000000a0200780c */ /* 0x000fe40000701670 */
[----:B------:R-:W-:Y:S02]  /*f0a0*/  ISETP.GE.AND P2, PT, R168, 0x11, PT ;  /* 0x00000011a800780c */ /* 0x000fe40003f46270 */
        /* <DEDUP_REMOVED lines=23> */
[----:B------:R-:W-:Y:S02]  /*f220*/  ISETP.GE.AND P6, PT, R168, 0x22, PT ;  /* 0x00000022a800780c */ /* 0x000fe40003fc6270 */
        /* <DEDUP_REMOVED lines=10> */
[----:B------:R-:W-:Y:S04]  /*f2d0*/  ISETP.LT.OR P0, PT, R2, 0x29, P0 ;  /* 0x000000290200780c */ /* 0x000fe80000701670 */
[----:B------:R-:W-:Y:S02]  /*f2e0*/  FSEL R218, R48, -INF , !P0 ;  /* 0xff80000030da7808 */ /* 0x000fe40004000000 */
[----:B------:R-:W-:Y:S04]  /*f2f0*/  ISETP.GT.AND P0, PT, R0, RZ, !P2 ;  /* 0x000000ff0000720c */ /* 0x000fe80005704270 */
[----:B------:R-:W-:Y:S04]  /*f300*/  ISETP.LT.OR P0, PT, R2, 0x1, P0 ;  /* 0x000000010200780c */ /* 0x000fe80000701670 */
[----:B------:R-:W-:Y:S02]  /*f310*/  FSEL R32, R4, -INF , !P0 ;  /* 0xff80000004207808 */ /* 0x000fe40004000000 */
[----:B------:R-:W-:Y:S01]  /*f320*/  ISETP.GE.AND P0, PT, R168, 0x2a, PT ;  /* 0x0000002aa800780c */ /* 0x000fe20003f06270 */
[----:B------:R-:W1:Y:S03]  /*f330*/  SHFL.IDX PT, R4, R171, 0x2, 0x1c1f ;  /* 0x005c1f00ab047f89 */ /* 0x000e6600000e0000 */
        /* <DEDUP_REMOVED lines=21> */
.L_x_2759:
[----:B------:R-:W-:Y:S04]  /*f490*/  MOV R33, c[0x0][0x32c] ;  /* 0x0000cb0000217a02 */ /* 0x000fe80000000f00 */
[----:B------:R-:W-:Y:S11]  /*f4a0*/  ISETP.NE.AND P2, PT, R33, 0x1, PT ;  /* 0x000000012100780c */ /* 0x000ff60003f45270 */
[----:B------:R-:W-:Y:S02]  /*f4b0*/  @!UPT UIADD3 URZ, URZ, URZ, URZ ;  /* 0x0000003f3f3ff290 */ /* 0x000fe4000fffe03f */
[----:B------:R-:W-:Y:S05]  /*f4c0*/  @P2 IMAD.HI.U32 R33, R4, c[0x0][0x330], RZ ;  /* 0x0000cc0004212a27 */ /* 0x000fea00078e00ff */
[----:B------:R-:W-:Y:S02]  /*f4d0*/  @P2 SHF.R.U32.HI R4, RZ, c[0x0][0x334], R33 ;  /* 0x0000cd00ff042a19 */ /* 0x000fe40000011621 */
.L_x_2760:
[----:B------:R-:W-:Y:S05]  /*f4e0*/  BSYNC B0 ;  /* 0x0000000000007941 */ /* 0x000fea0003800000 */
.L_x_2758:
[----:B------:R-:W-:Y:S05]  /*f4f0*/  IMAD R4, R4, c[0x0][0x32c], R174 ;  /* 0x0000cb0004047a24 */ /* 0x000fea00078e02ae */
[----:B------:R-:W-:Y:S02]  /*f500*/  IADD3 R33, R4, c[0x0][0x32c], RZ ;  /* 0x0000cb0004217a10 */ /* 0x000fe40007ffe0ff */
[----:B------:R-:W-:Y:S02]  /*f510*/  IMNMX R0, R0, R4, !PT ;  /* 0x0000000400007217 */ /* 0x000fe40007800200 */
[----:B------:R-:W-:Y:S02]  /*f520*/  IMNMX R2, R2, R33, PT ;  /* 0x0000002102027217 */ /* 0x000fe40003800200 */
.L_x_2757:
[----:B------:R-:W-:Y:S02]  /*f530*/  ISETP.NE.AND P2, PT, R175, RZ, PT ;  /* 0x000000ffaf00720c */ /* 0x000fe40003f45270 */
[----:B------:R-:W-:Y:S02]  /*f540*/  P2R R48, PR, RZ, 0x10 ;  /* 0x00000010ff307803 */ /* 0x000fe40000000000 */
[----:B------:R-:W-:Y:S02]  /*f550*/  ISETP.GT.AND P2, PT, R3, 0x8, !P2 ;  /* 0x000000080300780c */ /* 0x000fe40005744270 */
[----:B------:R-:W-:Y:S02]  /*f560*/  ISETP.NE.AND P4, PT, R21, RZ, PT ;  /* 0x000000ff1500720c */ /* 0x000fe40003f85270 */
[----:B------:R-:W-:Y:S02]  /*f570*/  ISETP.LT.OR P2, PT, R167, 0x9, P2 ;  /* 0x00000009a700780c */ /* 0x000fe40001741670 */
[----:B------:R-:W-:Y:S02]  /*f580*/  P2R R37, PR, RZ, 0x8 ;  /* 0x00000008ff257803 */ /* 0x000fe40000000000 */
[----:B------:R-:W-:Y:S02]  /*f590*/  FSEL R33, R18, -INF , !P2 ;  /* 0xff80000012217808 */ /* 0x000fe40005000000 */
[----:B------:R-:W-:Y:S02]  /*f5a0*/  ISETP.NE.AND P2, PT, R169, RZ, PT ;  /* 0x000000ffa900720c */ /* 0x000fe40003f45270 */
[----:B------:R-:W-:Y:S02]  /*f5b0*/  ISETP.NE.AND P3, PT, R20, RZ, PT ;  /* 0x000000ff1400720c */ /* 0x000fe40003f65270 */
[----:B------:R-:W-:Y:S02]  /*f5c0*/  ISETP.GT.AND P2, PT, R3, 0x9, !P2 ;  /* 0x000000090300780c */ /* 0x000fe40005744270 */
[----:B------:R-:W-:Y:S02]  /*f5d0*/  P2R R4, PR, RZ, 0x10 ;  /* 0x00000010ff047803 */ /* 0x000fe40000000000 */
        /* <DEDUP_REMOVED lines=33> */
[----:B------:R-:W-:Y:S02]  /*f7f0*/  ISETP.GT.AND P2, PT, R3, 0x29, !P0 ;  /* 0x000000290300780c */ /* 0x000fe40004744270 */
[----:B------:R-:W1:Y:S02]  /*f800*/  SHFL.IDX PT, R3, R171, 0x3, 0x1c1f ;  /* 0x007c1f00ab037f89 */ /* 0x000e6400000e0000 */
[----:B------:R-:W-:Y:S04]  /*f810*/  ISETP.LT.OR P2, PT, R167, 0x2a, P2 ;  /* 0x0000002aa700780c */ /* 0x000fe80001741670 */
[----:B------:R-:W-:Y:S02]  /*f820*/  FSEL R214, R51, -INF , !P2 ;  /* 0xff80000033d67808 */ /* 0x000fe40005000000 */
[----:B------:R-:W-:Y:S02]  /*f830*/  ISETP.GT.AND P2, PT, R0, RZ, !P4 ;  /* 0x000000ff0000720c */ /* 0x000fe40006744270 */
        /* <DEDUP_REMOVED lines=62> */
.L_x_2763:
[----:B------:R-:W-:Y:S04]  /*fc20*/  MOV R4, c[0x0][0x32c] ;  /* 0x0000cb0000047a02 */ /* 0x000fe80000000f00 */
[----:B------:R-:W-:Y:S11]  /*fc30*/  ISETP.NE.AND P2, PT, R4, 0x1, PT ;  /* 0x000000010400780c */ /* 0x000ff60003f45270 */
[----:B------:R-:W-:Y:S02]  /*fc40*/  @!UPT UIADD3 URZ, URZ, URZ, URZ ;  /* 0x0000003f3f3ff290 */ /* 0x000fe4000fffe03f */
[----:B------:R-:W-:Y:S05]  /*fc50*/  @P2 IMAD.HI.U32 R4, R3, c[0x0][0x330], RZ ;  /* 0x0000cc0003042a27 */ /* 0x000fea00078e00ff */
[----:B------:R-:W-:Y:S02]  /*fc60*/  @P2 SHF.R.U32.HI R3, RZ, c[0x0][0x334], R4 ;  /* 0x0000cd00ff032a19 */ /* 0x000fe40000011604 */
.L_x_2764:
[----:B------:R-:W-:Y:S05]  /*fc70*/  BSYNC B0 ;  /* 0x0000000000007941 */ /* 0x000fea0003800000 */
.L_x_2762:
[----:B------:R-:W-:Y:S05]  /*fc80*/  IMAD R174, R3, c[0x0][0x32c], R174 ;  /* 0x0000cb0003ae7a24 */ /* 0x000fea00078e02ae */
[----:B------:R-:W-:Y:S02]  /*fc90*/  IADD3 R3, R174, c[0x0][0x32c], RZ ;  /* 0x0000cb00ae037a10 */ /* 0x000fe40007ffe0ff */
[----:B------:R-:W-:Y:S02]  /*fca0*/  IMNMX R0, R0, R174, !PT ;  /* 0x000000ae00007217 */ /* 0x000fe40007800200 */
[----:B------:R-:W-:Y:S02]  /*fcb0*/  IMNMX R2, R2, R3, PT ;  /* 0x0000000302027217 */ /* 0x000fe40003800200 */
.L_x_2761:
[----:B------:R-:W-:Y:S02]  /*fcc0*/  ISETP.NE.AND P2, PT, R17, RZ, PT ;  /* 0x000000ff1100720c */ /* 0x000fe40003f45270 */
        /* <DEDUP_REMOVED lines=45> */
[----:B------:R-:W-:Y:S01]  /*ffa0*/  FMNMX.FTZ R3, R212, R3, !PT ;  /* 0x00000003d4037209 */ /* 0x000fe20007810000 */
[----:B------:R-:W1:Y:S01]  /*ffb0*/  SHFL.BFLY PT, R5, R169, 0x2, 0x1f ;  /* 0x0c401f00a9057f89 */ /* 0x000e6200000e0000 */
[----:B------:R-:W-:Y:S02]  /*ffc0*/  ISETP.NE.AND P2, PT, R21, RZ, PT ;  /* 0x000000ff1500720c */ /* 0x000fe40003f45270 */
[----:B------:R-:W-:Y:S02]  /*ffd0*/  FMNMX.FTZ R4, R18, R166, !PT ;  /* 0x000000a612047209 */ /* 0x000fe40007810000 */
[----:B------:R-:W-:Y:S02]  /*ffe0*/  ISETP.GT.AND P2, PT, R0, 0x18, !P2 ;  /* 0x000000180000780c */ /* 0x000fe40005744270 */
[----:B------:R-:W-:Y:S02]  /*fff0*/  FMNMX.FTZ R3, R214, R3, !PT ;  /* 0x00000003d6037209 */ /* 0x000fe40007810000 */
[----:B------:R-:W-:Y:S02]  /*10000*/  FMNMX.FTZ R4, R9, R4, !PT ;  /* 0x0000000409047209 */ /* 0x000fe40007810000 */
[----:B------:R-:W-:Y:S01]  /*10010*/  ISETP.LT.OR P2, PT, R2, 0x19, P2 ;  /* 0x000000190200780c */ /* 0x000fe20001741670 */
[----:B------:R-:W2:Y:S01]  /*10020*/  SHFL.BFLY PT, R168, R3, 0x2, 0x1f ;  /* 0x0c401f0003a87f89 */ /* 0x000ea200000e0000 */
        /* <DEDUP_REMOVED lines=9> */
[----:B------:R-:W-:Y:S01]  /*100c0*/  FMNMX.FTZ R4, R205, R4, !PT ;  /* 0x00000004cd047209 */ /* 0x000fe20007810000 */
[----:B------:R-:W-:Y:S01]  /*100d0*/  LDSM.16.MT88.4 R28, [R225+0x2080] ;  /* 0x00208000e11c783b */ /* 0x000fe20000004200 */
[----:B------:R-:W-:Y:S02]  /*100e0*/  ISETP.GT.AND P1, PT, R0, 0x20, !P1 ;  /* 0x000000200000780c */ /* 0x000fe40004f24270 */
[----:B------:R-:W-:Y:S02]  /*100f0*/  FMNMX.FTZ R4, R206, R4, !PT ;  /* 0x00000004ce047209 */ /* 0x000fe40007810000 */
[----:B------:R-:W-:Y:S02]  /*10100*/  ISETP.LT.OR P1, PT, R2, 0x21, P1 ;  /* 0x000000210200780c */ /* 0x000fe40000f21670 */
[----:B------:R-:W-:Y:S02]  /*10110*/  ISETP.GT.AND P6, PT, R0, 0x21, !P6 ;  /* 0x000000210000780c */ /* 0x000fe400077c4270 */
[----:B------:R-:W-:Y:S02]  /*10120*/  FSEL R174, R42, -INF , !P1 ;  /* 0xff8000002aae7808 */ /* 0x000fe40004800000 */
[C---:B------:R-:W-:Y:S02]  /*10130*/  ISETP.GT.AND P5, PT, R0.reuse, 0x28, !P5 ;  /* 0x000000280000780c */ /* 0x040fe40006fa4270 */
[----:B------:R-:W-:Y:S02]  /*10140*/  ISETP.GT.AND P0, PT, R0, 0x29, !P0 ;  /* 0x000000290000780c */ /* 0x000fe40004704270 */
[C---:B------:R-:W-:Y:S02]  /*10150*/  ISETP.LT.OR P6, PT, R2.reuse, 0x22, P6 ;  /* 0x000000220200780c */ /* 0x040fe400037c1670 */
[C---:B------:R-:W-:Y:S02]  /*10160*/  ISETP.LT.OR P0, PT, R2.reuse, 0x2a, P0 ;  /* 0x0000002a0200780c */ /* 0x040fe40000701670 */
[----:B------:R-:W-:Y:S02]  /*10170*/  FSEL R172, R43, -INF , !P6 ;  /* 0xff8000002bac7808 */ /* 0x000fe40007000000 */
[----:B------:R-:W-:Y:S02]  /*10180*/  FSEL R22, R47, -INF , !P0 ;  /* 0xff8000002f167808 */ /* 0x000fe40004000000 */
[----:B------:R-:W-:Y:S04]  /*10190*/  ISETP.LT.OR P5, PT, R2, 0x29, P5 ;  /* 0x000000290200780c */ /* 0x000fe80002fa1670 */
[----:B------:R-:W-:Y:S02]  /*101a0*/  FSEL R173, R46, -INF , !P5 ;  /* 0xff8000002ead7808 */ /* 0x000fe40006800000 */
[----:B-1----:R-:W-:Y:S02]  /*101b0*/  FMNMX.FTZ R169, R169, R5, !PT ;  /* 0x00000005a9a97209 */ /* 0x002fe40007810000 */
[----:B--2---:R-:W-:Y:S02]  /*101c0*/  FMNMX.FTZ R168, R3, R168, !PT ;  /* 0x000000a803a87209 */ /* 0x004fe40007810000 */
[----:B------:R-:W-:Y:S01]  /*101d0*/  FMNMX.FTZ R3, R211, R4, !PT ;  /* 0x00000004d3037209 */ /* 0x000fe20007810000 */
[----:B------:R-:W1:Y:S03]  /*101e0*/  SHFL.BFLY PT, R5, R169, 0x1, 0x1f ;  /* 0x0c201f00a9057f89 */ /* 0x000e6600000e0000 */
[----:B------:R-:W-:Y:S04]  /*101f0*/  FMNMX.FTZ R3, R213, R3, !PT ;  /* 0x00000003d5037209 */ /* 0x000fe80007810000 */
[----:B------:R-:W-:Y:S01]  /*10200*/  FMNMX.FTZ R3, R215, R3, !PT ;  /* 0x00000003d7037209 */ /* 0x000fe20007810000 */
[----:B------:R-:W2:Y:S03]  /*10210*/  SHFL.BFLY PT, R7, R168, 0x1, 0x1f ;  /* 0x0c201f00a8077f89 */ /* 0x000ea600000e0000 */
[----:B------:R-:W-:Y:S05]  /*10220*/  FMNMX.FTZ R3, R216, R3, !PT ;  /* 0x00000003d8037209 */ /* 0x000fea0007810000 */
[----:B------:R-:W3:Y:S01]  /*10230*/  SHFL.BFLY PT, R8, R3, 0x2, 0x1f ;  /* 0x0c401f0003087f89 */ /* 0x000ee200000e0000 */
[----:B-1----:R-:W-:Y:S04]  /*10240*/  FMNMX.FTZ R169, R169, R5, !PT ;  /* 0x00000005a9a97209 */ /* 0x002fe80007810000 */
[C---:B------:R-:W-:Y:S01]  /*10250*/  FSETP.NEU.FTZ.AND P2, PT, R169.reuse, -INF , PT ;  /* 0xff800000a900780b */ /* 0x040fe20003f5d000 */
[----:B------:R-:W-:Y:S01]  /*10260*/  FMUL.FTZ R23, R169, c[0x0][0x2d0] ;  /* 0x0000b400a9177a20 */ /* 0x000fe20000410000 */
[----:B--2---:R-:W-:Y:S04]  /*10270*/  FMNMX.FTZ R168, R168, R7, !PT ;  /* 0x00000007a8a87209 */ /* 0x004fe80007810000 */
[----:B------:R-:W-:Y:S02]  /*10280*/  FSEL R23, R23, RZ, P2 ;  /* 0x000000ff17177208 */ /* 0x000fe40001000000 */
[C---:B------:R-:W-:Y:S01]  /*10290*/  FSETP.NEU.FTZ.AND P1, PT, R168.reuse, -INF , PT ;  /* 0xff800000a800780b */ /* 0x040fe20003f3d000 */
[----:B------:R-:W-:Y:S02]  /*102a0*/  FMUL.FTZ R48, R168, c[0x0][0x2d0] ;  /* 0x0000b400a8307a20 */ /* 0x000fe40000410000 */
[--C-:B------:R-:W-:Y:S01]  /*102b0*/  FFMA.FTZ R4, R32, c[0x0][0x2d0], -R23.reuse ;  /* 0x0000b40020047a23 */ /* 0x100fe20000010817 */
[----:B---3--:R-:W-:Y:S01]  /*102c0*/  FMNMX.FTZ R3, R3, R8, !PT ;  /* 0x0000000803037209 */ /* 0x008fe20007810000 */
[--C-:B------:R-:W-:Y:S01]  /*102d0*/  FFMA.FTZ R5, R193, c[0x0][0x2d0], -R23.reuse ;  /* 0x0000b400c1057a23 */ /* 0x100fe20000010817 */
[----:B------:R-:W-:Y:S01]  /*102e0*/  FSEL R48, R48, RZ, P1 ;  /* 0x000000ff30307208 */ /* 0x000fe20000800000 */
[----:B------:R1:W-:Y:S01]  /*102f0*/  MUFU.EX2 R25, R4 ;  /* 0x0000000400197308 */ /* 0x0003e20000000800 */
[--C-:B------:R-:W-:Y:S01]  /*10300*/  FFMA.FTZ R40, R198, c[0x0][0x2d0], -R23.reuse ;  /* 0x0000b400c6287a23 */ /* 0x100fe20000010817 */
[----:B------:R-:W2:Y:S02]  /*10310*/  SHFL.BFLY PT, R167, R3, 0x1, 0x1f ;  /* 0x0c201f0003a77f89 */ /* 0x000ea400000e0000 */
[--C-:B------:R-:W-:Y:S06]  /*10320*/  FFMA.FTZ R0, R19, c[0x0][0x2d0], -R48.reuse ;  /* 0x0000b40013007a23 */ /* 0x100fec0000010830 */
[----:B------:R3:W-:Y:S10]  /*10330*/  MUFU.EX2 R175, R5 ;  /* 0x0000000500af7308 */ /* 0x0007f40000000800 */
[----:B------:R-:W-:Y:S01]  /*10340*/  MUFU.EX2 R193, R0 ;  /* 0x0000000000c17308 */ /* 0x000fe20000000800 */
[----:B-1----:R-:W-:Y:S02]  /*10350*/  FMNMX.FTZ R4, R10, R170, !PT ;  /* 0x000000aa0a047209 */ /* 0x002fe40007810000 */
[----:B--2---:R-:W-:Y:S01]  /*10360*/  FMNMX.FTZ R167, R3, R167, !PT ;  /* 0x000000a703a77209 */ /* 0x004fe20007810000 */
[--C-:B------:R-:W-:Y:S01]  /*10370*/  FFMA.FTZ R3, R36, c[0x0][0x2d0], -R48.reuse ;  /* 0x0000b40024037a23 */ /* 0x100fe20000010830 */
[----:B------:R-:W-:Y:S01]  /*10380*/  FMNMX.FTZ R4, R11, R4, !PT ;  /* 0x000000040b047209 */ /* 0x000fe20007810000 */
[----:B------:R-:W-:Y:S01]  /*10390*/  LDSM.16.MT88.4 R36, [R226+0x2080] ;  /* 0x00208000e224783b */ /* 0x000fe20000004200 */
[C---:B------:R-:W-:Y:S01]  /*103a0*/  FSETP.NEU.FTZ.AND P0, PT, R167.reuse, -INF , PT ;  /* 0xff800000a700780b */ /* 0x040fe20003f1d000 */
[----:B------:R-:W-:Y:S02]  /*103b0*/  FMUL.FTZ R49, R167, c[0x0][0x2d0] ;  /* 0x0000b400a7317a20 */ /* 0x000fe40000410000 */
[----:B------:R1:W-:Y:S01]  /*103c0*/  MUFU.EX2 R223, R40 ;  /* 0x0000002800df7308 */ /* 0x0003e20000000800 */
[----:B---3--:R-:W-:Y:S01]  /*103d0*/  FMNMX.FTZ R5, R14, R4, !PT ;  /* 0x000000040e057209 */ /* 0x008fe20007810000 */
[--C-:B------:R-:W-:Y:S01]  /*103e0*/  FFMA.FTZ R4, R194, c[0x0][0x2d0], -R23.reuse ;  /* 0x0000b400c2047a23 */ /* 0x100fe20000010817 */
[----:B------:R-:W-:Y:S02]  /*103f0*/  FSEL R49, R49, RZ, P0 ;  /* 0x000000ff31317208 */ /* 0x000fe40000000000 */
[----:B------:R-:W-:Y:S05]  /*10400*/  FMNMX.FTZ R5, R15, R5, !PT ;  /* 0x000000050f057209 */ /* 0x000fea0007810000 */
[----:B------:R2:W-:Y:S01]  /*10410*/  MUFU.EX2 R192, R4 ;  /* 0x0000000400c07308 */ /* 0x0005e20000000800 */
[--C-:B-1----:R-:W-:Y:S09]  /*10420*/  FFMA.FTZ R40, R197, c[0x0][0x2d0], -R48.reuse ;  /* 0x0000b400c5287a23 */ /* 0x102ff20000010830 */
[----:B------:R1:W-:Y:S01]  /*10430*/  MUFU.EX2 R222, R40 ;  /* 0x0000002800de7308 */ /* 0x0003e20000000800 */
[----:B--2---:R-:W-:Y:S01]  /*10440*/  FMNMX.FTZ R4, R41, R5, !PT ;  /* 0x0000000529047209 */ /* 0x004fe20007810000 */
[--C-:B------:R-:W-:Y:S03]  /*10450*/  FFMA.FTZ R5, R195, c[0x0][0x2d0], -R23.reuse ;  /* 0x0000b400c3057a23 */ /* 0x100fe60000010817 */
[----:B------:R-:W-:Y:S05]  /*10460*/  FMNMX.FTZ R4, R45, R4, !PT ;  /* 0x000000042d047209 */ /* 0x000fea0007810000 */
[----:B------:R2:W3:Y:S10]  /*10470*/  MUFU.EX2 R42, R5 ;  /* 0x00000005002a7308 */ /* 0x0004f40000000800 */
[----:B------:R4:W-:Y:S01]  /*10480*/  MUFU.EX2 R195, R3 ;  /* 0x0000000300c37308 */ /* 0x0009e20000000800 */
[----:B-1----:R-:W-:Y:S09]  /*10490*/  FFMA.FTZ R40, R202, c[0x0][0x2d0], -R23 ;  /* 0x0000b400ca287a23 */ /* 0x002ff20000010817 */
[----:B------:R1:W-:Y:S01]  /*104a0*/  MUFU.EX2 R219, R40 ;  /* 0x0000002800db7308 */ /* 0x0003e20000000800 */
[----:B--2---:R-:W-:Y:S01]  /*104b0*/  FMNMX.FTZ R5, R171, R4, !PT ;  /* 0x00000004ab057209 */ /* 0x004fe20007810000 */
[--C-:B------:R-:W-:Y:S01]  /*104c0*/  FFMA.FTZ R4, R6, c[0x0][0x2d0], -R48.reuse ;  /* 0x0000b40006047a23 */ /* 0x100fe20000010830 */
[----:B---3--:R-:W-:Y:S02]  /*104d0*/  F2FP.PACK_AB R26, R42, R192 ;  /* 0x000000c02a1a723e */ /* 0x008fe400000000ff */
[----:B------:R-:W-:Y:S05]  /*104e0*/  FMNMX.FTZ R5, R44, R5, !PT ;  /* 0x000000052c057209 */ /* 0x000fea0007810000 */
[----:B------:R2:W-:Y:S01]  /*104f0*/  MUFU.EX2 R24, R4 ;  /* 0x0000000400187308 */ /* 0x0005e20000000800 */
[--C-:B----4-:R-:W-:Y:S09]  /*10500*/  FFMA.FTZ R3, R18, c[0x0][0x2d0], -R49.reuse ;  /* 0x0000b40012037a23 */ /* 0x110ff20000010831 */
[----:B------:R3:W-:Y:S01]  /*10510*/  MUFU.EX2 R250, R3 ;  /* 0x0000000300fa7308 */ /* 0x0007e20000000800 */
[--C-:B-1----:R-:W-:Y:S09]  /*10520*/  FFMA.FTZ R40, R201, c[0x0][0x2d0], -R48.reuse ;  /* 0x0000b400c9287a23 */ /* 0x102ff20000010830 */
[----:B------:R1:W-:Y:S01]  /*10530*/  MUFU.EX2 R202, R40 ;  /* 0x0000002800ca7308 */ /* 0x0003e20000000800 */
[----:B--2---:R-:W-:Y:S04]  /*10540*/  FMNMX.FTZ R4, R174, R5, !PT ;  /* 0x00000005ae047209 */ /* 0x004fe80007810000 */
[----:B------:R-:W-:Y:S01]  /*10550*/  FMNMX.FTZ R2, R172, R4, !PT ;  /* 0x00000004ac027209 */ /* 0x000fe20007810000 */
[--C-:B------:R-:W-:Y:S03]  /*10560*/  FFMA.FTZ R4, R12, c[0x0][0x2d0], -R49.reuse ;  /* 0x0000b4000c047a23 */ /* 0x100fe60000010831 */
[----:B------:R-:W-:Y:S01]  /*10570*/  FMNMX.FTZ R0, R173, R2, !PT ;  /* 0x00000002ad007209 */ /* 0x000fe20007810000 */
[----:B------:R-:W-:Y:S01]  /*10580*/  FFMA.FTZ R2, R33, c[0x0][0x2d0], -R48 ;  /* 0x0000b40021027a23 */ /* 0x000fe20000010830 */
[----:B------:R-:W-:Y:S01]  /*10590*/  MUFU.EX2 R249, R4 ;  /* 0x0000000400f97308 */ /* 0x000fe20000000800 */
[--C-:B---3--:R-:W-:Y:S01]  /*105a0*/  FFMA.FTZ R3, R9, c[0x0][0x2d0], -R49.reuse ;  /* 0x0000b40009037a23 */ /* 0x108fe20000010831 */
[----:B------:R-:W-:Y:S08]  /*105b0*/  FMNMX.FTZ R0, R22, R0, !PT ;  /* 0x0000000016007209 */ /* 0x000ff00007810000 */
[----:B------:R2:W3:Y:S01]  /*105c0*/  MUFU.EX2 R194, R2 ;  /* 0x0000000200c27308 */ /* 0x0004e20000000800 */
[--C-:B-1----:R-:W-:Y:S01]  /*105d0*/  FFMA.FTZ R40, R204, c[0x0][0x2d0], -R49.reuse ;  /* 0x0000b400cc287a23 */ /* 0x102fe20000010831 */
[----:B------:R-:W-:Y:S08]  /*105e0*/  MOV R204, R42 ;  /* 0x0000002a00cc7202 */ /* 0x000ff00000000f00 */
[----:B------:R-:W1:Y:S01]  /*105f0*/  MUFU.EX2 R251, R3 ;  /* 0x0000000300fb7308 */ /* 0x000e620000000800 */
[----:B--2---:R-:W2:Y:S01]  /*10600*/  SHFL.BFLY PT, R2, R0, 0x2, 0x1f ;  /* 0x0c401f0000027f89 */ /* 0x004ea200000e0000 */
[----:B---3--:R-:W-:Y:S02]  /*10610*/  F2FP.PACK_AB R27, R195, R194 ;  /* 0x000000c2c31b723e */ /* 0x008fe400000000ff */
[----:B-1----:R-:W-:Y:S02]  /*10620*/  F2FP.PACK_AB R32, R251, R250 ;  /* 0x000000fafb20723e */ /* 0x002fe400000000ff */
[----:B--2---:R-:W-:Y:S01]  /*10630*/  FMNMX.FTZ R3, R0, R2, !PT ;  /* 0x0000000200037209 */ /* 0x004fe20007810000 */
[----:B------:R-:W-:Y:S01]  /*10640*/  FFMA.FTZ R2, R13, c[0x0][0x2d0], -R49 ;  /* 0x0000b4000d027a23 */ /* 0x000fe20000010831 */
[----:B------:R-:W-:Y:S03]  /*10650*/  FSEL R0, R169, RZ, P2 ;  /* 0x000000ffa9007208 */ /* 0x000fe60001000000 */
[----:B------:R1:W2:Y:S01]  /*10660*/  MUFU.EX2 R252, R2 ;  /* 0x0000000200fc7308 */ /* 0x0002a20000000800 */
[----:B------:R-:W3:Y:S01]  /*10670*/  SHFL.BFLY PT, R4, R3, 0x1, 0x1f ;  /* 0x0c201f0003047f89 */ /* 0x000ee200000e0000 */
[----:B------:R-:W-:Y:S01]  /*10680*/  FADD.FTZ R0, -R0, R164 ;  /* 0x000000a400007221 */ /* 0x000fe20000010100 */
[----:B------:R-:W-:Y:S03]  /*10690*/  MOV R164, R25 ;  /* 0x0000001900a47202 */ /* 0x000fe60000000f00 */
[----:B------:R-:W-:Y:S04]  /*106a0*/  FMUL.FTZ R0, R0, c[0x0][0x2d0] ;  /* 0x0000b40000007a20 */ /* 0x000fe80000410000 */
[----:B------:R4:W5:Y:S01]  /*106b0*/  MUFU.EX2 R21, R0 ;  /* 0x0000000000157308 */ /* 0x0009620000000800 */
[----:B-1----:R-:W-:Y:S02]  /*106c0*/  FSEL R2, R168, RZ, P1 ;  /* 0x000000ffa8027208 */ /* 0x002fe40000800000 */
[----:B---3--:R-:W-:Y:S02]  /*106d0*/  FMNMX.FTZ R3, R3, R4, !PT ;  /* 0x0000000403037209 */ /* 0x008fe40007810000 */
[----:B--2---:R-:W-:Y:S01]  /*106e0*/  F2FP.PACK_AB R34, R252, R249 ;  /* 0x000000f9fc22723e */ /* 0x004fe200000000ff */
[----:B------:R-:W-:Y:S01]  /*106f0*/  FADD.FTZ R2, -R2, R165 ;  /* 0x000000a502027221 */ /* 0x000fe20000010100 */
[----:B------:R-:W-:Y:S01]  /*10700*/  MOV R165, R24 ;  /* 0x0000001800a57202 */ /* 0x000fe20000000f00 */
[----:B------:R-:W-:Y:S01]  /*10710*/  FMUL.FTZ R50, R3, c[0x0][0x2d0] ;  /* 0x0000b40003327a20 */ /* 0x000fe20000410000 */
[----:B------:R-:W-:Y:S01]  /*10720*/  F2FP.PACK_AB R24, R175, R164 ;  /* 0x000000a4af18723e */ /* 0x000fe200000000ff */
[----:B------:R-:W-:Y:S01]  /*10730*/  FMUL.FTZ R2, R2, c[0x0][0x2d0] ;  /* 0x0000b40002027a20 */ /* 0x000fe20000410000 */
[----:B----4-:R-:W-:Y:S01]  /*10740*/  FSEL R0, R167, RZ, P0 ;  /* 0x000000ffa7007208 */ /* 0x010fe20000000000 */
[----:B-----5:R-:W-:Y:S01]  /*10750*/  FMUL.FTZ R5, R21, R177 ;  /* 0x000000b115057220 */ /* 0x020fe20000410000 */
[----:B------:R-:W-:Y:S01]  /*10760*/  FSETP.NEU.FTZ.AND P0, PT, R3, -INF , PT ;  /* 0xff8000000300780b */ /* 0x000fe20003f1d000 */
[----:B------:R-:W1:Y:S01]  /*10770*/  MUFU.EX2 R20, R2 ;  /* 0x0000000200147308 */ /* 0x000e620000000800 */
[----:B------:R-:W-:Y:S01]  /*10780*/  F2FP.PACK_AB R25, R193, R165 ;  /* 0x000000a5c119723e */ /* 0x000fe200000000ff */
[----:B------:R-:W-:Y:S01]  /*10790*/  FADD.FTZ R0, -R0, R166 ;  /* 0x000000a600007221 */ /* 0x000fe20000010100 */
[----:B------:R-:W-:Y:S01]  /*107a0*/  FSEL R50, R50, RZ, P0 ;  /* 0x000000ff32327208 */ /* 0x000fe20000000000 */
[C---:B------:R-:W-:Y:S02]  /*107b0*/  FMUL.FTZ R16, R21.reuse, R188 ;  /* 0x000000bc15107220 */ /* 0x040fe40000410000 */
[----:B------:R-:W-:Y:S02]  /*107c0*/  FMUL.FTZ R0, R0, c[0x0][0x2d0] ;  /* 0x0000b40000007a20 */ /* 0x000fe40000410000 */
[--C-:B------:R-:W-:Y:S02]  /*107d0*/  FFMA.FTZ R4, R14, c[0x0][0x2d0], -R50.reuse ;  /* 0x0000b4000e047a23 */ /* 0x100fe40000010832 */
        /* <DEDUP_REMOVED lines=11> */
[C---:B------:R-:W-:Y:S02]  /*10890*/  FMUL.FTZ R18, R20.reuse, R190 ;  /* 0x000000be14127220 */ /* 0x040fe40000410000 */
[C---:B------:R-:W-:Y:S02]  /*108a0*/  FMUL.FTZ R19, R20.reuse, R191 ;  /* 0x000000bf14137220 */ /* 0x040fe40000410000 */
[----:B------:R-:W-:Y:S01]  /*108b0*/  FMUL.FTZ R134, R20, R134 ;  /* 0x0000008614867220 */ /* 0x000fe20000410000 */
[----:B------:R-:W-:Y:S01]  /*108c0*/  LDSM.16.MT88.4 R188, [R225+0x3080] ;  /* 0x00308000e1bc783b */ /* 0x000fe20000004200 */
[--C-:B--2---:R-:W-:Y:S02]  /*108d0*/  FFMA.FTZ R0, R10, c[0x0][0x2d0], -R50.reuse ;  /* 0x0000b4000a007a23 */ /* 0x104fe40000010832 */
[C---:B---3--:R-:W-:Y:S02]  /*108e0*/  FMUL.FTZ R8, R2.reuse, R180 ;  /* 0x000000b402087220 */ /* 0x048fe40000410000 */
[----:B------:R1:W-:Y:S01]  /*108f0*/  MUFU.EX2 R245, R0 ;  /* 0x0000000000f57308 */ /* 0x0003e20000000800 */
[C---:B------:R-:W-:Y:S02]  /*10900*/  FMUL.FTZ R9, R2.reuse, R181 ;  /* 0x000000b502097220 */ /* 0x040fe40000410000 */
[C---:B------:R-:W-:Y:S02]  /*10910*/  FMUL.FTZ R12, R2.reuse, R184 ;  /* 0x000000b8020c7220 */ /* 0x040fe40000410000 */
[--C-:B----4-:R-:W-:Y:S02]  /*10920*/  FFMA.FTZ R4, R15, c[0x0][0x2d0], -R50.reuse ;  /* 0x0000b4000f047a23 */ /* 0x110fe40000010832 */
[----:B------:R-:W-:Y:S02]  /*10930*/  FMUL.FTZ R13, R2, R185 ;  /* 0x000000b9020d7220 */ /* 0x000fe40000410000 */
[----:B------:R-:W-:Y:S01]  /*10940*/  FMUL.FTZ R135, R20, R135 ;  /* 0x0000008714877220 */ /* 0x000fe20000410000 */
[----:B------:R2:W3:Y:S01]  /*10950*/  MUFU.EX2 R248, R4 ;  /* 0x0000000400f87308 */ /* 0x0004e20000000800 */
[C---:B------:R-:W-:Y:S02]  /*10960*/  FMUL.FTZ R136, R2.reuse, R136 ;  /* 0x0000008802887220 */ /* 0x040fe40000410000 */
[C---:B------:R-:W-:Y:S02]  /*10970*/  FMUL.FTZ R137, R2.reuse, R137 ;  /* 0x0000008902897220 */ /* 0x040fe40000410000 */
[C---:B------:R-:W-:Y:S02]  /*10980*/  FMUL.FTZ R140, R2.reuse, R140 ;  /* 0x0000008c028c7220 */ /* 0x040fe40000410000 */
[----:B------:R-:W-:Y:S02]  /*10990*/  FMUL.FTZ R141, R2, R141 ;  /* 0x0000008d028d7220 */ /* 0x000fe40000410000 */
[C---:B------:R-:W-:Y:S02]  /*109a0*/  FMUL.FTZ R146, R20.reuse, R146 ;  /* 0x0000009214927220 */ /* 0x040fe40000410000 */
[C---:B------:R-:W-:Y:S02]  /*109b0*/  FMUL.FTZ R147, R20.reuse, R147 ;  /* 0x0000009314937220 */ /* 0x040fe40000410000 */
[C---:B------:R-:W-:Y:S02]  /*109c0*/  FMUL.FTZ R150, R20.reuse, R150 ;  /* 0x0000009614967220 */ /* 0x040fe40000410000 */
[----:B-1----:R-:W-:Y:S02]  /*109d0*/  FFMA.FTZ R0, R11, c[0x0][0x2d0], -R50 ;  /* 0x0000b4000b007a23 */ /* 0x002fe40000010832 */
[----:B------:R-:W-:Y:S02]  /*109e0*/  FMUL.FTZ R151, R20, R151 ;  /* 0x0000009714977220 */ /* 0x000fe40000410000 */
[----:B------:R1:W4:Y:S01]  /*109f0*/  MUFU.EX2 R246, R0 ;  /* 0x0000000000f67308 */ /* 0x0003220000000800 */
[C---:B------:R-:W-:Y:S02]  /*10a00*/  FMUL.FTZ R152, R2.reuse, R152 ;  /* 0x0000009802987220 */ /* 0x040fe40000410000 */
[----:B------:R-:W-:Y:S02]  /*10a10*/  FMUL.FTZ R153, R2, R153 ;  /* 0x0000009902997220 */ /* 0x000fe40000410000 */
[C---:B--2---:R-:W-:Y:S01]  /*10a20*/  FMUL.FTZ R4, R21.reuse, R176 ;  /* 0x000000b015047220 */ /* 0x044fe20000410000 */
[----:B---3--:R-:W-:Y:S01]  /*10a30*/  F2FP.PACK_AB R35, R248, R247 ;  /* 0x000000f7f823723e */ /* 0x008fe200000000ff */
[C---:B------:R-:W-:Y:S02]  /*10a40*/  FMUL.FTZ R156, R2.reuse, R156 ;  /* 0x0000009c029c7220 */ /* 0x040fe40000410000 */
[----:B------:R-:W-:Y:S02]  /*10a50*/  FMUL.FTZ R157, R2, R157 ;  /* 0x0000009d029d7220 */ /* 0x000fe40000410000 */
[C---:B------:R-:W-:Y:S01]  /*10a60*/  FMUL.FTZ R160, R21.reuse, R160 ;  /* 0x000000a015a07220 */ /* 0x040fe20000410000 */
[-C--:B------:R-:W-:Y:S05]  /*10a70*/  HMMA.16816.F32 R4, R24, R28.reuse, R4 ;  /* 0x0000001c1804723c */ /* 0x080fea0000001804 */
[----:B------:R-:W-:Y:S02]  /*10a80*/  FMUL.FTZ R161, R21, R161 ;  /* 0x000000a115a17220 */ /* 0x000fe40000410000 */
[C---:B------:R-:W-:Y:S02]  /*10a90*/  FMUL.FTZ R162, R20.reuse, R162 ;  /* 0x000000a214a27220 */ /* 0x040fe40000410000 */
[----:B------:R-:W-:Y:S03]  /*10aa0*/  FMUL.FTZ R163, R20, R163 ;  /* 0x000000a314a37220 */ /* 0x000fe60000410000 */
[----:B-1----:R-:W-:Y:S01]  /*10ab0*/  FSEL R0, R3, RZ, P0 ;  /* 0x000000ff03007208 */ /* 0x002fe20000000000 */
[C---:B------:R-:W-:Y:S01]  /*10ac0*/  FMUL.FTZ R52, R21.reuse, R52 ;  /* 0x0000003415347220 */ /* 0x040fe20000410000 */
[----:B----4-:R-:W-:Y:S01]  /*10ad0*/  F2FP.PACK_AB R33, R246, R245 ;  /* 0x000000f5f621723e */ /* 0x010fe200000000ff */
[C---:B------:R-:W-:Y:S01]  /*10ae0*/  FMUL.FTZ R53, R21.reuse, R53 ;  /* 0x0000003515357220 */ /* 0x040fe20000410000 */
[----:B------:R-:W-:Y:S01]  /*10af0*/  ISETP.GT.AND P0, PT, R242, UR8, PT ;  /* 0x00000008f2007c0c */ /* 0x000fe2000bf04270 */
[----:B------:R-:W-:Y:S02]  /*10b00*/  FADD.FTZ R0, -R0, R170 ;  /* 0x000000aa00007221 */ /* 0x000fe40000010100 */
[----:B------:R-:W-:Y:S02]  /*10b10*/  FMUL.FTZ R54, R20, R54 ;  /* 0x0000003614367220 */ /* 0x000fe40000410000 */
[----:B------:R-:W-:Y:S02]  /*10b20*/  FMUL.FTZ R0, R0, c[0x0][0x2d0] ;  /* 0x0000b40000007a20 */ /* 0x000fe40000410000 */
[----:B------:R-:W-:Y:S02]  /*10b30*/  FMUL.FTZ R55, R20, R55 ;  /* 0x0000003714377220 */ /* 0x000fe40000410000 */
[C---:B------:R-:W-:Y:S02]  /*10b40*/  FMUL.FTZ R56, R2.reuse, R56 ;  /* 0x0000003802387220 */ /* 0x040fe40000410000 */
[----:B------:R-:W1:Y:S01]  /*10b50*/  MUFU.EX2 R0, R0 ;  /* 0x0000000000007308 */ /* 0x000e620000000800 */
        /* <DEDUP_REMOVED lines=12> */
[C---:B-1----:R-:W-:Y:S02]  /*10c20*/  FMUL.FTZ R10, R0.reuse, R182 ;  /* 0x000000b6000a7220 */ /* 0x042fe40000410000 */
[C---:B------:R-:W-:Y:S02]  /*10c30*/  FMUL.FTZ R11, R0.reuse, R183 ;  /* 0x000000b7000b7220 */ /* 0x040fe40000410000 */
        /* <DEDUP_REMOVED lines=10> */
[----:B------:R-:W1:Y:S03]  /*10ce0*/  LDSM.16.MT88.4 R28, [R228+0x2080] ;  /* 0x00208000e41c783b */ /* 0x000e660000004200 */
[C---:B------:R-:W-:Y:S02]  /*10cf0*/  FMUL.FTZ R155, R0.reuse, R155 ;  /* 0x0000009b009b7220 */ /* 0x040fe40000410000 */
[C---:B------:R-:W-:Y:S02]  /*10d00*/  FMUL.FTZ R158, R0.reuse, R158 ;  /* 0x0000009e009e7220 */ /* 0x040fe40000410000 */
[-C--:B------:R-:W-:Y:S04]  /*10d10*/  HMMA.16816.F32 R132, R24, R36.reuse, R132 ;  /* 0x000000241884723c */ /* 0x080fe80000001884 */
[C---:B------:R-:W-:Y:S02]  /*10d20*/  FMUL.FTZ R159, R0.reuse, R159 ;  /* 0x0000009f009f7220 */ /* 0x040fe40000410000 */
[C---:B------:R-:W-:Y:S02]  /*10d30*/  FMUL.FTZ R58, R0.reuse, R58 ;  /* 0x0000003a003a7220 */ /* 0x040fe40000410000 */
[C---:B------:R-:W-:Y:S04]  /*10d40*/  HMMA.16816.F32 R136, R32.reuse, R36, R136 ;  /* 0x000000242088723c */ /* 0x040fe80000001888 */
[C---:B------:R-:W-:Y:S02]  /*10d50*/  FMUL.FTZ R59, R0.reuse, R59 ;  /* 0x0000003b003b7220 */ /* 0x040fe40000410000 */
[C---:B------:R-:W-:Y:S02]  /*10d60*/  FMUL.FTZ R62, R0.reuse, R62 ;  /* 0x0000003e003e7220 */ /* 0x040fe40000410000 */
[-C--:B------:R-:W-:Y:S04]  /*10d70*/  HMMA.16816.F32 R140, R32, R38.reuse, R140 ;  /* 0x00000026208c723c */ /* 0x080fe8000000188c */
[----:B------:R-:W-:Y:S02]  /*10d80*/  FMUL.FTZ R63, R0, R63 ;  /* 0x0000003f003f7220 */ /* 0x000fe40000410000 */
[----:B------:R-:W-:Y:S02]  /*10d90*/  FMUL.FTZ R73, R2, R73 ;  /* 0x0000004902497220 */ /* 0x000fe40000410000 */
[C---:B------:R-:W-:Y:S01]  /*10da0*/  HMMA.16816.F32 R144, R24.reuse, R38, R144 ;  /* 0x000000261890723c */ /* 0x040fe20000001890 */
[----:B------:R-:W2:Y:S03]  /*10db0*/  LDSM.16.MT88.4 R36, [R227+0x2080] ;  /* 0x00208000e324783b */ /* 0x000ea60000004200 */
        /* <DEDUP_REMOVED lines=17> */
[-C--:B--2---:R-:W-:Y:S04]  /*10ed0*/  HMMA.16816.F32 R52, R24, R36.reuse, R52 ;  /* 0x000000241834723c */ /* 0x084fe80000001834 */
[C---:B------:R-:W-:Y:S02]  /*10ee0*/  FMUL.FTZ R86, R20.reuse, R86 ;  /* 0x0000005614567220 */ /* 0x040fe40000410000 */
[----:B------:R-:W-:Y:S02]  /*10ef0*/  FMUL.FTZ R87, R20, R87 ;  /* 0x0000005714577220 */ /* 0x000fe40000410000 */
[C---:B------:R-:W-:Y:S04]  /*10f00*/  HMMA.16816.F32 R56, R32.reuse, R36, R56 ;  /* 0x000000242038723c */ /* 0x040fe80000001838 */
[C---:B------:R-:W-:Y:S02]  /*10f10*/  FMUL.FTZ R88, R2.reuse, R88 ;  /* 0x0000005802587220 */ /* 0x040fe40000410000 */
[----:B------:R-:W-:Y:S02]  /*10f20*/  FMUL.FTZ R89, R2, R89 ;  /* 0x0000005902597220 */ /* 0x000fe40000410000 */
[-C--:B------:R-:W-:Y:S04]  /*10f30*/  HMMA.16816.F32 R60, R32, R38.reuse, R60 ;  /* 0x00000026203c723c */ /* 0x080fe8000000183c */
[----:B------:R-:W-:Y:S02]  /*10f40*/  FFMA.FTZ R36, R196, c[0x0][0x2d0], -R23 ;  /* 0x0000b400c4247a23 */ /* 0x000fe40000010817 */
[C---:B------:R-:W-:Y:S02]  /*10f50*/  FMUL.FTZ R90, R0.reuse, R90 ;  /* 0x0000005a005a7220 */ /* 0x040fe40000410000 */
[C---:B------:R-:W-:Y:S01]  /*10f60*/  HMMA.16816.F32 R64, R24.reuse, R38, R64 ;  /* 0x000000261840723c */ /* 0x040fe20000001840 */
[----:B------:R2:W-:Y:S03]  /*10f70*/  MUFU.EX2 R244, R36 ;  /* 0x0000002400f47308 */ /* 0x0005e60000000800 */
        /* <DEDUP_REMOVED lines=10> */
[-C--:B------:R-:W-:Y:S01]  /*11020*/  HMMA.16816.F32 R76, R32, R30.reuse, R76 ;  /* 0x0000001e204c723c */ /* 0x080fe2000000184c */
[----:B--2---:R-:W1:Y:S03]  /*11030*/  LDSM.16.MT88.4 R36, [R226+0x3880] ;  /* 0x00388000e224783b */ /* 0x004e660000004200 */
[----:B------:R-:W-:Y:S02]  /*11040*/  FFMA.FTZ R28, R199, c[0x0][0x2d0], -R48 ;  /* 0x0000b400c71c7a23 */ /* 0x000fe40000010830 */
[C---:B------:R-:W-:Y:S01]  /*11050*/  FMUL.FTZ R99, R20.reuse, R99 ;  /* 0x0000006314637220 */ /* 0x040fe20000410000 */
[----:B------:R2:W-:Y:S01]  /*11060*/  MUFU.EX2 R199, R40 ;  /* 0x0000002800c77308 */ /* 0x0005e20000000800 */
[C---:B------:R-:W-:Y:S04]  /*11070*/  HMMA.16816.F32 R80, R24.reuse, R30, R80 ;  /* 0x0000001e1850723c */ /* 0x040fe80000001850 */
[C---:B------:R-:W-:Y:S02]  /*11080*/  FMUL.FTZ R100, R21.reuse, R100 ;  /* 0x0000006415647220 */ /* 0x040fe40000410000 */
[----:B------:R-:W-:Y:S02]  /*11090*/  FMUL.FTZ R101, R21, R101 ;  /* 0x0000006515657220 */ /* 0x000fe40000410000 */
[C---:B------:R-:W-:Y:S01]  /*110a0*/  FMUL.FTZ R102, R20.reuse, R102 ;  /* 0x0000006614667220 */ /* 0x040fe20000410000 */
[----:B------:R3:W-:Y:S03]  /*110b0*/  MUFU.EX2 R221, R28 ;  /* 0x0000001c00dd7308 */ /* 0x0007e60000000800 */
[----:B------:R-:W-:Y:S02]  /*110c0*/  FMUL.FTZ R103, R20, R103 ;  /* 0x0000006714677220 */ /* 0x000fe40000410000 */
[C---:B------:R-:W-:Y:S02]  /*110d0*/  FMUL.FTZ R104, R2.reuse, R104 ;  /* 0x0000006802687220 */ /* 0x040fe40000410000 */
[----:B------:R-:W-:Y:S02]  /*110e0*/  FMUL.FTZ R105, R2, R105 ;  /* 0x0000006902697220 */ /* 0x000fe40000410000 */
[C---:B------:R-:W-:Y:S02]  /*110f0*/  FMUL.FTZ R106, R0.reuse, R106 ;  /* 0x0000006a006a7220 */ /* 0x040fe40000410000 */
[----:B------:R-:W-:Y:S02]  /*11100*/  FMUL.FTZ R107, R0, R107 ;  /* 0x0000006b006b7220 */ /* 0x000fe40000410000 */
[C---:B------:R-:W-:Y:S02]  /*11110*/  FMUL.FTZ R108, R2.reuse, R108 ;  /* 0x0000006c026c7220 */ /* 0x040fe40000410000 */
[----:B--2---:R-:W-:Y:S02]  /*11120*/  FFMA.FTZ R40, R205, c[0x0][0x2d0], -R49 ;  /* 0x0000b400cd287a23 */ /* 0x004fe40000010831 */
[----:B------:R-:W2:Y:S01]  /*11130*/  LDL.LU R205, [R1+0x20] ;  /* 0x0000200001cd7983 */ /* 0x000ea20000300800 */
[----:B------:R-:W-:Y:S01]  /*11140*/  FMUL.FTZ R109, R2, R109 ;  /* 0x0000006d026d7220 */ /* 0x000fe20000410000 */
[----:B------:R4:W-:Y:S01]  /*11150*/  MUFU.EX2 R198, R40 ;  /* 0x0000002800c67308 */ /* 0x0009e20000000800 */
[C---:B------:R-:W-:Y:S02]  /*11160*/  FMUL.FTZ R110, R0.reuse, R110 ;  /* 0x0000006e006e7220 */ /* 0x040fe40000410000 */
[----:B------:R-:W-:Y:S01]  /*11170*/  FMUL.FTZ R111, R0, R111 ;  /* 0x0000006f006f7220 */ /* 0x000fe20000410000 */
[-C--:B-1----:R-:W-:Y:S03]  /*11180*/  HMMA.16816.F32 R84, R24, R36.reuse, R84 ;  /* 0x000000241854723c */ /* 0x082fe60000001854 */
[----:B---3--:R-:W-:Y:S02]  /*11190*/  FFMA.FTZ R28, R200, c[0x0][0x2d0], -R23 ;  /* 0x0000b400c81c7a23 */ /* 0x008fe40000010817 */
[C---:B------:R-:W-:Y:S02]  /*111a0*/  FMUL.FTZ R112, R21.reuse, R112 ;  /* 0x0000007015707220 */ /* 0x040fe40000410000 */
[----:B------:R1:W-:Y:S01]  /*111b0*/  MUFU.EX2 R220, R28 ;  /* 0x0000001c00dc7308 */ /* 0x0003e20000000800 */
[C---:B------:R-:W-:Y:S04]  /*111c0*/  HMMA.16816.F32 R88, R32.reuse, R36, R88 ;  /* 0x000000242058723c */ /* 0x040fe80000001858 */
[----:B------:R-:W-:Y:S02]  /*111d0*/  FMUL.FTZ R113, R21, R113 ;  /* 0x0000007115717220 */ /* 0x000fe40000410000 */
[C---:B------:R-:W-:Y:S02]  /*111e0*/  FMUL.FTZ R114, R20.reuse, R114 ;  /* 0x0000007214727220 */ /* 0x040fe40000410000 */
[-C--:B------:R-:W-:Y:S04]  /*111f0*/  HMMA.16816.F32 R92, R32, R38.reuse, R92 ;  /* 0x00000026205c723c */ /* 0x080fe8000000185c */
[----:B----4-:R-:W-:Y:S02]  /*11200*/  FFMA.FTZ R40, R171, c[0x0][0x2d0], -R50 ;  /* 0x0000b400ab287a23 */ /* 0x010fe40000010832 */
[----:B------:R-:W-:Y:S01]  /*11210*/  FFMA.FTZ R36, R203, c[0x0][0x2d0], -R48 ;  /* 0x0000b400cb247a23 */ /* 0x000fe20000010830 */
[----:B------:R-:W-:Y:S01]  /*11220*/  MOV R203, R195 ;  /* 0x000000c300cb7202 */ /* 0x000fe20000000f00 */
[C---:B------:R-:W-:Y:S02]  /*11230*/  HMMA.16816.F32 R96, R24.reuse, R38, R96 ;  /* 0x000000261860723c */ /* 0x040fe40000001860 */
[----:B------:R3:W-:Y:S02]  /*11240*/  MUFU.EX2 R201, R36 ;  /* 0x0000002400c97308 */ /* 0x0007e40000000800 */
[C---:B------:R-:W-:Y:S02]  /*11250*/  FMUL.FTZ R115, R20.reuse, R115 ;  /* 0x0000007314737220 */ /* 0x040fe40000410000 */
[C---:B------:R-:W-:Y:S01]  /*11260*/  FMUL.FTZ R116, R21.reuse, R116 ;  /* 0x0000007415747220 */ /* 0x040fe20000410000 */
[----:B-1----:R-:W1:Y:S01]  /*11270*/  LDSM.16.MT88.4 R28, [R228+0x3880] ;  /* 0x00388000e41c783b */ /* 0x002e620000004200 */
        /* <DEDUP_REMOVED lines=8> */
[--C-:B---3--:R-:W-:Y:S02]  /*11300*/  FFMA.FTZ R36, R51, c[0x0][0x2d0], -R49.reuse ;  /* 0x0000b40033247a23 */ /* 0x108fe40000010831 */
[----:B------:R-:W-:Y:S02]  /*11310*/  FMUL.FTZ R125, R2, R125 ;  /* 0x0000007d027d7220 */ /* 0x000fe40000410000 */
[----:B------:R3:W4:Y:S01]  /*11320*/  MUFU.EX2 R200, R36 ;  /* 0x0000002400c87308 */ /* 0x0007220000000800 */
[C---:B------:R-:W-:Y:S02]  /*11330*/  FMUL.FTZ R126, R0.reuse, R126 ;  /* 0x0000007e007e7220 */ /* 0x040fe40000410000 */
[----:B------:R-:W-:Y:S02]  /*11340*/  FMUL.FTZ R127, R0, R127 ;  /* 0x0000007f007f7220 */ /* 0x000fe40000410000 */
[C---:B------:R-:W-:Y:S02]  /*11350*/  FMUL.FTZ R128, R21.reuse, R128 ;  /* 0x0000008015807220 */ /* 0x040fe40000410000 */
[----:B------:R-:W-:Y:S02]  /*11360*/  FMUL.FTZ R129, R21, R129 ;  /* 0x0000008115817220 */ /* 0x000fe40000410000 */
[C---:B------:R-:W-:Y:S02]  /*11370*/  FMUL.FTZ R130, R20.reuse, R130 ;  /* 0x0000008214827220 */ /* 0x040fe40000410000 */
[----:B------:R-:W-:Y:S01]  /*11380*/  FMUL.FTZ R131, R20, R131 ;  /* 0x0000008314837220 */ /* 0x000fe20000410000 */
[-C--:B-1----:R-:W-:Y:S01]  /*11390*/  HMMA.16816.F32 R100, R24, R28.reuse, R100 ;  /* 0x0000001c1864723c */ /* 0x082fe20000001864 */
[----:B---3--:R-:W1:Y:S07]  /*113a0*/  LDSM.16.MT88.4 R36, [R227+0x3880] ;  /* 0x00388000e324783b */ /* 0x008e6e0000004200 */
[C---:B------:R-:W-:Y:S07]  /*113b0*/  HMMA.16816.F32 R104, R32.reuse, R28, R104 ;  /* 0x0000001c2068723c */ /* 0x040fee0000001868 */
[----:B------:R-:W-:Y:S01]  /*113c0*/  FFMA.FTZ R28, R206, c[0x0][0x2d0], -R49 ;  /* 0x0000b400ce1c7a23 */ /* 0x000fe20000010831 */
[-C--:B------:R-:W-:Y:S03]  /*113d0*/  HMMA.16816.F32 R108, R32, R30.reuse, R108 ;  /* 0x0000001e206c723c */ /* 0x080fe6000000186c */
[----:B------:R3:W5:Y:S01]  /*113e0*/  MUFU.EX2 R197, R28 ;  /* 0x0000001c00c57308 */ /* 0x0007620000000800 */
[----:B------:R-:W-:Y:S04]  /*113f0*/  MOV R206, R194 ;  /* 0x000000c200ce7202 */ /* 0x000fe80000000f00 */
[C---:B------:R-:W-:Y:S05]  /*11400*/  HMMA.16816.F32 R112, R24.reuse, R30, R112 ;  /* 0x0000001e1870723c */ /* 0x040fea0000001870 */
[----:B------:R4:W-:Y:S01]  /*11410*/  MUFU.EX2 R194, R40 ;  /* 0x0000002800c27308 */ /* 0x0009e20000000800 */
[--C-:B---3--:R-:W-:Y:S02]  /*11420*/  FFMA.FTZ R28, R41, c[0x0][0x2d0], -R50.reuse ;  /* 0x0000b400291c7a23 */ /* 0x108fe40000010832 */
[-C--:B-1----:R-:W-:Y:S07]  /*11430*/  HMMA.16816.F32 R116, R24, R36.reuse, R116 ;  /* 0x000000241874723c */ /* 0x082fee0000001874 */
[----:B------:R1:W-:Y:S01]  /*11440*/  MUFU.EX2 R196, R28 ;  /* 0x0000001c00c47308 */ /* 0x0003e20000000800 */
[----:B----4-:R-:W-:Y:S01]  /*11450*/  LDSM.16.MT88.4 R40, [R226+0x2880] ;  /* 0x00288000e228783b */ /* 0x010fe20000004200 */
[C---:B------:R-:W-:Y:S07]  /*11460*/  HMMA.16816.F32 R120, R32.reuse, R36, R120 ;  /* 0x000000242078723c */ /* 0x040fee0000001878 */
[--C-:B------:R-:W-:Y:S01]  /*11470*/  FFMA.FTZ R36, R44, c[0x0][0x2d0], -R50.reuse ;  /* 0x0000b4002c247a23 */ /* 0x100fe20000010832 */
[-C--:B------:R-:W-:Y:S03]  /*11480*/  HMMA.16816.F32 R124, R32, R38.reuse, R124 ;  /* 0x00000026207c723c */ /* 0x080fe6000000187c */
[----:B------:R-:W3:Y:S04]  /*11490*/  MUFU.EX2 R51, R36 ;  /* 0x0000002400337308 */ /* 0x000ee80000000800 */
[----:B------:R-:W-:Y:S01]  /*114a0*/  F2FP.PACK_AB R32, R199, R200 ;  /* 0x000000c8c720723e */ /* 0x000fe200000000ff */
[----:B------:R-:W-:Y:S04]  /*114b0*/  HMMA.16816.F32 R128, R24, R38, R128 ;  /* 0x000000261880723c */ /* 0x000fe80000001880 */
[----:B-1----:R-:W-:Y:S01]  /*114c0*/  FFMA.FTZ R28, R45, c[0x0][0x2d0], -R50 ;  /* 0x0000b4002d1c7a23 */ /* 0x002fe20000010832 */
[----:B-----5:R-:W-:Y:S01]  /*114d0*/  F2FP.PACK_AB R34, R197, R198 ;  /* 0x000000c6c522723e */ /* 0x020fe200000000ff */
[----:B------:R-:W-:Y:S01]  /*114e0*/  LDSM.16.MT88.4 R44, [R228+0x2880] ;  /* 0x00288000e42c783b */ /* 0x000fe20000004200 */
[----:B------:R-:W-:Y:S01]  /*114f0*/  F2FP.PACK_AB R24, R223, R244 ;  /* 0x000000f4df18723e */ /* 0x000fe200000000ff */
[----:B------:R1:W4:Y:S01]  /*11500*/  MUFU.EX2 R195, R28 ;  /* 0x0000001c00c37308 */ /* 0x0003220000000800 */
[----:B------:R-:W-:Y:S03]  /*11510*/  F2FP.PACK_AB R25, R221, R222 ;  /* 0x000000dedd19723e */ /* 0x000fe600000000ff */
[----:B------:R-:W-:Y:S02]  /*11520*/  F2FP.PACK_AB R26, R219, R220 ;  /* 0x000000dcdb1a723e */ /* 0x000fe400000000ff */
[----:B------:R-:W-:Y:S02]  /*11530*/  F2FP.PACK_AB R27, R201, R202 ;  /* 0x000000cac91b723e */ /* 0x000fe400000000ff */
[----:B---3--:R-:W-:Y:S01]  /*11540*/  F2FP.PACK_AB R35, R51, R194 ;  /* 0x000000c23323723e */ /* 0x008fe200000000ff */
[----:B------:R-:W-:Y:S08]  /*11550*/  LDSM.16.MT88.4 R36, [R227+0x2880] ;  /* 0x00288000e324783b */ /* 0x000ff00000004200 */
[----:B-1----:R-:W1:Y:S01]  /*11560*/  LDSM.16.MT88.4 R28, [R225+0x2880] ;  /* 0x00288000e11c783b */ /* 0x002e620000004200 */
[----:B----4-:R-:W-:Y:S01]  /*11570*/  F2FP.PACK_AB R33, R195, R196 ;  /* 0x000000c4c321723e */ /* 0x010fe200000000ff */
[-C--:B-1----:R-:W-:Y:S08]  /*11580*/  HMMA.16816.F32 R4, R24, R28.reuse, R4 ;  /* 0x0000001c1804723c */ /* 0x082ff00000001804 */
[C---:B------:R-:W-:Y:S08]  /*11590*/  HMMA.16816.F32 R8, R32.reuse, R28, R8 ;  /* 0x0000001c2008723c */ /* 0x040ff00000001808 */
[-C--:B------:R-:W-:Y:S08]  /*115a0*/  HMMA.16816.F32 R12, R32, R30.reuse, R12 ;  /* 0x0000001e200c723c */ /* 0x080ff0000000180c */
[C---:B------:R-:W-:Y:S01]  /*115b0*/  HMMA.16816.F32 R16, R24.reuse, R30, R16 ;  /* 0x0000001e1810723c */ /* 0x040fe20000001810 */
[----:B------:R-:W1:Y:S07]  /*115c0*/  LDSM.16.MT88.4 R28, [R225+0x4080] ;  /* 0x00408000e11c783b */ /* 0x000e6e0000004200 */
[-C--:B------:R-:W-:Y:S08]  /*115d0*/  HMMA.16816.F32 R132, R24, R40.reuse, R132 ;  /* 0x000000281884723c */ /* 0x080ff00000001884 */
[C---:B------:R-:W-:Y:S07]  /*115e0*/  HMMA.16816.F32 R136, R32.reuse, R40, R136 ;  /* 0x000000282088723c */ /* 0x040fee0000001888 */
[--C-:B------:R-:W-:Y:S01]  /*115f0*/  FFMA.FTZ R40, R209, c[0x0][0x2d0], -R23.reuse ;  /* 0x0000b400d1287a23 */ /* 0x100fe20000010817 */
[-C--:B------:R-:W-:Y:S04]  /*11600*/  HMMA.16816.F32 R140, R32, R42.reuse, R140 ;  /* 0x0000002a208c723c */ /* 0x080fe8000000188c */
[----:B------:R-:W-:Y:S02]  /*11610*/  MOV R209, R192 ;  /* 0x000000c000d17202 */ /* 0x000fe40000000f00 */
[----:B------:R3:W-:Y:S02]  /*11620*/  MUFU.EX2 R192, R40 ;  /* 0x0000002800c07308 */ /* 0x0007e40000000800 */
[C---:B------:R-:W-:Y:S08]  /*11630*/  HMMA.16816.F32 R144, R24.reuse, R42, R144 ;  /* 0x0000002a1890723c */ /* 0x040ff00000001890 */
[-C--:B------:R-:W-:Y:S08]  /*11640*/  HMMA.16816.F32 R148, R24, R44.reuse, R148 ;  /* 0x0000002c1894723c */ /* 0x080ff00000001894 */
[C---:B------:R-:W-:Y:S04]  /*11650*/  HMMA.16816.F32 R152, R32.reuse, R44, R152 ;  /* 0x0000002c2098723c */ /* 0x040fe80000001898 */
[--C-:B---3--:R-:W-:Y:S01]  /*11660*/  FFMA.FTZ R40, R210, c[0x0][0x2d0], -R23.reuse ;  /* 0x0000b400d2287a23 */ /* 0x108fe20000010817 */
[----:B------:R-:W-:Y:S03]  /*11670*/  MOV R210, R193 ;  /* 0x000000c100d27202 */ /* 0x000fe60000000f00 */
[-C--:B------:R-:W-:Y:S01]  /*11680*/  HMMA.16816.F32 R156, R32, R46.reuse, R156 ;  /* 0x0000002e209c723c */ /* 0x080fe2000000189c */
[----:B------:R3:W-:Y:S07]  /*11690*/  MUFU.EX2 R193, R40 ;  /* 0x0000002800c17308 */ /* 0x0007ee0000000800 */
[C---:B------:R-:W-:Y:S08]  /*116a0*/  HMMA.16816.F32 R160, R24.reuse, R46, R160 ;  /* 0x0000002e18a0723c */ /* 0x040ff000000018a0 */
[-C--:B------:R-:W-:Y:S08]  /*116b0*/  HMMA.16816.F32 R52, R24, R36.reuse, R52 ;  /* 0x000000241834723c */ /* 0x080ff00000001834 */
[C---:B------:R-:W-:Y:S01]  /*116c0*/  HMMA.16816.F32 R56, R32.reuse, R36, R56 ;  /* 0x000000242038723c */ /* 0x040fe20000001838 */
[----:B---3--:R-:W3:Y:S06]  /*116d0*/  LDSM.16.MT88.4 R40, [R226+0x4080] ;  /* 0x00408000e228783b */ /* 0x008eec0000004200 */
[--C-:B------:R-:W-:Y:S01]  /*116e0*/  FFMA.FTZ R36, R207, c[0x0][0x2d0], -R48.reuse ;  /* 0x0000b400cf247a23 */ /* 0x100fe20000010830 */
[-C--:B------:R-:W-:Y:S04]  /*116f0*/  HMMA.16816.F32 R60, R32, R38.reuse, R60 ;  /* 0x00000026203c723c */ /* 0x080fe8000000183c */
[----:B------:R-:W-:Y:S02]  /*11700*/  MOV R207, R175 ;  /* 0x000000af00cf7202 */ /* 0x000fe40000000f00 */
[----:B------:R4:W-:Y:S02]  /*11710*/  MUFU.EX2 R175, R36 ;  /* 0x0000002400af7308 */ /* 0x0009e40000000800 */
[C---:B------:R-:W-:Y:S08]  /*11720*/  HMMA.16816.F32 R64, R24.reuse, R38, R64 ;  /* 0x000000261840723c */ /* 0x040ff00000001840 */
[-C--:B-1----:R-:W-:Y:S08]  /*11730*/  HMMA.16816.F32 R68, R24, R28.reuse, R68 ;  /* 0x0000001c1844723c */ /* 0x082ff00000001844 */
[C---:B------:R-:W-:Y:S04]  /*11740*/  HMMA.16816.F32 R72, R32.reuse, R28, R72 ;  /* 0x0000001c2048723c */ /* 0x040fe80000001848 */
[--C-:B----4-:R-:W-:Y:S04]  /*11750*/  FFMA.FTZ R36, R208, c[0x0][0x2d0], -R48.reuse ;  /* 0x0000b400d0247a23 */ /* 0x110fe80000010830 */
[-C--:B------:R-:W-:Y:S01]  /*11760*/  HMMA.16816.F32 R76, R32, R30.reuse, R76 ;  /* 0x0000001e204c723c */ /* 0x080fe2000000184c */
[----:B------:R-:W4:Y:S01]  /*11770*/  LDL.LU R208, [R1+0x18] ;  /* 0x0000180001d07983 */ /* 0x000f220000300800 */
[----:B------:R1:W-:Y:S06]  /*11780*/  MUFU.EX2 R171, R36 ;  /* 0x0000002400ab7308 */ /* 0x0003ec0000000800 */
[C---:B------:R-:W-:Y:S01]  /*11790*/  HMMA.16816.F32 R80, R24.reuse, R30, R80 ;  /* 0x0000001e1850723c */ /* 0x040fe20000001850 */
[----:B------:R-:W-:Y:S07]  /*117a0*/  LDSM.16.MT88.4 R28, [R227+0x4080] ;  /* 0x00408000e31c783b */ /* 0x000fee0000004200 */
[-C--:B---3--:R-:W-:Y:S08]  /*117b0*/  HMMA.16816.F32 R84, R24, R40.reuse, R84 ;  /* 0x000000281854723c */ /* 0x088ff00000001854 */
[C---:B------:R-:W-:Y:S04]  /*117c0*/  HMMA.16816.F32 R88, R32.reuse, R40, R88 ;  /* 0x000000282058723c */ /* 0x040fe80000001858 */
[--C-:B-1----:R-:W-:Y:S02]  /*117d0*/  FFMA.FTZ R36, R218, c[0x0][0x2d0], -R23.reuse ;  /* 0x0000b400da247a23 */ /* 0x102fe40000010817 */
[----:B------:R-:W-:Y:S01]  /*117e0*/  FFMA.FTZ R23, R217, c[0x0][0x2d0], -R23 ;  /* 0x0000b400d9177a23 */ /* 0x000fe20000010817 */
[----:B------:R-:W-:Y:S01]  /*117f0*/  MOV R217, R165 ;  /* 0x000000a500d97202 */ /* 0x000fe20000000f00 */
[-C--:B------:R-:W-:Y:S01]  /*11800*/  HMMA.16816.F32 R92, R32, R42.reuse, R92 ;  /* 0x0000002a205c723c */ /* 0x080fe2000000185c */
[----:B------:R1:W-:Y:S01]  /*11810*/  MUFU.EX2 R170, R36 ;  /* 0x0000002400aa7308 */ /* 0x0003e20000000800 */
[----:B------:R-:W3:Y:S06]  /*11820*/  LDL.LU R218, [R1+0x14] ;  /* 0x0000140001da7983 */ /* 0x000eec0000300800 */
[C---:B------:R-:W-:Y:S01]  /*11830*/  HMMA.16816.F32 R96, R24.reuse, R42, R96 ;  /* 0x0000002a1860723c */ /* 0x040fe20000001860 */
[----:B------:R-:W-:Y:S02]  /*11840*/  LDSM.16.MT88.4 R40, [R227+0x3080] ;  /* 0x00308000e328783b */ /* 0x000fe40000004200 */
[----:B------:R5:W-:Y:S06]  /*11850*/  MUFU.EX2 R166, R23 ;  /* 0x0000001700a67308 */ /* 0x000bec0000000800 */
[----:B-1----:R-:W1:Y:S03]  /*11860*/  LDSM.16.MT88.4 R36, [R228+0x4080] ;  /* 0x00408000e424783b */ /* 0x002e660000004200 */
[--C-:B-----5:R-:W-:Y:S02]  /*11870*/  FFMA.FTZ R23, R212, c[0x0][0x2d0], -R48.reuse ;  /* 0x0000b400d4177a23 */ /* 0x120fe40000010830 */
[----:B------:R-:W-:Y:S01]  /*11880*/  FFMA.FTZ R48, R214, c[0x0][0x2d0], -R48 ;  /* 0x0000b400d6307a23 */ /* 0x000fe20000010830 */
[----:B------:R-:W-:Y:S01]  /*11890*/  MOV R214, R164 ;  /* 0x000000a400d67202 */ /* 0x000fe20000000f00 */
[----:B------:R5:W-:Y:S01]  /*118a0*/  MUFU.EX2 R165, R23 ;  /* 0x0000001700a57308 */ /* 0x000be20000000800 */
[----:B------:R-:W2:Y:S09]  /*118b0*/  LDL.LU R212, [R1+0x1c] ;  /* 0x00001c0001d47983 */ /* 0x000eb20000300800 */
[----:B------:R-:W-:Y:S01]  /*118c0*/  MUFU.EX2 R164, R48 ;  /* 0x0000003000a47308 */ /* 0x000fe20000000800 */
[--C-:B-----5:R-:W-:Y:S01]  /*118d0*/  FFMA.FTZ R23, R211, c[0x0][0x2d0], -R49.reuse ;  /* 0x0000b400d3177a23 */ /* 0x120fe20000010831 */
[-C--:B-1----:R-:W-:Y:S08]  /*118e0*/  HMMA.16816.F32 R100, R24, R36.reuse, R100 ;  /* 0x000000241864723c */ /* 0x082ff00000001864 */
[----:B------:R1:W-:Y:S01]  /*118f0*/  MUFU.EX2 R48, R23 ;  /* 0x0000001700307308 */ /* 0x0003e20000000800 */
[C---:B------:R-:W-:Y:S08]  /*11900*/  HMMA.16816.F32 R104, R32.reuse, R36, R104 ;  /* 0x000000242068723c */ /* 0x040ff00000001868 */
[-C--:B------:R-:W-:Y:S08]  /*11910*/  HMMA.16816.F32 R108, R32, R38.reuse, R108 ;  /* 0x00000026206c723c */ /* 0x080ff0000000186c */
[C---:B------:R-:W-:Y:S01]  /*11920*/  HMMA.16816.F32 R112, R24.reuse, R38, R112 ;  /* 0x000000261870723c */ /* 0x040fe20000001870 */
[----:B------:R-:W-:Y:S03]  /*11930*/  LDSM.16.MT88.4 R36, [R228+0x3080] ;  /* 0x00308000e424783b */ /* 0x000fe60000004200 */
[--C-:B-1----:R-:W-:Y:S04]  /*11940*/  FFMA.FTZ R23, R213, c[0x0][0x2d0], -R49.reuse ;  /* 0x0000b400d5177a23 */ /* 0x102fe80000010831 */
[-C--:B------:R-:W-:Y:S01]  /*11950*/  HMMA.16816.F32 R116, R24, R28.reuse, R116 ;  /* 0x0000001c1874723c */ /* 0x080fe20000001874 */
[----:B------:R1:W5:Y:S07]  /*11960*/  MUFU.EX2 R47, R23 ;  /* 0x00000017002f7308 */ /* 0x00036e0000000800 */
[C---:B------:R-:W-:Y:S08]  /*11970*/  HMMA.16816.F32 R120, R32.reuse, R28, R120 ;  /* 0x0000001c2078723c */ /* 0x040ff00000001878 */
[-C--:B------:R-:W-:Y:S01]  /*11980*/  HMMA.16816.F32 R124, R32, R30.reuse, R124 ;  /* 0x0000001e207c723c */ /* 0x080fe2000000187c */
[----:B------:R-:W4:Y:S07]  /*11990*/  LDSM.16.MT88.4 R32, [R226+0x3080] ;  /* 0x00308000e220783b */ /* 0x000f2e0000004200 */
[----:B------:R-:W-:Y:S04]  /*119a0*/  HMMA.16816.F32 R128, R24, R30, R128 ;  /* 0x0000001e1880723c */ /* 0x000fe80000001880 */
[--C-:B-1----:R-:W-:Y:S01]  /*119b0*/  FFMA.FTZ R23, R215, c[0x0][0x2d0], -R49.reuse ;  /* 0x0000b400d7177a23 */ /* 0x102fe20000010831 */
[----:B-----5:R-:W-:Y:S01]  /*119c0*/  F2FP.PACK_AB R28, R47, R48 ;  /* 0x000000302f1c723e */ /* 0x020fe200000000ff */
[----:B------:R-:W-:Y:S01]  /*119d0*/  FFMA.FTZ R49, R216, c[0x0][0x2d0], -R49 ;  /* 0x0000b400d8317a23 */ /* 0x000fe20000010831 */
[----:B------:R-:W-:Y:S01]  /*119e0*/  F2FP.PACK_AB R24, R193, R192 ;  /* 0x000000c0c118723e */ /* 0x000fe200000000ff */
[----:B------:R1:W-:Y:S01]  /*119f0*/  MUFU.EX2 R46, R23 ;  /* 0x00000017002e7308 */ /* 0x0003e20000000800 */
[----:B------:R-:W-:Y:S03]  /*11a00*/  F2FP.PACK_AB R25, R171, R175 ;  /* 0x000000afab19723e */ /* 0x000fe600000000ff */
[----:B------:R-:W-:Y:S02]  /*11a10*/  F2FP.PACK_AB R26, R166, R170 ;  /* 0x000000aaa61a723e */ /* 0x000fe400000000ff */
[----:B------:R-:W-:Y:S04]  /*11a20*/  F2FP.PACK_AB R27, R164, R165 ;  /* 0x000000a5a41b723e */ /* 0x000fe800000000ff */
[----:B------:R-:W5:Y:S03]  /*11a30*/  MUFU.EX2 R49, R49 ;  /* 0x0000003100317308 */ /* 0x000f660000000800 */
[-C--:B------:R-:W-:Y:S01]  /*11a40*/  HMMA.16816.F32 R176, R24, R188.reuse, R4 ;  /* 0x000000bc18b0723c */ /* 0x080fe20000001804 */
[----:B------:R-:W2:Y:S02]  /*11a50*/  LDSM.16.MT88.4 R4, [R225+0x4880] ;  /* 0x00488000e104783b */ /* 0x000ea40000004200 */
[--C-:B-1----:R-:W-:Y:S04]  /*11a60*/  FFMA.FTZ R23, R174, c[0x0][0x2d0], -R50.reuse ;  /* 0x0000b400ae177a23 */ /* 0x102fe80000010832 */
[----:B------:R1:W-:Y:S01]  /*11a70*/  MUFU.EX2 R44, R23 ;  /* 0x00000017002c7308 */ /* 0x0003e20000000800 */
[----:B-----5:R-:W-:Y:S01]  /*11a80*/  F2FP.PACK_AB R30, R49, R46 ;  /* 0x0000002e311e723e */ /* 0x020fe200000000ff */
[--C-:B-1----:R-:W-:Y:S08]  /*11a90*/  FFMA.FTZ R23, R172, c[0x0][0x2d0], -R50.reuse ;  /* 0x0000b400ac177a23 */ /* 0x102ff00000010832 */
[----:B------:R1:W5:Y:S02]  /*11aa0*/  MUFU.EX2 R45, R23 ;  /* 0x00000017002d7308 */ /* 0x0003640000000800 */
[--C-:B-1----:R-:W-:Y:S01]  /*11ab0*/  FFMA.FTZ R23, R173, c[0x0][0x2d0], -R50.reuse ;  /* 0x0000b400ad177a23 */ /* 0x102fe20000010832 */
[----:B-----5:R-:W-:Y:S01]  /*11ac0*/  F2FP.PACK_AB R29, R45, R44 ;  /* 0x0000002c2d1d723e */ /* 0x020fe200000000ff */
[----:B------:R-:W-:Y:S06]  /*11ad0*/  FFMA.FTZ R50, R22, c[0x0][0x2d0], -R50 ;  /* 0x0000b40016327a23 */ /* 0x000fec0000010832 */
[----:B------:R-:W-:Y:S10]  /*11ae0*/  MUFU.EX2 R23, R23 ;  /* 0x0000001700177308 */ /* 0x000ff40000000800 */
[----:B------:R-:W1:Y:S02]  /*11af0*/  MUFU.EX2 R50, R50 ;  /* 0x0000003200327308 */ /* 0x000e640000000800 */
[----:B-1----:R-:W-:Y:S07]  /*11b00*/  F2FP.PACK_AB R31, R50, R23 ;  /* 0x00000017321f723e */ /* 0x002fee00000000ff */
[C---:B------:R-:W-:Y:S01]  /*11b10*/  HMMA.16816.F32 R180, R28.reuse, R188, R8 ;  /* 0x000000bc1cb4723c */ /* 0x040fe20000001808 */
[----:B------:R-:W1:Y:S07]  /*11b20*/  LDSM.16.MT88.4 R8, [R226+0x4880] ;  /* 0x00488000e208783b */ /* 0x000e6e0000004200 */
[-C--:B------:R-:W-:Y:S01]  /*11b30*/  HMMA.16816.F32 R184, R28, R190.reuse, R12 ;  /* 0x000000be1cb8723c */ /* 0x080fe2000000180c */
[----:B------:R-:W5:Y:S07]  /*11b40*/  LDSM.16.MT88.4 R12, [R228+0x4880] ;  /* 0x00488000e40c783b */ /* 0x000f6e0000004200 */
[C---:B------:R-:W-:Y:S01]  /*11b50*/  HMMA.16816.F32 R188, R24.reuse, R190, R16 ;  /* 0x000000be18bc723c */ /* 0x040fe20000001810 */
[----:B------:R-:W1:Y:S07]  /*11b60*/  LDSM.16.MT88.4 R16, [R227+0x4880] ;  /* 0x00488000e310783b */ /* 0x000e6e0000004200 */
[-C--:B----4-:R-:W-:Y:S08]  /*11b70*/  HMMA.16816.F32 R132, R24, R32.reuse, R132 ;  /* 0x000000201884723c */ /* 0x090ff00000001884 */
[C---:B------:R-:W-:Y:S08]  /*11b80*/  HMMA.16816.F32 R136, R28.reuse, R32, R136 ;  /* 0x000000201c88723c */ /* 0x040ff00000001888 */
[-C--:B------:R-:W-:Y:S04]  /*11b90*/  HMMA.16816.F32 R140, R28, R34.reuse, R140 ;  /* 0x000000221c8c723c */ /* 0x080fe8000000188c */
[----:B---3--:R-:W-:Y:S04]  /*11ba0*/  FFMA.FTZ R20, R20, R218, R217 ;  /* 0x000000da14147223 */ /* 0x008fe800000100d9 */
[C---:B------:R-:W-:Y:S04]  /*11bb0*/  HMMA.16816.F32 R144, R24.reuse, R34, R144 ;  /* 0x000000221890723c */ /* 0x040fe80000001890 */
[----:B------:R-:W-:Y:S04]  /*11bc0*/  FADD.FTZ R20, R210, R20 ;  /* 0x00000014d2147221 */ /* 0x000fe80000010000 */
[-C--:B------:R-:W-:Y:S04]  /*11bd0*/  HMMA.16816.F32 R148, R24, R36.reuse, R148 ;  /* 0x000000241894723c */ /* 0x080fe80000001894 */
[----:B------:R-:W-:Y:S04]  /*11be0*/  FADD.FTZ R20, R206, R20 ;  /* 0x00000014ce147221 */ /* 0x000fe80000010000 */
[C---:B------:R-:W-:Y:S08]  /*11bf0*/  HMMA.16816.F32 R152, R28.reuse, R36, R152 ;  /* 0x000000241c98723c */ /* 0x040ff00000001898 */
[-C--:B------:R-:W-:Y:S08]  /*11c00*/  HMMA.16816.F32 R156, R28, R38.reuse, R156 ;  /* 0x000000261c9c723c */ /* 0x080ff0000000189c */
[C---:B------:R-:W-:Y:S04]  /*11c10*/  HMMA.16816.F32 R160, R24.reuse, R38, R160 ;  /* 0x0000002618a0723c */ /* 0x040fe800000018a0 */
[----:B--2---:R-:W-:Y:S04]  /*11c20*/  FFMA.FTZ R21, R21, R212, R214 ;  /* 0x000000d415157223 */ /* 0x004fe800000100d6 */
[-C--:B------:R-:W-:Y:S08]  /*11c30*/  HMMA.16816.F32 R52, R24, R40.reuse, R52 ;  /* 0x000000281834723c */ /* 0x080ff00000001834 */
[C---:B------:R-:W-:Y:S08]  /*11c40*/  HMMA.16816.F32 R56, R28.reuse, R40, R56 ;  /* 0x000000281c38723c */ /* 0x040ff00000001838 */
[-C--:B------:R-:W-:Y:S08]  /*11c50*/  HMMA.16816.F32 R60, R28, R42.reuse, R60 ;  /* 0x0000002a1c3c723c */ /* 0x080ff0000000183c */
[C---:B------:R-:W-:Y:S08]  /*11c60*/  HMMA.16816.F32 R64, R24.reuse, R42, R64 ;  /* 0x0000002a1840723c */ /* 0x040ff00000001840 */
[-C--:B------:R-:W-:Y:S08]  /*11c70*/  HMMA.16816.F32 R68, R24, R4.reuse, R68 ;  /* 0x000000041844723c */ /* 0x080ff00000001844 */
[C---:B------:R-:W-:Y:S07]  /*11c80*/  HMMA.16816.F32 R72, R28.reuse, R4, R72 ;  /* 0x000000041c48723c */ /* 0x040fee0000001848 */
[----:B------:R-:W-:Y:S01]  /*11c90*/  FFMA.FTZ R4, R2, R208, R250 ;  /* 0x000000d002047223 */ /* 0x000fe200000100fa */
[-C--:B------:R-:W-:Y:S04]  /*11ca0*/  HMMA.16816.F32 R76, R28, R6.reuse, R76 ;  /* 0x000000061c4c723c */ /* 0x080fe8000000184c */
[----:B------:R-:W-:Y:S02]  /*11cb0*/  FADD.FTZ R4, R251, R4 ;  /* 0x00000004fb047221 */ /* 0x000fe40000010000 */
[----:B------:R-:W-:Y:S02]  /*11cc0*/  FADD.FTZ R2, R207, R21 ;  /* 0x00000015cf027221 */ /* 0x000fe40000010000 */
[C---:B------:R-:W-:Y:S04]  /*11cd0*/  HMMA.16816.F32 R80, R24.reuse, R6, R80 ;  /* 0x000000061850723c */ /* 0x040fe80000001850 */
[----:B------:R-:W-:Y:S02]  /*11ce0*/  FADD.FTZ R5, R249, R4 ;  /* 0x00000004f9057221 */ /* 0x000fe40000010000 */
[----:B------:R-:W-:Y:S02]  /*11cf0*/  FFMA.FTZ R4, R0, R205, R245 ;  /* 0x000000cd00047223 */ /* 0x000fe400000100f5 */
        /* <DEDUP_REMOVED lines=12> */
[-C--:B-----5:R-:W-:Y:S04]  /*11dc0*/  HMMA.16816.F32 R100, R24, R12.reuse, R100 ;  /* 0x0000000c1864723c */ /* 0x0a0fe80000001864 */
        /* <DEDUP_REMOVED lines=29> */
[----:B------:R-:W-:Y:S01]  /*11fa0*/  FADD.FTZ R0, R170, R5 ;  /* 0x00000005aa007221 */ /* 0x000fe20000010000 */
[----:B------:R-:W-:Y:S01]  /*11fb0*/  MOV R170, R3 ;  /* 0x0000000300aa7202 */ /* 0x000fe20000000f00 */
        /* <DEDUP_REMOVED lines=9> */
[----:B------:R-:W-:Y:S01]  /*12050*/  FADD.FTZ R4, R49, R4 ;  /* 0x0000000431047221 */ /* 0x000fe20000010000 */
[----:B------:R2:W-:Y:S01]  /*12060*/  STL [R1+0x14], R5 ;  /* 0x0000140501007387 */ /* 0x0005e20000100800 */
[----:B------:R-:W-:Y:S03]  /*12070*/  FADD.FTZ R2, R23, R2 ;  /* 0x0000000217027221 */ /* 0x000fe60000010000 */
[----:B------:R2:W-:Y:S01]  /*12080*/  STL [R1+0x18], R4 ;  /* 0x0000180401007387 */ /* 0x0005e20000100800 */
[----:B------:R-:W-:Y:S05]  /*12090*/  FADD.FTZ R2, R50, R2 ;  /* 0x0000000232027221 */ /* 0x000fea0000010000 */
[----:B------:R2:W-:Y:S01]  /*120a0*/  STL [R1+0x20], R2 ;  /* 0x0000200201007387 */ /* 0x0005e20000100800 */
[----:B-1----:R-:W-:Y:S04]  /*120b0*/  IADD3 R0, R242, -0x1, RZ ;  /* 0xfffffffff2007810 */ /* 0x002fe80007ffe0ff */
[----:B------:R-:W-:Y:S01]  /*120c0*/  MOV R242, R0 ;  /* 0x0000000000f27202 */ /* 0x000fe20000000f00 */
[----:B------:R-:W-:-:S05]  /*120d0*/  @P0 BRA `(.L_x_2765) ;  /* 0xffffbdb000000947 */ /* 0x000fca000383ffff */
.L_x_2748:
[----:B-12---:R-:W2:Y:S04]  /*120e0*/  LDL.LU R0, [R1+0x1c] ;  /* 0x00001c0001007983 */ /* 0x006ea80000300800 */
        /* <DEDUP_REMOVED lines=184> */
.L_x_2704:
        /* <DEDUP_REMOVED lines=311> */
.L_x_2768:
[----:B---34-:R-:W-:Y:S05]  /*13fe0*/  BSYNC B0 ;  /* 0x0000000000007941 */ /* 0x018fea0003800000 */
.L_x_2767:
        /* <DEDUP_REMOVED lines=16> */
.L_x_2770:
[----:B------:R-:W-:Y:S05]  /*140f0*/  BSYNC B0 ;  /* 0x0000000000007941 */ /* 0x000fea0003800000 */
.L_x_2769:
        /* <DEDUP_REMOVED lines=16> */
.L_x_2772:
[----:B------:R-:W-:Y:S05]  /*14200*/  BSYNC B0 ;  /* 0x0000000000007941 */ /* 0x000fea0003800000 */
.L_x_2771:
        /* <DEDUP_REMOVED lines=16> */
.L_x_2774:
[----:B------:R-:W-:Y:S05]  /*14310*/  BSYNC B0 ;  /* 0x0000000000007941 */ /* 0x000fea0003800000 */
.L_x_2773:
        /* <DEDUP_REMOVED lines=16> */
.L_x_2776:
[----:B------:R-:W-:Y:S05]  /*14420*/  BSYNC B0 ;  /* 0x0000000000007941 */ /* 0x000fea0003800000 */
.L_x_2775:
        /* <DEDUP_REMOVED lines=16> */
.L_x_2778:
[----:B------:R-:W-:Y:S05]  /*14530*/  BSYNC B0 ;  /* 0x0000000000007941 */ /* 0x000fea0003800000 */
.L_x_2777:
        /* <DEDUP_REMOVED lines=16> */
.L_x_2780:
[----:B------:R-:W-:Y:S05]  /*14640*/  BSYNC B0 ;  /* 0x0000000000007941 */ /* 0x000fea0003800000 */
.L_x_2779:
        /* <DEDUP_REMOVED lines=17> */
.L_x_2766:
        /* <DEDUP_REMOVED lines=40> */
.L_x_2782:
[----:B------:R-:W-:Y:S05]  /*149e0*/  BSYNC B0 ;  /* 0x0000000000007941 */ /* 0x000fea0003800000 */
.L_x_2781:
        /* <DEDUP_REMOVED lines=56> */
.L_x_2784:
[----:B------:R-:W-:Y:S05]  /*14d70*/  BSYNC B0 ;  /* 0x0000000000007941 */ /* 0x000fea0003800000 */
.L_x_2783:
        /* <DEDUP_REMOVED lines=15> */
.L_x_2786:
[----:B------:R-:W-:Y:S05]  /*14e70*/  BSYNC B0 ;  /* 0x0000000000007941 */ /* 0x000fea0003800000 */
.L_x_2785:
        /* <DEDUP_REMOVED lines=15> */
.L_x_2788:
[----:B------:R-:W-:Y:S05]  /*14f70*/  BSYNC B0 ;  /* 0x0000000000007941 */ /* 0x000fea0003800000 */
.L_x_2787:
        /* <DEDUP_REMOVED lines=15> */
.L_x_2790:
[----:B------:R-:W-:Y:S05]  /*15070*/  BSYNC B0 ;  /* 0x0000000000007941 */ /* 0x000fea0003800000 */
.L_x_2789:
        /* <DEDUP_REMOVED lines=15> */
.L_x_2792:
[----:B------:R-:W-:Y:S05]  /*15170*/  BSYNC B0 ;  /* 0x0000000000007941 */ /* 0x000fea0003800000 */
.L_x_2791:
        /* <DEDUP_REMOVED lines=15> */
.L_x_2794:
[----:B------:R-:W-:Y:S05]  /*15270*/  BSYNC B0 ;  /* 0x0000000000007941 */ /* 0x000fea0003800000 */
.L_x_2793:
        /* <DEDUP_REMOVED lines=15> */
.L_x_2796:
[----:B------:R-:W-:Y:S05]  /*15370*/  BSYNC B0 ;  /* 0x0000000000007941 */ /* 0x000fea0003800000 */
.L_x_2795:
        /* <DEDUP_REMOVED lines=16> */
.L_x_2797:
        /* <DEDUP_REMOVED lines=16> */
.L_x_3575:


//--------------------- .text._ZN7cutlass13device_kernelIN5flash19enable_sm80_to_sm89INS1_16FlashAttnFwdSm80INS1_25CollectiveMainloopFwdSm80ILi4ELi1ELb0EN4cute5tupleIJNS5_1CILi128EEENS7_ILi48EEES8_EEELi128ENS_6half_tEfNS_4arch4Sm80ELb0ELb1ELb0ELb1ELb0ELb0ELb1ELb0EEENS1_21CollectiveEpilogueFwdINS6_IJS8_S8_S9_EEENS6_IJNS7_ILi1EEESH_SH_EEESB_SD_Li128ELb1ELb1ELb0ELb0EEENS1_19SingleTileSchedulerILb1ELb0ELb1ELi128EEEEEEEEEvNT_6ParamsE --------------------------
	.section	.text._ZN7cutlass13device_kernelIN5flash19enable_sm80_to_sm89INS1_16FlashAttnFwdSm80INS1_25CollectiveMainloopFwdSm80ILi4ELi1ELb0EN4cute5tupleIJNS5_1CILi128EEENS7_ILi48EEES8_EEELi128ENS_6half_tEfNS_4arch4Sm80ELb0ELb1ELb0ELb1ELb0ELb0ELb1ELb0EEENS1_21CollectiveEpilogueFwdINS6_IJS8_S8_S9_EEENS6_IJNS7_ILi1EEESH_SH_EEESB_SD_Li128ELb1ELb1ELb0ELb0EEENS1_19SingleTileSchedulerILb1ELb0ELb1ELi128EEEEEEEEEvNT_6ParamsE,"ax",@progbits
	.sectioninfo	@"SHI_REGISTERS=255"
	.align	128
.text._ZN7cutlass13device_kernelIN5flash19enable_sm80_to_sm89INS1_16FlashAttnFwdSm80INS1_25CollectiveMainloopFwdSm80ILi4ELi1ELb0EN4cute5tupleIJNS5_1CILi128EEENS7_ILi48EEES8_EEELi128ENS_6half_tEfNS_4arch4Sm80ELb0ELb1ELb0ELb1ELb0ELb0ELb1ELb0EEENS1_21CollectiveEpilogueFwdINS6_IJS8_S8_S9_EEENS6_IJNS7_ILi1EEESH_SH_EEESB_SD_Li128ELb1ELb1ELb0ELb0EEENS1_19SingleTileSchedulerILb1ELb0ELb1ELi128EEEEEEEEEvNT_6ParamsE:
        .type           _ZN7cutlass13device_kernelIN5flash19enable_sm80_to_sm89INS1_16FlashAttnFwdSm80INS1_25CollectiveMainloopFwdSm80ILi4ELi1ELb0EN4cute5tupleIJNS5_1CILi128EEENS7_ILi48EEES8_EEELi128ENS_6half_tEfNS_4arch4Sm80ELb0ELb1ELb0ELb1ELb0ELb0ELb1ELb0EEENS1_21CollectiveEpilogueFwdINS6_IJS8_S8_S9_EEENS6_IJNS7_ILi1EEESH_SH_EEESB_SD_Li128ELb1ELb1ELb0ELb0EEENS1_19SingleTileSchedulerILb1ELb0ELb1ELi128EEEEEEEEEvNT_6ParamsE,@function
        .size           _ZN7cutlass13device_kernelIN5flash19enable_sm80_to_sm89INS1_16FlashAttnFwdSm80INS1_25CollectiveMainloopFwdSm80ILi4ELi1ELb0EN4cute5tupleIJNS5_1CILi128EEENS7_ILi48EEES8_EEELi128ENS_6half_tEfNS_4arch4Sm80ELb0ELb1ELb0ELb1ELb0ELb0ELb1ELb0EEENS1_21CollectiveEpilogueFwdINS6_IJS8_S8_S9_EEENS6_IJNS7_ILi1EEESH_SH_EEESB_SD_Li128ELb1ELb1ELb0ELb0EEENS1_19SingleTileSchedulerILb1ELb0ELb1ELi128EEEEEEEEEvNT_6ParamsE,(.L_x_3576 - _ZN7cutlass13device_kernelIN5flash19enable_sm80_to_sm89INS1_16FlashAttnFwdSm80INS1_25CollectiveMainloopFwdSm80ILi4ELi1ELb0EN4cute5tupleIJNS5_1CILi128EEENS7_ILi48EEES8_EEELi128ENS_6half_tEfNS_4arch4Sm80ELb0ELb1ELb0ELb1ELb0ELb0ELb1ELb0EEENS1_21CollectiveEpilogueFwdINS6_IJS8_S8_S9_EEENS6_IJNS7_ILi1EEESH_SH_EEESB_SD_Li128ELb1ELb1ELb0ELb0EEENS1_19SingleTileSchedulerILb1ELb0ELb1ELi128EEEEEEEEEvNT_6ParamsE)
        .other          _ZN7cutlass13device_kernelIN5flash19enable_sm80_to_sm89INS1_16FlashAttnFwdSm80INS1_25CollectiveMainloopFwdSm80ILi4ELi1ELb0EN4cute5tupleIJNS5_1CILi128EEENS7_ILi48EEES8_EEELi128ENS_6half_tEfNS_4arch4Sm80ELb0ELb1ELb0ELb1ELb0ELb0ELb1ELb0EEENS1_21CollectiveEpilogueFwdINS6_IJS8_S8_S9_EEENS6_IJNS7_ILi1EEESH_SH_EEESB_SD_Li128ELb1ELb1ELb0ELb0EEENS1_19SingleTileSchedulerILb1ELb0ELb1ELi128EEEEEEEEEvNT_6ParamsE,@"STO_CUDA_ENTRY STV_DEFAULT"
_ZN7cutlass13device_kernelIN5flash19enable_sm80_to_sm89INS1_16FlashAttnFwdSm80INS1_25CollectiveMainloopFwdSm80ILi4ELi1ELb0EN4cute5tupleIJNS5_1CILi128EEENS7_ILi48EEES8_EEELi128ENS_6half_tEfNS_4arch4Sm80ELb0ELb1ELb0ELb1ELb0ELb0ELb1ELb0EEENS1_21CollectiveEpilogueFwdINS6_IJS8_S8_S9_EEENS6_IJNS7_ILi1EEESH_SH_EEESB_SD_Li128ELb1ELb1ELb0ELb0EEENS1_19SingleTileSchedulerILb1ELb0ELb1ELi128EEEEEEEEEvNT_6ParamsE:
        /* <DEDUP_REMOVED lines=17> */
.L_x_2799:
        /* <DEDUP_REMOVED lines=8> */
.L_x_2801:
[----:B------:R-:W-:-:S04]  /*0190*/  MOV R0, c[0x0][0x54c] ;  /* 0x0001530000007a02 */ /* 0x000fc80000000f00 */
.L_x_2800:
[----:B------:R-:W-:Y:S01]  /*01a0*/  USHF.L.U32 UR23, UR23, 0x7, URZ ;  /* 0x0000000717177899 */ /* 0x000fe2000800063f */
[----:B-----5:R-:W-:-:S05]  /*01b0*/  IMAD R0, R0, c[0x0][0x548], RZ ;  /* 0x0001520000007a24 */ /* 0x020fca00078e02ff */
[----:B------:R-:W-:-:S04]  /*01c0*/  ISETP.LE.AND P0, PT, R0, UR23, PT ;  /* 0x0000001700007c0c */ /* 0x000fc8000bf03270 */
[----:B------:R-:W-:-:S05]  /*01d0*/  SEL R0, R5, 0xffffffff, !P0 ;  /* 0xffffffff05007807 */ /* 0x000fca0004000000 */
[----:B------:R2:W-:Y:S01]  /*01e0*/  STL [R1+0x50], R0 ;  /* 0x0000500001007387 */ /* 0x0005e20000100800 */
[----:B------:R-:W-:Y:S05]  /*01f0*/  BRA `(.L_x_2802) ;  /* 0x0000013000007947 */ /* 0x000fea0003800000 */
.L_x_2798:
[----:B------:R-:W-:-:S04]  /*0200*/  ISETP.NE.U32.AND P0, PT, RZ, c[0x0][0x568], PT ;  /* 0x00015a00ff007a0c */ /* 0x000fc80003f05070 */
[----:B------:R-:W-:-:S13]  /*0210*/  ISETP.NE.AND.EX P0, PT, RZ, c[0x0][0x56c], PT, P0 ;  /* 0x00015b00ff007a0c */ /* 0x000fda0003f05300 */
[----:B------:R-:W-:Y:S05]  /*0220*/  @!P0 BRA `(.L_x_2803) ;  /* 0x0000002000008947 */ /* 0x000fea0003800000 */
[----:B------:R1:W5:Y:S01]  /*0230*/  LDG.E R0, [R2.64] ;  /* 0x0000001402007981 */ /* 0x000362000c1e1900 */
[----:B------:R-:W-:Y:S05]  /*0240*/  BRA `(.L_x_2804) ;  /* 0x0000009000007947 */ /* 0x000fea0003800000 */
.L_x_2803:
        /* <DEDUP_REMOVED lines=8> */
.L_x_2805:
[----:B------:R-:W-:-:S04]  /*02d0*/  MOV R0, c[0x0][0x54c] ;  /* 0x0001530000007a02 */ /* 0x000fc80000000f00 */
.L_x_2804:
[----:B------:R-:W-:Y:S01]  /*02e0*/  USHF.L.U32 UR23, UR23, 0x7, URZ ;  /* 0x0000000717177899 */ /* 0x000fe2000800063f */
[----:B-----5:R-:W-:-:S05]  /*02f0*/  IMAD R0, R0, c[0x0][0x548], RZ ;  /* 0x0001520000007a24 */ /* 0x020fca00078e02ff */
[----:B------:R-:W-:-:S04]  /*0300*/  ISETP.LE.AND P0, PT, R0, UR23, PT ;  /* 0x0000001700007c0c */ /* 0x000fc8000bf03270 */
[----:B------:R-:W-:-:S05]  /*0310*/  SEL R0, R5, 0xffffffff, !P0 ;  /* 0xffffffff05007807 */ /* 0x000fca0004000000 */
[----:B------:R2:W-:Y:S04]  /*0320*/  STL [R1+0x50], R0 ;  /* 0x0000500001007387 */ /* 0x0005e80000100800 */
.L_x_2802:
        /* <DEDUP_REMOVED lines=32> */
.L_x_2806:
[----:B------:R-:W-:-:S04]  /*0530*/  ISETP.NE.U32.AND P0, PT, RZ, c[0x0][0x368], PT ;  /* 0x0000da00ff007a0c */ /* 0x000fc80003f05070 */
[----:B------:R-:W-:-:S13]  /*0540*/  ISETP.NE.AND.EX P0, PT, RZ, c[0x0][0x36c], PT, P0 ;  /* 0x0000db00ff007a0c */ /* 0x000fda0003f05300 */
[----:B------:R-:W-:Y:S05]  /*0550*/  @!P0 BRA `(.L_x_2807) ;  /* 0x0000004000008947 */ /* 0x000fea0003800000 */
[----:B------:R-:W-:-:S05]  /*0560*/  IMAD.WIDE R2, R52, R9, c[0x0][0x368] ;  /* 0x0000da0034027625 */ /* 0x000fca00078e0209 */
[----:B------:R-:W2:Y:S02]  /*0570*/  LDG.E R0, [R2.64] ;  /* 0x0000001402007981 */ /* 0x000ea4000c1e1900 */
[----:B--2---:R1:W2:Y:S02]  /*0580*/  R2UR UR9, R0 ;  /* 0x00000000000973c2 */ /* 0x0042a400000e0000 */
[----:B-12---:R-:W-:Y:S05]  /*0590*/  BRA `(.L_x_2808) ;  /* 0x0000006000007947 */ /* 0x006fea0003800000 */
.L_x_2807:
[----:B------:R-:W-:Y:S05]  /*05a0*/  @!P5 BRA `(.L_x_2808) ;  /* 0x000000500000d947 */ /* 0x000fea0003800000 */
[----:B------:R1:W2:Y:S04]  /*05b0*/  LDG.E R0, [R2.64] ;  /* 0x0000001402007981 */ /* 0x0002a8000c1e1900 */
[----:B-1----:R-:W4:Y:S01]  /*05c0*/  LDG.E R2, [R2.64+0x4] ;  /* 0x0000041402027981 */ /* 0x002f22000c1e1900 */
[----:B--2---:R-:W1:Y:S08]  /*05d0*/  R2UR UR9, R0 ;  /* 0x00000000000973c2 */ /* 0x004e7000000e0000 */
[----:B----4-:R-:W1:Y:S02]  /*05e0*/  R2UR UR4, R2 ;  /* 0x00000000020473c2 */ /* 0x010e6400000e0000 */
[----:B-1----:R-:W-:-:S06]  /*05f0*/  UIADD3 UR9, -UR9, UR4, URZ ;  /* 0x0000000409097290 */ /* 0x002fcc000fffe13f */
.L_x_2808:
        /* <DEDUP_REMOVED lines=29> */
.L_x_2810:
[----:B------:R-:W-:Y:S02]  /*07d0*/  UISETP.NE.AND UP0, UPT, UR5, 0x1, UPT ;  /* 0x000000010500788c */ /* 0x000fe4000bf05270 */
[----:B------:R-:W-:Y:S02]  /*07e0*/  ULDC.64 UR6, c[0x0][0x330] ;  /* 0x0000cc0000067ab9 */ /* 0x000fe40000000a00 */
[----:B------:R-:W-:-:S07]  /*07f0*/  UIMAD.WIDE.U32 UR10, UR8, UR6, URZ ;  /* 0x00000006080a72a5 */ /* 0x000fce000f8e003f */
[----:B------:R-:W-:Y:S02]  /*0800*/  @UP0 USHF.R.U32.HI UR8, URZ, UR7, UR11 ;  /* 0x000000073f080299 */ /* 0x000fe4000801160b */
.L_x_2811:
[----:B------:R-:W-:Y:S02]  /*0810*/  ULDC UR6, c[0x0][0x32c] ;  /* 0x0000cb0000067ab9 */ /* 0x000fe40000000800 */
[----:B------:R-:W-:-:S04]  /*0820*/  UIMAD UR6, UR8, UR5, UR6 ;  /* 0x00000005080672a4 */ /* 0x000fc8000f8e0206 */
[----:B------:R-:W-:-:S04]  /*0830*/  UISETP.LT.AND UP0, UPT, UR4, UR6, UPT ;  /* 0x000000060400728c */ /* 0x000fc8000bf01270 */
[----:B------:R-:W-:Y:S02]  /*0840*/  USEL UR4, UR4, UR6, UP0 ;  /* 0x0000000604047287 */ /* 0x000fe40008000000 */
.L_x_2809:
        /* <DEDUP_REMOVED lines=33> */
.L_x_2813:
[----:B------:R-:W-:-:S03]  /*0a60*/  UISETP.NE.AND UP0, UPT, UR5, 0x1, UPT ;  /* 0x000000010500788c */ /* 0x000fc6000bf05270 */
[----:B------:R-:W-:Y:S02]  /*0a70*/  ULDC.64 UR4, c[0x0][0x330] ;  /* 0x0000cc0000047ab9 */ /* 0x000fe40000000a00 */
[----:B------:R-:W-:-:S06]  /*0a80*/  UIMAD.WIDE.U32 UR10, UR7, UR4, URZ ;  /* 0x00000004070a72a5 */ /* 0x000fcc000f8e003f */
[----:B------:R-:W-:Y:S02]  /*0a90*/  @UP0 USHF.R.U32.HI UR7, URZ, UR5, UR11 ;  /* 0x000000053f070299 */ /* 0x000fe4000801160b */
.L_x_2814:
[----:B------:R-:W-:Y:S02]  /*0aa0*/  ULDC UR4, c[0x0][0x32c] ;  /* 0x0000cb0000047ab9 */ /* 0x000fe40000000800 */
[----:B------:R-:W-:-:S04]  /*0ab0*/  UIMAD UR4, UR7, UR4, URZ ;  /* 0x00000004070472a4 */ /* 0x000fc8000f8e023f */
[----:B------:R-:W-:-:S04]  /*0ac0*/  UISETP.LT.AND UP0, UPT, UR6, UR4, UPT ;  /* 0x000000040600728c */ /* 0x000fc8000bf01270 */
[----:B------:R-:W-:-:S04]  /*0ad0*/  USEL UR6, UR6, UR4, !UP0 ;  /* 0x0000000406067287 */ /* 0x000fc8000c000000 */
.L_x_2812:
        /* <DEDUP_REMOVED lines=224> */
.L_x_2817:
[----:B---34-:R-:W-:Y:S05]  /*18e0*/  BSYNC B0 ;  /* 0x0000000000007941 */ /* 0x018fea0003800000 */
.L_x_2816:
        /* <DEDUP_REMOVED lines=16> */
.L_x_2819:
[----:B------:R-:W-:Y:S05]  /*19f0*/  BSYNC B0 ;  /* 0x0000000000007941 */ /* 0x000fea0003800000 */
.L_x_2818:
        /* <DEDUP_REMOVED lines=16> */
.L_x_2821:
[----:B------:R-:W-:Y:S05]  /*1b00*/  BSYNC B0 ;  /* 0x0000000000007941 */ /* 0x000fea0003800000 */
.L_x_2820:
        /* <DEDUP_REMOVED lines=16> */
.L_x_2823:
[----:B------:R-:W-:Y:S05]  /*1c10*/  BSYNC B0 ;  /* 0x0000000000007941 */ /* 0x000fea0003800000 */
.L_x_2822:
        /* <DEDUP_REMOVED lines=16> */
.L_x_2825:
[----:B------:R-:W-:Y:S05]  /*1d20*/  BSYNC B0 ;  /* 0x0000000000007941 */ /* 0x000fea0003800000 */
.L_x_2824:
        /* <DEDUP_REMOVED lines=16> */
.L_x_2827:
[----:B------:R-:W-:Y:S05]  /*1e30*/  BSYNC B0 ;  /* 0x0000000000007941 */ /* 0x000fea0003800000 */
.L_x_2826:
        /* <DEDUP_REMOVED lines=16> */
.L_x_2829:
[----:B------:R-:W-:Y:S05]  /*1f40*/  BSYNC B0 ;  /* 0x0000000000007941 */ /* 0x000fea0003800000 */
.L_x_2828:
        /* <DEDUP_REMOVED lines=172> */
[----:B------:R-:W-:Y:S02]  /*2a10*/  IMAD.IADD R229, R0, 0x1, R235 ;  /* 0x0000000100e57824 */ /* 0x000fe400078e02eb */
        /* <DEDUP_REMOVED lines=91> */
[----:B------:R-:W4:Y:S07]  /*2fd0*/  LDSM.16.M88.4 R24, [R229+0x2000] ;  /* 0x00200000e518783b */ /* 0x000f2e0000000200 */
[----:B------:R-:W-:Y:S01]  /*2fe0*/  HMMA.16816.F32 R56, R20, R70, R80 ;  /* 0x000000461438723c */ /* 0x000fe20000001850 */
[----:B------:R-:W5:Y:S01]  /*2ff0*/  LDSM.16.M88.4 R20, [R229+0x2800] ;  /* 0x00280000e514783b */ /* 0x000f620000000200 */
        /* <DEDUP_REMOVED lines=17> */
[C---:B------:R-:W-:Y:S08]  /*3110*/  HMMA.16816.F32 R80, R4.reuse, R28, R80 ;  /* 0x0000001c0450723c */ /* 0x040ff00000001850 */
[C---:B------:R-:W-:Y:S08]  /*3120*/  HMMA.16816.F32 R112, R4.reuse, R30, R76 ;  /* 0x0000001e0470723c */ /* 0x040ff0000000184c */
[C---:B-----5:R-:W-:Y:S08]  /*3130*/  HMMA.16816.F32 R64, R4.reuse, R20, R64 ;  /* 0x000000140440723c */ /* 0x060ff00000001840 */
        /* <DEDUP_REMOVED lines=33> */
.L_x_2830:
[----:B------:R-:W-:Y:S01]  /*3350*/  LOP3.LUT R0, R121, 0xffffffe0, RZ, 0xc0, !PT ;  /* 0xffffffe079007812 */ /* 0x000fe200078ec0ff */
[----:B------:R-:W-:Y:S01]  /*3360*/  UISETP.NE.AND UP1, UPT, UR17, URZ, UPT ;  /* 0x0000003f1100728c */ /* 0x000fe2000bf25270 */
[----:B-1----:R-:W-:Y:S01]  /*3370*/  LEA.HI R5, R122, R123, RZ, 0x2 ;  /* 0x0000007b7a057211 */ /* 0x002fe200078f10ff */
[----:B------:R-:W-:Y:S01]  /*3380*/  UIADD3 UR4, UR9, 0x1, UR24 ;  /* 0x0000000109047890 */ /* 0x000fe2000fffe018 */
[----:B------:R-:W-:Y:S01]  /*3390*/  SHF.R.S32.HI R4, RZ, 0x1f, R120 ;  /* 0x0000001fff047819 */ /* 0x000fe20000011478 */
[----:B------:R-:W-:Y:S01]  /*33a0*/  IMAD.IADD R0, R123, 0x1, -R0 ;  /* 0x000000017b007824 */ /* 0x000fe200078e0a00 */
[----:B------:R-:W-:Y:S01]  /*33b0*/  LOP3.LUT R5, R5, 0xfffffffc, RZ, 0xc0, !PT ;  /* 0xfffffffc05057812 */ /* 0x000fe200078ec0ff */
[----:B------:R-:W-:Y:S01]  /*33c0*/  UISETP.NE.AND UP0, UPT, UR16, URZ, UPT ;  /* 0x0000003f1000728c */ /* 0x000fe2000bf05270 */
[----:B------:R-:W-:Y:S01]  /*33d0*/  LEA.HI R4, R4, R120, RZ, 0x2 ;  /* 0x0000007804047211 */ /* 0x000fe200078f10ff */
[----:B------:R-:W-:Y:S01]  /*33e0*/  ULDC UR14, c[0x0][0x324] ;  /* 0x0000c900000e7ab9 */ /* 0x000fe20000000800 */
[----:B------:R-:W-:Y:S01]  /*33f0*/  SHF.R.S32.HI R7, RZ, 0x1f, R0 ;  /* 0x0000001fff077819 */ /* 0x000fe20000011400 */
[----:B------:R-:W-:Y:S01]  /*3400*/  IMAD.IADD R5, R123, 0x1, -R5 ;  /* 0x000000017b057824 */ /* 0x000fe200078e0a05 */
[----:B------:R-:W-:Y:S01]  /*3410*/  LOP3.LUT R6, R4, 0xffffffc, RZ, 0xc0, !PT ;  /* 0x0ffffffc04067812 */ /* 0x000fe200078ec0ff */
[----:B------:R-:W-:Y:S01]  /*3420*/  ULOP3.LUT UR14, URZ, UR14, URZ, 0x33, !UPT ;  /* 0x0000000e3f0e7292 */ /* 0x000fe2000f8e333f */
[----:B------:R-:W-:Y:S01]  /*3430*/  LEA.HI R7, R7, R0, RZ, 0x2 ;  /* 0x0000000007077211 */ /* 0x000fe200078f10ff */
[----:B------:R-:W0:Y:S01]  /*3440*/  LDGDEPBAR ;  /* 0x00000000000079af */ /* 0x000e220000000000 */
[----:B------:R-:W-:Y:S01]  /*3450*/  LEA.HI R4, R5, R5, RZ, 0x1 ;  /* 0x0000000505047211 */ /* 0x000fe200078f08ff */
[----:B------:R-:W-:Y:S01]  /*3460*/  IMAD.IADD R8, R120, 0x1, -R6 ;  /* 0x0000000178087824 */ /* 0x000fe200078e0a06 */
[----:B------:R-:W-:-:S02]  /*3470*/  LEA.HI.SX32 R6, R7, UR23, 0x1e ;  /* 0x0000001707067c11 */ /* 0x000fc4000f8ff2ff */
[----:B------:R-:W-:Y:S01]  /*3480*/  PLOP3.LUT P1, PT, PT, PT, UP1, 0x80, 0x0 ;  /* 0x000000000000781c */ /* 0x000fe20003f2f018 */
[C---:B------:R-:W-:Y:S01]  /*3490*/  IMAD.SHL.U32 R9, R4.reuse, 0x20, RZ ;  /* 0x0000002004097824 */ /* 0x040fe200078e00ff */
[----:B------:R-:W-:Y:S01]  /*34a0*/  LOP3.LUT R4, R4, 0x1ffffffe, RZ, 0xc0, !PT ;  /* 0x1ffffffe04047812 */ /* 0x000fe200078ec0ff */
[----:B------:R-:W-:Y:S01]  /*34b0*/  IMAD R8, R8, 0x10, R6 ;  /* 0x0000001008087824 */ /* 0x000fe200078e0206 */
[----:B------:R-:W-:Y:S02]  /*34c0*/  PLOP3.LUT P0, PT, PT, PT, UP1, 0x80, 0x0 ;  /* 0x000000000000781c */ /* 0x000fe40003f0f018 */
        /* <DEDUP_REMOVED lines=11> */
[----:B------:R-:W-:-:S02]  /*3580*/  IMAD.IADD R4, R0, 0x1, -R4 ;  /* 0x0000000100047824 */ /* 0x000fc400078e0a04 */
[----:B------:R-:W-:Y:S02]  /*3590*/  IMAD.U32 R0, RZ, RZ, UR4 ;  /* 0x00000004ff007e24 */ /* 0x000fe4000f8e00ff */
[----:B------:R-:W-:-:S05]  /*35a0*/  IMAD.SHL.U32 R8, R4, 0x2, RZ ;  /* 0x0000000204087824 */ /* 0x000fca00078e00ff */
[----:B------:R3:W-:Y:S01]  /*35b0*/  STL [R1+0x10], R8 ;  /* 0x0000100801007387 */ /* 0x0007e20000100800 */
[----:B------:R-:W-:Y:S02]  /*35c0*/  IADD3 R0, R0, -UR15, -R8 ;  /* 0x8000000f00007c10 */ /* 0x000fe4000fffe808 */
[----:B------:R-:W-:Y:S02]  /*35d0*/  IADD3 R11, -R8, UR9, R119 ;  /* 0x00000009080b7c10 */ /* 0x000fe4000fffe177 */
[C---:B-1----:R-:W-:Y:S02]  /*35e0*/  IADD3 R10, R0.reuse, c[0x0][0x328], RZ ;  /* 0x0000ca00000a7a10 */ /* 0x042fe40007ffe0ff */
[----:B------:R-:W-:Y:S01]  /*35f0*/  IADD3 R12, R0, UR14, RZ ;  /* 0x0000000e000c7c10 */ /* 0x000fe2000fffe0ff */
[----:B------:R-:W-:Y:S01]  /*3600*/  IMAD.IADD R0, R118, 0x1, R117 ;  /* 0x0000000176007824 */ /* 0x000fe200078e0275 */
[----:B------:R-:W-:Y:S01]  /*3610*/  IADD3 R13, -R8, UR24, RZ ;  /* 0x00000018080d7c10 */ /* 0x000fe2000fffe1ff */
[----:B--2---:R-:W-:-:S02]  /*3620*/  IMAD.IADD R5, R10, 0x1, R6 ;  /* 0x000000010a057824 */ /* 0x004fc400078e0206 */
[----:B------:R-:W-:-:S03]  /*3630*/  IMAD.IADD R4, R12, 0x1, R6 ;  /* 0x000000010c047824 */ /* 0x000fc600078e0206 */
[----:B------:R-:W-:Y:S01]  /*3640*/  IMNMX R5, R5, R11, PT ;  /* 0x0000000b05057217 */ /* 0x000fe20003800200 */
[----:B------:R-:W-:Y:S05]  /*3650*/  @P0 BRA `(.L_x_2831) ;  /* 0x0000015000000947 */ /* 0x000fea0003800000 */
[----:B------:R-:W-:Y:S01]  /*3660*/  IMAD.U32 R7, RZ, RZ, UR15 ;  /* 0x0000000fff077e24 */ /* 0x000fe2000f8e00ff */
        /* <DEDUP_REMOVED lines=11> */
.L_x_2833:
[----:B------:R-:W-:-:S04]  /*3720*/  MOV R7, c[0x0][0x32c] ;  /* 0x0000cb0000077a02 */ /* 0x000fc80000000f00 */
[----:B------:R-:W-:-:S13]  /*3730*/  ISETP.NE.AND P0, PT, R7, 0x1, PT ;  /* 0x000000010700780c */ /* 0x000fda0003f05270 */
[----:B------:R-:W-:-:S05]  /*3740*/  @P0 IMAD.HI.U32 R7, R6, c[0x0][0x330], RZ ;  /* 0x0000cc0006070a27 */ /* 0x000fca00078e00ff */
[----:B------:R-:W-:Y:S02]  /*3750*/  @P0 SHF.R.U32.HI R6, RZ, c[0x0][0x334], R7 ;  /* 0x0000cd00ff060a19 */ /* 0x000fe40000011607 */
.L_x_2834:
[----:B------:R-:W-:Y:S05]  /*3760*/  BSYNC B0 ;  /* 0x0000000000007941 */ /* 0x000fea0003800000 */
.L_x_2832:
[----:B------:R-:W-:-:S05]  /*3770*/  IMAD R6, R6, c[0x0][0x32c], R13 ;  /* 0x0000cb0006067a24 */ /* 0x000fca00078e020d */
[----:B------:R-:W-:Y:S02]  /*3780*/  IADD3 R7, R6, c[0x0][0x32c], RZ ;  /* 0x0000cb0006077a10 */ /* 0x000fe40007ffe0ff */
[----:B------:R-:W-:Y:S02]  /*3790*/  IMNMX R4, R4, R6, !PT ;  /* 0x0000000604047217 */ /* 0x000fe40007800200 */
[----:B------:R-:W-:Y:S02]  /*37a0*/  IMNMX R5, R5, R7, PT ;  /* 0x0000000705057217 */ /* 0x000fe40003800200 */
.L_x_2831:
[----:B---3--:R-:W1:Y:S01]  /*37b0*/  SHFL.IDX PT, R8, R9, 0x1, 0x1c1f ;  /* 0x003c1f0009087f89 */ /* 0x008e6200000e0000 */
[----:B------:R-:W-:-:S06]  /*37c0*/  UISETP.NE.AND UP0, UPT, UR16, URZ, UPT ;  /* 0x0000003f1000728c */ /* 0x000fcc000bf05270 */
[----:B------:R-:W-:Y:S01]  /*37d0*/  PLOP3.LUT P0, PT, PT, PT, UP0, 0x40, 0x0 ;  /* 0x000000000000781c */ /* 0x000fe20003f0e808 */
[--C-:B-1----:R-:W-:Y:S02]  /*37e0*/  IMAD.IADD R7, R10, 0x1, R8.reuse ;  /* 0x000000010a077824 */ /* 0x102fe400078e0208 */
[----:B------:R-:W-:-:S03]  /*37f0*/  IMAD.IADD R6, R12, 0x1, R8 ;  /* 0x000000010c067824 */ /* 0x000fc600078e0208 */
[----:B------:R-:W-:-:S07]  /*3800*/  IMNMX R7, R7, R11, PT ;  /* 0x0000000b07077217 */ /* 0x000fce0003800200 */
        /* <DEDUP_REMOVED lines=13> */
.L_x_2837:
[----:B------:R-:W-:-:S04]  /*38e0*/  MOV R14, c[0x0][0x32c] ;  /* 0x0000cb00000e7a02 */ /* 0x000fc80000000f00 */
[----:B------:R-:W-:-:S13]  /*38f0*/  ISETP.NE.AND P0, PT, R14, 0x1, PT ;  /* 0x000000010e00780c */ /* 0x000fda0003f05270 */
[----:B------:R-:W-:-:S05]  /*3900*/  @P0 IMAD.HI.U32 R14, R8, c[0x0][0x330], RZ ;  /* 0x0000cc00080e0a27 */ /* 0x000fca00078e00ff */
[----:B------:R-:W-:Y:S02]  /*3910*/  @P0 SHF.R.U32.HI R8, RZ, c[0x0][0x334], R14 ;  /* 0x0000cd00ff080a19 */ /* 0x000fe4000001160e */
.L_x_2838:
[----:B------:R-:W-:Y:S05]  /*3920*/  BSYNC B0 ;  /* 0x0000000000007941 */ /* 0x000fea0003800000 */
.L_x_2836:
[----:B------:R-:W-:-:S05]  /*3930*/  IMAD R8, R8, c[0x0][0x32c], R13 ;  /* 0x0000cb0008087a24 */ /* 0x000fca00078e020d */
[----:B------:R-:W-:Y:S02]  /*3940*/  IADD3 R14, R8, c[0x0][0x32c], RZ ;  /* 0x0000cb00080e7a10 */ /* 0x000fe40007ffe0ff */
[----:B------:R-:W-:Y:S02]  /*3950*/  IMNMX R6, R6, R8, !PT ;  /* 0x0000000806067217 */ /* 0x000fe40007800200 */
[----:B------:R-:W-:Y:S02]  /*3960*/  IMNMX R7, R7, R14, PT ;  /* 0x0000000e07077217 */ /* 0x000fe40003800200 */
.L_x_2835:
[----:B------:R-:W-:Y:S01]  /*3970*/  UISETP.GE.AND UP2, UPT, UR24, 0x9, UPT ;  /* 0x000000091800788c */ /* 0x000fe2000bf46270 */
[----:B------:R-:W1:Y:S01]  /*3980*/  SHFL.IDX PT, R8, R9, 0x2, 0x1c1f ;  /* 0x005c1f0009087f89 */ /* 0x000e6200000e0000 */
[----:B------:R-:W-:Y:S02]  /*3990*/  UISETP.GE.AND UP0, UPT, UR24, 0x1, UPT ;  /* 0x000000011800788c */ /* 0x000fe4000bf06270 */
[----:B------:R-:W-:Y:S02]  /*39a0*/  UISETP.GE.AND UP3, UPT, UR24, 0x2, UPT ;  /* 0x000000021800788c */ /* 0x000fe4000bf66270 */
        /* <DEDUP_REMOVED lines=20> */
[----:B------:R-:W-:Y:S01]  /*3af0*/  FSEL R17, R48, -INF , !P2 ;  /* 0xff80000030117808 */ /* 0x000fe20005000000 */
[----:B------:R-:W-:Y:S01]  /*3b00*/  UP2UR UR4, UPR, URZ, 0x1 ;  /* 0x000000013f047883 */ /* 0x000fe20008000000 */
[----:B------:R-:W-:Y:S01]  /*3b10*/  FSEL R19, R49, -INF , !P1 ;  /* 0xff80000031137808 */ /* 0x000fe20004800000 */
[----:B------:R-:W-:Y:S01]  /*3b20*/  UISETP.GE.AND UP3, UPT, UR24, 0x21, UPT ;  /* 0x000000211800788c */ /* 0x000fe2000bf66270 */
[----:B------:R-:W-:Y:S01]  /*3b30*/  PLOP3.LUT P0, PT, PT, PT, UP4, 0x40, 0x0 ;  /* 0x000000000000781c */ /* 0x000fe20003f0e848 */
[----:B------:R-:W-:Y:S01]  /*3b40*/  UISETP.GE.AND UP2, UPT, UR24, 0x22, UPT ;  /* 0x000000221800788c */ /* 0x000fe2000bf46270 */
[----:B------:R-:W-:Y:S01]  /*3b50*/  PLOP3.LUT P6, PT, PT, PT, UP1, 0x40, 0x0 ;  /* 0x000000000000781c */ /* 0x000fe20003fce818 */
[----:B------:R-:W-:Y:S01]  /*3b60*/  UISETP.GE.AND UP1, UPT, UR24, 0x29, UPT ;  /* 0x000000291800788c */ /* 0x000fe2000bf26270 */
[----:B------:R-:W-:Y:S01]  /*3b70*/  PLOP3.LUT P5, PT, PT, PT, UP0, 0x40, 0x0 ;  /* 0x000000000000781c */ /* 0x000fe20003fae808 */
[----:B------:R-:W-:Y:S01]  /*3b80*/  UISETP.GE.AND UP0, UPT, UR24, 0x2a, UPT ;  /* 0x0000002a1800788c */ /* 0x000fe2000bf06270 */
[----:B------:R-:W-:Y:S01]  /*3b90*/  PLOP3.LUT P2, PT, PT, PT, UP6, 0x40, 0x0 ;  /* 0x000000000000781c */ /* 0x000fe20003f4e868 */
[----:B------:R-:W-:Y:S01]  /*3ba0*/  UISETP.NE.AND UP6, UPT, UR16, URZ, UPT ;  /* 0x0000003f1000728c */ /* 0x000fe2000bfc5270 */
[----:B------:R-:W-:-:S02]  /*3bb0*/  PLOP3.LUT P1, PT, PT, PT, UP5, 0x40, 0x0 ;  /* 0x000000000000781c */ /* 0x000fc40003f2e858 */
[C---:B------:R-:W-:Y:S02]  /*3bc0*/  ISETP.GT.AND P0, PT, R4.reuse, 0x19, P0 ;  /* 0x000000190400780c */ /* 0x040fe40000704270 */
[C---:B------:R-:W-:Y:S02]  /*3bd0*/  ISETP.GT.AND P6, PT, R4.reuse, 0x9, P6 ;  /* 0x000000090400780c */ /* 0x040fe400037c4270 */
[C---:B------:R-:W-:Y:S02]  /*3be0*/  ISETP.GT.AND P5, PT, R4.reuse, 0x10, P5 ;  /* 0x000000100400780c */ /* 0x040fe40002fa4270 */
[C---:B------:R-:W-:Y:S02]  /*3bf0*/  ISETP.GT.AND P2, PT, R4.reuse, 0x11, P2 ;  /* 0x000000110400780c */ /* 0x040fe40001744270 */
[----:B------:R-:W-:Y:S02]  /*3c00*/  ISETP.GT.AND P1, PT, R4, 0x18, P1 ;  /* 0x000000180400780c */ /* 0x000fe40000f24270 */
[----:B------:R-:W-:-:S02]  /*3c10*/  ISETP.LT.OR P0, PT, R5, 0x1a, P0 ;  /* 0x0000001a0500780c */ /* 0x000fc40000701670 */
[C---:B------:R-:W-:Y:S02]  /*3c20*/  ISETP.LT.OR P6, PT, R5.reuse, 0xa, P6 ;  /* 0x0000000a0500780c */ /* 0x040fe400037c1670 */
[C---:B------:R-:W-:Y:S02]  /*3c30*/  ISETP.LT.OR P5, PT, R5.reuse, 0x11, P5 ;  /* 0x000000110500780c */ /* 0x040fe40002fa1670 */
[C---:B------:R-:W-:Y:S02]  /*3c40*/  ISETP.LT.OR P2, PT, R5.reuse, 0x12, P2 ;  /* 0x000000120500780c */ /* 0x040fe40001741670 */
[----:B------:R-:W-:Y:S02]  /*3c50*/  ISETP.LT.OR P1, PT, R5, 0x19, P1 ;  /* 0x000000190500780c */ /* 0x000fe40000f21670 */
[----:B------:R-:W-:Y:S02]  /*3c60*/  FSEL R33, R33, -INF , !P0 ;  /* 0xff80000021217808 */ /* 0x000fe40004000000 */
[----:B------:R-:W-:-:S02]  /*3c70*/  FSEL R21, R45, -INF , !P6 ;  /* 0xff8000002d157808 */ /* 0x000fc40007000000 */
[----:B------:R-:W-:Y:S02]  /*3c80*/  FSEL R22, R40, -INF , !P5 ;  /* 0xff80000028167808 */ /* 0x000fe40006800000 */
[----:B------:R-:W-:Y:S02]  /*3c90*/  FSEL R23, R41, -INF , !P2 ;  /* 0xff80000029177808 */ /* 0x000fe40005000000 */
[----:B------:R-:W-:Y:S02]  /*3ca0*/  FSEL R32, R32, -INF , !P1 ;  /* 0xff80000020207808 */ /* 0x000fe40004800000 */
[----:B------:R-:W-:Y:S01]  /*3cb0*/  PLOP3.LUT P0, PT, PT, PT, UP6, 0x40, 0x0 ;  /* 0x000000000000781c */ /* 0x000fe20003f0e868 */
[----:B------:R-:W-:Y:S01]  /*3cc0*/  UISETP.NE.AND UP6, UPT, UR26, URZ, UPT ;  /* 0x0000003f1a00728c */ /* 0x000fe2000bfc5270 */
[----:B------:R-:W-:Y:S02]  /*3cd0*/  PLOP3.LUT P6, PT, PT, PT, UP3, 0x40, 0x0 ;  /* 0x000000000000781c */ /* 0x000fe40003fce838 */
[----:B------:R-:W-:-:S02]  /*3ce0*/  PLOP3.LUT P5, PT, PT, PT, UP2, 0x40, 0x0 ;  /* 0x000000000000781c */ /* 0x000fc40003fae828 */
[----:B------:R-:W-:Y:S02]  /*3cf0*/  PLOP3.LUT P2, PT, PT, PT, UP1, 0x40, 0x0 ;  /* 0x000000000000781c */ /* 0x000fe40003f4e818 */
[----:B------:R-:W-:Y:S02]  /*3d00*/  PLOP3.LUT P1, PT, PT, PT, UP0, 0x40, 0x0 ;  /* 0x000000000000781c */ /* 0x000fe40003f2e808 */
[C---:B------:R-:W-:Y:S02]  /*3d10*/  ISETP.GT.AND P6, PT, R4.reuse, 0x20, P6 ;  /* 0x000000200400780c */ /* 0x040fe400037c4270 */
[C---:B------:R-:W-:Y:S02]  /*3d20*/  ISETP.GT.AND P5, PT, R4.reuse, 0x21, P5 ;  /* 0x000000210400780c */ /* 0x040fe40002fa4270 */
[C---:B------:R-:W-:Y:S02]  /*3d30*/  ISETP.GT.AND P2, PT, R4.reuse, 0x28, P2 ;  /* 0x000000280400780c */ /* 0x040fe40001744270 */
[----:B------:R-:W-:Y:S01]  /*3d40*/  ISETP.GT.AND P1, PT, R4, 0x29, P1 ;  /* 0x000000290400780c */ /* 0x000fe20000f24270 */
[----:B-1----:R-:W-:Y:S01]  /*3d50*/  IMAD.IADD R4, R12, 0x1, R8 ;  /* 0x000000010c047824 */ /* 0x002fe200078e0208 */
[----:B------:R-:W-:-:S02]  /*3d60*/  ISETP.LT.OR P6, PT, R5, 0x21, P6 ;  /* 0x000000210500780c */ /* 0x000fc400037c1670 */
[C---:B------:R-:W-:Y:S02]  /*3d70*/  ISETP.LT.OR P5, PT, R5.reuse, 0x22, P5 ;  /* 0x000000220500780c */ /* 0x040fe40002fa1670 */
[C---:B------:R-:W-:Y:S02]  /*3d80*/  ISETP.LT.OR P2, PT, R5.reuse, 0x29, P2 ;  /* 0x000000290500780c */ /* 0x040fe40001741670 */
[----:B------:R-:W-:Y:S01]  /*3d90*/  ISETP.LT.OR P1, PT, R5, 0x2a, P1 ;  /* 0x0000002a0500780c */ /* 0x000fe20000f21670 */
[----:B------:R-:W-:Y:S01]  /*3da0*/  IMAD.IADD R5, R10, 0x1, R8 ;  /* 0x000000010a057824 */ /* 0x000fe200078e0208 */
[----:B------:R-:W-:Y:S02]  /*3db0*/  FSEL R177, R36, -INF , !P6 ;  /* 0xff80000024b17808 */ /* 0x000fe40007000000 */
[----:B------:R-:W-:Y:S02]  /*3dc0*/  FSEL R176, R37, -INF , !P5 ;  /* 0xff80000025b07808 */ /* 0x000fe40006800000 */
[----:B------:R-:W-:-:S02]  /*3dd0*/  IMNMX R5, R5, R11, PT ;  /* 0x0000000b05057217 */ /* 0x000fc40003800200 */
[----:B------:R-:W-:Y:S02]  /*3de0*/  FSEL R179, R24, -INF , !P2 ;  /* 0xff80000018b37808 */ /* 0x000fe40005000000 */
[----:B------:R-:W-:Y:S01]  /*3df0*/  FSEL R184, R25, -INF , !P1 ;  /* 0xff80000019b87808 */ /* 0x000fe20004800000 */
        /* <DEDUP_REMOVED lines=13> */
.L_x_2841:
[----:B------:R-:W-:-:S04]  /*3ed0*/  MOV R14, c[0x0][0x32c] ;  /* 0x0000cb00000e7a02 */ /* 0x000fc80000000f00 */
[----:B------:R-:W-:-:S13]  /*3ee0*/  ISETP.NE.AND P0, PT, R14, 0x1, PT ;  /* 0x000000010e00780c */ /* 0x000fda0003f05270 */
[----:B------:R-:W-:-:S05]  /*3ef0*/  @P0 IMAD.HI.U32 R14, R8, c[0x0][0x330], RZ ;  /* 0x0000cc00080e0a27 */ /* 0x000fca00078e00ff */
[----:B------:R-:W-:Y:S02]  /*3f00*/  @P0 SHF.R.U32.HI R8, RZ, c[0x0][0x334], R14 ;  /* 0x0000cd00ff080a19 */ /* 0x000fe4000001160e */
.L_x_2842:
[----:B------:R-:W-:Y:S05]  /*3f10*/  BSYNC B0 ;  /* 0x0000000000007941 */ /* 0x000fea0003800000 */
.L_x_2840:
[----:B------:R-:W-:-:S05]  /*3f20*/  IMAD R8, R8, c[0x0][0x32c], R13 ;  /* 0x0000cb0008087a24 */ /* 0x000fca00078e020d */
[----:B------:R-:W-:Y:S02]  /*3f30*/  IADD3 R14, R8, c[0x0][0x32c], RZ ;  /* 0x0000cb00080e7a10 */ /* 0x000fe40007ffe0ff */
[----:B------:R-:W-:Y:S02]  /*3f40*/  IMNMX R4, R4, R8, !PT ;  /* 0x0000000804047217 */ /* 0x000fe40007800200 */
[----:B------:R-:W-:Y:S02]  /*3f50*/  IMNMX R5, R5, R14, PT ;  /* 0x0000000e05057217 */ /* 0x000fe40003800200 */
.L_x_2839:
[----:B------:R-:W-:Y:S02]  /*3f60*/  UP2UR UR29, UPR, URZ, 0x10 ;  /* 0x000000103f1d7883 */ /* 0x000fe40008000000 */
[----:B------:R-:W-:Y:S02]  /*3f70*/  UISETP.NE.AND UP4, UPT, UR25, URZ, UPT ;  /* 0x0000003f1900728c */ /* 0x000fe4000bf85270 */
[----:B------:R-:W-:Y:S02]  /*3f80*/  UP2UR UR24, UPR, URZ, 0x1 ;  /* 0x000000013f187883 */ /* 0x000fe40008000000 */
[----:B------:R-:W-:-:S02]  /*3f90*/  UISETP.NE.AND UP0, UPT, UR4, URZ, UPT ;  /* 0x0000003f0400728c */ /* 0x000fc4000bf05270 */
[----:B------:R-:W-:Y:S01]  /*3fa0*/  PLOP3.LUT P1, PT, PT, PT, UP4, 0x40, 0x0 ;  /* 0x000000000000781c */ /* 0x000fe20003f2e848 */
[----:B------:R-:W-:Y:S02]  /*3fb0*/  UP2UR UR28, UPR, URZ, 0x8 ;  /* 0x000000083f1c7883 */ /* 0x000fe40008000000 */
[----:B------:R-:W-:Y:S01]  /*3fc0*/  UISETP.NE.AND UP3, UPT, UR7, URZ, UPT ;  /* 0x0000003f0700728c */ /* 0x000fe2000bf65270 */
[----:B------:R-:W-:Y:S01]  /*3fd0*/  ISETP.GT.AND P1, PT, R6, RZ, P1 ;  /* 0x000000ff0600720c */ /* 0x000fe20000f24270 */
[----:B------:R-:W-:Y:S01]  /*3fe0*/  UP2UR UR26, UPR, URZ, 0x2 ;  /* 0x000000023f1a7883 */ /* 0x000fe20008000000 */
[----:B------:R-:W-:Y:S01]  /*3ff0*/  PLOP3.LUT P2, PT, PT, PT, UP0, 0x40, 0x0 ;  /* 0x000000000000781c */ /* 0x000fe20003f4e808 */
[----:B------:R-:W-:Y:S01]  /*4000*/  UISETP.NE.AND UP1, UPT, UR5, URZ, UPT ;  /* 0x0000003f0500728c */ /* 0x000fe2000bf25270 */
[C---:B------:R-:W-:Y:S01]  /*4010*/  ISETP.LT.OR P1, PT, R7.reuse, 0x1, P1 ;  /* 0x000000010700780c */ /* 0x040fe20000f21670 */
[----:B------:R-:W-:Y:S01]  /*4020*/  UISETP.NE.AND UP0, UPT, UR24, URZ, UPT ;  /* 0x0000003f1800728c */ /* 0x000fe2000bf05270 */
[----:B------:R-:W-:Y:S01]  /*4030*/  PLOP3.LUT P0, PT, PT, PT, UP3, 0x40, 0x0 ;  /* 0x000000000000781c */ /* 0x000fe20003f0e838 */
[----:B------:R-:W-:Y:S01]  /*4040*/  UP2UR UR27, UPR, URZ, 0x4 ;  /* 0x000000043f1b7883 */ /* 0x000fe20008000000 */
[----:B------:R-:W-:Y:S01]  /*4050*/  FSEL R14, R50, -INF , !P1 ;  /* 0xff800000320e7808 */ /* 0x000fe20004800000 */
[----:B------:R-:W-:Y:S01]  /*4060*/  UP2UR UR24, UPR, URZ, 0x40 ;  /* 0x000000403f187883 */ /* 0x000fe20008000000 */
[----:B------:R-:W-:Y:S01]  /*4070*/  PLOP3.LUT P1, PT, PT, PT, UP6, 0x40, 0x0 ;  /* 0x000000000000781c */ /* 0x000fe20003f2e868 */
[----:B------:R-:W-:Y:S01]  /*4080*/  UISETP.NE.AND UP2, UPT, UR6, URZ, UPT ;  /* 0x0000003f0600728c */ /* 0x000fe2000bf45270 */
[----:B------:R-:W-:Y:S01]  /*4090*/  PLOP3.LUT P5, PT, PT, PT, UP1, 0x40, 0x0 ;  /* 0x000000000000781c */ /* 0x000fe20003fae818 */
[----:B------:R-:W-:Y:S01]  /*40a0*/  UISETP.NE.AND UP6, UPT, UR4, URZ, UPT ;  /* 0x0000003f0400728c */ /* 0x000fe2000bfc5270 */
[C---:B------:R-:W-:Y:S01]  /*40b0*/  ISETP.GT.AND P2, PT, R6.reuse, 0x10, P2 ;  /* 0x000000100600780c */ /* 0x040fe20001744270 */
[----:B------:R-:W-:Y:S01]  /*40c0*/  UISETP.NE.AND UP1, UPT, UR26, URZ, UPT ;  /* 0x0000003f1a00728c */ /* 0x000fe2000bf25270 */
[C---:B------:R-:W-:Y:S01]  /*40d0*/  ISETP.GT.AND P0, PT, R6.reuse, 0x1, P0 ;  /* 0x000000010600780c */ /* 0x040fe20000704270 */
[----:B------:R-:W-:Y:S01]  /*40e0*/  UP2UR UR26, UPR, URZ, 0x40 ;  /* 0x000000403f1a7883 */ /* 0x000fe20008000000 */
[----:B------:R-:W-:Y:S01]  /*40f0*/  PLOP3.LUT P6, PT, PT, PT, UP2, 0x40, 0x0 ;  /* 0x000000000000781c */ /* 0x000fe20003fce828 */
[----:B------:R-:W-:Y:S01]  /*4100*/  UISETP.NE.AND UP6, UPT, UR5, URZ, UPT ;  /* 0x0000003f0500728c */ /* 0x000fe2000bfc5270 */
[C---:B------:R-:W-:Y:S01]  /*4110*/  ISETP.LT.OR P2, PT, R7.reuse, 0x11, P2 ;  /* 0x000000110700780c */ /* 0x040fe20001741670 */
[----:B------:R-:W-:Y:S01]  /*4120*/  UISETP.NE.AND UP2, UPT, UR27, URZ, UPT ;  /* 0x0000003f1b00728c */ /* 0x000fe2000bf45270 */
[----:B------:R-:W-:Y:S01]  /*4130*/  ISETP.LT.OR P0, PT, R7, 0x2, P0 ;  /* 0x000000020700780c */ /* 0x000fe20000701670 */
[----:B------:R-:W-:Y:S01]  /*4140*/  UP2UR UR27, UPR, URZ, 0x40 ;  /* 0x000000403f1b7883 */ /* 0x000fe20008000000 */
[----:B------:R-:W-:Y:S01]  /*4150*/  ISETP.GT.AND P1, PT, R6, 0x11, P1 ;  /* 0x000000110600780c */ /* 0x000fe20000f24270 */
[----:B------:R-:W-:Y:S01]  /*4160*/  UISETP.NE.AND UP6, UPT, UR6, URZ, UPT ;  /* 0x0000003f0600728c */ /* 0x000fe2000bfc5270 */
[----:B------:R-:W-:Y:S01]  /*4170*/  FSEL R29, R42, -INF , !P2 ;  /* 0xff8000002a1d7808 */ /* 0x000fe20005000000 */
[----:B------:R-:W-:Y:S01]  /*4180*/  UISETP.NE.AND UP3, UPT, UR28, URZ, UPT ;  /* 0x0000003f1c00728c */ /* 0x000fe2000bf65270 */
[----:B------:R-:W-:Y:S01]  /*4190*/  FSEL R15, R51, -INF , !P0 ;  /* 0xff800000330f7808 */ /* 0x000fe20004000000 */
[----:B------:R-:W-:Y:S01]  /*41a0*/  UP2UR UR28, UPR, URZ, 0x40 ;  /* 0x000000403f1c7883 */ /* 0x000fe20008000000 */
[----:B------:R-:W-:Y:S01]  /*41b0*/  PLOP3.LUT P2, PT, PT, PT, UP2, 0x40, 0x0 ;  /* 0x000000000000781c */ /* 0x000fe20003f4e828 */
[----:B------:R-:W-:Y:S01]  /*41c0*/  UISETP.NE.AND UP6, UPT, UR7, URZ, UPT ;  /* 0x0000003f0700728c */ /* 0x000fe2000bfc5270 */
[----:B------:R-:W-:Y:S01]  /*41d0*/  PLOP3.LUT P0, PT, PT, PT, UP5, 0x40, 0x0 ;  /* 0x000000000000781c */ /* 0x000fe20003f0e858 */
[----:B------:R-:W-:Y:S01]  /*41e0*/  UISETP.NE.AND UP4, UPT, UR29, URZ, UPT ;  /* 0x0000003f1d00728c */ /* 0x000fe2000bf85270 */
[----:B------:R-:W-:Y:S01]  /*41f0*/  ISETP.LT.OR P1, PT, R7, 0x12, P1 ;  /* 0x000000120700780c */ /* 0x000fe20000f21670 */
[----:B------:R-:W-:Y:S01]  /*4200*/  UP2UR UR29, UPR, URZ, 0x40 ;  /* 0x000000403f1d7883 */ /* 0x000fe20008000000 */
[C---:B------:R-:W-:Y:S01]  /*4210*/  ISETP.GT.AND P2, PT, R6.reuse, 0x21, P2 ;  /* 0x000000210600780c */ /* 0x040fe20001744270 */
[----:B------:R-:W-:Y:S01]  /*4220*/  UISETP.NE.AND UP6, UPT, UR25, URZ, UPT ;  /* 0x0000003f1900728c */ /* 0x000fe2000bfc5270 */
[----:B------:R-:W-:-:S02]  /*4230*/  ISETP.GT.AND P0, PT, R6, 0x18, P0 ;  /* 0x000000180600780c */ /* 0x000fc40000704270 */
[----:B------:R-:W-:Y:S02]  /*4240*/  FSEL R30, R43, -INF , !P1 ;  /* 0xff8000002b1e7808 */ /* 0x000fe40004800000 */
[----:B------:R-:W-:Y:S02]  /*4250*/  PLOP3.LUT P1, PT, PT, PT, UP1, 0x40, 0x0 ;  /* 0x000000000000781c */ /* 0x000fe40003f2e818 */
[C---:B------:R-:W-:Y:S02]  /*4260*/  ISETP.LT.OR P2, PT, R7.reuse, 0x22, P2 ;  /* 0x000000220700780c */ /* 0x040fe40001741670 */
[----:B------:R-:W-:Y:S02]  /*4270*/  ISETP.LT.OR P0, PT, R7, 0x19, P0 ;  /* 0x000000190700780c */ /* 0x000fe40000701670 */
[C---:B------:R-:W-:Y:S02]  /*4280*/  ISETP.GT.AND P1, PT, R6.reuse, 0x28, P1 ;  /* 0x000000280600780c */ /* 0x040fe40000f24270 */
[----:B------:R-:W-:-:S02]  /*4290*/  ISETP.GT.AND P6, PT, R6, 0x8, P6 ;  /* 0x000000080600780c */ /* 0x000fc400037c4270 */
[----:B------:R-:W-:Y:S02]  /*42a0*/  FSEL R178, R39, -INF , !P2 ;  /* 0xff80000027b27808 */ /* 0x000fe40005000000 */
[----:B------:R-:W-:Y:S02]  /*42b0*/  FSEL R31, R34, -INF , !P0 ;  /* 0xff800000221f7808 */ /* 0x000fe40004000000 */
[----:B------:R-:W-:Y:S01]  /*42c0*/  PLOP3.LUT P2, PT, PT, PT, UP6, 0x40, 0x0 ;  /* 0x000000000000781c */ /* 0x000fe20003f4e868 */
[----:B------:R-:W-:Y:S01]  /*42d0*/  UISETP.NE.AND UP6, UPT, UR29, URZ, UPT ;  /* 0x0000003f1d00728c */ /* 0x000fe2000bfc5270 */
[----:B------:R-:W-:Y:S02]  /*42e0*/  PLOP3.LUT P0, PT, PT, PT, UP0, 0x40, 0x0 ;  /* 0x000000000000781c */ /* 0x000fe40003f0e808 */
[C---:B------:R-:W-:Y:S02]  /*42f0*/  ISETP.LT.OR P1, PT, R7.reuse, 0x29, P1 ;  /* 0x000000290700780c */ /* 0x040fe40000f21670 */
[----:B------:R-:W-:-:S02]  /*4300*/  ISETP.LT.OR P6, PT, R7, 0x9, P6 ;  /* 0x000000090700780c */ /* 0x000fc400037c1670 */
[C---:B------:R-:W-:Y:S02]  /*4310*/  ISETP.GT.AND P0, PT, R6.reuse, 0x29, P0 ;  /* 0x000000290600780c */ /* 0x040fe40000704270 */
[----:B------:R-:W-:Y:S02]  /*4320*/  ISETP.GT.AND P5, PT, R6, 0x9, P5 ;  /* 0x000000090600780c */ /* 0x000fe40002fa4270 */
[----:B------:R-:W-:Y:S02]  /*4330*/  FSEL R189, R26, -INF , !P1 ;  /* 0xff8000001abd7808 */ /* 0x000fe40004800000 */
[----:B------:R-:W-:Y:S02]  /*4340*/  FSEL R16, R46, -INF , !P6 ;  /* 0xff8000002e107808 */ /* 0x000fe40007000000 */
[----:B------:R-:W-:Y:S01]  /*4350*/  PLOP3.LUT P1, PT, PT, PT, UP6, 0x40, 0x0 ;  /* 0x000000000000781c */ /* 0x000fe20003f2e868 */
[----:B------:R-:W-:Y:S01]  /*4360*/  UISETP.NE.AND UP6, UPT, UR28, URZ, UPT ;  /* 0x0000003f1c00728c */ /* 0x000fe2000bfc5270 */
[----:B------:R-:W-:-:S02]  /*4370*/  PLOP3.LUT P6, PT, PT, PT, UP4, 0x40, 0x0 ;  /* 0x000000000000781c */ /* 0x000fc40003fce848 */
[C---:B------:R-:W-:Y:S02]  /*4380*/  ISETP.LT.OR P0, PT, R7.reuse, 0x2a, P0 ;  /* 0x0000002a0700780c */ /* 0x040fe40000701670 */
[----:B------:R-:W-:Y:S02]  /*4390*/  ISETP.LT.OR P5, PT, R7, 0xa, P5 ;  /* 0x0000000a0700780c */ /* 0x000fe40002fa1670 */
[----:B------:R-:W-:Y:S02]  /*43a0*/  ISETP.GT.AND P6, PT, R6, 0x19, P6 ;  /* 0x000000190600780c */ /* 0x000fe400037c4270 */
[----:B------:R-:W-:Y:S02]  /*43b0*/  FSEL R188, R27, -INF , !P0 ;  /* 0xff8000001bbc7808 */ /* 0x000fe40004000000 */
[----:B------:R-:W-:Y:S02]  /*43c0*/  FSEL R18, R47, -INF , !P5 ;  /* 0xff8000002f127808 */ /* 0x000fe40006800000 */
[----:B------:R-:W-:Y:S01]  /*43d0*/  PLOP3.LUT P0, PT, PT, PT, UP6, 0x40, 0x0 ;  /* 0x000000000000781c */ /* 0x000fe20003f0e868 */
[----:B------:R-:W-:Y:S01]  /*43e0*/  UISETP.NE.AND UP6, UPT, UR27, URZ, UPT ;  /* 0x0000003f1b00728c */ /* 0x000fe2000bfc5270 */
[----:B------:R-:W-:-:S02]  /*43f0*/  PLOP3.LUT P5, PT, PT, PT, UP3, 0x40, 0x0 ;  /* 0x000000000000781c */ /* 0x000fc40003fae838 */
[----:B------:R-:W-:Y:S02]  /*4400*/  ISETP.LT.OR P6, PT, R7, 0x1a, P6 ;  /* 0x0000001a0700780c */ /* 0x000fe400037c1670 */
[----:B------:R-:W-:Y:S02]  /*4410*/  ISETP.GT.AND P5, PT, R6, 0x20, P5 ;  /* 0x000000200600780c */ /* 0x000fe40002fa4270 */
[----:B------:R-:W-:Y:S01]  /*4420*/  FSEL R34, R35, -INF , !P6 ;  /* 0xff80000023227808 */ /* 0x000fe20007000000 */
[----:B------:R-:W1:Y:S01]  /*4430*/  SHFL.IDX PT, R6, R9, 0x3, 0x1c1f ;  /* 0x007c1f0009067f89 */ /* 0x000e6200000e0000 */
[----:B------:R-:W-:Y:S01]  /*4440*/  PLOP3.LUT P6, PT, PT, PT, UP6, 0x40, 0x0 ;  /* 0x000000000000781c */ /* 0x000fe20003fce868 */
[----:B------:R-:W-:Y:S01]  /*4450*/  UISETP.NE.AND UP6, UPT, UR26, URZ, UPT ;  /* 0x0000003f1a00728c */ /* 0x000fe2000bfc5270 */
[----:B------:R-:W-:Y:S02]  /*4460*/  ISETP.LT.OR P5, PT, R7, 0x21, P5 ;  /* 0x000000210700780c */ /* 0x000fe40002fa1670 */
[----:B------:R-:W-:-:S02]  /*4470*/  ISETP.GT.AND P0, PT, R4, 0x8, P0 ;  /* 0x000000080400780c */ /* 0x000fc40000704270 */
[C---:B------:R-:W-:Y:S02]  /*4480*/  ISETP.GT.AND P2, PT, R4.reuse, RZ, P2 ;  /* 0x000000ff0400720c */ /* 0x040fe40001744270 */
[----:B------:R-:W-:Y:S02]  /*4490*/  ISETP.GT.AND P1, PT, R4, 0x1, P1 ;  /* 0x000000010400780c */ /* 0x000fe40000f24270 */
[----:B------:R-:W-:Y:S02]  /*44a0*/  FSEL R175, R38, -INF , !P5 ;  /* 0xff80000026af7808 */ /* 0x000fe40006800000 */
[C---:B------:R-:W-:Y:S02]  /*44b0*/  ISETP.LT.OR P0, PT, R5.reuse, 0x9, P0 ;  /* 0x000000090500780c */ /* 0x040fe40000701670 */
[----:B------:R-:W-:Y:S01]  /*44c0*/  PLOP3.LUT P5, PT, PT, PT, UP6, 0x40, 0x0 ;  /* 0x000000000000781c */ /* 0x000fe20003fae868 */
[----:B------:R-:W-:Y:S01]  /*44d0*/  UISETP.NE.AND UP6, UPT, UR24, URZ, UPT ;  /* 0x0000003f1800728c */ /* 0x000fe2000bfc5270 */
[----:B------:R-:W-:-:S02]  /*44e0*/  ISETP.LT.OR P2, PT, R5, 0x1, P2 ;  /* 0x000000010500780c */ /* 0x000fc40001741670 */
[----:B------:R-:W-:Y:S01]  /*44f0*/  ISETP.LT.OR P1, PT, R5, 0x2, P1 ;  /* 0x000000020500780c */ /* 0x000fe20000f21670 */
[----:B------:R-:W-:Y:S01]  /*4500*/  UP2UR UR24, UPR, URZ, 0x40 ;  /* 0x000000403f187883 */ /* 0x000fe20008000000 */
[----:B------:R-:W-:Y:S02]  /*4510*/  FSEL R112, R112, -INF , !P0 ;  /* 0xff80000070707808 */ /* 0x000fe40004000000 */
[----:B------:R-:W-:Y:S01]  /*4520*/  PLOP3.LUT P0, PT, PT, PT, UP4, 0x40, 0x0 ;  /* 0x000000000000781c */ /* 0x000fe20003f0e848 */
[----:B-1----:R-:W-:Y:S01]  /*4530*/  IMAD.IADD R8, R12, 0x1, R6 ;  /* 0x000000010c087824 */ /* 0x002fe200078e0206 */
[----:B------:R-:W-:Y:S02]  /*4540*/  FSEL R78, R80, -INF , !P2 ;  /* 0xff800000504e7808 */ /* 0x000fe40005000000 */
[----:B------:R-:W-:Y:S02]  /*4550*/  FSEL R79, R81, -INF , !P1 ;  /* 0xff800000514f7808 */ /* 0x000fe40004800000 */
        /* <DEDUP_REMOVED lines=14> */
[----:B------:R-:W-:Y:S01]  /*4640*/  PLOP3.LUT P0, PT, PT, PT, UP6, 0x40, 0x0 ;  /* 0x000000000000781c */ /* 0x000fe20003f0e868 */
[----:B------:R-:W-:Y:S01]  /*4650*/  UISETP.NE.AND UP6, UPT, UR24, URZ, UPT ;  /* 0x0000003f1800728c */ /* 0x000fe2000bfc5270 */
[----:B------:R-:W-:-:S02]  /*4660*/  FSEL R113, R113, -INF , !P6 ;  /* 0xff80000071717808 */ /* 0x000fc40007000000 */
[----:B------:R-:W-:Y:S02]  /*4670*/  FSEL R132, R72, -INF , !P5 ;  /* 0xff80000048847808 */ /* 0x000fe40006800000 */
[----:B------:R-:W-:Y:S02]  /*4680*/  FSEL R133, R73, -INF , !P2 ;  /* 0xff80000049857808 */ /* 0x000fe40005000000 */
[----:B------:R-:W-:Y:S02]  /*4690*/  FSEL R134, R68, -INF , !P1 ;  /* 0xff80000044867808 */ /* 0x000fe40004800000 */
[----:B------:R-:W-:Y:S02]  /*46a0*/  PLOP3.LUT P6, PT, PT, PT, UP3, 0x40, 0x0 ;  /* 0x000000000000781c */ /* 0x000fe40003fce838 */
[----:B------:R-:W-:Y:S02]  /*46b0*/  PLOP3.LUT P5, PT, PT, PT, UP2, 0x40, 0x0 ;  /* 0x000000000000781c */ /* 0x000fe40003fae828 */
[----:B------:R-:W-:-:S02]  /*46c0*/  PLOP3.LUT P2, PT, PT, PT, UP1, 0x40, 0x0 ;  /* 0x000000000000781c */ /* 0x000fc40003f4e818 */
[----:B------:R-:W-:Y:S02]  /*46d0*/  PLOP3.LUT P1, PT, PT, PT, UP0, 0x40, 0x0 ;  /* 0x000000000000781c */ /* 0x000fe40003f2e808 */
[C---:B------:R-:W-:Y:S02]  /*46e0*/  ISETP.GT.AND P6, PT, R4.reuse, 0x20, P6 ;  /* 0x000000200400780c */ /* 0x040fe400037c4270 */
[C---:B------:R-:W-:Y:S02]  /*46f0*/  ISETP.GT.AND P5, PT, R4.reuse, 0x21, P5 ;  /* 0x000000210400780c */ /* 0x040fe40002fa4270 */
[C---:B------:R-:W-:Y:S02]  /*4700*/  ISETP.GT.AND P2, PT, R4.reuse, 0x28, P2 ;  /* 0x000000280400780c */ /* 0x040fe40001744270 */
[----:B------:R-:W-:Y:S01]  /*4710*/  ISETP.GT.AND P1, PT, R4, 0x29, P1 ;  /* 0x000000290400780c */ /* 0x000fe20000f24270 */
[----:B------:R-:W-:Y:S01]  /*4720*/  IMAD.IADD R4, R10, 0x1, R6 ;  /* 0x000000010a047824 */ /* 0x000fe200078e0206 */
[----:B------:R-:W-:-:S02]  /*4730*/  ISETP.LT.OR P6, PT, R5, 0x21, P6 ;  /* 0x000000210500780c */ /* 0x000fc400037c1670 */
[C---:B------:R-:W-:Y:S02]  /*4740*/  ISETP.LT.OR P5, PT, R5.reuse, 0x22, P5 ;  /* 0x000000220500780c */ /* 0x040fe40002fa1670 */
[C---:B------:R-:W-:Y:S02]  /*4750*/  ISETP.LT.OR P2, PT, R5.reuse, 0x29, P2 ;  /* 0x000000290500780c */ /* 0x040fe40001741670 */
[----:B------:R-:W-:Y:S02]  /*4760*/  ISETP.LT.OR P1, PT, R5, 0x2a, P1 ;  /* 0x0000002a0500780c */ /* 0x000fe40000f21670 */
[----:B------:R-:W-:Y:S02]  /*4770*/  IMNMX R9, R4, R11, PT ;  /* 0x0000000b04097217 */ /* 0x000fe40003800200 */
[----:B------:R-:W-:Y:S02]  /*4780*/  FSEL R190, R64, -INF , !P6 ;  /* 0xff80000040be7808 */ /* 0x000fe40007000000 */
[----:B------:R-:W-:-:S02]  /*4790*/  FSEL R191, R65, -INF , !P5 ;  /* 0xff80000041bf7808 */ /* 0x000fc40006800000 */
        /* <DEDUP_REMOVED lines=15> */
.L_x_2845:
[----:B------:R-:W-:-:S04]  /*4890*/  MOV R5, c[0x0][0x32c] ;  /* 0x0000cb0000057a02 */ /* 0x000fc80000000f00 */
[----:B------:R-:W-:-:S13]  /*48a0*/  ISETP.NE.AND P0, PT, R5, 0x1, PT ;  /* 0x000000010500780c */ /* 0x000fda0003f05270 */
[----:B------:R-:W-:-:S05]  /*48b0*/  @P0 IMAD.HI.U32 R5, R4, c[0x0][0x330], RZ ;  /* 0x0000cc0004050a27 */ /* 0x000fca00078e00ff */
[----:B------:R-:W-:Y:S02]  /*48c0*/  @P0 SHF.R.U32.HI R4, RZ, c[0x0][0x334], R5 ;  /* 0x0000cd00ff040a19 */ /* 0x000fe40000011605 */
.L_x_2846:
[----:B------:R-:W-:Y:S05]  /*48d0*/  BSYNC B0 ;  /* 0x0000000000007941 */ /* 0x000fea0003800000 */
.L_x_2844:
[----:B------:R-:W-:-:S05]  /*48e0*/  IMAD R4, R4, c[0x0][0x32c], R13 ;  /* 0x0000cb0004047a24 */ /* 0x000fca00078e020d */
[----:B------:R-:W-:Y:S02]  /*48f0*/  IADD3 R5, R4, c[0x0][0x32c], RZ ;  /* 0x0000cb0004057a10 */ /* 0x000fe40007ffe0ff */
[----:B------:R-:W-:Y:S02]  /*4900*/  IMNMX R8, R8, R4, !PT ;  /* 0x0000000408087217 */ /* 0x000fe40007800200 */
[----:B------:R-:W-:Y:S02]  /*4910*/  IMNMX R9, R9, R5, PT ;  /* 0x0000000509097217 */ /* 0x000fe40003800200 */
.L_x_2843:
        /* <DEDUP_REMOVED lines=34> */
[----:B------:R-:W-:Y:S01]  /*4b40*/  FMNMX.FTZ R169, R179, R169, !PT ;  /* 0x000000a9b3a97209 */ /* 0x000fe20007810000 */
[----:B------:R-:W-:Y:S01]  /*4b50*/  STL [R1+0x68], R233 ;  /* 0x000068e901007387 */ /* 0x000fe20000100800 */
[----:B------:R-:W-:Y:S02]  /*4b60*/  FMNMX.FTZ R4, R189, R4, !PT ;  /* 0x00000004bd047209 */ /* 0x000fe40007810000 */
[----:B------:R-:W-:Y:S01]  /*4b70*/  FMNMX.FTZ R169, R184, R169, !PT ;  /* 0x000000a9b8a97209 */ /* 0x000fe20007810000 */
[----:B------:R-:W-:Y:S01]  /*4b80*/  STL [R1+0x64], R232 ;  /* 0x000064e801007387 */ /* 0x000fe20000100800 */
[----:B------:R-:W-:-:S02]  /*4b90*/  FMNMX.FTZ R168, R188, R4, !PT ;  /* 0x00000004bca87209 */ /* 0x000fc40007810000 */
        /* <DEDUP_REMOVED lines=9> */
[----:B------:R-:W-:Y:S01]  /*4c30*/  STL [R1+0x60], R231 ;  /* 0x000060e701007387 */ /* 0x000fe20000100800 */
[C---:B------:R-:W-:Y:S01]  /*4c40*/  ISETP.GT.AND P1, PT, R8.reuse, RZ, P1 ;  /* 0x000000ff0800720c */ /* 0x040fe20000f24270 */
[----:B------:R-:W-:Y:S01]  /*4c50*/  UISETP.NE.AND UP2, UPT, UR7, URZ, UPT ;  /* 0x0000003f0700728c */ /* 0x000fe2000bf45270 */
[----:B------:R-:W-:Y:S01]  /*4c60*/  FSEL R27, R83, -INF , !P0 ;  /* 0xff800000531b7808 */ /* 0x000fe20004000000 */
[----:B------:R-:W-:Y:S01]  /*4c70*/  STL [R1+0x5c], R230 ;  /* 0x00005ce601007387 */ /* 0x000fe20000100800 */
[----:B------:R-:W-:Y:S01]  /*4c80*/  PLOP3.LUT P5, PT, PT, PT, UP1, 0x40, 0x0 ;  /* 0x000000000000781c */ /* 0x000fe20003fae818 */
[----:B------:R-:W-:Y:S01]  /*4c90*/  UISETP.NE.AND UP1, UPT, UR6, URZ, UPT ;  /* 0x0000003f0600728c */ /* 0x000fe2000bf25270 */
[----:B------:R-:W-:Y:S01]  /*4ca0*/  ISETP.LT.OR P1, PT, R9, 0x1, P1 ;  /* 0x000000010900780c */ /* 0x000fe20000f21670 */
[----:B------:R-:W-:Y:S01]  /*4cb0*/  STL [R1+0x58], R229 ;  /* 0x000058e501007387 */ /* 0x000fe20000100800 */
[----:B------:R-:W-:-:S02]  /*4cc0*/  ISETP.GT.AND P6, PT, R8, 0x8, P6 ;  /* 0x000000080800780c */ /* 0x000fc400037c4270 */
[----:B------:R-:W-:Y:S01]  /*4cd0*/  PLOP3.LUT P2, PT, PT, PT, UP0, 0x40, 0x0 ;  /* 0x000000000000781c */ /* 0x000fe20003f4e808 */
[----:B------:R-:W-:Y:S01]  /*4ce0*/  UISETP.NE.AND UP0, UPT, UR5, URZ, UPT ;  /* 0x0000003f0500728c */ /* 0x000fe2000bf05270 */
[----:B------:R-:W-:Y:S01]  /*4cf0*/  FSEL R77, R82, -INF , !P1 ;  /* 0xff800000524d7808 */ /* 0x000fe20004800000 */
[----:B------:R-:W-:Y:S01]  /*4d00*/  LDSM.16.MT88.4 R52, [R225+0x3880] ;  /* 0x00388000e134783b */ /* 0x000fe20000004200 */
[----:B------:R-:W-:Y:S01]  /*4d10*/  ISETP.GT.AND P5, PT, R8, 0x9, P5 ;  /* 0x000000090800780c */ /* 0x000fe20002fa4270 */
[----:B------:R-:W-:Y:S01]  /*4d20*/  ULDC.64 UR4, c[0x0][0x2c8] ;  /* 0x0000b20000047ab9 */ /* 0x000fe20000000a00 */
[----:B-1----:R-:W-:Y:S01]  /*4d30*/  FMNMX.FTZ R169, R169, R4, !PT ;  /* 0x00000004a9a97209 */ /* 0x002fe20007810000 */
[----:B------:R-:W-:Y:S01]  /*4d40*/  LDSM.16.MT88.4 R48, [R225+0x2080] ;  /* 0x00208000e130783b */ /* 0x000fe20000004200 */
[----:B------:R-:W-:Y:S02]  /*4d50*/  ISETP.LT.OR P6, PT, R9, 0x9, P6 ;  /* 0x000000090900780c */ /* 0x000fe400037c1670 */
[----:B--2---:R-:W-:Y:S01]  /*4d60*/  FMNMX.FTZ R168, R168, R5, !PT ;  /* 0x00000005a8a87209 */ /* 0x004fe20007810000 */
[----:B------:R-:W1:Y:S01]  /*4d70*/  SHFL.BFLY PT, R4, R169, 0x1, 0x1f ;  /* 0x0c201f00a9047f89 */ /* 0x000e6200000e0000 */
[----:B------:R-:W-:-:S02]  /*4d80*/  LEA R228, R2, R225, 0x1 ;  /* 0x000000e102e47211 */ /* 0x000fc400078e08ff */
[----:B------:R-:W-:Y:S01]  /*4d90*/  PLOP3.LUT P1, PT, PT, PT, UP6, 0x40, 0x0 ;  /* 0x000000000000781c */ /* 0x000fe20003f2e868 */
[----:B------:R-:W2:Y:S01]  /*4da0*/  SHFL.BFLY PT, R5, R168, 0x1, 0x1f ;  /* 0x0c201f00a8057f89 */ /* 0x000ea200000e0000 */
[C---:B------:R-:W-:Y:S01]  /*4db0*/  ISETP.GT.AND P2, PT, R8.reuse, 0x10, P2 ;  /* 0x000000100800780c */ /* 0x040fe20001744270 */
[----:B------:R-:W-:Y:S01]  /*4dc0*/  UISETP.NE.AND UP6, UPT, UR16, URZ, UPT ;  /* 0x0000003f1000728c */ /* 0x000fe2000bfc5270 */
[----:B------:R-:W-:Y:S01]  /*4dd0*/  ISETP.LT.OR P5, PT, R9, 0xa, P5 ;  /* 0x0000000a0900780c */ /* 0x000fe20002fa1670 */
[----:B------:R-:W-:Y:S01]  /*4de0*/  LDSM.16.MT88.4 R120, [R228+0x3880] ;  /* 0x00388000e478783b */ /* 0x000fe20000004200 */
[----:B------:R-:W-:Y:S02]  /*4df0*/  FMNMX.FTZ R3, R77, R27, !PT ;  /* 0x0000001b4d037209 */ /* 0x000fe40007810000 */
[----:B------:R-:W-:Y:S01]  /*4e00*/  ISETP.GT.AND P1, PT, R8, 0x11, P1 ;  /* 0x000000110800780c */ /* 0x000fe20000f24270 */
[----:B------:R-:W-:Y:S01]  /*4e10*/  LDSM.16.MT88.4 R44, [R227+0x2080] ;  /* 0x00208000e32c783b */ /* 0x000fe20000004200 */
[----:B------:R-:W-:-:S02]  /*4e20*/  ISETP.LT.OR P2, PT, R9, 0x11, P2 ;  /* 0x000000110900780c */ /* 0x000fc40001741670 */
[----:B------:R-:W-:Y:S01]  /*4e30*/  FSEL R24, R115, -INF , !P5 ;  /* 0xff80000073187808 */ /* 0x000fe20006800000 */
[----:B------:R-:W-:Y:S01]  /*4e40*/  LDSM.16.MT88.4 R100, [R226+0x3880] ;  /* 0x00388000e264783b */ /* 0x000fe20000004200 */
[----:B------:R-:W-:Y:S02]  /*4e50*/  ISETP.LT.OR P1, PT, R9, 0x12, P1 ;  /* 0x000000120900780c */ /* 0x000fe40000f21670 */
[----:B------:R-:W-:Y:S01]  /*4e60*/  FSEL R25, R74, -INF , !P2 ;  /* 0xff8000004a197808 */ /* 0x000fe20005000000 */
[----:B------:R-:W-:Y:S01]  /*4e70*/  LDSM.16.MT88.4 R40, [R226+0x2080] ;  /* 0x00208000e228783b */ /* 0x000fe20000004200 */
[----:B------:R-:W-:Y:S02]  /*4e80*/  FSEL R26, R75, -INF , !P1 ;  /* 0xff8000004b1a7808 */ /* 0x000fe40004800000 */
[----:B------:R-:W-:Y:S01]  /*4e90*/  PLOP3.LUT P5, PT, PT, PT, UP3, 0x40, 0x0 ;  /* 0x000000000000781c */ /* 0x000fe20003fae838 */
[----:B------:R-:W-:Y:S01]  /*4ea0*/  LDSM.16.MT88.4 R36, [R228+0x2080] ;  /* 0x00208000e424783b */ /* 0x000fe20000004200 */
[----:B-1----:R-:W-:-:S02]  /*4eb0*/  FMNMX.FTZ R169, R169, R4, !PT ;  /* 0x00000004a9a97209 */ /* 0x002fc40007810000 */
[----:B------:R-:W-:Y:S01]  /*4ec0*/  PLOP3.LUT P2, PT, PT, PT, UP2, 0x40, 0x0 ;  /* 0x000000000000781c */ /* 0x000fe20003f4e828 */
[----:B------:R-:W-:Y:S01]  /*4ed0*/  LDSM.16.MT88.4 R124, [R227+0x3880] ;  /* 0x00388000e37c783b */ /* 0x000fe20000004200 */
[----:B--2---:R-:W-:Y:S01]  /*4ee0*/  FMNMX.FTZ R168, R168, R5, !PT ;  /* 0x00000005a8a87209 */ /* 0x004fe20007810000 */
[C---:B------:R-:W-:Y:S01]  /*4ef0*/  FMUL.FTZ R13, R169.reuse, c[0x0][0x2d0] ;  /* 0x0000b400a90d7a20 */ /* 0x040fe20000410000 */
[----:B------:R-:W-:Y:S01]  /*4f00*/  FSETP.NEU.FTZ.AND P0, PT, R169, -INF , PT ;  /* 0xff800000a900780b */ /* 0x000fe20003f1d000 */
[----:B------:R-:W-:Y:S01]  /*4f10*/  LDSM.16.MT88.4 R72, [R225+0x4080] ;  /* 0x00408000e148783b */ /* 0x000fe20000004200 */
[----:B------:R-:W-:Y:S01]  /*4f20*/  PLOP3.LUT P1, PT, PT, PT, UP1, 0x40, 0x0 ;  /* 0x000000000000781c */ /* 0x000fe20003f2e818 */
[C---:B------:R-:W-:Y:S01]  /*4f30*/  FMUL.FTZ R12, R168.reuse, c[0x0][0x2d0] ;  /* 0x0000b400a80c7a20 */ /* 0x040fe20000410000 */
[----:B------:R-:W-:Y:S01]  /*4f40*/  FSEL R13, R13, RZ, P0 ;  /* 0x000000ff0d0d7208 */ /* 0x000fe20000000000 */
[----:B------:R-:W-:Y:S01]  /*4f50*/  STL [R1+0x54], R224 ;  /* 0x000054e001007387 */ /* 0x000fe20000100800 */
[----:B------:R-:W-:-:S02]  /*4f60*/  FSETP.NEU.FTZ.AND P0, PT, R168, -INF , PT ;  /* 0xff800000a800780b */ /* 0x000fc40003f1d000 */
[----:B------:R-:W-:Y:S01]  /*4f70*/  ISETP.GT.AND P5, PT, R8, 0x20, P5 ;  /* 0x000000200800780c */ /* 0x000fe20002fa4270 */
[--C-:B------:R-:W-:Y:S01]  /*4f80*/  FFMA.FTZ R2, R22, c[0x0][0x2d0], -R13.reuse ;  /* 0x0000b40016027a23 */ /* 0x100fe2000001080d */
[----:B------:R-:W-:Y:S01]  /*4f90*/  FSEL R12, R12, RZ, P0 ;  /* 0x000000ff0c0c7208 */ /* 0x000fe20000000000 */
[----:B------:R-:W-:Y:S01]  /*4fa0*/  FFMA.FTZ R4, R17, c[0x0][0x2d0], -R13 ;  /* 0x0000b40011047a23 */ /* 0x000fe2000001080d */
[----:B------:R-:W-:Y:S01]  /*4fb0*/  PLOP3.LUT P0, PT, PT, PT, UP5, 0x40, 0x0 ;  /* 0x000000000000781c */ /* 0x000fe20003f0e858 */
[----:B------:R-:W-:Y:S01]  /*4fc0*/  MUFU.EX2 R229, R2 ;  /* 0x0000000200e57308 */ /* 0x000fe20000000800 */
[----:B------:R-:W-:Y:S01]  /*4fd0*/  ISETP.GT.AND P2, PT, R8, 0x21, P2 ;  /* 0x000000210800780c */ /* 0x000fe20001744270 */
[----:B------:R-:W-:Y:S01]  /*4fe0*/  FFMA.FTZ R0, R15, c[0x0][0x2d0], -R12 ;  /* 0x0000b4000f007a23 */ /* 0x000fe2000001080c */
[----:B------:R-:W-:Y:S01]  /*4ff0*/  FSEL R15, R114, -INF , !P6 ;  /* 0xff800000720f7808 */ /* 0x000fe20007000000 */
[----:B------:R-:W-:Y:S01]  /*5000*/  LDSM.16.MT88.4 R88, [R225+0x2880] ;  /* 0x00288000e158783b */ /* 0x000fe20000004200 */
[----:B------:R-:W-:Y:S01]  /*5010*/  ISETP.GT.AND P0, PT, R8, 0x18, P0 ;  /* 0x000000180800780c */ /* 0x000fe20000704270 */
[----:B------:R-:W-:Y:S01]  /*5020*/  UISETP.NE.AND UP5, UPT, UR17, URZ, UPT ;  /* 0x0000003f1100728c */ /* 0x000fe2000bfa5270 */
[----:B------:R-:W-:Y:S01]  /*5030*/  FMNMX.FTZ R3, R15, R3, !PT ;  /* 0x000000030f037209 */ /* 0x000fe20007810000 */
[----:B------:R1:W-:Y:S01]  /*5040*/  MUFU.EX2 R200, R0 ;  /* 0x0000000000c87308 */ /* 0x0003e20000000800 */
[----:B------:R-:W-:Y:S01]  /*5050*/  ISETP.LT.OR P0, PT, R9, 0x19, P0 ;  /* 0x000000190900780c */ /* 0x000fe20000701670 */
[----:B------:R-:W-:Y:S01]  /*5060*/  LDSM.16.MT88.4 R80, [R226+0x4080] ;  /* 0x00408000e250783b */ /* 0x000fe20000004200 */
[----:B------:R-:W-:-:S02]  /*5070*/  PLOP3.LUT P6, PT, PT, PT, UP4, 0x40, 0x0 ;  /* 0x000000000000781c */ /* 0x000fc40003fce848 */
[----:B------:R-:W-:Y:S01]  /*5080*/  FMNMX.FTZ R3, R24, R3, !PT ;  /* 0x0000000318037209 */ /* 0x000fe20007810000 */
[----:B------:R-:W-:Y:S01]  /*5090*/  LDSM.16.MT88.4 R84, [R226+0x2880] ;  /* 0x00288000e254783b */ /* 0x000fe20000004200 */
[----:B------:R-:W-:Y:S01]  /*50a0*/  FSEL R76, R70, -INF , !P0 ;  /* 0xff800000464c7808 */ /* 0x000fe20004000000 */
[----:B------:R2:W-:Y:S01]  /*50b0*/  MUFU.EX2 R236, R4 ;  /* 0x0000000400ec7308 */ /* 0x0005e20000000800 */
[----:B------:R-:W-:Y:S01]  /*50c0*/  PLOP3.LUT P0, PT, PT, PT, UP0, 0x40, 0x0 ;  /* 0x000000000000781c */ /* 0x000fe20003f0e808 */
[----:B------:R-:W-:Y:S01]  /*50d0*/  LDSM.16.MT88.4 R60, [R228+0x2880] ;  /* 0x00288000e43c783b */ /* 0x000fe20000004200 */
[C---:B------:R-:W-:Y:S02]  /*50e0*/  ISETP.GT.AND P6, PT, R8.reuse, 0x19, P6 ;  /* 0x000000190800780c */ /* 0x040fe400037c4270 */
[----:B------:R-:W-:Y:S02]  /*50f0*/  FMNMX.FTZ R3, R25, R3, !PT ;  /* 0x0000000319037209 */ /* 0x000fe40007810000 */
[----:B------:R-:W-:Y:S01]  /*5100*/  ISETP.GT.AND P1, PT, R8, 0x28, P1 ;  /* 0x000000280800780c */ /* 0x000fe20000f24270 */
[----:B-1----:R-:W-:Y:S01]  /*5110*/  FFMA.FTZ R0, R16, c[0x0][0x2d0], -R12 ;  /* 0x0000b40010007a23 */ /* 0x002fe2000001080c */
[----:B------:R-:W-:-:S02]  /*5120*/  ISETP.GT.AND P0, PT, R8, 0x29, P0 ;  /* 0x000000290800780c */ /* 0x000fc40000704270 */
[C---:B------:R-:W-:Y:S01]  /*5130*/  ISETP.LT.OR P6, PT, R9.reuse, 0x1a, P6 ;  /* 0x0000001a0900780c */ /* 0x040fe200037c1670 */
[----:B------:R1:W-:Y:S01]  /*5140*/  MUFU.EX2 R181, R0 ;  /* 0x0000000000b57308 */ /* 0x0003e20000000800 */
[----:B------:R-:W-:Y:S02]  /*5150*/  FMNMX.FTZ R3, R26, R3, !PT ;  /* 0x000000031a037209 */ /* 0x000fe40007810000 */
[----:B------:R-:W-:Y:S01]  /*5160*/  ISETP.LT.OR P5, PT, R9, 0x21, P5 ;  /* 0x000000210900780c */ /* 0x000fe20002fa1670 */
[----:B--2---:R-:W-:Y:S01]  /*5170*/  FFMA.FTZ R4, R19, c[0x0][0x2d0], -R13 ;  /* 0x0000b40013047a23 */ /* 0x004fe2000001080d */
[C---:B------:R-:W-:Y:S02]  /*5180*/  ISETP.LT.OR P2, PT, R9.reuse, 0x22, P2 ;  /* 0x000000220900780c */ /* 0x040fe40001741670 */
[C---:B------:R-:W-:Y:S01]  /*5190*/  ISETP.LT.OR P1, PT, R9.reuse, 0x29, P1 ;  /* 0x000000290900780c */ /* 0x040fe20000f21670 */
[----:B------:R2:W-:Y:S01]  /*51a0*/  MUFU.EX2 R230, R4 ;  /* 0x0000000400e67308 */ /* 0x0005e20000000800 */
[----:B------:R-:W-:-:S02]  /*51b0*/  ISETP.LT.OR P0, PT, R9, 0x2a, P0 ;  /* 0x0000002a0900780c */ /* 0x000fc40000701670 */
[----:B------:R-:W-:Y:S02]  /*51c0*/  FSEL R28, R71, -INF , !P6 ;  /* 0xff800000471c7808 */ /* 0x000fe40007000000 */
[----:B------:R-:W-:Y:S01]  /*51d0*/  FMNMX.FTZ R3, R76, R3, !PT ;  /* 0x000000034c037209 */ /* 0x000fe20007810000 */
[----:B------:R-:W-:Y:S01]  /*51e0*/  LDSM.16.MT88.4 R68, [R228+0x4080] ;  /* 0x00408000e444783b */ /* 0x000fe20000004200 */
[----:B------:R-:W-:Y:S01]  /*51f0*/  FSEL R171, R66, -INF , !P5 ;  /* 0xff80000042ab7808 */ /* 0x000fe20006800000 */
[----:B-1----:R-:W-:Y:S01]  /*5200*/  FFMA.FTZ R0, R18, c[0x0][0x2d0], -R12 ;  /* 0x0000b40012007a23 */ /* 0x002fe2000001080c */
[----:B------:R-:W-:Y:S02]  /*5210*/  FSEL R172, R67, -INF , !P2 ;  /* 0xff80000043ac7808 */ /* 0x000fe40005000000 */
[----:B------:R-:W-:Y:S01]  /*5220*/  FSEL R173, R58, -INF , !P1 ;  /* 0xff8000003aad7808 */ /* 0x000fe20004800000 */
[----:B------:R1:W3:Y:S01]  /*5230*/  MUFU.EX2 R202, R0 ;  /* 0x0000000000ca7308 */ /* 0x0002e20000000800 */
[----:B------:R-:W-:Y:S01]  /*5240*/  FSEL R174, R59, -INF , !P0 ;  /* 0xff8000003bae7808 */ /* 0x000fe20004000000 */
[----:B------:R-:W-:Y:S01]  /*5250*/  LDSM.16.MT88.4 R64, [R227+0x2880] ;  /* 0x00288000e340783b */ /* 0x000fe20000004200 */
[----:B--2---:R-:W-:-:S03]  /*5260*/  FFMA.FTZ R4, R20, c[0x0][0x2d0], -R13 ;  /* 0x0000b40014047a23 */ /* 0x004fc6000001080d */
[----:B------:R-:W-:Y:S02]  /*5270*/  LDSM.16.MT88.4 R56, [R227+0x4080] ;  /* 0x00408000e338783b */ /* 0x000fe40000004200 */
[----:B------:R2:W-:Y:S01]  /*5280*/  MUFU.EX2 R201, R4 ;  /* 0x0000000400c97308 */ /* 0x0005e20000000800 */
[----:B-1----:R-:W-:Y:S02]  /*5290*/  FMNMX.FTZ R0, R78, R79, !PT ;  /* 0x0000004f4e007209 */ /* 0x002fe40007810000 */
[----:B---3--:R-:W-:Y:S02]  /*52a0*/  F2FP.PACK_AB R7, R202, R181 ;  /* 0x000000b5ca07723e */ /* 0x008fe400000000ff */
[----:B------:R-:W-:-:S04]  /*52b0*/  FMNMX.FTZ R0, R112, R0, !PT ;  /* 0x0000000070007209 */ /* 0x000fc80007810000 */
[----:B------:R-:W-:Y:S01]  /*52c0*/  FMNMX.FTZ R0, R113, R0, !PT ;  /* 0x0000000071007209 */ /* 0x000fe20007810000 */
[----:B--2---:R-:W-:-:S03]  /*52d0*/  FFMA.FTZ R4, R21, c[0x0][0x2d0], -R13 ;  /* 0x0000b40015047a23 */ /* 0x004fc6000001080d */
        /* <DEDUP_REMOVED lines=10> */
[----:B------:R1:W-:Y:S03]  /*5380*/  MUFU.EX2 R198, R0 ;  /* 0x0000000000c67308 */ /* 0x0003e60000000800 */
[----:B------:R-:W-:-:S04]  /*5390*/  FMNMX.FTZ R2, R196, R2, !PT ;  /* 0x00000002c4027209 */ /* 0x000fc80007810000 */
[----:B------:R-:W-:Y:S01]  /*53a0*/  FMNMX.FTZ R2, R197, R2, !PT ;  /* 0x00000002c5027209 */ /* 0x000fe20007810000 */
[----:B------:R2:W3:Y:S04]  /*53b0*/  MUFU.EX2 R182, R4 ;  /* 0x0000000400b67308 */ /* 0x0004e80000000800 */
[----:B------:R-:W4:Y:S01]  /*53c0*/  SHFL.BFLY PT, R9, R2, 0x2, 0x1f ;  /* 0x0c401f0002097f89 */ /* 0x000f2200000e0000 */
[----:B-1----:R-:W-:-:S04]  /*53d0*/  FFMA.FTZ R0, R32, c[0x0][0x2d0], -R13 ;  /* 0x0000b40020007a23 */ /* 0x002fc8000001080d */
[----:B------:R1:W-:Y:S01]  /*53e0*/  MUFU.EX2 R203, R0 ;  /* 0x0000000000cb7308 */ /* 0x0003e20000000800 */
[----:B--2---:R-:W-:Y:S02]  /*53f0*/  F2FP.PACK_AB R4, R230, R236 ;  /* 0x000000ece604723e */ /* 0x004fe400000000ff */
[----:B---3--:R-:W-:-:S07]  /*5400*/  F2FP.PACK_AB R5, R200, R182 ;  /* 0x000000b6c805723e */ /* 0x008fce00000000ff */
[C---:B------:R-:W-:Y:S01]  /*5410*/  HMMA.16816.F32 R152, R4.reuse, R52, RZ ;  /* 0x000000340498723c */ /* 0x040fe200000018ff */
[----:B-1----:R-:W-:Y:S01]  /*5420*/  FMNMX.FTZ R0, R28, R3, !PT ;  /* 0x000000031c007209 */ /* 0x002fe20007810000 */
[----:B------:R-:W-:Y:S01]  /*5430*/  FFMA.FTZ R3, R33, c[0x0][0x2d0], -R13 ;  /* 0x0000b40021037a23 */ /* 0x000fe2000001080d */
[----:B----4-:R-:W-:Y:S02]  /*5440*/  FMNMX.FTZ R2, R2, R9, !PT ;  /* 0x0000000902027209 */ /* 0x010fe40007810000 */
[----:B------:R-:W-:Y:S01]  /*5450*/  FMNMX.FTZ R0, R171, R0, !PT ;  /* 0x00000000ab007209 */ /* 0x000fe20007810000 */
[----:B------:R1:W2:Y:S02]  /*5460*/  MUFU.EX2 R183, R3 ;  /* 0x0000000300b77308 */ /* 0x0002a40000000800 */
[----:B------:R-:W-:Y:S01]  /*5470*/  HMMA.16816.F32 R140, R4, R48, RZ ;  /* 0x00000030048c723c */ /* 0x000fe200000018ff */
[----:B------:R-:W3:Y:S01]  /*5480*/  SHFL.BFLY PT, R14, R2, 0x1, 0x1f ;  /* 0x0c201f00020e7f89 */ /* 0x000ee200000e0000 */
[----:B------:R-:W-:-:S04]  /*5490*/  FMNMX.FTZ R0, R172, R0, !PT ;  /* 0x00000000ac007209 */ /* 0x000fc80007810000 */
[----:B------:R-:W-:Y:S02]  /*54a0*/  FMNMX.FTZ R0, R173, R0, !PT ;  /* 0x00000000ad007209 */ /* 0x000fe40007810000 */
[----:B------:R-:W-:Y:S02]  /*54b0*/  HMMA.16816.F32 R136, R4, R120, RZ ;  /* 0x000000780488723c */ /* 0x000fe400000018ff */
[----:B------:R-:W-:Y:S01]  /*54c0*/  FMNMX.FTZ R0, R174, R0, !PT ;  /* 0x00000000ae007209 */ /* 0x000fe20007810000 */
[----:B-1----:R-:W-:-:S04]  /*54d0*/  FFMA.FTZ R3, R29, c[0x0][0x2d0], -R12 ;  /* 0x0000b4001d037a23 */ /* 0x002fc8000001080c */
[----:B------:R-:W1:Y:S01]  /*54e0*/  SHFL.BFLY PT, R8, R0, 0x2, 0x1f ;  /* 0x0c401f0000087f89 */ /* 0x000e6200000e0000 */
[C---:B------:R-:W-:Y:S01]  /*54f0*/  HMMA.16816.F32 R160, R4.reuse, R44, RZ ;  /* 0x0000002c04a0723c */ /* 0x040fe200000018ff */
[----:B--2---:R-:W-:Y:S01]  /*5500*/  F2FP.PACK_AB R10, R183, R203 ;  /* 0x000000cbb70a723e */ /* 0x004fe200000000ff */
[----:B------:R2:W-:Y:S06]  /*5510*/  MUFU.EX2 R224, R3 ;  /* 0x0000000300e07308 */ /* 0x0005ec0000000800 */
[----:B------:R-:W-:Y:S01]  /*5520*/  HMMA.16816.F32 R144, R4, R100, RZ ;  /* 0x000000640490723c */ /* 0x000fe200000018ff */
[----:B---3--:R-:W-:-:S04]  /*5530*/  FMNMX.FTZ R167, R2, R14, !PT ;  /* 0x0000000e02a77209 */ /* 0x008fc80007810000 */
[----:B------:R-:W-:-:S03]  /*5540*/  FSETP.NEU.FTZ.AND P0, PT, R167, -INF , PT ;  /* 0xff800000a700780b */ /* 0x000fc60003f1d000 */
        /* <DEDUP_REMOVED lines=8> */
[----:B------:R2:W-:Y:S07]  /*55d0*/  MUFU.EX2 R235, R3 ;  /* 0x0000000300eb7308 */ /* 0x0005ee0000000800 */
[C---:B------:R-:W-:Y:S08]  /*55e0*/  HMMA.16816.F32 R108, R4.reuse, R42, RZ ;  /* 0x0000002a046c723c */ /* 0x040ff000000018ff */
[----:B------:R-:W-:Y:S01]  /*55f0*/  HMMA.16816.F32 R104, R4, R38, RZ ;  /* 0x000000260468723c */ /* 0x000fe200000018ff */
[----:B--2---:R-:W-:-:S04]  /*5600*/  FFMA.FTZ R3, R34, c[0x0][0x2d0], -R12 ;  /* 0x0000b40022037a23 */ /* 0x004fc8000001080c */
[----:B------:R1:W2:Y:S03]  /*5610*/  MUFU.EX2 R234, R3 ;  /* 0x0000000300ea7308 */ /* 0x0002a60000000800 */
[C---:B------:R-:W-:Y:S08]  /*5620*/  HMMA.16816.F32 R96, R4.reuse, R46, RZ ;  /* 0x0000002e0460723c */ /* 0x040ff000000018ff */
[----:B------:R-:W-:Y:S01]  /*5630*/  HMMA.16816.F32 R92, R4, R54, RZ ;  /* 0x00000036045c723c */ /* 0x000fe200000018ff */
[----:B-1----:R-:W-:Y:S01]  /*5640*/  FMNMX.FTZ R3, R0, R8, !PT ;  /* 0x0000000800037209 */ /* 0x002fe20007810000 */
[----:B------:R-:W-:Y:S01]  /*5650*/  FMUL.FTZ R0, R167, c[0x0][0x2d0] ;  /* 0x0000b400a7007a20 */ /* 0x000fe20000410000 */
[----:B------:R-:W-:-:S05]  /*5660*/  F2FP.PACK_AB R8, R198, R229 ;  /* 0x000000e5c608723e */ /* 0x000fca00000000ff */
[----:B------:R-:W-:Y:S01]  /*5670*/  HMMA.16816.F32 R32, R4, R102, RZ ;  /* 0x000000660420723c */ /* 0x000fe200000018ff */
[----:B--2---:R-:W-:Y:S02]  /*5680*/  F2FP.PACK_AB R11, R234, R235 ;  /* 0x000000ebea0b723e */ /* 0x004fe400000000ff */
[----:B------:R-:W-:-:S05]  /*5690*/  FSEL R0, R0, RZ, P0 ;  /* 0x000000ff00007208 */ /* 0x000fca0000000000 */
[----:B------:R-:W-:Y:S01]  /*56a0*/  HMMA.16816.F32 R20, R4, R122, RZ ;  /* 0x0000007a0414723c */ /* 0x000fe200000018ff */
[----:B------:R-:W-:-:S04]  /*56b0*/  FFMA.FTZ R2, R78, c[0x0][0x2d0], -R0 ;  /* 0x0000b4004e027a23 */ /* 0x000fc80000010800 */
[----:B------:R1:W-:Y:S03]  /*56c0*/  MUFU.EX2 R242, R2 ;  /* 0x0000000200f27308 */ /* 0x0003e60000000800 */
[----:B------:R-:W-:Y:S01]  /*56d0*/  HMMA.16816.F32 R16, R4, R126, RZ ;  /* 0x0000007e0410723c */ /* 0x000fe200000018ff */
[----:B------:R-:W2:Y:S07]  /*56e0*/  SHFL.BFLY PT, R4, R3, 0x1, 0x1f ;  /* 0x0c201f0003047f89 */ /* 0x000eae00000e0000 */
[----:B------:R-:W-:Y:S01]  /*56f0*/  HMMA.16816.F32 R152, R8, R72, R152 ;  /* 0x000000480898723c */ /* 0x000fe20000001898 */
[----:B-1----:R-:W-:-:S07]  /*5700*/  FFMA.FTZ R2, R79, c[0x0][0x2d0], -R0 ;  /* 0x0000b4004f027a23 */ /* 0x002fce0000010800 */
[C---:B------:R-:W-:Y:S01]  /*5710*/  HMMA.16816.F32 R208, R8.reuse, R88, R140 ;  /* 0x0000005808d0723c */ /* 0x040fe2000000188c */
[----:B------:R1:W-:Y:S07]  /*5720*/  MUFU.EX2 R14, R2 ;  /* 0x00000002000e7308 */ /* 0x0003ee0000000800 */
[----:B------:R-:W-:Y:S01]  /*5730*/  HMMA.16816.F32 R136, R8, R68, R136 ;  /* 0x000000440888723c */ /* 0x000fe20000001888 */
[----:B--2---:R-:W-:Y:S01]  /*5740*/  FMNMX.FTZ R3, R3, R4, !PT ;  /* 0x0000000403037209 */ /* 0x004fe20007810000 */
[----:B------:R-:W-:-:S03]  /*5750*/  FFMA.FTZ R4, R113, c[0x0][0x2d0], -R0 ;  /* 0x0000b40071047a23 */ /* 0x000fc60000010800 */
[----:B------:R-:W-:-:S03]  /*5760*/  FSETP.NEU.FTZ.AND P0, PT, R3, -INF , PT ;  /* 0xff8000000300780b */ /* 0x000fc60003f1d000 */
[----:B------:R-:W-:Y:S01]  /*5770*/  HMMA.16816.F32 R140, R8, R64, R160 ;  /* 0x00000040088c723c */ /* 0x000fe200000018a0 */
[----:B-1----:R-:W-:-:S07]  /*5780*/  FFMA.FTZ R2, R112, c[0x0][0x2d0], -R0 ;  /* 0x0000b40070027a23 */ /* 0x002fce0000010800 */
[C---:B------:R-:W-:Y:S08]  /*5790*/  HMMA.16816.F32 R144, R8.reuse, R80, R144 ;  /* 0x000000500890723c */ /* 0x040ff00000001890 */
[----:B------:R-:W-:Y:S01]  /*57a0*/  HMMA.16816.F32 R192, R8, R84, R148 ;  /* 0x0000005408c0723c */ /* 0x000fe20000001894 */
[----:B------:R-:W-:Y:S01]  /*57b0*/  MOV R185, R136 ;  /* 0x0000008800b97202 */ /* 0x000fe20000000f00 */
[----:B------:R-:W-:Y:S01]  /*57c0*/  IMAD.MOV.U32 R233, RZ, RZ, R137 ;  /* 0x000000ffffe97224 */ /* 0x000fe200078e0089 */
[----:B------:R-:W-:Y:S01]  /*57d0*/  MUFU.EX2 R136, R4 ;  /* 0x0000000400887308 */ /* 0x000fe20000000800 */
[----:B------:R-:W-:Y:S01]  /*57e0*/  IMAD.MOV.U32 R232, RZ, RZ, R138 ;  /* 0x000000ffffe87224 */ /* 0x000fe200078e008a */
[----:B------:R-:W-:-:S03]  /*57f0*/  MOV R231, R139 ;  /* 0x0000008b00e77202 */ /* 0x000fc60000000f00 */
[C---:B------:R-:W-:Y:S01]  /*5800*/  HMMA.16816.F32 R148, R8.reuse, R60, R156 ;  /* 0x0000003c0894723c */ /* 0x040fe2000000189c */
[----:B------:R-:W-:Y:S01]  /*5810*/  MOV R7, R140 ;  /* 0x0000008c00077202 */ /* 0x000fe20000000f00 */
[----:B------:R-:W-:Y:S02]  /*5820*/  IMAD.MOV.U32 R6, RZ, RZ, R142 ;  /* 0x000000ffff067224 */ /* 0x000fe400078e008e */
[----:B------:R-:W-:Y:S02]  /*5830*/  IMAD.MOV.U32 R142, RZ, RZ, R155 ;  /* 0x000000ffff8e7224 */ /* 0x000fe400078e009b */
[----:B------:R-:W-:Y:S01]  /*5840*/  IMAD.MOV.U32 R155, RZ, RZ, R7 ;  /* 0x000000ffff9b7224 */ /* 0x000fe200078e0007 */
[----:B------:R-:W-:Y:S01]  /*5850*/  MOV R158, R143 ;  /* 0x0000008f009e7202 */ /* 0x000fe20000000f00 */
[----:B------:R-:W-:Y:S01]  /*5860*/  IMAD.MOV.U32 R157, RZ, RZ, R152 ;  /* 0x000000ffff9d7224 */ /* 0x000fe200078e0098 */
[----:B------:R-:W-:Y:S01]  /*5870*/  MOV R140, R145 ;  /* 0x00000091008c7202 */ /* 0x000fe20000000f00 */
[----:B------:R-:W1:Y:S01]  /*5880*/  MUFU.EX2 R152, R2 ;  /* 0x0000000200987308 */ /* 0x000e620000000800 */
[----:B------:R-:W-:Y:S01]  /*5890*/  IMAD.MOV.U32 R159, RZ, RZ, R141 ;  /* 0x000000ffff9f7224 */ /* 0x000fe200078e008d */
[C---:B------:R-:W-:Y:S01]  /*58a0*/  HMMA.16816.F32 R116, R8.reuse, R90, R116 ;  /* 0x0000005a0874723c */ /* 0x040fe20000001874 */
        /* <DEDUP_REMOVED lines=8> */
[----:B------:R-:W-:-:S02]  /*5930*/  IMAD.MOV.U32 R187, RZ, RZ, R194 ;  /* 0x000000ffffbb7224 */ /* 0x000fc400078e00c2 */
[----:B------:R-:W-:Y:S02]  /*5940*/  IMAD.MOV.U32 R5, RZ, RZ, R192 ;  /* 0x000000ffff057224 */ /* 0x000fe400078e00c0 */
[----:B------:R-:W-:Y:S01]  /*5950*/  IMAD.MOV.U32 R156, RZ, RZ, R153 ;  /* 0x000000ffff9c7224 */ /* 0x000fe200078e0099 */
[----:B-1----:R-:W-:Y:S01]  /*5960*/  F2FP.PACK_AB R6, R136, R152 ;  /* 0x000000988806723e */ /* 0x002fe200000000ff */
[----:B------:R-:W-:Y:S01]  /*5970*/  FMUL.FTZ R2, R3, c[0x0][0x2d0] ;  /* 0x0000b40003027a20 */ /* 0x000fe20000410000 */
[----:B------:R-:W-:Y:S01]  /*5980*/  HMMA.16816.F32 R248, R8, R86, R108 ;  /* 0x0000005608f8723c */ /* 0x000fe2000000186c */
[----:B------:R-:W-:Y:S01]  /*5990*/  IMAD.MOV.U32 R153, RZ, RZ, R5 ;  /* 0x000000ffff997224 */ /* 0x000fe200078e0005 */
[----:B------:R-:W-:Y:S01]  /*59a0*/  MOV R131, R154 ;  /* 0x0000009a00837202 */ /* 0x000fe20000000f00 */
[----:B------:R-:W-:Y:S01]  /*59b0*/  IMAD.MOV.U32 R130, RZ, RZ, R159 ;  /* 0x000000ffff827224 */ /* 0x000fe200078e009f */
[----:B------:R-:W-:Y:S01]  /*59c0*/  FSEL R2, R2, RZ, P0 ;  /* 0x000000ff02027208 */ /* 0x000fe20000000000 */
[----:B------:R-:W-:Y:S01]  /*59d0*/  IMAD.MOV.U32 R129, RZ, RZ, R155 ;  /* 0x000000ffff817224 */ /* 0x000fe200078e009b */
[----:B------:R-:W-:-:S02]  /*59e0*/  MOV R159, R200 ;  /* 0x000000c8009f7202 */ /* 0x000fc40000000f00 */
[C---:B------:R-:W-:Y:S01]  /*59f0*/  HMMA.16816.F32 R160, R8.reuse, R62, R104 ;  /* 0x0000003e08a0723c */ /* 0x040fe20000001868 */
[----:B------:R-:W-:Y:S01]  /*5a00*/  FFMA.FTZ R4, R77, c[0x0][0x2d0], -R2 ;  /* 0x0000b4004d047a23 */ /* 0x000fe20000010802 */
[----:B------:R-:W-:Y:S01]  /*5a10*/  MOV R137, R117 ;  /* 0x0000007500897202 */ /* 0x000fe20000000f00 */
[----:B------:R-:W-:Y:S02]  /*5a20*/  IMAD.MOV.U32 R139, RZ, RZ, R118 ;  /* 0x000000ffff8b7224 */ /* 0x000fe400078e0076 */
[----:B------:R1:W-:Y:S01]  /*5a30*/  MUFU.EX2 R195, R4 ;  /* 0x0000000400c37308 */ /* 0x0003e20000000800 */
[----:B------:R-:W-:Y:S02]  /*5a40*/  IMAD.MOV.U32 R138, RZ, RZ, R119 ;  /* 0x000000ffff8a7224 */ /* 0x000fe400078e0077 */
[----:B------:R-:W-:Y:S01]  /*5a50*/  HMMA.16816.F32 R244, R8, R66, R96 ;  /* 0x0000004208f4723c */ /* 0x000fe20000001860 */
[----:B------:R-:W-:-:S07]  /*5a60*/  IMAD.MOV.U32 R77, RZ, RZ, R116 ;  /* 0x000000ffff4d7224 */ /* 0x000fce00078e0074 */
        /* <DEDUP_REMOVED lines=8> */
[----:B------:R1:W-:Y:S02]  /*5af0*/  MUFU.EX2 R192, R4 ;  /* 0x0000000400c07308 */ /* 0x0003e40000000800 */
[----:B------:R-:W-:Y:S02]  /*5b00*/  FFMA.FTZ R8, R132, c[0x0][0x2d0], -R0 ;  /* 0x0000b40084087a23 */ /* 0x000fe40000010800 */
[----:B------:R-:W-:-:S04]  /*5b10*/  IMAD.MOV.U32 R132, RZ, RZ, R138 ;  /* 0x000000ffff847224 */ /* 0x000fc800078e008a */
[----:B------:R2:W-:Y:S01]  /*5b20*/  MUFU.EX2 R30, R8 ;  /* 0x00000008001e7308 */ /* 0x0005e20000000800 */
[----:B-1----:R-:W-:-:S07]  /*5b30*/  FFMA.FTZ R4, R24, c[0x0][0x2d0], -R2 ;  /* 0x0000b40018047a23 */ /* 0x002fce0000010802 */
[----:B------:R1:W3:Y:S01]  /*5b40*/  MUFU.EX2 R193, R4 ;  /* 0x0000000400c17308 */ /* 0x0002e20000000800 */
[----:B--2---:R-:W-:Y:S01]  /*5b50*/  FFMA.FTZ R8, R133, c[0x0][0x2d0], -R0 ;  /* 0x0000b40085087a23 */ /* 0x004fe20000010800 */
[----:B------:R-:W-:-:S06]  /*5b60*/  MOV R133, R139 ;  /* 0x0000008b00857202 */ /* 0x000fcc0000000f00 */
[----:B------:R2:W-:Y:S01]  /*5b70*/  MUFU.EX2 R15, R8 ;  /* 0x00000008000f7308 */ /* 0x0005e20000000800 */
[----:B-1----:R-:W-:Y:S02]  /*5b80*/  F2FP.PACK_AB R4, R14, R242 ;  /* 0x000000f20e04723e */ /* 0x002fe400000000ff */
[----:B---3--:R-:W-:Y:S01]  /*5b90*/  F2FP.PACK_AB R7, R193, R192 ;  /* 0x000000c0c107723e */ /* 0x008fe200000000ff */
[----:B--2---:R-:W-:-:S06]  /*5ba0*/  FFMA.FTZ R8, R134, c[0x0][0x2d0], -R0 ;  /* 0x0000b40086087a23 */ /* 0x004fcc0000010800 */
[C---:B------:R-:W-:Y:S01]  /*5bb0*/  HMMA.16816.F32 R108, R4.reuse, R40, RZ ;  /* 0x00000028046c723c */ /* 0x040fe200000018ff */
[----:B------:R-:W-:Y:S01]  /*5bc0*/  IMAD.MOV.U32 R134, RZ, RZ, R137 ;  /* 0x000000ffff867224 */ /* 0x000fe200078e0089 */
[----:B------:R1:W2:Y:S06]  /*5bd0*/  MUFU.EX2 R29, R8 ;  /* 0x00000008001d7308 */ /* 0x0002ac0000000800 */
[C---:B------:R-:W-:Y:S08]  /*5be0*/  HMMA.16816.F32 R104, R4.reuse, R42, RZ ;  /* 0x0000002a0468723c */ /* 0x040ff000000018ff */
[----:B------:R-:W-:Y:S01]  /*5bf0*/  HMMA.16816.F32 R40, R4, R102, RZ ;  /* 0x000000660428723c */ /* 0x000fe200000018ff */
[----:B-1----:R-:W-:-:S02]  /*5c00*/  FFMA.FTZ R8, R135, c[0x0][0x2d0], -R0 ;  /* 0x0000b40087087a23 */ /* 0x002fc40000010800 */
[----:B------:R-:W-:Y:S02]  /*5c10*/  IMAD.MOV.U32 R135, RZ, RZ, R30 ;  /* 0x000000ffff877224 */ /* 0x000fe400078e001e */
[----:B------:R1:W3:Y:S02]  /*5c20*/  MUFU.EX2 R128, R8 ;  /* 0x0000000800807308 */ /* 0x0002e40000000800 */
[----:B--2---:R-:W-:Y:S01]  /*5c30*/  MOV R103, R29 ;  /* 0x0000001d00677202 */ /* 0x004fe20000000f00 */
[----:B------:R-:W-:Y:S01]  /*5c40*/  HMMA.16816.F32 R116, R4, R48, RZ ;  /* 0x000000300474723c */ /* 0x000fe200000018ff */
[----:B------:R-:W-:-:S07]  /*5c50*/  IMAD.MOV.U32 R102, RZ, RZ, R181 ;  /* 0x000000ffff667224 */ /* 0x000fce00078e00b5 */
        /* <DEDUP_REMOVED lines=8> */
[C---:B------:R-:W-:Y:S07]  /*5ce0*/  HMMA.16816.F32 R24, R4.reuse, R52, RZ ;  /* 0x000000340418723c */ /* 0x040fee00000018ff */
[----:B------:R-:W-:Y:S01]  /*5cf0*/  IMAD.MOV.U32 R53, RZ, RZ, R183 ;  /* 0x000000ffff357224 */ /* 0x000fe200078e00b7 */
[----:B------:R-:W-:Y:S01]  /*5d00*/  HMMA.16816.F32 R48, R4, R46, RZ ;  /* 0x0000002e0430723c */ /* 0x000fe200000018ff */
[----:B------:R-:W-:Y:S01]  /*5d10*/  MOV R52, R203 ;  /* 0x000000cb00347202 */ /* 0x000fe20000000f00 */
[----:B-1----:R-:W-:-:S06]  /*5d20*/  FFMA.FTZ R8, R76, c[0x0][0x2d0], -R2 ;  /* 0x0000b4004c087a23 */ /* 0x002fcc0000010802 */
[C---:B------:R-:W-:Y:S01]  /*5d30*/  HMMA.16816.F32 R44, R4.reuse, R54, RZ ;  /* 0x00000036042c723c */ /* 0x040fe200000018ff */
[----:B------:R-:W-:Y:S01]  /*5d40*/  IMAD.MOV.U32 R76, RZ, RZ, R202 ;  /* 0x000000ffff4c7224 */ /* 0x000fe200078e00ca */
[----:B------:R1:W-:Y:S05]  /*5d50*/  MUFU.EX2 R166, R8 ;  /* 0x0000000800a67308 */ /* 0x0003ea0000000800 */
[----:B------:R-:W-:Y:S01]  /*5d60*/  MOV R54, R180 ;  /* 0x000000b400367202 */ /* 0x000fe20000000f00 */
[----:B------:R-:W-:Y:S01]  /*5d70*/  HMMA.16816.F32 R20, R4, R100, RZ ;  /* 0x000000640414723c */ /* 0x000fe200000018ff */
[----:B------:R-:W-:-:S06]  /*5d80*/  IMAD.MOV.U32 R55, RZ, RZ, R201 ;  /* 0x000000ffff377224 */ /* 0x000fcc00078e00c9 */
[----:B------:R-:W-:Y:S01]  /*5d90*/  MOV R100, R182 ;  /* 0x000000b600647202 */ /* 0x000fe20000000f00 */
[----:B------:R-:W-:Y:S01]  /*5da0*/  HMMA.16816.F32 R36, R4, R122, RZ ;  /* 0x0000007a0424723c */ /* 0x000fe200000018ff */
[----:B------:R-:W-:Y:S02]  /*5db0*/  IMAD.MOV.U32 R101, RZ, RZ, R136 ;  /* 0x000000ffff657224 */ /* 0x000fe400078e0088 */
[----:B-1----:R-:W-:-:S04]  /*5dc0*/  FFMA.FTZ R8, R28, c[0x0][0x2d0], -R2 ;  /* 0x0000b4001c087a23 */ /* 0x002fc80000010802 */
[----:B------:R1:W4:Y:S01]  /*5dd0*/  MUFU.EX2 R164, R8 ;  /* 0x0000000800a47308 */ /* 0x0003220000000800 */
[C---:B------:R-:W-:Y:S07]  /*5de0*/  HMMA.16816.F32 R28, R4.reuse, R126, RZ ;  /* 0x0000007e041c723c */ /* 0x040fee00000018ff */
[----:B---3--:R-:W-:Y:S01]  /*5df0*/  IMAD.MOV.U32 R127, RZ, RZ, R128 ;  /* 0x000000ffff7f7224 */ /* 0x008fe200078e0080 */
[----:B------:R-:W-:Y:S01]  /*5e00*/  HMMA.16816.F32 R16, R4, R124, RZ ;  /* 0x0000007c0410723c */ /* 0x000fe200000018ff */
[----:B------:R-:W-:-:S06]  /*5e10*/  IMAD.MOV.U32 R128, RZ, RZ, R153 ;  /* 0x000000ffff807224 */ /* 0x000fcc00078e0099 */
[----:B------:R-:W-:Y:S01]  /*5e20*/  IMAD.MOV.U32 R125, RZ, RZ, R152 ;  /* 0x000000ffff7d7224 */ /* 0x000fe200078e0098 */
[----:B-1----:R-:W-:Y:S07]  /*5e30*/  HMMA.16816.F32 R8, R4, R120, RZ ;  /* 0x000000780408723c */ /* 0x002fee00000018ff */
[----:B------:R-:W-:Y:S02]  /*5e40*/  F2FP.PACK_AB R4, R15, R135 ;  /* 0x000000870f04723e */ /* 0x000fe400000000ff */
[----:B------:R-:W-:-:S02]  /*5e50*/  F2FP.PACK_AB R6, R127, R103 ;  /* 0x000000677f06723e */ /* 0x000fc400000000ff */
[----:B--2---:R-:W-:Y:S02]  /*5e60*/  F2FP.PACK_AB R5, R170, R165 ;  /* 0x000000a5aa05723e */ /* 0x004fe400000000ff */
[----:B----4-:R-:W-:-:S07]  /*5e70*/  F2FP.PACK_AB R7, R164, R166 ;  /* 0x000000a6a407723e */ /* 0x010fce00000000ff */
[C---:B------:R-:W-:Y:S08]  /*5e80*/  HMMA.16816.F32 R24, R4.reuse, R72, R24 ;  /* 0x000000480418723c */ /* 0x040ff00000001818 */
[C---:B------:R-:W-:Y:S07]  /*5e90*/  HMMA.16816.F32 R120, R4.reuse, R68, R8 ;  /* 0x000000440478723c */ /* 0x040fee0000001808 */
[----:B------:R-:W-:Y:S01]  /*5ea0*/  FFMA.FTZ R8, R177, c[0x0][0x2d0], -R13 ;  /* 0x0000b400b1087a23 */ /* 0x000fe2000001080d */
[C---:B------:R-:W-:Y:S01]  /*5eb0*/  HMMA.16816.F32 R180, R4.reuse, R88, R116 ;  /* 0x0000005804b4723c */ /* 0x040fe20000001874 */
[----:B------:R-:W-:Y:S01]  /*5ec0*/  IMAD.MOV.U32 R68, RZ, RZ, R157 ;  /* 0x000000ffff447224 */ /* 0x000fe200078e009d */
[----:B------:R-:W-:Y:S01]  /*5ed0*/  MOV R69, R156 ;  /* 0x0000009c00457202 */ /* 0x000fe20000000f00 */
[----:B------:R1:W-:Y:S04]  /*5ee0*/  MUFU.EX2 R73, R8 ;  /* 0x0000000800497308 */ /* 0x0003e80000000800 */
[----:B------:R-:W-:Y:S01]  /*5ef0*/  IMAD.MOV.U32 R118, RZ, RZ, R125 ;  /* 0x000000ffff767224 */ /* 0x000fe200078e007d */
[----:B------:R-:W-:Y:S01]  /*5f00*/  HMMA.16816.F32 R88, R4, R90, R112 ;  /* 0x0000005a0458723c */ /* 0x000fe20000001870 */
[----:B------:R-:W-:Y:S01]  /*5f10*/  MOV R117, R54 ;  /* 0x0000003600757202 */ /* 0x000fe20000000f00 */
[----:B------:R-:W-:Y:S01]  /*5f20*/  IMAD.MOV.U32 R54, RZ, RZ, R134 ;  /* 0x000000ffff367224 */ /* 0x000fe200078e0086 */
[----:B------:R-:W-:Y:S01]  /*5f30*/  MOV R125, R52 ;  /* 0x00000034007d7202 */ /* 0x000fe20000000f00 */
[----:B------:R-:W-:-:S02]  /*5f40*/  IMAD.MOV.U32 R52, RZ, RZ, R77 ;  /* 0x000000ffff347224 */ /* 0x000fc400078e004d */
[----:B------:R-:W-:Y:S01]  /*5f50*/  IMAD.MOV.U32 R134, RZ, RZ, R187 ;  /* 0x000000ffff867224 */ /* 0x000fe200078e00bb */
[----:B------:R-:W-:Y:S01]  /*5f60*/  MOV R112, R78 ;  /* 0x0000004e00707202 */ /* 0x000fe20000000f00 */
[C---:B------:R-:W-:Y:S01]  /*5f70*/  HMMA.16816.F32 R200, R4.reuse, R56, R16 ;  /* 0x0000003804c8723c */ /* 0x040fe20000001810 */
[----:B------:R-:W-:Y:S01]  /*5f80*/  IMAD.MOV.U32 R77, RZ, RZ, R186 ;  /* 0x000000ffff4d7224 */ /* 0x000fe200078e00ba */
[----:B------:R-:W-:Y:S01]  /*5f90*/  MOV R115, R54 ;  /* 0x0000003600737202 */ /* 0x000fe20000000f00 */
[----:B-1----:R-:W-:Y:S01]  /*5fa0*/  FFMA.FTZ R8, R176, c[0x0][0x2d0], -R13 ;  /* 0x0000b400b0087a23 */ /* 0x002fe2000001080d */
[----:B------:R-:W-:Y:S01]  /*5fb0*/  MOV R113, R52 ;  /* 0x0000003400717202 */ /* 0x000fe20000000f00 */
[----:B------:R-:W-:Y:S02]  /*5fc0*/  IMAD.MOV.U32 R119, RZ, RZ, R55 ;  /* 0x000000ffff777224 */ /* 0x000fe400078e0037 */
[----:B------:R1:W2:Y:S01]  /*5fd0*/  MUFU.EX2 R124, R8 ;  /* 0x00000008007c7308 */ /* 0x0002a20000000800 */
[----:B------:R-:W-:Y:S01]  /*5fe0*/  HMMA.16816.F32 R16, R4, R62, R96 ;  /* 0x0000003e0410723c */ /* 0x000fe20000001860 */
[----:B------:R-:W-:Y:S01]  /*5ff0*/  IMAD.MOV.U32 R55, RZ, RZ, R133 ;  /* 0x000000ffff377224 */ /* 0x000fe200078e0085 */
[----:B------:R-:W-:Y:S01]  /*6000*/  MOV R133, R252 ;  /* 0x000000fc00857202 */ /* 0x000fe20000000f00 */
[----:B------:R-:W-:-:S02]  /*6010*/  IMAD.MOV.U32 R72, RZ, RZ, R125 ;  /* 0x000000ffff487224 */ /* 0x000fc400078e007d */
[----:B------:R-:W-:Y:S02]  /*6020*/  IMAD.MOV.U32 R125, RZ, RZ, R242 ;  /* 0x000000ffff7d7224 */ /* 0x000fe400078e00f2 */
[----:B------:R-:W-:Y:S01]  /*6030*/  IMAD.MOV.U32 R56, RZ, RZ, R55 ;  /* 0x000000ffff387224 */ /* 0x000fe200078e0037 */
[C---:B------:R-:W-:Y:S01]  /*6040*/  HMMA.16816.F32 R20, R4.reuse, R80, R20 ;  /* 0x000000500414723c */ /* 0x040fe20000001814 */
[----:B------:R-:W-:Y:S02]  /*6050*/  IMAD.MOV.U32 R99, RZ, RZ, R113 ;  /* 0x000000ffff637224 */ /* 0x000fe400078e0071 */
[----:B------:R-:W-:Y:S02]  /*6060*/  IMAD.MOV.U32 R52, RZ, RZ, R129 ;  /* 0x000000ffff347224 */ /* 0x000fe400078e0081 */
[----:B------:R-:W-:Y:S02]  /*6070*/  IMAD.MOV.U32 R54, RZ, RZ, R131 ;  /* 0x000000ffff367224 */ /* 0x000fe400078e0083 */
[----:B-1----:R-:W-:Y:S01]  /*6080*/  FFMA.FTZ R8, R179, c[0x0][0x2d0], -R13 ;  /* 0x0000b400b3087a23 */ /* 0x002fe2000001080d */
[C---:B------:R-:W-:Y:S01]  /*6090*/  HMMA.16816.F32 R136, R4.reuse, R84, R108 ;  /* 0x000000540488723c */ /* 0x040fe2000000186c */
[----:B--2---:R-:W-:Y:S01]  /*60a0*/  IMAD.MOV.U32 R96, RZ, RZ, R124 ;  /* 0x000000ffff607224 */ /* 0x004fe200078e007c */
[----:B------:R-:W-:Y:S01]  /*60b0*/  LDSM.16.MT88.4 R108, [R228+0x4880] ;  /* 0x00488000e46c783b */ /* 0x000fe20000004200 */
[----:B------:R1:W2:Y:S01]  /*60c0*/  MUFU.EX2 R116, R8 ;  /* 0x0000000800747308 */ /* 0x0002a20000000800 */
[----:B------:R-:W-:Y:S01]  /*60d0*/  IMAD.MOV.U32 R124, RZ, RZ, R76 ;  /* 0x000000ffff7c7224 */ /* 0x000fe200078e004c */
[----:B------:R-:W-:Y:S01]  /*60e0*/  MOV R76, R132 ;  /* 0x00000084004c7202 */ /* 0x000fe20000000f00 */
[----:B------:R-:W-:Y:S01]  /*60f0*/  IMAD.MOV.U32 R132, RZ, RZ, R128 ;  /* 0x000000ffff847224 */ /* 0x000fe200078e0080 */
[----:B------:R-:W-:Y:S01]  /*6100*/  MOV R128, R185 ;  /* 0x000000b900807202 */ /* 0x000fe20000000f00 */
[----:B------:R-:W-:Y:S01]  /*6110*/  HMMA.16816.F32 R104, R4, R86, R104 ;  /* 0x000000560468723c */ /* 0x000fe20000001868 */
[----:B------:R-:W-:Y:S01]  /*6120*/  MOV R84, R141 ;  /* 0x0000008d00547202 */ /* 0x000fe20000000f00 */
[----:B------:R-:W-:-:S02]  /*6130*/  IMAD.MOV.U32 R85, RZ, RZ, R140 ;  /* 0x000000ffff557224 */ /* 0x000fc400078e008c */
[----:B------:R-:W-:Y:S02]  /*6140*/  IMAD.MOV.U32 R81, RZ, RZ, R101 ;  /* 0x000000ffff517224 */ /* 0x000fe400078e0065 */
[----:B------:R-:W-:Y:S02]  /*6150*/  IMAD.MOV.U32 R57, RZ, RZ, R76 ;  /* 0x000000ffff397224 */ /* 0x000fe400078e004c */
[C---:B------:R-:W-:Y:S01]  /*6160*/  HMMA.16816.F32 R40, R4.reuse, R82, R40 ;  /* 0x000000520428723c */ /* 0x040fe20000001828 */
[----:B------:R-:W-:Y:S02]  /*6170*/  IMAD.MOV.U32 R86, RZ, RZ, R142 ;  /* 0x000000ffff567224 */ /* 0x000fe400078e008e */
[----:B-1----:R-:W-:Y:S02]  /*6180*/  FFMA.FTZ R8, R184, c[0x0][0x2d0], -R13 ;  /* 0x0000b400b8087a23 */ /* 0x002fe4000001080d */
[----:B------:R-:W1:Y:S01]  /*6190*/  LDSM.16.MT88.4 R184, [R225+0x3080] ;  /* 0x00308000e1b8783b */ /* 0x000e620000004200 */
[----:B------:R-:W-:Y:S01]  /*61a0*/  IMAD.MOV.U32 R13, RZ, RZ, R143 ;  /* 0x000000ffff0d7224 */ /* 0x000fe200078e008f */
[----:B------:R3:W-:Y:S01]  /*61b0*/  MUFU.EX2 R114, R8 ;  /* 0x0000000800727308 */ /* 0x0007e20000000800 */
[----:B--2---:R-:W-:Y:S01]  /*61c0*/  IMAD.MOV.U32 R82, RZ, RZ, R116 ;  /* 0x000000ffff527224 */ /* 0x004fe200078e0074 */
[----:B------:R-:W2:Y:S01]  /*61d0*/  LDSM.16.MT88.4 R140, [R226+0x3080] ;  /* 0x00308000e28c783b */ /* 0x000ea20000004200 */
[----:B------:R-:W-:Y:S01]  /*61e0*/  IMAD.MOV.U32 R87, RZ, RZ, R79 ;  /* 0x000000ffff577224 */ /* 0x000fe200078e004f */
[C---:B------:R-:W-:Y:S01]  /*61f0*/  HMMA.16816.F32 R152, R4.reuse, R60, R92 ;  /* 0x0000003c0498723c */ /* 0x040fe2000000185c */
[----:B------:R-:W-:Y:S01]  /*6200*/  IMAD.MOV.U32 R116, RZ, RZ, R119 ;  /* 0x000000ffff747224 */ /* 0x000fe200078e0077 */
[----:B------:R-:W-:Y:S01]  /*6210*/  LDSM.16.MT88.4 R60, [R227+0x3080] ;  /* 0x00308000e33c783b */ /* 0x000fe20000004200 */
[----:B------:R-:W-:Y:S01]  /*6220*/  IMAD.MOV.U32 R119, RZ, RZ, R135 ;  /* 0x000000ffff777224 */ /* 0x000fe200078e0087 */
[----:B------:R-:W-:Y:S01]  /*6230*/  MOV R135, R77 ;  /* 0x0000004d00877202 */ /* 0x000fe20000000f00 */
[----:B------:R-:W-:Y:S01]  /*6240*/  IMAD.MOV.U32 R98, RZ, RZ, R86 ;  /* 0x000000ffff627224 */ /* 0x000fe200078e0056 */
[----:B------:R-:W-:Y:S01]  /*6250*/  LDSM.16.MT88.4 R76, [R225+0x4880] ;  /* 0x00488000e14c783b */ /* 0x000fe20000004200 */
[----:B------:R-:W-:Y:S01]  /*6260*/  IMAD.MOV.U32 R97, RZ, RZ, R13 ;  /* 0x000000ffff617224 */ /* 0x000fe200078e000d */
[C---:B------:R-:W-:Y:S01]  /*6270*/  HMMA.16816.F32 R32, R4.reuse, R64, R32 ;  /* 0x000000400420723c */ /* 0x040fe20000001820 */
[----:B------:R-:W-:Y:S01]  /*6280*/  MOV R86, R87 ;  /* 0x0000005700567202 */ /* 0x000fe20000000f00 */
[----:B------:R-:W-:Y:S01]  /*6290*/  LDSM.16.MT88.4 R92, [R226+0x4880] ;  /* 0x00488000e25c783b */ /* 0x000fe20000004200 */
[----:B------:R-:W-:Y:S01]  /*62a0*/  IMAD.MOV.U32 R87, RZ, RZ, R112 ;  /* 0x000000ffff577224 */ /* 0x000fe200078e0070 */
[----:B------:R-:W-:Y:S01]  /*62b0*/  MOV R13, R115 ;  /* 0x00000073000d7202 */ /* 0x000fe20000000f00 */
[----:B---3--:R-:W-:Y:S01]  /*62c0*/  FFMA.FTZ R8, R175, c[0x0][0x2d0], -R12 ;  /* 0x0000b400af087a23 */ /* 0x008fe2000001080c */
[----:B------:R-:W-:Y:S01]  /*62d0*/  MOV R115, R81 ;  /* 0x0000005100737202 */ /* 0x000fe20000000f00 */
[----:B------:R-:W-:Y:S01]  /*62e0*/  IMAD.MOV.U32 R112, RZ, RZ, R56 ;  /* 0x000000ffff707224 */ /* 0x000fe200078e0038 */
[----:B------:R-:W-:Y:S01]  /*62f0*/  MOV R65, R124 ;  /* 0x0000007c00417202 */ /* 0x000fe20000000f00 */
[----:B------:R3:W-:Y:S01]  /*6300*/  MUFU.EX2 R126, R8 ;  /* 0x00000008007e7308 */ /* 0x0007e20000000800 */
[----:B------:R-:W-:Y:S01]  /*6310*/  IMAD.MOV.U32 R56, RZ, RZ, R72 ;  /* 0x000000ffff387224 */ /* 0x000fe200078e0048 */
[C---:B------:R-:W-:Y:S01]  /*6320*/  HMMA.16816.F32 R36, R4.reuse, R70, R36 ;  /* 0x000000460424723c */ /* 0x040fe20000001824 */
        /* <DEDUP_REMOVED lines=12> */
[----:B---3--:R-:W-:-:S03]  /*63f0*/  FFMA.FTZ R8, R178, c[0x0][0x2d0], -R12 ;  /* 0x0000b400b2087a23 */ /* 0x008fc6000001080c */
[C---:B------:R-:W-:Y:S01]  /*6400*/  HMMA.16816.F32 R44, R4.reuse, R74, R44 ;  /* 0x0000004a042c723c */ /* 0x040fe2000000182c */
[----:B------:R3:W4:Y:S01]  /*6410*/  MUFU.EX2 R80, R8 ;  /* 0x0000000800507308 */ /* 0x0007220000000800 */
        /* <DEDUP_REMOVED lines=8> */
[----:B------:R1:W5:Y:S01]  /*64a0*/  LDL.LU R236, [R1+0x74] ;  /* 0x0000740001ec7983 */ /* 0x0003620000300800 */
[----:B------:R-:W-:-:S02]  /*64b0*/  IMAD.MOV.U32 R117, RZ, RZ, R102 ;  /* 0x000000ffff757224 */ /* 0x000fc400078e0066 */
[----:B------:R-:W-:Y:S02]  /*64c0*/  IMAD.MOV.U32 R55, RZ, RZ, R158 ;  /* 0x000000ffff377224 */ /* 0x000fe400078e009e */
[----:B---3--:R-:W-:Y:S01]  /*64d0*/  FFMA.FTZ R8, R189, c[0x0][0x2d0], -R12 ;  /* 0x0000b400bd087a23 */ /* 0x008fe2000001080c */
[----:B------:R-:W-:Y:S01]  /*64e0*/  MOV R99, R115 ;  /* 0x0000007300637202 */ /* 0x000fe20000000f00 */
[----:B------:R-:W-:Y:S01]  /*64f0*/  FFMA.FTZ R4, R190, c[0x0][0x2d0], -R0 ;  /* 0x0000b400be047a23 */ /* 0x000fe20000010800 */
[----:B----4-:R-:W-:Y:S01]  /*6500*/  F2FP.PACK_AB R129, R80, R126 ;  /* 0x0000007e5081723e */ /* 0x010fe200000000ff */
[----:B------:R3:W-:Y:S01]  /*6510*/  MUFU.EX2 R252, R8 ;  /* 0x0000000800fc7308 */ /* 0x0007e20000000800 */
[----:B------:R-:W-:Y:S01]  /*6520*/  IMAD.MOV.U32 R98, RZ, RZ, R113 ;  /* 0x000000ffff627224 */ /* 0x000fe200078e0071 */
[----:B------:R-:W-:Y:S02]  /*6530*/  MOV R56, R118 ;  /* 0x0000007600387202 */ /* 0x000fe40000000f00 */
[----:B------:R-:W-:-:S02]  /*6540*/  MOV R97, R112 ;  /* 0x0000007000617202 */ /* 0x000fc40000000f00 */
[----:B------:R-:W-:Y:S01]  /*6550*/  F2FP.PACK_AB R130, R114, R82 ;  /* 0x000000527282723e */ /* 0x000fe200000000ff */
[----:B------:R-:W-:Y:S01]  /*6560*/  IMAD.MOV.U32 R74, RZ, RZ, R175 ;  /* 0x000000ffff4a7224 */ /* 0x000fe200078e00af */
[----:B------:R-:W-:Y:S01]  /*6570*/  F2FP.PACK_AB R128, R96, R73 ;  /* 0x000000496080723e */ /* 0x000fe200000000ff */
[----:B------:R-:W-:Y:S01]  /*6580*/  IMAD.MOV.U32 R58, RZ, RZ, R119 ;  /* 0x000000ffff3a7224 */ /* 0x000fe200078e0077 */
[----:B------:R-:W-:Y:S01]  /*6590*/  MOV R102, R235 ;  /* 0x000000eb00667202 */ /* 0x000fe20000000f00 */
[----:B------:R-:W-:Y:S01]  /*65a0*/  LDSM.16.MT88.4 R156, [R228+0x3080] ;  /* 0x00308000e49c783b */ /* 0x000fe20000004200 */
[----:B---3--:R-:W-:Y:S02]  /*65b0*/  FFMA.FTZ R8, R188, c[0x0][0x2d0], -R12 ;  /* 0x0000b400bc087a23 */ /* 0x008fe4000001080c */
[----:B------:R-:W-:Y:S01]  /*65c0*/  IMAD.MOV.U32 R113, RZ, RZ, R65 ;  /* 0x000000ffff717224 */ /* 0x000fe200078e0041 */
[----:B------:R-:W-:Y:S01]  /*65d0*/  MOV R118, R100 ;  /* 0x0000006400767202 */ /* 0x000fe20000000f00 */
[----:B------:R3:W4:Y:S01]  /*65e0*/  MUFU.EX2 R242, R8 ;  /* 0x0000000800f27308 */ /* 0x0007220000000800 */
[----:B------:R-:W-:-:S02]  /*65f0*/  MOV R112, R57 ;  /* 0x0000003900707202 */ /* 0x000fc40000000f00 */
[----:B------:R-:W-:Y:S01]  /*6600*/  MOV R189, R67 ;  /* 0x0000004300bd7202 */ /* 0x000fe20000000f00 */
[----:B------:R-:W-:Y:S01]  /*6610*/  IMAD.MOV.U32 R115, RZ, RZ, R117 ;  /* 0x000000ffff737224 */ /* 0x000fe200078e0075 */
[----:B------:R-:W-:Y:S01]  /*6620*/  MOV R75, R97 ;  /* 0x00000061004b7202 */ /* 0x000fe20000000f00 */
[----:B------:R-:W-:Y:S01]  /*6630*/  IMAD.MOV.U32 R66, RZ, RZ, R98 ;  /* 0x000000ffff427224 */ /* 0x000fe200078e0062 */
[----:B------:R2:W5:Y:S04]  /*6640*/  LDL.LU R235, [R1+0x70] ;  /* 0x0000700001eb7983 */ /* 0x0005680000300800 */
[----:B---3--:R-:W3:Y:S01]  /*6650*/  LDSM.16.MT88.4 R8, [R227+0x4880] ;  /* 0x00488000e308783b */ /* 0x008ee20000004200 */
[----:B------:R-:W-:Y:S01]  /*6660*/  IMAD.MOV.U32 R65, RZ, RZ, R127 ;  /* 0x000000ffff417224 */ /* 0x000fe200078e007f */
[----:B----4-:R-:W-:Y:S01]  /*6670*/  F2FP.PACK_AB R131, R242, R252 ;  /* 0x000000fcf283723e */ /* 0x010fe200000000ff */
        /* <DEDUP_REMOVED lines=8> */
[C---:B-1----:R-:W-:Y:S01]  /*6700*/  HMMA.16816.F32 R176, R128.reuse, R184, R208 ;  /* 0x000000b880b0723c */ /* 0x042fe200000018d0 */
[----:B------:R-:W-:Y:S01]  /*6710*/  MOV R116, R102 ;  /* 0x0000006600747202 */ /* 0x000fe20000000f00 */
[----:B------:R-:W-:Y:S01]  /*6720*/  IMAD.MOV.U32 R117, RZ, RZ, R103 ;  /* 0x000000ffff757224 */ /* 0x000fe200078e0067 */
[----:B------:R-:W-:Y:S01]  /*6730*/  MOV R97, R113 ;  /* 0x0000007100617202 */ /* 0x000fe20000000f00 */
[----:B------:R-:W-:Y:S01]  /*6740*/  IMAD.MOV.U32 R98, RZ, RZ, R115 ;  /* 0x000000ffff627224 */ /* 0x000fe200078e0073 */
[----:B------:R1:W5:Y:S03]  /*6750*/  LDL.LU R234, [R1+0x6c] ;  /* 0x00006c0001ea7983 */ /* 0x0003660000300800 */
[----:B--2---:R-:W-:Y:S01]  /*6760*/  HMMA.16816.F32 R132, R128, R140, R132 ;  /* 0x0000008c8084723c */ /* 0x004fe20000001884 */
[----:B----4-:R-:W-:-:S04]  /*6770*/  FFMA.FTZ R4, R191, c[0x0][0x2d0], -R0 ;  /* 0x0000b400bf047a23 */ /* 0x010fc80000010800 */
[----:B------:R2:W4:Y:S01]  /*6780*/  MUFU.EX2 R198, R4 ;  /* 0x0000000400c67308 */ /* 0x0005220000000800 */
        /* <DEDUP_REMOVED lines=9> */
[----:B--2---:R-:W-:-:S02]  /*6820*/  FFMA.FTZ R4, R196, c[0x0][0x2d0], -R0 ;  /* 0x0000b400c4047a23 */ /* 0x004fc40000010800 */
[----:B------:R-:W-:Y:S01]  /*6830*/  FFMA.FTZ R0, R197, c[0x0][0x2d0], -R0 ;  /* 0x0000b400c5007a23 */ /* 0x000fe20000010800 */
        /* <DEDUP_REMOVED lines=11> */
[----:B--2---:R-:W-:-:S04]  /*68f0*/  FFMA.FTZ R0, R171, c[0x0][0x2d0], -R2 ;  /* 0x0000b400ab007a23 */ /* 0x004fc80000010802 */
[----:B------:R2:W-:Y:S01]  /*6900*/  MUFU.EX2 R5, R0 ;  /* 0x0000000000057308 */ /* 0x0005e20000000800 */
[----:B------:R-:W-:Y:S01]  /*6910*/  IMAD.MOV.U32 R64, RZ, RZ, R65 ;  /* 0x000000ffff407224 */ /* 0x000fe200078e0041 */
[----:B------:R-:W-:Y:S01]  /*6920*/  MOV R65, R118 ;  /* 0x0000007600417202 */ /* 0x000fe20000000f00 */
[----:B------:R-:W-:Y:S01]  /*6930*/  IMAD.MOV.U32 R12, RZ, RZ, R117 ;  /* 0x000000ffff0c7224 */ /* 0x000fe200078e0075 */
[----:B------:R-:W-:Y:S02]  /*6940*/  MOV R59, R116 ;  /* 0x00000074003b7202 */ /* 0x000fe40000000f00 */
[----:B---3--:R-:W-:Y:S02]  /*6950*/  HMMA.16816.F32 R116, R128, R8, R144 ;  /* 0x000000088074723c */ /* 0x008fe40000001890 */
[----:B------:R-:W3:Y:S01]  /*6960*/  MUFU.EX2 R196, R4 ;  /* 0x0000000400c47308 */ /* 0x000ee20000000800 */
[----:B------:R-:W-:Y:S01]  /*6970*/  MOV R83, R75 ;  /* 0x0000004b00537202 */ /* 0x000fe20000000f00 */
[----:B--2---:R-:W-:-:S04]  /*6980*/  FFMA.FTZ R0, R172, c[0x0][0x2d0], -R2 ;  /* 0x0000b400ac007a23 */ /* 0x004fc80000010802 */
[----:B------:R-:W-:Y:S02]  /*6990*/  HMMA.16816.F32 R144, R128, R142, R248 ;  /* 0x0000008e8090723c */ /* 0x000fe400000018f8 */
[----:B------:R2:W1:Y:S01]  /*69a0*/  MUFU.EX2 R4, R0 ;  /* 0x0000000000047308 */ /* 0x0004620000000800 */
[----:B------:R-:W-:Y:S01]  /*69b0*/  IMAD.MOV.U32 R74, RZ, RZ, R66 ;  /* 0x000000ffff4a7224 */ /* 0x000fe200078e0042 */
[----:B------:R-:W-:-:S03]  /*69c0*/  MOV R75, R67 ;  /* 0x00000043004b7202 */ /* 0x000fc60000000f00 */
[----:B------:R-:W-:Y:S01]  /*69d0*/  IMAD.MOV.U32 R248, RZ, RZ, R64 ;  /* 0x000000fffff87224 */ /* 0x000fe200078e0040 */
[----:B------:R-:W-:Y:S01]  /*69e0*/  HMMA.16816.F32 R188, R128, R186, R208 ;  /* 0x000000ba80bc723c */ /* 0x000fe200000018d0 */
[----:B------:R-:W-:Y:S01]  /*69f0*/  MOV R127, R230 ;  /* 0x000000e6007f7202 */ /* 0x000fe20000000f00 */
[----:B------:R-:W-:Y:S01]  /*6a00*/  IMAD.MOV.U32 R7, RZ, RZ, R98 ;  /* 0x000000ffff077224 */ /* 0x000fe200078e0062 */
[----:B------:R-:W-:-:S04]  /*6a10*/  MOV R6, R99 ;  /* 0x0000006300067202 */ /* 0x000fc80000000f00 */
[----:B------:R-:W-:Y:S02]  /*6a20*/  IMAD.MOV.U32 R210, RZ, RZ, R82 ;  /* 0x000000ffffd27224 */ /* 0x000fe400078e0052 */
[--C-:B--2---:R-:W-:Y:S02]  /*6a30*/  FFMA.FTZ R0, R173, c[0x0][0x2d0], -R2.reuse ;  /* 0x0000b400ad007a23 */ /* 0x104fe40000010802 */
[----:B------:R-:W-:Y:S01]  /*6a40*/  FFMA.FTZ R2, R174, c[0x0][0x2d0], -R2 ;  /* 0x0000b400ae027a23 */ /* 0x000fe20000010802 */
[----:B------:R-:W-:Y:S01]  /*6a50*/  MOV R174, R65 ;  /* 0x0000004100ae7202 */ /* 0x000fe20000000f00 */
[----:B------:R-:W-:Y:S01]  /*6a60*/  IMAD.MOV.U32 R209, RZ, RZ, R80 ;  /* 0x000000ffffd17224 */ /* 0x000fe200078e0050 */
[----:B------:R-:W-:Y:S01]  /*6a70*/  HMMA.16816.F32 R64, R128, R62, R244 ;  /* 0x0000003e8040723c */ /* 0x000fe200000018f4 */
[----:B------:R-:W-:-:S06]  /*6a80*/  IMAD.MOV.U32 R208, RZ, RZ, R96 ;  /* 0x000000ffffd07224 */ /* 0x000fcc00078e0060 */
[----:B------:R-:W-:Y:S02]  /*6a90*/  MOV R245, R83 ;  /* 0x0000005300f57202 */ /* 0x000fe40000000f00 */
[----:B------:R-:W-:Y:S02]  /*6aa0*/  MOV R244, R81 ;  /* 0x0000005100f47202 */ /* 0x000fe40000000f00 */
[----:B------:R-:W-:Y:S01]  /*6ab0*/  HMMA.16816.F32 R80, R128, R78, R220 ;  /* 0x0000004e8050723c */ /* 0x000fe200000018dc */
[----:B------:R-:W-:Y:S06]  /*6ac0*/  MUFU.EX2 R0, R0 ;  /* 0x0000000000007308 */ /* 0x000fec0000000800 */
[----:B------:R-:W-:-:S02]  /*6ad0*/  MOV R221, R97 ;  /* 0x0000006100dd7202 */ /* 0x000fc40000000f00 */
[----:B------:R-:W-:Y:S01]  /*6ae0*/  HMMA.16816.F32 R96, R128, R94, R216 ;  /* 0x0000005e8060723c */ /* 0x000fe200000018d8 */
[----:B------:R-:W2:Y:S01]  /*6af0*/  MUFU.EX2 R2, R2 ;  /* 0x0000000200027308 */ /* 0x000ea20000000800 */
[----:B------:R-:W-:-:S05]  /*6b00*/  IMAD.MOV.U32 R220, RZ, RZ, R72 ;  /* 0x000000ffffdc7224 */ /* 0x000fca00078e0048 */
[----:B------:R-:W-:Y:S02]  /*6b10*/  MOV R217, R127 ;  /* 0x0000007f00d97202 */ /* 0x000fe40000000f00 */
[----:B------:R-:W-:Y:S01]  /*6b20*/  MOV R219, R125 ;  /* 0x0000007d00db7202 */ /* 0x000fe20000000f00 */
[----:B------:R-:W-:Y:S02]  /*6b30*/  IMAD.MOV.U32 R218, RZ, RZ, R124 ;  /* 0x000000ffffda7224 */ /* 0x000fe400078e007c */
[----:B------:R-:W-:Y:S01]  /*6b40*/  FADD.FTZ R6, R6, R217 ;  /* 0x000000d906067221 */ /* 0x000fe20000010000 */
[----:B------:R-:W-:Y:S01]  /*6b50*/  MOV R222, R75 ;  /* 0x0000004b00de7202 */ /* 0x000fe20000000f00 */
[----:B------:R-:W-:Y:S02]  /*6b60*/  FADD.FTZ R14, R219, R14 ;  /* 0x0000000edb0e7221 */ /* 0x000fe40000010000 */
[----:B------:R-:W-:Y:S02]  /*6b70*/  IMAD.MOV.U32 R223, RZ, RZ, R74 ;  /* 0x000000ffffdf7224 */ /* 0x000fe400078e004a */
[----:B------:R-:W-:-:S02]  /*6b80*/  FADD.FTZ R7, R7, R218 ;  /* 0x000000da07077221 */ /* 0x000fc40000010000 */
[----:B------:R-:W-:Y:S01]  /*6b90*/  FADD.FTZ R6, R220, R6 ;  /* 0x00000006dc067221 */ /* 0x000fe20000010000 */
[----:B------:R-:W-:Y:S01]  /*6ba0*/  MOV R246, R59 ;  /* 0x0000003b00f67202 */ /* 0x000fe20000000f00 */
[----:B------:R-:W-:Y:S02]  /*6bb0*/  FADD.FTZ R14, R222, R14 ;  /* 0x0000000ede0e7221 */ /* 0x000fe40000010000 */
[----:B------:R-:W-:Y:S02]  /*6bc0*/  FADD.FTZ R7, R221, R7 ;  /* 0x00000007dd077221 */ /* 0x000fe40000010000 */
[----:B------:R-:W-:Y:S02]  /*6bd0*/  FADD.FTZ R6, R223, R6 ;  /* 0x00000006df067221 */ /* 0x000fe40000010000 */
[----:B------:R-:W-:Y:S02]  /*6be0*/  IMAD.MOV.U32 R247, RZ, RZ, R58 ;  /* 0x000000fffff77224 */ /* 0x000fe400078e003a */
[----:B------:R-:W-:-:S02]  /*6bf0*/  FADD.FTZ R14, R245, R14 ;  /* 0x0000000ef50e7221 */ /* 0x000fc40000010000 */
[----:B------:R-:W-:Y:S02]  /*6c00*/  FADD.FTZ R7, R244, R7 ;  /* 0x00000007f4077221 */ /* 0x000fe40000010000 */
[----:B------:R-:W-:Y:S01]  /*6c10*/  FADD.FTZ R6, R246, R6 ;  /* 0x00000006f6067221 */ /* 0x000fe20000010000 */
[----:B----4-:R-:W-:Y:S01]  /*6c20*/  F2FP.PACK_AB R124, R198, R199 ;  /* 0x000000c7c67c723e */ /* 0x010fe200000000ff */
[----:B------:R-:W-:Y:S01]  /*6c30*/  IMAD.MOV.U32 R197, RZ, RZ, R126 ;  /* 0x000000ffffc57224 */ /* 0x000fe200078e007e */
[----:B---3--:R-:W-:Y:S01]  /*6c40*/  F2FP.PACK_AB R126, R175, R196 ;  /* 0x000000c4af7e723e */ /* 0x008fe200000000ff */
[----:B------:R-:W-:Y:S01]  /*6c50*/  FADD.FTZ R14, R247, R14 ;  /* 0x0000000ef70e7221 */ /* 0x000fe20000010000 */
[----:B-1----:R-:W-:Y:S02]  /*6c60*/  F2FP.PACK_AB R125, R4, R5 ;  /* 0x00000005047d723e */ /* 0x002fe400000000ff */
[----:B--2---:R-:W-:Y:S01]  /*6c70*/  F2FP.PACK_AB R127, R2, R0 ;  /* 0x00000000027f723e */ /* 0x004fe200000000ff */
[----:B------:R-:W-:-:S02]  /*6c80*/  FADD.FTZ R12, R12, R7 ;  /* 0x000000070c0c7221 */ /* 0x000fc40000010000 */
[----:B------:R-:W-:Y:S02]  /*6c90*/  FADD.FTZ R6, R174, R6 ;  /* 0x00000006ae067221 */ /* 0x000fe40000010000 */
[----:B------:R-:W-:Y:S02]  /*6ca0*/  FADD.FTZ R7, R195, R194 ;  /* 0x000000c2c3077221 */ /* 0x000fe40000010000 */
[----:B------:R-:W-:Y:S01]  /*6cb0*/  FADD.FTZ R14, R15, R14 ;  /* 0x0000000e0f0e7221 */ /* 0x000fe20000010000 */
[C---:B------:R-:W-:Y:S01]  /*6cc0*/  HMMA.16816.F32 R136, R124.reuse, R140, R136 ;  /* 0x0000008c7c88723c */ /* 0x040fe20000001888 */
[----:B------:R-:W-:Y:S02]  /*6cd0*/  IMAD.MOV.U32 R249, RZ, RZ, R112 ;  /* 0x000000fffff97224 */ /* 0x000fe400078e0070 */
[----:B------:R-:W-:Y:S02]  /*6ce0*/  FADD.FTZ R12, R248, R12 ;  /* 0x0000000cf80c7221 */ /* 0x000fe40000010000 */
[----:B------:R-:W-:Y:S01]  /*6cf0*/  FADD.FTZ R15, R13, R6 ;  /* 0x000000060d0f7221 */ /* 0x000fe20000010000 */
[----:B------:R-:W-:Y:S01]  /*6d00*/  MOV R250, R113 ;  /* 0x0000007100fa7202 */ /* 0x000fe20000000f00 */
[----:B------:R-:W-:Y:S01]  /*6d10*/  FADD.FTZ R13, R192, R7 ;  /* 0x00000007c00d7221 */ /* 0x000fe20000010000 */
[----:B------:R-:W-:Y:S01]  /*6d20*/  HMMA.16816.F32 R140, R124, R142, R104 ;  /* 0x0000008e7c8c723c */ /* 0x000fe20000001868 */
[----:B------:R-:W-:Y:S01]  /*6d30*/  MOV R251, R115 ;  /* 0x0000007300fb7202 */ /* 0x000fe20000000f00 */
[----:B------:R-:W-:-:S02]  /*6d40*/  IMAD.MOV.U32 R173, RZ, RZ, R56 ;  /* 0x000000ffffad7224 */ /* 0x000fc400078e0038 */
[----:B------:R-:W-:Y:S01]  /*6d50*/  FADD.FTZ R7, R249, R12 ;  /* 0x0000000cf9077221 */ /* 0x000fe20000010000 */
[----:B------:R-:W-:-:S03]  /*6d60*/  MOV R172, R57 ;  /* 0x0000003900ac7202 */ /* 0x000fc60000000f00 */
[----:B------:R-:W-:Y:S01]  /*6d70*/  HMMA.16816.F32 R104, R124, R108, R120 ;  /* 0x0000006c7c68723c */ /* 0x000fe20000001878 */
[----:B------:R-:W-:Y:S01]  /*6d80*/  MOV R171, R73 ;  /* 0x0000004900ab7202 */ /* 0x000fe20000000f00 */
[----:B------:R-:W-:Y:S02]  /*6d90*/  FADD.FTZ R6, R250, R14 ;  /* 0x0000000efa067221 */ /* 0x000fe40000010000 */
[----:B------:R-:W-:-:S04]  /*6da0*/  FADD.FTZ R12, R251, R15 ;  /* 0x0000000ffb0c7221 */ /* 0x000fc80000010000 */
        /* <DEDUP_REMOVED lines=9> */
[----:B------:R-:W-:Y:S01]  /*6e40*/  FADD.FTZ R6, R166, R7 ;  /* 0x00000007a6067221 */ /* 0x000fe20000010000 */
[----:B------:R-:W-:Y:S01]  /*6e50*/  MOV R103, R231 ;  /* 0x000000e700677202 */ /* 0x000fe20000000f00 */
[----:B------:R-:W-:Y:S01]  /*6e60*/  IMAD.MOV.U32 R100, RZ, RZ, R101 ;  /* 0x000000ffff647224 */ /* 0x000fe200078e0065 */
[----:B------:R-:W-:Y:S01]  /*6e70*/  MOV R101, R233 ;  /* 0x000000e900657202 */ /* 0x000fe20000000f00 */
[----:B------:R-:W-:Y:S01]  /*6e80*/  IMAD.MOV.U32 R102, RZ, RZ, R232 ;  /* 0x000000ffff667224 */ /* 0x000fe200078e00e8 */
[----:B------:R-:W-:Y:S01]  /*6e90*/  HMMA.16816.F32 R180, R124, R184, R180 ;  /* 0x000000b87cb4723c */ /* 0x000fe200000018b4 */
[----:B------:R-:W-:Y:S01]  /*6ea0*/  FADD.FTZ R6, R164, R6 ;  /* 0x00000006a4067221 */ /* 0x000fe20000010000 */
[----:B------:R1:W5:Y:S01]  /*6eb0*/  LDL.LU R233, [R1+0x68] ;  /* 0x0000680001e97983 */ /* 0x0003620000300800 */
[----:B------:R-:W-:-:S02]  /*6ec0*/  IMAD.MOV.U32 R211, RZ, RZ, R114 ;  /* 0x000000ffffd37224 */ /* 0x000fc400078e0072 */
[----:B------:R-:W-:Y:S01]  /*6ed0*/  FADD.FTZ R5, R5, R6 ;  /* 0x0000000605057221 */ /* 0x000fe20000010000 */
[----:B------:R1:W5:Y:S02]  /*6ee0*/  LDL.LU R232, [R1+0x64] ;  /* 0x0000640001e87983 */ /* 0x0003640000300800 */
[----:B------:R-:W-:Y:S01]  /*6ef0*/  HMMA.16816.F32 R184, R124, R186, R88 ;  /* 0x000000ba7cb8723c */ /* 0x000fe20000001858 */
[----:B------:R-:W-:Y:S01]  /*6f00*/  FADD.FTZ R4, R4, R5 ;  /* 0x0000000504047221 */ /* 0x000fe20000010000 */
[----:B------:R1:W5:Y:S01]  /*6f10*/  LDL.LU R231, [R1+0x60] ;  /* 0x0000600001e77983 */ /* 0x0003620000300800 */
[----:B------:R-:W-:-:S05]  /*6f20*/  FADD.FTZ R9, R210, R9 ;  /* 0x00000009d2097221 */ /* 0x000fca0000010000 */
[C---:B------:R-:W-:Y:S01]  /*6f30*/  HMMA.16816.F32 R148, R128.reuse, R156, R148 ;  /* 0x0000009c8094723c */ /* 0x040fe20000001894 */
[----:B------:R-:W-:Y:S01]  /*6f40*/  FADD.FTZ R7, R209, R8 ;  /* 0x00000008d1077221 */ /* 0x000fe20000010000 */
[----:B------:R1:W5:Y:S06]  /*6f50*/  LDL.LU R230, [R1+0x5c] ;  /* 0x00005c0001e67983 */ /* 0x00036c0000300800 */
[C---:B------:R-:W-:Y:S01]  /*6f60*/  HMMA.16816.F32 R52, R128.reuse, R60, R52 ;  /* 0x0000003c8034723c */ /* 0x040fe20000001834 */
[----:B------:R-:W-:Y:S01]  /*6f70*/  FADD.FTZ R4, R0, R4 ;  /* 0x0000000400047221 */ /* 0x000fe20000010000 */
[----:B------:R1:W5:Y:S06]  /*6f80*/  LDL.LU R229, [R1+0x58] ;  /* 0x0000580001e57983 */ /* 0x00036c0000300800 */
        /* <DEDUP_REMOVED lines=9> */
[----:B------:R-:W-:Y:S01]  /*7020*/  FADD.FTZ R0, R211, R9 ;  /* 0x00000009d3007221 */ /* 0x000fe20000010000 */
[----:B------:R1:W5:Y:S06]  /*7030*/  LDL.LU R224, [R1+0x54] ;  /* 0x0000540001e07983 */ /* 0x00036c0000300800 */
[C---:B------:R-:W-:Y:S08]  /*7040*/  HMMA.16816.F32 R156, R124.reuse, R158, R16 ;  /* 0x0000009e7c9c723c */ /* 0x040ff00000001810 */
[C---:B------:R-:W-:Y:S08]  /*7050*/  HMMA.16816.F32 R60, R124.reuse, R62, R48 ;  /* 0x0000003e7c3c723c */ /* 0x040ff00000001830 */
[C---:B------:R-:W-:Y:S08]  /*7060*/  HMMA.16816.F32 R76, R124.reuse, R78, R44 ;  /* 0x0000004e7c4c723c */ /* 0x040ff0000000182c */
[C---:B------:R-:W-:Y:S08]  /*7070*/  HMMA.16816.F32 R92, R124.reuse, R94, R40 ;  /* 0x0000005e7c5c723c */ /* 0x040ff00000001828 */
[----:B------:R-:W-:Y:S01]  /*7080*/  HMMA.16816.F32 R108, R124, R110, R36 ;  /* 0x0000006e7c6c723c */ /* 0x000fe20000001824 */
[----:B------:R-:W-:-:S07]  /*7090*/  FADD.FTZ R7, R252, R7 ;  /* 0x00000007fc077221 */ /* 0x000fce0000010000 */
[-C--:B------:R-:W-:Y:S08]  /*70a0*/  HMMA.16816.F32 R128, R128, R10.reuse, R204 ;  /* 0x0000000a8080723c */ /* 0x080ff000000018cc */
        /* <DEDUP_REMOVED lines=10> */
[----:B--2---:R-:W-:-:S05]  /*7150*/  FADD.FTZ R0, R2, R4 ;  /* 0x0000000402007221 */ /* 0x004fca0000010000 */
        /* <DEDUP_REMOVED lines=20> */
.L_x_2848:
[----:B------:R-:W-:Y:S02]  /*72a0*/  UISETP.NE.AND UP0, UPT, UR6, 0x1, UPT ;  /* 0x000000010600788c */ /* 0x000fe4000bf05270 */
[----:B------:R-:W-:Y:S02]  /*72b0*/  ULDC.64 UR4, c[0x0][0x330] ;  /* 0x0000cc0000047ab9 */ /* 0x000fe40000000a00 */
[----:B------:R-:W-:-:S07]  /*72c0*/  UIMAD.WIDE.U32 UR24, UR22, UR4, URZ ;  /* 0x00000004161872a5 */ /* 0x000fce000f8e003f */
[----:B------:R-:W-:Y:S02]  /*72d0*/  @UP0 UMOV UR23, UR25 ;  /* 0x0000001900170c82 */ /* 0x000fe40008000000 */
[----:B------:R-:W-:Y:S02]  /*72e0*/  @UP0 USHF.R.U32.HI UR22, URZ, UR5, UR23 ;  /* 0x000000053f160299 */ /* 0x000fe40008011617 */
.L_x_2849:
[----:B------:R-:W-:Y:S02]  /*72f0*/  ULDC UR4, c[0x0][0x32c] ;  /* 0x0000cb0000047ab9 */ /* 0x000fe40000000800 */
[----:B------:R-:W-:-:S04]  /*7300*/  UIMAD UR4, UR22, UR6, UR4 ;  /* 0x00000006160472a4 */ /* 0x000fc8000f8e0204 */
[----:B------:R-:W-:-:S04]  /*7310*/  UISETP.LT.AND UP0, UPT, UR7, UR4, UPT ;  /* 0x000000040700728c */ /* 0x000fc8000bf01270 */
[----:B------:R-:W-:-:S04]  /*7320*/  USEL UR7, UR7, UR4, UP0 ;  /* 0x0000000407077287 */ /* 0x000fc80008000000 */
.L_x_2847:
        /* <DEDUP_REMOVED lines=8> */
[----:B-1----:R-:W2:Y:S01]  /*73b0*/  LDL R0, [R1+0x24] ;  /* 0x0000240001007983 */ /* 0x002ea20000100800 */
        /* <DEDUP_REMOVED lines=11> */
[----:B------:R1:W-:Y:S02]  /*7470*/  @P0 STL [R1+0x28], R0 ;  /* 0x0000280001000387 */ /* 0x0003e40000100800 */
.L_x_2867:
[----:B------:R-:W2:Y:S01]  /*7480*/  LDL.64 R36, [R1+0x38] ;  /* 0x0000380001247983 */ /* 0x000ea20000100a00 */
[----:B------:R-:W-:Y:S04]  /*7490*/  DEPBAR.LE SB0, 0x0 ;  /* 0x000080000000791a */ /* 0x000fe80000000000 */
[----:B-1----:R-:W2:Y:S01]  /*74a0*/  LDL.64 R2, [R1+0x48] ;  /* 0x0000480001027983 */ /* 0x002ea20000100a00 */
[----:B------:R-:W-:Y:S02]  /*74b0*/  UISETP.GT.AND UP0, UPT, UR8, UR13, UPT ;  /* 0x0000000d0800728c */ /* 0x000fe4000bf04270 */
[----:B------:R-:W-:Y:S02]  /*74c0*/  UISETP.NE.AND UP2, UPT, UR17, URZ, UPT ;  /* 0x0000003f1100728c */ /* 0x000fe4000bf45270 */
[----:B------:R-:W-:Y:S01]  /*74d0*/  BAR.SYNC.DEFER_BLOCKING 0x0 ;  /* 0x0000000000007b1d */ /* 0x000fe20000010000 */
[----:B------:R-:W-:Y:S01]  /*74e0*/  UISETP.NE.AND UP1, UPT, UR16, URZ, UPT ;  /* 0x0000003f1000728c */ /* 0x000fe2000bf25270 */
[----:B------:R-:W-:Y:S05]  /*74f0*/  PLOP3.LUT P0, PT, PT, PT, UP0, 0x80, 0x0 ;  /* 0x000000000000781c */ /* 0x000fea0003f0f008 */
[----:B------:R-:W-:Y:S02]  /*7500*/  @!UP0 USHF.R.S32.HI UR23, URZ, 0x1f, UR13 ;  /* 0x0000001f3f178899 */ /* 0x000fe4000801140d */
[----:B------:R-:W-:Y:S02]  /*7510*/  @!UP0 UIMAD.WIDE.U32 UR24, UR13, UR6, URZ ;  /* 0x000000060d1882a5 */ /* 0x000fe4000f8e003f */
[----:B------:R-:W-:Y:S04]  /*7520*/  @!UP0 UIMAD UR23, UR23, UR6, URZ ;  /* 0x00000006171782a4 */ /* 0x000fe8000f8e023f */
[----:B------:R-:W-:Y:S01]  /*7530*/  @!UP0 UIMAD UR23, UR13, UR7, UR23 ;  /* 0x000000070d1782a4 */ /* 0x000fe2000f8e0217 */
[----:B-1----:R-:W-:Y:S03]  /*7540*/  IMAD.U32 R0, RZ, RZ, UR24 ;  /* 0x00000018ff007e24 */ /* 0x002fe6000f8e00ff */
[----:B------:R-:W-:Y:S04]  /*7550*/  @!UP0 UIADD3 UR23, UR25, UR23, URZ ;  /* 0x0000001719178290 */ /* 0x000fe8000fffe03f */
[----:B------:R-:W-:Y:S01]  /*7560*/  @!UP0 UIMAD UR23, UR23, 0x30, URZ ;  /* 0x00000030171788a4 */ /* 0x000fe2000f8e023f */
[----:B-----5:R-:W-:Y:S01]  /*7570*/  LDSM.16.M88.4 R48, [R231+0x8080] ;  /* 0x00808000e730783b */ /* 0x020fe20000000200 */
[----:B------:R-:W-:Y:S04]  /*7580*/  UISETP.GT.AND UP0, UPT, UR13, UR8, UPT ;  /* 0x000000080d00728c */ /* 0x000fe8000bf04270 */
[----:B------:R-:W1:Y:S05]  /*7590*/  LDSM.16.M88.4 R16, [R224+0x5080] ;  /* 0x00508000e010783b */ /* 0x000e6a0000000200 */
[----:B------:R-:W3:Y:S02]  /*75a0*/  LDSM.16.M88.4 R44, [R231+0xa080] ;  /* 0x00a08000e72c783b */ /* 0x000ee40000000200 */
[----:B------:R-:W-:Y:S03]  /*75b0*/  @UP0 UIADD3 UR24, UR13, -0x1, URZ ;  /* 0xffffffff0d180890 */ /* 0x000fe6000fffe03f */
[----:B------:R-:W4:Y:S01]  /*75c0*/  LDSM.16.M88.4 R32, [R224+0x5880] ;  /* 0x00588000e020783b */ /* 0x000f220000000200 */
[----:B------:R-:W-:Y:S04]  /*75d0*/  @UP0 UIMAD.WIDE.U32 UR26, UR24, UR4, URZ ;  /* 0x00000004181a02a5 */ /* 0x000fe8000f8e003f */
        /* <DEDUP_REMOVED lines=18> */
[-C--:B------:R-:W-:Y:S01]  /*7700*/  HMMA.16816.F32 R36, R48, R172.reuse, RZ ;  /* 0x000000ac3024723c */ /* 0x080fe200000018ff */
[----:B------:R-:W-:Y:S04]  /*7710*/  @!P0 IMAD.WIDE.U32 R2, R0, 0x30, R2 ;  /* 0x0000003000028825 */ /* 0x000fe800078e0002 */
[----:B------:R-:W-:Y:S01]  /*7720*/  @!P0 IMAD.SHL.U32 R0, R2, 0x2, RZ ;  /* 0x0000000202008824 */ /* 0x000fe200078e00ff */
[----:B------:R-:W-:Y:S02]  /*7730*/  @!P0 IADD3 R165, R3, UR23, RZ ;  /* 0x0000001703a58c10 */ /* 0x000fe4000fffe0ff */
[C---:B------:R-:W-:Y:S01]  /*7740*/  HMMA.16816.F32 R40, R44.reuse, R172, RZ ;  /* 0x000000ac2c28723c */ /* 0x040fe200000018ff */
[----:B------:R-:W-:Y:S03]  /*7750*/  @UP0 USHF.R.S32.HI UR23, URZ, 0x1f, UR24 ;  /* 0x0000001f3f170899 */ /* 0x000fe60008011418 */
[----:B------:R-:W-:Y:S01]  /*7760*/  @!P0 IADD3 R168, P1, R0, c[0x0][0x1f8], RZ ;  /* 0x00007e0000a88a10 */ /* 0x000fe20007f3e0ff */
[----:B------:R-:W-:Y:S01]  /*7770*/  @UP0 UIMAD UR23, UR23, UR4, URZ ;  /* 0x00000004171702a4 */ /* 0x000fe2000f8e023f */
[----:B------:R-:W-:Y:S02]  /*7780*/  @!P0 SHF.L.U64.HI R165, R2, 0x1, R165 ;  /* 0x0000000102a58819 */ /* 0x000fe400000102a5 */
[-C--:B------:R-:W-:Y:S01]  /*7790*/  HMMA.16816.F32 R44, R44, R174.reuse, RZ ;  /* 0x000000ae2c2c723c */ /* 0x080fe200000018ff */
[----:B------:R-:W-:Y:S01]  /*77a0*/  @!P0 IADD3 R2, P2, R168, UR12, RZ ;  /* 0x0000000ca8028c10 */ /* 0x000fe2000ff5e0ff */
[----:B------:R-:W-:Y:S02]  /*77b0*/  @UP0 UIMAD UR23, UR24, UR5, UR23 ;  /* 0x00000005181702a4 */ /* 0x000fe4000f8e0217 */
[----:B------:R-:W-:Y:S01]  /*77c0*/  @!P0 IADD3.X R169, R165, c[0x0][0x1fc], RZ, P1, !PT ;  /* 0x00007f00a5a98a10 */ /* 0x000fe20000ffe4ff */
[----:B------:R-:W-:Y:S01]  /*77d0*/  @UP0 USHF.L.U64.HI UR24, UR4, 0x5, UR5 ;  /* 0x0000000504180899 */ /* 0x000fe20008010205 */
[----:B------:R-:W-:Y:S01]  /*77e0*/  @!P0 IADD3 R172, P1, R2, UR12, RZ ;  /* 0x0000000c02ac8c10 */ /* 0x000fe2000ff3e0ff */
[----:B------:R-:W-:Y:S01]  /*77f0*/  @UP0 UIADD3 UR23, UR27, UR23, URZ ;  /* 0x000000171b170290 */ /* 0x000fe2000fffe03f */
[----:B------:R-:W-:Y:S01]  /*7800*/  HMMA.16816.F32 R48, R48, R174, RZ ;  /* 0x000000ae3030723c */ /* 0x000fe200000018ff */
[----:B------:R-:W-:Y:S01]  /*7810*/  @!PT LDS RZ, [RZ] ;  /* 0x00000000fffff984 */ /* 0x000fe20000000800 */
[----:B------:R-:W-:Y:S01]  /*7820*/  @!PT LDS RZ, [RZ] ;  /* 0x00000000fffff984 */ /* 0x000fe20000000800 */
[----:B------:R-:W-:Y:S01]  /*7830*/  @!PT LDS RZ, [RZ] ;  /* 0x00000000fffff984 */ /* 0x000fe20000000800 */
[----:B------:R2:W-:Y:S02]  /*7840*/  @!P0 LDGSTS.E.BYPASS.LTC128B.128 [R243+0x2080], [R168.64], !P4 ;  /* 0x02080000a8f38fae */ /* 0x0005e4000e101d54 */
[----:B------:R-:W-:Y:S01]  /*7850*/  @UP0 UIMAD UR23, UR23, 0x30, URZ ;  /* 0x00000030171708a4 */ /* 0x000fe2000f8e023f */
[----:B------:R-:W-:Y:S02]  /*7860*/  @!P0 IADD3 R0, P6, R0, 0x80, RZ ;  /* 0x0000008000008810 */ /* 0x000fe40007fde0ff */
[----:B------:R-:W-:Y:S02]  /*7870*/  @!P0 IADD3.X R3, R169, UR11, RZ, P2, !PT ;  /* 0x0000000ba9038c10 */ /* 0x000fe400097fe4ff */
[-C--:B-1----:R-:W-:Y:S05]  /*7880*/  HMMA.16816.F32 R4, R192, R196.reuse, R4 ;  /* 0x000000c4c004723c */ /* 0x082fea0000001804 */
[----:B------:R-:W-:Y:S01]  /*7890*/  @!P0 IADD3 R212, P5, R0, c[0x0][0x1f8], RZ ;  /* 0x00007e0000d48a10 */ /* 0x000fe20007fbe0ff */
[----:B------:R-:W-:Y:S01]  /*78a0*/  IMAD.U32 R0, RZ, RZ, UR26 ;  /* 0x0000001aff007e24 */ /* 0x000fe2000f8e00ff */
[----:B------:R-:W-:Y:S01]  /*78b0*/  @!P0 IADD3.X R173, R3, UR11, RZ, P1, !PT ;  /* 0x0000000b03ad8c10 */ /* 0x000fe20008ffe4ff */
[C---:B------:R-:W-:Y:S01]  /*78c0*/  HMMA.16816.F32 R8, R200.reuse, R196, R8 ;  /* 0x000000c4c808723c */ /* 0x040fe20000001808 */
[----:B------:R-:W-:Y:S03]  /*78d0*/  PLOP3.LUT P1, PT, PT, PT, UP0, 0x80, 0x0 ;  /* 0x000000000000781c */ /* 0x000fe60003f2f008 */
[----:B------:R-:W-:Y:S04]  /*78e0*/  @!P0 IADD3.X R213, RZ, c[0x0][0x1fc], R165, P5, P6 ;  /* 0x00007f00ffd58a10 */ /* 0x000fe80002fec4a5 */
[-C--:B------:R-:W-:Y:S01]  /*78f0*/  HMMA.16816.F32 R12, R200, R198.reuse, R12 ;  /* 0x000000c6c80c723c */ /* 0x080fe2000000180c */
[----:B------:R1:W-:Y:S05]  /*7900*/  @!P0 LDGSTS.E.BYPASS.LTC128B.128 [R243+0x3880], [R212.64], !P3 ;  /* 0x03880000d4f38fae */ /* 0x0003ea000d901d54 */
[----:B------:R4:W-:Y:S02]  /*7910*/  @!P0 LDGSTS.E.BYPASS.LTC128B.128 [R243+0x2880], [R2.64], !P4 ;  /* 0x0288000002f38fae */ /* 0x0009e4000e101d54 */
[C---:B------:R-:W-:Y:S03]  /*7920*/  HMMA.16816.F32 R16, R192.reuse, R198, R16 ;  /* 0x000000c6c010723c */ /* 0x040fe60000001810 */
[----:B------:R4:W-:Y:S05]  /*7930*/  @!P0 LDGSTS.E.BYPASS.LTC128B.128 [R243+0x4080], [R2.64+0x80], !P3 ;  /* 0x0408008002f38fae */ /* 0x0009ea000d901d54 */
[-C--:B---3--:R-:W-:Y:S01]  /*7940*/  HMMA.16816.F32 R20, R192, R204.reuse, R20 ;  /* 0x000000ccc014723c */ /* 0x088fe20000001814 */
[----:B------:R3:W-:Y:S05]  /*7950*/  @!P0 LDGSTS.E.BYPASS.LTC128B.128 [R243+0x3080], [R172.64], !P4 ;  /* 0x03080000acf38fae */ /* 0x0007ea000e101d54 */
[----:B------:R3:W-:Y:S01]  /*7960*/  @!P0 LDGSTS.E.BYPASS.LTC128B.128 [R243+0x4880], [R172.64+0x80], !P3 ;  /* 0x04880080acf38fae */ /* 0x0007e2000d901d54 */
[----:B------:R-:W-:Y:S01]  /*7970*/  PLOP3.LUT P0, PT, PT, PT, UP2, 0x80, 0x0 ;  /* 0x000000000000781c */ /* 0x000fe20003f0f028 */
[C---:B------:R-:W-:Y:S03]  /*7980*/  HMMA.16816.F32 R24, R200.reuse, R204, R24 ;  /* 0x000000ccc818723c */ /* 0x040fe60000001818 */
[----:B------:R-:W-:Y:S05]  /*7990*/  LDSM.16.M88.4 R216, [R232+0xa080] ;  /* 0x00a08000e8d8783b */ /* 0x000fea0000000200 */
[-C--:B------:R-:W-:Y:S01]  /*79a0*/  HMMA.16816.F32 R28, R200, R206.reuse, R28 ;  /* 0x000000cec81c723c */ /* 0x080fe2000000181c */
[----:B------:R-:W0:Y:S05]  /*79b0*/  LDGDEPBAR ;  /* 0x00000000000079af */ /* 0x000e2a0000000000 */
[----:B-1----:R-:W-:Y:S01]  /*79c0*/  LDSM.16.M88.4 R212, [R230+0x5080] ;  /* 0x00508000e6d4783b */ /* 0x002fe20000000200 */
[----:B----4-:R-:W-:Y:S01]  /*79d0*/  @P1 IMAD.MOV.U32 R2, RZ, RZ, R244 ;  /* 0x000000ffff021224 */ /* 0x010fe200078e00f4 */
[C---:B------:R-:W-:Y:S03]  /*79e0*/  HMMA.16816.F32 R32, R192.reuse, R206, R32 ;  /* 0x000000cec020723c */ /* 0x040fe60000001820 */
[----:B------:R-:W-:Y:S01]  /*79f0*/  LDSM.16.M88.4 R196, [R230+0x5880] ;  /* 0x00588000e6c4783b */ /* 0x000fe20000000200 */
[----:B------:R-:W-:Y:S04]  /*7a00*/  @P1 IMAD.MOV.U32 R3, RZ, RZ, R247 ;  /* 0x000000ffff031224 */ /* 0x000fe800078e00f7 */
[-C--:B------:R-:W-:Y:S01]  /*7a10*/  HMMA.16816.F32 R36, R192, R208.reuse, R36 ;  /* 0x000000d0c024723c */ /* 0x080fe20000001824 */
[----:B---3--:R-:W1:Y:S03]  /*7a20*/  LDSM.16.M88.4 R172, [R232+0x8080] ;  /* 0x00808000e8ac783b */ /* 0x008e660000000200 */
[----:B------:R-:W-:Y:S02]  /*7a30*/  @P1 IMAD.WIDE.U32 R2, R0, 0x30, R2 ;  /* 0x0000003000021825 */ /* 0x000fe400078e0002 */
[----:B------:R-:W3:Y:S02]  /*7a40*/  LDSM.16.M88.4 R204, [R230+0x6080] ;  /* 0x00608000e6cc783b */ /* 0x000ee40000000200 */
[C---:B------:R-:W-:Y:S03]  /*7a50*/  HMMA.16816.F32 R40, R200.reuse, R208, R40 ;  /* 0x000000d0c828723c */ /* 0x040fe60000001828 */
[----:B------:R-:W-:Y:S01]  /*7a60*/  LDSM.16.M88.4 R220, [R229] ;  /* 0x00000000e5dc783b */ /* 0x000fe20000000200 */
[C---:B--2---:R-:W-:Y:S01]  /*7a70*/  @P1 IMAD.SHL.U32 R168, R2.reuse, 0x2, RZ ;  /* 0x0000000202a81824 */ /* 0x044fe200078e00ff */
[----:B------:R-:W-:Y:S01]  /*7a80*/  @P1 IADD3 R3, R3, UR23, RZ ;  /* 0x0000001703031c10 */ /* 0x000fe2000fffe0ff */
[----:B------:R-:W-:Y:S02]  /*7a90*/  @UP0 USHF.L.U32 UR23, UR4, 0x5, URZ ;  /* 0x0000000504170899 */ /* 0x000fe4000800063f */
[-C--:B------:R-:W-:Y:S01]  /*7aa0*/  HMMA.16816.F32 R44, R200, R210.reuse, R44 ;  /* 0x000000d2c82c723c */ /* 0x080fe2000000182c */
[----:B------:R-:W2:Y:S03]  /*7ab0*/  LDSM.16.M88.4 R200, [R234+0x8080] ;  /* 0x00808000eac8783b */ /* 0x000ea60000000200 */
[----:B------:R-:W-:Y:S04]  /*7ac0*/  @P1 SHF.L.U64.HI R3, R2, 0x1, R3 ;  /* 0x0000000102031819 */ /* 0x000fe80000010203 */
[----:B------:R-:W-:Y:S01]  /*7ad0*/  HMMA.16816.F32 R48, R192, R210, R48 ;  /* 0x000000d2c030723c */ /* 0x000fe20000001830 */
[----:B------:R-:W4:Y:S05]  /*7ae0*/  LDSM.16.M88.4 R192, [R234+0xa080] ;  /* 0x00a08000eac0783b */ /* 0x000f2a0000000200 */
[----:B------:R-:W2:Y:S02]  /*7af0*/  LDSM.16.M88.4 R208, [R229+0x800] ;  /* 0x00080000e5d0783b */ /* 0x000ea40000000200 */
        /* <DEDUP_REMOVED lines=15> */
[----:B------:R-:W3:Y:S05]  /*7bf0*/  LDSM.16.M88.4 R172, [R231+0xc080] ;  /* 0x00c08000e7ac783b */ /* 0x000eea0000000200 */
[----:B------:R-:W1:Y:S02]  /*7c00*/  LDSM.16.M88.4 R204, [R231+0xe080] ;  /* 0x00e08000e7cc783b */ /* 0x000e640000000200 */
[-C--:B--2---:R-:W-:Y:S08]  /*7c10*/  HMMA.16816.F32 R4, R200, R220.reuse, R4 ;  /* 0x000000dcc804723c */ /* 0x084ff00000001804 */
        /* <DEDUP_REMOVED lines=14> */
[----:B------:R-:W2:Y:S05]  /*7d00*/  LDSM.16.M88.4 R200, [R233+0xc080] ;  /* 0x00c08000e9c8783b */ /* 0x000eaa0000000200 */
[----:B------:R-:W4:Y:S02]  /*7d10*/  LDSM.16.M88.4 R212, [R233+0xe080] ;  /* 0x00e08000e9d4783b */ /* 0x000f240000000200 */
[-C--:B---3--:R-:W-:Y:S08]  /*7d20*/  HMMA.16816.F32 R4, R172, R196.reuse, R4 ;  /* 0x000000c4ac04723c */ /* 0x088ff00000001804 */
[C---:B------:R-:W-:Y:S08]  /*7d30*/  HMMA.16816.F32 R8, R204.reuse, R196, R8 ;  /* 0x000000c4cc08723c */ /* 0x040ff00000001808 */
        /* <DEDUP_REMOVED lines=15> */
[-C--:B--2---:R-:W-:Y:S08]  /*7e30*/  HMMA.16816.F32 R4, R200, R208.reuse, R4 ;  /* 0x000000d0c804723c */ /* 0x084ff00000001804 */
[C---:B----4-:R-:W-:Y:S08]  /*7e40*/  HMMA.16816.F32 R8, R212.reuse, R208, R8 ;  /* 0x000000d0d408723c */ /* 0x050ff00000001808 */
        /* <DEDUP_REMOVED lines=13> */
[----:B------:R-:W3:Y:S05]  /*7f20*/  LDSM.16.M88.4 R196, [R236+0xe080] ;  /* 0x00e08000ecc4783b */ /* 0x000eea0000000200 */
[----:B------:R-:W3:Y:S02]  /*7f30*/  LDSM.16.M88.4 R200, [R229+0x2000] ;  /* 0x00200000e5c8783b */ /* 0x000ee40000000200 */
[-C--:B-1----:R-:W-:Y:S08]  /*7f40*/  HMMA.16816.F32 R4, R172, R192.reuse, R4 ;  /* 0x000000c0ac04723c */ /* 0x082ff00000001804 */
[C---:B------:R-:W-:Y:S07]  /*7f50*/  HMMA.16816.F32 R8, R204.reuse, R192, R8 ;  /* 0x000000c0cc08723c */ /* 0x040fee0000001808 */
[C---:B------:R-:W-:Y:S01]  /*7f60*/  @P1 IADD3 R192, P6, R168.reuse, 0x80, RZ ;  /* 0x00000080a8c01810 */ /* 0x040fe20007fde0ff */
[-C--:B------:R-:W-:Y:S04]  /*7f70*/  HMMA.16816.F32 R12, R204, R194.reuse, R12 ;  /* 0x000000c2cc0c723c */ /* 0x080fe8000000180c */
[----:B------:R-:W-:Y:S02]  /*7f80*/  @P1 IADD3 R168, P2, R168, c[0x0][0x1c8], RZ ;  /* 0x00007200a8a81a10 */ /* 0x000fe40007f5e0ff */
[----:B------:R-:W-:Y:S02]  /*7f90*/  @P1 IADD3 R192, P5, R192, c[0x0][0x1c8], RZ ;  /* 0x00007200c0c01a10 */ /* 0x000fe40007fbe0ff */
[C---:B------:R-:W-:Y:S01]  /*7fa0*/  HMMA.16816.F32 R16, R172.reuse, R194, R16 ;  /* 0x000000c2ac10723c */ /* 0x040fe20000001810 */
[----:B------:R-:W4:Y:S03]  /*7fb0*/  LDL R194, [R1+0x10] ;  /* 0x0000100001c27983 */ /* 0x000f260000100800 */
[----:B------:R-:W-:Y:S02]  /*7fc0*/  @P1 IADD3.X R169, R3, c[0x0][0x1cc], RZ, P2, !PT ;  /* 0x0000730003a91a10 */ /* 0x000fe400017fe4ff */
[----:B------:R-:W-:Y:S02]  /*7fd0*/  @P1 IADD3.X R193, RZ, c[0x0][0x1cc], R3, P5, P6 ;  /* 0x00007300ffc11a10 */ /* 0x000fe40002fec403 */
[-C--:B--2---:R-:W-:Y:S04]  /*7fe0*/  HMMA.16816.F32 R20, R172, R208.reuse, R20 ;  /* 0x000000d0ac14723c */ /* 0x084fe80000001814 */
[----:B------:R-:W-:Y:S04]  /*7ff0*/  @P1 IADD3 R2, P2, R168, UR23, RZ ;  /* 0x00000017a8021c10 */ /* 0x000fe8000ff5e0ff */
[C---:B------:R-:W-:Y:S04]  /*8000*/  HMMA.16816.F32 R24, R204.reuse, R208, R24 ;  /* 0x000000d0cc18723c */ /* 0x040fe80000001818 */
[----:B------:R-:W-:Y:S04]  /*8010*/  @P1 IADD3.X R3, R169, UR24, RZ, P2, !PT ;  /* 0x00000018a9031c10 */ /* 0x000fe800097fe4ff */
[-C--:B------:R-:W-:Y:S08]  /*8020*/  HMMA.16816.F32 R28, R204, R210.reuse, R28 ;  /* 0x000000d2cc1c723c */ /* 0x080ff0000000181c */
[C---:B------:R-:W-:Y:S08]  /*8030*/  HMMA.16816.F32 R32, R172.reuse, R210, R32 ;  /* 0x000000d2ac20723c */ /* 0x040ff00000001820 */
[-C--:B---3--:R-:W-:Y:S08]  /*8040*/  HMMA.16816.F32 R36, R172, R212.reuse, R36 ;  /* 0x000000d4ac24723c */ /* 0x088ff00000001824 */
[C---:B------:R-:W-:Y:S08]  /*8050*/  HMMA.16816.F32 R40, R204.reuse, R212, R40 ;  /* 0x000000d4cc28723c */ /* 0x040ff00000001828 */
[-C--:B------:R-:W-:Y:S08]  /*8060*/  HMMA.16816.F32 R44, R204, R214.reuse, R44 ;  /* 0x000000d6cc2c723c */ /* 0x080ff0000000182c */
[----:B------:R-:W-:Y:S01]  /*8070*/  HMMA.16816.F32 R48, R172, R214, R48 ;  /* 0x000000d6ac30723c */ /* 0x000fe20000001830 */
[----:B------:R-:W1:Y:S01]  /*8080*/  LDSM.16.M88.4 R172, [R229+0x2800] ;  /* 0x00280000e5ac783b */ /* 0x000e620000000200 */
[----:B------:R-:W-:Y:S04]  /*8090*/  DEPBAR.LE SB0, 0x0 ;  /* 0x000080000000791a */ /* 0x000fe80000000000 */
[----:B------:R-:W-:Y:S02]  /*80a0*/  BAR.SYNC.DEFER_BLOCKING 0x0 ;  /* 0x0000000000007b1d */ /* 0x000fe40000010000 */
[-C--:B------:R-:W-:Y:S08]  /*80b0*/  HMMA.16816.F32 R4, R216, R220.reuse, R4 ;  /* 0x000000dcd804723c */ /* 0x080ff00000001804 */
        /* <DEDUP_REMOVED lines=18> */
[----:B------:R-:W-:Y:S07]  /*81e0*/  HMMA.16816.F32 R48, R216, R174, R48 ;  /* 0x000000aed830723c */ /* 0x000fee0000001830 */
[----:B------:R-:W-:Y:S02]  /*81f0*/  IMAD.U32 R174, RZ, RZ, UR15 ;  /* 0x0000000fffae7e24 */ /* 0x000fe4000f8e00ff */
[----:B--2---:R-:W-:Y:S03]  /*8200*/  @P0 IMAD.MOV.U32 R172, RZ, RZ, R167 ;  /* 0x000000ffffac0224 */ /* 0x004fe600078e00a7 */
[----:B------:R-:W-:Y:S01]  /*8210*/  @P1 IADD3 R168, P0, R2, UR23, RZ ;  /* 0x0000001702a81c10 */ /* 0x000fe2000ff1e0ff */
[----:B------:R-:W-:Y:S01]  /*8220*/  UIMAD UR23, UR13, -0x30, URZ ;  /* 0xffffffd00d1778a4 */ /* 0x000fe2000f8e023f */
[----:B------:R-:W2:Y:S02]  /*8230*/  SHFL.IDX PT, R0, R172, RZ, 0x1c1f ;  /* 0x001c1fffac007589 */ /* 0x000ea400000e0000 */
[----:B------:R-:W-:Y:S03]  /*8240*/  @P1 IADD3.X R169, R3, UR24, RZ, P0, !PT ;  /* 0x0000001803a91c10 */ /* 0x000fe600087fe4ff */
[----:B-1----:R-:W-:Y:S01]  /*8250*/  IMAD.U32 R2, RZ, RZ, UR23 ;  /* 0x00000017ff027e24 */ /* 0x002fe2000f8e00ff */
[----:B------:R-:W-:Y:S01]  /*8260*/  PLOP3.LUT P0, PT, PT, PT, UP1, 0x40, 0x0 ;  /* 0x000000000000781c */ /* 0x000fe20003f0e818 */
[----:B------:R1:W-:Y:S03]  /*8270*/  @P1 LDGSTS.E.BYPASS.LTC128B.128 [R243+0x6080], [R168.64], !P4 ;  /* 0x06080000a8f31fae */ /* 0x0003e6000e101d54 */
[----:B----4-:R-:W-:Y:S02]  /*8280*/  IADD3 R2, -R194, 0x1, R2 ;  /* 0x00000001c2027810 */ /* 0x010fe40007ffe102 */
[----:B------:R1:W-:Y:S02]  /*8290*/  @P1 LDGSTS.E.BYPASS.LTC128B.128 [R243+0x7880], [R168.64+0x80], !P3 ;  /* 0x07880080a8f31fae */ /* 0x0003e4000d901d54 */
[----:B------:R-:W-:Y:S03]  /*82a0*/  IADD3 R174, -R174, UR9, R2 ;  /* 0x00000009aeae7c10 */ /* 0x000fe6000fffe102 */
[----:B------:R-:W0:Y:S01]  /*82b0*/  LDGDEPBAR ;  /* 0x00000000000079af */ /* 0x000e220000000000 */
[C---:B------:R-:W-:Y:S02]  /*82c0*/  IADD3 R173, R174.reuse, c[0x0][0x328], RZ ;  /* 0x0000ca00aead7a10 */ /* 0x040fe40007ffe0ff */
[----:B------:R-:W-:Y:S05]  /*82d0*/  IADD3 R174, R174, UR14, RZ ;  /* 0x0000000eaeae7c10 */ /* 0x000fea000fffe0ff */
[----:B--2---:R-:W-:Y:S02]  /*82e0*/  IMAD.IADD R167, R0, 0x1, R174 ;  /* 0x0000000100a77824 */ /* 0x004fe400078e02ae */
[----:B-1----:R-:W-:Y:S01]  /*82f0*/  IMAD.IADD R168, R173, 0x1, R0 ;  /* 0x00000001ada87824 */ /* 0x002fe200078e0200 */
[----:B------:R-:W-:-:S05]  /*8300*/  @P0 BRA `(.L_x_2851) ;  /* 0x0000019000000947 */ /* 0x000fca0003800000 */
[----:B---3--:R-:W-:Y:S01]  /*8310*/  IMAD.U32 R2, RZ, RZ, UR15 ;  /* 0x0000000fff027e24 */ /* 0x008fe2000f8e00ff */
        /* <DEDUP_REMOVED lines=13> */
.L_x_2853:
[----:B------:R-:W-:Y:S04]  /*83f0*/  MOV R2, c[0x0][0x32c] ;  /* 0x0000cb0000027a02 */ /* 0x000fe80000000f00 */
[----:B------:R-:W-:Y:S11]  /*8400*/  ISETP.NE.AND P0, PT, R2, 0x1, PT ;  /* 0x000000010200780c */ /* 0x000ff60003f05270 */
[----:B------:R-:W-:Y:S02]  /*8410*/  @!UPT UIADD3 URZ, URZ, URZ, URZ ;  /* 0x0000003f3f3ff290 */ /* 0x000fe4000fffe03f */
[----:B------:R-:W-:Y:S05]  /*8420*/  @P0 IMAD.HI.U32 R2, R0, c[0x0][0x330], RZ ;  /* 0x0000cc0000020a27 */ /* 0x000fea00078e00ff */
[----:B------:R-:W-:Y:S02]  /*8430*/  @P0 SHF.R.U32.HI R0, RZ, c[0x0][0x334], R2 ;  /* 0x0000cd00ff000a19 */ /* 0x000fe40000011602 */
.L_x_2854:
[----:B------:R-:W-:Y:S05]  /*8440*/  BSYNC B0 ;  /* 0x0000000000007941 */ /* 0x000fea0003800000 */
.L_x_2852:
[----:B------:R-:W-:Y:S05]  /*8450*/  IADD3 R2, -R194, UR23, RZ ;  /* 0x00000017c2027c10 */ /* 0x000fea000fffe1ff */
[----:B------:R-:W-:Y:S05]  /*8460*/  IMAD R0, R0, c[0x0][0x32c], R2 ;  /* 0x0000cb0000007a24 */ /* 0x000fea00078e0202 */
[----:B------:R-:W-:Y:S02]  /*8470*/  IADD3 R2, R0, c[0x0][0x32c], RZ ;  /* 0x0000cb0000027a10 */ /* 0x000fe40007ffe0ff */
[----:B------:R-:W-:Y:S02]  /*8480*/  IMNMX R167, R167, R0, !PT ;  /* 0x00000000a7a77217 */ /* 0x000fe40007800200 */
[----:B------:R-:W-:Y:S02]  /*8490*/  IMNMX R168, R168, R2, PT ;  /* 0x00000002a8a87217 */ /* 0x000fe40003800200 */
.L_x_2851:
[----:B---3--:R-:W1:Y:S01]  /*84a0*/  SHFL.IDX PT, R0, R172, 0x1, 0x1c1f ;  /* 0x003c1f00ac007f89 */ /* 0x008e6200000e0000 */
[----:B------:R-:W-:Y:S06]  /*84b0*/  UISETP.NE.AND UP0, UPT, UR16, URZ, UPT ;  /* 0x0000003f1000728c */ /* 0x000fec000bf05270 */
[----:B------:R-:W-:Y:S02]  /*84c0*/  PLOP3.LUT P0, PT, PT, PT, UP0, 0x40, 0x0 ;  /* 0x000000000000781c */ /* 0x000fe40003f0e808 */
[----:B-1----:R-:W-:Y:S01]  /*84d0*/  IADD3 R3, R174, R0, RZ ;  /* 0x00000000ae037210 */ /* 0x002fe20007ffe0ff */
[----:B------:R-:W-:Y:S10]  /*84e0*/  IMAD.IADD R165, R173, 0x1, R0 ;  /* 0x00000001ada57824 */ /* 0x000ff400078e0200 */
        /* <DEDUP_REMOVED lines=15> */
.L_x_2857:
[----:B------:R-:W-:Y:S04]  /*85e0*/  MOV R2, c[0x0][0x32c] ;  /* 0x0000cb0000027a02 */ /* 0x000fe80000000f00 */
[----:B------:R-:W-:Y:S11]  /*85f0*/  ISETP.NE.AND P0, PT, R2, 0x1, PT ;  /* 0x000000010200780c */ /* 0x000ff60003f05270 */
[----:B------:R-:W-:Y:S02]  /*8600*/  @!UPT UIADD3 URZ, URZ, URZ, URZ ;  /* 0x0000003f3f3ff290 */ /* 0x000fe4000fffe03f */
[----:B------:R-:W-:Y:S05]  /*8610*/  @P0 IMAD.HI.U32 R2, R0, c[0x0][0x330], RZ ;  /* 0x0000cc0000020a27 */ /* 0x000fea00078e00ff */
[----:B------:R-:W-:Y:S02]  /*8620*/  @P0 SHF.R.U32.HI R0, RZ, c[0x0][0x334], R2 ;  /* 0x0000cd00ff000a19 */ /* 0x000fe40000011602 */
.L_x_2858:
[----:B------:R-:W-:Y:S05]  /*8630*/  BSYNC B0 ;  /* 0x0000000000007941 */ /* 0x000fea0003800000 */
.L_x_2856:
[----:B------:R-:W-:Y:S05]  /*8640*/  IADD3 R2, -R194, UR23, RZ ;  /* 0x00000017c2027c10 */ /* 0x000fea000fffe1ff */
[----:B------:R-:W-:Y:S05]  /*8650*/  IMAD R0, R0, c[0x0][0x32c], R2 ;  /* 0x0000cb0000007a24 */ /* 0x000fea00078e0202 */
[----:B------:R-:W-:Y:S02]  /*8660*/  IADD3 R2, R0, c[0x0][0x32c], RZ ;  /* 0x0000cb0000027a10 */ /* 0x000fe40007ffe0ff */
[----:B------:R-:W-:Y:S02]  /*8670*/  IMNMX R3, R3, R0, !PT ;  /* 0x0000000003037217 */ /* 0x000fe40007800200 */
[----:B------:R-:W-:Y:S02]  /*8680*/  IMNMX R165, R165, R2, PT ;  /* 0x00000002a5a57217 */ /* 0x000fe40003800200 */
.L_x_2855:
[----:B------:R-:W1:Y:S01]  /*8690*/  SHFL.IDX PT, R169, R172, 0x2, 0x1c1f ;  /* 0x005c1f00aca97f89 */ /* 0x000e6200000e0000 */
        /* <DEDUP_REMOVED lines=19> */
.L_x_2861:
[----:B------:R-:W-:Y:S04]  /*87d0*/  MOV R175, c[0x0][0x32c] ;  /* 0x0000cb0000af7a02 */ /* 0x000fe80000000f00 */
[----:B------:R-:W-:Y:S11]  /*87e0*/  ISETP.NE.AND P0, PT, R175, 0x1, PT ;  /* 0x00000001af00780c */ /* 0x000ff60003f05270 */
[----:B------:R-:W-:Y:S02]  /*87f0*/  @!UPT UIADD3 URZ, URZ, URZ, URZ ;  /* 0x0000003f3f3ff290 */ /* 0x000fe4000fffe03f */
[----:B------:R-:W-:Y:S05]  /*8800*/  @P0 IMAD.HI.U32 R175, R169, c[0x0][0x330], RZ ;  /* 0x0000cc00a9af0a27 */ /* 0x000fea00078e00ff */
[----:B------:R-:W-:Y:S02]  /*8810*/  @P0 SHF.R.U32.HI R169, RZ, c[0x0][0x334], R175 ;  /* 0x0000cd00ffa90a19 */ /* 0x000fe400000116af */
.L_x_2862:
[----:B------:R-:W-:Y:S05]  /*8820*/  BSYNC B0 ;  /* 0x0000000000007941 */ /* 0x000fea0003800000 */
.L_x_2860:
[----:B------:R-:W-:Y:S05]  /*8830*/  IADD3 R175, -R194, UR23, RZ ;  /* 0x00000017c2af7c10 */ /* 0x000fea000fffe1ff */
[----:B------:R-:W-:Y:S05]  /*8840*/  IMAD R169, R169, c[0x0][0x32c], R175 ;  /* 0x0000cb00a9a97a24 */ /* 0x000fea00078e02af */
[----:B------:R-:W-:Y:S02]  /*8850*/  IADD3 R175, R169, c[0x0][0x32c], RZ ;  /* 0x0000cb00a9af7a10 */ /* 0x000fe40007ffe0ff */
[----:B------:R-:W-:Y:S02]  /*8860*/  IMNMX R0, R0, R169, !PT ;  /* 0x000000a900007217 */ /* 0x000fe40007800200 */
[----:B------:R-:W-:Y:S02]  /*8870*/  IMNMX R2, R2, R175, PT ;  /* 0x000000af02027217 */ /* 0x000fe40003800200 */
.L_x_2859:
[----:B------:R-:W-:Y:S02]  /*8880*/  UISETP.GE.AND UP3, UPT, UR23, 0x1, UPT ;  /* 0x000000011700788c */ /* 0x000fe4000bf66270 */
[----:B------:R-:W-:Y:S02]  /*8890*/  UISETP.GE.AND UP0, UPT, UR23, 0x2, UPT ;  /* 0x000000021700788c */ /* 0x000fe4000bf06270 */
[----:B------:R-:W-:Y:S02]  /*88a0*/  UISETP.GE.AND UP2, UPT, UR23, 0x9, UPT ;  /* 0x000000091700788c */ /* 0x000fe4000bf46270 */
[----:B------:R-:W-:Y:S01]  /*88b0*/  PLOP3.LUT P1, PT, PT, PT, UP3, 0x40, 0x0 ;  /* 0x000000000000781c */ /* 0x000fe20003f2e838 */
[----:B------:R-:W-:Y:S01]  /*88c0*/  UISETP.GE.AND UP1, UPT, UR23, 0xa, UPT ;  /* 0x0000000a1700788c */ /* 0x000fe2000bf26270 */
[----:B------:R-:W-:Y:S01]  /*88d0*/  PLOP3.LUT P2, PT, PT, PT, UP0, 0x40, 0x0 ;  /* 0x000000000000781c */ /* 0x000fe20003f4e808 */
[----:B------:R-:W-:Y:S01]  /*88e0*/  UP2UR UR27, UPR, URZ, 0x1 ;  /* 0x000000013f1b7883 */ /* 0x000fe20008000000 */
[----:B------:R-:W-:Y:S01]  /*88f0*/  ISETP.GT.AND P1, PT, R3, RZ, P1 ;  /* 0x000000ff0300720c */ /* 0x000fe20000f24270 */
[----:B------:R-:W-:Y:S01]  /*8900*/  UISETP.GE.AND UP6, UPT, UR23, 0x12, UPT ;  /* 0x000000121700788c */ /* 0x000fe2000bfc6270 */
[----:B------:R-:W-:Y:S01]  /*8910*/  PLOP3.LUT P0, PT, PT, PT, UP0, 0x40, 0x0 ;  /* 0x000000000000781c */ /* 0x000fe20003f0e808 */
[----:B------:R-:W-:Y:S01]  /*8920*/  UISETP.GE.AND UP0, UPT, UR23, 0x11, UPT ;  /* 0x000000111700788c */ /* 0x000fe2000bf06270 */
[----:B------:R-:W-:Y:S01]  /*8930*/  ISETP.LT.OR P1, PT, R165, 0x1, P1 ;  /* 0x00000001a500780c */ /* 0x000fe20000f21670 */
[----:B------:R-:W-:Y:S01]  /*8940*/  UISETP.GE.AND UP5, UPT, UR23, 0x19, UPT ;  /* 0x000000191700788c */ /* 0x000fe2000bfa6270 */
[----:B------:R-:W-:Y:S01]  /*8950*/  ISETP.GT.AND P2, PT, R167, 0x1, P2 ;  /* 0x00000001a700780c */ /* 0x000fe20001744270 */
[----:B------:R-:W-:Y:S01]  /*8960*/  UISETP.GE.AND UP4, UPT, UR23, 0x1a, UPT ;  /* 0x0000001a1700788c */ /* 0x000fe2000bf86270 */
[----:B------:R-:W-:Y:S01]  /*8970*/  ISETP.GT.AND P0, PT, R3, 0x1, P0 ;  /* 0x000000010300780c */ /* 0x000fe20000704270 */
[----:B------:R-:W-:Y:S01]  /*8980*/  UP2UR UR24, UPR, URZ, 0x1 ;  /* 0x000000013f187883 */ /* 0x000fe20008000000 */
[----:B------:R-:W-:Y:S01]  /*8990*/  FSEL R192, R6, -INF , !P1 ;  /* 0xff80000006c07808 */ /* 0x000fe20004800000 */
[----:B------:R-:W-:Y:S01]  /*89a0*/  UP2UR UR28, UPR, URZ, 0x8 ;  /* 0x000000083f1c7883 */ /* 0x000fe20008000000 */
[----:B------:R-:W-:Y:S01]  /*89b0*/  PLOP3.LUT P1, PT, PT, PT, UP2, 0x40, 0x0 ;  /* 0x000000000000781c */ /* 0x000fe20003f2e828 */
[----:B------:R-:W-:Y:S01]  /*89c0*/  UP2UR UR25, UPR, URZ, 0x2 ;  /* 0x000000023f197883 */ /* 0x000fe20008000000 */
[----:B------:R-:W-:Y:S01]  /*89d0*/  ISETP.LT.OR P2, PT, R168, 0x2, P2 ;  /* 0x00000002a800780c */ /* 0x000fe20001741670 */
[----:B------:R-:W-:Y:S01]  /*89e0*/  UP2UR UR29, UPR, URZ, 0x40 ;  /* 0x000000403f1d7883 */ /* 0x000fe20008000000 */
[----:B------:R-:W-:Y:S01]  /*89f0*/  ISETP.LT.OR P0, PT, R165, 0x2, P0 ;  /* 0x00000002a500780c */ /* 0x000fe20000701670 */
[----:B------:R-:W-:Y:S01]  /*8a00*/  UP2UR UR26, UPR, URZ, 0x4 ;  /* 0x000000043f1a7883 */ /* 0x000fe20008000000 */
[----:B------:R-:W-:Y:S02]  /*8a10*/  ISETP.GT.AND P1, PT, R3, 0x8, P1 ;  /* 0x000000080300780c */ /* 0x000fe40000f24270 */
[----:B------:R-:W-:Y:S01]  /*8a20*/  PLOP3.LUT P5, PT, PT, PT, UP3, 0x40, 0x0 ;  /* 0x000000000000781c */ /* 0x000fe20003fae838 */
[----:B------:R-:W-:Y:S01]  /*8a30*/  UISETP.GE.AND UP3, UPT, UR23, 0x21, UPT ;  /* 0x000000211700788c */ /* 0x000fe2000bf66270 */
[----:B------:R-:W-:Y:S02]  /*8a40*/  FSEL R5, R5, -INF , !P2 ;  /* 0xff80000005057808 */ /* 0x000fe40005000000 */
[----:B------:R-:W-:Y:S02]  /*8a50*/  FSEL R193, R7, -INF , !P0 ;  /* 0xff80000007c17808 */ /* 0x000fe40004000000 */
[----:B------:R-:W-:Y:S02]  /*8a60*/  PLOP3.LUT P2, PT, PT, PT, UP1, 0x40, 0x0 ;  /* 0x000000000000781c */ /* 0x000fe40003f4e818 */
[----:B------:R-:W-:Y:S01]  /*8a70*/  PLOP3.LUT P0, PT, PT, PT, UP1, 0x40, 0x0 ;  /* 0x000000000000781c */ /* 0x000fe20003f0e818 */
[----:B------:R-:W-:Y:S01]  /*8a80*/  UISETP.GE.AND UP1, UPT, UR23, 0x29, UPT ;  /* 0x000000291700788c */ /* 0x000fe2000bf26270 */
[----:B------:R-:W-:Y:S02]  /*8a90*/  ISETP.LT.OR P1, PT, R165, 0x9, P1 ;  /* 0x00000009a500780c */ /* 0x000fe40000f21670 */
[C---:B------:R-:W-:Y:S02]  /*8aa0*/  ISETP.GT.AND P5, PT, R167.reuse, RZ, P5 ;  /* 0x000000ffa700720c */ /* 0x040fe40002fa4270 */
[----:B------:R-:W-:Y:S02]  /*8ab0*/  ISETP.GT.AND P2, PT, R167, 0x9, P2 ;  /* 0x00000009a700780c */ /* 0x000fe40001744270 */
[----:B------:R-:W-:Y:S02]  /*8ac0*/  ISETP.GT.AND P0, PT, R3, 0x9, P0 ;  /* 0x000000090300780c */ /* 0x000fe40000704270 */
[----:B------:R-:W-:Y:S02]  /*8ad0*/  FSEL R18, R18, -INF , !P1 ;  /* 0xff80000012127808 */ /* 0x000fe40004800000 */
[----:B------:R-:W-:Y:S02]  /*8ae0*/  PLOP3.LUT P1, PT, PT, PT, UP0, 0x40, 0x0 ;  /* 0x000000000000781c */ /* 0x000fe40003f2e808 */
[C---:B------:R-:W-:Y:S02]  /*8af0*/  ISETP.LT.OR P5, PT, R168.reuse, 0x1, P5 ;  /* 0x00000001a800780c */ /* 0x040fe40002fa1670 */
[----:B------:R-:W-:Y:S02]  /*8b00*/  ISETP.LT.OR P2, PT, R168, 0xa, P2 ;  /* 0x0000000aa800780c */ /* 0x000fe40001741670 */
[----:B------:R-:W-:Y:S02]  /*8b10*/  ISETP.LT.OR P0, PT, R165, 0xa, P0 ;  /* 0x0000000aa500780c */ /* 0x000fe40000701670 */
[----:B------:R-:W-:Y:S02]  /*8b20*/  ISETP.GT.AND P1, PT, R3, 0x10, P1 ;  /* 0x000000100300780c */ /* 0x000fe40000f24270 */
[----:B------:R-:W-:Y:S02]  /*8b30*/  FSEL R175, R4, -INF , !P5 ;  /* 0xff80000004af7808 */ /* 0x000fe40006800000 */
[----:B------:R-:W-:Y:S01]  /*8b40*/  PLOP3.LUT P5, PT, PT, PT, UP2, 0x40, 0x0 ;  /* 0x000000000000781c */ /* 0x000fe20003fae828 */
[----:B------:R-:W-:Y:S01]  /*8b50*/  UISETP.GE.AND UP2, UPT, UR23, 0x22, UPT ;  /* 0x000000221700788c */ /* 0x000fe2000bf46270 */
[----:B------:R-:W-:Y:S02]  /*8b60*/  FSEL R17, R17, -INF , !P2 ;  /* 0xff80000011117808 */ /* 0x000fe40005000000 */
[----:B------:R-:W-:Y:S02]  /*8b70*/  FSEL R19, R19, -INF , !P0 ;  /* 0xff80000013137808 */ /* 0x000fe40004000000 */
[----:B------:R-:W-:Y:S02]  /*8b80*/  PLOP3.LUT P2, PT, PT, PT, UP6, 0x40, 0x0 ;  /* 0x000000000000781c */ /* 0x000fe40003f4e868 */
[----:B------:R-:W-:Y:S01]  /*8b90*/  PLOP3.LUT P0, PT, PT, PT, UP6, 0x40, 0x0 ;  /* 0x000000000000781c */ /* 0x000fe20003f0e868 */
[----:B------:R-:W-:Y:S01]  /*8ba0*/  UISETP.NE.AND UP6, UPT, UR24, URZ, UPT ;  /* 0x0000003f1800728c */ /* 0x000fe2000bfc5270 */
[----:B------:R-:W-:Y:S02]  /*8bb0*/  ISETP.LT.OR P1, PT, R165, 0x11, P1 ;  /* 0x00000011a500780c */ /* 0x000fe40000f21670 */
[C---:B------:R-:W-:Y:S01]  /*8bc0*/  ISETP.GT.AND P5, PT, R167.reuse, 0x8, P5 ;  /* 0x00000008a700780c */ /* 0x040fe20002fa4270 */
[----:B------:R-:W-:Y:S01]  /*8bd0*/  UP2UR UR30, UPR, URZ, 0x40 ;  /* 0x000000403f1e7883 */ /* 0x000fe20008000000 */
[----:B------:R-:W-:Y:S01]  /*8be0*/  ISETP.GT.AND P2, PT, R167, 0x11, P2 ;  /* 0x00000011a700780c */ /* 0x000fe20001744270 */
[----:B------:R-:W-:Y:S01]  /*8bf0*/  UISETP.NE.AND UP6, UPT, UR25, URZ, UPT ;  /* 0x0000003f1900728c */ /* 0x000fe2000bfc5270 */
[----:B------:R-:W-:Y:S02]  /*8c00*/  ISETP.GT.AND P0, PT, R3, 0x11, P0 ;  /* 0x000000110300780c */ /* 0x000fe40000704270 */
[----:B------:R-:W-:Y:S01]  /*8c10*/  FSEL R198, R22, -INF , !P1 ;  /* 0xff80000016c67808 */ /* 0x000fe20004800000 */
[----:B------:R-:W-:Y:S01]  /*8c20*/  UP2UR UR31, UPR, URZ, 0x40 ;  /* 0x000000403f1f7883 */ /* 0x000fe20008000000 */
[----:B------:R-:W-:Y:S01]  /*8c30*/  PLOP3.LUT P1, PT, PT, PT, UP5, 0x40, 0x0 ;  /* 0x000000000000781c */ /* 0x000fe20003f2e858 */
[----:B------:R-:W-:Y:S01]  /*8c40*/  UISETP.NE.AND UP6, UPT, UR26, URZ, UPT ;  /* 0x0000003f1a00728c */ /* 0x000fe2000bfc5270 */
[C---:B------:R-:W-:Y:S02]  /*8c50*/  ISETP.LT.OR P5, PT, R168.reuse, 0x9, P5 ;  /* 0x00000009a800780c */ /* 0x040fe40002fa1670 */
[----:B------:R-:W-:Y:S01]  /*8c60*/  ISETP.LT.OR P2, PT, R168, 0x12, P2 ;  /* 0x00000012a800780c */ /* 0x000fe20001741670 */
[----:B------:R-:W-:Y:S01]  /*8c70*/  UP2UR UR32, UPR, URZ, 0x40 ;  /* 0x000000403f207883 */ /* 0x000fe20008000000 */
[----:B------:R-:W-:Y:S01]  /*8c80*/  ISETP.LT.OR P0, PT, R165, 0x12, P0 ;  /* 0x00000012a500780c */ /* 0x000fe20000701670 */
[----:B------:R-:W-:Y:S01]  /*8c90*/  UISETP.NE.AND UP6, UPT, UR27, URZ, UPT ;  /* 0x0000003f1b00728c */ /* 0x000fe2000bfc5270 */
[----:B------:R-:W-:Y:S02]  /*8ca0*/  ISETP.GT.AND P1, PT, R3, 0x18, P1 ;  /* 0x000000180300780c */ /* 0x000fe40000f24270 */
[----:B------:R-:W-:Y:S01]  /*8cb0*/  FSEL R16, R16, -INF , !P5 ;  /* 0xff80000010107808 */ /* 0x000fe20006800000 */
[----:B------:R-:W-:Y:S01]  /*8cc0*/  UP2UR UR33, UPR, URZ, 0x40 ;  /* 0x000000403f217883 */ /* 0x000fe20008000000 */
[----:B------:R-:W-:Y:S01]  /*8cd0*/  PLOP3.LUT P5, PT, PT, PT, UP0, 0x40, 0x0 ;  /* 0x000000000000781c */ /* 0x000fe20003fae808 */
[----:B------:R-:W-:Y:S01]  /*8ce0*/  UISETP.GE.AND UP0, UPT, UR23, 0x2a, UPT ;  /* 0x0000002a1700788c */ /* 0x000fe2000bf06270 */
[----:B------:R-:W-:Y:S01]  /*8cf0*/  FSEL R197, R21, -INF , !P2 ;  /* 0xff80000015c57808 */ /* 0x000fe20005000000 */
[----:B------:R-:W-:Y:S01]  /*8d00*/  UISETP.NE.AND UP6, UPT, UR28, URZ, UPT ;  /* 0x0000003f1c00728c */ /* 0x000fe2000bfc5270 */
[----:B------:R-:W-:Y:S02]  /*8d10*/  FSEL R199, R23, -INF , !P0 ;  /* 0xff80000017c77808 */ /* 0x000fe40004000000 */
[----:B------:R-:W-:Y:S02]  /*8d20*/  PLOP3.LUT P2, PT, PT, PT, UP4, 0x40, 0x0 ;  /* 0x000000000000781c */ /* 0x000fe40003f4e848 */
[----:B------:R-:W-:Y:S02]  /*8d30*/  PLOP3.LUT P0, PT, PT, PT, UP4, 0x40, 0x0 ;  /* 0x000000000000781c */ /* 0x000fe40003f0e848 */
[----:B------:R-:W-:Y:S02]  /*8d40*/  ISETP.LT.OR P1, PT, R165, 0x19, P1 ;  /* 0x00000019a500780c */ /* 0x000fe40000f21670 */
[C---:B------:R-:W-:Y:S02]  /*8d50*/  ISETP.GT.AND P5, PT, R167.reuse, 0x10, P5 ;  /* 0x00000010a700780c */ /* 0x040fe40002fa4270 */
        /* <DEDUP_REMOVED lines=9> */
[----:B------:R-:W-:Y:S02]  /*8df0*/  PLOP3.LUT P5, PT, PT, PT, UP5, 0x40, 0x0 ;  /* 0x000000000000781c */ /* 0x000fe40003fae858 */
[----:B------:R-:W-:Y:S02]  /*8e00*/  FSEL R203, R33, -INF , !P2 ;  /* 0xff80000021cb7808 */ /* 0x000fe40005000000 */
        /* <DEDUP_REMOVED lines=16> */
[----:B------:R-:W-:Y:S02]  /*8f10*/  PLOP3.LUT P2, PT, PT, PT, UP1, 0x40, 0x0 ;  /* 0x000000000000781c */ /* 0x000fe40003f4e818 */
[----:B------:R-:W-:Y:S02]  /*8f20*/  FSEL R221, R39, -INF , !P0 ;  /* 0xff80000027dd7808 */ /* 0x000fe40004000000 */
[----:B------:R-:W-:Y:S01]  /*8f30*/  PLOP3.LUT P0, PT, PT, PT, UP6, 0x40, 0x0 ;  /* 0x000000000000781c */ /* 0x000fe20003f0e868 */
[----:B------:R-:W-:Y:S01]  /*8f40*/  UISETP.NE.AND UP6, UPT, UR33, URZ, UPT ;  /* 0x0000003f2100728c */ /* 0x000fe2000bfc5270 */
[----:B------:R-:W-:Y:S02]  /*8f50*/  ISETP.LT.OR P1, PT, R165, 0x2a, P1 ;  /* 0x0000002aa500780c */ /* 0x000fe40000f21670 */
[----:B------:R-:W-:Y:S02]  /*8f60*/  ISETP.GT.AND P5, PT, R167, 0x20, P5 ;  /* 0x00000020a700780c */ /* 0x000fe40002fa4270 */
[----:B------:R-:W-:Y:S02]  /*8f70*/  ISETP.GT.AND P2, PT, R3, 0x28, P2 ;  /* 0x000000280300780c */ /* 0x000fe40001744270 */
[----:B------:R-:W-:Y:S01]  /*8f80*/  PLOP3.LUT P6, PT, PT, PT, UP1, 0x40, 0x0 ;  /* 0x000000000000781c */ /* 0x000fe20003fce818 */
[----:B------:R-:W1:Y:S01]  /*8f90*/  SHFL.IDX PT, R3, R172, 0x3, 0x1c1f ;  /* 0x007c1f00ac037f89 */ /* 0x000e6200000e0000 */
[----:B------:R-:W-:Y:S02]  /*8fa0*/  FSEL R248, R51, -INF , !P1 ;  /* 0xff80000033f87808 */ /* 0x000fe40004800000 */
[----:B------:R-:W-:Y:S01]  /*8fb0*/  PLOP3.LUT P1, PT, PT, PT, UP6, 0x40, 0x0 ;  /* 0x000000000000781c */ /* 0x000fe20003f2e868 */
[----:B------:R-:W-:Y:S01]  /*8fc0*/  UISETP.NE.AND UP6, UPT, UR32, URZ, UPT ;  /* 0x0000003f2000728c */ /* 0x000fe2000bfc5270 */
[----:B------:R-:W-:Y:S02]  /*8fd0*/  ISETP.LT.OR P5, PT, R168, 0x21, P5 ;  /* 0x00000021a800780c */ /* 0x000fe40002fa1670 */
[----:B------:R-:W-:Y:S02]  /*8fe0*/  ISETP.LT.OR P2, PT, R165, 0x29, P2 ;  /* 0x00000029a500780c */ /* 0x000fe40001741670 */
[C---:B------:R-:W-:Y:S02]  /*8ff0*/  ISETP.GT.AND P6, PT, R167.reuse, 0x28, P6 ;  /* 0x00000028a700780c */ /* 0x040fe400037c4270 */
[----:B------:R-:W-:Y:S02]  /*9000*/  FSEL R215, R36, -INF , !P5 ;  /* 0xff80000024d77808 */ /* 0x000fe40006800000 */
[----:B------:R-:W-:Y:S02]  /*9010*/  PLOP3.LUT P5, PT, PT, PT, UP0, 0x40, 0x0 ;  /* 0x000000000000781c */ /* 0x000fe40003fae808 */
[----:B------:R-:W-:Y:S02]  /*9020*/  FSEL R245, R50, -INF , !P2 ;  /* 0xff80000032f57808 */ /* 0x000fe40005000000 */
[----:B------:R-:W-:Y:S02]  /*9030*/  ISETP.GT.AND P2, PT, R0, RZ, P0 ;  /* 0x000000ff0000720c */ /* 0x000fe40000744270 */
[----:B------:R-:W-:Y:S01]  /*9040*/  PLOP3.LUT P0, PT, PT, PT, UP6, 0x40, 0x0 ;  /* 0x000000000000781c */ /* 0x000fe20003f0e868 */
[----:B------:R-:W-:Y:S01]  /*9050*/  UISETP.NE.AND UP6, UPT, UR31, URZ, UPT ;  /* 0x0000003f1f00728c */ /* 0x000fe2000bfc5270 */
[----:B------:R-:W-:Y:S02]  /*9060*/  ISETP.LT.OR P6, PT, R168, 0x29, P6 ;  /* 0x00000029a800780c */ /* 0x000fe400037c1670 */
[----:B------:R-:W-:Y:S02]  /*9070*/  ISETP.GT.AND P5, PT, R167, 0x29, P5 ;  /* 0x00000029a700780c */ /* 0x000fe40002fa4270 */
[----:B------:R-:W-:Y:S02]  /*9080*/  FSEL R223, R48, -INF , !P6 ;  /* 0xff80000030df7808 */ /* 0x000fe40007000000 */
[----:B------:R-:W-:Y:S01]  /*9090*/  PLOP3.LUT P6, PT, PT, PT, UP6, 0x40, 0x0 ;  /* 0x000000000000781c */ /* 0x000fe20003fce868 */
[----:B------:R-:W-:Y:S01]  /*90a0*/  UISETP.NE.AND UP6, UPT, UR30, URZ, UPT ;  /* 0x0000003f1e00728c */ /* 0x000fe2000bfc5270 */
[----:B------:R-:W-:Y:S02]  /*90b0*/  ISETP.GT.AND P0, PT, R0, 0x8, P0 ;  /* 0x000000080000780c */ /* 0x000fe40000704270 */
[----:B------:R-:W-:Y:S02]  /*90c0*/  ISETP.LT.OR P5, PT, R168, 0x2a, P5 ;  /* 0x0000002aa800780c */ /* 0x000fe40002fa1670 */
[----:B------:R-:W-:Y:S02]  /*90d0*/  ISETP.GT.AND P1, PT, R0, 0x1, P1 ;  /* 0x000000010000780c */ /* 0x000fe40000f24270 */
[C---:B------:R-:W-:Y:S02]  /*90e0*/  ISETP.LT.OR P0, PT, R2.reuse, 0x9, P0 ;  /* 0x000000090200780c */ /* 0x040fe40000701670 */
[----:B------:R-:W-:Y:S02]  /*90f0*/  FSEL R242, R49, -INF , !P5 ;  /* 0xff80000031f27808 */ /* 0x000fe40006800000 */
[----:B------:R-:W-:Y:S01]  /*9100*/  PLOP3.LUT P5, PT, PT, PT, UP6, 0x40, 0x0 ;  /* 0x000000000000781c */ /* 0x000fe20003fae868 */
[----:B------:R-:W-:Y:S01]  /*9110*/  UISETP.NE.AND UP6, UPT, UR29, URZ, UPT ;  /* 0x0000003f1d00728c */ /* 0x000fe2000bfc5270 */
[C---:B------:R-:W-:Y:S02]  /*9120*/  ISETP.LT.OR P2, PT, R2.reuse, 0x1, P2 ;  /* 0x000000010200780c */ /* 0x040fe40001741670 */
[----:B------:R-:W-:Y:S01]  /*9130*/  ISETP.LT.OR P1, PT, R2, 0x2, P1 ;  /* 0x000000020200780c */ /* 0x000fe20000f21670 */
[----:B------:R-:W-:Y:S01]  /*9140*/  UP2UR UR29, UPR, URZ, 0x40 ;  /* 0x000000403f1d7883 */ /* 0x000fe20008000000 */
[----:B------:R-:W-:Y:S02]  /*9150*/  FSEL R12, R12, -INF , !P0 ;  /* 0xff8000000c0c7808 */ /* 0x000fe40004000000 */
[----:B------:R-:W-:Y:S02]  /*9160*/  PLOP3.LUT P0, PT, PT, PT, UP4, 0x40, 0x0 ;  /* 0x000000000000781c */ /* 0x000fe40003f0e848 */
[----:B------:R-:W-:Y:S02]  /*9170*/  FSEL R8, R8, -INF , !P2 ;  /* 0xff80000008087808 */ /* 0x000fe40005000000 */
        /* <DEDUP_REMOVED lines=54> */
.L_x_2865:
[----:B------:R-:W-:Y:S04]  /*94e0*/  MOV R4, c[0x0][0x32c] ;  /* 0x0000cb0000047a02 */ /* 0x000fe80000000f00 */
[----:B------:R-:W-:Y:S11]  /*94f0*/  ISETP.NE.AND P0, PT, R4, 0x1, PT ;  /* 0x000000010400780c */ /* 0x000ff60003f05270 */
[----:B------:R-:W-:Y:S02]  /*9500*/  @!UPT UIADD3 URZ, URZ, URZ, URZ ;  /* 0x0000003f3f3ff290 */ /* 0x000fe4000fffe03f */
[----:B------:R-:W-:Y:S05]  /*9510*/  @P0 IMAD.HI.U32 R4, R3, c[0x0][0x330], RZ ;  /* 0x0000cc0003040a27 */ /* 0x000fea00078e00ff */
[----:B------:R-:W-:Y:S02]  /*9520*/  @P0 SHF.R.U32.HI R3, RZ, c[0x0][0x334], R4 ;  /* 0x0000cd00ff030a19 */ /* 0x000fe40000011604 */
.L_x_2866:
[----:B------:R-:W-:Y:S05]  /*9530*/  BSYNC B0 ;  /* 0x0000000000007941 */ /* 0x000fea0003800000 */
.L_x_2864:
[----:B------:R-:W-:Y:S05]  /*9540*/  IADD3 R4, -R194, UR23, RZ ;  /* 0x00000017c2047c10 */ /* 0x000fea000fffe1ff */
[----:B------:R-:W-:Y:S05]  /*9550*/  IMAD R3, R3, c[0x0][0x32c], R4 ;  /* 0x0000cb0003037a24 */ /* 0x000fea00078e0204 */
[----:B------:R-:W-:Y:S02]  /*9560*/  IADD3 R4, R3, c[0x0][0x32c], RZ ;  /* 0x0000cb0003047a10 */ /* 0x000fe40007ffe0ff */
[----:B------:R-:W-:Y:S02]  /*9570*/  IMNMX R0, R0, R3, !PT ;  /* 0x0000000300007217 */ /* 0x000fe40007800200 */
[----:B------:R-:W-:Y:S02]  /*9580*/  IMNMX R2, R2, R4, PT ;  /* 0x0000000402027217 */ /* 0x000fe40003800200 */
.L_x_2863:
        /* <DEDUP_REMOVED lines=39> */
[----:B------:R-:W-:Y:S01]  /*9800*/  PLOP3.LUT P2, PT, PT, PT, UP2, 0x40, 0x0 ;  /* 0x000000000000781c */ /* 0x000fe20003f4e828 */
[----:B------:R-:W-:Y:S01]  /*9810*/  UISETP.NE.AND UP2, UPT, UR27, URZ, UPT ;  /* 0x0000003f1b00728c */ /* 0x000fe2000bf45270 */
[----:B------:R-:W-:Y:S02]  /*9820*/  FMNMX.FTZ R3, R208, R3, !PT ;  /* 0x00000003d0037209 */ /* 0x000fe40007810000 */
[----:B------:R-:W-:Y:S02]  /*9830*/  ISETP.GT.AND P2, PT, R0, 0x8, P2 ;  /* 0x000000080000780c */ /* 0x000fe40001744270 */
[----:B------:R-:W-:Y:S02]  /*9840*/  FMNMX.FTZ R3, R210, R3, !PT ;  /* 0x00000003d2037209 */ /* 0x000fe40007810000 */
[----:B------:R-:W-:Y:S02]  /*9850*/  ISETP.LT.OR P2, PT, R2, 0x9, P2 ;  /* 0x000000090200780c */ /* 0x000fe40001741670 */
[----:B------:R-:W-:Y:S02]  /*9860*/  FMNMX.FTZ R3, R211, R3, !PT ;  /* 0x00000003d3037209 */ /* 0x000fe40007810000 */
[----:B------:R-:W-:Y:S02]  /*9870*/  FSEL R14, R14, -INF , !P2 ;  /* 0xff8000000e0e7808 */ /* 0x000fe40005000000 */
[----:B------:R-:W-:Y:S02]  /*9880*/  FMNMX.FTZ R3, R244, R3, !PT ;  /* 0x00000003f4037209 */ /* 0x000fe40007810000 */
[----:B------:R-:W-:Y:S01]  /*9890*/  PLOP3.LUT P1, PT, PT, PT, UP4, 0x40, 0x0 ;  /* 0x000000000000781c */ /* 0x000fe20003f2e848 */
[----:B------:R-:W-:Y:S01]  /*98a0*/  UISETP.NE.AND UP4, UPT, UR23, URZ, UPT ;  /* 0x0000003f1700728c */ /* 0x000fe2000bf85270 */
[----:B------:R-:W-:Y:S02]  /*98b0*/  FMNMX.FTZ R3, R246, R3, !PT ;  /* 0x00000003f6037209 */ /* 0x000fe40007810000 */
[----:B-1----:R-:W-:Y:S02]  /*98c0*/  FMNMX.FTZ R169, R169, R6, !PT ;  /* 0x00000006a9a97209 */ /* 0x002fe40007810000 */
[----:B------:R-:W-:Y:S02]  /*98d0*/  FMNMX.FTZ R167, R247, R3, !PT ;  /* 0x00000003f7a77209 */ /* 0x000fe40007810000 */
[----:B------:R-:W-:Y:S01]  /*98e0*/  ISETP.GT.AND P1, PT, R0, RZ, P1 ;  /* 0x000000ff0000720c */ /* 0x000fe20000f24270 */
[----:B------:R-:W1:Y:S01]  /*98f0*/  SHFL.BFLY PT, R4, R169, 0x1, 0x1f ;  /* 0x0c201f00a9047f89 */ /* 0x000e6200000e0000 */
[----:B------:R-:W-:Y:S01]  /*9900*/  PLOP3.LUT P0, PT, PT, PT, UP3, 0x40, 0x0 ;  /* 0x000000000000781c */ /* 0x000fe20003f0e838 */
[----:B------:R-:W-:Y:S01]  /*9910*/  UISETP.NE.AND UP3, UPT, UR28, URZ, UPT ;  /* 0x0000003f1c00728c */ /* 0x000fe2000bf65270 */
[----:B------:R-:W-:Y:S02]  /*9920*/  ISETP.LT.OR P1, PT, R2, 0x1, P1 ;  /* 0x000000010200780c */ /* 0x000fe40000f21670 */
[----:B------:R-:W-:Y:S02]  /*9930*/  ISETP.GT.AND P0, PT, R0, 0x1, P0 ;  /* 0x000000010000780c */ /* 0x000fe40000704270 */
[----:B------:R-:W-:Y:S02]  /*9940*/  FMNMX.FTZ R168, R245, R168, !PT ;  /* 0x000000a8f5a87209 */ /* 0x000fe40007810000 */
[----:B------:R-:W-:Y:S02]  /*9950*/  ISETP.LT.OR P0, PT, R2, 0x2, P0 ;  /* 0x000000020200780c */ /* 0x000fe40000701670 */
[----:B------:R-:W-:Y:S02]  /*9960*/  FSEL R10, R10, -INF , !P1 ;  /* 0xff8000000a0a7808 */ /* 0x000fe40004800000 */
[----:B------:R-:W-:Y:S02]  /*9970*/  FMNMX.FTZ R168, R248, R168, !PT ;  /* 0x000000a8f8a87209 */ /* 0x000fe40007810000 */
[----:B------:R-:W-:Y:S02]  /*9980*/  FSEL R11, R11, -INF , !P0 ;  /* 0xff8000000b0b7808 */ /* 0x000fe40004000000 */
[----:B------:R-:W-:Y:S01]  /*9990*/  PLOP3.LUT P6, PT, PT, PT, UP1, 0x40, 0x0 ;  /* 0x000000000000781c */ /* 0x000fe20003fce818 */
[----:B------:R-:W2:Y:S01]  /*99a0*/  SHFL.BFLY PT, R6, R168, 0x2, 0x1f ;  /* 0x0c401f00a8067f89 */ /* 0x000ea200000e0000 */
[----:B------:R-:W-:Y:S01]  /*99b0*/  PLOP3.LUT P5, PT, PT, PT, UP0, 0x40, 0x0 ;  /* 0x000000000000781c */ /* 0x000fe20003fae808 */
[----:B------:R-:W-:Y:S01]  /*99c0*/  UISETP.NE.AND UP1, UPT, UR26, URZ, UPT ;  /* 0x0000003f1a00728c */ /* 0x000fe2000bf25270 */
[C---:B------:R-:W-:Y:S01]  /*99d0*/  ISETP.GT.AND P6, PT, R0.reuse, 0x9, P6 ;  /* 0x000000090000780c */ /* 0x040fe200037c4270 */
[----:B------:R-:W-:Y:S01]  /*99e0*/  UISETP.NE.AND UP0, UPT, UR25, URZ, UPT ;  /* 0x0000003f1900728c */ /* 0x000fe2000bf05270 */
[----:B------:R-:W-:Y:S02]  /*99f0*/  ISETP.GT.AND P5, PT, R0, 0x10, P5 ;  /* 0x000000100000780c */ /* 0x000fe40002fa4270 */
[----:B-1----:R-:W-:Y:S02]  /*9a00*/  FMNMX.FTZ R169, R169, R4, !PT ;  /* 0x00000004a9a97209 */ /* 0x002fe40007810000 */
[----:B------:R-:W-:Y:S02]  /*9a10*/  FMNMX.FTZ R4, R10, R171, !PT ;  /* 0x000000ab0a047209 */ /* 0x000fe40007810000 */
[C---:B------:R-:W-:Y:S01]  /*9a20*/  FSETP.NEU.FTZ.AND P2, PT, R169.reuse, -INF , PT ;  /* 0xff800000a900780b */ /* 0x040fe20003f5d000 */
[----:B------:R-:W-:Y:S01]  /*9a30*/  FMUL.FTZ R173, R169, c[0x0][0x2d0] ;  /* 0x0000b400a9ad7a20 */ /* 0x000fe20000410000 */
[C---:B------:R-:W-:Y:S02]  /*9a40*/  ISETP.LT.OR P6, PT, R2.reuse, 0xa, P6 ;  /* 0x0000000a0200780c */ /* 0x040fe400037c1670 */
[----:B------:R-:W-:Y:S02]  /*9a50*/  ISETP.LT.OR P5, PT, R2, 0x11, P5 ;  /* 0x000000110200780c */ /* 0x000fe40002fa1670 */
[----:B------:R-:W-:Y:S02]  /*9a60*/  FSEL R173, R173, RZ, P2 ;  /* 0x000000ffadad7208 */ /* 0x000fe40001000000 */
[----:B------:R-:W-:Y:S02]  /*9a70*/  FSEL R15, R15, -INF , !P6 ;  /* 0xff8000000f0f7808 */ /* 0x000fe40007000000 */
[----:B------:R-:W-:Y:S01]  /*9a80*/  FMNMX.FTZ R167, R249, R167, !PT ;  /* 0x000000a7f9a77209 */ /* 0x000fe20007810000 */
[--C-:B------:R-:W-:Y:S01]  /*9a90*/  FFMA.FTZ R3, R175, c[0x0][0x2d0], -R173.reuse ;  /* 0x0000b400af037a23 */ /* 0x100fe200000108ad */
[----:B------:R-:W-:Y:S02]  /*9aa0*/  FSEL R200, R26, -INF , !P5 ;  /* 0xff8000001ac87808 */ /* 0x000fe40006800000 */
[----:B--2---:R-:W-:Y:S01]  /*9ab0*/  FMNMX.FTZ R168, R168, R6, !PT ;  /* 0x00000006a8a87209 */ /* 0x004fe20007810000 */
[----:B------:R1:W-:Y:S01]  /*9ac0*/  MUFU.EX2 R250, R3 ;  /* 0x0000000300fa7308 */ /* 0x0003e20000000800 */
[----:B------:R-:W2:Y:S01]  /*9ad0*/  SHFL.BFLY PT, R6, R167, 0x2, 0x1f ;  /* 0x0c401f00a7067f89 */ /* 0x000ea200000e0000 */
[----:B------:R-:W-:Y:S02]  /*9ae0*/  PLOP3.LUT P1, PT, PT, PT, UP6, 0x40, 0x0 ;  /* 0x000000000000781c */ /* 0x000fe40003f2e868 */
[----:B------:R-:W-:Y:S02]  /*9af0*/  PLOP3.LUT P0, PT, PT, PT, UP5, 0x40, 0x0 ;  /* 0x000000000000781c */ /* 0x000fe40003f0e858 */
[C---:B------:R-:W-:Y:S02]  /*9b00*/  ISETP.GT.AND P6, PT, R0.reuse, 0x11, P1 ;  /* 0x000000110000780c */ /* 0x040fe40000fc4270 */
[----:B------:R-:W-:Y:S01]  /*9b10*/  ISETP.GT.AND P0, PT, R0, 0x18, P0 ;  /* 0x000000180000780c */ /* 0x000fe20000704270 */
[----:B------:R-:W3:Y:S01]  /*9b20*/  SHFL.BFLY PT, R7, R168, 0x1, 0x1f ;  /* 0x0c201f00a8077f89 */ /* 0x000ee200000e0000 */
[C---:B------:R-:W-:Y:S02]  /*9b30*/  ISETP.LT.OR P6, PT, R2.reuse, 0x12, P6 ;  /* 0x000000120200780c */ /* 0x040fe400037c1670 */
[----:B------:R-:W-:Y:S02]  /*9b40*/  PLOP3.LUT P1, PT, PT, PT, UP4, 0x40, 0x0 ;  /* 0x000000000000781c */ /* 0x000fe40003f2e848 */
[----:B------:R-:W-:Y:S02]  /*9b50*/  FSEL R202, R27, -INF , !P6 ;  /* 0xff8000001bca7808 */ /* 0x000fe40007000000 */
[----:B------:R-:W-:Y:S02]  /*9b60*/  ISETP.LT.OR P0, PT, R2, 0x19, P0 ;  /* 0x000000190200780c */ /* 0x000fe40000701670 */
[----:B------:R-:W-:Y:S02]  /*9b70*/  ISETP.GT.AND P1, PT, R0, 0x19, P1 ;  /* 0x000000190000780c */ /* 0x000fe40000f24270 */
[----:B------:R-:W-:Y:S02]  /*9b80*/  PLOP3.LUT P5, PT, PT, PT, UP3, 0x40, 0x0 ;  /* 0x000000000000781c */ /* 0x000fe40003fae838 */
[----:B------:R-:W-:Y:S01]  /*9b90*/  FSEL R204, R30, -INF , !P0 ;  /* 0xff8000001ecc7808 */ /* 0x000fe20004000000 */
[--C-:B-1----:R-:W-:Y:S01]  /*9ba0*/  FFMA.FTZ R3, R5, c[0x0][0x2d0], -R173.reuse ;  /* 0x0000b40005037a23 */ /* 0x102fe200000108ad */
[----:B------:R-:W-:Y:S02]  /*9bb0*/  ISETP.LT.OR P1, PT, R2, 0x1a, P1 ;  /* 0x0000001a0200780c */ /* 0x000fe40000f21670 */
[----:B--2---:R-:W-:Y:S01]  /*9bc0*/  FMNMX.FTZ R167, R167, R6, !PT ;  /* 0x00000006a7a77209 */ /* 0x004fe20007810000 */
[----:B------:R1:W2:Y:S01]  /*9bd0*/  MUFU.EX2 R251, R3 ;  /* 0x0000000300fb7308 */ /* 0x0002a20000000800 */
[----:B------:R-:W-:Y:S02]  /*9be0*/  ISETP.GT.AND P0, PT, R0, 0x20, P5 ;  /* 0x000000200000780c */ /* 0x000fe40002f04270 */
[----:B------:R-:W-:Y:S01]  /*9bf0*/  PLOP3.LUT P6, PT, PT, PT, UP2, 0x40, 0x0 ;  /* 0x000000000000781c */ /* 0x000fe20003fce828 */
[----:B------:R-:W4:Y:S01]  /*9c00*/  SHFL.BFLY PT, R5, R167, 0x1, 0x1f ;  /* 0x0c201f00a7057f89 */ /* 0x000f2200000e0000 */
[----:B---3--:R-:W-:Y:S02]  /*9c10*/  FMNMX.FTZ R168, R168, R7, !PT ;  /* 0x00000007a8a87209 */ /* 0x008fe40007810000 */
[----:B------:R-:W-:Y:S02]  /*9c20*/  FSEL R207, R31, -INF , !P1 ;  /* 0xff8000001fcf7808 */ /* 0x000fe40004800000 */
[----:B------:R-:W-:Y:S01]  /*9c30*/  ISETP.LT.OR P0, PT, R2, 0x21, P0 ;  /* 0x000000210200780c */ /* 0x000fe20000701670 */
[----:B------:R-:W-:Y:S01]  /*9c40*/  FMUL.FTZ R174, R168, c[0x0][0x2d0] ;  /* 0x0000b400a8ae7a20 */ /* 0x000fe20000410000 */
[----:B------:R-:W-:Y:S02]  /*9c50*/  ISETP.GT.AND P6, PT, R0, 0x21, P6 ;  /* 0x000000210000780c */ /* 0x000fe400037c4270 */
[----:B------:R-:W-:Y:S02]  /*9c60*/  FSETP.NEU.FTZ.AND P1, PT, R168, -INF , PT ;  /* 0xff800000a800780b */ /* 0x000fe40003f3d000 */
[----:B------:R-:W-:Y:S02]  /*9c70*/  FSEL R213, R42, -INF , !P0 ;  /* 0xff8000002ad57808 */ /* 0x000fe40004000000 */
[----:B------:R-:W-:Y:S02]  /*9c80*/  ISETP.LT.OR P6, PT, R2, 0x22, P6 ;  /* 0x000000220200780c */ /* 0x000fe400037c1670 */
[----:B------:R-:W-:Y:S02]  /*9c90*/  PLOP3.LUT P5, PT, PT, PT, UP1, 0x40, 0x0 ;  /* 0x000000000000781c */ /* 0x000fe40003fae818 */
[----:B------:R-:W-:Y:S01]  /*9ca0*/  PLOP3.LUT P0, PT, PT, PT, UP0, 0x40, 0x0 ;  /* 0x000000000000781c */ /* 0x000fe20003f0e808 */
[----:B------:R-:W-:Y:S01]  /*9cb0*/  UISETP.GT.AND UP0, UPT, UR13, UR22, UPT ;  /* 0x000000160d00728c */ /* 0x000fe2000bf04270 */
[----:B------:R-:W-:Y:S01]  /*9cc0*/  FSEL R174, R174, RZ, P1 ;  /* 0x000000ffaeae7208 */ /* 0x000fe20000800000 */
[----:B------:R-:W-:Y:S01]  /*9cd0*/  UIADD3 UR13, UR13, -0x1, URZ ;  /* 0xffffffff0d0d7890 */ /* 0x000fe2000fffe03f */
[----:B-1----:R-:W-:Y:S01]  /*9ce0*/  FMNMX.FTZ R3, R11, R4, !PT ;  /* 0x000000040b037209 */ /* 0x002fe20007810000 */
[--C-:B------:R-:W-:Y:S01]  /*9cf0*/  FFMA.FTZ R4, R16, c[0x0][0x2d0], -R173.reuse ;  /* 0x0000b40010047a23 */ /* 0x100fe200000108ad */
[----:B------:R-:W-:Y:S02]  /*9d00*/  FSEL R212, R43, -INF , !P6 ;  /* 0xff8000002bd47808 */ /* 0x000fe40007000000 */
[----:B------:R-:W-:Y:S01]  /*9d10*/  FMNMX.FTZ R3, R14, R3, !PT ;  /* 0x000000030e037209 */ /* 0x000fe20007810000 */
[----:B------:R1:W-:Y:S01]  /*9d20*/  MUFU.EX2 R49, R4 ;  /* 0x0000000400317308 */ /* 0x0003e20000000800 */
[C---:B------:R-:W-:Y:S02]  /*9d30*/  ISETP.GT.AND P5, PT, R0.reuse, 0x28, P5 ;  /* 0x000000280000780c */ /* 0x040fe40002fa4270 */
[----:B------:R-:W-:Y:S02]  /*9d40*/  FMNMX.FTZ R3, R15, R3, !PT ;  /* 0x000000030f037209 */ /* 0x000fe40007810000 */
[----:B------:R-:W-:Y:S01]  /*9d50*/  ISETP.GT.AND P0, PT, R0, 0x29, P0 ;  /* 0x000000290000780c */ /* 0x000fe20000704270 */
[--C-:B------:R-:W-:Y:S01]  /*9d60*/  FFMA.FTZ R0, R193, c[0x0][0x2d0], -R174.reuse ;  /* 0x0000b400c1007a23 */ /* 0x100fe200000108ae */
[C---:B------:R-:W-:Y:S02]  /*9d70*/  ISETP.LT.OR P5, PT, R2.reuse, 0x29, P5 ;  /* 0x000000290200780c */ /* 0x040fe40002fa1670 */
[----:B------:R-:W-:Y:S01]  /*9d80*/  ISETP.LT.OR P0, PT, R2, 0x2a, P0 ;  /* 0x0000002a0200780c */ /* 0x000fe20000701670 */
[----:B------:R-:W-:Y:S01]  /*9d90*/  MUFU.EX2 R28, R0 ;  /* 0x00000000001c7308 */ /* 0x000fe20000000800 */
[----:B----4-:R-:W-:Y:S02]  /*9da0*/  FMNMX.FTZ R167, R167, R5, !PT ;  /* 0x00000005a7a77209 */ /* 0x010fe40007810000 */
[----:B------:R-:W-:Y:S02]  /*9db0*/  FSEL R172, R47, -INF , !P0 ;  /* 0xff8000002fac7808 */ /* 0x000fe40004000000 */
[C---:B------:R-:W-:Y:S01]  /*9dc0*/  FSETP.NEU.FTZ.AND P0, PT, R167.reuse, -INF , PT ;  /* 0xff800000a700780b */ /* 0x040fe20003f1d000 */
[----:B------:R-:W-:Y:S01]  /*9dd0*/  FMUL.FTZ R175, R167, c[0x0][0x2d0] ;  /* 0x0000b400a7af7a20 */ /* 0x000fe20000410000 */
[----:B------:R-:W-:Y:S04]  /*9de0*/  FSEL R214, R46, -INF , !P5 ;  /* 0xff8000002ed67808 */ /* 0x000fe80006800000 */
[----:B------:R-:W-:Y:S02]  /*9df0*/  FSEL R175, R175, RZ, P0 ;  /* 0x000000ffafaf7208 */ /* 0x000fe40000000000 */
[----:B-1----:R-:W-:Y:S01]  /*9e00*/  FMNMX.FTZ R4, R200, R3, !PT ;  /* 0x00000003c8047209 */ /* 0x002fe20007810000 */
[----:B------:R-:W-:Y:S03]  /*9e10*/  FFMA.FTZ R3, R17, c[0x0][0x2d0], -R173 ;  /* 0x0000b40011037a23 */ /* 0x000fe600000108ad */
[----:B------:R-:W-:Y:S01]  /*9e20*/  FMNMX.FTZ R4, R202, R4, !PT ;  /* 0x00000004ca047209 */ /* 0x000fe20007810000 */
[----:B------:R1:W3:Y:S03]  /*9e30*/  MUFU.EX2 R32, R3 ;  /* 0x0000000300207308 */ /* 0x0002e60000000800 */
[----:B-1----:R-:W-:Y:S01]  /*9e40*/  FMNMX.FTZ R3, R204, R4, !PT ;  /* 0x00000004cc037209 */ /* 0x002fe20007810000 */
[--C-:B------:R-:W-:Y:S01]  /*9e50*/  FFMA.FTZ R4, R192, c[0x0][0x2d0], -R174.reuse ;  /* 0x0000b400c0047a23 */ /* 0x100fe200000108ae */
[----:B--2---:R-:W-:Y:S02]  /*9e60*/  F2FP.PACK_AB R192, R251, R250 ;  /* 0x000000fafbc0723e */ /* 0x004fe400000000ff */
[----:B------:R-:W-:Y:S03]  /*9e70*/  FMNMX.FTZ R3, R207, R3, !PT ;  /* 0x00000003cf037209 */ /* 0x000fe60007810000 */
[----:B------:R1:W2:Y:S01]  /*9e80*/  MUFU.EX2 R51, R4 ;  /* 0x0000000400337308 */ /* 0x0002a20000000800 */
[----:B---3--:R-:W-:Y:S02]  /*9e90*/  F2FP.PACK_AB R194, R32, R49 ;  /* 0x0000003120c2723e */ /* 0x008fe400000000ff */
[----:B------:R-:W-:Y:S04]  /*9ea0*/  FMNMX.FTZ R3, R213, R3, !PT ;  /* 0x00000003d5037209 */ /* 0x000fe80007810000 */
[----:B------:R-:W-:Y:S01]  /*9eb0*/  FMNMX.FTZ R2, R212, R3, !PT ;  /* 0x00000003d4027209 */ /* 0x000fe20007810000 */
[--C-:B------:R-:W-:Y:S03]  /*9ec0*/  FFMA.FTZ R3, R19, c[0x0][0x2d0], -R174.reuse ;  /* 0x0000b40013037a23 */ /* 0x100fe600000108ae */
[----:B------:R-:W-:Y:S01]  /*9ed0*/  FMNMX.FTZ R0, R214, R2, !PT ;  /* 0x00000002d6007209 */ /* 0x000fe20007810000 */
[----:B------:R3:W-:Y:S01]  /*9ee0*/  MUFU.EX2 R48, R3 ;  /* 0x0000000300307308 */ /* 0x0007e20000000800 */
[----:B------:R-:W-:Y:S02]  /*9ef0*/  FFMA.FTZ R2, R18, c[0x0][0x2d0], -R174 ;  /* 0x0000b40012027a23 */ /* 0x000fe400000108ae */
[----:B------:R-:W-:Y:S07]  /*9f00*/  FMNMX.FTZ R0, R172, R0, !PT ;  /* 0x00000000ac007209 */ /* 0x000fee0007810000 */
[----:B------:R4:W5:Y:S01]  /*9f10*/  MUFU.EX2 R29, R2 ;  /* 0x00000002001d7308 */ /* 0x0009620000000800 */
[--C-:B-1----:R-:W-:Y:S01]  /*9f20*/  FFMA.FTZ R4, R12, c[0x0][0x2d0], -R175.reuse ;  /* 0x0000b4000c047a23 */ /* 0x102fe200000108af */
[----:B--2---:R-:W-:Y:S08]  /*9f30*/  F2FP.PACK_AB R193, R28, R51 ;  /* 0x000000331cc1723e */ /* 0x004ff000000000ff */
[----:B------:R-:W-:Y:S01]  /*9f40*/  MUFU.EX2 R20, R4 ;  /* 0x0000000400147308 */ /* 0x000fe20000000800 */
[--C-:B---3--:R-:W-:Y:S09]  /*9f50*/  FFMA.FTZ R3, R8, c[0x0][0x2d0], -R175.reuse ;  /* 0x0000b40008037a23 */ /* 0x108ff200000108af */
[----:B------:R1:W-:Y:S01]  /*9f60*/  MUFU.EX2 R24, R3 ;  /* 0x0000000300187308 */ /* 0x0003e20000000800 */
[----:B----4-:R-:W2:Y:S01]  /*9f70*/  SHFL.BFLY PT, R2, R0, 0x2, 0x1f ;  /* 0x0c401f0000027f89 */ /* 0x010ea200000e0000 */
[----:B-----5:R-:W-:Y:S01]  /*9f80*/  F2FP.PACK_AB R195, R48, R29 ;  /* 0x0000001d30c3723e */ /* 0x020fe200000000ff */
[--C-:B-1----:R-:W-:Y:S07]  /*9f90*/  FFMA.FTZ R3, R9, c[0x0][0x2d0], -R175.reuse ;  /* 0x0000b40009037a23 */ /* 0x102fee00000108af */
[----:B------:R2:W-:Y:S02]  /*9fa0*/  MUFU.EX2 R25, R3 ;  /* 0x0000000300197308 */ /* 0x0005e40000000800 */
[----:B--2---:R-:W-:Y:S01]  /*9fb0*/  FMNMX.FTZ R3, R0, R2, !PT ;  /* 0x0000000200037209 */ /* 0x004fe20007810000 */
[----:B------:R-:W-:Y:S01]  /*9fc0*/  FFMA.FTZ R2, R13, c[0x0][0x2d0], -R175 ;  /* 0x0000b4000d027a23 */ /* 0x000fe200000108af */
[----:B------:R-:W-:Y:S06]  /*9fd0*/  FSEL R0, R169, RZ, P2 ;  /* 0x000000ffa9007208 */ /* 0x000fec0001000000 */
        /* <DEDUP_REMOVED lines=14> */
[----:B------:R-:W-:Y:S01]  /*a0c0*/  FMUL.FTZ R5, R165, R177 ;  /* 0x000000b1a5057220 */ /* 0x000fe20000410000 */
[----:B------:R-:W-:Y:S01]  /*a0d0*/  F2FP.PACK_AB R176, R25, R24 ;  /* 0x0000001819b0723e */ /* 0x000fe200000000ff */
[----:B------:R-:W-:Y:S01]  /*a0e0*/  FADD.FTZ R0, -R0, R170 ;  /* 0x000000aa00007221 */ /* 0x000fe20000010100 */
[----:B------:R-:W-:Y:S01]  /*a0f0*/  FSEL R166, R166, RZ, P0 ;  /* 0x000000ffa6a67208 */ /* 0x000fe20000000000 */
[----:B------:R-:W-:Y:S01]  /*a100*/  FMUL.FTZ R16, R165, R188 ;  /* 0x000000bca5107220 */ /* 0x000fe20000410000 */
[----:B------:R-:W-:Y:S01]  /*a110*/  MOV R170, R20 ;  /* 0x0000001400aa7202 */ /* 0x000fe20000000f00 */
[----:B------:R-:W-:Y:S01]  /*a120*/  FMUL.FTZ R0, R0, c[0x0][0x2d0] ;  /* 0x0000b40000007a20 */ /* 0x000fe20000410000 */
[----:B------:R-:W2:Y:S01]  /*a130*/  LDSM.16.MT88.4 R20, [R225+0x2080] ;  /* 0x00208000e114783b */ /* 0x000ea20000004200 */
[--C-:B------:R-:W-:Y:S02]  /*a140*/  FFMA.FTZ R10, R10, c[0x0][0x2d0], -R166.reuse ;  /* 0x0000b4000a0a7a23 */ /* 0x100fe400000108a6 */
[----:B------:R3:W4:Y:S01]  /*a150*/  MUFU.EX2 R2, R0 ;  /* 0x0000000000027308 */ /* 0x0007220000000800 */
[--C-:B------:R-:W-:Y:S02]  /*a160*/  FFMA.FTZ R14, R14, c[0x0][0x2d0], -R166.reuse ;  /* 0x0000b4000e0e7a23 */ /* 0x100fe400000108a6 */
[--C-:B------:R-:W-:Y:S02]  /*a170*/  FFMA.FTZ R15, R15, c[0x0][0x2d0], -R166.reuse ;  /* 0x0000b4000f0f7a23 */ /* 0x100fe400000108a6 */
[C---:B------:R-:W-:Y:S02]  /*a180*/  FMUL.FTZ R17, R165.reuse, R189 ;  /* 0x000000bda5117220 */ /* 0x040fe40000410000 */
[C---:B------:R-:W-:Y:S02]  /*a190*/  FMUL.FTZ R33, R165.reuse, R145 ;  /* 0x00000091a5217220 */ /* 0x040fe40000410000 */
[C---:B------:R-:W-:Y:S01]  /*a1a0*/  FMUL.FTZ R52, R165.reuse, R52 ;  /* 0x00000034a5347220 */ /* 0x040fe20000410000 */
[----:B------:R-:W-:Y:S01]  /*a1b0*/  MUFU.EX2 R218, R10 ;  /* 0x0000000a00da7308 */ /* 0x000fe20000000800 */
[----:B------:R-:W-:Y:S02]  /*a1c0*/  FMUL.FTZ R53, R165, R53 ;  /* 0x00000035a5357220 */ /* 0x000fe40000410000 */
[----:B-1----:R-:W-:Y:S01]  /*a1d0*/  FMUL.FTZ R6, R164, R178 ;  /* 0x000000b2a4067220 */ /* 0x002fe20000410000 */
[----:B------:R-:W-:Y:S01]  /*a1e0*/  F2FP.PACK_AB R178, R50, R170 ;  /* 0x000000aa32b2723e */ /* 0x000fe200000000ff */
[C---:B------:R-:W-:Y:S02]  /*a1f0*/  FMUL.FTZ R7, R164.reuse, R179 ;  /* 0x000000b3a4077220 */ /* 0x040fe40000410000 */
[C---:B------:R-:W-:Y:S02]  /*a200*/  FMUL.FTZ R34, R164.reuse, R146 ;  /* 0x00000092a4227220 */ /* 0x040fe40000410000 */
[C---:B------:R-:W-:Y:S01]  /*a210*/  FMUL.FTZ R35, R164.reuse, R147 ;  /* 0x00000093a4237220 */ /* 0x040fe20000410000 */
[----:B------:R-:W-:Y:S01]  /*a220*/  MUFU.EX2 R220, R14 ;  /* 0x0000000e00dc7308 */ /* 0x000fe20000000800 */
[C---:B------:R-:W-:Y:S01]  /*a230*/  FMUL.FTZ R18, R164.reuse, R190 ;  /* 0x000000bea4127220 */ /* 0x040fe20000410000 */
[----:B------:R-:W-:Y:S01]  /*a240*/  MOV R190, R25 ;  /* 0x0000001900be7202 */ /* 0x000fe20000000f00 */
[----:B------:R-:W-:Y:S01]  /*a250*/  FMUL.FTZ R19, R164, R191 ;  /* 0x000000bfa4137220 */ /* 0x000fe20000410000 */
[----:B------:R-:W-:Y:S01]  /*a260*/  MOV R191, R24 ;  /* 0x0000001800bf7202 */ /* 0x000fe20000000f00 */
[----:B---3--:R-:W-:Y:S02]  /*a270*/  FFMA.FTZ R0, R11, c[0x0][0x2d0], -R166 ;  /* 0x0000b4000b007a23 */ /* 0x008fe400000108a6 */
[C---:B----4-:R-:W-:Y:S02]  /*a280*/  FMUL.FTZ R24, R2.reuse, R136 ;  /* 0x0000008802187220 */ /* 0x050fe40000410000 */
[C---:B------:R-:W-:Y:S01]  /*a290*/  FMUL.FTZ R25, R2.reuse, R137 ;  /* 0x0000008902197220 */ /* 0x040fe20000410000 */
[----:B------:R1:W3:Y:S01]  /*a2a0*/  MUFU.EX2 R219, R0 ;  /* 0x0000000000db7308 */ /* 0x0002e20000000800 */
[C---:B------:R-:W-:Y:S02]  /*a2b0*/  FMUL.FTZ R40, R2.reuse, R152 ;  /* 0x0000009802287220 */ /* 0x040fe40000410000 */
[C---:B------:R-:W-:Y:S02]  /*a2c0*/  FMUL.FTZ R41, R2.reuse, R153 ;  /* 0x0000009902297220 */ /* 0x040fe40000410000 */
[C---:B------:R-:W-:Y:S01]  /*a2d0*/  FMUL.FTZ R13, R2.reuse, R185 ;  /* 0x000000b9020d7220 */ /* 0x040fe20000410000 */
[-C--:B--2---:R-:W-:Y:S01]  /*a2e0*/  HMMA.16816.F32 R4, R192, R20.reuse, R4 ;  /* 0x00000014c004723c */ /* 0x084fe20000001804 */
[C---:B------:R-:W-:Y:S01]  /*a2f0*/  FMUL.FTZ R8, R2.reuse, R180 ;  /* 0x000000b402087220 */ /* 0x040fe20000410000 */
[----:B------:R-:W-:Y:S02]  /*a300*/  MOV R180, R48 ;  /* 0x0000003000b47202 */ /* 0x000fe40000000f00 */
[----:B------:R-:W2:Y:S01]  /*a310*/  MUFU.EX2 R222, R15 ;  /* 0x0000000f00de7308 */ /* 0x000ea20000000800 */
[C---:B------:R-:W-:Y:S01]  /*a320*/  FMUL.FTZ R9, R2.reuse, R181 ;  /* 0x000000b502097220 */ /* 0x040fe20000410000 */
[----:B------:R-:W-:Y:S01]  /*a330*/  MOV R181, R32 ;  /* 0x0000002000b57202 */ /* 0x000fe20000000f00 */
[C---:B------:R-:W-:Y:S02]  /*a340*/  FMUL.FTZ R12, R2.reuse, R184 ;  /* 0x000000b8020c7220 */ /* 0x040fe40000410000 */
[C---:B------:R-:W-:Y:S02]  /*a350*/  FMUL.FTZ R32, R165.reuse, R144 ;  /* 0x00000090a5207220 */ /* 0x040fe40000410000 */
[----:B------:R-:W-:Y:S01]  /*a360*/  LDSM.16.MT88.4 R144, [R226+0x2880] ;  /* 0x00288000e290783b */ /* 0x000fe20000004200 */
[C---:B------:R-:W-:Y:S01]  /*a370*/  FMUL.FTZ R44, R2.reuse, R156 ;  /* 0x0000009c022c7220 */ /* 0x040fe20000410000 */
[----:B------:R-:W-:Y:S01]  /*a380*/  MOV R156, R51 ;  /* 0x00000033009c7202 */ /* 0x000fe20000000f00 */
[----:B------:R-:W-:Y:S01]  /*a390*/  FMUL.FTZ R45, R2, R157 ;  /* 0x0000009d022d7220 */ /* 0x000fe20000410000 */
[----:B------:R-:W-:Y:S01]  /*a3a0*/  MOV R157, R250 ;  /* 0x000000fa009d7202 */ /* 0x000fe20000000f00 */
[----:B------:R-:W-:Y:S01]  /*a3b0*/  FMUL.FTZ R48, R165, R160 ;  /* 0x000000a0a5307220 */ /* 0x000fe20000410000 */
[----:B-1----:R-:W-:Y:S01]  /*a3c0*/  FSEL R0, R3, RZ, P0 ;  /* 0x000000ff03007208 */ /* 0x002fe20000000000 */
[C---:B------:R-:W-:Y:S01]  /*a3d0*/  FMUL.FTZ R51, R164.reuse, R163 ;  /* 0x000000a3a4337220 */ /* 0x040fe20000410000 */
[----:B---3--:R-:W-:Y:S01]  /*a3e0*/  F2FP.PACK_AB R177, R219, R218 ;  /* 0x000000dadbb1723e */ /* 0x008fe200000000ff */
[----:B------:R-:W-:Y:S01]  /*a3f0*/  FMUL.FTZ R54, R164, R54 ;  /* 0x00000036a4367220 */ /* 0x000fe20000410000 */
[----:B------:R-:W-:Y:S01]  /*a400*/  PLOP3.LUT P0, PT, PT, PT, UP0, 0x80, 0x0 ;  /* 0x000000000000781c */ /* 0x000fe20003f0f008 */
[----:B------:R-:W-:Y:S02]  /*a410*/  FADD.FTZ R0, -R0, R171 ;  /* 0x000000ab00007221 */ /* 0x000fe40000010100 */
[----:B------:R-:W-:Y:S02]  /*a420*/  FMUL.FTZ R55, R164, R55 ;  /* 0x00000037a4377220 */ /* 0x000fe40000410000 */
[----:B------:R-:W-:Y:S01]  /*a430*/  FMUL.FTZ R0, R0, c[0x0][0x2d0] ;  /* 0x0000b40000007a20 */ /* 0x000fe20000410000 */
[----:B--2---:R-:W-:Y:S01]  /*a440*/  F2FP.PACK_AB R179, R222, R220 ;  /* 0x000000dcdeb3723e */ /* 0x004fe200000000ff */
[C---:B------:R-:W-:Y:S02]  /*a450*/  FMUL.FTZ R56, R2.reuse, R56 ;  /* 0x0000003802387220 */ /* 0x040fe40000410000 */
[C---:B------:R-:W-:Y:S02]  /*a460*/  FMUL.FTZ R57, R2.reuse, R57 ;  /* 0x0000003902397220 */ /* 0x040fe40000410000 */
[----:B------:R-:W1:Y:S01]  /*a470*/  MUFU.EX2 R0, R0 ;  /* 0x0000000000007308 */ /* 0x000e620000000800 */
        /* <DEDUP_REMOVED lines=19> */
[C---:B------:R-:W-:Y:S01]  /*a5b0*/  HMMA.16816.F32 R8, R176.reuse, R20, R8 ;  /* 0x00000014b008723c */ /* 0x040fe20000001808 */
[C---:B------:R-:W-:Y:S02]  /*a5c0*/  FMUL.FTZ R14, R0.reuse, R186 ;  /* 0x000000ba000e7220 */ /* 0x040fe40000410000 */
[----:B------:R-:W-:Y:S01]  /*a5d0*/  FMUL.FTZ R15, R0, R187 ;  /* 0x000000bb000f7220 */ /* 0x000fe20000410000 */
[----:B------:R-:W-:Y:S01]  /*a5e0*/  MOV R187, R49 ;  /* 0x0000003100bb7202 */ /* 0x000fe20000000f00 */
[----:B------:R-:W-:Y:S02]  /*a5f0*/  FMUL.FTZ R29, R2, R141 ;  /* 0x0000008d021d7220 */ /* 0x000fe40000410000 */
[C---:B------:R-:W-:Y:S02]  /*a600*/  FMUL.FTZ R20, R165.reuse, R132 ;  /* 0x00000084a5147220 */ /* 0x040fe40000410000 */
[----:B------:R-:W-:Y:S01]  /*a610*/  FMUL.FTZ R21, R165, R133 ;  /* 0x00000085a5157220 */ /* 0x000fe20000410000 */
[-C--:B------:R-:W-:Y:S02]  /*a620*/  HMMA.16816.F32 R12, R176, R22.reuse, R12 ;  /* 0x00000016b00c723c */ /* 0x080fe4000000180c */
[C---:B------:R-:W-:Y:S02]  /*a630*/  FMUL.FTZ R30, R0.reuse, R142 ;  /* 0x0000008e001e7220 */ /* 0x040fe40000410000 */
[C---:B------:R-:W-:Y:S02]  /*a640*/  FMUL.FTZ R31, R0.reuse, R143 ;  /* 0x0000008f001f7220 */ /* 0x040fe40000410000 */
[----:B------:R-:W-:Y:S02]  /*a650*/  FMUL.FTZ R42, R0, R154 ;  /* 0x0000009a002a7220 */ /* 0x000fe40000410000 */
[C---:B------:R-:W-:Y:S01]  /*a660*/  HMMA.16816.F32 R16, R192.reuse, R22, R16 ;  /* 0x00000016c010723c */ /* 0x040fe20000001810 */
[----:B------:R-:W-:Y:S03]  /*a670*/  FMUL.FTZ R28, R2, R140 ;  /* 0x0000008c021c7220 */ /* 0x000fe60000410000 */
[C---:B------:R-:W-:Y:S02]  /*a680*/  FMUL.FTZ R43, R0.reuse, R155 ;  /* 0x0000009b002b7220 */ /* 0x040fe40000410000 */
[----:B------:R-:W-:Y:S01]  /*a690*/  FMUL.FTZ R46, R0, R158 ;  /* 0x0000009e002e7220 */ /* 0x000fe20000410000 */
[----:B------:R-:W-:Y:S01]  /*a6a0*/  LDSM.16.MT88.4 R152, [R227+0x2880] ;  /* 0x00288000e398783b */ /* 0x000fe20000004200 */
[C---:B------:R-:W-:Y:S01]  /*a6b0*/  FMUL.FTZ R22, R164.reuse, R134 ;  /* 0x00000086a4167220 */ /* 0x040fe20000410000 */
[----:B------:R-:W-:Y:S03]  /*a6c0*/  MOV R158, R251 ;  /* 0x000000fb009e7202 */ /* 0x000fe60000000f00 */
[----:B------:R-:W-:Y:S02]  /*a6d0*/  FMUL.FTZ R23, R164, R135 ;  /* 0x00000087a4177220 */ /* 0x000fe40000410000 */
[--C-:B------:R-:W-:Y:S01]  /*a6e0*/  FFMA.FTZ R140, R197, c[0x0][0x2d0], -R173.reuse ;  /* 0x0000b400c58c7a23 */ /* 0x100fe200000108ad */
[----:B------:R-:W1:Y:S01]  /*a6f0*/  LDSM.16.MT88.4 R132, [R228+0x2080] ;  /* 0x00208000e484783b */ /* 0x000e620000004200 */
[----:B------:R-:W-:Y:S01]  /*a700*/  FMUL.FTZ R47, R0, R159 ;  /* 0x0000009f002f7220 */ /* 0x000fe20000410000 */
[----:B------:R-:W-:Y:S01]  /*a710*/  MOV R159, R50 ;  /* 0x00000032009f7202 */ /* 0x000fe20000000f00 */
[----:B------:R2:W-:Y:S01]  /*a720*/  MUFU.EX2 R189, R140 ;  /* 0x0000008c00bd7308 */ /* 0x0005e20000000800 */
[-C--:B------:R-:W-:Y:S01]  /*a730*/  HMMA.16816.F32 R20, R192, R36.reuse, R20 ;  /* 0x00000024c014723c */ /* 0x080fe20000001814 */
[C---:B------:R-:W-:Y:S02]  /*a740*/  FMUL.FTZ R49, R165.reuse, R161 ;  /* 0x000000a1a5317220 */ /* 0x040fe40000410000 */
[----:B------:R-:W-:Y:S02]  /*a750*/  FMUL.FTZ R50, R164, R162 ;  /* 0x000000a2a4327220 */ /* 0x000fe40000410000 */
[C---:B------:R-:W-:Y:S02]  /*a760*/  FMUL.FTZ R58, R0.reuse, R58 ;  /* 0x0000003a003a7220 */ /* 0x040fe40000410000 */
[C---:B------:R-:W-:Y:S01]  /*a770*/  FMUL.FTZ R59, R0.reuse, R59 ;  /* 0x0000003b003b7220 */ /* 0x040fe20000410000 */
[C---:B------:R-:W-:Y:S01]  /*a780*/  HMMA.16816.F32 R24, R176.reuse, R36, R24 ;  /* 0x00000024b018723c */ /* 0x040fe20000001818 */
[C---:B------:R-:W-:Y:S03]  /*a790*/  FMUL.FTZ R62, R0.reuse, R62 ;  /* 0x0000003e003e7220 */ /* 0x040fe60000410000 */
[C---:B------:R-:W-:Y:S02]  /*a7a0*/  FMUL.FTZ R63, R0.reuse, R63 ;  /* 0x0000003f003f7220 */ /* 0x040fe40000410000 */
[C---:B------:R-:W-:Y:S02]  /*a7b0*/  FMUL.FTZ R74, R0.reuse, R74 ;  /* 0x0000004a004a7220 */ /* 0x040fe40000410000 */
[-C--:B------:R-:W-:Y:S01]  /*a7c0*/  HMMA.16816.F32 R28, R176, R38.reuse, R28 ;  /* 0x00000026b01c723c */ /* 0x080fe2000000181c */
[C---:B------:R-:W-:Y:S03]  /*a7d0*/  FMUL.FTZ R36, R165.reuse, R148 ;  /* 0x00000094a5247220 */ /* 0x040fe60000410000 */
[C---:B------:R-:W-:Y:S02]  /*a7e0*/  FMUL.FTZ R37, R165.reuse, R149 ;  /* 0x00000095a5257220 */ /* 0x040fe40000410000 */
[----:B------:R-:W-:Y:S02]  /*a7f0*/  FMUL.FTZ R75, R0, R75 ;  /* 0x0000004b004b7220 */ /* 0x000fe40000410000 */
[C---:B------:R-:W-:Y:S01]  /*a800*/  HMMA.16816.F32 R32, R192.reuse, R38, R32 ;  /* 0x00000026c020723c */ /* 0x040fe20000001820 */
[C---:B------:R-:W-:Y:S03]  /*a810*/  FMUL.FTZ R76, R2.reuse, R76 ;  /* 0x0000004c024c7220 */ /* 0x040fe60000410000 */
[----:B------:R-:W-:Y:S02]  /*a820*/  FMUL.FTZ R77, R2, R77 ;  /* 0x0000004d024d7220 */ /* 0x000fe40000410000 */
[----:B------:R-:W-:Y:S02]  /*a830*/  FMUL.FTZ R78, R0, R78 ;  /* 0x0000004e004e7220 */ /* 0x000fe40000410000 */
[C---:B------:R-:W-:Y:S04]  /*a840*/  FMUL.FTZ R38, R164.reuse, R150 ;  /* 0x00000096a4267220 */ /* 0x040fe80000410000 */
[----:B------:R-:W-:Y:S02]  /*a850*/  FMUL.FTZ R39, R164, R151 ;  /* 0x00000097a4277220 */ /* 0x000fe40000410000 */
[----:B------:R-:W-:Y:S01]  /*a860*/  LDSM.16.MT88.4 R148, [R228+0x2880] ;  /* 0x00288000e494783b */ /* 0x000fe20000004200 */
[--C-:B--2---:R-:W-:Y:S02]  /*a870*/  FFMA.FTZ R140, R198, c[0x0][0x2d0], -R174.reuse ;  /* 0x0000b400c68c7a23 */ /* 0x104fe400000108ae */
[----:B------:R-:W-:Y:S02]  /*a880*/  FMUL.FTZ R79, R0, R79 ;  /* 0x0000004f004f7220 */ /* 0x000fe40000410000 */
[-C--:B-1----:R-:W-:Y:S01]  /*a890*/  HMMA.16816.F32 R36, R192, R132.reuse, R36 ;  /* 0x00000084c024723c */ /* 0x082fe20000001824 */
[C---:B------:R-:W-:Y:S01]  /*a8a0*/  FMUL.FTZ R80, R165.reuse, R80 ;  /* 0x00000050a5507220 */ /* 0x040fe20000410000 */
[----:B------:R1:W-:Y:S01]  /*a8b0*/  MUFU.EX2 R171, R140 ;  /* 0x0000008c00ab7308 */ /* 0x0003e20000000800 */
[C---:B------:R-:W-:Y:S02]  /*a8c0*/  FMUL.FTZ R81, R165.reuse, R81 ;  /* 0x00000051a5517220 */ /* 0x040fe40000410000 */
[C---:B------:R-:W-:Y:S02]  /*a8d0*/  FMUL.FTZ R82, R164.reuse, R82 ;  /* 0x00000052a4527220 */ /* 0x040fe40000410000 */
[C---:B------:R-:W-:Y:S01]  /*a8e0*/  FMUL.FTZ R83, R164.reuse, R83 ;  /* 0x00000053a4537220 */ /* 0x040fe20000410000 */
[C---:B------:R-:W-:Y:S01]  /*a8f0*/  HMMA.16816.F32 R40, R176.reuse, R132, R40 ;  /* 0x00000084b028723c */ /* 0x040fe20000001828 */
[C---:B------:R-:W-:Y:S03]  /*a900*/  FMUL.FTZ R84, R165.reuse, R84 ;  /* 0x00000054a5547220 */ /* 0x040fe60000410000 */
[C---:B------:R-:W-:Y:S02]  /*a910*/  FMUL.FTZ R85, R165.reuse, R85 ;  /* 0x00000055a5557220 */ /* 0x040fe40000410000 */
[C---:B------:R-:W-:Y:S02]  /*a920*/  FMUL.FTZ R86, R164.reuse, R86 ;  /* 0x00000056a4567220 */ /* 0x040fe40000410000 */
[-C--:B------:R-:W-:Y:S01]  /*a930*/  HMMA.16816.F32 R44, R176, R134.reuse, R44 ;  /* 0x00000086b02c723c */ /* 0x080fe2000000182c */
[----:B------:R-:W-:Y:S03]  /*a940*/  FMUL.FTZ R87, R164, R87 ;  /* 0x00000057a4577220 */ /* 0x000fe60000410000 */
[C---:B------:R-:W-:Y:S02]  /*a950*/  FMUL.FTZ R88, R2.reuse, R88 ;  /* 0x0000005802587220 */ /* 0x040fe40000410000 */
[----:B------:R-:W-:Y:S02]  /*a960*/  FMUL.FTZ R89, R2, R89 ;  /* 0x0000005902597220 */ /* 0x000fe40000410000 */
[C---:B------:R-:W-:Y:S01]  /*a970*/  HMMA.16816.F32 R48, R192.reuse, R134, R48 ;  /* 0x00000086c030723c */ /* 0x040fe20000001830 */
[----:B------:R-:W2:Y:S03]  /*a980*/  LDSM.16.MT88.4 R132, [R225+0x3880] ;  /* 0x00388000e184783b */ /* 0x000ea60000004200 */
[C---:B------:R-:W-:Y:S02]  /*a990*/  FMUL.FTZ R90, R0.reuse, R90 ;  /* 0x0000005a005a7220 */ /* 0x040fe40000410000 */
[----:B------:R-:W-:Y:S02]  /*a9a0*/  FMUL.FTZ R91, R0, R91 ;  /* 0x0000005b005b7220 */ /* 0x000fe40000410000 */
[-C--:B------:R-:W-:Y:S01]  /*a9b0*/  HMMA.16816.F32 R52, R192, R136.reuse, R52 ;  /* 0x00000088c034723c */ /* 0x080fe20000001834 */
[C---:B------:R-:W-:Y:S03]  /*a9c0*/  FMUL.FTZ R92, R2.reuse, R92 ;  /* 0x0000005c025c7220 */ /* 0x040fe60000410000 */
[----:B------:R-:W-:Y:S02]  /*a9d0*/  FMUL.FTZ R93, R2, R93 ;  /* 0x0000005d025d7220 */ /* 0x000fe40000410000 */
[C---:B------:R-:W-:Y:S02]  /*a9e0*/  FMUL.FTZ R94, R0.reuse, R94 ;  /* 0x0000005e005e7220 */ /* 0x040fe40000410000 */
[C---:B------:R-:W-:Y:S01]  /*a9f0*/  HMMA.16816.F32 R56, R176.reuse, R136, R56 ;  /* 0x00000088b038723c */ /* 0x040fe20000001838 */
[----:B------:R-:W-:Y:S03]  /*aa00*/  FMUL.FTZ R95, R0, R95 ;  /* 0x0000005f005f7220 */ /* 0x000fe60000410000 */
[C---:B------:R-:W-:Y:S02]  /*aa10*/  FMUL.FTZ R96, R165.reuse, R96 ;  /* 0x00000060a5607220 */ /* 0x040fe40000410000 */
[----:B------:R-:W-:Y:S02]  /*aa20*/  FMUL.FTZ R97, R165, R97 ;  /* 0x00000061a5617220 */ /* 0x000fe40000410000 */
[-C--:B------:R-:W-:Y:S01]  /*aa30*/  HMMA.16816.F32 R60, R176, R138.reuse, R60 ;  /* 0x0000008ab03c723c */ /* 0x080fe2000000183c */
[--C-:B------:R-:W-:Y:S03]  /*aa40*/  FFMA.FTZ R136, R196, c[0x0][0x2d0], -R173.reuse ;  /* 0x0000b400c4887a23 */ /* 0x100fe600000108ad */
[C---:B------:R-:W-:Y:S01]  /*aa50*/  FMUL.FTZ R98, R164.reuse, R98 ;  /* 0x00000062a4627220 */ /* 0x040fe20000410000 */
[----:B------:R3:W-:Y:S01]  /*aa60*/  MUFU.EX2 R162, R136 ;  /* 0x0000008800a27308 */ /* 0x0007e20000000800 */
[----:B------:R-:W-:Y:S02]  /*aa70*/  FMUL.FTZ R99, R164, R99 ;  /* 0x00000063a4637220 */ /* 0x000fe40000410000 */
[C---:B------:R-:W-:Y:S01]  /*aa80*/  HMMA.16816.F32 R64, R192.reuse, R138, R64 ;  /* 0x0000008ac040723c */ /* 0x040fe20000001840 */
[C---:B------:R-:W-:Y:S03]  /*aa90*/  FMUL.FTZ R104, R2.reuse, R104 ;  /* 0x0000006802687220 */ /* 0x040fe60000410000 */
[----:B------:R-:W-:Y:S02]  /*aaa0*/  FMUL.FTZ R105, R2, R105 ;  /* 0x0000006902697220 */ /* 0x000fe40000410000 */
[C---:B------:R-:W-:Y:S02]  /*aab0*/  FMUL.FTZ R106, R0.reuse, R106 ;  /* 0x0000006a006a7220 */ /* 0x040fe40000410000 */
[----:B------:R-:W-:Y:S01]  /*aac0*/  FMUL.FTZ R107, R0, R107 ;  /* 0x0000006b006b7220 */ /* 0x000fe20000410000 */
[-C--:B--2---:R-:W-:Y:S03]  /*aad0*/  HMMA.16816.F32 R68, R192, R132.reuse, R68 ;  /* 0x00000084c044723c */ /* 0x084fe60000001844 */
[--C-:B-1----:R-:W-:Y:S02]  /*aae0*/  FFMA.FTZ R140, R203, c[0x0][0x2d0], -R173.reuse ;  /* 0x0000b400cb8c7a23 */ /* 0x102fe400000108ad */
[C---:B------:R-:W-:Y:S02]  /*aaf0*/  FMUL.FTZ R108, R2.reuse, R108 ;  /* 0x0000006c026c7220 */ /* 0x040fe40000410000 */
[----:B------:R1:W-:Y:S01]  /*ab00*/  MUFU.EX2 R184, R140 ;  /* 0x0000008c00b87308 */ /* 0x0003e20000000800 */
[C---:B------:R-:W-:Y:S01]  /*ab10*/  HMMA.16816.F32 R72, R176.reuse, R132, R72 ;  /* 0x00000084b048723c */ /* 0x040fe20000001848 */
[----:B------:R-:W-:Y:S01]  /*ab20*/  FMUL.FTZ R109, R2, R109 ;  /* 0x0000006d026d7220 */ /* 0x000fe20000410000 */
[----:B---3--:R-:W2:Y:S02]  /*ab30*/  LDSM.16.MT88.4 R136, [R226+0x3880] ;  /* 0x00388000e288783b */ /* 0x008ea40000004200 */
[C---:B------:R-:W-:Y:S03]  /*ab40*/  FMUL.FTZ R110, R0.reuse, R110 ;  /* 0x0000006e006e7220 */ /* 0x040fe60000410000 */
[--C-:B------:R-:W-:Y:S01]  /*ab50*/  FFMA.FTZ R132, R199, c[0x0][0x2d0], -R174.reuse ;  /* 0x0000b400c7847a23 */ /* 0x100fe200000108ae */
[-C--:B------:R-:W-:Y:S01]  /*ab60*/  HMMA.16816.F32 R76, R176, R134.reuse, R76 ;  /* 0x00000086b04c723c */ /* 0x080fe2000000184c */
[----:B------:R-:W-:Y:S02]  /*ab70*/  FMUL.FTZ R111, R0, R111 ;  /* 0x0000006f006f7220 */ /* 0x000fe40000410000 */
[----:B------:R3:W4:Y:S01]  /*ab80*/  MUFU.EX2 R160, R132 ;  /* 0x0000008400a07308 */ /* 0x0007220000000800 */
[C---:B------:R-:W-:Y:S02]  /*ab90*/  FMUL.FTZ R112, R165.reuse, R112 ;  /* 0x00000070a5707220 */ /* 0x040fe40000410000 */
[C---:B------:R-:W-:Y:S02]  /*aba0*/  FMUL.FTZ R113, R165.reuse, R113 ;  /* 0x00000071a5717220 */ /* 0x040fe40000410000 */
[C---:B------:R-:W-:Y:S01]  /*abb0*/  HMMA.16816.F32 R80, R192.reuse, R134, R80 ;  /* 0x00000086c050723c */ /* 0x040fe20000001850 */
[C---:B------:R-:W-:Y:S03]  /*abc0*/  FMUL.FTZ R114, R164.reuse, R114 ;  /* 0x00000072a4727220 */ /* 0x040fe60000410000 */
[----:B------:R-:W-:Y:S02]  /*abd0*/  FMUL.FTZ R115, R164, R115 ;  /* 0x00000073a4737220 */ /* 0x000fe40000410000 */
[C---:B------:R-:W-:Y:S02]  /*abe0*/  FMUL.FTZ R116, R165.reuse, R116 ;  /* 0x00000074a5747220 */ /* 0x040fe40000410000 */
[--C-:B-1----:R-:W-:Y:S04]  /*abf0*/  FFMA.FTZ R140, R206, c[0x0][0x2d0], -R174.reuse ;  /* 0x0000b400ce8c7a23 */ /* 0x102fe800000108ae */
[----:B------:R1:W-:Y:S01]  /*ac00*/  MUFU.EX2 R196, R140 ;  /* 0x0000008c00c47308 */ /* 0x0003e20000000800 */
[----:B------:R-:W-:Y:S02]  /*ac10*/  FMUL.FTZ R117, R165, R117 ;  /* 0x00000075a5757220 */ /* 0x000fe40000410000 */
[C---:B------:R-:W-:Y:S02]  /*ac20*/  FMUL.FTZ R118, R164.reuse, R118 ;  /* 0x00000076a4767220 */ /* 0x040fe40000410000 */
[----:B------:R-:W-:Y:S02]  /*ac30*/  FMUL.FTZ R119, R164, R119 ;  /* 0x00000077a4777220 */ /* 0x000fe40000410000 */
[----:B---3--:R-:W-:Y:S02]  /*ac40*/  FFMA.FTZ R132, R201, c[0x0][0x2d0], -R173 ;  /* 0x0000b400c9847a23 */ /* 0x008fe400000108ad */
[C---:B------:R-:W-:Y:S02]  /*ac50*/  FMUL.FTZ R120, R2.reuse, R120 ;  /* 0x0000007802787220 */ /* 0x040fe40000410000 */
[----:B------:R3:W5:Y:S01]  /*ac60*/  MUFU.EX2 R163, R132 ;  /* 0x0000008400a37308 */ /* 0x0007620000000800 */
[----:B------:R-:W-:Y:S02]  /*ac70*/  FMUL.FTZ R121, R2, R121 ;  /* 0x0000007902797220 */ /* 0x000fe40000410000 */
[C---:B------:R-:W-:Y:S01]  /*ac80*/  FMUL.FTZ R122, R0.reuse, R122 ;  /* 0x0000007a007a7220 */ /* 0x040fe20000410000 */
[-C--:B--2---:R-:W-:Y:S01]  /*ac90*/  HMMA.16816.F32 R84, R192, R136.reuse, R84 ;  /* 0x00000088c054723c */ /* 0x084fe20000001854 */
[----:B------:R-:W-:Y:S02]  /*aca0*/  FMUL.FTZ R123, R0, R123 ;  /* 0x0000007b007b7220 */ /* 0x000fe40000410000 */
[C---:B------:R-:W-:Y:S02]  /*acb0*/  FMUL.FTZ R124, R2.reuse, R124 ;  /* 0x0000007c027c7220 */ /* 0x040fe40000410000 */
[----:B------:R-:W-:Y:S02]  /*acc0*/  FMUL.FTZ R125, R2, R125 ;  /* 0x0000007d027d7220 */ /* 0x000fe40000410000 */
[----:B------:R-:W-:Y:S01]  /*acd0*/  FMUL.FTZ R126, R0, R126 ;  /* 0x0000007e007e7220 */ /* 0x000fe20000410000 */
[C---:B------:R-:W-:Y:S01]  /*ace0*/  HMMA.16816.F32 R88, R176.reuse, R136, R88 ;  /* 0x00000088b058723c */ /* 0x040fe20000001858 */
[--C-:B-1----:R-:W-:Y:S03]  /*acf0*/  FFMA.FTZ R140, R208, c[0x0][0x2d0], -R175.reuse ;  /* 0x0000b400d08c7a23 */ /* 0x102fe600000108af */
[----:B------:R-:W-:Y:S01]  /*ad00*/  FMUL.FTZ R127, R0, R127 ;  /* 0x0000007f007f7220 */ /* 0x000fe20000410000 */
[----:B------:R1:W-:Y:S01]  /*ad10*/  MUFU.EX2 R161, R140 ;  /* 0x0000008c00a17308 */ /* 0x0003e20000000800 */
[----:B------:R-:W-:Y:S02]  /*ad20*/  FMUL.FTZ R128, R165, R128 ;  /* 0x00000080a5807220 */ /* 0x000fe40000410000 */
[-C--:B------:R-:W-:Y:S01]  /*ad30*/  HMMA.16816.F32 R92, R176, R138.reuse, R92 ;  /* 0x0000008ab05c723c */ /* 0x080fe2000000185c */
[----:B------:R-:W-:Y:S01]  /*ad40*/  FFMA.FTZ R136, R209, c[0x0][0x2d0], -R174 ;  /* 0x0000b400d1887a23 */ /* 0x000fe200000108ae */
[----:B---3--:R-:W2:Y:S02]  /*ad50*/  LDSM.16.MT88.4 R132, [R228+0x3880] ;  /* 0x00388000e484783b */ /* 0x008ea40000004200 */
[C---:B------:R-:W-:Y:S02]  /*ad60*/  FMUL.FTZ R129, R165.reuse, R129 ;  /* 0x00000081a5817220 */ /* 0x040fe40000410000 */
[C---:B------:R-:W-:Y:S01]  /*ad70*/  FMUL.FTZ R130, R164.reuse, R130 ;  /* 0x00000082a4827220 */ /* 0x040fe20000410000 */
[----:B------:R3:W2:Y:S01]  /*ad80*/  MUFU.EX2 R186, R136 ;  /* 0x0000008800ba7308 */ /* 0x0006a20000000800 */
[C---:B------:R-:W-:Y:S01]  /*ad90*/  HMMA.16816.F32 R96, R192.reuse, R138, R96 ;  /* 0x0000008ac060723c */ /* 0x040fe20000001860 */
[C---:B------:R-:W-:Y:S03]  /*ada0*/  FMUL.FTZ R100, R165.reuse, R100 ;  /* 0x00000064a5647220 */ /* 0x040fe60000410000 */
[----:B------:R-:W-:Y:S02]  /*adb0*/  FMUL.FTZ R101, R165, R101 ;  /* 0x00000065a5657220 */ /* 0x000fe40000410000 */
[C---:B------:R-:W-:Y:S02]  /*adc0*/  FMUL.FTZ R102, R164.reuse, R102 ;  /* 0x00000066a4667220 */ /* 0x040fe40000410000 */
[C---:B------:R-:W-:Y:S04]  /*add0*/  FMUL.FTZ R103, R164.reuse, R103 ;  /* 0x00000067a4677220 */ /* 0x040fe80000410000 */
[----:B------:R-:W-:Y:S02]  /*ade0*/  FMUL.FTZ R131, R164, R131 ;  /* 0x00000083a4837220 */ /* 0x000fe40000410000 */
[--C-:B-1----:R-:W-:Y:S04]  /*adf0*/  FFMA.FTZ R140, R210, c[0x0][0x2d0], -R175.reuse ;  /* 0x0000b400d28c7a23 */ /* 0x102fe800000108af */
[----:B------:R1:W-:Y:S01]  /*ae00*/  MUFU.EX2 R185, R140 ;  /* 0x0000008c00b97308 */ /* 0x0003e20000000800 */
[--C-:B---3--:R-:W-:Y:S09]  /*ae10*/  FFMA.FTZ R136, R205, c[0x0][0x2d0], -R175.reuse ;  /* 0x0000b400cd887a23 */ /* 0x108ff200000108af */
[----:B------:R3:W3:Y:S01]  /*ae20*/  MUFU.EX2 R188, R136 ;  /* 0x0000008800bc7308 */ /* 0x0006e20000000800 */
[-C--:B--2---:R-:W-:Y:S01]  /*ae30*/  HMMA.16816.F32 R100, R192, R132.reuse, R100 ;  /* 0x00000084c064723c */ /* 0x084fe20000001864 */
[----:B-1----:R-:W-:Y:S07]  /*ae40*/  LDSM.16.MT88.4 R140, [R225+0x2880] ;  /* 0x00288000e18c783b */ /* 0x002fee0000004200 */
[C---:B------:R-:W-:Y:S07]  /*ae50*/  HMMA.16816.F32 R104, R176.reuse, R132, R104 ;  /* 0x00000084b068723c */ /* 0x040fee0000001868 */
[----:B------:R-:W-:Y:S01]  /*ae60*/  FFMA.FTZ R132, R211, c[0x0][0x2d0], -R175 ;  /* 0x0000b400d3847a23 */ /* 0x000fe200000108af */
[-C--:B------:R-:W-:Y:S01]  /*ae70*/  HMMA.16816.F32 R108, R176, R134.reuse, R108 ;  /* 0x00000086b06c723c */ /* 0x080fe2000000186c */
[----:B---3--:R-:W1:Y:S02]  /*ae80*/  LDSM.16.MT88.4 R136, [R227+0x3880] ;  /* 0x00388000e388783b */ /* 0x008e640000004200 */
[----:B------:R2:W3:Y:S01]  /*ae90*/  MUFU.EX2 R252, R132 ;  /* 0x0000008400fc7308 */ /* 0x0004e20000000800 */
[----:B----4-:R-:W-:Y:S04]  /*aea0*/  F2FP.PACK_AB R133, R160, R171 ;  /* 0x000000aba085723e */ /* 0x010fe800000000ff */
[C---:B------:R-:W-:Y:S07]  /*aeb0*/  HMMA.16816.F32 R112, R192.reuse, R134, R112 ;  /* 0x00000086c070723c */ /* 0x040fee0000001870 */
[----:B-----5:R-:W-:Y:S02]  /*aec0*/  F2FP.PACK_AB R134, R184, R163 ;  /* 0x000000a3b886723e */ /* 0x020fe400000000ff */
[----:B------:R-:W-:Y:S03]  /*aed0*/  F2FP.PACK_AB R135, R186, R196 ;  /* 0x000000c4ba87723e */ /* 0x000fe600000000ff */
[--C-:B--2---:R-:W-:Y:S04]  /*aee0*/  FFMA.FTZ R132, R200, c[0x0][0x2d0], -R166.reuse ;  /* 0x0000b400c8847a23 */ /* 0x104fe800000108a6 */
[----:B------:R2:W-:Y:S01]  /*aef0*/  MUFU.EX2 R205, R132 ;  /* 0x0000008400cd7308 */ /* 0x0005e20000000800 */
[-C--:B-1----:R-:W-:Y:S08]  /*af00*/  HMMA.16816.F32 R116, R192, R136.reuse, R116 ;  /* 0x00000088c074723c */ /* 0x082ff00000001874 */
[C---:B------:R-:W-:Y:S01]  /*af10*/  HMMA.16816.F32 R120, R176.reuse, R136, R120 ;  /* 0x00000088b078723c */ /* 0x040fe20000001878 */
[--C-:B--2---:R-:W-:Y:S06]  /*af20*/  FFMA.FTZ R132, R202, c[0x0][0x2d0], -R166.reuse ;  /* 0x0000b400ca847a23 */ /* 0x104fec00000108a6 */
[----:B------:R-:W-:Y:S01]  /*af30*/  F2FP.PACK_AB R136, R161, R188 ;  /* 0x000000bca188723e */ /* 0x000fe200000000ff */
[-C--:B------:R-:W-:Y:S01]  /*af40*/  HMMA.16816.F32 R124, R176, R138.reuse, R124 ;  /* 0x0000008ab07c723c */ /* 0x080fe2000000187c */
[----:B------:R1:W2:Y:S07]  /*af50*/  MUFU.EX2 R203, R132 ;  /* 0x0000008400cb7308 */ /* 0x0002ae0000000800 */
[----:B------:R-:W-:Y:S07]  /*af60*/  HMMA.16816.F32 R128, R192, R138, R128 ;  /* 0x0000008ac080723c */ /* 0x000fee0000001880 */
[----:B---3--:R-:W-:Y:S01]  /*af70*/  F2FP.PACK_AB R138, R252, R185 ;  /* 0x000000b9fc8a723e */ /* 0x008fe200000000ff */
        /* <DEDUP_REMOVED lines=16> */
[----:B------:R2:W-:Y:S05]  /*b080*/  MUFU.EX2 R250, R144 ;  /* 0x0000009000fa7308 */ /* 0x0005ea0000000800 */
[C---:B------:R-:W-:Y:S08]  /*b090*/  HMMA.16816.F32 R32, R132.reuse, R146, R32 ;  /* 0x000000928420723c */ /* 0x040ff00000001820 */
[-C--:B------:R-:W-:Y:S08]  /*b0a0*/  HMMA.16816.F32 R36, R132, R148.reuse, R36 ;  /* 0x000000948424723c */ /* 0x080ff00000001824 */
[C---:B------:R-:W-:Y:S01]  /*b0b0*/  HMMA.16816.F32 R40, R136.reuse, R148, R40 ;  /* 0x000000948828723c */ /* 0x040fe20000001828 */
[--C-:B--2---:R-:W-:Y:S06]  /*b0c0*/  FFMA.FTZ R144, R216, c[0x0][0x2d0], -R173.reuse ;  /* 0x0000b400d8907a23 */ /* 0x104fec00000108ad */
[--C-:B------:R-:W-:Y:S01]  /*b0d0*/  FFMA.FTZ R148, R221, c[0x0][0x2d0], -R174.reuse ;  /* 0x0000b400dd947a23 */ /* 0x100fe200000108ae */
[-C--:B------:R-:W-:Y:S01]  /*b0e0*/  HMMA.16816.F32 R44, R136, R150.reuse, R44 ;  /* 0x00000096882c723c */ /* 0x080fe2000000182c */
[----:B------:R2:W-:Y:S03]  /*b0f0*/  MUFU.EX2 R251, R144 ;  /* 0x0000009000fb7308 */ /* 0x0005e60000000800 */
[----:B------:R-:W-:Y:S04]  /*b100*/  MOV R221, R186 ;  /* 0x000000ba00dd7202 */ /* 0x000fe80000000f00 */
[C---:B------:R-:W-:Y:S03]  /*b110*/  HMMA.16816.F32 R48, R132.reuse, R150, R48 ;  /* 0x000000968430723c */ /* 0x040fe60000001830 */
[----:B------:R3:W-:Y:S05]  /*b120*/  MUFU.EX2 R216, R148 ;  /* 0x0000009400d87308 */ /* 0x0007ea0000000800 */
[-C--:B------:R-:W-:Y:S08]  /*b130*/  HMMA.16816.F32 R52, R132, R152.reuse, R52 ;  /* 0x000000988434723c */ /* 0x080ff00000001834 */
[C---:B------:R-:W-:Y:S01]  /*b140*/  HMMA.16816.F32 R56, R136.reuse, R152, R56 ;  /* 0x000000988838723c */ /* 0x040fe20000001838 */
[--C-:B--2---:R-:W-:Y:S04]  /*b150*/  FFMA.FTZ R144, R217, c[0x0][0x2d0], -R174.reuse ;  /* 0x0000b400d9907a23 */ /* 0x104fe800000108ae */
[----:B------:R2:W4:Y:S02]  /*b160*/  MUFU.EX2 R217, R144 ;  /* 0x0000009000d97308 */ /* 0x0005240000000800 */
[----:B------:R-:W-:Y:S01]  /*b170*/  MOV R152, R187 ;  /* 0x000000bb00987202 */ /* 0x000fe20000000f00 */
[-C--:B------:R-:W-:Y:S01]  /*b180*/  HMMA.16816.F32 R60, R136, R154.reuse, R60 ;  /* 0x0000009a883c723c */ /* 0x080fe2000000183c */
[--C-:B---3--:R-:W-:Y:S03]  /*b190*/  FFMA.FTZ R148, R223, c[0x0][0x2d0], -R173.reuse ;  /* 0x0000b400df947a23 */ /* 0x108fe600000108ad */
[----:B------:R-:W-:Y:S01]  /*b1a0*/  MOV R223, R183 ;  /* 0x000000b700df7202 */ /* 0x000fe20000000f00 */
[----:B------:R-:W-:Y:S01]  /*b1b0*/  FFMA.FTZ R173, R242, c[0x0][0x2d0], -R173 ;  /* 0x0000b400f2ad7a23 */ /* 0x000fe200000108ad */
[----:B------:R-:W-:Y:S02]  /*b1c0*/  MOV R242, R182 ;  /* 0x000000b600f27202 */ /* 0x000fe40000000f00 */
[C---:B------:R-:W-:Y:S01]  /*b1d0*/  HMMA.16816.F32 R64, R132.reuse, R154, R64 ;  /* 0x0000009a8440723c */ /* 0x040fe20000001840 */
[----:B------:R3:W-:Y:S06]  /*b1e0*/  MUFU.EX2 R215, R148 ;  /* 0x0000009400d77308 */ /* 0x0007ec0000000800 */
[----:B------:R-:W-:Y:S01]  /*b1f0*/  MOV R155, R185 ;  /* 0x000000b9009b7202 */ /* 0x000fe20000000f00 */
[-C--:B-1----:R-:W-:Y:S01]  /*b200*/  HMMA.16816.F32 R68, R132, R140.reuse, R68 ;  /* 0x0000008c8444723c */ /* 0x082fe20000001844 */
[----:B------:R-:W-:Y:S02]  /*b210*/  MOV R154, R184 ;  /* 0x000000b8009a7202 */ /* 0x000fe40000000f00 */
[----:B------:R4:W1:Y:S01]  /*b220*/  MUFU.EX2 R211, R173 ;  /* 0x000000ad00d37308 */ /* 0x0008620000000800 */
[----:B--2---:R-:W2:Y:S04]  /*b230*/  LDSM.16.MT88.4 R144, [R226+0x4080] ;  /* 0x00408000e290783b */ /* 0x004ea80000004200 */
[C---:B------:R-:W-:Y:S07]  /*b240*/  HMMA.16816.F32 R72, R136.reuse, R140, R72 ;  /* 0x0000008c8848723c */ /* 0x040fee0000001848 */
[--C-:B------:R-:W-:Y:S01]  /*b250*/  FFMA.FTZ R140, R245, c[0x0][0x2d0], -R174.reuse ;  /* 0x0000b400f58c7a23 */ /* 0x100fe200000108ae */
[-C--:B------:R-:W-:Y:S01]  /*b260*/  HMMA.16816.F32 R76, R136, R142.reuse, R76 ;  /* 0x0000008e884c723c */ /* 0x080fe2000000184c */
[----:B---3--:R-:W3:Y:S02]  /*b270*/  LDSM.16.MT88.4 R148, [R228+0x4080] ;  /* 0x00408000e494783b */ /* 0x008ee40000004200 */
[----:B------:R5:W-:Y:S01]  /*b280*/  MUFU.EX2 R210, R140 ;  /* 0x0000008c00d27308 */ /* 0x000be20000000800 */
[----:B------:R-:W-:Y:S01]  /*b290*/  MOV R245, R196 ;  /* 0x000000c400f57202 */ /* 0x000fe20000000f00 */
[----:B------:R-:W-:Y:S01]  /*b2a0*/  FFMA.FTZ R174, R248, c[0x0][0x2d0], -R174 ;  /* 0x0000b400f8ae7a23 */ /* 0x000fe200000108ae */
[----:B------:R-:W-:Y:S02]  /*b2b0*/  MOV R248, R163 ;  /* 0x000000a300f87202 */ /* 0x000fe40000000f00 */
[C---:B------:R-:W-:Y:S01]  /*b2c0*/  HMMA.16816.F32 R80, R132.reuse, R142, R80 ;  /* 0x0000008e8450723c */ /* 0x040fe20000001850 */
[----:B------:R-:W-:Y:S03]  /*b2d0*/  LDSM.16.MT88.4 R196, [R227+0x3080] ;  /* 0x00308000e3c4783b */ /* 0x000fe60000004200 */
[----:B----4-:R-:W-:Y:S01]  /*b2e0*/  F2FP.PACK_AB R173, R216, R217 ;  /* 0x000000d9d8ad723e */ /* 0x010fe200000000ff */
[----:B------:R1:W-:Y:S01]  /*b2f0*/  MUFU.EX2 R209, R174 ;  /* 0x000000ae00d17308 */ /* 0x0003e20000000800 */
[--C-:B-----5:R-:W-:Y:S01]  /*b300*/  FFMA.FTZ R140, R244, c[0x0][0x2d0], -R175.reuse ;  /* 0x0000b400f48c7a23 */ /* 0x120fe200000108af */
[----:B------:R-:W-:Y:S01]  /*b310*/  MOV R244, R161 ;  /* 0x000000a100f47202 */ /* 0x000fe20000000f00 */
[-C--:B--2---:R-:W-:Y:S01]  /*b320*/  HMMA.16816.F32 R84, R132, R144.reuse, R84 ;  /* 0x000000908454723c */ /* 0x084fe20000001854 */
[----:B------:R-:W-:Y:S06]  /*b330*/  MOV R161, R159 ;  /* 0x0000009f00a17202 */ /* 0x000fec0000000f00 */
[----:B------:R2:W-:Y:S01]  /*b340*/  MUFU.EX2 R208, R140 ;  /* 0x0000008c00d07308 */ /* 0x0005e20000000800 */
[----:B------:R-:W-:Y:S01]  /*b350*/  MOV R159, R191 ;  /* 0x000000bf009f7202 */ /* 0x000fe20000000f00 */
[C---:B------:R-:W-:Y:S03]  /*b360*/  HMMA.16816.F32 R88, R136.reuse, R144, R88 ;  /* 0x000000908858723c */ /* 0x040fe60000001858 */
[----:B-1----:R-:W-:Y:S04]  /*b370*/  F2FP.PACK_AB R174, R211, R215 ;  /* 0x000000d7d3ae723e */ /* 0x002fe800000000ff */
[--C-:B------:R-:W-:Y:S01]  /*b380*/  FFMA.FTZ R144, R213, c[0x0][0x2d0], -R166.reuse ;  /* 0x0000b400d5907a23 */ /* 0x100fe200000108a6 */
[-C--:B------:R-:W-:Y:S01]  /*b390*/  HMMA.16816.F32 R92, R136, R146.reuse, R92 ;  /* 0x00000092885c723c */ /* 0x080fe2000000185c */
[----:B------:R-:W-:Y:S02]  /*b3a0*/  MOV R213, R171 ;  /* 0x000000ab00d57202 */ /* 0x000fe40000000f00 */
[----:B------:R1:W-:Y:S05]  /*b3b0*/  MUFU.EX2 R171, R144 ;  /* 0x0000009000ab7308 */ /* 0x0003ea0000000800 */
[C---:B------:R-:W-:Y:S01]  /*b3c0*/  HMMA.16816.F32 R96, R132.reuse, R146, R96 ;  /* 0x000000928460723c */ /* 0x040fe20000001860 */
[--C-:B--2---:R-:W-:Y:S03]  /*b3d0*/  FFMA.FTZ R140, R246, c[0x0][0x2d0], -R175.reuse ;  /* 0x0000b400f68c7a23 */ /* 0x104fe600000108af */
[----:B------:R-:W-:Y:S02]  /*b3e0*/  MOV R246, R160 ;  /* 0x000000a000f67202 */ /* 0x000fe40000000f00 */
[----:B------:R-:W-:Y:S02]  /*b3f0*/  MOV R160, R190 ;  /* 0x000000be00a07202 */ /* 0x000fe40000000f00 */
[-C--:B---3--:R-:W-:Y:S01]  /*b400*/  HMMA.16816.F32 R100, R132, R148.reuse, R100 ;  /* 0x000000948464723c */ /* 0x088fe20000001864 */
[----:B------:R2:W3:Y:S03]  /*b410*/  MUFU.EX2 R207, R140 ;  /* 0x0000008c00cf7308 */ /* 0x0004e60000000800 */
[----:B------:R-:W-:Y:S04]  /*b420*/  MOV R153, R160 ;  /* 0x000000a000997202 */ /* 0x000fe80000000f00 */
[C---:B------:R-:W-:Y:S01]  /*b430*/  HMMA.16816.F32 R104, R136.reuse, R148, R104 ;  /* 0x000000948868723c */ /* 0x040fe20000001868 */
[--C-:B-1----:R-:W-:Y:S03]  /*b440*/  FFMA.FTZ R144, R212, c[0x0][0x2d0], -R166.reuse ;  /* 0x0000b400d4907a23 */ /* 0x102fe600000108a6 */
[----:B------:R-:W-:Y:S03]  /*b450*/  MOV R212, R162 ;  /* 0x000000a200d47202 */ /* 0x000fe60000000f00 */
[----:B------:R-:W-:Y:S01]  /*b460*/  MOV R149, R170 ;  /* 0x000000aa00957202 */ /* 0x000fe20000000f00 */
[-C--:B------:R-:W-:Y:S01]  /*b470*/  HMMA.16816.F32 R108, R136, R150.reuse, R108 ;  /* 0x00000096886c723c */ /* 0x080fe2000000186c */
[----:B------:R1:W4:Y:S03]  /*b480*/  MUFU.EX2 R200, R144 ;  /* 0x0000009000c87308 */ /* 0x0003260000000800 */
[----:B------:R-:W-:Y:S04]  /*b490*/  MOV R148, R181 ;  /* 0x000000b500947202 */ /* 0x000fe80000000f00 */
[C---:B------:R-:W-:Y:S01]  /*b4a0*/  HMMA.16816.F32 R112, R132.reuse, R150, R112 ;  /* 0x000000968470723c */ /* 0x040fe20000001870 */
[--C-:B--2---:R-:W-:Y:S03]  /*b4b0*/  FFMA.FTZ R140, R247, c[0x0][0x2d0], -R175.reuse ;  /* 0x0000b400f78c7a23 */ /* 0x104fe600000108af */
[----:B------:R-:W-:Y:S01]  /*b4c0*/  MOV R247, R189 ;  /* 0x000000bd00f77202 */ /* 0x000fe20000000f00 */
[----:B------:R2:W-:Y:S01]  /*b4d0*/  MUFU.EX2 R206, R140 ;  /* 0x0000008c00ce7308 */ /* 0x0005e20000000800 */
[----:B------:R-:W-:Y:S01]  /*b4e0*/  FFMA.FTZ R175, R249, c[0x0][0x2d0], -R175 ;  /* 0x0000b400f9af7a23 */ /* 0x000fe200000108af */
[----:B------:R-:W-:Y:S02]  /*b4f0*/  MOV R249, R188 ;  /* 0x000000bc00f97202 */ /* 0x000fe40000000f00 */
[----:B------:R-:W-:Y:S03]  /*b500*/  LDSM.16.MT88.4 R188, [R225+0x3080] ;  /* 0x00308000e1bc783b */ /* 0x000fe60000004200 */
[----:B---3--:R-:W-:Y:S02]  /*b510*/  F2FP.PACK_AB R192, R207, R208 ;  /* 0x000000d0cfc0723e */ /* 0x008fe400000000ff */
[----:B------:R-:W-:Y:S01]  /*b520*/  MOV R151, R180 ;  /* 0x000000b400977202 */ /* 0x000fe20000000f00 */
[----:B------:R3:W5:Y:S01]  /*b530*/  MUFU.EX2 R204, R175 ;  /* 0x000000af00cc7308 */ /* 0x0007620000000800 */
[--C-:B-1----:R-:W-:Y:S01]  /*b540*/  FFMA.FTZ R144, R214, c[0x0][0x2d0], -R166.reuse ;  /* 0x0000b400d6907a23 */ /* 0x102fe200000108a6 */
[----:B----4-:R-:W-:Y:S01]  /*b550*/  F2FP.PACK_AB R193, R200, R171 ;  /* 0x000000abc8c1723e */ /* 0x010fe200000000ff */
[----:B------:R-:W-:Y:S01]  /*b560*/  FFMA.FTZ R166, R172, c[0x0][0x2d0], -R166 ;  /* 0x0000b400aca67a23 */ /* 0x000fe200000108a6 */
[----:B------:R-:W-:Y:S02]  /*b570*/  F2FP.PACK_AB R172, R251, R250 ;  /* 0x000000fafbac723e */ /* 0x000fe400000000ff */
[----:B------:R-:W-:Y:S02]  /*b580*/  MOV R214, R161 ;  /* 0x000000a100d67202 */ /* 0x000fe40000000f00 */
[----:B------:R-:W-:Y:S02]  /*b590*/  LDSM.16.MT88.4 R160, [R228+0x3080] ;  /* 0x00308000e4a0783b */ /* 0x000fe40000004200 */
[----:B------:R1:W-:Y:S06]  /*b5a0*/  MUFU.EX2 R170, R144 ;  /* 0x0000009000aa7308 */ /* 0x0003ec0000000800 */
[----:B--2---:R-:W2:Y:S04]  /*b5b0*/  LDSM.16.MT88.4 R140, [R227+0x4080] ;  /* 0x00408000e38c783b */ /* 0x004ea80000004200 */
[----:B------:R-:W4:Y:S01]  /*b5c0*/  MUFU.EX2 R166, R166 ;  /* 0x000000a600a67308 */ /* 0x000f220000000800 */
[----:B---3--:R-:W-:Y:S02]  /*b5d0*/  F2FP.PACK_AB R175, R209, R210 ;  /* 0x000000d2d1af723e */ /* 0x008fe400000000ff */
[----:B-----5:R-:W-:Y:S01]  /*b5e0*/  F2FP.PACK_AB R194, R204, R206 ;  /* 0x000000ceccc2723e */ /* 0x020fe200000000ff */
[----:B-1----:R-:W1:Y:S01]  /*b5f0*/  LDSM.16.MT88.4 R144, [R226+0x3080] ;  /* 0x00308000e290783b */ /* 0x002e620000004200 */
[----:B----4-:R-:W-:Y:S01]  /*b600*/  F2FP.PACK_AB R195, R166, R170 ;  /* 0x000000aaa6c3723e */ /* 0x010fe200000000ff */
[-C--:B--2---:R-:W-:Y:S08]  /*b610*/  HMMA.16816.F32 R116, R132, R140.reuse, R116 ;  /* 0x0000008c8474723c */ /* 0x084ff00000001874 */
[C---:B------:R-:W-:Y:S08]  /*b620*/  HMMA.16816.F32 R120, R136.reuse, R140, R120 ;  /* 0x0000008c8878723c */ /* 0x040ff00000001878 */
[-C--:B------:R-:W-:Y:S08]  /*b630*/  HMMA.16816.F32 R124, R136, R142.reuse, R124 ;  /* 0x0000008e887c723c */ /* 0x080ff0000000187c */
        /* <DEDUP_REMOVED lines=12> */
[C---:B------:R-:W-:Y:S01]  /*b700*/  HMMA.16816.F32 R136, R192.reuse, R144, R24 ;  /* 0x00000090c088723c */ /* 0x040fe20000001818 */
[----:B------:R-:W-:Y:S03]  /*b710*/  MOV R22, R148 ;  /* 0x0000009400167202 */ /* 0x000fe60000000f00 */
[----:B------:R-:W-:Y:S03]  /*b720*/  MOV R21, R149 ;  /* 0x0000009500157202 */ /* 0x000fe60000000f00 */
[----:B------:R-:W-:Y:S01]  /*b730*/  MOV R27, R242 ;  /* 0x000000f2001b7202 */ /* 0x000fe20000000f00 */
[-C--:B------:R-:W-:Y:S01]  /*b740*/  HMMA.16816.F32 R140, R192, R146.reuse, R28 ;  /* 0x00000092c08c723c */ /* 0x080fe2000000181c */
[----:B------:R-:W5:Y:S03]  /*b750*/  LDL.LU R29, [R1+0x14] ;  /* 0x00001400011d7983 */ /* 0x000f660000300800 */
[----:B------:R-:W-:Y:S01]  /*b760*/  MOV R242, R155 ;  /* 0x0000009b00f27202 */ /* 0x000fe20000000f00 */
[----:B------:R-:W5:Y:S01]  /*b770*/  LDL.LU R28, [R1+0x1c] ;  /* 0x00001c00011c7983 */ /* 0x000f620000300800 */
[----:B------:R-:W-:Y:S02]  /*b780*/  MOV R24, R223 ;  /* 0x000000df00187202 */ /* 0x000fe40000000f00 */
[C---:B------:R-:W-:Y:S01]  /*b790*/  HMMA.16816.F32 R144, R172.reuse, R146, R32 ;  /* 0x00000092ac90723c */ /* 0x040fe20000001820 */
[----:B------:R-:W5:Y:S03]  /*b7a0*/  LDL.LU R34, [R1+0x18] ;  /* 0x0000180001227983 */ /* 0x000f660000300800 */
[----:B------:R-:W-:Y:S02]  /*b7b0*/  MOV R223, R154 ;  /* 0x0000009a00df7202 */ /* 0x000fe40000000f00 */
[----:B------:R-:W-:Y:S02]  /*b7c0*/  MOV R26, R152 ;  /* 0x00000098001a7202 */ /* 0x000fe40000000f00 */
[-C--:B------:R-:W-:Y:S01]  /*b7d0*/  HMMA.16816.F32 R148, R172, R160.reuse, R36 ;  /* 0x000000a0ac94723c */ /* 0x080fe20000001824 */
[----:B------:R-:W-:Y:S03]  /*b7e0*/  MOV R25, R153 ;  /* 0x0000009900197202 */ /* 0x000fe60000000f00 */
[----:B------:R-:W-:Y:S02]  /*b7f0*/  MOV R30, R159 ;  /* 0x0000009f001e7202 */ /* 0x000fe40000000f00 */
[----:B------:R-:W-:Y:S02]  /*b800*/  MOV R31, R158 ;  /* 0x0000009e001f7202 */ /* 0x000fe40000000f00 */
[C---:B------:R-:W-:Y:S01]  /*b810*/  HMMA.16816.F32 R152, R192.reuse, R160, R40 ;  /* 0x000000a0c098723c */ /* 0x040fe20000001828 */
[----:B------:R-:W-:Y:S03]  /*b820*/  MOV R33, R157 ;  /* 0x0000009d00217202 */ /* 0x000fe60000000f00 */
[----:B------:R-:W-:Y:S04]  /*b830*/  MOV R35, R156 ;  /* 0x0000009c00237202 */ /* 0x000fe80000000f00 */
        /* <DEDUP_REMOVED lines=21> */
[----:B------:R-:W-:Y:S01]  /*b990*/  HMMA.16816.F32 R128, R172, R18, R128 ;  /* 0x00000012ac80723c */ /* 0x000fe20000001880 */
[----:B-----5:R-:W-:Y:S03]  /*b9a0*/  FFMA.FTZ R164, R164, R29, R35 ;  /* 0x0000001da4a47223 */ /* 0x020fe60000010023 */
[----:B------:R-:W-:Y:S02]  /*b9b0*/  FFMA.FTZ R4, R2, R28, R30 ;  /* 0x0000001c02047223 */ /* 0x000fe4000001001e */
[----:B------:R-:W-:Y:S02]  /*b9c0*/  FADD.FTZ R164, R24, R164 ;  /* 0x000000a418a47221 */ /* 0x000fe40000010000 */
[----:B------:R-:W-:Y:S04]  /*b9d0*/  FFMA.FTZ R165, R165, R34, R33 ;  /* 0x00000022a5a57223 */ /* 0x000fe80000010021 */
        /* <DEDUP_REMOVED lines=53> */
.L_x_2850:
        /* <DEDUP_REMOVED lines=25> */
.L_x_2869:
[----:B------:R-:W-:Y:S02]  /*bec0*/  ULDC UR4, c[0x0][0x32c] ;  /* 0x0000cb0000047ab9 */ /* 0x000fe40000000800 */
[----:B------:R-:W-:-:S03]  /*bed0*/  UISETP.NE.AND UP0, UPT, UR4, 0x1, UPT ;  /* 0x000000010400788c */ /* 0x000fc6000bf05270 */
[----:B------:R-:W-:Y:S02]  /*bee0*/  ULDC.64 UR4, c[0x0][0x330] ;  /* 0x0000cc0000047ab9 */ /* 0x000fe40000000a00 */
[----:B------:R-:W-:-:S06]  /*bef0*/  UIMAD.WIDE.U32 UR22, UR7, UR4, URZ ;  /* 0x00000004071672a5 */ /* 0x000fcc000f8e003f */
[----:B------:R-:W-:Y:S02]  /*bf00*/  @UP0 USHF.R.U32.HI UR7, URZ, UR5, UR23 ;  /* 0x000000053f070299 */ /* 0x000fe40008011617 */
.L_x_2870:
[----:B------:R-:W-:Y:S02]  /*bf10*/  ULDC UR4, c[0x0][0x32c] ;  /* 0x0000cb0000047ab9 */ /* 0x000fe40000000800 */
[----:B------:R-:W-:-:S04]  /*bf20*/  UIMAD UR4, UR7, UR4, URZ ;  /* 0x00000004070472a4 */ /* 0x000fc8000f8e023f */
[----:B------:R-:W-:-:S04]  /*bf30*/  UISETP.LT.AND UP0, UPT, UR6, UR4, UPT ;  /* 0x000000040600728c */ /* 0x000fc8000bf01270 */
[----:B------:R-:W-:-:S04]  /*bf40*/  USEL UR6, UR6, UR4, !UP0 ;  /* 0x0000000406067287 */ /* 0x000fc8000c000000 */
.L_x_2868:
        /* <DEDUP_REMOVED lines=9> */
[----:B-1----:R-:W-:Y:S01]  /*bfe0*/  IMAD.MOV.U32 R2, RZ, RZ, R168 ;  /* 0x000000ffff027224 */ /* 0x002fe200078e00a8 */
[----:B------:R-:W-:Y:S01]  /*bff0*/  MOV R170, R3 ;  /* 0x0000000300aa7202 */ /* 0x000fe20000000f00 */
[----:B------:R-:W-:Y:S01]  /*c000*/  IMAD.MOV.U32 R0, RZ, RZ, R169 ;  /* 0x000000ffff007224 */ /* 0x000fe200078e00a9 */
[----:B------:R-:W-:Y:S01]  /*c010*/  MOV R164, R167 ;  /* 0x000000a700a47202 */ /* 0x000fe20000000f00 */
[----:B------:R-:W-:Y:S02]  /*c020*/  UMOV UR23, UR13 ;  /* 0x0000000d00177c82 */ /* 0x000fe40008000000 */
[----:B------:R-:W-:Y:S02]  /*c030*/  ULDC.64 UR6, c[0x0][0x208] ;  /* 0x0000820000067ab9 */ /* 0x000fe40000000a00 */
[----:B------:R-:W-:Y:S02]  /*c040*/  ULDC.64 UR4, c[0x0][0x1e0] ;  /* 0x0000780000047ab9 */ /* 0x000fe40000000a00 */
.L_x_2872:
[----:B------:R-:W2:Y:S01]  /*c050*/  LDL.64 R22, [R1+0x38] ;  /* 0x0000380001167983 */ /* 0x000ea20000100a00 */
[----:B------:R-:W-:Y:S04]  /*c060*/  DEPBAR.LE SB0, 0x0 ;  /* 0x000080000000791a */ /* 0x000fe80000000000 */
[----:B------:R-:W-:Y:S01]  /*c070*/  UISETP.GT.AND UP0, UPT, UR8, UR23, UPT ;  /* 0x000000170800728c */ /* 0x000fe2000bf04270 */
[----:B------:R-:W3:Y:S06]  /*c080*/  LDL.64 R20, [R1+0x48] ;  /* 0x0000480001147983 */ /* 0x000eec0000100a00 */
[----:B------:R-:W-:Y:S01]  /*c090*/  BAR.SYNC.DEFER_BLOCKING 0x0 ;  /* 0x0000000000007b1d */ /* 0x000fe20000010000 */
[----:B------:R-:W-:Y:S03]  /*c0a0*/  PLOP3.LUT P0, PT, PT, PT, UP0, 0x80, 0x0 ;  /* 0x000000000000781c */ /* 0x000fe60003f0f008 */
[----:B------:R-:W-:Y:S02]  /*c0b0*/  @!UP0 USHF.R.S32.HI UR13, URZ, 0x1f, UR23 ;  /* 0x0000001f3f0d8899 */ /* 0x000fe40008011417 */
[----:B------:R-:W-:Y:S02]  /*c0c0*/  @!UP0 UIMAD.WIDE.U32 UR24, UR23, UR6, URZ ;  /* 0x00000006171882a5 */ /* 0x000fe4000f8e003f */
[----:B------:R-:W-:Y:S04]  /*c0d0*/  @!UP0 UIMAD UR13, UR13, UR6, URZ ;  /* 0x000000060d0d82a4 */ /* 0x000fe8000f8e023f */
[----:B------:R-:W-:Y:S01]  /*c0e0*/  @!UP0 UIMAD UR13, UR23, UR7, UR13 ;  /* 0x00000007170d82a4 */ /* 0x000fe2000f8e020d */
[----:B------:R-:W-:Y:S03]  /*c0f0*/  MOV R3, UR24 ;  /* 0x0000001800037c02 */ /* 0x000fe60008000f00 */
[----:B------:R-:W-:Y:S04]  /*c100*/  @!UP0 UIADD3 UR13, UR25, UR13, URZ ;  /* 0x0000000d190d8290 */ /* 0x000fe8000fffe03f */
[----:B------:R-:W-:Y:S02]  /*c110*/  @!UP0 UIMAD UR13, UR13, 0x30, URZ ;  /* 0x000000300d0d88a4 */ /* 0x000fe4000f8e023f */
[----:B------:R-:W-:Y:S01]  /*c120*/  UISETP.GT.AND UP0, UPT, UR23, UR8, UPT ;  /* 0x000000081700728c */ /* 0x000fe2000bf04270 */
[----:B-----5:R-:W-:Y:S08]  /*c130*/  LDSM.16.M88.4 R48, [R231+0x8080] ;  /* 0x00808000e730783b */ /* 0x020ff00000000200 */
[----:B------:R-:W1:Y:S02]  /*c140*/  LDSM.16.M88.4 R16, [R224+0x5080] ;  /* 0x00508000e010783b */ /* 0x000e640000000200 */
[----:B------:R-:W-:Y:S06]  /*c150*/  @UP0 USHF.L.U64.HI UR25, UR4, 0x5, UR5 ;  /* 0x0000000504190899 */ /* 0x000fec0008010205 */
[----:B------:R-:W4:Y:S08]  /*c160*/  LDSM.16.M88.4 R44, [R231+0xa080] ;  /* 0x00a08000e72c783b */ /* 0x000f300000000200 */
[----:B------:R-:W2:Y:S08]  /*c170*/  LDSM.16.M88.4 R32, [R224+0x5880] ;  /* 0x00588000e020783b */ /* 0x000eb00000000200 */
        /* <DEDUP_REMOVED lines=9> */
[----:B------:R-:W1:Y:S08]  /*c210*/  LDSM.16.M88.4 R208, [R240] ;  /* 0x00000000f0d0783b */ /* 0x000e700000000200 */
[----:B------:R-:W4:Y:S01]  /*c220*/  LDL.64 R250, [R1+0x40] ;  /* 0x0000400001fa7983 */ /* 0x000f220000100a00 */
[----:B--2---:R-:W-:Y:S02]  /*c230*/  @!P0 MOV R25, R23 ;  /* 0x0000001700198202 */ /* 0x004fe40000000f00 */
[----:B---3--:R-:W-:Y:S02]  /*c240*/  @!P0 MOV R24, R20 ;  /* 0x0000001400188202 */ /* 0x008fe40000000f00 */
[-C--:B------:R-:W-:Y:S03]  /*c250*/  HMMA.16816.F32 R20, R48, R32.reuse, RZ ;  /* 0x000000203014723c */ /* 0x080fe600000018ff */
[----:B------:R-:W-:Y:S05]  /*c260*/  @!P0 IMAD.WIDE.U32 R24, R3, 0x30, R24 ;  /* 0x0000003003188825 */ /* 0x000fea00078e0018 */
[C---:B------:R-:W-:Y:S04]  /*c270*/  @!P0 SHF.L.U32 R3, R24.reuse, 0x1, RZ ;  /* 0x0000000118038819 */ /* 0x040fe800000006ff */
[----:B------:R-:W-:Y:S01]  /*c280*/  @!P0 IADD3 R25, R25, UR13, RZ ;  /* 0x0000000d19198c10 */ /* 0x000fe2000fffe0ff */
[----:B------:R-:W-:Y:S01]  /*c290*/  UIADD3 UR13, UR23, -0x1, URZ ;  /* 0xffffffff170d7890 */ /* 0x000fe2000fffe03f */
[C---:B------:R-:W-:Y:S02]  /*c2a0*/  @!P0 IADD3 R28, P1, R3.reuse, c[0x0][0x1f8], RZ ;  /* 0x00007e00031c8a10 */ /* 0x040fe40007f3e0ff */
[----:B------:R-:W-:Y:S01]  /*c2b0*/  @!P0 IADD3 R40, P6, R3, 0x80, RZ ;  /* 0x0000008003288810 */ /* 0x000fe20007fde0ff */
[----:B------:R-:W-:Y:S01]  /*c2c0*/  @UP0 UIMAD.WIDE.U32 UR26, UR13, UR4, URZ ;  /* 0x000000040d1a02a5 */ /* 0x000fe2000f8e003f */
[----:B------:R-:W-:Y:S01]  /*c2d0*/  @!P0 SHF.L.U64.HI R3, R24, 0x1, R25 ;  /* 0x0000000118038819 */ /* 0x000fe20000010219 */
[----:B------:R-:W-:Y:S01]  /*c2e0*/  @UP0 USHF.R.S32.HI UR24, URZ, 0x1f, UR13 ;  /* 0x0000001f3f180899 */ /* 0x000fe2000801140d */
[C---:B------:R-:W-:Y:S02]  /*c2f0*/  HMMA.16816.F32 R24, R44.reuse, R32, RZ ;  /* 0x000000202c18723c */ /* 0x040fe400000018ff */
[----:B------:R-:W-:Y:S01]  /*c300*/  @!P0 IADD3.X R29, R3, c[0x0][0x1fc], RZ, P1, !PT ;  /* 0x00007f00031d8a10 */ /* 0x000fe20000ffe4ff */
[----:B------:R-:W-:Y:S01]  /*c310*/  @UP0 UIMAD UR24, UR24, UR4, URZ ;  /* 0x00000004181802a4 */ /* 0x000fe2000f8e023f */
[----:B------:R-:W-:Y:S02]  /*c320*/  @!P0 IADD3 R40, P5, R40, c[0x0][0x1f8], RZ ;  /* 0x00007e0028288a10 */ /* 0x000fe40007fbe0ff */
[----:B------:R-:W-:Y:S01]  /*c330*/  @!P0 IADD3 R36, P2, R28, UR12, RZ ;  /* 0x0000000c1c248c10 */ /* 0x000fe2000ff5e0ff */
[----:B------:R-:W-:Y:S01]  /*c340*/  @!PT LDS RZ, [RZ] ;  /* 0x00000000fffff984 */ /* 0x000fe20000000800 */
[----:B------:R-:W-:Y:S01]  /*c350*/  @!PT LDS RZ, [RZ] ;  /* 0x00000000fffff984 */ /* 0x000fe20000000800 */
[----:B------:R-:W-:Y:S01]  /*c360*/  @!PT LDS RZ, [RZ] ;  /* 0x00000000fffff984 */ /* 0x000fe20000000800 */
[----:B------:R2:W-:Y:S01]  /*c370*/  @!P0 LDGSTS.E.BYPASS.LTC128B.128 [R243+0x2080], [R28.64], !P4 ;  /* 0x020800001cf38fae */ /* 0x0005e2000e101d54 */
[----:B------:R-:W-:Y:S01]  /*c380*/  @!P0 IADD3.X R41, RZ, c[0x0][0x1fc], R3, P5, P6 ;  /* 0x00007f00ff298a10 */ /* 0x000fe20002fec403 */
[----:B------:R-:W-:Y:S03]  /*c390*/  @UP0 UIMAD UR24, UR13, UR5, UR24 ;  /* 0x000000050d1802a4 */ /* 0x000fe6000f8e0218 */
[----:B------:R-:W-:Y:S01]  /*c3a0*/  @!P0 IADD3.X R37, R29, UR11, RZ, P2, !PT ;  /* 0x0000000b1d258c10 */ /* 0x000fe200097fe4ff */
[----:B------:R-:W-:Y:S01]  /*c3b0*/  @UP0 UIADD3 UR24, UR27, UR24, URZ ;  /* 0x000000181b180290 */ /* 0x000fe2000fffe03f */
[----:B------:R-:W-:Y:S01]  /*c3c0*/  @!P0 IADD3 R38, P1, R36, UR12, RZ ;  /* 0x0000000c24268c10 */ /* 0x000fe2000ff3e0ff */
[----:B------:R3:W-:Y:S02]  /*c3d0*/  @!P0 LDGSTS.E.BYPASS.LTC128B.128 [R243+0x3880], [R40.64], !P3 ;  /* 0x0388000028f38fae */ /* 0x0007e4000d901d54 */
[----:B------:R-:W-:Y:S01]  /*c3e0*/  @UP0 UIMAD UR24, UR24, 0x30, URZ ;  /* 0x00000030181808a4 */ /* 0x000fe2000f8e023f */
[----:B------:R-:W-:Y:S05]  /*c3f0*/  @!P0 IADD3.X R39, R37, UR11, RZ, P1, !PT ;  /* 0x0000000b25278c10 */ /* 0x000fea0008ffe4ff */
        /* <DEDUP_REMOVED lines=12> */
[C---:B---3--:R-:W-:Y:S08]  /*c4c0*/  HMMA.16816.F32 R40, R44.reuse, R172, RZ ;  /* 0x000000ac2c28723c */ /* 0x048ff000000018ff */
[-C--:B------:R-:W-:Y:S08]  /*c4d0*/  HMMA.16816.F32 R44, R44, R174.reuse, RZ ;  /* 0x000000ae2c2c723c */ /* 0x080ff000000018ff */
[----:B------:R-:W-:Y:S01]  /*c4e0*/  HMMA.16816.F32 R48, R48, R174, RZ ;  /* 0x000000ae3030723c */ /* 0x000fe200000018ff */
[----:B------:R-:W3:Y:S07]  /*c4f0*/  LDSM.16.M88.4 R172, [R230+0x5880] ;  /* 0x00588000e6ac783b */ /* 0x000eee0000000200 */
[-C--:B------:R-:W-:Y:S08]  /*c500*/  HMMA.16816.F32 R4, R192, R196.reuse, R4 ;  /* 0x000000c4c004723c */ /* 0x080ff00000001804 */
[C---:B----4-:R-:W-:Y:S08]  /*c510*/  HMMA.16816.F32 R8, R200.reuse, R196, R8 ;  /* 0x000000c4c808723c */ /* 0x050ff00000001808 */
[-C--:B------:R-:W-:Y:S08]  /*c520*/  HMMA.16816.F32 R12, R200, R198.reuse, R12 ;  /* 0x000000c6c80c723c */ /* 0x080ff0000000180c */
[C---:B------:R-:W-:Y:S01]  /*c530*/  HMMA.16816.F32 R16, R192.reuse, R198, R16 ;  /* 0x000000c6c010723c */ /* 0x040fe20000001810 */
[----:B------:R-:W4:Y:S07]  /*c540*/  LDSM.16.M88.4 R196, [R230+0x6080] ;  /* 0x00608000e6c4783b */ /* 0x000f2e0000000200 */
        /* <DEDUP_REMOVED lines=22> */
[-C--:B----4-:R-:W-:Y:S08]  /*c6b0*/  HMMA.16816.F32 R36, R212, R196.reuse, R36 ;  /* 0x000000c4d424723c */ /* 0x090ff00000001824 */
[C---:B------:R-:W-:Y:S08]  /*c6c0*/  HMMA.16816.F32 R40, R220.reuse, R196, R40 ;  /* 0x000000c4dc28723c */ /* 0x040ff00000001828 */
[-C--:B------:R-:W-:Y:S01]  /*c6d0*/  HMMA.16816.F32 R44, R220, R198.reuse, R44 ;  /* 0x000000c6dc2c723c */ /* 0x080fe2000000182c */
[----:B------:R-:W-:Y:S07]  /*c6e0*/  LDSM.16.M88.4 R220, [R238] ;  /* 0x00000000eedc783b */ /* 0x000fee0000000200 */
[----:B------:R-:W-:Y:S01]  /*c6f0*/  HMMA.16816.F32 R48, R212, R198, R48 ;  /* 0x000000c6d430723c */ /* 0x000fe20000001830 */
[----:B------:R-:W-:Y:S07]  /*c700*/  LDSM.16.M88.4 R196, [R231+0xc080] ;  /* 0x00c08000e7c4783b */ /* 0x000fee0000000200 */
[-C--:B------:R-:W-:Y:S01]  /*c710*/  HMMA.16816.F32 R4, R192, R200.reuse, R4 ;  /* 0x000000c8c004723c */ /* 0x080fe20000001804 */
[----:B------:R-:W3:Y:S07]  /*c720*/  LDSM.16.M88.4 R212, [R224+0x6880] ;  /* 0x00688000e0d4783b */ /* 0x000eee0000000200 */
        /* <DEDUP_REMOVED lines=8> */
[----:B------:R-:W2:Y:S07]  /*c7b0*/  LDSM.16.M88.4 R208, [R224+0x7880] ;  /* 0x00788000e0d0783b */ /* 0x000eae0000000200 */
[-C--:B-1----:R-:W-:Y:S08]  /*c7c0*/  HMMA.16816.F32 R36, R192, R172.reuse, R36 ;  /* 0x000000acc024723c */ /* 0x082ff00000001824 */
[C---:B------:R-:W-:Y:S08]  /*c7d0*/  HMMA.16816.F32 R40, R204.reuse, R172, R40 ;  /* 0x000000accc28723c */ /* 0x040ff00000001828 */
[-C--:B------:R-:W-:Y:S01]  /*c7e0*/  HMMA.16816.F32 R44, R204, R174.reuse, R44 ;  /* 0x000000aecc2c723c */ /* 0x080fe2000000182c */
[----:B------:R-:W-:Y:S07]  /*c7f0*/  LDSM.16.M88.4 R204, [R233+0xe080] ;  /* 0x00e08000e9cc783b */ /* 0x000fee0000000200 */
[----:B------:R-:W-:Y:S01]  /*c800*/  HMMA.16816.F32 R48, R192, R174, R48 ;  /* 0x000000aec030723c */ /* 0x000fe20000001830 */
[----:B------:R-:W-:Y:S07]  /*c810*/  LDSM.16.M88.4 R172, [R233+0xc080] ;  /* 0x00c08000e9ac783b */ /* 0x000fee0000000200 */
[-C--:B---3--:R-:W-:Y:S01]  /*c820*/  HMMA.16816.F32 R4, R196, R212.reuse, R4 ;  /* 0x000000d4c404723c */ /* 0x088fe20000001804 */
[----:B------:R-:W1:Y:S07]  /*c830*/  LDSM.16.M88.4 R192, [R239] ;  /* 0x00000000efc0783b */ /* 0x000e6e0000000200 */
[C---:B------:R-:W-:Y:S08]  /*c840*/  HMMA.16816.F32 R8, R216.reuse, R212, R8 ;  /* 0x000000d4d808723c */ /* 0x040ff00000001808 */
[-C--:B------:R-:W-:Y:S08]  /*c850*/  HMMA.16816.F32 R12, R216, R214.reuse, R12 ;  /* 0x000000d6d80c723c */ /* 0x080ff0000000180c */
[C---:B------:R-:W-:Y:S01]  /*c860*/  HMMA.16816.F32 R16, R196.reuse, R214, R16 ;  /* 0x000000d6c410723c */ /* 0x040fe20000001810 */
[----:B------:R-:W3:Y:S07]  /*c870*/  LDSM.16.M88.4 R212, [R237] ;  /* 0x00000000edd4783b */ /* 0x000eee0000000200 */
        /* <DEDUP_REMOVED lines=11> */
[-C--:B-1----:R-:W-:Y:S01]  /*c930*/  HMMA.16816.F32 R4, R172, R192.reuse, R4 ;  /* 0x000000c0ac04723c */ /* 0x082fe20000001804 */
[----:B------:R-:W1:Y:S07]  /*c940*/  LDSM.16.M88.4 R208, [R232+0xe080] ;  /* 0x00e08000e8d0783b */ /* 0x000e6e0000000200 */
[C---:B------:R-:W-:Y:S08]  /*c950*/  HMMA.16816.F32 R8, R204.reuse, R192, R8 ;  /* 0x000000c0cc08723c */ /* 0x040ff00000001808 */
        /* <DEDUP_REMOVED lines=14> */
[-C--:B--2---:R-:W-:Y:S01]  /*ca40*/  HMMA.16816.F32 R4, R196, R200.reuse, R4 ;  /* 0x000000c8c404723c */ /* 0x084fe20000001804 */
[----:B------:R-:W2:Y:S07]  /*ca50*/  LDSM.16.M88.4 R212, [R229+0x2000] ;  /* 0x00200000e5d4783b */ /* 0x000eae0000000200 */
[C---:B-1----:R-:W-:Y:S08]  /*ca60*/  HMMA.16816.F32 R8, R208.reuse, R200, R8 ;  /* 0x000000c8d008723c */ /* 0x042ff00000001808 */
[-C--:B------:R-:W-:Y:S08]  /*ca70*/  HMMA.16816.F32 R12, R208, R202.reuse, R12 ;  /* 0x000000cad00c723c */ /* 0x080ff0000000180c */
[C---:B------:R-:W-:Y:S01]  /*ca80*/  HMMA.16816.F32 R16, R196.reuse, R202, R16 ;  /* 0x000000cac410723c */ /* 0x040fe20000001810 */
[----:B------:R-:W1:Y:S01]  /*ca90*/  LDSM.16.M88.4 R200, [R229+0x2800] ;  /* 0x00280000e5c8783b */ /* 0x000e620000000200 */
[----:B------:R-:W-:Y:S06]  /*caa0*/  DEPBAR.LE SB0, 0x0 ;  /* 0x000080000000791a */ /* 0x000fec0000000000 */
[-C--:B----4-:R-:W-:Y:S01]  /*cab0*/  HMMA.16816.F32 R20, R196, R192.reuse, R20 ;  /* 0x000000c0c414723c */ /* 0x090fe20000001814 */
[----:B------:R-:W-:Y:S07]  /*cac0*/  BAR.SYNC.DEFER_BLOCKING 0x0 ;  /* 0x0000000000007b1d */ /* 0x000fee0000010000 */
[C---:B------:R-:W-:Y:S08]  /*cad0*/  HMMA.16816.F32 R24, R208.reuse, R192, R24 ;  /* 0x000000c0d018723c */ /* 0x040ff00000001818 */
[-C--:B------:R-:W-:Y:S08]  /*cae0*/  HMMA.16816.F32 R28, R208, R194.reuse, R28 ;  /* 0x000000c2d01c723c */ /* 0x080ff0000000181c */
[C---:B------:R-:W-:Y:S01]  /*caf0*/  HMMA.16816.F32 R32, R196.reuse, R194, R32 ;  /* 0x000000c2c420723c */ /* 0x040fe20000001820 */
[----:B------:R-:W3:Y:S06]  /*cb00*/  LDL.64 R192, [R1+0x30] ;  /* 0x0000300001c07983 */ /* 0x000eec0000100a00 */
[----:B------:R-:W3:Y:S01]  /*cb10*/  LDL.LU R252, [R1+0x18] ;  /* 0x0000180001fc7983 */ /* 0x000ee20000300800 */
[-C--:B------:R-:W-:Y:S03]  /*cb20*/  HMMA.16816.F32 R36, R196, R216.reuse, R36 ;  /* 0x000000d8c424723c */ /* 0x080fe60000001824 */
[----:B------:R-:W3:Y:S05]  /*cb30*/  LDL.LU R251, [R1+0x14] ;  /* 0x0000140001fb7983 */ /* 0x000eea0000300800 */
[C---:B------:R-:W-:Y:S08]  /*cb40*/  HMMA.16816.F32 R40, R208.reuse, R216, R40 ;  /* 0x000000d8d028723c */ /* 0x040ff00000001828 */
[-C--:B------:R-:W-:Y:S08]  /*cb50*/  HMMA.16816.F32 R44, R208, R218.reuse, R44 ;  /* 0x000000dad02c723c */ /* 0x080ff0000000182c */
[----:B------:R-:W-:Y:S08]  /*cb60*/  HMMA.16816.F32 R48, R196, R218, R48 ;  /* 0x000000dac430723c */ /* 0x000ff00000001830 */
[-C--:B---3--:R-:W-:Y:S08]  /*cb70*/  HMMA.16816.F32 R4, R204, R220.reuse, R4 ;  /* 0x000000dccc04723c */ /* 0x088ff00000001804 */
[C---:B------:R-:W-:Y:S08]  /*cb80*/  HMMA.16816.F32 R8, R172.reuse, R220, R8 ;  /* 0x000000dcac08723c */ /* 0x040ff00000001808 */
[-C--:B------:R-:W-:Y:S08]  /*cb90*/  HMMA.16816.F32 R12, R172, R222.reuse, R12 ;  /* 0x000000deac0c723c */ /* 0x080ff0000000180c */
[C---:B------:R-:W-:Y:S04]  /*cba0*/  HMMA.16816.F32 R16, R204.reuse, R222, R16 ;  /* 0x000000decc10723c */ /* 0x040fe80000001810 */
[----:B------:R-:W-:Y:S02]  /*cbb0*/  FMNMX.FTZ R3, R4, R0, !PT ;  /* 0x0000000004037209 */ /* 0x000fe40007810000 */
[----:B------:R-:W-:Y:S02]  /*cbc0*/  FMNMX.FTZ R165, R6, R2, !PT ;  /* 0x0000000206a57209 */ /* 0x000fe40007810000 */
[-C--:B--2---:R-:W-:Y:S04]  /*cbd0*/  HMMA.16816.F32 R20, R204, R212.reuse, R20 ;  /* 0x000000d4cc14723c */ /* 0x084fe80000001814 */
        /* <DEDUP_REMOVED lines=40> */
[----:B------:R-:W2:Y:S01]  /*ce60*/  SHFL.BFLY PT, R167, R3, 0x2, 0x1f ;  /* 0x0c401f0003a77f89 */ /* 0x000ea200000e0000 */
[----:B------:R-:W-:Y:S04]  /*ce70*/  FMNMX.FTZ R165, R44, R165, !PT ;  /* 0x000000a52ca57209 */ /* 0x000fe80007810000 */
[----:B------:R-:W-:Y:S05]  /*ce80*/  FMNMX.FTZ R165, R45, R165, !PT ;  /* 0x000000a52da57209 */ /* 0x000fea0007810000 */
[----:B------:R-:W3:Y:S01]  /*ce90*/  SHFL.BFLY PT, R168, R165, 0x2, 0x1f ;  /* 0x0c401f00a5a87f89 */ /* 0x000ee200000e0000 */
[----:B-1----:R-:W-:Y:S02]  /*cea0*/  FMNMX.FTZ R169, R169, R166, !PT ;  /* 0x000000a6a9a97209 */ /* 0x002fe40007810000 */
[----:B------:R-:W-:Y:S05]  /*ceb0*/  FMNMX.FTZ R166, R10, R170, !PT ;  /* 0x000000aa0aa67209 */ /* 0x000fea0007810000 */
[----:B------:R-:W1:Y:S01]  /*cec0*/  SHFL.BFLY PT, R171, R169, 0x1, 0x1f ;  /* 0x0c201f00a9ab7f89 */ /* 0x000e6200000e0000 */
[----:B------:R-:W-:Y:S04]  /*ced0*/  FMNMX.FTZ R166, R11, R166, !PT ;  /* 0x000000a60ba67209 */ /* 0x000fe80007810000 */
[----:B------:R-:W-:Y:S02]  /*cee0*/  FMNMX.FTZ R166, R14, R166, !PT ;  /* 0x000000a60ea67209 */ /* 0x000fe40007810000 */
[----:B--2---:R-:W-:Y:S02]  /*cef0*/  FMNMX.FTZ R3, R3, R167, !PT ;  /* 0x000000a703037209 */ /* 0x004fe40007810000 */
[----:B------:R-:W-:Y:S03]  /*cf00*/  FMNMX.FTZ R166, R15, R166, !PT ;  /* 0x000000a60fa67209 */ /* 0x000fe60007810000 */
[----:B------:R-:W2:Y:S01]  /*cf10*/  SHFL.BFLY PT, R167, R3, 0x1, 0x1f ;  /* 0x0c201f0003a77f89 */ /* 0x000ea200000e0000 */
[----:B------:R-:W-:Y:S02]  /*cf20*/  FMNMX.FTZ R166, R26, R166, !PT ;  /* 0x000000a61aa67209 */ /* 0x000fe40007810000 */
[----:B---3--:R-:W-:Y:S02]  /*cf30*/  FMNMX.FTZ R165, R165, R168, !PT ;  /* 0x000000a8a5a57209 */ /* 0x008fe40007810000 */
[----:B------:R-:W-:Y:S03]  /*cf40*/  FMNMX.FTZ R166, R27, R166, !PT ;  /* 0x000000a61ba67209 */ /* 0x000fe60007810000 */
[----:B------:R-:W3:Y:S01]  /*cf50*/  SHFL.BFLY PT, R172, R165, 0x1, 0x1f ;  /* 0x0c201f00a5ac7f89 */ /* 0x000ee200000e0000 */
[----:B------:R-:W-:Y:S02]  /*cf60*/  FMNMX.FTZ R166, R30, R166, !PT ;  /* 0x000000a61ea67209 */ /* 0x000fe40007810000 */
[----:B-1----:R-:W-:Y:S02]  /*cf70*/  FMNMX.FTZ R169, R169, R171, !PT ;  /* 0x000000aba9a97209 */ /* 0x002fe40007810000 */
[----:B------:R-:W-:Y:S03]  /*cf80*/  FMNMX.FTZ R166, R31, R166, !PT ;  /* 0x000000a61fa67209 */ /* 0x000fe60007810000 */
[C---:B------:R-:W-:Y:S02]  /*cf90*/  FADD.FTZ R0, -R169.reuse, R0 ;  /* 0x00000000a9007221 */ /* 0x040fe40000010100 */
[----:B------:R-:W-:Y:S02]  /*cfa0*/  FMUL.FTZ R204, R169, c[0x0][0x2d0] ;  /* 0x0000b400a9cc7a20 */ /* 0x000fe40000410000 */
[----:B------:R-:W-:Y:S02]  /*cfb0*/  FMUL.FTZ R0, R0, c[0x0][0x2d0] ;  /* 0x0000b40000007a20 */ /* 0x000fe40000410000 */
[--C-:B------:R-:W-:Y:S01]  /*cfc0*/  FFMA.FTZ R4, R4, c[0x0][0x2d0], -R204.reuse ;  /* 0x0000b40004047a23 */ /* 0x100fe200000108cc */
[----:B--2---:R-:W-:Y:S01]  /*cfd0*/  FMNMX.FTZ R168, R3, R167, !PT ;  /* 0x000000a703a87209 */ /* 0x004fe20007810000 */
[--C-:B------:R-:W-:Y:S01]  /*cfe0*/  FFMA.FTZ R5, R5, c[0x0][0x2d0], -R204.reuse ;  /* 0x0000b40005057a23 */ /* 0x100fe200000108cc */
[----:B------:R-:W-:Y:S01]  /*cff0*/  FMNMX.FTZ R3, R42, R166, !PT ;  /* 0x000000a62a037209 */ /* 0x000fe20007810000 */
[----:B------:R1:W-:Y:S01]  /*d000*/  MUFU.EX2 R245, R4 ;  /* 0x0000000400f57308 */ /* 0x0003e20000000800 */
[----:B------:R-:W-:Y:S02]  /*d010*/  FFMA.FTZ R16, R16, c[0x0][0x2d0], -R204 ;  /* 0x0000b40010107a23 */ /* 0x000fe400000108cc */
[C---:B------:R-:W-:Y:S02]  /*d020*/  FADD.FTZ R2, -R168.reuse, R2 ;  /* 0x00000002a8027221 */ /* 0x040fe40000010100 */
[----:B------:R-:W-:Y:S01]  /*d030*/  FMUL.FTZ R205, R168, c[0x0][0x2d0] ;  /* 0x0000b400a8cd7a20 */ /* 0x000fe20000410000 */
[----:B---3--:R-:W-:Y:S01]  /*d040*/  FMNMX.FTZ R167, R165, R172, !PT ;  /* 0x000000aca5a77209 */ /* 0x008fe20007810000 */
[----:B------:R-:W-:Y:S02]  /*d050*/  FMUL.FTZ R2, R2, c[0x0][0x2d0] ;  /* 0x0000b40002027a20 */ /* 0x000fe40000410000 */
[--C-:B------:R-:W-:Y:S01]  /*d060*/  FFMA.FTZ R6, R6, c[0x0][0x2d0], -R205.reuse ;  /* 0x0000b40006067a23 */ /* 0x100fe200000108cd */
[----:B------:R2:W-:Y:S01]  /*d070*/  MUFU.EX2 R166, R0 ;  /* 0x0000000000a67308 */ /* 0x0005e20000000800 */
[----:B------:R-:W-:Y:S02]  /*d080*/  FMUL.FTZ R206, R167, c[0x0][0x2d0] ;  /* 0x0000b400a7ce7a20 */ /* 0x000fe40000410000 */
[--C-:B------:R-:W-:Y:S02]  /*d090*/  FFMA.FTZ R7, R7, c[0x0][0x2d0], -R205.reuse ;  /* 0x0000b40007077a23 */ /* 0x100fe400000108cd */
[--C-:B------:R-:W-:Y:S02]  /*d0a0*/  FFMA.FTZ R8, R8, c[0x0][0x2d0], -R206.reuse ;  /* 0x0000b40008087a23 */ /* 0x100fe400000108ce */
[----:B------:R-:W-:Y:S02]  /*d0b0*/  FFMA.FTZ R9, R9, c[0x0][0x2d0], -R206 ;  /* 0x0000b40009097a23 */ /* 0x000fe400000108ce */
[----:B------:R-:W-:Y:S01]  /*d0c0*/  FFMA.FTZ R17, R17, c[0x0][0x2d0], -R204 ;  /* 0x0000b40011117a23 */ /* 0x000fe200000108cc */
[----:B------:R3:W-:Y:S01]  /*d0d0*/  MUFU.EX2 R165, R2 ;  /* 0x0000000200a57308 */ /* 0x0007e20000000800 */
[--C-:B------:R-:W-:Y:S02]  /*d0e0*/  FFMA.FTZ R18, R18, c[0x0][0x2d0], -R205.reuse ;  /* 0x0000b40012127a23 */ /* 0x100fe400000108cd */
[--C-:B------:R-:W-:Y:S01]  /*d0f0*/  FFMA.FTZ R19, R19, c[0x0][0x2d0], -R205.reuse ;  /* 0x0000b40013137a23 */ /* 0x100fe200000108cd */
[----:B-1----:R-:W-:Y:S01]  /*d100*/  @P0 MOV R4, R250 ;  /* 0x000000fa00040202 */ /* 0x002fe20000000f00 */
[--C-:B------:R-:W-:Y:S01]  /*d110*/  FFMA.FTZ R12, R12, c[0x0][0x2d0], -R206.reuse ;  /* 0x0000b4000c0c7a23 */ /* 0x100fe200000108ce */
[----:B------:R-:W4:Y:S01]  /*d120*/  LDL.LU R250, [R1+0x1c] ;  /* 0x00001c0001fa7983 */ /* 0x000f220000300800 */
[----:B------:R-:W-:Y:S02]  /*d130*/  FFMA.FTZ R13, R13, c[0x0][0x2d0], -R206 ;  /* 0x0000b4000d0d7a23 */ /* 0x000fe400000108ce */
[--C-:B------:R-:W-:Y:S01]  /*d140*/  FFMA.FTZ R20, R20, c[0x0][0x2d0], -R204.reuse ;  /* 0x0000b40014147a23 */ /* 0x100fe200000108cc */
[----:B------:R-:W1:Y:S01]  /*d150*/  MUFU.EX2 R246, R5 ;  /* 0x0000000500f67308 */ /* 0x000e620000000800 */
[----:B------:R-:W4:Y:S01]  /*d160*/  LDL.LU R249, [R1+0x20] ;  /* 0x0000200001f97983 */ /* 0x000f220000300800 */
[--C-:B------:R-:W-:Y:S01]  /*d170*/  FFMA.FTZ R21, R21, c[0x0][0x2d0], -R204.reuse ;  /* 0x0000b40015157a23 */ /* 0x100fe200000108cc */
[----:B--2---:R-:W-:Y:S01]  /*d180*/  FMNMX.FTZ R0, R43, R3, !PT ;  /* 0x000000032b007209 */ /* 0x004fe20007810000 */
[--C-:B------:R-:W-:Y:S02]  /*d190*/  FFMA.FTZ R22, R22, c[0x0][0x2d0], -R205.reuse ;  /* 0x0000b40016167a23 */ /* 0x100fe400000108cd */
[----:B------:R-:W-:Y:S01]  /*d1a0*/  FFMA.FTZ R33, R33, c[0x0][0x2d0], -R204 ;  /* 0x0000b40021217a23 */ /* 0x000fe200000108cc */
[----:B------:R-:W-:Y:S01]  /*d1b0*/  FMNMX.FTZ R0, R46, R0, !PT ;  /* 0x000000002e007209 */ /* 0x000fe20007810000 */
[--C-:B------:R-:W-:Y:S02]  /*d1c0*/  FFMA.FTZ R34, R34, c[0x0][0x2d0], -R205.reuse ;  /* 0x0000b40022227a23 */ /* 0x100fe400000108cd */
[----:B------:R-:W-:Y:S01]  /*d1d0*/  MUFU.EX2 R222, R6 ;  /* 0x0000000600de7308 */ /* 0x000fe20000000800 */
[--C-:B------:R-:W-:Y:S01]  /*d1e0*/  FFMA.FTZ R35, R35, c[0x0][0x2d0], -R205.reuse ;  /* 0x0000b40023237a23 */ /* 0x100fe200000108cd */
[----:B------:R-:W-:Y:S01]  /*d1f0*/  FMNMX.FTZ R0, R47, R0, !PT ;  /* 0x000000002f007209 */ /* 0x000fe20007810000 */
[----:B------:R-:W-:Y:S02]  /*d200*/  FFMA.FTZ R24, R24, c[0x0][0x2d0], -R206 ;  /* 0x0000b40018187a23 */ /* 0x000fe400000108ce */
[----:B---3--:R-:W-:Y:S02]  /*d210*/  FADD.FTZ R2, -R167, R164 ;  /* 0x000000a4a7027221 */ /* 0x008fe40000010100 */
[----:B------:R-:W2:Y:S01]  /*d220*/  SHFL.BFLY PT, R3, R0, 0x2, 0x1f ;  /* 0x0c401f0000037f89 */ /* 0x000ea200000e0000 */
[----:B------:R-:W-:Y:S02]  /*d230*/  FFMA.FTZ R25, R25, c[0x0][0x2d0], -R206 ;  /* 0x0000b40019197a23 */ /* 0x000fe400000108ce */
[----:B------:R-:W-:Y:S01]  /*d240*/  FMUL.FTZ R2, R2, c[0x0][0x2d0] ;  /* 0x0000b40002027a20 */ /* 0x000fe20000410000 */
[----:B------:R-:W-:Y:S01]  /*d250*/  MUFU.EX2 R221, R8 ;  /* 0x0000000800dd7308 */ /* 0x000fe20000000800 */
[--C-:B------:R-:W-:Y:S01]  /*d260*/  FFMA.FTZ R36, R36, c[0x0][0x2d0], -R204.reuse ;  /* 0x0000b40024247a23 */ /* 0x100fe200000108cc */
[----:B-1----:R-:W-:Y:S01]  /*d270*/  F2FP.PACK_AB R172, R246, R245 ;  /* 0x000000f5f6ac723e */ /* 0x002fe200000000ff */
[----:B------:R-:W-:Y:S02]  /*d280*/  FFMA.FTZ R37, R37, c[0x0][0x2d0], -R204 ;  /* 0x0000b40025257a23 */ /* 0x000fe400000108cc */
[--C-:B------:R-:W-:Y:S02]  /*d290*/  FFMA.FTZ R38, R38, c[0x0][0x2d0], -R205.reuse ;  /* 0x0000b40026267a23 */ /* 0x100fe400000108cd */
[----:B------:R-:W-:Y:S03]  /*d2a0*/  FFMA.FTZ R39, R39, c[0x0][0x2d0], -R205 ;  /* 0x0000b40027277a23 */ /* 0x000fe600000108cd */
[----:B------:R1:W3:Y:S01]  /*d2b0*/  MUFU.EX2 R164, R2 ;  /* 0x0000000200a47308 */ /* 0x0002e20000000800 */
[C---:B------:R-:W-:Y:S02]  /*d2c0*/  FMUL.FTZ R132, R166.reuse, R132 ;  /* 0x00000084a6847220 */ /* 0x040fe40000410000 */
[C---:B------:R-:W-:Y:S02]  /*d2d0*/  FMUL.FTZ R133, R166.reuse, R133 ;  /* 0x00000085a6857220 */ /* 0x040fe40000410000 */
[C---:B------:R-:W-:Y:S02]  /*d2e0*/  FMUL.FTZ R134, R165.reuse, R134 ;  /* 0x00000086a5867220 */ /* 0x040fe40000410000 */
[C---:B------:R-:W-:Y:S02]  /*d2f0*/  FMUL.FTZ R135, R165.reuse, R135 ;  /* 0x00000087a5877220 */ /* 0x040fe40000410000 */
[----:B------:R-:W-:Y:S01]  /*d300*/  FMUL.FTZ R144, R166, R144 ;  /* 0x00000090a6907220 */ /* 0x000fe20000410000 */
[----:B--2---:R-:W-:Y:S01]  /*d310*/  FMNMX.FTZ R0, R0, R3, !PT ;  /* 0x0000000300007209 */ /* 0x004fe20007810000 */
[----:B------:R-:W2:Y:S01]  /*d320*/  MUFU.EX2 R223, R7 ;  /* 0x0000000700df7308 */ /* 0x000ea20000000800 */
[----:B------:R-:W-:Y:S01]  /*d330*/  @P0 MOV R5, R193 ;  /* 0x000000c100050202 */ /* 0x000fe20000000f00 */
[C---:B------:R-:W-:Y:S02]  /*d340*/  FMUL.FTZ R145, R166.reuse, R145 ;  /* 0x00000091a6917220 */ /* 0x040fe40000410000 */
[C---:B------:R-:W-:Y:S02]  /*d350*/  FMUL.FTZ R146, R165.reuse, R146 ;  /* 0x00000092a5927220 */ /* 0x040fe40000410000 */
[C---:B------:R-:W-:Y:S02]  /*d360*/  FMUL.FTZ R147, R165.reuse, R147 ;  /* 0x00000093a5937220 */ /* 0x040fe40000410000 */
[C---:B------:R-:W-:Y:S02]  /*d370*/  FMUL.FTZ R148, R166.reuse, R148 ;  /* 0x00000094a6947220 */ /* 0x040fe40000410000 */
[----:B------:R2:W-:Y:S01]  /*d380*/  MUFU.EX2 R220, R9 ;  /* 0x0000000900dc7308 */ /* 0x0005e20000000800 */
[----:B------:R-:W-:Y:S01]  /*d390*/  FMUL.FTZ R149, R166, R149 ;  /* 0x00000095a6957220 */ /* 0x000fe20000410000 */
[----:B-1----:R-:W1:Y:S01]  /*d3a0*/  SHFL.BFLY PT, R2, R0, 0x1, 0x1f ;  /* 0x0c201f0000027f89 */ /* 0x002e6200000e0000 */
[C---:B------:R-:W-:Y:S02]  /*d3b0*/  FMUL.FTZ R150, R165.reuse, R150 ;  /* 0x00000096a5967220 */ /* 0x040fe40000410000 */
[----:B------:R-:W-:Y:S02]  /*d3c0*/  FMUL.FTZ R151, R165, R151 ;  /* 0x00000097a5977220 */ /* 0x000fe40000410000 */
[C---:B---3--:R-:W-:Y:S03]  /*d3d0*/  FMUL.FTZ R152, R164.reuse, R152 ;  /* 0x00000098a4987220 */ /* 0x048fe60000410000 */
[----:B------:R-:W-:Y:S01]  /*d3e0*/  MUFU.EX2 R248, R16 ;  /* 0x0000001000f87308 */ /* 0x000fe20000000800 */
[C---:B------:R-:W-:Y:S02]  /*d3f0*/  FMUL.FTZ R153, R164.reuse, R153 ;  /* 0x00000099a4997220 */ /* 0x040fe40000410000 */
[C---:B------:R-:W-:Y:S01]  /*d400*/  FMUL.FTZ R156, R164.reuse, R156 ;  /* 0x0000009ca49c7220 */ /* 0x040fe20000410000 */
[----:B--2---:R-:W-:Y:S01]  /*d410*/  F2FP.PACK_AB R173, R223, R222 ;  /* 0x000000dedfad723e */ /* 0x004fe200000000ff */
[----:B------:R-:W-:Y:S02]  /*d420*/  FMUL.FTZ R157, R164, R157 ;  /* 0x0000009da49d7220 */ /* 0x000fe40000410000 */
[C---:B------:R-:W-:Y:S02]  /*d430*/  FMUL.FTZ R160, R166.reuse, R160 ;  /* 0x000000a0a6a07220 */ /* 0x040fe40000410000 */
[C---:B------:R-:W-:Y:S01]  /*d440*/  FMUL.FTZ R161, R166.reuse, R161 ;  /* 0x000000a1a6a17220 */ /* 0x040fe20000410000 */
[----:B------:R-:W2:Y:S01]  /*d450*/  MUFU.EX2 R247, R17 ;  /* 0x0000001100f77308 */ /* 0x000ea20000000800 */
[C---:B------:R-:W-:Y:S02]  /*d460*/  FMUL.FTZ R162, R165.reuse, R162 ;  /* 0x000000a2a5a27220 */ /* 0x040fe40000410000 */
[C---:B------:R-:W-:Y:S02]  /*d470*/  FMUL.FTZ R163, R165.reuse, R163 ;  /* 0x000000a3a5a37220 */ /* 0x040fe40000410000 */
[----:B------:R-:W-:Y:S01]  /*d480*/  FMUL.FTZ R52, R166, R52 ;  /* 0x00000034a6347220 */ /* 0x000fe20000410000 */
[----:B-1----:R-:W-:Y:S01]  /*d490*/  FMNMX.FTZ R3, R0, R2, !PT ;  /* 0x0000000200037209 */ /* 0x002fe20007810000 */
[----:B------:R-:W-:Y:S01]  /*d4a0*/  FMUL.FTZ R53, R166, R53 ;  /* 0x00000035a6357220 */ /* 0x000fe20000410000 */
[----:B------:R-:W-:Y:S02]  /*d4b0*/  MOV R2, UR26 ;  /* 0x0000001a00027c02 */ /* 0x000fe40008000f00 */
[----:B------:R1:W-:Y:S01]  /*d4c0*/  MUFU.EX2 R244, R18 ;  /* 0x0000001200f47308 */ /* 0x0003e20000000800 */
[----:B------:R-:W-:Y:S02]  /*d4d0*/  FMUL.FTZ R54, R165, R54 ;  /* 0x00000036a5367220 */ /* 0x000fe40000410000 */
[C---:B------:R-:W-:Y:S02]  /*d4e0*/  FADD.FTZ R0, -R3.reuse, R170 ;  /* 0x000000aa03007221 */ /* 0x040fe40000010100 */
[----:B------:R-:W-:Y:S04]  /*d4f0*/  @P0 IMAD.WIDE.U32 R4, R2, 0x30, R4 ;  /* 0x0000003002040825 */ /* 0x000fe800078e0004 */
[----:B------:R-:W-:Y:S01]  /*d500*/  FMUL.FTZ R2, R3, c[0x0][0x2d0] ;  /* 0x0000b40003027a20 */ /* 0x000fe20000410000 */
[----:B------:R-:W-:Y:S01]  /*d510*/  @P0 SHF.L.U32 R6, R4, 0x1, RZ ;  /* 0x0000000104060819 */ /* 0x000fe200000006ff */
[----:B------:R-:W3:Y:S01]  /*d520*/  MUFU.EX2 R242, R19 ;  /* 0x0000001300f27308 */ /* 0x000ee20000000800 */
[----:B------:R-:W-:Y:S01]  /*d530*/  @P0 IADD3 R5, R5, UR24, RZ ;  /* 0x0000001805050c10 */ /* 0x000fe2000fffe0ff */
[----:B------:R-:W-:Y:S01]  /*d540*/  @UP0 USHF.L.U32 UR24, UR4, 0x5, URZ ;  /* 0x0000000504180899 */ /* 0x000fe2000800063f */
[----:B------:R-:W-:Y:S01]  /*d550*/  @P0 IADD3 R8, P5, R6, 0x80, RZ ;  /* 0x0000008006080810 */ /* 0x000fe20007fbe0ff */
[----:B------:R-:W-:Y:S01]  /*d560*/  FMUL.FTZ R0, R0, c[0x0][0x2d0] ;  /* 0x0000b40000007a20 */ /* 0x000fe20000410000 */
[----:B------:R-:W-:Y:S01]  /*d570*/  @P0 IADD3 R6, P1, R6, c[0x0][0x1c8], RZ ;  /* 0x0000720006060a10 */ /* 0x000fe20007f3e0ff */
[--C-:B------:R-:W-:Y:S01]  /*d580*/  FFMA.FTZ R10, R10, c[0x0][0x2d0], -R2.reuse ;  /* 0x0000b4000a0a7a23 */ /* 0x100fe20000010802 */
[----:B------:R-:W-:Y:S01]  /*d590*/  @P0 SHF.L.U64.HI R5, R4, 0x1, R5 ;  /* 0x0000000104050819 */ /* 0x000fe20000010205 */
[--C-:B------:R-:W-:Y:S01]  /*d5a0*/  FFMA.FTZ R11, R11, c[0x0][0x2d0], -R2.reuse ;  /* 0x0000b4000b0b7a23 */ /* 0x100fe20000010802 */
[----:B------:R-:W-:Y:S01]  /*d5b0*/  @P0 IADD3 R8, P2, R8, c[0x0][0x1c8], RZ ;  /* 0x0000720008080a10 */ /* 0x000fe20007f5e0ff */
[--C-:B------:R-:W-:Y:S01]  /*d5c0*/  FFMA.FTZ R14, R14, c[0x0][0x2d0], -R2.reuse ;  /* 0x0000b4000e0e7a23 */ /* 0x100fe20000010802 */
[----:B------:R-:W-:Y:S01]  /*d5d0*/  @P0 IADD3.X R7, R5, c[0x0][0x1cc], RZ, P1, !PT ;  /* 0x0000730005070a10 */ /* 0x000fe20000ffe4ff */
[--C-:B------:R-:W-:Y:S01]  /*d5e0*/  FFMA.FTZ R15, R15, c[0x0][0x2d0], -R2.reuse ;  /* 0x0000b4000f0f7a23 */ /* 0x100fe20000010802 */
[----:B------:R-:W-:Y:S01]  /*d5f0*/  @P0 IADD3.X R9, RZ, c[0x0][0x1cc], R5, P2, P5 ;  /* 0x00007300ff090a10 */ /* 0x000fe200017ea405 */
[----:B------:R-:W3:Y:S01]  /*d600*/  MUFU.EX2 R0, R0 ;  /* 0x0000000000007308 */ /* 0x000ee20000000800 */
[----:B------:R-:W-:Y:S01]  /*d610*/  @P0 IADD3 R4, P1, R6, UR24, RZ ;  /* 0x0000001806040c10 */ /* 0x000fe2000ff3e0ff */
[----:B------:R3:W-:Y:S01]  /*d620*/  @P0 LDGSTS.E.BYPASS.LTC128B.128 [R243+0x5080], [R6.64], !P4 ;  /* 0x0508000006f30fae */ /* 0x0007e2000e101d54 */
[----:B--2---:R-:W-:Y:S01]  /*d630*/  F2FP.PACK_AB R174, R247, R248 ;  /* 0x000000f8f7ae723e */ /* 0x004fe200000000ff */
[C---:B------:R-:W-:Y:S01]  /*d640*/  FMUL.FTZ R16, R166.reuse, R188 ;  /* 0x000000bca6107220 */ /* 0x040fe20000410000 */
[----:B------:R-:W-:Y:S01]  /*d650*/  @P0 IADD3.X R5, R7, UR25, RZ, P1, !PT ;  /* 0x0000001907050c10 */ /* 0x000fe20008ffe4ff */
[----:B------:R-:W-:Y:S01]  /*d660*/  FMUL.FTZ R17, R166, R189 ;  /* 0x000000bda6117220 */ /* 0x000fe20000410000 */
[----:B------:R-:W-:Y:S01]  /*d670*/  UISETP.GT.AND UP0, UPT, UR23, UR22, UPT ;  /* 0x000000161700728c */ /* 0x000fe2000bf04270 */
[C---:B-1----:R-:W-:Y:S02]  /*d680*/  FMUL.FTZ R18, R165.reuse, R190 ;  /* 0x000000bea5127220 */ /* 0x042fe40000410000 */
[----:B------:R1:W-:Y:S01]  /*d690*/  @P0 LDGSTS.E.BYPASS.LTC128B.128 [R243+0x6880], [R8.64], !P3 ;  /* 0x0688000008f30fae */ /* 0x0003e2000d901d54 */
[----:B------:R2:W-:Y:S01]  /*d6a0*/  MUFU.EX2 R219, R12 ;  /* 0x0000000c00db7308 */ /* 0x0005e20000000800 */
[----:B---3--:R-:W-:Y:S01]  /*d6b0*/  F2FP.PACK_AB R175, R242, R244 ;  /* 0x000000f4f2af723e */ /* 0x008fe200000000ff */
[----:B------:R-:W-:Y:S01]  /*d6c0*/  FMUL.FTZ R19, R165, R191 ;  /* 0x000000bfa5137220 */ /* 0x000fe20000410000 */
[----:B------:R-:W-:Y:S01]  /*d6d0*/  UMOV UR23, UR13 ;  /* 0x0000000d00177c82 */ /* 0x000fe20008000000 */
[--C-:B------:R-:W-:Y:S02]  /*d6e0*/  FFMA.FTZ R26, R26, c[0x0][0x2d0], -R2.reuse ;  /* 0x0000b4001a1a7a23 */ /* 0x100fe40000010802 */
[----:B------:R-:W-:Y:S01]  /*d6f0*/  FFMA.FTZ R27, R27, c[0x0][0x2d0], -R2 ;  /* 0x0000b4001b1b7a23 */ /* 0x000fe20000010802 */
[----:B------:R3:W-:Y:S01]  /*d700*/  @P0 LDGSTS.E.BYPASS.LTC128B.128 [R243+0x5880], [R4.64], !P4 ;  /* 0x0588000004f30fae */ /* 0x0007e2000e101d54 */
[----:B------:R-:W-:Y:S02]  /*d710*/  FMUL.FTZ R55, R165, R55 ;  /* 0x00000037a5377220 */ /* 0x000fe40000410000 */
[----:B------:R3:W-:Y:S01]  /*d720*/  MUFU.EX2 R218, R13 ;  /* 0x0000000d00da7308 */ /* 0x0007e20000000800 */
[----:B------:R-:W-:Y:S02]  /*d730*/  FMUL.FTZ R56, R164, R56 ;  /* 0x00000038a4387220 */ /* 0x000fe40000410000 */
[C---:B------:R-:W-:Y:S02]  /*d740*/  FMUL.FTZ R154, R0.reuse, R154 ;  /* 0x0000009a009a7220 */ /* 0x040fe40000410000 */
[----:B------:R3:W-:Y:S01]  /*d750*/  @P0 LDGSTS.E.BYPASS.LTC128B.128 [R243+0x7080], [R4.64+0x80], !P3 ;  /* 0x0708008004f30fae */ /* 0x0007e2000d901d54 */
[----:B------:R-:W-:Y:S01]  /*d760*/  FMUL.FTZ R155, R0, R155 ;  /* 0x0000009b009b7220 */ /* 0x000fe20000410000 */
[----:B------:R-:W-:Y:S01]  /*d770*/  @P0 IADD3 R6, P2, R4, UR24, RZ ;  /* 0x0000001804060c10 */ /* 0x000fe2000ff5e0ff */
[C---:B------:R-:W-:Y:S02]  /*d780*/  FMUL.FTZ R158, R0.reuse, R158 ;  /* 0x0000009e009e7220 */ /* 0x040fe40000410000 */
[----:B------:R3:W-:Y:S01]  /*d790*/  MUFU.EX2 R201, R10 ;  /* 0x0000000a00c97308 */ /* 0x0007e20000000800 */
[----:B------:R-:W-:Y:S01]  /*d7a0*/  FMUL.FTZ R159, R0, R159 ;  /* 0x0000009f009f7220 */ /* 0x000fe20000410000 */
[----:B------:R-:W-:Y:S01]  /*d7b0*/  @P0 IADD3.X R7, R5, UR25, RZ, P2, !PT ;  /* 0x0000001905070c10 */ /* 0x000fe200097fe4ff */
[C---:B------:R-:W-:Y:S02]  /*d7c0*/  FMUL.FTZ R57, R164.reuse, R57 ;  /* 0x00000039a4397220 */ /* 0x040fe40000410000 */
[C---:B--2---:R-:W-:Y:S02]  /*d7d0*/  FMUL.FTZ R12, R164.reuse, R184 ;  /* 0x000000b8a40c7220 */ /* 0x044fe40000410000 */
[----:B------:R2:W-:Y:S01]  /*d7e0*/  @P0 LDGSTS.E.BYPASS.LTC128B.128 [R243+0x6080], [R6.64], !P4 ;  /* 0x0608000006f30fae */ /* 0x0005e2000e101d54 */
[C---:B-1----:R-:W-:Y:S02]  /*d7f0*/  FMUL.FTZ R8, R164.reuse, R180 ;  /* 0x000000b4a4087220 */ /* 0x042fe40000410000 */
[----:B------:R1:W1:Y:S01]  /*d800*/  MUFU.EX2 R200, R11 ;  /* 0x0000000b00c87308 */ /* 0x0002620000000800 */
[----:B------:R-:W-:Y:S02]  /*d810*/  FMUL.FTZ R9, R164, R181 ;  /* 0x000000b5a4097220 */ /* 0x000fe40000410000 */
[----:B------:R-:W-:Y:S02]  /*d820*/  FMUL.FTZ R58, R0, R58 ;  /* 0x0000003a003a7220 */ /* 0x000fe40000410000 */
[----:B------:R2:W-:Y:S01]  /*d830*/  @P0 LDGSTS.E.BYPASS.LTC128B.128 [R243+0x7880], [R6.64+0x80], !P3 ;  /* 0x0788008006f30fae */ /* 0x0005e2000d901d54 */
[----:B---3--:R-:W-:Y:S01]  /*d840*/  FMUL.FTZ R13, R164, R185 ;  /* 0x000000b9a40d7220 */ /* 0x008fe20000410000 */
[----:B------:R-:W-:Y:S01]  /*d850*/  PLOP3.LUT P0, PT, PT, PT, UP0, 0x80, 0x0 ;  /* 0x000000000000781c */ /* 0x000fe20003f0f008 */
[----:B------:R-:W-:Y:S02]  /*d860*/  FMUL.FTZ R59, R0, R59 ;  /* 0x0000003b003b7220 */ /* 0x000fe40000410000 */
[----:B------:R3:W-:Y:S01]  /*d870*/  MUFU.EX2 R202, R14 ;  /* 0x0000000e00ca7308 */ /* 0x0007e20000000800 */
[----:B------:R-:W-:Y:S02]  /*d880*/  FMUL.FTZ R60, R164, R60 ;  /* 0x0000003ca43c7220 */ /* 0x000fe40000410000 */
[----:B------:R-:W3:Y:S01]  /*d890*/  LDSM.16.MT88.4 R192, [R225+0x2080] ;  /* 0x00208000e1c0783b */ /* 0x000ee20000004200 */
[----:B------:R-:W-:Y:S01]  /*d8a0*/  FMUL.FTZ R4, R166, R176 ;  /* 0x000000b0a6047220 */ /* 0x000fe20000410000 */
[----:B------:R-:W-:Y:S01]  /*d8b0*/  F2FP.PACK_AB R176, R220, R221 ;  /* 0x000000dddcb0723e */ /* 0x000fe200000000ff */
[----:B------:R-:W-:Y:S02]  /*d8c0*/  FMUL.FTZ R5, R166, R177 ;  /* 0x000000b1a6057220 */ /* 0x000fe40000410000 */
[----:B------:R-:W-:Y:S02]  /*d8d0*/  FMUL.FTZ R10, R0, R182 ;  /* 0x000000b6000a7220 */ /* 0x000fe40000410000 */
[----:B------:R-:W3:Y:S01]  /*d8e0*/  MUFU.EX2 R203, R15 ;  /* 0x0000000f00cb7308 */ /* 0x000ee20000000800 */
[----:B------:R-:W3:Y:S01]  /*d8f0*/  LDSM.16.MT88.4 R196, [R226+0x2080] ;  /* 0x00208000e2c4783b */ /* 0x000ee20000004200 */
[----:B------:R-:W-:Y:S02]  /*d900*/  FMUL.FTZ R61, R164, R61 ;  /* 0x0000003da43d7220 */ /* 0x000fe40000410000 */
[----:B-1----:R-:W-:Y:S01]  /*d910*/  FMUL.FTZ R11, R0, R183 ;  /* 0x000000b7000b7220 */ /* 0x002fe20000410000 */
[----:B------:R-:W-:Y:S01]  /*d920*/  F2FP.PACK_AB R177, R200, R201 ;  /* 0x000000c9c8b1723e */ /* 0x000fe200000000ff */
[C---:B------:R-:W-:Y:S02]  /*d930*/  FMUL.FTZ R62, R0.reuse, R62 ;  /* 0x0000003e003e7220 */ /* 0x040fe40000410000 */
[----:B------:R-:W-:Y:S01]  /*d940*/  FMUL.FTZ R63, R0, R63 ;  /* 0x0000003f003f7220 */ /* 0x000fe20000410000 */
[----:B------:R-:W1:Y:S01]  /*d950*/  LDSM.16.MT88.4 R180, [R228+0x2080] ;  /* 0x00208000e4b4783b */ /* 0x000e620000004200 */
[----:B------:R-:W-:Y:S01]  /*d960*/  MUFU.EX2 R217, R20 ;  /* 0x0000001400d97308 */ /* 0x000fe20000000800 */
[----:B------:R-:W-:Y:S02]  /*d970*/  FMUL.FTZ R64, R166, R64 ;  /* 0x00000040a6407220 */ /* 0x000fe40000410000 */
[C---:B--2---:R-:W-:Y:S01]  /*d980*/  FMUL.FTZ R6, R165.reuse, R178 ;  /* 0x000000b2a5067220 */ /* 0x044fe20000410000 */
[----:B------:R-:W-:Y:S01]  /*d990*/  F2FP.PACK_AB R178, R218, R219 ;  /* 0x000000dbdab2723e */ /* 0x000fe200000000ff */
[C---:B------:R-:W-:Y:S02]  /*d9a0*/  FMUL.FTZ R7, R165.reuse, R179 ;  /* 0x000000b3a5077220 */ /* 0x040fe40000410000 */
[----:B------:R-:W-:Y:S01]  /*d9b0*/  LDSM.16.MT88.4 R188, [R225+0x3080] ;  /* 0x00308000e1bc783b */ /* 0x000fe20000004200 */
[----:B---3--:R-:W-:Y:S02]  /*d9c0*/  FMUL.FTZ R14, R0, R186 ;  /* 0x000000ba000e7220 */ /* 0x008fe40000410000 */
[----:B------:R-:W-:Y:S01]  /*d9d0*/  MUFU.EX2 R216, R21 ;  /* 0x0000001500d87308 */ /* 0x000fe20000000800 */
[----:B------:R-:W-:Y:S02]  /*d9e0*/  FMUL.FTZ R65, R166, R65 ;  /* 0x00000041a6417220 */ /* 0x000fe40000410000 */
[----:B------:R-:W-:Y:S01]  /*d9f0*/  FMUL.FTZ R66, R165, R66 ;  /* 0x00000042a5427220 */ /* 0x000fe20000410000 */
[----:B------:R-:W-:Y:S01]  /*da00*/  F2FP.PACK_AB R179, R203, R202 ;  /* 0x000000cacbb3723e */ /* 0x000fe200000000ff */
[----:B------:R-:W0:Y:S01]  /*da10*/  LDGDEPBAR ;  /* 0x00000000000079af */ /* 0x000e220000000000 */
[----:B------:R-:W-:Y:S02]  /*da20*/  FMUL.FTZ R15, R0, R187 ;  /* 0x000000bb000f7220 */ /* 0x000fe40000410000 */
[C---:B------:R-:W-:Y:S02]  /*da30*/  FMUL.FTZ R67, R165.reuse, R67 ;  /* 0x00000043a5437220 */ /* 0x040fe40000410000 */
[----:B------:R-:W-:Y:S01]  /*da40*/  MUFU.EX2 R213, R22 ;  /* 0x0000001600d57308 */ /* 0x000fe20000000800 */
[C---:B------:R-:W-:Y:S01]  /*da50*/  FMUL.FTZ R68, R166.reuse, R68 ;  /* 0x00000044a6447220 */ /* 0x040fe20000410000 */
[-C--:B------:R-:W-:Y:S01]  /*da60*/  HMMA.16816.F32 R4, R172, R192.reuse, R4 ;  /* 0x000000c0ac04723c */ /* 0x080fe20000001804 */
[----:B------:R-:W2:Y:S04]  /*da70*/  LDSM.16.MT88.4 R184, [R227+0x2080] ;  /* 0x00208000e3b8783b */ /* 0x000ea80000004200 */
[----:B------:R-:W-:Y:S03]  /*da80*/  FMUL.FTZ R69, R166, R69 ;  /* 0x00000045a6457220 */ /* 0x000fe60000410000 */
[----:B------:R-:W-:Y:S01]  /*da90*/  MUFU.EX2 R214, R33 ;  /* 0x0000002100d67308 */ /* 0x000fe20000000800 */
[C---:B------:R-:W-:Y:S04]  /*daa0*/  HMMA.16816.F32 R8, R176.reuse, R192, R8 ;  /* 0x000000c0b008723c */ /* 0x040fe80000001808 */
[C---:B------:R-:W-:Y:S02]  /*dab0*/  FMUL.FTZ R70, R165.reuse, R70 ;  /* 0x00000046a5467220 */ /* 0x040fe40000410000 */
[C---:B------:R-:W-:Y:S02]  /*dac0*/  FMUL.FTZ R71, R165.reuse, R71 ;  /* 0x00000047a5477220 */ /* 0x040fe40000410000 */
[-C--:B------:R-:W-:Y:S01]  /*dad0*/  HMMA.16816.F32 R12, R176, R194.reuse, R12 ;  /* 0x000000c2b00c723c */ /* 0x080fe2000000180c */
[----:B------:R-:W-:Y:S03]  /*dae0*/  MUFU.EX2 R211, R34 ;  /* 0x0000002200d37308 */ /* 0x000fe60000000800 */
[----:B------:R-:W-:Y:S02]  /*daf0*/  FFMA.FTZ R32, R32, c[0x0][0x2d0], -R204 ;  /* 0x0000b40020207a23 */ /* 0x000fe400000108cc */
[C---:B------:R-:W-:Y:S02]  /*db00*/  FMUL.FTZ R72, R164.reuse, R72 ;  /* 0x00000048a4487220 */ /* 0x040fe40000410000 */
[C---:B------:R-:W-:Y:S03]  /*db10*/  HMMA.16816.F32 R16, R172.reuse, R194, R16 ;  /* 0x000000c2ac10723c */ /* 0x040fe60000001810 */
[----:B------:R-:W-:Y:S01]  /*db20*/  MUFU.EX2 R210, R35 ;  /* 0x0000002300d27308 */ /* 0x000fe20000000800 */
[----:B------:R-:W-:Y:S02]  /*db30*/  FMUL.FTZ R73, R164, R73 ;  /* 0x00000049a4497220 */ /* 0x000fe40000410000 */
[----:B------:R-:W-:Y:S02]  /*db40*/  FMUL.FTZ R74, R0, R74 ;  /* 0x0000004a004a7220 */ /* 0x000fe40000410000 */
[-C--:B------:R-:W-:Y:S04]  /*db50*/  HMMA.16816.F32 R132, R172, R196.reuse, R132 ;  /* 0x000000c4ac84723c */ /* 0x080fe80000001884 */
[C---:B------:R-:W-:Y:S01]  /*db60*/  FMUL.FTZ R136, R164.reuse, R136 ;  /* 0x00000088a4887220 */ /* 0x040fe20000410000 */
[----:B------:R-:W-:Y:S01]  /*db70*/  MUFU.EX2 R209, R24 ;  /* 0x0000001800d17308 */ /* 0x000fe20000000800 */
[----:B------:R-:W-:Y:S02]  /*db80*/  FMUL.FTZ R137, R164, R137 ;  /* 0x00000089a4897220 */ /* 0x000fe40000410000 */
[C---:B------:R-:W-:Y:S04]  /*db90*/  FMUL.FTZ R138, R0.reuse, R138 ;  /* 0x0000008a008a7220 */ /* 0x040fe80000410000 */
[C---:B------:R-:W-:Y:S02]  /*dba0*/  FMUL.FTZ R139, R0.reuse, R139 ;  /* 0x0000008b008b7220 */ /* 0x040fe40000410000 */
[----:B------:R-:W-:Y:S01]  /*dbb0*/  FMUL.FTZ R75, R0, R75 ;  /* 0x0000004b004b7220 */ /* 0x000fe20000410000 */
[----:B------:R-:W3:Y:S01]  /*dbc0*/  MUFU.EX2 R208, R25 ;  /* 0x0000001900d07308 */ /* 0x000ee20000000800 */
[C---:B------:R-:W-:Y:S02]  /*dbd0*/  FMUL.FTZ R76, R164.reuse, R76 ;  /* 0x0000004ca44c7220 */ /* 0x040fe40000410000 */
[C---:B------:R-:W-:Y:S01]  /*dbe0*/  FMUL.FTZ R77, R164.reuse, R77 ;  /* 0x0000004da44d7220 */ /* 0x040fe20000410000 */
[C---:B------:R-:W-:Y:S04]  /*dbf0*/  HMMA.16816.F32 R136, R176.reuse, R196, R136 ;  /* 0x000000c4b088723c */ /* 0x040fe80000001888 */
[C---:B------:R-:W-:Y:S02]  /*dc00*/  FMUL.FTZ R140, R164.reuse, R140 ;  /* 0x0000008ca48c7220 */ /* 0x040fe40000410000 */
[----:B------:R-:W-:Y:S01]  /*dc10*/  FMUL.FTZ R141, R164, R141 ;  /* 0x0000008da48d7220 */ /* 0x000fe20000410000 */
[----:B------:R-:W-:Y:S01]  /*dc20*/  MUFU.EX2 R193, R26 ;  /* 0x0000001a00c17308 */ /* 0x000fe20000000800 */
[C---:B------:R-:W-:Y:S04]  /*dc30*/  FMUL.FTZ R142, R0.reuse, R142 ;  /* 0x0000008e008e7220 */ /* 0x040fe80000410000 */
[C---:B------:R-:W-:Y:S02]  /*dc40*/  FMUL.FTZ R143, R0.reuse, R143 ;  /* 0x0000008f008f7220 */ /* 0x040fe40000410000 */
[C---:B------:R-:W-:Y:S02]  /*dc50*/  FMUL.FTZ R78, R0.reuse, R78 ;  /* 0x0000004e004e7220 */ /* 0x040fe40000410000 */
[----:B------:R-:W-:Y:S01]  /*dc60*/  FMUL.FTZ R79, R0, R79 ;  /* 0x0000004f004f7220 */ /* 0x000fe20000410000 */
[----:B------:R2:W2:Y:S01]  /*dc70*/  MUFU.EX2 R192, R27 ;  /* 0x0000001b00c07308 */ /* 0x0004a20000000800 */
[C---:B------:R-:W-:Y:S01]  /*dc80*/  FMUL.FTZ R80, R166.reuse, R80 ;  /* 0x00000050a6507220 */ /* 0x040fe20000410000 */
[-C--:B------:R-:W-:Y:S03]  /*dc90*/  HMMA.16816.F32 R140, R176, R198.reuse, R140 ;  /* 0x000000c6b08c723c */ /* 0x080fe6000000188c */
[C---:B------:R-:W-:Y:S02]  /*dca0*/  FMUL.FTZ R81, R166.reuse, R81 ;  /* 0x00000051a6517220 */ /* 0x040fe40000410000 */
[C---:B------:R-:W-:Y:S02]  /*dcb0*/  FMUL.FTZ R82, R165.reuse, R82 ;  /* 0x00000052a5527220 */ /* 0x040fe40000410000 */
[C---:B------:R-:W-:Y:S01]  /*dcc0*/  FMUL.FTZ R83, R165.reuse, R83 ;  /* 0x00000053a5537220 */ /* 0x040fe20000410000 */
[C---:B------:R-:W-:Y:S01]  /*dcd0*/  HMMA.16816.F32 R144, R172.reuse, R198, R144 ;  /* 0x000000c6ac90723c */ /* 0x040fe20000001890 */
[----:B------:R-:W-:Y:S03]  /*dce0*/  MUFU.EX2 R198, R36 ;  /* 0x0000002400c67308 */ /* 0x000fe60000000800 */
[C---:B------:R-:W-:Y:S02]  /*dcf0*/  FMUL.FTZ R84, R166.reuse, R84 ;  /* 0x00000054a6547220 */ /* 0x040fe40000410000 */
[----:B------:R-:W-:Y:S02]  /*dd00*/  FMUL.FTZ R85, R166, R85 ;  /* 0x00000055a6557220 */ /* 0x000fe40000410000 */
[-C--:B-1----:R-:W-:Y:S03]  /*dd10*/  HMMA.16816.F32 R148, R172, R180.reuse, R148 ;  /* 0x000000b4ac94723c */ /* 0x082fe60000001894 */
[----:B------:R-:W-:Y:S01]  /*dd20*/  MUFU.EX2 R197, R37 ;  /* 0x0000002500c57308 */ /* 0x000fe20000000800 */
[C---:B------:R-:W-:Y:S01]  /*dd30*/  FMUL.FTZ R86, R165.reuse, R86 ;  /* 0x00000056a5567220 */ /* 0x040fe20000410000 */
[----:B--2---:R-:W-:Y:S01]  /*dd40*/  LDSM.16.MT88.4 R24, [R225+0x2880] ;  /* 0x00288000e118783b */ /* 0x004fe20000004200 */
[----:B------:R-:W-:Y:S02]  /*dd50*/  FMUL.FTZ R87, R165, R87 ;  /* 0x00000057a5577220 */ /* 0x000fe40000410000 */
[C---:B------:R-:W-:Y:S04]  /*dd60*/  HMMA.16816.F32 R152, R176.reuse, R180, R152 ;  /* 0x000000b4b098723c */ /* 0x040fe80000001898 */
[C---:B------:R-:W-:Y:S01]  /*dd70*/  FMUL.FTZ R88, R164.reuse, R88 ;  /* 0x00000058a4587220 */ /* 0x040fe20000410000 */
[----:B------:R-:W-:Y:S01]  /*dd80*/  MUFU.EX2 R194, R38 ;  /* 0x0000002600c27308 */ /* 0x000fe20000000800 */
[----:B------:R-:W-:Y:S02]  /*dd90*/  FMUL.FTZ R89, R164, R89 ;  /* 0x00000059a4597220 */ /* 0x000fe40000410000 */
[-C--:B------:R-:W-:Y:S04]  /*dda0*/  HMMA.16816.F32 R156, R176, R182.reuse, R156 ;  /* 0x000000b6b09c723c */ /* 0x080fe8000000189c */
[C---:B------:R-:W-:Y:S02]  /*ddb0*/  FMUL.FTZ R90, R0.reuse, R90 ;  /* 0x0000005a005a7220 */ /* 0x040fe40000410000 */
[----:B------:R-:W-:Y:S01]  /*ddc0*/  FMUL.FTZ R91, R0, R91 ;  /* 0x0000005b005b7220 */ /* 0x000fe20000410000 */
[----:B------:R1:W-:Y:S01]  /*ddd0*/  MUFU.EX2 R215, R32 ;  /* 0x0000002000d77308 */ /* 0x0003e20000000800 */
[C---:B------:R-:W-:Y:S01]  /*dde0*/  HMMA.16816.F32 R160, R172.reuse, R182, R160 ;  /* 0x000000b6aca0723c */ /* 0x040fe200000018a0 */
[----:B------:R-:W2:Y:S03]  /*ddf0*/  LDSM.16.MT88.4 R180, [R225+0x3880] ;  /* 0x00388000e1b4783b */ /* 0x000ea60000004200 */
[C---:B------:R-:W-:Y:S02]  /*de00*/  FMUL.FTZ R92, R164.reuse, R92 ;  /* 0x0000005ca45c7220 */ /* 0x040fe40000410000 */
[----:B------:R-:W-:Y:S02]  /*de10*/  FMUL.FTZ R93, R164, R93 ;  /* 0x0000005da45d7220 */ /* 0x000fe40000410000 */
[-C--:B------:R-:W-:Y:S04]  /*de20*/  HMMA.16816.F32 R52, R172, R184.reuse, R52 ;  /* 0x000000b8ac34723c */ /* 0x080fe80000001834 */
[C---:B------:R-:W-:Y:S02]  /*de30*/  FMUL.FTZ R94, R0.reuse, R94 ;  /* 0x0000005e005e7220 */ /* 0x040fe40000410000 */
[----:B------:R-:W-:Y:S02]  /*de40*/  FMUL.FTZ R95, R0, R95 ;  /* 0x0000005f005f7220 */ /* 0x000fe40000410000 */
[C---:B------:R-:W-:Y:S04]  /*de50*/  HMMA.16816.F32 R56, R176.reuse, R184, R56 ;  /* 0x000000b8b038723c */ /* 0x040fe80000001838 */
[C---:B------:R-:W-:Y:S02]  /*de60*/  FMUL.FTZ R96, R166.reuse, R96 ;  /* 0x00000060a6607220 */ /* 0x040fe40000410000 */
[C---:B------:R-:W-:Y:S02]  /*de70*/  FMUL.FTZ R97, R166.reuse, R97 ;  /* 0x00000061a6617220 */ /* 0x040fe40000410000 */
[-C--:B------:R-:W-:Y:S04]  /*de80*/  HMMA.16816.F32 R60, R176, R186.reuse, R60 ;  /* 0x000000bab03c723c */ /* 0x080fe8000000183c */
[--C-:B-1----:R-:W-:Y:S02]  /*de90*/  FFMA.FTZ R32, R23, c[0x0][0x2d0], -R205.reuse ;  /* 0x0000b40017207a23 */ /* 0x102fe400000108cd */
[----:B------:R-:W-:Y:S01]  /*dea0*/  LDSM.16.MT88.4 R20, [R228+0x3880] ;  /* 0x00388000e414783b */ /* 0x000fe20000004200 */
[C---:B------:R-:W-:Y:S01]  /*deb0*/  FMUL.FTZ R98, R165.reuse, R98 ;  /* 0x00000062a5627220 */ /* 0x040fe20000410000 */
[C---:B------:R-:W-:Y:S01]  /*dec0*/  HMMA.16816.F32 R64, R172.reuse, R186, R64 ;  /* 0x000000baac40723c */ /* 0x040fe20000001840 */
[----:B------:R1:W1:Y:S03]  /*ded0*/  MUFU.EX2 R212, R32 ;  /* 0x0000002000d47308 */ /* 0x0002660000000800 */
[C---:B------:R-:W-:Y:S02]  /*dee0*/  FMUL.FTZ R99, R165.reuse, R99 ;  /* 0x00000063a5637220 */ /* 0x040fe40000410000 */
[----:B------:R-:W3:Y:S01]  /*def0*/  LDSM.16.MT88.4 R184, [R226+0x3880] ;  /* 0x00388000e2b8783b */ /* 0x000ee20000004200 */
[C---:B------:R-:W-:Y:S01]  /*df00*/  FMUL.FTZ R100, R166.reuse, R100 ;  /* 0x00000064a6647220 */ /* 0x040fe20000410000 */
[-C--:B--2---:R-:W-:Y:S04]  /*df10*/  HMMA.16816.F32 R68, R172, R180.reuse, R68 ;  /* 0x000000b4ac44723c */ /* 0x084fe80000001844 */
[C---:B------:R-:W-:Y:S02]  /*df20*/  FMUL.FTZ R101, R166.reuse, R101 ;  /* 0x00000065a6657220 */ /* 0x040fe40000410000 */
[C---:B------:R-:W-:Y:S02]  /*df30*/  FMUL.FTZ R102, R165.reuse, R102 ;  /* 0x00000066a5667220 */ /* 0x040fe40000410000 */
[C---:B------:R-:W-:Y:S01]  /*df40*/  FMUL.FTZ R103, R165.reuse, R103 ;  /* 0x00000067a5677220 */ /* 0x040fe20000410000 */
[C---:B------:R-:W-:Y:S04]  /*df50*/  HMMA.16816.F32 R72, R176.reuse, R180, R72 ;  /* 0x000000b4b048723c */ /* 0x040fe80000001848 */
[C---:B------:R-:W-:Y:S02]  /*df60*/  FMUL.FTZ R112, R166.reuse, R112 ;  /* 0x00000070a6707220 */ /* 0x040fe40000410000 */
[C---:B------:R-:W-:Y:S02]  /*df70*/  FMUL.FTZ R113, R166.reuse, R113 ;  /* 0x00000071a6717220 */ /* 0x040fe40000410000 */
[-C--:B------:R-:W-:Y:S01]  /*df80*/  HMMA.16816.F32 R76, R176, R182.reuse, R76 ;  /* 0x000000b6b04c723c */ /* 0x080fe2000000184c */
[----:B-1----:R-:W1:Y:S03]  /*df90*/  LDSM.16.MT88.4 R32, [R227+0x3880] ;  /* 0x00388000e320783b */ /* 0x002e660000004200 */
[C---:B------:R-:W-:Y:S02]  /*dfa0*/  FMUL.FTZ R114, R165.reuse, R114 ;  /* 0x00000072a5727220 */ /* 0x040fe40000410000 */
[C---:B------:R-:W-:Y:S02]  /*dfb0*/  FMUL.FTZ R115, R165.reuse, R115 ;  /* 0x00000073a5737220 */ /* 0x040fe40000410000 */
[C---:B------:R-:W-:Y:S01]  /*dfc0*/  HMMA.16816.F32 R80, R172.reuse, R182, R80 ;  /* 0x000000b6ac50723c */ /* 0x040fe20000001850 */
[----:B------:R-:W2:Y:S03]  /*dfd0*/  LDSM.16.MT88.4 R180, [R226+0x2880] ;  /* 0x00288000e2b4783b */ /* 0x000ea60000004200 */
[C---:B------:R-:W-:Y:S02]  /*dfe0*/  FMUL.FTZ R116, R166.reuse, R116 ;  /* 0x00000074a6747220 */ /* 0x040fe40000410000 */
[----:B------:R-:W-:Y:S02]  /*dff0*/  FMUL.FTZ R117, R166, R117 ;  /* 0x00000075a6757220 */ /* 0x000fe40000410000 */
[C---:B------:R-:W-:Y:S04]  /*e000*/  FMUL.FTZ R118, R165.reuse, R118 ;  /* 0x00000076a5767220 */ /* 0x040fe80000410000 */
[----:B------:R-:W-:Y:S01]  /*e010*/  FMUL.FTZ R119, R165, R119 ;  /* 0x00000077a5777220 */ /* 0x000fe20000410000 */
[-C--:B---3--:R-:W-:Y:S03]  /*e020*/  HMMA.16816.F32 R84, R172, R184.reuse, R84 ;  /* 0x000000b8ac54723c */ /* 0x088fe60000001854 */
        /* <DEDUP_REMOVED lines=11> */
[----:B------:R-:W1:Y:S03]  /*e0e0*/  LDSM.16.MT88.4 R184, [R228+0x2880] ;  /* 0x00288000e4b8783b */ /* 0x000e660000004200 */
[----:B------:R-:W-:Y:S01]  /*e0f0*/  FFMA.FTZ R31, R31, c[0x0][0x2d0], -R2 ;  /* 0x0000b4001f1f7a23 */ /* 0x000fe20000010802 */
[----:B------:R2:W2:Y:S01]  /*e100*/  MUFU.EX2 R199, R29 ;  /* 0x0000001d00c77308 */ /* 0x0004a20000000800 */
[C---:B------:R-:W-:Y:S02]  /*e110*/  FMUL.FTZ R124, R164.reuse, R124 ;  /* 0x0000007ca47c7220 */ /* 0x040fe40000410000 */
[-C--:B------:R-:W-:Y:S04]  /*e120*/  HMMA.16816.F32 R100, R172, R20.reuse, R100 ;  /* 0x00000014ac64723c */ /* 0x080fe80000001864 */
[C---:B------:R-:W-:Y:S02]  /*e130*/  FMUL.FTZ R104, R164.reuse, R104 ;  /* 0x00000068a4687220 */ /* 0x040fe40000410000 */
[----:B------:R-:W-:Y:S01]  /*e140*/  FMUL.FTZ R105, R164, R105 ;  /* 0x00000069a4697220 */ /* 0x000fe20000410000 */
[----:B------:R4:W-:Y:S01]  /*e150*/  MUFU.EX2 R171, R30 ;  /* 0x0000001e00ab7308 */ /* 0x0009e20000000800 */
[C---:B------:R-:W-:Y:S04]  /*e160*/  FMUL.FTZ R106, R0.reuse, R106 ;  /* 0x0000006a006a7220 */ /* 0x040fe80000410000 */
[----:B------:R-:W-:Y:S01]  /*e170*/  FMUL.FTZ R107, R0, R107 ;  /* 0x0000006b006b7220 */ /* 0x000fe20000410000 */
[----:B---3--:R-:W-:Y:S01]  /*e180*/  F2FP.PACK_AB R28, R208, R209 ;  /* 0x000000d1d01c723e */ /* 0x008fe200000000ff */
[----:B------:R-:W-:Y:S02]  /*e190*/  FMUL.FTZ R125, R164, R125 ;  /* 0x0000007da47d7220 */ /* 0x000fe40000410000 */
[C---:B------:R-:W-:Y:S01]  /*e1a0*/  FMUL.FTZ R126, R0.reuse, R126 ;  /* 0x0000007e007e7220 */ /* 0x040fe20000410000 */
[----:B------:R-:W3:Y:S01]  /*e1b0*/  MUFU.EX2 R170, R31 ;  /* 0x0000001f00aa7308 */ /* 0x000ee20000000800 */
[----:B------:R-:W-:Y:S01]  /*e1c0*/  FMUL.FTZ R127, R0, R127 ;  /* 0x0000007f007f7220 */ /* 0x000fe20000410000 */
[C---:B------:R-:W-:Y:S04]  /*e1d0*/  HMMA.16816.F32 R104, R176.reuse, R20, R104 ;  /* 0x00000014b068723c */ /* 0x040fe80000001868 */
[----:B------:R-:W-:Y:S01]  /*e1e0*/  FMUL.FTZ R108, R164, R108 ;  /* 0x0000006ca46c7220 */ /* 0x000fe20000410000 */
[----:B--2---:R-:W-:Y:S01]  /*e1f0*/  F2FP.PACK_AB R29, R192, R193 ;  /* 0x000000c1c01d723e */ /* 0x004fe200000000ff */
[----:B------:R-:W-:Y:S01]  /*e200*/  FMUL.FTZ R109, R164, R109 ;  /* 0x0000006da46d7220 */ /* 0x000fe20000410000 */
[----:B------:R-:W-:Y:S01]  /*e210*/  F2FP.PACK_AB R20, R216, R217 ;  /* 0x000000d9d814723e */ /* 0x000fe200000000ff */
[----:B------:R-:W-:Y:S01]  /*e220*/  FMUL.FTZ R110, R0, R110 ;  /* 0x0000006e006e7220 */ /* 0x000fe20000410000 */
[----:B------:R-:W-:Y:S03]  /*e230*/  F2FP.PACK_AB R21, R212, R213 ;  /* 0x000000d5d415723e */ /* 0x000fe600000000ff */
[----:B------:R-:W-:Y:S01]  /*e240*/  FMUL.FTZ R111, R0, R111 ;  /* 0x0000006f006f7220 */ /* 0x000fe20000410000 */
[----:B----4-:R-:W-:Y:S01]  /*e250*/  F2FP.PACK_AB R30, R199, R207 ;  /* 0x000000cfc71e723e */ /* 0x010fe200000000ff */
[C---:B------:R-:W-:Y:S02]  /*e260*/  FMUL.FTZ R128, R166.reuse, R128 ;  /* 0x00000080a6807220 */ /* 0x040fe40000410000 */
[----:B------:R-:W-:Y:S02]  /*e270*/  FMUL.FTZ R129, R166, R129 ;  /* 0x00000081a6817220 */ /* 0x000fe40000410000 */
[C---:B------:R-:W-:Y:S01]  /*e280*/  FMUL.FTZ R130, R165.reuse, R130 ;  /* 0x00000082a5827220 */ /* 0x040fe20000410000 */
[-C--:B------:R-:W-:Y:S03]  /*e290*/  HMMA.16816.F32 R108, R176, R22.reuse, R108 ;  /* 0x00000016b06c723c */ /* 0x080fe6000000186c */
[----:B---3--:R-:W-:Y:S01]  /*e2a0*/  F2FP.PACK_AB R31, R170, R171 ;  /* 0x000000abaa1f723e */ /* 0x008fe200000000ff */
[----:B------:R-:W-:Y:S02]  /*e2b0*/  FMUL.FTZ R131, R165, R131 ;  /* 0x00000083a5837220 */ /* 0x000fe40000410000 */
[----:B------:R-:W-:Y:S02]  /*e2c0*/  FFMA.FTZ R49, R49, c[0x0][0x2d0], -R204 ;  /* 0x0000b40031317a23 */ /* 0x000fe400000108cc */
[C---:B------:R-:W-:Y:S02]  /*e2d0*/  HMMA.16816.F32 R112, R172.reuse, R22, R112 ;  /* 0x00000016ac70723c */ /* 0x040fe40000001870 */
[----:B------:R-:W-:Y:S02]  /*e2e0*/  MUFU.EX2 R195, R49 ;  /* 0x0000003100c37308 */ /* 0x000fe40000000800 */
[--C-:B------:R-:W-:Y:S02]  /*e2f0*/  FFMA.FTZ R51, R51, c[0x0][0x2d0], -R205.reuse ;  /* 0x0000b40033337a23 */ /* 0x100fe400000108cd */
[--C-:B------:R-:W-:Y:S01]  /*e300*/  FFMA.FTZ R40, R40, c[0x0][0x2d0], -R206.reuse ;  /* 0x0000b40028287a23 */ /* 0x100fe200000108ce */
[----:B------:R-:W-:Y:S01]  /*e310*/  F2FP.PACK_AB R22, R214, R215 ;  /* 0x000000d7d616723e */ /* 0x000fe200000000ff */
[-C--:B-1----:R-:W-:Y:S04]  /*e320*/  HMMA.16816.F32 R116, R172, R32.reuse, R116 ;  /* 0x00000020ac74723c */ /* 0x082fe80000001874 */
[----:B------:R1:W-:Y:S01]  /*e330*/  MUFU.EX2 R49, R39 ;  /* 0x0000002700317308 */ /* 0x0003e20000000800 */
[----:B------:R-:W-:Y:S01]  /*e340*/  F2FP.PACK_AB R23, R210, R211 ;  /* 0x000000d3d217723e */ /* 0x000fe200000000ff */
[----:B------:R-:W-:Y:S02]  /*e350*/  FFMA.FTZ R45, R45, c[0x0][0x2d0], -R206 ;  /* 0x0000b4002d2d7a23 */ /* 0x000fe400000108ce */
[C---:B------:R-:W-:Y:S04]  /*e360*/  HMMA.16816.F32 R120, R176.reuse, R32, R120 ;  /* 0x00000020b078723c */ /* 0x040fe80000001878 */
[----:B------:R-:W-:Y:S02]  /*e370*/  FFMA.FTZ R50, R50, c[0x0][0x2d0], -R205 ;  /* 0x0000b40032327a23 */ /* 0x000fe400000108cd */
[----:B------:R-:W-:Y:S01]  /*e380*/  MUFU.EX2 R51, R51 ;  /* 0x0000003300337308 */ /* 0x000fe20000000800 */
[----:B------:R-:W-:Y:S01]  /*e390*/  FFMA.FTZ R48, R48, c[0x0][0x2d0], -R204 ;  /* 0x0000b40030307a23 */ /* 0x000fe200000108cc */
[-C--:B------:R-:W-:Y:S04]  /*e3a0*/  HMMA.16816.F32 R124, R176, R34.reuse, R124 ;  /* 0x00000022b07c723c */ /* 0x080fe8000000187c */
[--C-:B------:R-:W-:Y:S02]  /*e3b0*/  FFMA.FTZ R41, R41, c[0x0][0x2d0], -R206.reuse ;  /* 0x0000b40029297a23 */ /* 0x100fe400000108ce */
[----:B------:R-:W-:Y:S02]  /*e3c0*/  FFMA.FTZ R44, R44, c[0x0][0x2d0], -R206 ;  /* 0x0000b4002c2c7a23 */ /* 0x000fe400000108ce */
[----:B------:R-:W-:Y:S01]  /*e3d0*/  HMMA.16816.F32 R128, R172, R34, R128 ;  /* 0x00000022ac80723c */ /* 0x000fe20000001880 */
[----:B------:R-:W2:Y:S01]  /*e3e0*/  LDSM.16.MT88.4 R32, [R227+0x2880] ;  /* 0x00288000e320783b */ /* 0x000ea20000004200 */
[----:B------:R-:W-:Y:S02]  /*e3f0*/  MUFU.EX2 R45, R45 ;  /* 0x0000002d002d7308 */ /* 0x000fe40000000800 */
[--C-:B------:R-:W-:Y:S02]  /*e400*/  FFMA.FTZ R42, R42, c[0x0][0x2d0], -R2.reuse ;  /* 0x0000b4002a2a7a23 */ /* 0x100fe40000010802 */
[--C-:B------:R-:W-:Y:S02]  /*e410*/  FFMA.FTZ R43, R43, c[0x0][0x2d0], -R2.reuse ;  /* 0x0000b4002b2b7a23 */ /* 0x100fe40000010802 */
[-C--:B------:R-:W-:Y:S01]  /*e420*/  HMMA.16816.F32 R4, R20, R24.reuse, R4 ;  /* 0x000000181404723c */ /* 0x080fe20000001804 */
[----:B------:R-:W-:Y:S03]  /*e430*/  LDSM.16.MT88.4 R172, [R226+0x4080] ;  /* 0x00408000e2ac783b */ /* 0x000fe60000004200 */
[----:B------:R-:W-:Y:S01]  /*e440*/  MUFU.EX2 R196, R48 ;  /* 0x0000003000c47308 */ /* 0x000fe20000000800 */
[--C-:B------:R-:W-:Y:S02]  /*e450*/  FFMA.FTZ R46, R46, c[0x0][0x2d0], -R2.reuse ;  /* 0x0000b4002e2e7a23 */ /* 0x100fe40000010802 */
[----:B------:R-:W-:Y:S01]  /*e460*/  FFMA.FTZ R2, R47, c[0x0][0x2d0], -R2 ;  /* 0x0000b4002f027a23 */ /* 0x000fe20000010802 */
[C---:B------:R-:W-:Y:S01]  /*e470*/  HMMA.16816.F32 R8, R28.reuse, R24, R8 ;  /* 0x000000181c08723c */ /* 0x040fe20000001808 */
[----:B-1----:R-:W-:Y:S03]  /*e480*/  LDSM.16.MT88.4 R36, [R227+0x3080] ;  /* 0x00308000e324783b */ /* 0x002fe60000004200 */
[----:B------:R-:W-:Y:S02]  /*e490*/  FFMA.FTZ R166, R166, R252, R245 ;  /* 0x000000fca6a67223 */ /* 0x000fe400000100f5 */
[----:B------:R-:W-:Y:S01]  /*e4a0*/  MUFU.EX2 R50, R50 ;  /* 0x0000003200327308 */ /* 0x000fe20000000800 */
[----:B------:R-:W-:Y:S01]  /*e4b0*/  FFMA.FTZ R165, R165, R251, R222 ;  /* 0x000000fba5a57223 */ /* 0x000fe200000100de */
[-C--:B------:R-:W-:Y:S04]  /*e4c0*/  HMMA.16816.F32 R12, R28, R26.reuse, R12 ;  /* 0x0000001a1c0c723c */ /* 0x080fe8000000180c */
[----:B------:R-:W-:Y:S04]  /*e4d0*/  FFMA.FTZ R164, R164, R250, R221 ;  /* 0x000000faa4a47223 */ /* 0x000fe800000100dd */
[C---:B------:R-:W-:Y:S01]  /*e4e0*/  HMMA.16816.F32 R16, R20.reuse, R26, R16 ;  /* 0x0000001a1410723c */ /* 0x040fe20000001810 */
[----:B------:R-:W1:Y:S01]  /*e4f0*/  LDSM.16.MT88.4 R24, [R225+0x4080] ;  /* 0x00408000e118783b */ /* 0x000e620000004200 */
[----:B------:R-:W-:Y:S06]  /*e500*/  MUFU.EX2 R48, R40 ;  /* 0x0000002800307308 */ /* 0x000fec0000000800 */
[-C--:B------:R-:W-:Y:S04]  /*e510*/  HMMA.16816.F32 R132, R20, R180.reuse, R132 ;  /* 0x000000b41484723c */ /* 0x080fe80000001884 */
[----:B------:R3:W-:Y:S04]  /*e520*/  MUFU.EX2 R40, R2 ;  /* 0x0000000200287308 */ /* 0x0007e80000000800 */
[C---:B------:R-:W-:Y:S06]  /*e530*/  HMMA.16816.F32 R136, R28.reuse, R180, R136 ;  /* 0x000000b41c88723c */ /* 0x040fec0000001888 */
[----:B------:R-:W4:Y:S02]  /*e540*/  MUFU.EX2 R41, R41 ;  /* 0x0000002900297308 */ /* 0x000f240000000800 */
[-C--:B------:R-:W-:Y:S08]  /*e550*/  HMMA.16816.F32 R140, R28, R182.reuse, R140 ;  /* 0x000000b61c8c723c */ /* 0x080ff0000000188c */
[C---:B------:R-:W-:Y:S01]  /*e560*/  HMMA.16816.F32 R144, R20.reuse, R182, R144 ;  /* 0x000000b61490723c */ /* 0x040fe20000001890 */
[----:B------:R-:W-:Y:S03]  /*e570*/  MUFU.EX2 R44, R44 ;  /* 0x0000002c002c7308 */ /* 0x000fe60000000800 */
[----:B---3--:R-:W-:Y:S04]  /*e580*/  FADD.FTZ R2, R246, R166 ;  /* 0x000000a6f6027221 */ /* 0x008fe80000010000 */
[-C--:B------:R-:W-:Y:S03]  /*e590*/  HMMA.16816.F32 R148, R20, R184.reuse, R148 ;  /* 0x000000b81494723c */ /* 0x080fe60000001894 */
[----:B------:R-:W-:Y:S01]  /*e5a0*/  MUFU.EX2 R42, R42 ;  /* 0x0000002a002a7308 */ /* 0x000fe20000000800 */
[----:B------:R-:W-:Y:S04]  /*e5b0*/  FADD.FTZ R2, R248, R2 ;  /* 0x00000002f8027221 */ /* 0x000fe80000010000 */
[C---:B------:R-:W-:Y:S04]  /*e5c0*/  HMMA.16816.F32 R152, R28.reuse, R184, R152 ;  /* 0x000000b81c98723c */ /* 0x040fe80000001898 */
[----:B------:R-:W-:Y:S01]  /*e5d0*/  FADD.FTZ R2, R247, R2 ;  /* 0x00000002f7027221 */ /* 0x000fe20000010000 */
[----:B------:R-:W3:Y:S03]  /*e5e0*/  MUFU.EX2 R43, R43 ;  /* 0x0000002b002b7308 */ /* 0x000ee60000000800 */
[-C--:B------:R-:W-:Y:S07]  /*e5f0*/  HMMA.16816.F32 R156, R28, R186.reuse, R156 ;  /* 0x000000ba1c9c723c */ /* 0x080fee000000189c */
[----:B------:R-:W1:Y:S01]  /*e600*/  MUFU.EX2 R46, R46 ;  /* 0x0000002e002e7308 */ /* 0x000e620000000800 */
[C---:B------:R-:W-:Y:S08]  /*e610*/  HMMA.16816.F32 R160, R20.reuse, R186, R160 ;  /* 0x000000ba14a0723c */ /* 0x040ff000000018a0 */
[-C--:B--2---:R-:W-:Y:S08]  /*e620*/  HMMA.16816.F32 R52, R20, R32.reuse, R52 ;  /* 0x000000201434723c */ /* 0x084ff00000001834 */
        /* <DEDUP_REMOVED lines=12> */
[C---:B------:R-:W-:Y:S08]  /*e6f0*/  HMMA.16816.F32 R96, R20.reuse, R174, R96 ;  /* 0x000000ae1460723c */ /* 0x040ff00000001860 */
[-C--:B--2---:R-:W-:Y:S08]  /*e700*/  HMMA.16816.F32 R100, R20, R32.reuse, R100 ;  /* 0x000000201464723c */ /* 0x084ff00000001864 */
[C---:B------:R-:W-:Y:S08]  /*e710*/  HMMA.16816.F32 R104, R28.reuse, R32, R104 ;  /* 0x000000201c68723c */ /* 0x040ff00000001868 */
[-C--:B------:R-:W-:Y:S08]  /*e720*/  HMMA.16816.F32 R108, R28, R34.reuse, R108 ;  /* 0x000000221c6c723c */ /* 0x080ff0000000186c */
[C---:B------:R-:W-:Y:S01]  /*e730*/  HMMA.16816.F32 R112, R20.reuse, R34, R112 ;  /* 0x000000221470723c */ /* 0x040fe20000001870 */
[----:B------:R-:W-:Y:S07]  /*e740*/  LDSM.16.MT88.4 R32, [R228+0x3080] ;  /* 0x00308000e420783b */ /* 0x000fee0000004200 */
[-C--:B-1----:R-:W-:Y:S08]  /*e750*/  HMMA.16816.F32 R116, R20, R24.reuse, R116 ;  /* 0x000000181474723c */ /* 0x082ff00000001874 */
[C---:B------:R-:W-:Y:S07]  /*e760*/  HMMA.16816.F32 R120, R28.reuse, R24, R120 ;  /* 0x000000181c78723c */ /* 0x040fee0000001878 */
[----:B----4-:R-:W-:Y:S01]  /*e770*/  F2FP.PACK_AB R24, R41, R48 ;  /* 0x000000302918723e */ /* 0x010fe200000000ff */
[-C--:B------:R-:W-:Y:S01]  /*e780*/  HMMA.16816.F32 R124, R28, R26.reuse, R124 ;  /* 0x0000001a1c7c723c */ /* 0x080fe2000000187c */
[----:B------:R-:W1:Y:S03]  /*e790*/  LDSM.16.MT88.4 R28, [R226+0x3080] ;  /* 0x00308000e21c783b */ /* 0x000e660000004200 */
[----:B---3--:R-:W-:Y:S04]  /*e7a0*/  F2FP.PACK_AB R25, R43, R42 ;  /* 0x0000002a2b19723e */ /* 0x008fe800000000ff */
[----:B------:R-:W-:Y:S07]  /*e7b0*/  HMMA.16816.F32 R128, R20, R26, R128 ;  /* 0x0000001a1480723c */ /* 0x000fee0000001880 */
[----:B------:R-:W-:Y:S02]  /*e7c0*/  F2FP.PACK_AB R20, R197, R198 ;  /* 0x000000c6c514723e */ /* 0x000fe400000000ff */
[----:B------:R-:W-:Y:S03]  /*e7d0*/  F2FP.PACK_AB R22, R195, R196 ;  /* 0x000000c4c316723e */ /* 0x000fe600000000ff */
[----:B------:R-:W-:Y:S02]  /*e7e0*/  F2FP.PACK_AB R21, R49, R194 ;  /* 0x000000c23115723e */ /* 0x000fe400000000ff */
[----:B------:R-:W-:Y:S02]  /*e7f0*/  F2FP.PACK_AB R23, R51, R50 ;  /* 0x000000323317723e */ /* 0x000fe400000000ff */
[----:B------:R-:W-:Y:S02]  /*e800*/  F2FP.PACK_AB R26, R45, R44 ;  /* 0x0000002c2d1a723e */ /* 0x000fe400000000ff */
[----:B------:R-:W-:Y:S03]  /*e810*/  F2FP.PACK_AB R27, R40, R46 ;  /* 0x0000002e281b723e */ /* 0x000fe600000000ff */
        /* <DEDUP_REMOVED lines=21> */
[C---:B------:R-:W-:Y:S07]  /*e970*/  HMMA.16816.F32 R72, R24.reuse, R4, R72 ;  /* 0x000000041848723c */ /* 0x040fee0000001848 */
[----:B------:R-:W-:Y:S01]  /*e980*/  FFMA.FTZ R4, R0, R249, R201 ;  /* 0x000000f900047223 */ /* 0x000fe200000100c9 */
        /* <DEDUP_REMOVED lines=39> */
[----:B------:R-:W-:Y:S01]  /*ec00*/  FADD.FTZ R2, R194, R7 ;  /* 0x00000007c2027221 */ /* 0x000fe20000010000 */
[----:B------:R-:W-:Y:S01]  /*ec10*/  MOV R170, R3 ;  /* 0x0000000300aa7202 */ /* 0x000fe20000000f00 */
        /* <DEDUP_REMOVED lines=9> */
[----:B------:R-:W-:Y:S03]  /*ecb0*/  FADD.FTZ R4, R50, R4 ;  /* 0x0000000432047221 */ /* 0x000fe60000010000 */
[----:B------:R-:W-:Y:S01]  /*ecc0*/  STL [R1+0x18], R5 ;  /* 0x0000180501007387 */ /* 0x000fe20000100800 */
[----:B------:R-:W-:Y:S02]  /*ecd0*/  FADD.FTZ R4, R51, R4 ;  /* 0x0000000433047221 */ /* 0x000fe40000010000 */
[----:B------:R-:W-:Y:S02]  /*ece0*/  FADD.FTZ R2, R44, R2 ;  /* 0x000000022c027221 */ /* 0x000fe40000010000 */
[----:B------:R-:W-:Y:S01]  /*ecf0*/  FADD.FTZ R0, R43, R6 ;  /* 0x000000062b007221 */ /* 0x000fe20000010000 */
[----:B------:R-:W-:Y:S01]  /*ed00*/  STL [R1+0x14], R4 ;  /* 0x0000140401007387 */ /* 0x000fe20000100800 */
[----:B------:R-:W-:Y:S02]  /*ed10*/  FADD.FTZ R2, R45, R2 ;  /* 0x000000022d027221 */ /* 0x000fe40000010000 */
[----:B------:R-:W-:Y:S03]  /*ed20*/  FADD.FTZ R0, R46, R0 ;  /* 0x000000002e007221 */ /* 0x000fe60000010000 */
[----:B------:R1:W-:Y:S01]  /*ed30*/  STL [R1+0x1c], R2 ;  /* 0x00001c0201007387 */ /* 0x0003e20000100800 */
[----:B------:R-:W-:Y:S05]  /*ed40*/  FADD.FTZ R0, R40, R0 ;  /* 0x0000000028007221 */ /* 0x000fea0000010000 */
[----:B------:R2:W-:Y:S01]  /*ed50*/  STL [R1+0x20], R0 ;  /* 0x0000200001007387 */ /* 0x0005e20000100800 */
[----:B-1----:R-:W-:Y:S02]  /*ed60*/  MOV R2, R168 ;  /* 0x000000a800027202 */ /* 0x002fe40000000f00 */
[----:B--2---:R-:W-:Y:S01]  /*ed70*/  MOV R0, R169 ;  /* 0x000000a900007202 */ /* 0x004fe20000000f00 */
[----:B------:R-:W-:-:S05]  /*ed80*/  @P0 BRA `(.L_x_2872) ;  /* 0xffffd2c000000947 */ /* 0x000fca000383ffff */
.L_x_2871:
[----:B------:R-:W-:-:S06]  /*ed90*/  UISETP.GE.AND UP0, UPT, UR13, UR8, UPT ;  /* 0x000000080d00728c */ /* 0x000fcc000bf06270 */
[----:B------:R-:W-:-:S13]  /*eda0*/  PLOP3.LUT P0, PT, PT, PT, UP0, 0x80, 0x0 ;  /* 0x000000000000781c */ /* 0x000fda0003f0f008 */
[----:B------:R-:W-:Y:S05]  /*edb0*/  @!P0 BRA `(.L_x_2873) ;  /* 0x000048e000008947 */ /* 0x000fea0003800000 */
[----:B-1----:R-:W2:Y:S04]  /*edc0*/  LDL.64 R4, [R1+0x48] ;  /* 0x0000480001047983 */ /* 0x002ea80000100a00 */
        /* <DEDUP_REMOVED lines=23> */
.L_x_2890:
[----:B------:R-:W2:Y:S01]  /*ef40*/  LDL.64 R40, [R1+0x8] ;  /* 0x0000080001287983 */ /* 0x000ea20000100a00 */
[----:B------:R-:W-:Y:S04]  /*ef50*/  DEPBAR.LE SB0, 0x0 ;  /* 0x000080000000791a */ /* 0x000fe80000000000 */
[----:B------:R-:W-:Y:S01]  /*ef60*/  USHF.R.S32.HI UR5, URZ, 0x1f, UR13 ;  /* 0x0000001f3f057899 */ /* 0x000fe2000801140d */
[----:B------:R-:W3:Y:S01]  /*ef70*/  LDL.64 R168, [R1] ;  /* 0x0000000001a87983 */ /* 0x000ee20000100a00 */
[----:B-1----:R-:W-:Y:S01]  /*ef80*/  IMAD.U32 R2, RZ, RZ, UR22 ;  /* 0x00000016ff027e24 */ /* 0x002fe2000f8e00ff */
[----:B------:R-:W-:Y:S01]  /*ef90*/  UIMAD UR4, UR25, UR13, URZ ;  /* 0x0000000d190472a4 */ /* 0x000fe2000f8e023f */
[----:B------:R-:W-:Y:S01]  /*efa0*/  IMAD.U32 R3, RZ, RZ, UR23 ;  /* 0x00000017ff037e24 */ /* 0x000fe2000f8e00ff */
[----:B------:R-:W-:Y:S02]  /*efb0*/  UISETP.GT.AND UP0, UPT, UR13, UR8, UPT ;  /* 0x000000080d00728c */ /* 0x000fe4000bf04270 */
[----:B------:R-:W-:Y:S01]  /*efc0*/  BAR.SYNC.DEFER_BLOCKING 0x0 ;  /* 0x0000000000007b1d */ /* 0x000fe20000010000 */
[----:B------:R-:W-:Y:S02]  /*efd0*/  UIMAD UR4, UR5, UR22, UR4 ;  /* 0x00000016050472a4 */ /* 0x000fe4000f8e0204 */
[----:B------:R-:W-:Y:S06]  /*efe0*/  UISETP.NE.AND UP1, UPT, UR17, URZ, UPT ;  /* 0x0000003f1100728c */ /* 0x000fec000bf25270 */
[----:B------:R-:W-:Y:S01]  /*eff0*/  PLOP3.LUT P2, PT, PT, PT, UP1, 0x80, 0x0 ;  /* 0x000000000000781c */ /* 0x000fe20003f4f018 */
[----:B------:R-:W-:Y:S04]  /*f000*/  @UP0 UIADD3 UR27, UR13, -0x1, URZ ;  /* 0xffffffff0d1b0890 */ /* 0x000fe8000fffe03f */
[----:B------:R-:W-:Y:S01]  /*f010*/  @UP0 USHF.R.S32.HI UR26, URZ, 0x1f, UR27 ;  /* 0x0000001f3f1a0899 */ /* 0x000fe2000801141b */
[----:B-----5:R-:W-:Y:S06]  /*f020*/  LDSM.16.M88.4 R48, [R231+0x8080] ;  /* 0x00808000e730783b */ /* 0x020fec0000000200 */
[----:B------:R-:W1:Y:S06]  /*f030*/  LDSM.16.M88.4 R16, [R224+0x5080] ;  /* 0x00508000e010783b */ /* 0x000e6c0000000200 */
[----:B------:R-:W4:Y:S06]  /*f040*/  LDSM.16.M88.4 R44, [R231+0xa080] ;  /* 0x00a08000e72c783b */ /* 0x000f2c0000000200 */
[----:B------:R-:W4:Y:S06]  /*f050*/  LDSM.16.M88.4 R32, [R224+0x5880] ;  /* 0x00588000e020783b */ /* 0x000f2c0000000200 */
[----:B------:R-:W3:Y:S06]  /*f060*/  LDL.64 R246, [R1+0x30] ;  /* 0x0000300001f67983 */ /* 0x000eec0000100a00 */
[----:B------:R-:W4:Y:S06]  /*f070*/  LDSM.16.M88.4 R172, [R224+0x6080] ;  /* 0x00608000e0ac783b */ /* 0x000f2c0000000200 */
[----:B------:R-:W3:Y:S06]  /*f080*/  LDL.64 R244, [R1+0x40] ;  /* 0x0000400001f47983 */ /* 0x000eec0000100a00 */
[----:B------:R-:W-:Y:S01]  /*f090*/  LDSM.16.M88.4 R192, [R233+0x8080] ;  /* 0x00808000e9c0783b */ /* 0x000fe20000000200 */
[-C--:B-1----:R-:W-:Y:S05]  /*f0a0*/  HMMA.16816.F32 R4, R48, R16.reuse, RZ ;  /* 0x000000103004723c */ /* 0x082fea00000018ff */
[----:B------:R-:W3:Y:S03]  /*f0b0*/  LDL R171, [R1+0x24] ;  /* 0x0000240001ab7983 */ /* 0x000ee60000100800 */
[C---:B----4-:R-:W-:Y:S03]  /*f0c0*/  HMMA.16816.F32 R8, R44.reuse, R16, RZ ;  /* 0x000000102c08723c */ /* 0x050fe600000018ff */
[----:B------:R-:W1:Y:S06]  /*f0d0*/  LDSM.16.M88.4 R196, [R235] ;  /* 0x00000000ebc4783b */ /* 0x000e6c0000000200 */
[----:B------:R-:W4:Y:S01]  /*f0e0*/  LDL R167, [R1+0x10] ;  /* 0x0000100001a77983 */ /* 0x000f220000100800 */
[-C--:B------:R-:W-:Y:S05]  /*f0f0*/  HMMA.16816.F32 R12, R44, R18.reuse, RZ ;  /* 0x000000122c0c723c */ /* 0x080fea00000018ff */
[----:B------:R-:W1:Y:S03]  /*f100*/  LDSM.16.M88.4 R200, [R233+0xa080] ;  /* 0x00a08000e9c8783b */ /* 0x000e660000000200 */
[C---:B------:R-:W-:Y:S03]  /*f110*/  HMMA.16816.F32 R16, R48.reuse, R18, RZ ;  /* 0x000000123010723c */ /* 0x040fe600000018ff */
[----:B------:R-:W1:Y:S05]  /*f120*/  LDSM.16.M88.4 R204, [R241] ;  /* 0x00000000f1cc783b */ /* 0x000e6a0000000200 */
[-C--:B------:R-:W-:Y:S08]  /*f130*/  HMMA.16816.F32 R20, R48, R32.reuse, RZ ;  /* 0x000000203014723c */ /* 0x080ff000000018ff */
[C---:B------:R-:W-:Y:S08]  /*f140*/  HMMA.16816.F32 R24, R44.reuse, R32, RZ ;  /* 0x000000202c18723c */ /* 0x040ff000000018ff */
[-C--:B------:R-:W-:Y:S08]  /*f150*/  HMMA.16816.F32 R28, R44, R34.reuse, RZ ;  /* 0x000000222c1c723c */ /* 0x080ff000000018ff */
[C---:B------:R-:W-:Y:S08]  /*f160*/  HMMA.16816.F32 R32, R48.reuse, R34, RZ ;  /* 0x000000223020723c */ /* 0x040ff000000018ff */
[-C--:B------:R-:W-:Y:S01]  /*f170*/  HMMA.16816.F32 R36, R48, R172.reuse, RZ ;  /* 0x000000ac3024723c */ /* 0x080fe200000018ff */
[C---:B--2---:R-:W-:Y:S07]  /*f180*/  IMAD.WIDE.U32 R208, R2.reuse, UR13, R40 ;  /* 0x0000000d02d07c25 */ /* 0x044fee000f8e0028 */
[C---:B------:R-:W-:Y:S04]  /*f190*/  HMMA.16816.F32 R40, R44.reuse, R172, RZ ;  /* 0x000000ac2c28723c */ /* 0x040fe800000018ff */
[----:B------:R-:W-:Y:S01]  /*f1a0*/  IADD3 R0, R209, UR4, RZ ;  /* 0x00000004d1007c10 */ /* 0x000fe2000fffe0ff */
[----:B---3--:R-:W-:Y:S01]  /*f1b0*/  IMAD.WIDE.U32 R2, R2, UR13, R168 ;  /* 0x0000000d02027c25 */ /* 0x008fe2000f8e00a8 */
[C---:B------:R-:W-:Y:S02]  /*f1c0*/  LEA R168, P1, R208.reuse, c[0x0][0x1f8], 0x1 ;  /* 0x00007e00d0a87a11 */ /* 0x040fe400078208ff */
[-C--:B------:R-:W-:Y:S04]  /*f1d0*/  HMMA.16816.F32 R44, R44, R174.reuse, RZ ;  /* 0x000000ae2c2c723c */ /* 0x080fe800000018ff */
[----:B------:R-:W-:Y:S02]  /*f1e0*/  LEA.HI.X R169, R208, c[0x0][0x1fc], R0, 0x1, P1 ;  /* 0x00007f00d0a97a11 */ /* 0x000fe400008f0c00 */
[----:B------:R-:W2:Y:S01]  /*f1f0*/  LDSM.16.M88.4 R208, [R240] ;  /* 0x00000000f0d0783b */ /* 0x000ea20000000200 */
[----:B------:R-:W-:Y:S01]  /*f200*/  IADD3 R3, R3, UR4, RZ ;  /* 0x0000000403037c10 */ /* 0x000fe2000fffe0ff */
[----:B------:R-:W-:Y:S01]  /*f210*/  ULDC.64 UR4, c[0x0][0x1e0] ;  /* 0x0000780000047ab9 */ /* 0x000fe20000000a00 */
[C---:B------:R-:W-:Y:S01]  /*f220*/  LEA R212, P0, R2.reuse, c[0x0][0x1f8], 0x1 ;  /* 0x00007e0002d47a11 */ /* 0x040fe200078008ff */
[----:B------:R-:W-:Y:S01]  /*f230*/  @UP0 UIMAD.WIDE.U32 UR28, UR27, UR4, URZ ;  /* 0x000000041b1c02a5 */ /* 0x000fe2000f8e003f */
[----:B------:R-:W-:Y:S01]  /*f240*/  HMMA.16816.F32 R48, R48, R174, RZ ;  /* 0x000000ae3030723c */ /* 0x000fe200000018ff */
[----:B------:R-:W-:Y:S01]  /*f250*/  @!PT LDS RZ, [RZ] ;  /* 0x00000000fffff984 */ /* 0x000fe20000000800 */
[----:B------:R-:W-:Y:S01]  /*f260*/  @!PT LDS RZ, [RZ] ;  /* 0x00000000fffff984 */ /* 0x000fe20000000800 */
[----:B------:R-:W-:Y:S01]  /*f270*/  @!PT LDS RZ, [RZ] ;  /* 0x00000000fffff984 */ /* 0x000fe20000000800 */
[----:B------:R3:W-:Y:S01]  /*f280*/  LDGSTS.E.BYPASS.LTC128B.128 [R243+0x2080], [R168.64], !P4 ;  /* 0x02080000a8f37fae */ /* 0x0007e2000e101d54 */
[----:B------:R-:W-:Y:S01]  /*f290*/  @UP0 UIMAD UR26, UR26, UR4, URZ ;  /* 0x000000041a1a02a4 */ /* 0x000fe2000f8e023f */
[----:B------:R-:W-:Y:S02]  /*f2a0*/  LEA.HI.X R213, R2, c[0x0][0x1fc], R3, 0x1, P0 ;  /* 0x00007f0002d57a11 */ /* 0x000fe400000f0c03 */
[----:B------:R-:W-:Y:S01]  /*f2b0*/  IMAD.U32 R0, RZ, RZ, UR28 ;  /* 0x0000001cff007e24 */ /* 0x000fe2000f8e00ff */
[----:B------:R-:W-:Y:S01]  /*f2c0*/  IADD3 R2, P0, R168, UR12, RZ ;  /* 0x0000000ca8027c10 */ /* 0x000fe2000ff1e0ff */
[----:B------:R-:W-:Y:S01]  /*f2d0*/  @UP0 UIMAD UR26, UR27, UR5, UR26 ;  /* 0x000000051b1a02a4 */ /* 0x000fe2000f8e021a */
[-C--:B-1----:R-:W-:Y:S01]  /*f2e0*/  HMMA.16816.F32 R4, R192, R196.reuse, R4 ;  /* 0x000000c4c004723c */ /* 0x082fe20000001804 */
[----:B------:R1:W-:Y:S02]  /*f2f0*/  LDGSTS.E.BYPASS.LTC128B.128 [R243+0x3880], [R212.64], !P3 ;  /* 0x03880000d4f37fae */ /* 0x0003e4000d901d54 */
[----:B------:R-:W-:Y:S02]  /*f300*/  @UP0 UIADD3 UR4, UR29, UR26, URZ ;  /* 0x0000001a1d040290 */ /* 0x000fe4000fffe03f */
[----:B------:R-:W-:Y:S01]  /*f310*/  IADD3.X R3, R169, UR11, RZ, P0, !PT ;  /* 0x0000000ba9037c10 */ /* 0x000fe200087fe4ff */
[----:B------:R-:W-:Y:S01]  /*f320*/  UIMAD UR29, UR13, -0x30, URZ ;  /* 0xffffffd00d1d78a4 */ /* 0x000fe2000f8e023f */
[C---:B------:R-:W-:Y:S01]  /*f330*/  IADD3 R172, P1, R2.reuse, UR12, RZ ;  /* 0x0000000c02ac7c10 */ /* 0x040fe2000ff3e0ff */
[C---:B------:R-:W-:Y:S01]  /*f340*/  HMMA.16816.F32 R8, R200.reuse, R196, R8 ;  /* 0x000000c4c808723c */ /* 0x040fe20000001808 */
[----:B------:R-:W-:Y:S01]  /*f350*/  @UP0 UIMAD UR4, UR4, 0x30, URZ ;  /* 0x00000030040408a4 */ /* 0x000fe2000f8e023f */
[----:B------:R1:W-:Y:S02]  /*f360*/  LDGSTS.E.BYPASS.LTC128B.128 [R243+0x2880], [R2.64], !P4 ;  /* 0x0288000002f37fae */ /* 0x0003e4000e101d54 */
[C---:B------:R-:W-:Y:S02]  /*f370*/  IADD3.X R173, R3.reuse, UR11, RZ, P1, !PT ;  /* 0x0000000b03ad7c10 */ /* 0x040fe40008ffe4ff */
[----:B------:R-:W-:Y:S01]  /*f380*/  PLOP3.LUT P1, PT, PT, PT, UP0, 0x80, 0x0 ;  /* 0x000000000000781c */ /* 0x000fe20003f2f008 */
[----:B------:R-:W-:Y:S01]  /*f390*/  UISETP.NE.AND UP0, UPT, UR16, URZ, UPT ;  /* 0x0000003f1000728c */ /* 0x000fe2000bf05270 */
[-C--:B------:R-:W-:Y:S01]  /*f3a0*/  HMMA.16816.F32 R12, R200, R198.reuse, R12 ;  /* 0x000000c6c80c723c */ /* 0x080fe2000000180c */
[----:B------:R2:W-:Y:S03]  /*f3b0*/  LDGSTS.E.BYPASS.LTC128B.128 [R243+0x4080], [R2.64+0x80], !P3 ;  /* 0x0408008002f37fae */ /* 0x0005e6000d901d54 */
[----:B---3--:R-:W-:Y:S03]  /*f3c0*/  IADD3 R168, P0, R2, UR19, RZ ;  /* 0x0000001302a87c10 */ /* 0x008fe6000ff1e0ff */
[----:B------:R3:W-:Y:S01]  /*f3d0*/  LDGSTS.E.BYPASS.LTC128B.128 [R243+0x3080], [R172.64], !P4 ;  /* 0x03080000acf37fae */ /* 0x0007e2000e101d54 */
[C---:B------:R-:W-:Y:S04]  /*f3e0*/  HMMA.16816.F32 R16, R192.reuse, R198, R16 ;  /* 0x000000c6c010723c */ /* 0x040fe80000001810 */
[----:B------:R-:W-:Y:S02]  /*f3f0*/  IADD3.X R169, R3, UR24, RZ, P0, !PT ;  /* 0x0000001803a97c10 */ /* 0x000fe400087fe4ff */
[----:B------:R-:W-:Y:S02]  /*f400*/  PLOP3.LUT P0, PT, PT, PT, UP1, 0x80, 0x0 ;  /* 0x000000000000781c */ /* 0x000fe40003f0f018 */
[-C--:B------:R-:W-:Y:S01]  /*f410*/  HMMA.16816.F32 R20, R192, R204.reuse, R20 ;  /* 0x000000ccc014723c */ /* 0x080fe20000001814 */
[----:B------:R4:W-:Y:S06]  /*f420*/  LDGSTS.E.BYPASS.LTC128B.128 [R243+0x4880], [R168.64], !P3 ;  /* 0x04880000a8f37fae */ /* 0x0009ec000d901d54 */
[----:B-1----:R-:W-:Y:S01]  /*f430*/  LDSM.16.M88.4 R212, [R230+0x5080] ;  /* 0x00508000e6d4783b */ /* 0x002fe20000000200 */
[C---:B------:R-:W-:Y:S04]  /*f440*/  HMMA.16816.F32 R24, R200.reuse, R204, R24 ;  /* 0x000000ccc818723c */ /* 0x040fe80000001818 */
[----:B--2---:R-:W-:Y:S01]  /*f450*/  @P1 IMAD.MOV.U32 R3, RZ, RZ, R247 ;  /* 0x000000ffff031224 */ /* 0x004fe200078e00f7 */
[----:B------:R-:W0:Y:S01]  /*f460*/  LDGDEPBAR ;  /* 0x00000000000079af */ /* 0x000e220000000000 */
[----:B------:R-:W-:Y:S02]  /*f470*/  @P1 IMAD.MOV.U32 R2, RZ, RZ, R244 ;  /* 0x000000ffff021224 */ /* 0x000fe400078e00f4 */
[-C--:B------:R-:W-:Y:S03]  /*f480*/  HMMA.16816.F32 R28, R200, R206.reuse, R28 ;  /* 0x000000cec81c723c */ /* 0x080fe6000000181c */
[----:B---3--:R-:W1:Y:S01]  /*f490*/  LDSM.16.M88.4 R172, [R232+0x8080] ;  /* 0x00808000e8ac783b */ /* 0x008e620000000200 */
[----:B------:R-:W-:Y:S04]  /*f4a0*/  @P1 IMAD.WIDE.U32 R2, R0, 0x30, R2 ;  /* 0x0000003000021825 */ /* 0x000fe800078e0002 */
[C---:B------:R-:W-:Y:S01]  /*f4b0*/  HMMA.16816.F32 R32, R192.reuse, R206, R32 ;  /* 0x000000cec020723c */ /* 0x040fe20000001820 */
[----:B------:R-:W2:Y:S03]  /*f4c0*/  LDSM.16.M88.4 R216, [R232+0xa080] ;  /* 0x00a08000e8d8783b */ /* 0x000ea60000000200 */
[----:B------:R-:W-:Y:S01]  /*f4d0*/  @P2 IMAD.HI.U32 R0, R171, c[0x0][0x2c8], RZ ;  /* 0x0000b200ab002a27 */ /* 0x000fe200078e00ff */
[----:B------:R-:W-:Y:S02]  /*f4e0*/  @P1 IADD3 R3, R3, UR4, RZ ;  /* 0x0000000403031c10 */ /* 0x000fe4000fffe0ff */
[----:B------:R-:W3:Y:S01]  /*f4f0*/  LDSM.16.M88.4 R196, [R230+0x5880] ;  /* 0x00588000e6c4783b */ /* 0x000ee20000000200 */
[-C--:B------:R-:W-:Y:S04]  /*f500*/  HMMA.16816.F32 R36, R192, R208.reuse, R36 ;  /* 0x000000d0c024723c */ /* 0x080fe80000001824 */
[C---:B------:R-:W-:Y:S01]  /*f510*/  @P1 SHF.L.U64.HI R3, R2.reuse, 0x1, R3 ;  /* 0x0000000102031819 */ /* 0x040fe20000010203 */
[----:B------:R-:W-:Y:S01]  /*f520*/  LDSM.16.M88.4 R204, [R229] ;  /* 0x00000000e5cc783b */ /* 0x000fe20000000200 */
[----:B----4-:R-:W-:Y:S01]  /*f530*/  IMAD.MOV.U32 R169, RZ, RZ, R171 ;  /* 0x000000ffffa97224 */ /* 0x010fe200078e00ab */
[----:B------:R-:W-:Y:S01]  /*f540*/  @P0 SHF.R.U32.HI R169, RZ, c[0x0][0x2cc], R0 ;  /* 0x0000b300ffa90a19 */ /* 0x000fe20000011600 */
[C---:B------:R-:W-:Y:S01]  /*f550*/  HMMA.16816.F32 R40, R200.reuse, R208, R40 ;  /* 0x000000d0c828723c */ /* 0x040fe20000001828 */
[----:B------:R-:W-:Y:S02]  /*f560*/  IMAD.U32 R0, RZ, RZ, UR29 ;  /* 0x0000001dff007e24 */ /* 0x000fe4000f8e00ff */
[----:B------:R-:W-:Y:S03]  /*f570*/  LDSM.16.M88.4 R220, [R229+0x800] ;  /* 0x00080000e5dc783b */ /* 0x000fe60000000200 */
[----:B------:R-:W-:Y:S02]  /*f580*/  IADD3 R0, -R167, 0x1, R0 ;  /* 0x00000001a7007810 */ /* 0x000fe40007ffe100 */
[-C--:B------:R-:W-:Y:S01]  /*f590*/  HMMA.16816.F32 R44, R200, R210.reuse, R44 ;  /* 0x000000d2c82c723c */ /* 0x080fe2000000182c */
[----:B------:R-:W4:Y:S07]  /*f5a0*/  LDSM.16.M88.4 R200, [R230+0x6080] ;  /* 0x00608000e6c8783b */ /* 0x000f2e0000000200 */
[----:B------:R-:W-:Y:S01]  /*f5b0*/  HMMA.16816.F32 R48, R192, R210, R48 ;  /* 0x000000d2c030723c */ /* 0x000fe20000001830 */
[----:B------:R-:W4:Y:S06]  /*f5c0*/  LDSM.16.M88.4 R192, [R234+0x8080] ;  /* 0x00808000eac0783b */ /* 0x000f2c0000000200 */
[----:B------:R-:W4:Y:S01]  /*f5d0*/  LDSM.16.M88.4 R208, [R234+0xa080] ;  /* 0x00a08000ead0783b */ /* 0x000f220000000200 */
        /* <DEDUP_REMOVED lines=15> */
[----:B------:R-:W2:Y:S06]  /*f6d0*/  LDSM.16.M88.4 R172, [R231+0xc080] ;  /* 0x00c08000e7ac783b */ /* 0x000eac0000000200 */
[----:B------:R-:W3:Y:S01]  /*f6e0*/  LDSM.16.M88.4 R200, [R231+0xe080] ;  /* 0x00e08000e7c8783b */ /* 0x000ee20000000200 */
        /* <DEDUP_REMOVED lines=15> */
[----:B------:R-:W-:Y:S06]  /*f7e0*/  LDSM.16.M88.4 R192, [R233+0xc080] ;  /* 0x00c08000e9c0783b */ /* 0x000fec0000000200 */
[----:B------:R-:W1:Y:S01]  /*f7f0*/  LDSM.16.M88.4 R212, [R239] ;  /* 0x00000000efd4783b */ /* 0x000e620000000200 */
[-C--:B--2---:R-:W-:Y:S08]  /*f800*/  HMMA.16816.F32 R4, R172, R196.reuse, R4 ;  /* 0x000000c4ac04723c */ /* 0x084ff00000001804 */
[C---:B---3--:R-:W-:Y:S08]  /*f810*/  HMMA.16816.F32 R8, R200.reuse, R196, R8 ;  /* 0x000000c4c808723c */ /* 0x048ff00000001808 */
[-C--:B------:R-:W-:Y:S08]  /*f820*/  HMMA.16816.F32 R12, R200, R198.reuse, R12 ;  /* 0x000000c6c80c723c */ /* 0x080ff0000000180c */
[C---:B------:R-:W-:Y:S01]  /*f830*/  HMMA.16816.F32 R16, R172.reuse, R198, R16 ;  /* 0x000000c6ac10723c */ /* 0x040fe20000001810 */
[----:B------:R-:W2:Y:S07]  /*f840*/  LDSM.16.M88.4 R196, [R237] ;  /* 0x00000000edc4783b */ /* 0x000eae0000000200 */
[-C--:B----4-:R-:W-:Y:S08]  /*f850*/  HMMA.16816.F32 R20, R172, R204.reuse, R20 ;  /* 0x000000ccac14723c */ /* 0x090ff00000001814 */
        /* <DEDUP_REMOVED lines=9> */
[----:B------:R-:W1:Y:S06]  /*f8f0*/  LDSM.16.M88.4 R172, [R232+0xc080] ;  /* 0x00c08000e8ac783b */ /* 0x000e6c0000000200 */
        /* <DEDUP_REMOVED lines=16> */
[----:B------:R-:W-:Y:S06]  /*fa00*/  LDSM.16.M88.4 R192, [R234+0xc080] ;  /* 0x00c08000eac0783b */ /* 0x000fec0000000200 */
[----:B------:R-:W2:Y:S01]  /*fa10*/  LDSM.16.M88.4 R196, [R229+0x1800] ;  /* 0x00180000e5c4783b */ /* 0x000ea20000000200 */
        /* <DEDUP_REMOVED lines=11> */
[----:B------:R-:W-:Y:S01]  /*fad0*/  HMMA.16816.F32 R48, R172, R214, R48 ;  /* 0x000000d6ac30723c */ /* 0x000fe20000001830 */
[----:B------:R-:W1:Y:S01]  /*fae0*/  LDSM.16.M88.4 R172, [R229+0x2800] ;  /* 0x00280000e5ac783b */ /* 0x000e620000000200 */
[----:B------:R-:W-:Y:S05]  /*faf0*/  DEPBAR.LE SB0, 0x0 ;  /* 0x000080000000791a */ /* 0x000fea0000000000 */
[----:B------:R-:W-:Y:S01]  /*fb00*/  BAR.SYNC.DEFER_BLOCKING 0x0 ;  /* 0x0000000000007b1d */ /* 0x000fe20000010000 */
[-C--:B--2---:R-:W-:Y:S08]  /*fb10*/  HMMA.16816.F32 R4, R192, R196.reuse, R4 ;  /* 0x000000c4c004723c */ /* 0x084ff00000001804 */
[C---:B------:R-:W-:Y:S07]  /*fb20*/  HMMA.16816.F32 R8, R216.reuse, R196, R8 ;  /* 0x000000c4d808723c */ /* 0x040fee0000001808 */
[----:B------:R-:W-:Y:S01]  /*fb30*/  @P1 IMAD.SHL.U32 R196, R2, 0x2, RZ ;  /* 0x0000000202c41824 */ /* 0x000fe200078e00ff */
[-C--:B------:R-:W-:Y:S08]  /*fb40*/  HMMA.16816.F32 R12, R216, R198.reuse, R12 ;  /* 0x000000c6d80c723c */ /* 0x080ff0000000180c */
        /* <DEDUP_REMOVED lines=8> */
[-C--:B------:R-:W-:Y:S01]  /*fbd0*/  HMMA.16816.F32 R28, R216, R222.reuse, R28 ;  /* 0x000000ded81c723c */ /* 0x080fe2000000181c */
[----:B------:R-:W-:Y:S01]  /*fbe0*/  @!PT LDS RZ, [RZ] ;  /* 0x00000000fffff984 */ /* 0x000fe20000000800 */
[----:B------:R-:W-:Y:S01]  /*fbf0*/  @!PT LDS RZ, [RZ] ;  /* 0x00000000fffff984 */ /* 0x000fe20000000800 */
[----:B------:R-:W-:Y:S01]  /*fc00*/  @!PT LDS RZ, [RZ] ;  /* 0x00000000fffff984 */ /* 0x000fe20000000800 */
[----:B------:R2:W-:Y:S03]  /*fc10*/  @P1 LDGSTS.E.BYPASS.LTC128B.128 [R243+0x5080], [R196.64], !P4 ;  /* 0x05080000c4f31fae */ /* 0x0005e6000e101d54 */
[----:B------:R-:W-:Y:S03]  /*fc20*/  @P1 IADD3 R2, P0, R196, UR7, RZ ;  /* 0x00000007c4021c10 */ /* 0x000fe6000ff1e0ff */
[----:B------:R3:W-:Y:S01]  /*fc30*/  @P1 LDGSTS.E.BYPASS.LTC128B.128 [R243+0x6880], [R198.64], !P3 ;  /* 0x06880000c6f31fae */ /* 0x0007e2000d901d54 */
[C---:B------:R-:W-:Y:S04]  /*fc40*/  HMMA.16816.F32 R32, R192.reuse, R222, R32 ;  /* 0x000000dec020723c */ /* 0x040fe80000001820 */
[----:B------:R-:W-:Y:S04]  /*fc50*/  @P1 IADD3.X R3, R197, UR6, RZ, P0, !PT ;  /* 0x00000006c5031c10 */ /* 0x000fe800087fe4ff */
[-C--:B-1----:R-:W-:Y:S01]  /*fc60*/  HMMA.16816.F32 R36, R192, R172.reuse, R36 ;  /* 0x000000acc024723c */ /* 0x082fe20000001824 */
[----:B------:R1:W-:Y:S06]  /*fc70*/  @P1 LDGSTS.E.BYPASS.LTC128B.128 [R243+0x5880], [R2.64], !P4 ;  /* 0x0588000002f31fae */ /* 0x0003ec000e101d54 */
[----:B------:R1:W-:Y:S01]  /*fc80*/  @P1 LDGSTS.E.BYPASS.LTC128B.128 [R243+0x7080], [R2.64+0x80], !P3 ;  /* 0x0708008002f31fae */ /* 0x0003e2000d901d54 */
[C---:B------:R-:W-:Y:S04]  /*fc90*/  HMMA.16816.F32 R40, R216.reuse, R172, R40 ;  /* 0x000000acd828723c */ /* 0x040fe80000001828 */
[C---:B--2---:R-:W-:Y:S03]  /*fca0*/  @P1 IADD3 R196, P2, R2.reuse, UR7, RZ ;  /* 0x0000000702c41c10 */ /* 0x044fe6000ff5e0ff */
[----:B------:R-:W-:Y:S01]  /*fcb0*/  @P1 IADD3 R172, P0, R2, UR18, RZ ;  /* 0x0000001202ac1c10 */ /* 0x000fe2000ff1e0ff */
[-C--:B------:R-:W-:Y:S04]  /*fcc0*/  HMMA.16816.F32 R44, R216, R174.reuse, R44 ;  /* 0x000000aed82c723c */ /* 0x080fe8000000182c */
[C---:B------:R-:W-:Y:S02]  /*fcd0*/  @P1 IADD3.X R197, R3.reuse, UR6, RZ, P2, !PT ;  /* 0x0000000603c51c10 */ /* 0x040fe400097fe4ff */
[----:B------:R-:W-:Y:S02]  /*fce0*/  @P1 IADD3.X R173, R3, UR10, RZ, P0, !PT ;  /* 0x0000000a03ad1c10 */ /* 0x000fe400087fe4ff */
[----:B------:R-:W-:Y:S01]  /*fcf0*/  HMMA.16816.F32 R48, R192, R174, R48 ;  /* 0x000000aec030723c */ /* 0x000fe20000001830 */
[----:B------:R3:W-:Y:S01]  /*fd00*/  @P1 LDGSTS.E.BYPASS.LTC128B.128 [R243+0x6080], [R196.64], !P4 ;  /* 0x06080000c4f31fae */ /* 0x0007e2000e101d54 */
[----:B------:R-:W-:Y:S05]  /*fd10*/  PLOP3.LUT P0, PT, PT, PT, UP0, 0x40, 0x0 ;  /* 0x000000000000781c */ /* 0x000fea0003f0e808 */
[----:B------:R2:W-:Y:S06]  /*fd20*/  @P1 LDGSTS.E.BYPASS.LTC128B.128 [R243+0x7880], [R172.64], !P3 ;  /* 0x07880000acf31fae */ /* 0x0005ec000d901d54 */
[----:B-1----:R-:W1:Y:S06]  /*fd30*/  SHFL.IDX PT, R3, R169, RZ, 0x1c1f ;  /* 0x001c1fffa9037589 */ /* 0x002e6c00000e0000 */
[----:B------:R-:W0:Y:S01]  /*fd40*/  LDGDEPBAR ;  /* 0x00000000000079af */ /* 0x000e220000000000 */
[----:B--2---:R-:W-:Y:S01]  /*fd50*/  IADD3 R173, -R167, UR29, RZ ;  /* 0x0000001da7ad7c10 */ /* 0x004fe2000fffe1ff */
[----:B------:R-:W-:Y:S05]  /*fd60*/  IMAD.U32 R172, RZ, RZ, UR15 ;  /* 0x0000000fffac7e24 */ /* 0x000fea000f8e00ff */
[----:B------:R-:W-:Y:S04]  /*fd70*/  IADD3 R172, -R172, UR9, R0 ;  /* 0x00000009acac7c10 */ /* 0x000fe8000fffe100 */
[C---:B------:R-:W-:Y:S02]  /*fd80*/  IADD3 R171, R172.reuse, c[0x0][0x328], RZ ;  /* 0x0000ca00acab7a10 */ /* 0x040fe40007ffe0ff */
[----:B------:R-:W-:Y:S03]  /*fd90*/  IADD3 R172, R172, UR14, RZ ;  /* 0x0000000eacac7c10 */ /* 0x000fe6000fffe0ff */
[--C-:B-1----:R-:W-:Y:S02]  /*fda0*/  IMAD.IADD R2, R171, 0x1, R3.reuse ;  /* 0x00000001ab027824 */ /* 0x102fe400078e0203 */
[----:B------:R-:W-:Y:S01]  /*fdb0*/  IMAD.IADD R0, R172, 0x1, R3 ;  /* 0x00000001ac007824 */ /* 0x000fe200078e0203 */
        /* <DEDUP_REMOVED lines=15> */
.L_x_2876:
[----:B------:R-:W-:Y:S04]  /*feb0*/  MOV R167, c[0x0][0x32c] ;  /* 0x0000cb0000a77a02 */ /* 0x000fe80000000f00 */
[----:B------:R-:W-:Y:S11]  /*fec0*/  ISETP.NE.AND P0, PT, R167, 0x1, PT ;  /* 0x00000001a700780c */ /* 0x000ff60003f05270 */
[----:B------:R-:W-:Y:S02]  /*fed0*/  @!UPT UIADD3 URZ, URZ, URZ, URZ ;  /* 0x0000003f3f3ff290 */ /* 0x000fe4000fffe03f */
[----:B------:R-:W-:Y:S05]  /*fee0*/  @P0 IMAD.HI.U32 R167, R3, c[0x0][0x330], RZ ;  /* 0x0000cc0003a70a27 */ /* 0x000fea00078e00ff */
[----:B------:R-:W-:Y:S02]  /*fef0*/  @P0 SHF.R.U32.HI R3, RZ, c[0x0][0x334], R167 ;  /* 0x0000cd00ff030a19 */ /* 0x000fe400000116a7 */
.L_x_2877:
[----:B------:R-:W-:Y:S05]  /*ff00*/  BSYNC B0 ;  /* 0x0000000000007941 */ /* 0x000fea0003800000 */
.L_x_2875:
[----:B------:R-:W-:Y:S05]  /*ff10*/  IMAD R3, R3, c[0x0][0x32c], R173 ;  /* 0x0000cb0003037a24 */ /* 0x000fea00078e02ad */
[----:B------:R-:W-:Y:S02]  /*ff20*/  IADD3 R167, R3, c[0x0][0x32c], RZ ;  /* 0x0000cb0003a77a10 */ /* 0x000fe40007ffe0ff */
[----:B------:R-:W-:Y:S02]  /*ff30*/  IMNMX R0, R0, R3, !PT ;  /* 0x0000000300007217 */ /* 0x000fe40007800200 */
[----:B------:R-:W-:Y:S02]  /*ff40*/  IMNMX R2, R2, R167, PT ;  /* 0x000000a702027217 */ /* 0x000fe40003800200 */
.L_x_2874:
        /* <DEDUP_REMOVED lines=20> */
.L_x_2880:
[----:B------:R-:W-:Y:S04]  /*10090*/  MOV R174, c[0x0][0x32c] ;  /* 0x0000cb0000ae7a02 */ /* 0x000fe80000000f00 */
[----:B------:R-:W-:Y:S11]  /*100a0*/  ISETP.NE.AND P0, PT, R174, 0x1, PT ;  /* 0x00000001ae00780c */ /* 0x000ff60003f05270 */
[----:B------:R-:W-:Y:S02]  /*100b0*/  @!UPT UIADD3 URZ, URZ, URZ, URZ ;  /* 0x0000003f3f3ff290 */ /* 0x000fe4000fffe03f */
[----:B------:R-:W-:Y:S05]  /*100c0*/  @P0 IMAD.HI.U32 R174, R168, c[0x0][0x330], RZ ;  /* 0x0000cc00a8ae0a27 */ /* 0x000fea00078e00ff */
[----:B------:R-:W-:Y:S02]  /*100d0*/  @P0 SHF.R.U32.HI R168, RZ, c[0x0][0x334], R174 ;  /* 0x0000cd00ffa80a19 */ /* 0x000fe400000116ae */
.L_x_2881:
[----:B------:R-:W-:Y:S05]  /*100e0*/  BSYNC B0 ;  /* 0x0000000000007941 */ /* 0x000fea0003800000 */
.L_x_2879:
[----:B------:R-:W-:Y:S05]  /*100f0*/  IMAD R168, R168, c[0x0][0x32c], R173 ;  /* 0x0000cb00a8a87a24 */ /* 0x000fea00078e02ad */
[----:B------:R-:W-:Y:S02]  /*10100*/  IADD3 R174, R168, c[0x0][0x32c], RZ ;  /* 0x0000cb00a8ae7a10 */ /* 0x000fe40007ffe0ff */
[----:B------:R-:W-:Y:S02]  /*10110*/  IMNMX R3, R3, R168, !PT ;  /* 0x000000a803037217 */ /* 0x000fe40007800200 */
[----:B------:R-:W-:Y:S02]  /*10120*/  IMNMX R167, R167, R174, PT ;  /* 0x000000aea7a77217 */ /* 0x000fe40003800200 */
.L_x_2878:
[----:B------:R-:W-:Y:S01]  /*10130*/  UISETP.GE.AND UP2, UPT, UR29, 0x9, UPT ;  /* 0x000000091d00788c */ /* 0x000fe2000bf46270 */
[----:B------:R-:W1:Y:S01]  /*10140*/  SHFL.IDX PT, R168, R169, 0x2, 0x1c1f ;  /* 0x005c1f00a9a87f89 */ /* 0x000e6200000e0000 */
        /* <DEDUP_REMOVED lines=85> */
.L_x_2884:
[----:B------:R-:W-:Y:S04]  /*106a0*/  MOV R5, c[0x0][0x32c] ;  /* 0x0000cb0000057a02 */ /* 0x000fe80000000f00 */
[----:B------:R-:W-:Y:S11]  /*106b0*/  ISETP.NE.AND P0, PT, R5, 0x1, PT ;  /* 0x000000010500780c */ /* 0x000ff60003f05270 */
[----:B------:R-:W-:Y:S02]  /*106c0*/  @!UPT UIADD3 URZ, URZ, URZ, URZ ;  /* 0x0000003f3f3ff290 */ /* 0x000fe4000fffe03f */
[----:B------:R-:W-:Y:S05]  /*106d0*/  @P0 IMAD.HI.U32 R5, R4, c[0x0][0x330], RZ ;  /* 0x0000cc0004050a27 */ /* 0x000fea00078e00ff */
[----:B------:R-:W-:Y:S02]  /*106e0*/  @P0 SHF.R.U32.HI R4, RZ, c[0x0][0x334], R5 ;  /* 0x0000cd00ff040a19 */ /* 0x000fe40000011605 */
.L_x_2885:
[----:B------:R-:W-:Y:S05]  /*106f0*/  BSYNC B0 ;  /* 0x0000000000007941 */ /* 0x000fea0003800000 */
.L_x_2883:
[----:B------:R-:W-:Y:S05]  /*10700*/  IMAD R4, R4, c[0x0][0x32c], R173 ;  /* 0x0000cb0004047a24 */ /* 0x000fea00078e02ad */
[----:B------:R-:W-:Y:S02]  /*10710*/  IADD3 R5, R4, c[0x0][0x32c], RZ ;  /* 0x0000cb0004057a10 */ /* 0x000fe40007ffe0ff */
[----:B------:R-:W-:Y:S02]  /*10720*/  IMNMX R0, R0, R4, !PT ;  /* 0x0000000400007217 */ /* 0x000fe40007800200 */
[----:B------:R-:W-:Y:S02]  /*10730*/  IMNMX R2, R2, R5, PT ;  /* 0x0000000502027217 */ /* 0x000fe40003800200 */
.L_x_2882:
[----:B------:R-:W-:Y:S02]  /*10740*/  UP2UR UR33, UPR, URZ, 0x10 ;  /* 0x000000103f217883 */ /* 0x000fe40008000000 */
[----:B------:R-:W-:Y:S02]  /*10750*/  UISETP.NE.AND UP4, UPT, UR28, URZ, UPT ;  /* 0x0000003f1c00728c */ /* 0x000fe4000bf85270 */
[----:B------:R-:W-:Y:S02]  /*10760*/  UP2UR UR32, UPR, URZ, 0x8 ;  /* 0x000000083f207883 */ /* 0x000fe40008000000 */
[----:B------:R-:W-:Y:S02]  /*10770*/  UISETP.NE.AND UP3, UPT, UR27, URZ, UPT ;  /* 0x0000003f1b00728c */ /* 0x000fe4000bf65270 */
[----:B------:R-:W-:Y:S01]  /*10780*/  PLOP3.LUT P1, PT, PT, PT, UP4, 0x40, 0x0 ;  /* 0x000000000000781c */ /* 0x000fe20003f2e848 */
[----:B------:R-:W-:Y:S02]  /*10790*/  UP2UR UR29, UPR, URZ, 0x1 ;  /* 0x000000013f1d7883 */ /* 0x000fe40008000000 */
[----:B------:R-:W-:Y:S01]  /*107a0*/  UISETP.NE.AND UP0, UPT, UR4, URZ, UPT ;  /* 0x0000003f0400728c */ /* 0x000fe2000bf05270 */
[----:B------:R-:W-:Y:S01]  /*107b0*/  ISETP.GT.AND P1, PT, R3, RZ, P1 ;  /* 0x000000ff0300720c */ /* 0x000fe20000f24270 */
[----:B------:R-:W-:Y:S01]  /*107c0*/  UP2UR UR31, UPR, URZ, 0x4 ;  /* 0x000000043f1f7883 */ /* 0x000fe20008000000 */
[----:B------:R-:W-:Y:S01]  /*107d0*/  PLOP3.LUT P0, PT, PT, PT, UP3, 0x40, 0x0 ;  /* 0x000000000000781c */ /* 0x000fe20003f0e838 */
[----:B------:R-:W-:Y:S01]  /*107e0*/  UISETP.NE.AND UP2, UPT, UR26, URZ, UPT ;  /* 0x0000003f1a00728c */ /* 0x000fe2000bf45270 */
[----:B------:R-:W-:Y:S01]  /*107f0*/  ISETP.LT.OR P1, PT, R167, 0x1, P1 ;  /* 0x00000001a700780c */ /* 0x000fe20000f21670 */
[----:B------:R-:W-:Y:S01]  /*10800*/  UP2UR UR30, UPR, URZ, 0x2 ;  /* 0x000000023f1e7883 */ /* 0x000fe20008000000 */
[----:B------:R-:W-:Y:S01]  /*10810*/  PLOP3.LUT P2, PT, PT, PT, UP0, 0x40, 0x0 ;  /* 0x000000000000781c */ /* 0x000fe20003f4e808 */
[----:B------:R-:W-:Y:S01]  /*10820*/  UISETP.NE.AND UP1, UPT, UR5, URZ, UPT ;  /* 0x0000003f0500728c */ /* 0x000fe2000bf25270 */
[----:B------:R-:W-:Y:S01]  /*10830*/  FSEL R6, R6, -INF , !P1 ;  /* 0xff80000006067808 */ /* 0x000fe20004800000 */
[----:B------:R-:W-:Y:S01]  /*10840*/  UISETP.NE.AND UP0, UPT, UR29, URZ, UPT ;  /* 0x0000003f1d00728c */ /* 0x000fe2000bf05270 */
[----:B------:R-:W-:Y:S01]  /*10850*/  PLOP3.LUT P1, PT, PT, PT, UP6, 0x40, 0x0 ;  /* 0x000000000000781c */ /* 0x000fe20003f2e868 */
[----:B------:R-:W-:Y:S01]  /*10860*/  UP2UR UR29, UPR, URZ, 0x40 ;  /* 0x000000403f1d7883 */ /* 0x000fe20008000000 */
[C---:B------:R-:W-:Y:S01]  /*10870*/  ISETP.GT.AND P0, PT, R3.reuse, 0x1, P0 ;  /* 0x000000010300780c */ /* 0x040fe20000704270 */
[----:B------:R-:W-:Y:S01]  /*10880*/  UISETP.NE.AND UP6, UPT, UR4, URZ, UPT ;  /* 0x0000003f0400728c */ /* 0x000fe2000bfc5270 */
[----:B------:R-:W-:Y:S01]  /*10890*/  ISETP.GT.AND P2, PT, R3, 0x10, P2 ;  /* 0x000000100300780c */ /* 0x000fe20001744270 */
[----:B------:R-:W-:Y:S01]  /*108a0*/  UISETP.NE.AND UP3, UPT, UR32, URZ, UPT ;  /* 0x0000003f2000728c */ /* 0x000fe2000bf65270 */
[----:B------:R-:W-:Y:S01]  /*108b0*/  PLOP3.LUT P6, PT, PT, PT, UP2, 0x40, 0x0 ;  /* 0x000000000000781c */ /* 0x000fe20003fce828 */
[----:B------:R-:W-:Y:S01]  /*108c0*/  UISETP.NE.AND UP2, UPT, UR31, URZ, UPT ;  /* 0x0000003f1f00728c */ /* 0x000fe2000bf45270 */
[----:B------:R-:W-:Y:S01]  /*108d0*/  PLOP3.LUT P5, PT, PT, PT, UP1, 0x40, 0x0 ;  /* 0x000000000000781c */ /* 0x000fe20003fae818 */
[----:B------:R-:W-:Y:S01]  /*108e0*/  UISETP.NE.AND UP1, UPT, UR30, URZ, UPT ;  /* 0x0000003f1e00728c */ /* 0x000fe2000bf25270 */
[C---:B------:R-:W-:Y:S01]  /*108f0*/  ISETP.LT.OR P0, PT, R167.reuse, 0x2, P0 ;  /* 0x00000002a700780c */ /* 0x040fe20000701670 */
[----:B------:R-:W-:Y:S01]  /*10900*/  UP2UR UR30, UPR, URZ, 0x40 ;  /* 0x000000403f1e7883 */ /* 0x000fe20008000000 */
[----:B------:R-:W-:Y:S01]  /*10910*/  ISETP.LT.OR P2, PT, R167, 0x11, P2 ;  /* 0x00000011a700780c */ /* 0x000fe20001741670 */
[----:B------:R-:W-:Y:S01]  /*10920*/  UISETP.NE.AND UP6, UPT, UR5, URZ, UPT ;  /* 0x0000003f0500728c */ /* 0x000fe2000bfc5270 */
[----:B------:R-:W-:Y:S01]  /*10930*/  ISETP.GT.AND P1, PT, R3, 0x11, P1 ;  /* 0x000000110300780c */ /* 0x000fe20000f24270 */
[----:B------:R-:W-:Y:S01]  /*10940*/  UISETP.NE.AND UP4, UPT, UR33, URZ, UPT ;  /* 0x0000003f2100728c */ /* 0x000fe2000bf85270 */
[----:B------:R-:W-:Y:S01]  /*10950*/  FSEL R16, R7, -INF , !P0 ;  /* 0xff80000007107808 */ /* 0x000fe20004000000 */
[----:B------:R-:W-:Y:S01]  /*10960*/  UP2UR UR31, UPR, URZ, 0x40 ;  /* 0x000000403f1f7883 */ /* 0x000fe20008000000 */
[----:B------:R-:W-:Y:S01]  /*10970*/  PLOP3.LUT P0, PT, PT, PT, UP5, 0x40, 0x0 ;  /* 0x000000000000781c */ /* 0x000fe20003f0e858 */
[----:B------:R-:W-:Y:S01]  /*10980*/  UISETP.NE.AND UP6, UPT, UR26, URZ, UPT ;  /* 0x0000003f1a00728c */ /* 0x000fe2000bfc5270 */
[----:B------:R-:W-:Y:S02]  /*10990*/  FSEL R193, R22, -INF , !P2 ;  /* 0xff80000016c17808 */ /* 0x000fe40005000000 */
[----:B------:R-:W-:Y:S01]  /*109a0*/  PLOP3.LUT P2, PT, PT, PT, UP2, 0x40, 0x0 ;  /* 0x000000000000781c */ /* 0x000fe20003f4e828 */
[----:B------:R-:W-:Y:S01]  /*109b0*/  UP2UR UR32, UPR, URZ, 0x40 ;  /* 0x000000403f207883 */ /* 0x000fe20008000000 */
[----:B------:R-:W-:Y:S01]  /*109c0*/  ISETP.LT.OR P1, PT, R167, 0x12, P1 ;  /* 0x00000012a700780c */ /* 0x000fe20000f21670 */
[----:B------:R-:W-:Y:S01]  /*109d0*/  UISETP.NE.AND UP6, UPT, UR27, URZ, UPT ;  /* 0x0000003f1b00728c */ /* 0x000fe2000bfc5270 */
[C---:B------:R-:W-:Y:S02]  /*109e0*/  ISETP.GT.AND P0, PT, R3.reuse, 0x18, P0 ;  /* 0x000000180300780c */ /* 0x040fe40000704270 */
[----:B------:R-:W-:Y:S01]  /*109f0*/  ISETP.GT.AND P2, PT, R3, 0x21, P2 ;  /* 0x000000210300780c */ /* 0x000fe20001744270 */
[----:B------:R-:W-:Y:S01]  /*10a00*/  UP2UR UR33, UPR, URZ, 0x40 ;  /* 0x000000403f217883 */ /* 0x000fe20008000000 */
[----:B------:R-:W-:Y:S01]  /*10a10*/  FSEL R195, R23, -INF , !P1 ;  /* 0xff80000017c37808 */ /* 0x000fe20004800000 */
[----:B------:R-:W-:Y:S01]  /*10a20*/  UISETP.NE.AND UP6, UPT, UR28, URZ, UPT ;  /* 0x0000003f1c00728c */ /* 0x000fe2000bfc5270 */
[----:B------:R-:W-:Y:S02]  /*10a30*/  PLOP3.LUT P1, PT, PT, PT, UP1, 0x40, 0x0 ;  /* 0x000000000000781c */ /* 0x000fe40003f2e818 */
[C---:B------:R-:W-:Y:S02]  /*10a40*/  ISETP.LT.OR P0, PT, R167.reuse, 0x19, P0 ;  /* 0x00000019a700780c */ /* 0x040fe40000701670 */
[----:B------:R-:W-:Y:S02]  /*10a50*/  ISETP.LT.OR P2, PT, R167, 0x22, P2 ;  /* 0x00000022a700780c */ /* 0x000fe40001741670 */
[C---:B------:R-:W-:Y:S02]  /*10a60*/  ISETP.GT.AND P6, PT, R3.reuse, 0x8, P6 ;  /* 0x000000080300780c */ /* 0x040fe400037c4270 */
[----:B------:R-:W-:Y:S02]  /*10a70*/  ISETP.GT.AND P1, PT, R3, 0x28, P1 ;  /* 0x000000280300780c */ /* 0x000fe40000f24270 */
[----:B------:R-:W-:Y:S02]  /*10a80*/  FSEL R197, R34, -INF , !P0 ;  /* 0xff80000022c57808 */ /* 0x000fe40004000000 */
[----:B------:R-:W-:Y:S02]  /*10a90*/  PLOP3.LUT P0, PT, PT, PT, UP0, 0x40, 0x0 ;  /* 0x000000000000781c */ /* 0x000fe40003f0e808 */
[----:B------:R-:W-:Y:S02]  /*10aa0*/  FSEL R205, R39, -INF , !P2 ;  /* 0xff80000027cd7808 */ /* 0x000fe40005000000 */
[----:B------:R-:W-:Y:S01]  /*10ab0*/  PLOP3.LUT P2, PT, PT, PT, UP6, 0x40, 0x0 ;  /* 0x000000000000781c */ /* 0x000fe20003f4e868 */
[----:B------:R-:W-:Y:S01]  /*10ac0*/  UISETP.NE.AND UP6, UPT, UR33, URZ, UPT ;  /* 0x0000003f2100728c */ /* 0x000fe2000bfc5270 */
        /* <DEDUP_REMOVED lines=11> */
[----:B------:R-:W-:Y:S02]  /*10b80*/  ISETP.GT.AND P6, PT, R3, 0x19, P6 ;  /* 0x000000190300780c */ /* 0x000fe400037c4270 */
[----:B------:R-:W-:Y:S02]  /*10b90*/  FSEL R19, R19, -INF , !P5 ;  /* 0xff80000013137808 */ /* 0x000fe40006800000 */
[----:B------:R-:W-:Y:S02]  /*10ba0*/  PLOP3.LUT P5, PT, PT, PT, UP3, 0x40, 0x0 ;  /* 0x000000000000781c */ /* 0x000fe40003fae838 */
[----:B------:R-:W-:Y:S02]  /*10bb0*/  FSEL R214, R51, -INF , !P0 ;  /* 0xff80000033d67808 */ /* 0x000fe40004000000 */
[----:B------:R-:W-:Y:S01]  /*10bc0*/  PLOP3.LUT P0, PT, PT, PT, UP6, 0x40, 0x0 ;  /* 0x000000000000781c */ /* 0x000fe20003f0e868 */
[----:B------:R-:W-:Y:S01]  /*10bd0*/  UISETP.NE.AND UP6, UPT, UR31, URZ, UPT ;  /* 0x0000003f1f00728c */ /* 0x000fe2000bfc5270 */
[----:B------:R-:W-:Y:S02]  /*10be0*/  ISETP.LT.OR P6, PT, R167, 0x1a, P6 ;  /* 0x0000001aa700780c */ /* 0x000fe400037c1670 */
[----:B------:R-:W-:Y:S02]  /*10bf0*/  ISETP.GT.AND P5, PT, R3, 0x20, P5 ;  /* 0x000000200300780c */ /* 0x000fe40002fa4270 */
[----:B------:R-:W-:Y:S01]  /*10c00*/  FSEL R199, R35, -INF , !P6 ;  /* 0xff80000023c77808 */ /* 0x000fe20007000000 */
[----:B------:R-:W1:Y:S01]  /*10c10*/  SHFL.IDX PT, R3, R169, 0x3, 0x1c1f ;  /* 0x007c1f00a9037f89 */ /* 0x000e6200000e0000 */
[----:B------:R-:W-:Y:S01]  /*10c20*/  PLOP3.LUT P6, PT, PT, PT, UP6, 0x40, 0x0 ;  /* 0x000000000000781c */ /* 0x000fe20003fce868 */
[----:B------:R-:W-:Y:S01]  /*10c30*/  UISETP.NE.AND UP6, UPT, UR30, URZ, UPT ;  /* 0x0000003f1e00728c */ /* 0x000fe2000bfc5270 */
[C---:B------:R-:W-:Y:S02]  /*10c40*/  ISETP.GT.AND P0, PT, R0.reuse, 0x8, P0 ;  /* 0x000000080000780c */ /* 0x040fe40000704270 */
[----:B------:R-:W-:Y:S02]  /*10c50*/  ISETP.LT.OR P5, PT, R167, 0x21, P5 ;  /* 0x00000021a700780c */ /* 0x000fe40002fa1670 */
[C---:B------:R-:W-:Y:S02]  /*10c60*/  ISETP.GT.AND P2, PT, R0.reuse, RZ, P2 ;  /* 0x000000ff0000720c */ /* 0x040fe40001744270 */
[----:B------:R-:W-:Y:S02]  /*10c70*/  ISETP.GT.AND P1, PT, R0, 0x1, P1 ;  /* 0x000000010000780c */ /* 0x000fe40000f24270 */
[----:B------:R-:W-:Y:S02]  /*10c80*/  ISETP.LT.OR P0, PT, R2, 0x9, P0 ;  /* 0x000000090200780c */ /* 0x000fe40000701670 */
        /* <DEDUP_REMOVED lines=63> */
.L_x_2888:
[----:B------:R-:W-:Y:S04]  /*11080*/  MOV R4, c[0x0][0x32c] ;  /* 0x0000cb0000047a02 */ /* 0x000fe80000000f00 */
[----:B------:R-:W-:Y:S11]  /*11090*/  ISETP.NE.AND P0, PT, R4, 0x1, PT ;  /* 0x000000010400780c */ /* 0x000ff60003f05270 */
[----:B------:R-:W-:Y:S02]  /*110a0*/  @!UPT UIADD3 URZ, URZ, URZ, URZ ;  /* 0x0000003f3f3ff290 */ /* 0x000fe4000fffe03f */
[----:B------:R-:W-:Y:S05]  /*110b0*/  @P0 IMAD.HI.U32 R4, R3, c[0x0][0x330], RZ ;  /* 0x0000cc0003040a27 */ /* 0x000fea00078e00ff */
[----:B------:R-:W-:Y:S02]  /*110c0*/  @P0 SHF.R.U32.HI R3, RZ, c[0x0][0x334], R4 ;  /* 0x0000cd00ff030a19 */ /* 0x000fe40000011604 */
.L_x_2889:
[----:B------:R-:W-:Y:S05]  /*110d0*/  BSYNC B0 ;  /* 0x0000000000007941 */ /* 0x000fea0003800000 */
.L_x_2887:
[----:B------:R-:W-:Y:S05]  /*110e0*/  IMAD R173, R3, c[0x0][0x32c], R173 ;  /* 0x0000cb0003ad7a24 */ /* 0x000fea00078e02ad */
[----:B------:R-:W-:Y:S02]  /*110f0*/  IADD3 R3, R173, c[0x0][0x32c], RZ ;  /* 0x0000cb00ad037a10 */ /* 0x000fe40007ffe0ff */
[----:B------:R-:W-:Y:S02]  /*11100*/  IMNMX R0, R0, R173, !PT ;  /* 0x000000ad00007217 */ /* 0x000fe40007800200 */
[----:B------:R-:W-:Y:S02]  /*11110*/  IMNMX R2, R2, R3, PT ;  /* 0x0000000302027217 */ /* 0x000fe40003800200 */
.L_x_2886:
        /* <DEDUP_REMOVED lines=48> */
[----:B------:R-:W-:Y:S02]  /*11420*/  FMNMX.FTZ R168, R211, R168, !PT ;  /* 0x000000a8d3a87209 */ /* 0x000fe40007810000 */
[----:B------:R-:W-:Y:S02]  /*11430*/  FMNMX.FTZ R3, R212, R3, !PT ;  /* 0x00000003d4037209 */ /* 0x000fe40007810000 */
[----:B-1----:R-:W-:Y:S02]  /*11440*/  FMNMX.FTZ R169, R169, R5, !PT ;  /* 0x00000005a9a97209 */ /* 0x002fe40007810000 */
[----:B------:R-:W-:Y:S02]  /*11450*/  FMNMX.FTZ R167, R213, R3, !PT ;  /* 0x00000003d5a77209 */ /* 0x000fe40007810000 */
[----:B------:R-:W-:Y:S01]  /*11460*/  FMNMX.FTZ R168, R214, R168, !PT ;  /* 0x000000a8d6a87209 */ /* 0x000fe20007810000 */
[----:B------:R-:W1:Y:S01]  /*11470*/  SHFL.BFLY PT, R4, R169, 0x1, 0x1f ;  /* 0x0c201f00a9047f89 */ /* 0x000e6200000e0000 */
[----:B------:R-:W-:Y:S01]  /*11480*/  PLOP3.LUT P1, PT, PT, PT, UP4, 0x40, 0x0 ;  /* 0x000000000000781c */ /* 0x000fe20003f2e848 */
[----:B------:R-:W-:Y:S01]  /*11490*/  UISETP.NE.AND UP4, UPT, UR29, URZ, UPT ;  /* 0x0000003f1d00728c */ /* 0x000fe2000bf85270 */
[----:B------:R-:W-:Y:S01]  /*114a0*/  PLOP3.LUT P0, PT, PT, PT, UP3, 0x40, 0x0 ;  /* 0x000000000000781c */ /* 0x000fe20003f0e838 */
[----:B------:R-:W-:Y:S01]  /*114b0*/  UISETP.NE.AND UP3, UPT, UR28, URZ, UPT ;  /* 0x0000003f1c00728c */ /* 0x000fe2000bf65270 */
[C---:B------:R-:W-:Y:S02]  /*114c0*/  ISETP.GT.AND P1, PT, R0.reuse, RZ, P1 ;  /* 0x000000ff0000720c */ /* 0x040fe40000f24270 */
[----:B------:R-:W-:Y:S01]  /*114d0*/  ISETP.GT.AND P0, PT, R0, 0x1, P0 ;  /* 0x000000010000780c */ /* 0x000fe20000704270 */
[----:B------:R-:W2:Y:S01]  /*114e0*/  SHFL.BFLY PT, R5, R168, 0x2, 0x1f ;  /* 0x0c401f00a8057f89 */ /* 0x000ea200000e0000 */
[C---:B------:R-:W-:Y:S02]  /*114f0*/  ISETP.LT.OR P1, PT, R2.reuse, 0x1, P1 ;  /* 0x000000010200780c */ /* 0x040fe40000f21670 */
[----:B------:R-:W-:Y:S02]  /*11500*/  ISETP.LT.OR P0, PT, R2, 0x2, P0 ;  /* 0x000000020200780c */ /* 0x000fe40000701670 */
[----:B------:R-:W-:Y:S02]  /*11510*/  FSEL R10, R10, -INF , !P1 ;  /* 0xff8000000a0a7808 */ /* 0x000fe40004800000 */
[----:B------:R-:W-:Y:S02]  /*11520*/  FSEL R11, R11, -INF , !P0 ;  /* 0xff8000000b0b7808 */ /* 0x000fe40004000000 */
[----:B------:R-:W-:Y:S01]  /*11530*/  PLOP3.LUT P6, PT, PT, PT, UP1, 0x40, 0x0 ;  /* 0x000000000000781c */ /* 0x000fe20003fce818 */
[----:B------:R-:W-:Y:S01]  /*11540*/  UISETP.NE.AND UP1, UPT, UR26, URZ, UPT ;  /* 0x0000003f1a00728c */ /* 0x000fe2000bf25270 */
[----:B------:R-:W-:Y:S01]  /*11550*/  PLOP3.LUT P5, PT, PT, PT, UP0, 0x40, 0x0 ;  /* 0x000000000000781c */ /* 0x000fe20003fae808 */
[----:B------:R-:W-:Y:S01]  /*11560*/  UISETP.NE.AND UP0, UPT, UR5, URZ, UPT ;  /* 0x0000003f0500728c */ /* 0x000fe2000bf05270 */
[C---:B------:R-:W-:Y:S02]  /*11570*/  ISETP.GT.AND P6, PT, R0.reuse, 0x9, P6 ;  /* 0x000000090000780c */ /* 0x040fe400037c4270 */
[----:B------:R-:W-:Y:S02]  /*11580*/  ISETP.GT.AND P5, PT, R0, 0x10, P5 ;  /* 0x000000100000780c */ /* 0x000fe40002fa4270 */
[----:B-1----:R-:W-:Y:S02]  /*11590*/  FMNMX.FTZ R169, R169, R4, !PT ;  /* 0x00000004a9a97209 */ /* 0x002fe40007810000 */
[----:B------:R-:W-:Y:S02]  /*115a0*/  FMNMX.FTZ R4, R10, R170, !PT ;  /* 0x000000aa0a047209 */ /* 0x000fe40007810000 */
[C---:B------:R-:W-:Y:S01]  /*115b0*/  FSETP.NEU.FTZ.AND P2, PT, R169.reuse, -INF , PT ;  /* 0xff800000a900780b */ /* 0x040fe20003f5d000 */
[----:B------:R-:W-:Y:S01]  /*115c0*/  FMUL.FTZ R23, R169, c[0x0][0x2d0] ;  /* 0x0000b400a9177a20 */ /* 0x000fe20000410000 */
[----:B------:R-:W-:Y:S02]  /*115d0*/  ISETP.LT.OR P6, PT, R2, 0xa, P6 ;  /* 0x0000000a0200780c */ /* 0x000fe400037c1670 */
[----:B--2---:R-:W-:Y:S02]  /*115e0*/  FMNMX.FTZ R168, R168, R5, !PT ;  /* 0x00000005a8a87209 */ /* 0x004fe40007810000 */
[----:B------:R-:W-:Y:S02]  /*115f0*/  FSEL R23, R23, RZ, P2 ;  /* 0x000000ff17177208 */ /* 0x000fe40001000000 */
[----:B------:R-:W-:Y:S01]  /*11600*/  ISETP.LT.OR P5, PT, R2, 0x11, P5 ;  /* 0x000000110200780c */ /* 0x000fe20002fa1670 */
[----:B------:R-:W1:Y:S01]  /*11610*/  SHFL.BFLY PT, R7, R168, 0x1, 0x1f ;  /* 0x0c201f00a8077f89 */ /* 0x000e6200000e0000 */
[----:B------:R-:W-:Y:S01]  /*11620*/  FSEL R15, R15, -INF , !P6 ;  /* 0xff8000000f0f7808 */ /* 0x000fe20007000000 */
[--C-:B------:R-:W-:Y:S01]  /*11630*/  FFMA.FTZ R3, R174, c[0x0][0x2d0], -R23.reuse ;  /* 0x0000b400ae037a23 */ /* 0x100fe20000010817 */
[----:B------:R-:W-:Y:S01]  /*11640*/  FMNMX.FTZ R167, R216, R167, !PT ;  /* 0x000000a7d8a77209 */ /* 0x000fe20007810000 */
[--C-:B------:R-:W-:Y:S01]  /*11650*/  FFMA.FTZ R40, R196, c[0x0][0x2d0], -R23.reuse ;  /* 0x0000b400c4287a23 */ /* 0x100fe20000010817 */
[----:B------:R-:W-:Y:S01]  /*11660*/  FSEL R41, R26, -INF , !P5 ;  /* 0xff8000001a297808 */ /* 0x000fe20006800000 */
[----:B------:R2:W-:Y:S01]  /*11670*/  MUFU.EX2 R24, R3 ;  /* 0x0000000300187308 */ /* 0x0005e20000000800 */
[----:B------:R-:W-:Y:S01]  /*11680*/  PLOP3.LUT P1, PT, PT, PT, UP6, 0x40, 0x0 ;  /* 0x000000000000781c */ /* 0x000fe20003f2e868 */
[----:B------:R-:W3:Y:S01]  /*11690*/  SHFL.BFLY PT, R5, R167, 0x2, 0x1f ;  /* 0x0c401f00a7057f89 */ /* 0x000ee200000e0000 */
[----:B------:R-:W-:Y:S02]  /*116a0*/  PLOP3.LUT P0, PT, PT, PT, UP5, 0x40, 0x0 ;  /* 0x000000000000781c */ /* 0x000fe40003f0e858 */
[C---:B------:R-:W-:Y:S02]  /*116b0*/  ISETP.GT.AND P6, PT, R0.reuse, 0x11, P1 ;  /* 0x000000110000780c */ /* 0x040fe40000fc4270 */
[----:B------:R-:W-:Y:S02]  /*116c0*/  ISETP.GT.AND P0, PT, R0, 0x18, P0 ;  /* 0x000000180000780c */ /* 0x000fe40000704270 */
[C---:B------:R-:W-:Y:S01]  /*116d0*/  ISETP.LT.OR P6, PT, R2.reuse, 0x12, P6 ;  /* 0x000000120200780c */ /* 0x040fe200037c1670 */
[----:B------:R-:W-:Y:S01]  /*116e0*/  MUFU.EX2 R244, R40 ;  /* 0x0000002800f47308 */ /* 0x000fe20000000800 */
[----:B------:R-:W-:Y:S02]  /*116f0*/  PLOP3.LUT P1, PT, PT, PT, UP4, 0x40, 0x0 ;  /* 0x000000000000781c */ /* 0x000fe40003f2e848 */
[----:B------:R-:W-:Y:S02]  /*11700*/  FSEL R44, R27, -INF , !P6 ;  /* 0xff8000001b2c7808 */ /* 0x000fe40007000000 */
[----:B------:R-:W-:Y:S02]  /*11710*/  ISETP.LT.OR P0, PT, R2, 0x19, P0 ;  /* 0x000000190200780c */ /* 0x000fe40000701670 */
[----:B------:R-:W-:Y:S02]  /*11720*/  ISETP.GT.AND P1, PT, R0, 0x19, P1 ;  /* 0x000000190000780c */ /* 0x000fe40000f24270 */
[----:B-1----:R-:W-:Y:S02]  /*11730*/  FMNMX.FTZ R168, R168, R7, !PT ;  /* 0x00000007a8a87209 */ /* 0x002fe40007810000 */
[----:B------:R-:W-:Y:S02]  /*11740*/  PLOP3.LUT P5, PT, PT, PT, UP3, 0x40, 0x0 ;  /* 0x000000000000781c */ /* 0x000fe40003fae838 */
[----:B------:R-:W-:Y:S01]  /*11750*/  FSEL R45, R30, -INF , !P0 ;  /* 0xff8000001e2d7808 */ /* 0x000fe20004000000 */
[--C-:B--2---:R-:W-:Y:S01]  /*11760*/  FFMA.FTZ R3, R175, c[0x0][0x2d0], -R23.reuse ;  /* 0x0000b400af037a23 */ /* 0x104fe20000010817 */
[----:B------:R-:W-:Y:S01]  /*11770*/  ISETP.LT.OR P1, PT, R2, 0x1a, P1 ;  /* 0x0000001a0200780c */ /* 0x000fe20000f21670 */
[----:B------:R-:W-:Y:S01]  /*11780*/  FMUL.FTZ R48, R168, c[0x0][0x2d0] ;  /* 0x0000b400a8307a20 */ /* 0x000fe20000410000 */
[----:B------:R-:W-:Y:S01]  /*11790*/  ISETP.GT.AND P0, PT, R0, 0x20, P5 ;  /* 0x000000200000780c */ /* 0x000fe20002f04270 */
[----:B------:R1:W2:Y:S01]  /*117a0*/  MUFU.EX2 R21, R3 ;  /* 0x0000000300157308 */ /* 0x0002a20000000800 */
[----:B---3--:R-:W-:Y:S02]  /*117b0*/  FMNMX.FTZ R167, R167, R5, !PT ;  /* 0x00000005a7a77209 */ /* 0x008fe40007810000 */
[----:B------:R-:W-:Y:S02]  /*117c0*/  PLOP3.LUT P6, PT, PT, PT, UP2, 0x40, 0x0 ;  /* 0x000000000000781c */ /* 0x000fe40003fce828 */
[----:B------:R-:W-:Y:S01]  /*117d0*/  FSEL R171, R31, -INF , !P1 ;  /* 0xff8000001fab7808 */ /* 0x000fe20004800000 */
[----:B------:R-:W3:Y:S01]  /*117e0*/  SHFL.BFLY PT, R5, R167, 0x1, 0x1f ;  /* 0x0c201f00a7057f89 */ /* 0x000ee200000e0000 */
[----:B------:R-:W-:Y:S02]  /*117f0*/  ISETP.LT.OR P0, PT, R2, 0x21, P0 ;  /* 0x000000210200780c */ /* 0x000fe40000701670 */
[----:B------:R-:W-:Y:S02]  /*11800*/  ISETP.GT.AND P6, PT, R0, 0x21, P6 ;  /* 0x000000210000780c */ /* 0x000fe400037c4270 */
[----:B------:R-:W-:Y:S02]  /*11810*/  FSETP.NEU.FTZ.AND P1, PT, R168, -INF , PT ;  /* 0xff800000a800780b */ /* 0x000fe40003f3d000 */
[----:B------:R-:W-:Y:S01]  /*11820*/  FSEL R173, R42, -INF , !P0 ;  /* 0xff8000002aad7808 */ /* 0x000fe20004000000 */
[----:B------:R-:W-:Y:S01]  /*11830*/  LDSM.16.MT88.4 R28, [R225+0x2080] ;  /* 0x00208000e11c783b */ /* 0x000fe20000004200 */
[----:B------:R-:W-:Y:S02]  /*11840*/  ISETP.LT.OR P6, PT, R2, 0x22, P6 ;  /* 0x000000220200780c */ /* 0x000fe400037c1670 */
[----:B------:R-:W-:Y:S02]  /*11850*/  PLOP3.LUT P5, PT, PT, PT, UP1, 0x40, 0x0 ;  /* 0x000000000000781c */ /* 0x000fe40003fae818 */
[----:B------:R-:W-:Y:S01]  /*11860*/  PLOP3.LUT P0, PT, PT, PT, UP0, 0x40, 0x0 ;  /* 0x000000000000781c */ /* 0x000fe20003f0e808 */
[----:B------:R-:W-:Y:S01]  /*11870*/  UISETP.GT.AND UP0, UPT, UR13, UR8, UPT ;  /* 0x000000080d00728c */ /* 0x000fe2000bf04270 */
[----:B------:R-:W-:Y:S01]  /*11880*/  FSEL R48, R48, RZ, P1 ;  /* 0x000000ff30307208 */ /* 0x000fe20000800000 */
[----:B------:R-:W-:Y:S01]  /*11890*/  UIADD3 UR13, UR13, -0x1, URZ ;  /* 0xffffffff0d0d7890 */ /* 0x000fe2000fffe03f */
[----:B------:R-:W-:Y:S02]  /*118a0*/  FSEL R172, R43, -INF , !P6 ;  /* 0xff8000002bac7808 */ /* 0x000fe40007000000 */
[----:B-1----:R-:W-:Y:S01]  /*118b0*/  FMNMX.FTZ R3, R11, R4, !PT ;  /* 0x000000040b037209 */ /* 0x002fe20007810000 */
[--C-:B------:R-:W-:Y:S01]  /*118c0*/  FFMA.FTZ R4, R192, c[0x0][0x2d0], -R23.reuse ;  /* 0x0000b400c0047a23 */ /* 0x100fe20000010817 */
[----:B------:R-:W-:Y:S01]  /*118d0*/  ISETP.GT.AND P5, PT, R0, 0x28, P5 ;  /* 0x000000280000780c */ /* 0x000fe20002fa4270 */
[--C-:B------:R-:W-:Y:S01]  /*118e0*/  FFMA.FTZ R40, R193, c[0x0][0x2d0], -R48.reuse ;  /* 0x0000b400c1287a23 */ /* 0x100fe20000010830 */
[----:B------:R-:W-:Y:S01]  /*118f0*/  FMNMX.FTZ R3, R14, R3, !PT ;  /* 0x000000030e037209 */ /* 0x000fe20007810000 */
[----:B------:R1:W4:Y:S01]  /*11900*/  MUFU.EX2 R20, R4 ;  /* 0x0000000400147308 */ /* 0x0003220000000800 */
[----:B------:R-:W-:Y:S01]  /*11910*/  ISETP.GT.AND P0, PT, R0, 0x29, P0 ;  /* 0x000000290000780c */ /* 0x000fe20000704270 */
[--C-:B------:R-:W-:Y:S01]  /*11920*/  FFMA.FTZ R0, R16, c[0x0][0x2d0], -R48.reuse ;  /* 0x0000b40010007a23 */ /* 0x100fe20000010830 */
[----:B------:R-:W-:Y:S02]  /*11930*/  FMNMX.FTZ R3, R15, R3, !PT ;  /* 0x000000030f037209 */ /* 0x000fe40007810000 */
[C---:B------:R-:W-:Y:S02]  /*11940*/  ISETP.LT.OR P5, PT, R2.reuse, 0x29, P5 ;  /* 0x000000290200780c */ /* 0x040fe40002fa1670 */
[----:B------:R-:W-:Y:S02]  /*11950*/  ISETP.LT.OR P0, PT, R2, 0x2a, P0 ;  /* 0x0000002a0200780c */ /* 0x000fe40000701670 */
[----:B---3--:R-:W-:Y:S01]  /*11960*/  FMNMX.FTZ R167, R167, R5, !PT ;  /* 0x00000005a7a77209 */ /* 0x008fe20007810000 */
[----:B------:R-:W-:Y:S01]  /*11970*/  MUFU.EX2 R252, R0 ;  /* 0x0000000000fc7308 */ /* 0x000fe20000000800 */
[----:B------:R-:W-:Y:S02]  /*11980*/  FSEL R22, R47, -INF , !P0 ;  /* 0xff8000002f167808 */ /* 0x000fe40004000000 */
[C---:B------:R-:W-:Y:S01]  /*11990*/  FSETP.NEU.FTZ.AND P0, PT, R167.reuse, -INF , PT ;  /* 0xff800000a700780b */ /* 0x040fe20003f1d000 */
[----:B------:R-:W-:Y:S01]  /*119a0*/  FMUL.FTZ R49, R167, c[0x0][0x2d0] ;  /* 0x0000b400a7317a20 */ /* 0x000fe20000410000 */
[----:B------:R-:W-:Y:S02]  /*119b0*/  FSEL R174, R46, -INF , !P5 ;  /* 0xff8000002eae7808 */ /* 0x000fe40006800000 */
[----:B--2---:R-:W-:Y:S02]  /*119c0*/  MOV R43, R21 ;  /* 0x00000015002b7202 */ /* 0x004fe40000000f00 */
[----:B------:R-:W-:Y:S01]  /*119d0*/  FSEL R49, R49, RZ, P0 ;  /* 0x000000ff31317208 */ /* 0x000fe20000000000 */
[----:B------:R2:W-:Y:S01]  /*119e0*/  MUFU.EX2 R242, R40 ;  /* 0x0000002800f27308 */ /* 0x0005e20000000800 */
[----:B-1----:R-:W-:Y:S01]  /*119f0*/  FMNMX.FTZ R4, R41, R3, !PT ;  /* 0x0000000329047209 */ /* 0x002fe20007810000 */
[--C-:B------:R-:W-:Y:S01]  /*11a00*/  FFMA.FTZ R3, R17, c[0x0][0x2d0], -R23.reuse ;  /* 0x0000b40011037a23 */ /* 0x100fe20000010817 */
[----:B----4-:R-:W-:Y:S02]  /*11a10*/  MOV R42, R20 ;  /* 0x00000014002a7202 */ /* 0x010fe40000000f00 */
[----:B------:R-:W-:Y:S05]  /*11a20*/  FMNMX.FTZ R4, R44, R4, !PT ;  /* 0x000000042c047209 */ /* 0x000fea0007810000 */
[----:B------:R1:W3:Y:S01]  /*11a30*/  MUFU.EX2 R7, R3 ;  /* 0x0000000300077308 */ /* 0x0002e20000000800 */
[----:B--2---:R-:W-:Y:S09]  /*11a40*/  FFMA.FTZ R40, R200, c[0x0][0x2d0], -R23 ;  /* 0x0000b400c8287a23 */ /* 0x004ff20000010817 */
[----:B------:R2:W-:Y:S01]  /*11a50*/  MUFU.EX2 R221, R40 ;  /* 0x0000002800dd7308 */ /* 0x0005e20000000800 */
[----:B-1----:R-:W-:Y:S01]  /*11a60*/  FMNMX.FTZ R3, R45, R4, !PT ;  /* 0x000000042d037209 */ /* 0x002fe20007810000 */
[--C-:B------:R-:W-:Y:S01]  /*11a70*/  FFMA.FTZ R4, R6, c[0x0][0x2d0], -R48.reuse ;  /* 0x0000b40006047a23 */ /* 0x100fe20000010830 */
[----:B---3--:R-:W-:Y:S02]  /*11a80*/  MOV R47, R7 ;  /* 0x00000007002f7202 */ /* 0x008fe40000000f00 */
[----:B------:R-:W-:Y:S05]  /*11a90*/  FMNMX.FTZ R3, R171, R3, !PT ;  /* 0x00000003ab037209 */ /* 0x000fea0007810000 */
[----:B------:R1:W3:Y:S01]  /*11aa0*/  MUFU.EX2 R20, R4 ;  /* 0x0000000400147308 */ /* 0x0002e20000000800 */
[----:B------:R-:W-:Y:S02]  /*11ab0*/  F2FP.PACK_AB R26, R47, R42 ;  /* 0x0000002a2f1a723e */ /* 0x000fe400000000ff */
[----:B------:R-:W-:Y:S04]  /*11ac0*/  FMNMX.FTZ R3, R173, R3, !PT ;  /* 0x00000003ad037209 */ /* 0x000fe80007810000 */
[----:B------:R-:W-:Y:S01]  /*11ad0*/  FMNMX.FTZ R2, R172, R3, !PT ;  /* 0x00000003ac027209 */ /* 0x000fe20007810000 */
[--C-:B------:R-:W-:Y:S03]  /*11ae0*/  FFMA.FTZ R3, R19, c[0x0][0x2d0], -R48.reuse ;  /* 0x0000b40013037a23 */ /* 0x100fe60000010830 */
[----:B------:R-:W-:Y:S01]  /*11af0*/  FMNMX.FTZ R0, R174, R2, !PT ;  /* 0x00000002ae007209 */ /* 0x000fe20007810000 */
[----:B------:R4:W-:Y:S01]  /*11b00*/  MUFU.EX2 R251, R3 ;  /* 0x0000000300fb7308 */ /* 0x0009e20000000800 */
[--C-:B------:R-:W-:Y:S02]  /*11b10*/  FFMA.FTZ R2, R18, c[0x0][0x2d0], -R48.reuse ;  /* 0x0000b40012027a23 */ /* 0x100fe40000010830 */
[----:B------:R-:W-:Y:S01]  /*11b20*/  FMNMX.FTZ R0, R22, R0, !PT ;  /* 0x0000000016007209 */ /* 0x000fe20007810000 */
[----:B--2---:R-:W-:Y:S06]  /*11b30*/  FFMA.FTZ R40, R197, c[0x0][0x2d0], -R48 ;  /* 0x0000b400c5287a23 */ /* 0x004fec0000010830 */
[----:B------:R2:W5:Y:S01]  /*11b40*/  MUFU.EX2 R250, R2 ;  /* 0x0000000200fa7308 */ /* 0x0005620000000800 */
[--C-:B-1----:R-:W-:Y:S01]  /*11b50*/  FFMA.FTZ R4, R12, c[0x0][0x2d0], -R49.reuse ;  /* 0x0000b4000c047a23 */ /* 0x102fe20000010831 */
[----:B---3--:R-:W-:Y:S04]  /*11b60*/  MOV R46, R20 ;  /* 0x00000014002e7202 */ /* 0x008fe80000000f00 */
[----:B------:R-:W-:Y:S04]  /*11b70*/  F2FP.PACK_AB R25, R252, R46 ;  /* 0x0000002efc19723e */ /* 0x000fe800000000ff */
[----:B------:R-:W-:Y:S01]  /*11b80*/  MUFU.EX2 R246, R4 ;  /* 0x0000000400f67308 */ /* 0x000fe20000000800 */
[--C-:B----4-:R-:W-:Y:S09]  /*11b90*/  FFMA.FTZ R3, R8, c[0x0][0x2d0], -R49.reuse ;  /* 0x0000b40008037a23 */ /* 0x110ff20000010831 */
[----:B------:R1:W-:Y:S01]  /*11ba0*/  MUFU.EX2 R247, R3 ;  /* 0x0000000300f77308 */ /* 0x0003e20000000800 */
[----:B--2---:R-:W2:Y:S01]  /*11bb0*/  SHFL.BFLY PT, R2, R0, 0x2, 0x1f ;  /* 0x0c401f0000027f89 */ /* 0x004ea200000e0000 */
[----:B-----5:R-:W-:Y:S08]  /*11bc0*/  F2FP.PACK_AB R27, R251, R250 ;  /* 0x000000fafb1b723e */ /* 0x020ff000000000ff */
[----:B------:R3:W-:Y:S01]  /*11bd0*/  MUFU.EX2 R220, R40 ;  /* 0x0000002800dc7308 */ /* 0x0007e20000000800 */
[--C-:B-1----:R-:W-:Y:S09]  /*11be0*/  FFMA.FTZ R3, R9, c[0x0][0x2d0], -R49.reuse ;  /* 0x0000b40009037a23 */ /* 0x102ff20000010831 */
[----:B------:R2:W1:Y:S01]  /*11bf0*/  MUFU.EX2 R248, R3 ;  /* 0x0000000300f87308 */ /* 0x0004620000000800 */
[--C-:B---3--:R-:W-:Y:S09]  /*11c00*/  FFMA.FTZ R40, R201, c[0x0][0x2d0], -R49.reuse ;  /* 0x0000b400c9287a23 */ /* 0x108ff20000010831 */
[----:B------:R3:W-:Y:S01]  /*11c10*/  MUFU.EX2 R201, R40 ;  /* 0x0000002800c97308 */ /* 0x0007e20000000800 */
[----:B--2---:R-:W-:Y:S01]  /*11c20*/  FMNMX.FTZ R3, R0, R2, !PT ;  /* 0x0000000200037209 */ /* 0x004fe20007810000 */
[--C-:B------:R-:W-:Y:S01]  /*11c30*/  FFMA.FTZ R2, R13, c[0x0][0x2d0], -R49.reuse ;  /* 0x0000b4000d027a23 */ /* 0x100fe20000010831 */
[----:B------:R-:W-:Y:S02]  /*11c40*/  FSEL R0, R169, RZ, P2 ;  /* 0x000000ffa9007208 */ /* 0x000fe40001000000 */
[----:B-1----:R-:W-:Y:S05]  /*11c50*/  F2FP.PACK_AB R32, R248, R247 ;  /* 0x000000f7f820723e */ /* 0x002fea00000000ff */
[----:B------:R1:W2:Y:S01]  /*11c60*/  MUFU.EX2 R249, R2 ;  /* 0x0000000200f97308 */ /* 0x0002a20000000800 */
[----:B------:R-:W4:Y:S01]  /*11c70*/  SHFL.BFLY PT, R4, R3, 0x1, 0x1f ;  /* 0x0c201f0003047f89 */ /* 0x000f2200000e0000 */
[----:B------:R-:W-:Y:S02]  /*11c80*/  FADD.FTZ R0, -R0, R164 ;  /* 0x000000a400007221 */ /* 0x000fe40000010100 */
[----:B---3--:R-:W-:Y:S01]  /*11c90*/  FFMA.FTZ R40, R202, c[0x0][0x2d0], -R49 ;  /* 0x0000b400ca287a23 */ /* 0x008fe20000010831 */
[----:B------:R-:W-:Y:S01]  /*11ca0*/  MOV R202, R47 ;  /* 0x0000002f00ca7202 */ /* 0x000fe20000000f00 */
[----:B------:R-:W-:Y:S04]  /*11cb0*/  FMUL.FTZ R0, R0, c[0x0][0x2d0] ;  /* 0x0000b40000007a20 */ /* 0x000fe80000410000 */
[----:B------:R-:W-:Y:S10]  /*11cc0*/  MUFU.EX2 R200, R40 ;  /* 0x0000002800c87308 */ /* 0x000ff40000000800 */
[----:B------:R3:W5:Y:S01]  /*11cd0*/  MUFU.EX2 R21, R0 ;  /* 0x0000000000157308 */ /* 0x0007620000000800 */
[----:B-1----:R-:W-:Y:S02]  /*11ce0*/  FSEL R2, R168, RZ, P1 ;  /* 0x000000ffa8027208 */ /* 0x002fe40000800000 */
[----:B----4-:R-:W-:Y:S02]  /*11cf0*/  FMNMX.FTZ R3, R3, R4, !PT ;  /* 0x0000000403037209 */ /* 0x010fe40007810000 */
[----:B--2---:R-:W-:Y:S01]  /*11d00*/  F2FP.PACK_AB R34, R249, R246 ;  /* 0x000000f6f922723e */ /* 0x004fe200000000ff */
[----:B------:R-:W-:Y:S02]  /*11d10*/  FADD.FTZ R2, -R2, R165 ;  /* 0x000000a502027221 */ /* 0x000fe40000010100 */
[----:B------:R-:W-:Y:S02]  /*11d20*/  FMUL.FTZ R50, R3, c[0x0][0x2d0] ;  /* 0x0000b40003327a20 */ /* 0x000fe40000410000 */
[----:B------:R-:W-:Y:S04]  /*11d30*/  FMUL.FTZ R2, R2, c[0x0][0x2d0] ;  /* 0x0000b40002027a20 */ /* 0x000fe80000410000 */
[----:B------:R-:W1:Y:S01]  /*11d40*/  MUFU.EX2 R20, R2 ;  /* 0x0000000200147308 */ /* 0x000e620000000800 */
[----:B---3--:R-:W-:Y:S01]  /*11d50*/  FSEL R0, R167, RZ, P0 ;  /* 0x000000ffa7007208 */ /* 0x008fe20000000000 */
[----:B-----5:R-:W-:Y:S01]  /*11d60*/  FMUL.FTZ R4, R21, R176 ;  /* 0x000000b015047220 */ /* 0x020fe20000410000 */
[----:B------:R-:W-:Y:S01]  /*11d70*/  FSETP.NEU.FTZ.AND P0, PT, R3, -INF , PT ;  /* 0xff8000000300780b */ /* 0x000fe20003f1d000 */
[C---:B------:R-:W-:Y:S01]  /*11d80*/  FMUL.FTZ R5, R21.reuse, R177 ;  /* 0x000000b115057220 */ /* 0x040fe20000410000 */
[----:B------:R-:W-:Y:S01]  /*11d90*/  MOV R177, R43 ;  /* 0x0000002b00b17202 */ /* 0x000fe20000000f00 */
[----:B------:R-:W-:Y:S01]  /*11da0*/  FADD.FTZ R0, -R0, R166 ;  /* 0x000000a600007221 */ /* 0x000fe20000010100 */
[----:B------:R-:W-:Y:S01]  /*11db0*/  FSEL R50, R50, RZ, P0 ;  /* 0x000000ff32327208 */ /* 0x000fe20000000000 */
[----:B------:R-:W-:Y:S01]  /*11dc0*/  FMUL.FTZ R16, R21, R188 ;  /* 0x000000bc15107220 */ /* 0x000fe20000410000 */
[----:B------:R-:W-:Y:S01]  /*11dd0*/  MOV R176, R46 ;  /* 0x0000002e00b07202 */ /* 0x000fe20000000f00 */
[----:B------:R-:W-:Y:S02]  /*11de0*/  FMUL.FTZ R0, R0, c[0x0][0x2d0] ;  /* 0x0000b40000007a20 */ /* 0x000fe40000410000 */
[--C-:B------:R-:W-:Y:S02]  /*11df0*/  FFMA.FTZ R10, R10, c[0x0][0x2d0], -R50.reuse ;  /* 0x0000b4000a0a7a23 */ /* 0x100fe40000010832 */
[----:B------:R2:W3:Y:S01]  /*11e00*/  MUFU.EX2 R2, R0 ;  /* 0x0000000000027308 */ /* 0x0004e20000000800 */
[--C-:B------:R-:W-:Y:S02]  /*11e10*/  FFMA.FTZ R14, R14, c[0x0][0x2d0], -R50.reuse ;  /* 0x0000b4000e0e7a23 */ /* 0x100fe40000010832 */
[--C-:B------:R-:W-:Y:S02]  /*11e20*/  FFMA.FTZ R15, R15, c[0x0][0x2d0], -R50.reuse ;  /* 0x0000b4000f0f7a23 */ /* 0x100fe40000010832 */
[C---:B-1----:R-:W-:Y:S01]  /*11e30*/  FMUL.FTZ R6, R20.reuse, R178 ;  /* 0x000000b214067220 */ /* 0x042fe20000410000 */
[----:B------:R-:W-:Y:S01]  /*11e40*/  MOV R178, R42 ;  /* 0x0000002a00b27202 */ /* 0x000fe20000000f00 */
[C---:B------:R-:W-:Y:S02]  /*11e50*/  FMUL.FTZ R7, R20.reuse, R179 ;  /* 0x000000b314077220 */ /* 0x040fe40000410000 */
[C---:B------:R-:W-:Y:S01]  /*11e60*/  FMUL.FTZ R17, R21.reuse, R189 ;  /* 0x000000bd15117220 */ /* 0x040fe20000410000 */
[----:B------:R-:W-:Y:S01]  /*11e70*/  MUFU.EX2 R175, R10 ;  /* 0x0000000a00af7308 */ /* 0x000fe20000000800 */
[C---:B------:R-:W-:Y:S02]  /*11e80*/  FMUL.FTZ R18, R20.reuse, R190 ;  /* 0x000000be14127220 */ /* 0x040fe40000410000 */
[C---:B------:R-:W-:Y:S02]  /*11e90*/  FMUL.FTZ R19, R20.reuse, R191 ;  /* 0x000000bf14137220 */ /* 0x040fe40000410000 */
[C---:B------:R-:W-:Y:S01]  /*11ea0*/  FMUL.FTZ R132, R21.reuse, R132 ;  /* 0x0000008415847220 */ /* 0x040fe20000410000 */
[----:B------:R-:W-:Y:S01]  /*11eb0*/  LDSM.16.MT88.4 R188, [R225+0x3080] ;  /* 0x00308000e1bc783b */ /* 0x000fe20000004200 */
[C---:B------:R-:W-:Y:S02]  /*11ec0*/  FMUL.FTZ R133, R21.reuse, R133 ;  /* 0x0000008515857220 */ /* 0x040fe40000410000 */
[C---:B------:R-:W-:Y:S01]  /*11ed0*/  FMUL.FTZ R134, R20.reuse, R134 ;  /* 0x0000008614867220 */ /* 0x040fe20000410000 */
[----:B------:R-:W-:Y:S01]  /*11ee0*/  MUFU.EX2 R206, R14 ;  /* 0x0000000e00ce7308 */ /* 0x000fe20000000800 */
[----:B------:R-:W-:Y:S02]  /*11ef0*/  FMUL.FTZ R135, R20, R135 ;  /* 0x0000008714877220 */ /* 0x000fe40000410000 */
[----:B------:R-:W-:Y:S02]  /*11f00*/  FMUL.FTZ R144, R21, R144 ;  /* 0x0000009015907220 */ /* 0x000fe40000410000 */
[----:B--2---:R-:W-:Y:S02]  /*11f10*/  FFMA.FTZ R0, R11, c[0x0][0x2d0], -R50 ;  /* 0x0000b4000b007a23 */ /* 0x004fe40000010832 */
[C---:B---3--:R-:W-:Y:S02]  /*11f20*/  FMUL.FTZ R8, R2.reuse, R180 ;  /* 0x000000b402087220 */ /* 0x048fe40000410000 */
[C---:B------:R-:W-:Y:S01]  /*11f30*/  FMUL.FTZ R9, R2.reuse, R181 ;  /* 0x000000b502097220 */ /* 0x040fe20000410000 */
[----:B------:R1:W2:Y:S01]  /*11f40*/  MUFU.EX2 R192, R0 ;  /* 0x0000000000c07308 */ /* 0x0002a20000000800 */
[C---:B------:R-:W-:Y:S02]  /*11f50*/  FMUL.FTZ R12, R2.reuse, R184 ;  /* 0x000000b8020c7220 */ /* 0x040fe40000410000 */
[C---:B------:R-:W-:Y:S02]  /*11f60*/  FMUL.FTZ R13, R2.reuse, R185 ;  /* 0x000000b9020d7220 */ /* 0x040fe40000410000 */
[C---:B------:R-:W-:Y:S02]  /*11f70*/  FMUL.FTZ R136, R2.reuse, R136 ;  /* 0x0000008802887220 */ /* 0x040fe40000410000 */
[C---:B------:R-:W-:Y:S02]  /*11f80*/  FMUL.FTZ R137, R2.reuse, R137 ;  /* 0x0000008902897220 */ /* 0x040fe40000410000 */
[C---:B------:R-:W-:Y:S01]  /*11f90*/  FMUL.FTZ R140, R2.reuse, R140 ;  /* 0x0000008c028c7220 */ /* 0x040fe20000410000 */
[----:B------:R-:W3:Y:S01]  /*11fa0*/  MUFU.EX2 R207, R15 ;  /* 0x0000000f00cf7308 */ /* 0x000ee20000000800 */
[----:B------:R-:W-:Y:S02]  /*11fb0*/  FMUL.FTZ R141, R2, R141 ;  /* 0x0000008d028d7220 */ /* 0x000fe40000410000 */
[C---:B------:R-:W-:Y:S02]  /*11fc0*/  FMUL.FTZ R145, R21.reuse, R145 ;  /* 0x0000009115917220 */ /* 0x040fe40000410000 */
[C---:B------:R-:W-:Y:S02]  /*11fd0*/  FMUL.FTZ R146, R20.reuse, R146 ;  /* 0x0000009214927220 */ /* 0x040fe40000410000 */
[C---:B------:R-:W-:Y:S02]  /*11fe0*/  FMUL.FTZ R147, R20.reuse, R147 ;  /* 0x0000009314937220 */ /* 0x040fe40000410000 */
[C---:B------:R-:W-:Y:S02]  /*11ff0*/  FMUL.FTZ R148, R21.reuse, R148 ;  /* 0x0000009415947220 */ /* 0x040fe40000410000 */
[----:B------:R-:W-:Y:S02]  /*12000*/  FMUL.FTZ R149, R21, R149 ;  /* 0x0000009515957220 */ /* 0x000fe40000410000 */
[C---:B------:R-:W-:Y:S01]  /*12010*/  FMUL.FTZ R150, R20.reuse, R150 ;  /* 0x0000009614967220 */ /* 0x040fe20000410000 */
[----:B-1----:R-:W-:Y:S01]  /*12020*/  FSEL R0, R3, RZ, P0 ;  /* 0x000000ff03007208 */ /* 0x002fe20000000000 */
[----:B------:R-:W-:Y:S01]  /*12030*/  FMUL.FTZ R151, R20, R151 ;  /* 0x0000009714977220 */ /* 0x000fe20000410000 */
[----:B--2---:R-:W-:Y:S01]  /*12040*/  F2FP.PACK_AB R33, R192, R175 ;  /* 0x000000afc021723e */ /* 0x004fe200000000ff */
[----:B------:R-:W-:Y:S01]  /*12050*/  FMUL.FTZ R152, R2, R152 ;  /* 0x0000009802987220 */ /* 0x000fe20000410000 */
[----:B------:R-:W-:Y:S01]  /*12060*/  PLOP3.LUT P0, PT, PT, PT, UP0, 0x80, 0x0 ;  /* 0x000000000000781c */ /* 0x000fe20003f0f008 */
[----:B------:R-:W-:Y:S01]  /*12070*/  FADD.FTZ R0, -R0, R170 ;  /* 0x000000aa00007221 */ /* 0x000fe20000010100 */
[----:B------:R-:W-:Y:S01]  /*12080*/  MOV R170, R24 ;  /* 0x0000001800aa7202 */ /* 0x000fe20000000f00 */
[----:B------:R-:W-:Y:S02]  /*12090*/  FMUL.FTZ R153, R2, R153 ;  /* 0x0000009902997220 */ /* 0x000fe40000410000 */
[----:B------:R-:W-:Y:S01]  /*120a0*/  FMUL.FTZ R0, R0, c[0x0][0x2d0] ;  /* 0x0000b40000007a20 */ /* 0x000fe20000410000 */
[----:B------:R-:W-:Y:S01]  /*120b0*/  F2FP.PACK_AB R24, R43, R170 ;  /* 0x000000aa2b18723e */ /* 0x000fe200000000ff */
[----:B------:R-:W-:Y:S01]  /*120c0*/  FFMA.FTZ R40, R45, c[0x0][0x2d0], -R50 ;  /* 0x0000b4002d287a23 */ /* 0x000fe20000010832 */
[----:B---3--:R-:W-:Y:S01]  /*120d0*/  F2FP.PACK_AB R35, R207, R206 ;  /* 0x000000cecf23723e */ /* 0x008fe200000000ff */
[C---:B------:R-:W-:Y:S02]  /*120e0*/  FMUL.FTZ R156, R2.reuse, R156 ;  /* 0x0000009c029c7220 */ /* 0x040fe40000410000 */
[----:B------:R-:W1:Y:S01]  /*120f0*/  MUFU.EX2 R0, R0 ;  /* 0x0000000000007308 */ /* 0x000e620000000800 */
[----:B------:R-:W-:Y:S01]  /*12100*/  FMUL.FTZ R157, R2, R157 ;  /* 0x0000009d029d7220 */ /* 0x000fe20000410000 */
[-C--:B------:R-:W-:Y:S05]  /*12110*/  HMMA.16816.F32 R4, R24, R28.reuse, R4 ;  /* 0x0000001c1804723c */ /* 0x080fea0000001804 */
[C---:B------:R-:W-:Y:S02]  /*12120*/  FMUL.FTZ R160, R21.reuse, R160 ;  /* 0x000000a015a07220 */ /* 0x040fe40000410000 */
[C---:B------:R-:W-:Y:S01]  /*12130*/  FMUL.FTZ R161, R21.reuse, R161 ;  /* 0x000000a115a17220 */ /* 0x040fe20000410000 */
[----:B------:R-:W-:Y:S01]  /*12140*/  MUFU.EX2 R164, R40 ;  /* 0x0000002800a47308 */ /* 0x000fe20000000800 */
[C---:B------:R-:W-:Y:S03]  /*12150*/  FMUL.FTZ R162, R20.reuse, R162 ;  /* 0x000000a214a27220 */ /* 0x040fe60000410000 */
[C---:B------:R-:W-:Y:S02]  /*12160*/  FMUL.FTZ R163, R20.reuse, R163 ;  /* 0x000000a314a37220 */ /* 0x040fe40000410000 */
[C---:B------:R-:W-:Y:S02]  /*12170*/  FMUL.FTZ R52, R21.reuse, R52 ;  /* 0x0000003415347220 */ /* 0x040fe40000410000 */
[C---:B------:R-:W-:Y:S02]  /*12180*/  FMUL.FTZ R53, R21.reuse, R53 ;  /* 0x0000003515357220 */ /* 0x040fe40000410000 */
[C---:B------:R-:W-:Y:S02]  /*12190*/  FMUL.FTZ R54, R20.reuse, R54 ;  /* 0x0000003614367220 */ /* 0x040fe40000410000 */
        /* <DEDUP_REMOVED lines=17> */
[----:B------:R-:W-:Y:S02]  /*122b0*/  FMUL.FTZ R159, R0, R159 ;  /* 0x0000009f009f7220 */ /* 0x000fe40000410000 */
[C---:B------:R-:W-:Y:S02]  /*122c0*/  FMUL.FTZ R56, R2.reuse, R56 ;  /* 0x0000003802387220 */ /* 0x040fe40000410000 */
        /* <DEDUP_REMOVED lines=9> */
[C---:B------:R-:W-:Y:S02]  /*12360*/  FMUL.FTZ R62, R0.reuse, R62 ;  /* 0x0000003e003e7220 */ /* 0x040fe40000410000 */
[----:B------:R-:W-:Y:S01]  /*12370*/  FMUL.FTZ R63, R0, R63 ;  /* 0x0000003f003f7220 */ /* 0x000fe20000410000 */
        /* <DEDUP_REMOVED lines=12> */
[----:B------:R-:W-:Y:S02]  /*12440*/  FMUL.FTZ R71, R20, R71 ;  /* 0x0000004714477220 */ /* 0x000fe40000410000 */
[C---:B------:R-:W-:Y:S02]  /*12450*/  FMUL.FTZ R72, R2.reuse, R72 ;  /* 0x0000004802487220 */ /* 0x040fe40000410000 */
[-C--:B--2---:R-:W-:Y:S04]  /*12460*/  HMMA.16816.F32 R52, R24, R36.reuse, R52 ;  /* 0x000000241834723c */ /* 0x084fe80000001834 */
[----:B------:R-:W-:Y:S02]  /*12470*/  FMUL.FTZ R73, R2, R73 ;  /* 0x0000004902497220 */ /* 0x000fe40000410000 */
[C---:B------:R-:W-:Y:S02]  /*12480*/  FMUL.FTZ R74, R0.reuse, R74 ;  /* 0x0000004a004a7220 */ /* 0x040fe40000410000 */
[C---:B------:R-:W-:Y:S04]  /*12490*/  HMMA.16816.F32 R56, R32.reuse, R36, R56 ;  /* 0x000000242038723c */ /* 0x040fe80000001838 */
[----:B------:R-:W-:Y:S02]  /*124a0*/  FMUL.FTZ R75, R0, R75 ;  /* 0x0000004b004b7220 */ /* 0x000fe40000410000 */
[----:B------:R-:W-:Y:S02]  /*124b0*/  FMUL.FTZ R76, R2, R76 ;  /* 0x0000004c024c7220 */ /* 0x000fe40000410000 */
[-C--:B------:R-:W-:Y:S04]  /*124c0*/  HMMA.16816.F32 R60, R32, R38.reuse, R60 ;  /* 0x00000026203c723c */ /* 0x080fe8000000183c */
[--C-:B------:R-:W-:Y:S02]  /*124d0*/  FFMA.FTZ R36, R194, c[0x0][0x2d0], -R23.reuse ;  /* 0x0000b400c2247a23 */ /* 0x100fe40000010817 */
[----:B------:R-:W-:Y:S02]  /*124e0*/  FMUL.FTZ R77, R2, R77 ;  /* 0x0000004d024d7220 */ /* 0x000fe40000410000 */
[C---:B------:R-:W-:Y:S01]  /*124f0*/  HMMA.16816.F32 R64, R24.reuse, R38, R64 ;  /* 0x000000261840723c */ /* 0x040fe20000001840 */
[----:B------:R2:W-:Y:S03]  /*12500*/  MUFU.EX2 R245, R36 ;  /* 0x0000002400f57308 */ /* 0x0005e60000000800 */
        /* <DEDUP_REMOVED lines=10> */
[-C--:B------:R-:W-:Y:S01]  /*125b0*/  HMMA.16816.F32 R76, R32, R30.reuse, R76 ;  /* 0x0000001e204c723c */ /* 0x080fe2000000184c */
[----:B--2---:R-:W1:Y:S03]  /*125c0*/  LDSM.16.MT88.4 R36, [R226+0x3880] ;  /* 0x00388000e224783b */ /* 0x004e660000004200 */
[--C-:B------:R-:W-:Y:S02]  /*125d0*/  FFMA.FTZ R28, R195, c[0x0][0x2d0], -R48.reuse ;  /* 0x0000b400c31c7a23 */ /* 0x100fe40000010830 */
[C---:B------:R-:W-:Y:S02]  /*125e0*/  FMUL.FTZ R86, R20.reuse, R86 ;  /* 0x0000005614567220 */ /* 0x040fe40000410000 */
[C---:B------:R-:W-:Y:S01]  /*125f0*/  HMMA.16816.F32 R80, R24.reuse, R30, R80 ;  /* 0x0000001e1850723c */ /* 0x040fe20000001850 */
[----:B------:R2:W-:Y:S03]  /*12600*/  MUFU.EX2 R223, R28 ;  /* 0x0000001c00df7308 */ /* 0x0005e60000000800 */
        /* <DEDUP_REMOVED lines=10> */
[----:B--2---:R-:W-:Y:S02]  /*126b0*/  FFMA.FTZ R28, R198, c[0x0][0x2d0], -R23 ;  /* 0x0000b400c61c7a23 */ /* 0x004fe40000010817 */
[C---:B------:R-:W-:Y:S02]  /*126c0*/  FMUL.FTZ R97, R21.reuse, R97 ;  /* 0x0000006115617220 */ /* 0x040fe40000410000 */
[----:B------:R2:W-:Y:S01]  /*126d0*/  MUFU.EX2 R222, R28 ;  /* 0x0000001c00de7308 */ /* 0x0005e20000000800 */
[C---:B------:R-:W-:Y:S01]  /*126e0*/  FMUL.FTZ R98, R20.reuse, R98 ;  /* 0x0000006214627220 */ /* 0x040fe20000410000 */
[-C--:B-1----:R-:W-:Y:S03]  /*126f0*/  HMMA.16816.F32 R84, R24, R36.reuse, R84 ;  /* 0x000000241854723c */ /* 0x082fe60000001854 */
[C---:B------:R-:W-:Y:S02]  /*12700*/  FMUL.FTZ R99, R20.reuse, R99 ;  /* 0x0000006314637220 */ /* 0x040fe40000410000 */
[C---:B------:R-:W-:Y:S02]  /*12710*/  FMUL.FTZ R100, R21.reuse, R100 ;  /* 0x0000006415647220 */ /* 0x040fe40000410000 */
[----:B------:R-:W-:Y:S01]  /*12720*/  FMUL.FTZ R101, R21, R101 ;  /* 0x0000006515657220 */ /* 0x000fe20000410000 */
[C---:B------:R-:W-:Y:S04]  /*12730*/  HMMA.16816.F32 R88, R32.reuse, R36, R88 ;  /* 0x000000242058723c */ /* 0x040fe80000001858 */
[C---:B------:R-:W-:Y:S02]  /*12740*/  FMUL.FTZ R102, R20.reuse, R102 ;  /* 0x0000006614667220 */ /* 0x040fe40000410000 */
[----:B------:R-:W-:Y:S02]  /*12750*/  FMUL.FTZ R103, R20, R103 ;  /* 0x0000006714677220 */ /* 0x000fe40000410000 */
[-C--:B------:R-:W-:Y:S04]  /*12760*/  HMMA.16816.F32 R92, R32, R38.reuse, R92 ;  /* 0x00000026205c723c */ /* 0x080fe8000000185c */
[----:B------:R-:W-:Y:S01]  /*12770*/  FFMA.FTZ R36, R199, c[0x0][0x2d0], -R48 ;  /* 0x0000b400c7247a23 */ /* 0x000fe20000010830 */
[----:B--2---:R-:W1:Y:S01]  /*12780*/  LDSM.16.MT88.4 R28, [R228+0x3880] ;  /* 0x00388000e41c783b */ /* 0x004e620000004200 */
        /* <DEDUP_REMOVED lines=13> */
[--C-:B--2---:R-:W-:Y:S02]  /*12860*/  FFMA.FTZ R36, R51, c[0x0][0x2d0], -R49.reuse ;  /* 0x0000b40033247a23 */ /* 0x104fe40000010831 */
[C---:B------:R-:W-:Y:S02]  /*12870*/  FMUL.FTZ R115, R20.reuse, R115 ;  /* 0x0000007314737220 */ /* 0x040fe40000410000 */
[----:B------:R2:W3:Y:S01]  /*12880*/  MUFU.EX2 R218, R36 ;  /* 0x0000002400da7308 */ /* 0x0004e20000000800 */
        /* <DEDUP_REMOVED lines=10> */
[-C--:B------:R-:W-:Y:S01]  /*12930*/  HMMA.16816.F32 R108, R32, R30.reuse, R108 ;  /* 0x0000001e206c723c */ /* 0x080fe2000000186c */
[----:B--2---:R-:W1:Y:S03]  /*12940*/  LDSM.16.MT88.4 R36, [R227+0x3880] ;  /* 0x00388000e324783b */ /* 0x004e660000004200 */
[----:B------:R-:W-:Y:S02]  /*12950*/  FFMA.FTZ R28, R203, c[0x0][0x2d0], -R49 ;  /* 0x0000b400cb1c7a23 */ /* 0x000fe40000010831 */
[C---:B------:R-:W-:Y:S02]  /*12960*/  FMUL.FTZ R124, R2.reuse, R124 ;  /* 0x0000007c027c7220 */ /* 0x040fe40000410000 */
[C---:B------:R-:W-:Y:S01]  /*12970*/  HMMA.16816.F32 R112, R24.reuse, R30, R112 ;  /* 0x0000001e1870723c */ /* 0x040fe20000001870 */
[----:B------:R2:W4:Y:S01]  /*12980*/  MUFU.EX2 R199, R28 ;  /* 0x0000001c00c77308 */ /* 0x0005220000000800 */
[----:B------:R-:W5:Y:S02]  /*12990*/  LDL.LU R203, [R1+0x20] ;  /* 0x0000200001cb7983 */ /* 0x000f640000300800 */
[----:B------:R-:W-:Y:S02]  /*129a0*/  FMUL.FTZ R125, R2, R125 ;  /* 0x0000007d027d7220 */ /* 0x000fe40000410000 */
[C---:B------:R-:W-:Y:S02]  /*129b0*/  FMUL.FTZ R126, R0.reuse, R126 ;  /* 0x0000007e007e7220 */ /* 0x040fe40000410000 */
[----:B------:R-:W-:Y:S04]  /*129c0*/  FMUL.FTZ R127, R0, R127 ;  /* 0x0000007f007f7220 */ /* 0x000fe80000410000 */
[C---:B------:R-:W-:Y:S02]  /*129d0*/  FMUL.FTZ R128, R21.reuse, R128 ;  /* 0x0000008015807220 */ /* 0x040fe40000410000 */
[----:B------:R-:W-:Y:S02]  /*129e0*/  FMUL.FTZ R129, R21, R129 ;  /* 0x0000008115817220 */ /* 0x000fe40000410000 */
[C---:B------:R-:W-:Y:S02]  /*129f0*/  FMUL.FTZ R130, R20.reuse, R130 ;  /* 0x0000008214827220 */ /* 0x040fe40000410000 */
[----:B------:R-:W-:Y:S02]  /*12a00*/  FMUL.FTZ R131, R20, R131 ;  /* 0x0000008314837220 */ /* 0x000fe40000410000 */
[--C-:B--2---:R-:W-:Y:S02]  /*12a10*/  FFMA.FTZ R28, R41, c[0x0][0x2d0], -R50.reuse ;  /* 0x0000b400291c7a23 */ /* 0x104fe40000010832 */
[----:B------:R-:W-:Y:S02]  /*12a20*/  LDSM.16.MT88.4 R40, [R226+0x2880] ;  /* 0x00288000e228783b */ /* 0x000fe40000004200 */
[----:B------:R2:W-:Y:S01]  /*12a30*/  MUFU.EX2 R166, R28 ;  /* 0x0000001c00a67308 */ /* 0x0005e20000000800 */
[-C--:B-1----:R-:W-:Y:S08]  /*12a40*/  HMMA.16816.F32 R116, R24, R36.reuse, R116 ;  /* 0x000000241874723c */ /* 0x082ff00000001874 */
[C---:B------:R-:W-:Y:S07]  /*12a50*/  HMMA.16816.F32 R120, R32.reuse, R36, R120 ;  /* 0x000000242078723c */ /* 0x040fee0000001878 */
[--C-:B------:R-:W-:Y:S01]  /*12a60*/  FFMA.FTZ R36, R171, c[0x0][0x2d0], -R50.reuse ;  /* 0x0000b400ab247a23 */ /* 0x100fe20000010832 */
[-C--:B------:R-:W-:Y:S03]  /*12a70*/  HMMA.16816.F32 R124, R32, R38.reuse, R124 ;  /* 0x00000026207c723c */ /* 0x080fe6000000187c */
[----:B------:R-:W1:Y:S01]  /*12a80*/  MUFU.EX2 R51, R36 ;  /* 0x0000002400337308 */ /* 0x000e620000000800 */
[----:B--2---:R-:W-:Y:S02]  /*12a90*/  FFMA.FTZ R28, R44, c[0x0][0x2d0], -R50 ;  /* 0x0000b4002c1c7a23 */ /* 0x004fe40000010832 */
[----:B------:R-:W-:Y:S01]  /*12aa0*/  LDSM.16.MT88.4 R44, [R228+0x2880] ;  /* 0x00288000e42c783b */ /* 0x000fe20000004200 */
[----:B---3--:R-:W-:Y:S01]  /*12ab0*/  F2FP.PACK_AB R32, R201, R218 ;  /* 0x000000dac920723e */ /* 0x008fe200000000ff */
[----:B------:R-:W-:Y:S04]  /*12ac0*/  HMMA.16816.F32 R128, R24, R38, R128 ;  /* 0x000000261880723c */ /* 0x000fe80000001880 */
[----:B----4-:R-:W-:Y:S01]  /*12ad0*/  F2FP.PACK_AB R34, R199, R200 ;  /* 0x000000c8c722723e */ /* 0x010fe200000000ff */
[----:B------:R2:W3:Y:S02]  /*12ae0*/  MUFU.EX2 R165, R28 ;  /* 0x0000001c00a57308 */ /* 0x0004e40000000800 */
[----:B------:R-:W-:Y:S02]  /*12af0*/  F2FP.PACK_AB R24, R244, R245 ;  /* 0x000000f5f418723e */ /* 0x000fe400000000ff */
[----:B------:R-:W-:Y:S03]  /*12b00*/  F2FP.PACK_AB R25, R223, R242 ;  /* 0x000000f2df19723e */ /* 0x000fe600000000ff */
[----:B------:R-:W-:Y:S02]  /*12b10*/  F2FP.PACK_AB R26, R221, R222 ;  /* 0x000000dedd1a723e */ /* 0x000fe400000000ff */
[----:B------:R-:W-:Y:S02]  /*12b20*/  F2FP.PACK_AB R27, R219, R220 ;  /* 0x000000dcdb1b723e */ /* 0x000fe400000000ff */
[----:B-1----:R-:W-:Y:S01]  /*12b30*/  F2FP.PACK_AB R35, R51, R164 ;  /* 0x000000a43323723e */ /* 0x002fe200000000ff */
[----:B------:R-:W-:Y:S08]  /*12b40*/  LDSM.16.MT88.4 R36, [R227+0x2880] ;  /* 0x00288000e324783b */ /* 0x000ff00000004200 */
[----:B--2---:R-:W1:Y:S01]  /*12b50*/  LDSM.16.MT88.4 R28, [R225+0x2880] ;  /* 0x00288000e11c783b */ /* 0x004e620000004200 */
[----:B---3--:R-:W-:Y:S01]  /*12b60*/  F2FP.PACK_AB R33, R165, R166 ;  /* 0x000000a6a521723e */ /* 0x008fe200000000ff */
        /* <DEDUP_REMOVED lines=14> */
[--C-:B--2---:R-:W-:Y:S01]  /*12c50*/  FFMA.FTZ R40, R209, c[0x0][0x2d0], -R23.reuse ;  /* 0x0000b400d1287a23 */ /* 0x104fe20000010817 */
[----:B------:R-:W-:Y:S03]  /*12c60*/  MOV R209, R177 ;  /* 0x000000b100d17202 */ /* 0x000fe60000000f00 */
[-C--:B------:R-:W-:Y:S01]  /*12c70*/  HMMA.16816.F32 R156, R32, R46.reuse, R156 ;  /* 0x0000002e209c723c */ /* 0x080fe2000000189c */
[----:B------:R2:W-:Y:S07]  /*12c80*/  MUFU.EX2 R198, R40 ;  /* 0x0000002800c67308 */ /* 0x0005ee0000000800 */
[C---:B------:R-:W-:Y:S08]  /*12c90*/  HMMA.16816.F32 R160, R24.reuse, R46, R160 ;  /* 0x0000002e18a0723c */ /* 0x040ff000000018a0 */
[-C--:B------:R-:W-:Y:S08]  /*12ca0*/  HMMA.16816.F32 R52, R24, R36.reuse, R52 ;  /* 0x000000241834723c */ /* 0x080ff00000001834 */
[C---:B------:R-:W-:Y:S01]  /*12cb0*/  HMMA.16816.F32 R56, R32.reuse, R36, R56 ;  /* 0x000000242038723c */ /* 0x040fe20000001838 */
[----:B--2---:R-:W2:Y:S06]  /*12cc0*/  LDSM.16.MT88.4 R40, [R226+0x4080] ;  /* 0x00408000e228783b */ /* 0x004eac0000004200 */
[--C-:B------:R-:W-:Y:S01]  /*12cd0*/  FFMA.FTZ R36, R204, c[0x0][0x2d0], -R48.reuse ;  /* 0x0000b400cc247a23 */ /* 0x100fe20000010830 */
[-C--:B------:R-:W-:Y:S01]  /*12ce0*/  HMMA.16816.F32 R60, R32, R38.reuse, R60 ;  /* 0x00000026203c723c */ /* 0x080fe2000000183c */
[----:B------:R-:W3:Y:S02]  /*12cf0*/  LDL.LU R204, [R1+0x1c] ;  /* 0x00001c0001cc7983 */ /* 0x000ee40000300800 */
[----:B------:R4:W-:Y:S05]  /*12d00*/  MUFU.EX2 R196, R36 ;  /* 0x0000002400c47308 */ /* 0x0009ea0000000800 */
[C---:B------:R-:W-:Y:S08]  /*12d10*/  HMMA.16816.F32 R64, R24.reuse, R38, R64 ;  /* 0x000000261840723c */ /* 0x040ff00000001840 */
[-C--:B-1----:R-:W-:Y:S08]  /*12d20*/  HMMA.16816.F32 R68, R24, R28.reuse, R68 ;  /* 0x0000001c1844723c */ /* 0x082ff00000001844 */
[C---:B------:R-:W-:Y:S04]  /*12d30*/  HMMA.16816.F32 R72, R32.reuse, R28, R72 ;  /* 0x0000001c2048723c */ /* 0x040fe80000001848 */
[--C-:B----4-:R-:W-:Y:S02]  /*12d40*/  FFMA.FTZ R36, R205, c[0x0][0x2d0], -R48.reuse ;  /* 0x0000b400cd247a23 */ /* 0x110fe40000010830 */
[----:B------:R-:W4:Y:S02]  /*12d50*/  LDL.LU R205, [R1+0x14] ;  /* 0x0000140001cd7983 */ /* 0x000f240000300800 */
[-C--:B------:R-:W-:Y:S01]  /*12d60*/  HMMA.16816.F32 R76, R32, R30.reuse, R76 ;  /* 0x0000001e204c723c */ /* 0x080fe2000000184c */
[----:B------:R1:W-:Y:S07]  /*12d70*/  MUFU.EX2 R195, R36 ;  /* 0x0000002400c37308 */ /* 0x0003ee0000000800 */
[C---:B------:R-:W-:Y:S01]  /*12d80*/  HMMA.16816.F32 R80, R24.reuse, R30, R80 ;  /* 0x0000001e1850723c */ /* 0x040fe20000001850 */
[----:B------:R-:W-:Y:S07]  /*12d90*/  LDSM.16.MT88.4 R28, [R227+0x4080] ;  /* 0x00408000e31c783b */ /* 0x000fee0000004200 */
[-C--:B--2---:R-:W-:Y:S08]  /*12da0*/  HMMA.16816.F32 R84, R24, R40.reuse, R84 ;  /* 0x000000281854723c */ /* 0x084ff00000001854 */
[C---:B------:R-:W-:Y:S04]  /*12db0*/  HMMA.16816.F32 R88, R32.reuse, R40, R88 ;  /* 0x000000282058723c */ /* 0x040fe80000001858 */
[--C-:B-1----:R-:W-:Y:S01]  /*12dc0*/  FFMA.FTZ R36, R215, c[0x0][0x2d0], -R23.reuse ;  /* 0x0000b400d7247a23 */ /* 0x102fe20000010817 */
[----:B------:R-:W-:Y:S01]  /*12dd0*/  MOV R215, R176 ;  /* 0x000000b000d77202 */ /* 0x000fe20000000f00 */
[----:B------:R-:W-:Y:S02]  /*12de0*/  FFMA.FTZ R23, R217, c[0x0][0x2d0], -R23 ;  /* 0x0000b400d9177a23 */ /* 0x000fe40000010817 */
[-C--:B------:R-:W-:Y:S01]  /*12df0*/  HMMA.16816.F32 R92, R32, R42.reuse, R92 ;  /* 0x0000002a205c723c */ /* 0x080fe2000000185c */
[----:B------:R1:W-:Y:S01]  /*12e00*/  MUFU.EX2 R194, R36 ;  /* 0x0000002400c27308 */ /* 0x0003e20000000800 */
[----:B------:R-:W2:Y:S06]  /*12e10*/  LDL.LU R217, [R1+0x18] ;  /* 0x0000180001d97983 */ /* 0x000eac0000300800 */
[C---:B------:R-:W-:Y:S01]  /*12e20*/  HMMA.16816.F32 R96, R24.reuse, R42, R96 ;  /* 0x0000002a1860723c */ /* 0x040fe20000001860 */
[----:B------:R-:W-:Y:S02]  /*12e30*/  LDSM.16.MT88.4 R40, [R227+0x3080] ;  /* 0x00308000e328783b */ /* 0x000fe40000004200 */
[----:B------:R5:W-:Y:S06]  /*12e40*/  MUFU.EX2 R193, R23 ;  /* 0x0000001700c17308 */ /* 0x000bec0000000800 */
[----:B-1----:R-:W1:Y:S03]  /*12e50*/  LDSM.16.MT88.4 R36, [R228+0x4080] ;  /* 0x00408000e424783b */ /* 0x002e660000004200 */
[--C-:B-----5:R-:W-:Y:S01]  /*12e60*/  FFMA.FTZ R23, R211, c[0x0][0x2d0], -R48.reuse ;  /* 0x0000b400d3177a23 */ /* 0x120fe20000010830 */
[----:B------:R-:W-:Y:S01]  /*12e70*/  MOV R211, R170 ;  /* 0x000000aa00d37202 */ /* 0x000fe20000000f00 */
[----:B------:R-:W-:Y:S02]  /*12e80*/  FFMA.FTZ R48, R214, c[0x0][0x2d0], -R48 ;  /* 0x0000b400d6307a23 */ /* 0x000fe40000010830 */
[----:B------:R5:W-:Y:S10]  /*12e90*/  MUFU.EX2 R171, R23 ;  /* 0x0000001700ab7308 */ /* 0x000bf40000000800 */
        /* <DEDUP_REMOVED lines=13> */
[----:B------:R-:W3:Y:S07]  /*12f70*/  LDSM.16.MT88.4 R32, [R226+0x3080] ;  /* 0x00308000e220783b */ /* 0x000eee0000004200 */
        /* <DEDUP_REMOVED lines=26> */
[----:B------:R-:W5:Y:S03]  /*13120*/  LDSM.16.MT88.4 R12, [R228+0x4880] ;  /* 0x00488000e40c783b */ /* 0x000f660000004200 */
[----:B----4-:R-:W-:Y:S04]  /*13130*/  FFMA.FTZ R20, R20, R205, R215 ;  /* 0x000000cd14147223 */ /* 0x010fe800000100d7 */
[C---:B------:R-:W-:Y:S01]  /*13140*/  HMMA.16816.F32 R188, R24.reuse, R190, R16 ;  /* 0x000000be18bc723c */ /* 0x040fe20000001810 */
[----:B------:R-:W4:Y:S03]  /*13150*/  LDSM.16.MT88.4 R16, [R227+0x4880] ;  /* 0x00488000e310783b */ /* 0x000f260000004200 */
[----:B------:R-:W-:Y:S04]  /*13160*/  FADD.FTZ R20, R252, R20 ;  /* 0x00000014fc147221 */ /* 0x000fe80000010000 */
[-C--:B---3--:R-:W-:Y:S04]  /*13170*/  HMMA.16816.F32 R132, R24, R32.reuse, R132 ;  /* 0x000000201884723c */ /* 0x088fe80000001884 */
[----:B------:R-:W-:Y:S04]  /*13180*/  FADD.FTZ R20, R250, R20 ;  /* 0x00000014fa147221 */ /* 0x000fe80000010000 */
[C---:B------:R-:W-:Y:S08]  /*13190*/  HMMA.16816.F32 R136, R28.reuse, R32, R136 ;  /* 0x000000201c88723c */ /* 0x040ff00000001888 */
[-C--:B------:R-:W-:Y:S04]  /*131a0*/  HMMA.16816.F32 R140, R28, R34.reuse, R140 ;  /* 0x000000221c8c723c */ /* 0x080fe8000000188c */
[----:B--2---:R-:W-:Y:S04]  /*131b0*/  FFMA.FTZ R21, R21, R217, R211 ;  /* 0x000000d915157223 */ /* 0x004fe800000100d3 */
        /* <DEDUP_REMOVED lines=26> */
[----:B------:R-:W-:Y:S02]  /*13360*/  FFMA.FTZ R4, R0, R203, R175 ;  /* 0x000000cb00047223 */ /* 0x000fe400000100af */
        /* <DEDUP_REMOVED lines=17> */
[----:B------:R-:W-:Y:S01]  /*13480*/  FADD.FTZ R0, R221, R7 ;  /* 0x00000007dd007221 */ /* 0x000fe20000010000 */
[----:B------:R-:W-:Y:S01]  /*13490*/  MOV R165, R168 ;  /* 0x000000a800a57202 */ /* 0x000fe20000000f00 */
[----:B------:R-:W-:Y:S02]  /*134a0*/  FADD.FTZ R2, R200, R5 ;  /* 0x00000005c8027221 */ /* 0x000fe40000010000 */
[----:B------:R-:W-:Y:S01]  /*134b0*/  FADD.FTZ R6, R219, R6 ;  /* 0x00000006db067221 */ /* 0x000fe20000010000 */
[-C--:B----4-:R-:W-:Y:S03]  /*134c0*/  HMMA.16816.F32 R116, R24, R16.reuse, R116 ;  /* 0x000000101874723c */ /* 0x090fe60000001874 */
        /* <DEDUP_REMOVED lines=17> */
[----:B------:R1:W-:Y:S01]  /*135e0*/  STL [R1+0x18], R5 ;  /* 0x0000180501007387 */ /* 0x0003e20000100800 */
[----:B------:R-:W-:Y:S02]  /*135f0*/  FADD.FTZ R4, R171, R6 ;  /* 0x00000006ab047221 */ /* 0x000fe40000010000 */
[----:B------:R-:W-:Y:S02]  /*13600*/  FADD.FTZ R2, R46, R2 ;  /* 0x000000022e027221 */ /* 0x000fe40000010000 */
[----:B------:R-:W-:Y:S01]  /*13610*/  FADD.FTZ R4, R170, R4 ;  /* 0x00000004aa047221 */ /* 0x000fe20000010000 */
[----:B------:R-:W-:Y:S01]  /*13620*/  MOV R170, R3 ;  /* 0x0000000300aa7202 */ /* 0x000fe20000000f00 */
[----:B------:R-:W-:Y:S02]  /*13630*/  FADD.FTZ R2, R49, R2 ;  /* 0x0000000231027221 */ /* 0x000fe40000010000 */
[----:B------:R-:W-:Y:S01]  /*13640*/  FADD.FTZ R0, R23, R0 ;  /* 0x0000000017007221 */ /* 0x000fe20000010000 */
[----:B------:R1:W-:Y:S03]  /*13650*/  STL [R1+0x14], R4 ;  /* 0x0000140401007387 */ /* 0x0003e60000100800 */
[----:B------:R-:W-:Y:S01]  /*13660*/  FADD.FTZ R0, R50, R0 ;  /* 0x0000000032007221 */ /* 0x000fe20000010000 */
[----:B------:R1:W-:Y:S04]  /*13670*/  STL [R1+0x1c], R2 ;  /* 0x00001c0201007387 */ /* 0x0003e80000100800 */
[----:B------:R1:W-:Y:S01]  /*13680*/  STL [R1+0x20], R0 ;  /* 0x0000200001007387 */ /* 0x0003e20000100800 */
[----:B------:R-:W-:-:S05]  /*13690*/  @P0 BRA `(.L_x_2890) ;  /* 0xffffb8a000000947 */ /* 0x000fca000383ffff */
.L_x_2873:
[----:B-1----:R-:W2:Y:S04]  /*136a0*/  LDL.LU R0, [R1+0x18] ;  /* 0x0000180001007983 */ /* 0x002ea80000300800 */
        /* <DEDUP_REMOVED lines=184> */
.L_x_2815:
        /* <DEDUP_REMOVED lines=184> */
.L_x_2892:
        /* <DEDUP_REMOVED lines=151> */
.L_x_2894:
[----:B--234-:R-:W-:Y:S05]  /*15720*/  BSYNC B0 ;  /* 0x0000000000007941 */ /* 0x01cfea0003800000 */
.L_x_2893:
        /* <DEDUP_REMOVED lines=16> */
.L_x_2896:
[----:B------:R-:W-:Y:S05]  /*15830*/  BSYNC B0 ;  /* 0x0000000000007941 */ /* 0x000fea0003800000 */
.L_x_2895:
        /* <DEDUP_REMOVED lines=16> */
.L_x_2898:
[----:B------:R-:W-:Y:S05]  /*15940*/  BSYNC B0 ;  /* 0x0000000000007941 */ /* 0x000fea0003800000 */
.L_x_2897:
        /* <DEDUP_REMOVED lines=16> */
.L_x_2900:
[----:B------:R-:W-:Y:S05]  /*15a50*/  BSYNC B0 ;  /* 0x0000000000007941 */ /* 0x000fea0003800000 */
.L_x_2899:
        /* <DEDUP_REMOVED lines=16> */
.L_x_2902:
[----:B------:R-:W-:Y:S05]  /*15b60*/  BSYNC B0 ;  /* 0x0000000000007941 */ /* 0x000fea0003800000 */
.L_x_2901:
        /* <DEDUP_REMOVED lines=16> */
.L_x_2904:
[----:B------:R-:W-:Y:S05]  /*15c70*/  BSYNC B0 ;  /* 0x0000000000007941 */ /* 0x000fea0003800000 */
.L_x_2903:
        /* <DEDUP_REMOVED lines=16> */
.L_x_2906:
[----:B------:R-:W-:Y:S05]  /*15d80*/  BSYNC B0 ;  /* 0x0000000000007941 */ /* 0x000fea0003800000 */
.L_x_2905:
        /* <DEDUP_REMOVED lines=17> */
.L_x_2891:
        /* <DEDUP_REMOVED lines=19> */
.L_x_2907:
        /* <DEDUP_REMOVED lines=42> */
.L_x_2909:
[----:B------:R-:W-:Y:S05]  /*16270*/  BSYNC B0 ;  /* 0x0000000000007941 */ /* 0x000fea0003800000 */
.L_x_2908:
        /* <DEDUP_REMOVED lines=59> */
.L_x_2911:
[----:B------:R-:W-:Y:S05]  /*16630*/  BSYNC B0 ;  /* 0x0000000000007941 */ /* 0x000fea0003800000 */
.L_x_2910:
        /* <DEDUP_REMOVED lines=15> */
.L_x_2913:
[----:B------:R-:W-:Y:S05]  /*16730*/  BSYNC B0 ;  /* 0x0000000000007941 */ /* 0x000fea0003800000 */
.L_x_2912:
        /* <DEDUP_REMOVED lines=15> */
.L_x_2915:
[----:B------:R-:W-:Y:S05]  /*16830*/  BSYNC B0 ;  /* 0x0000000000007941 */ /* 0x000fea0003800000 */
.L_x_2914:
        /* <DEDUP_REMOVED lines=15> */
.L_x_2917:
[----:B------:R-:W-:Y:S05]  /*16930*/  BSYNC B0 ;  /* 0x0000000000007941 */ /* 0x000fea0003800000 */
.L_x_2916:
        /* <DEDUP_REMOVED lines=15> */
.L_x_2919:
[----:B------:R-:W-:Y:S05]  /*16a30*/  BSYNC B0 ;  /* 0x0000000000007941 */ /* 0x000fea0003800000 */
.L_x_2918:
        /* <DEDUP_REMOVED lines=15> */
.L_x_2921:
[----:B------:R-:W-:Y:S05]  /*16b30*/  BSYNC B0 ;  /* 0x0000000000007941 */ /* 0x000fea0003800000 */
.L_x_2920:
        /* <DEDUP_REMOVED lines=15> */
.L_x_2923:
[----:B------:R-:W-:Y:S05]  /*16c30*/  BSYNC B0 ;  /* 0x0000000000007941 */ /* 0x000fea0003800000 */
.L_x_2922:
        /* <DEDUP_REMOVED lines=16> */
.L_x_2924:
        /* <DEDUP_REMOVED lines=12> */
.L_x_3576:


//--------------------- .text._ZN7cutlass13device_kernelIN5flash19enable_sm80_to_sm89INS1_16FlashAttnFwdSm80INS1_25CollectiveMainloopFwdSm80ILi4ELi1ELb0EN4cute5tupleIJNS5_1CILi128EEENS7_ILi48EEES8_EEELi128ENS_6half_tEfNS_4arch4Sm80ELb0ELb1ELb0ELb1ELb0ELb1ELb1ELb0EEENS1_21CollectiveEpilogueFwdINS6_IJS8_S8_S9_EEENS6_IJNS7_ILi1EEESH_SH_EEESB_SD_Li128ELb1ELb1ELb0ELb0EEENS1_19SingleTileSchedulerILb1ELb0ELb1ELi128EEEEEEEEEvNT_6ParamsE --------------------------
	.section	.text._ZN7cutlass13device_kernelIN5flash19enable_sm80_to_sm89INS1_16FlashAttnFwdSm80INS1_25CollectiveMainloopFwdSm80ILi4ELi1ELb0EN4cute5tupleIJNS5_1CILi128EEENS7_ILi48EEES8_EEELi128ENS_6half_tEfNS_4arch4Sm80ELb0ELb1ELb0ELb1ELb0ELb1ELb1ELb0EEENS1_21CollectiveEpilogueFwdINS6_IJS8_S8_S9_EEENS6_IJNS7_ILi1EEESH_SH_EEESB_SD_Li128ELb1ELb1ELb0ELb0EEENS1_19SingleTileSchedulerILb1ELb0ELb1ELi128EEEEEEEEEvNT_6ParamsE,"ax",@progbits
	.sectioninfo	@"SHI_REGISTERS=255"
	.align	128
.text._ZN7cutlass13device_kernelIN5flash19enable_sm80_to_sm89INS1_16FlashAttnFwdSm80INS1_25CollectiveMainloopFwdSm80ILi4ELi1ELb0EN4cute5tupleIJNS5_1CILi128EEENS7_ILi48EEES8_EEELi128ENS_6half_tEfNS_4arch4Sm80ELb0ELb1ELb0ELb1ELb0ELb1ELb1ELb0EEENS1_21CollectiveEpilogueFwdINS6_IJS8_S8_S9_EEENS6_IJNS7_ILi1EEESH_SH_EEESB_SD_Li128ELb1ELb1ELb0ELb0EEENS1_19SingleTileSchedulerILb1ELb0ELb1ELi128EEEEEEEEEvNT_6ParamsE:
        .type           _ZN7cutlass13device_kernelIN5flash19enable_sm80_to_sm89INS1_16FlashAttnFwdSm80INS1_25CollectiveMainloopFwdSm80ILi4ELi1ELb0EN4cute5tupleIJNS5_1CILi128EEENS7_ILi48EEES8_EEELi128ENS_6half_tEfNS_4arch4Sm80ELb0ELb1ELb0ELb1ELb0ELb1ELb1ELb0EEENS1_21CollectiveEpilogueFwdINS6_IJS8_S8_S9_EEENS6_IJNS7_ILi1EEESH_SH_EEESB_SD_Li128ELb1ELb1ELb0ELb0EEENS1_19SingleTileSchedulerILb1ELb0ELb1ELi128EEEEEEEEEvNT_6ParamsE,@function
        .size           _ZN7cutlass13device_kernelIN5flash19enable_sm80_to_sm89INS1_16FlashAttnFwdSm80INS1_25CollectiveMainloopFwdSm80ILi4ELi1ELb0EN4cute5tupleIJNS5_1CILi128EEENS7_ILi48EEES8_EEELi128ENS_6half_tEfNS_4arch4Sm80ELb0ELb1ELb0ELb1ELb0ELb1ELb1ELb0EEENS1_21CollectiveEpilogueFwdINS6_IJS8_S8_S9_EEENS6_IJNS7_ILi1EEESH_SH_EEESB_SD_Li128ELb1ELb1ELb0ELb0EEENS1_19SingleTileSchedulerILb1ELb0ELb1ELi128EEEEEEEEEvNT_6ParamsE,(.L_x_3577 - _ZN7cutlass13device_kernelIN5flash19enable_sm80_to_sm89INS1_16FlashAttnFwdSm80INS1_25CollectiveMainloopFwdSm80ILi4ELi1ELb0EN4cute5tupleIJNS5_1CILi128EEENS7_ILi48EEES8_EEELi128ENS_6half_tEfNS_4arch4Sm80ELb0ELb1ELb0ELb1ELb0ELb1ELb1ELb0EEENS1_21CollectiveEpilogueFwdINS6_IJS8_S8_S9_EEENS6_IJNS7_ILi1EEESH_SH_EEESB_SD_Li128ELb1ELb1ELb0ELb0EEENS1_19SingleTileSchedulerILb1ELb0ELb1ELi128EEEEEEEEEvNT_6ParamsE)
        .other          _ZN7cutlass13device_kernelIN5flash19enable_sm80_to_sm89INS1_16FlashAttnFwdSm80INS1_25CollectiveMainloopFwdSm80ILi4ELi1ELb0EN4cute5tupleIJNS5_1CILi128EEENS7_ILi48EEES8_EEELi128ENS_6half_tEfNS_4arch4Sm80ELb0ELb1ELb0ELb1ELb0ELb1ELb1ELb0EEENS1_21CollectiveEpilogueFwdINS6_IJS8_S8_S9_EEENS6_IJNS7_ILi1EEESH_SH_EEESB_SD_Li128ELb1ELb1ELb0ELb0EEENS1_19SingleTileSchedulerILb1ELb0ELb1ELi128EEEEEEEEEvNT_6ParamsE,@"STO_CUDA_ENTRY STV_DEFAULT"
_ZN7cutlass13device_kernelIN5flash19enable_sm80_to_sm89INS1_16FlashAttnFwdSm80INS1_25CollectiveMainloopFwdSm80ILi4ELi1ELb0EN4cute5tupleIJNS5_1CILi128EEENS7_ILi48EEES8_EEELi128ENS_6half_tEfNS_4arch4Sm80ELb0ELb1ELb0ELb1ELb0ELb1ELb1ELb0EEENS1_21CollectiveEpilogueFwdINS6_IJS8_S8_S9_EEENS6_IJNS7_ILi1EEESH_SH_EEESB_SD_Li128ELb1ELb1ELb0ELb0EEENS1_19SingleTileSchedulerILb1ELb0ELb1ELi128EEEEEEEEEvNT_6ParamsE:
        /* <DEDUP_REMOVED lines=17> */
.L_x_2926:
        /* <DEDUP_REMOVED lines=8> */
.L_x_2928:
[----:B------:R-:W-:-:S04]  /*0190*/  MOV R0, c[0x0][0x54c] ;  /* 0x0001530000007a02 */ /* 0x000fc80000000f00 */
.L_x_2927:
[----:B------:R-:W-:Y:S01]  /*01a0*/  USHF.L.U32 UR4, UR4, 0x7, URZ ;  /* 0x0000000704047899 */ /* 0x000fe2000800063f */
[----:B-----5:R-:W-:-:S05]  /*01b0*/  IMAD R0, R0, c[0x0][0x548], RZ ;  /* 0x0001520000007a24 */ /* 0x020fca00078e02ff */
[----:B------:R-:W-:-:S04]  /*01c0*/  MOV R12, UR4 ;  /* 0x00000004000c7c02 */ /* 0x000fc80008000f00 */
[----:B------:R-:W-:-:S04]  /*01d0*/  ISETP.GE.AND P0, PT, R12, R0, PT ;  /* 0x000000000c00720c */ /* 0x000fc80003f06270 */
[----:B------:R-:W-:-:S05]  /*01e0*/  SEL R0, R5, 0xffffffff, !P0 ;  /* 0xffffffff05007807 */ /* 0x000fca0004000000 */
[----:B------:R2:W-:Y:S01]  /*01f0*/  STL [R1+0x44], R0 ;  /* 0x0000440001007387 */ /* 0x0005e20000100800 */
[----:B------:R-:W-:Y:S05]  /*0200*/  BRA `(.L_x_2929) ;  /* 0x0000014000007947 */ /* 0x000fea0003800000 */
.L_x_2925:
[----:B------:R-:W-:-:S04]  /*0210*/  ISETP.NE.U32.AND P0, PT, RZ, c[0x0][0x568], PT ;  /* 0x00015a00ff007a0c */ /* 0x000fc80003f05070 */
[----:B------:R-:W-:-:S13]  /*0220*/  ISETP.NE.AND.EX P0, PT, RZ, c[0x0][0x56c], PT, P0 ;  /* 0x00015b00ff007a0c */ /* 0x000fda0003f05300 */
[----:B------:R-:W-:Y:S05]  /*0230*/  @!P0 BRA `(.L_x_2930) ;  /* 0x0000002000008947 */ /* 0x000fea0003800000 */
[----:B------:R1:W5:Y:S01]  /*0240*/  LDG.E R0, [R2.64] ;  /* 0x0000000e02007981 */ /* 0x000362000c1e1900 */
[----:B------:R-:W-:Y:S05]  /*0250*/  BRA `(.L_x_2931) ;  /* 0x0000009000007947 */ /* 0x000fea0003800000 */
.L_x_2930:
        /* <DEDUP_REMOVED lines=8> */
.L_x_2932:
[----:B------:R-:W-:-:S04]  /*02e0*/  MOV R0, c[0x0][0x54c] ;  /* 0x0001530000007a02 */ /* 0x000fc80000000f00 */
.L_x_2931:
[----:B------:R-:W-:Y:S01]  /*02f0*/  USHF.L.U32 UR4, UR4, 0x7, URZ ;  /* 0x0000000704047899 */ /* 0x000fe2000800063f */
[----:B-----5:R-:W-:-:S05]  /*0300*/  IMAD R0, R0, c[0x0][0x548], RZ ;  /* 0x0001520000007a24 */ /* 0x020fca00078e02ff */
[----:B------:R-:W-:-:S04]  /*0310*/  MOV R12, UR4 ;  /* 0x00000004000c7c02 */ /* 0x000fc80008000f00 */
[----:B------:R-:W-:-:S04]  /*0320*/  ISETP.GE.AND P0, PT, R12, R0, PT ;  /* 0x000000000c00720c */ /* 0x000fc80003f06270 */
[----:B------:R-:W-:-:S05]  /*0330*/  SEL R0, R5, 0xffffffff, !P0 ;  /* 0xffffffff05007807 */ /* 0x000fca0004000000 */
[----:B------:R2:W-:Y:S04]  /*0340*/  STL [R1+0x44], R0 ;  /* 0x0000440001007387 */ /* 0x0005e80000100800 */
.L_x_2929:
[----:B------:R-:W3:Y:S02]  /*0350*/  LDL R14, [R1+0x44] ;  /* 0x00004400010e7983 */ /* 0x000ee40000100800 */
[----:B---3--:R-:W-:-:S13]  /*0360*/  ISETP.GE.AND P0, PT, R14, RZ, PT ;  /* 0x000000ff0e00720c */ /* 0x008fda0003f06270 */
[----:B------:R-:W-:Y:S05]  /*0370*/  @!P0 EXIT ;  /* 0x000000000000894d */ /* 0x000fea0003800000 */
[----:B------:R-:W-:Y:S01]  /*0380*/  ISETP.NE.U32.AND P0, PT, RZ, c[0x0][0x370], PT ;  /* 0x0000dc00ff007a0c */ /* 0x000fe20003f05070 */
[----:B--2---:R-:W-:Y:S01]  /*0390*/  IMAD.MOV.U32 R0, RZ, RZ, c[0x0][0x168] ;  /* 0x00005a00ff007624 */ /* 0x004fe200078e00ff */
[----:B------:R-:W-:Y:S01]  /*03a0*/  ISETP.NE.U32.AND P1, PT, RZ, c[0x0][0x360], PT ;  /* 0x0000d800ff007a0c */ /* 0x000fe20003f25070 */
[----:B------:R-:W-:Y:S01]  /*03b0*/  CS2R R154, SRZ ;  /* 0x00000000009a7805 */ /* 0x000fe2000001ff00 */
        /* <DEDUP_REMOVED lines=11> */
[----:B-1----:R-:W-:Y:S01]  /*0470*/  IMAD.WIDE R2, R14, R139, c[0x0][0x358] ;  /* 0x0000d6000e027625 */ /* 0x002fe200078e028b */
[----:B------:R-:W-:-:S03]  /*0480*/  ISETP.NE.AND.EX P3, PT, RZ, c[0x0][0x35c], PT, P3 ;  /* 0x0000d700ff007a0c */ /* 0x000fc60003f65330 */
[CC--:B------:R-:W-:Y:S01]  /*0490*/  @P0 IMAD.WIDE R8, R14.reuse, R139.reuse, c[0x0][0x360] ;  /* 0x0000d8000e080625 */ /* 0x0c0fe200078e028b */
[----:B------:R-:W1:Y:S03]  /*04a0*/  S2R R16, SR_CTAID.Y ;  /* 0x0000000000107919 */ /* 0x000e660000002600 */
[----:B------:R-:W-:Y:S01]  /*04b0*/  @P2 IMAD.WIDE R10, R14, R139, c[0x0][0x370] ;  /* 0x0000dc000e0a2625 */ /* 0x000fe200078e028b */
[----:B------:R-:W2:Y:S04]  /*04c0*/  @P0 LDG.E R0, [R8.64] ;  /* 0x0000000e08000981 */ /* 0x000ea8000c1e1900 */
[----:B------:R3:W5:Y:S04]  /*04d0*/  @P1 LDG.E R151, [R6.64] ;  /* 0x0000000e06971981 */ /* 0x000768000c1e1900 */
[----:B------:R3:W5:Y:S04]  /*04e0*/  @P4 LDG.E R154, [R4.64] ;  /* 0x0000000e049a4981 */ /* 0x000768000c1e1900 */
[----:B------:R3:W5:Y:S04]  /*04f0*/  @P3 LDG.E R13, [R2.64] ;  /* 0x0000000e020d3981 */ /* 0x000768000c1e1900 */
[----:B------:R4:W5:Y:S01]  /*0500*/  @P2 LDG.E R155, [R10.64] ;  /* 0x0000000e0a9b2981 */ /* 0x000962000c1e1900 */
[----:B-1----:R-:W-:Y:S01]  /*0510*/  SHF.R.S32.HI R192, RZ, 0x1f, R16 ;  /* 0x0000001fffc07819 */ /* 0x002fe20000011410 */
[----:B----4-:R-:W-:-:S02]  /*0520*/  IMAD.MOV.U32 R10, RZ, RZ, c[0x0][0x1d0] ;  /* 0x00007400ff0a7624 */ /* 0x010fc400078e00ff */
[----:B--2---:R1:W-:Y:S01]  /*0530*/  STL [R1+0x34], R0 ;  /* 0x0000340001007387 */ /* 0x0043e20000100800 */
[----:B------:R-:W-:Y:S02]  /*0540*/  IMAD.MOV.U32 R9, RZ, RZ, R0 ;  /* 0x000000ffff097224 */ /* 0x000fe400078e0000 */
[----:B-1----:R-:W-:Y:S01]  /*0550*/  IMAD.MOV.U32 R0, RZ, RZ, c[0x0][0x228] ;  /* 0x00008a00ff007624 */ /* 0x002fe200078e00ff */
[----:B------:R-:W-:Y:S05]  /*0560*/  @P0 BRA `(.L_x_2933) ;  /* 0x0000005000000947 */ /* 0x000fea0003800000 */
[----:B---3--:R-:W-:Y:S05]  /*0570*/  @!P1 BRA `(.L_x_2933) ;  /* 0x0000004000009947 */ /* 0x008fea0003800000 */
[----:B------:R1:W2:Y:S04]  /*0580*/  LDG.E R8, [R6.64] ;  /* 0x0000000e06087981 */ /* 0x0002a8000c1e1900 */
[----:B-1----:R-:W2:Y:S02]  /*0590*/  LDG.E R6, [R6.64+0x4] ;  /* 0x0000040e06067981 */ /* 0x002ea4000c1e1900 */
[----:B--2---:R-:W-:-:S05]  /*05a0*/  IADD3 R9, -R8, R6, RZ ;  /* 0x0000000608097210 */ /* 0x004fca0007ffe1ff */
[----:B------:R1:W-:Y:S02]  /*05b0*/  STL [R1+0x34], R9 ;  /* 0x0000340901007387 */ /* 0x0003e40000100800 */
.L_x_2933:
[----:B---3--:R-:W-:-:S04]  /*05c0*/  ISETP.NE.U32.AND P0, PT, RZ, c[0x0][0x368], PT ;  /* 0x0000da00ff007a0c */ /* 0x008fc80003f05070 */
[----:B------:R-:W-:-:S13]  /*05d0*/  ISETP.NE.AND.EX P0, PT, RZ, c[0x0][0x36c], PT, P0 ;  /* 0x0000db00ff007a0c */ /* 0x000fda0003f05300 */
[----:B------:R-:W-:Y:S05]  /*05e0*/  @!P0 BRA `(.L_x_2934) ;  /* 0x0000003000008947 */ /* 0x000fea0003800000 */
[----:B------:R-:W-:-:S05]  /*05f0*/  IMAD.WIDE R4, R14, R139, c[0x0][0x368] ;  /* 0x0000da000e047625 */ /* 0x000fca00078e028b */
[----:B------:R2:W5:Y:S01]  /*0600*/  LDG.E R10, [R4.64] ;  /* 0x0000000e040a7981 */ /* 0x000562000c1e1900 */
[----:B------:R-:W-:Y:S05]  /*0610*/  BRA `(.L_x_2935) ;  /* 0x0000004000007947 */ /* 0x000fea0003800000 */
.L_x_2934:
[----:B------:R-:W-:Y:S05]  /*0620*/  @!P4 BRA `(.L_x_2935) ;  /* 0x000000300000c947 */ /* 0x000fea0003800000 */
[----:B------:R2:W3:Y:S04]  /*0630*/  LDG.E R6, [R4.64] ;  /* 0x0000000e04067981 */ /* 0x0004e8000c1e1900 */
[----:B--2---:R-:W3:Y:S02]  /*0640*/  LDG.E R4, [R4.64+0x4] ;  /* 0x0000040e04047981 */ /* 0x004ee4000c1e1900 */
[----:B---3--:R-:W-:Y:S02]  /*0650*/  IADD3 R10, -R6, R4, RZ ;  /* 0x00000004060a7210 */ /* 0x008fe40007ffe1ff */
.L_x_2935:
[----:B------:R-:W3:Y:S04]  /*0660*/  LDL.LU R15, [R1+0x38] ;  /* 0x00003800010f7983 */ /* 0x000ee80000300800 */
[----:B--2---:R2:W4:Y:S04]  /*0670*/  @P3 LDG.E R5, [R2.64] ;  /* 0x0000000e02053981 */ /* 0x004528000c1e1900 */
[----:B------:R2:W4:Y:S01]  /*0680*/  @P3 LDG.E R4, [R2.64+0x4] ;  /* 0x0000040e02043981 */ /* 0x000522000c1e1900 */
[----:B------:R-:W-:Y:S01]  /*0690*/  IMAD.MOV.U32 R6, RZ, RZ, c[0x0][0x2c4] ;  /* 0x0000b100ff067624 */ /* 0x000fe200078e00ff */
[----:B------:R-:W-:Y:S01]  /*06a0*/  ISETP.NE.U32.AND P0, PT, RZ, c[0x0][0x378], PT ;  /* 0x0000de00ff007a0c */ /* 0x000fe20003f05070 */
[----:B------:R-:W-:-:S02]  /*06b0*/  IMAD.MOV.U32 R7, RZ, RZ, c[0x0][0x32c] ;  /* 0x0000cb00ff077624 */ /* 0x000fc400078e00ff */
[----:B-----5:R-:W-:Y:S01]  /*06c0*/  IMAD.MOV.U32 R137, RZ, RZ, R10 ;  /* 0x000000ffff897224 */ /* 0x020fe200078e000a */
[----:B------:R-:W-:Y:S02]  /*06d0*/  ISETP.NE.AND P2, PT, R6, 0x1, PT ;  /* 0x000000010600780c */ /* 0x000fe40003f45270 */
[----:B------:R-:W-:Y:S02]  /*06e0*/  ISETP.NE.AND.EX P0, PT, RZ, c[0x0][0x37c], PT, P0 ;  /* 0x0000df00ff007a0c */ /* 0x000fe40003f05300 */
[----:B------:R-:W-:Y:S01]  /*06f0*/  ISETP.GE.AND P1, PT, R7, 0x1, PT ;  /* 0x000000010700780c */ /* 0x000fe20003f26270 */
[----:B------:R-:W-:Y:S02]  /*0700*/  IMAD.IADD R6, R10, 0x1, -R155 ;  /* 0x000000010a067824 */ /* 0x000fe400078e0a9b */
[----:B------:R-:W-:-:S05]  /*0710*/  IMAD.MOV.U32 R11, RZ, RZ, R12 ;  /* 0x000000ffff0b7224 */ /* 0x000fca00078e000c */
[----:B------:R1:W-:Y:S03]  /*0720*/  STL [R1+0x18], R11 ;  /* 0x0000180b01007387 */ /* 0x0003e60000100800 */
[----:B--2---:R-:W-:-:S05]  /*0730*/  @P0 IMAD.WIDE R2, R14, R139, c[0x0][0x378] ;  /* 0x0000de000e020625 */ /* 0x004fca00078e028b */
[----:B------:R2:W5:Y:S02]  /*0740*/  @P0 LDG.E R137, [R2.64] ;  /* 0x0000000e02890981 */ /* 0x000564000c1e1900 */
[----:B--2---:R-:W-:-:S05]  /*0750*/  @P2 IADD3 R2, R11, 0x7f, RZ ;  /* 0x0000007f0b022810 */ /* 0x004fca0007ffe0ff */
[----:B------:R-:W-:Y:S01]  /*0760*/  @P2 IMAD.HI.U32 R3, R2, c[0x0][0x2c8], RZ ;  /* 0x0000b20002032a27 */ /* 0x000fe200078e00ff */
[----:B------:R-:W-:-:S04]  /*0770*/  IADD3 R2, R12, 0x7f, RZ ;  /* 0x0000007f0c027810 */ /* 0x000fc80007ffe0ff */
[----:B------:R-:W-:Y:S02]  /*0780*/  @P2 SHF.R.U32.HI R2, RZ, c[0x0][0x2cc], R3 ;  /* 0x0000b300ff022a19 */ /* 0x000fe40000011603 */
[----:B---3--:R-:W-:-:S04]  /*0790*/  LOP3.LUT R15, R15, 0xfffffdff, RZ, 0xc0, !PT ;  /* 0xfffffdff0f0f7812 */ /* 0x008fc800078ec0ff */
[----:B------:R-:W-:Y:S01]  /*07a0*/  @P2 LOP3.LUT R15, R15, 0x200, RZ, 0xfc, !PT ;  /* 0x000002000f0f2812 */ /* 0x000fe200078efcff */
[----:B----4-:R-:W-:-:S03]  /*07b0*/  @P3 IMAD.IADD R0, R4, 0x1, -R5 ;  /* 0x0000000104003824 */ /* 0x010fc600078e0a05 */
[----:B------:R-:W-:Y:S01]  /*07c0*/  LOP3.LUT R15, R15, 0xfffffeff, RZ, 0xc0, !PT ;  /* 0xfffffeff0f0f7812 */ /* 0x000fe200078ec0ff */
[----:B------:R-:W-:-:S03]  /*07d0*/  IMAD.IADD R8, R6, 0x1, R0 ;  /* 0x0000000106087824 */ /* 0x000fc600078e0200 */
[----:B------:R-:W-:Y:S02]  /*07e0*/  @P1 LOP3.LUT R15, R15, 0x100, RZ, 0xfc, !PT ;  /* 0x000001000f0f1812 */ /* 0x000fe400078efcff */
[----:B------:R1:W-:Y:S01]  /*07f0*/  STL [R1+0x30], R8 ;  /* 0x0000300801007387 */ /* 0x0003e20000100800 */
[----:B------:R-:W-:-:S03]  /*0800*/  IADD3 R166, R8, 0x1, -R9 ;  /* 0x0000000108a67810 */ /* 0x000fc60007ffe809 */
[----:B------:R1:W-:Y:S02]  /*0810*/  STL [R1+0x38], R15 ;  /* 0x0000380f01007387 */ /* 0x0003e40000100800 */
        /* <DEDUP_REMOVED lines=12> */
.L_x_2937:
[----:B------:R-:W-:-:S13]  /*08e0*/  ISETP.NE.AND P0, PT, R7, 0x1, PT ;  /* 0x000000010700780c */ /* 0x000fda0003f05270 */
[----:B------:R-:W-:-:S05]  /*08f0*/  @P0 IMAD.HI.U32 R2, R3, c[0x0][0x330], RZ ;  /* 0x0000cc0003020a27 */ /* 0x000fca00078e00ff */
[----:B------:R-:W-:-:S05]  /*0900*/  @P0 SHF.R.U32.HI R3, RZ, c[0x0][0x334], R2 ;  /* 0x0000cd00ff030a19 */ /* 0x000fca0000011602 */
.L_x_2938:
[----:B------:R-:W-:-:S05]  /*0910*/  IMAD R3, R3, R7, c[0x0][0x32c] ;  /* 0x0000cb0003037624 */ /* 0x000fca00078e0207 */
[----:B------:R-:W-:Y:S02]  /*0920*/  IMNMX R5, R5, R3, PT ;  /* 0x0000000305057217 */ /* 0x000fe40003800200 */
.L_x_2936:
[C---:B------:R-:W-:Y:S01]  /*0930*/  IADD3 R3, R8.reuse, 0x2f, RZ ;  /* 0x0000002f08037810 */ /* 0x040fe20007ffe0ff */
[----:B-1----:R-:W-:Y:S02]  /*0940*/  IMAD.IADD R8, R8, 0x1, -R9 ;  /* 0x0000000108087824 */ /* 0x002fe400078e0a09 */
[----:B------:R-:W-:-:S03]  /*0950*/  @P2 IMAD.HI.U32 R4, R11, c[0x0][0x2c8], RZ ;  /* 0x0000b2000b042a27 */ /* 0x000fc600078e00ff */
[----:B------:R1:W-:Y:S01]  /*0960*/  STL [R1+0x68], R8 ;  /* 0x0000680801007387 */ /* 0x0003e20000100800 */
[----:B------:R-:W-:Y:S01]  /*0970*/  IMAD.MOV.U32 R2, RZ, RZ, R11 ;  /* 0x000000ffff027224 */ /* 0x000fe200078e000b */
[----:B------:R-:W-:Y:S01]  /*0980*/  @P2 SHF.R.U32.HI R2, RZ, c[0x0][0x2cc], R4 ;  /* 0x0000b300ff022a19 */ /* 0x000fe20000011604 */
[----:B------:R-:W-:-:S04]  /*0990*/  IMAD.HI R3, R3, 0x2aaaaaab, RZ ;  /* 0x2aaaaaab03037827 */ /* 0x000fc800078e02ff */
[----:B------:R-:W-:Y:S01]  /*09a0*/  IMAD.IADD R2, R8, 0x1, R2 ;  /* 0x0000000108027824 */ /* 0x000fe200078e0202 */
[----:B------:R-:W-:-:S04]  /*09b0*/  SHF.R.U32.HI R4, RZ, 0x1f, R3 ;  /* 0x0000001fff047819 */ /* 0x000fc80000011603 */
[----:B------:R-:W-:Y:S02]  /*09c0*/  LEA.HI.SX32 R167, R3, R4, 0x1d ;  /* 0x0000000403a77211 */ /* 0x000fe400078feaff */
        /* <DEDUP_REMOVED lines=10> */
.L_x_2940:
[----:B------:R-:W-:-:S13]  /*0a70*/  ISETP.NE.AND P0, PT, R7, 0x1, PT ;  /* 0x000000010700780c */ /* 0x000fda0003f05270 */
[----:B------:R-:W-:-:S05]  /*0a80*/  @P0 IMAD.HI.U32 R3, R2, c[0x0][0x330], RZ ;  /* 0x0000cc0002030a27 */ /* 0x000fca00078e00ff */
[----:B------:R-:W-:-:S05]  /*0a90*/  @P0 SHF.R.U32.HI R2, RZ, c[0x0][0x334], R3 ;  /* 0x0000cd00ff020a19 */ /* 0x000fca0000011603 */
.L_x_2941:
[----:B------:R-:W-:-:S05]  /*0aa0*/  IMAD R2, R2, c[0x0][0x32c], RZ ;  /* 0x0000cb0002027a24 */ /* 0x000fca00078e02ff */
[----:B------:R-:W-:-:S04]  /*0ab0*/  IMNMX R4, R4, R2, !PT ;  /* 0x0000000204047217 */ /* 0x000fc80007800200 */
.L_x_2939:
        /* <DEDUP_REMOVED lines=12> */
[----:B------:R-:W-:-:S03]  /*0b80*/  IMNMX R2, R2, R0, PT ;  /* 0x0000000002027217 */ /* 0x000fc60003800200 */
[----:B------:R-:W-:Y:S01]  /*0b90*/  IMAD.WIDE.U32 R4, R3, -0x55555555, RZ ;  /* 0xaaaaaaab03047825 */ /* 0x000fe200078e00ff */
[----:B------:R-:W-:-:S04]  /*0ba0*/  ISETP.GT.AND P0, PT, R2, R3, PT ;  /* 0x000000030200720c */ /* 0x000fc80003f04270 */
[----:B------:R-:W-:-:S05]  /*0bb0*/  SHF.R.U32.HI R131, RZ, 0x5, R5 ;  /* 0x00000005ff837819 */ /* 0x000fca0000011605 */
[----:B------:R-:W-:-:S04]  /*0bc0*/  IMAD.MOV.U32 R5, RZ, RZ, R131 ;  /* 0x000000ffff057224 */ /* 0x000fc800078e0083 */
[----:B------:R-:W-:-:S05]  /*0bd0*/  @P0 IADD3 R2, R2, 0x2f, RZ ;  /* 0x0000002f02020810 */ /* 0x000fca0007ffe0ff */
        /* <DEDUP_REMOVED lines=9> */
[----:B------:R-:W-:Y:S01]  /*0c70*/  SHF.R.S32.HI R11, RZ, 0x1f, R191 ;  /* 0x0000001fff0b7819 */ /* 0x000fe200000114bf */
[----:B------:R-:W-:Y:S01]  /*0c80*/  IMAD R7, R192, c[0x0][0x240], RZ ;  /* 0x00009000c0077a24 */ /* 0x000fe200078e02ff */
[----:B------:R-:W-:Y:S01]  /*0c90*/  MOV R142, 0x30 ;  /* 0x00000030008e7802 */ /* 0x000fe20000000f00 */
[----:B------:R-:W-:Y:S01]  /*0ca0*/  IMAD.MOV.U32 R175, RZ, RZ, c[0x0][0x27c] ;  /* 0x00009f00ffaf7624 */ /* 0x000fe200078e00ff */
[----:B------:R-:W-:Y:S01]  /*0cb0*/  IADD3 R36, R5, -0x1, RZ ;  /* 0xffffffff05247810 */ /* 0x000fe20007ffe0ff */
[----:B------:R-:W-:Y:S01]  /*0cc0*/  IMAD R7, R16, c[0x0][0x244], R7 ;  /* 0x0000910010077a24 */ /* 0x000fe200078e0207 */
[----:B------:R-:W-:Y:S01]  /*0cd0*/  SHF.R.S32.HI R6, RZ, 0x1f, R14 ;  /* 0x0000001fff067819 */ /* 0x000fe2000001140e */
[C---:B------:R-:W-:Y:S01]  /*0ce0*/  IMAD R168, R142.reuse, c[0x0][0x23c], RZ ;  /* 0x00008f008ea87a24 */ /* 0x040fe200078e02ff */
[----:B-1----:R-:W-:Y:S01]  /*0cf0*/  SHF.R.S32.HI R8, RZ, 0x1f, R36 ;  /* 0x0000001fff087819 */ /* 0x002fe20000011424 */
[----:B------:R-:W-:Y:S01]  /*0d00*/  IMAD.WIDE.U32 R146, R142, c[0x0][0x238], RZ ;  /* 0x00008e008e927a25 */ /* 0x000fe200078e00ff */
[----:B------:R-:W-:Y:S01]  /*0d10*/  SEL R27, R6, RZ, !P3 ;  /* 0x000000ff061b7207 */ /* 0x000fe20005800000 */
[----:B------:R-:W-:Y:S01]  /*0d20*/  ULDC.U8 UR4, c[0x0][0x298] ;  /* 0x0000a60000047ab9 */ /* 0x000fe20000000000 */
[----:B------:R-:W-:Y:S01]  /*0d30*/  SEL R92, R14, RZ, !P3 ;  /* 0x000000ff0e5c7207 */ /* 0x000fe20005800000 */
[----:B------:R-:W-:Y:S01]  /*0d40*/  IMAD.IADD R168, R147, 0x1, R168 ;  /* 0x0000000193a87824 */ /* 0x000fe200078e02a8 */
[----:B------:R-:W-:Y:S01]  /*0d50*/  MOV R171, c[0x0][0x280] ;  /* 0x0000a00000ab7a02 */ /* 0x000fe20000000f00 */
[----:B------:R-:W-:-:S02]  /*0d60*/  IMAD.MOV.U32 R138, RZ, RZ, c[0x0][0x238] ;  /* 0x00008e00ff8a7624 */ /* 0x000fc400078e00ff */
[----:B------:R-:W-:Y:S01]  /*0d70*/  IMAD.IADD R31, R154, 0x1, R10 ;  /* 0x000000019a1f7824 */ /* 0x000fe200078e020a */
[----:B------:R-:W-:Y:S01]  /*0d80*/  SHF.L.U64.HI R149, R171, R139, c[0x0][0x284] ;  /* 0x0000a100ab957619 */ /* 0x000fe2000001028b */
[----:B------:R-:W-:Y:S01]  /*0d90*/  IMAD R25, R192, c[0x0][0x210], RZ ;  /* 0x00008400c0197a24 */ /* 0x000fe200078e02ff */
[----:B------:R-:W-:Y:S01]  /*0da0*/  SHF.L.U32 R156, R138, 0x5, RZ ;  /* 0x000000058a9c7819 */ /* 0x000fe200000006ff */
[----:B------:R-:W-:Y:S01]  /*0db0*/  IMAD.MOV.U32 R148, RZ, RZ, 0x5 ;  /* 0x00000005ff947424 */ /* 0x000fe200078e00ff */
[----:B------:R-:W-:Y:S01]  /*0dc0*/  SHF.R.S32.HI R37, RZ, 0x1f, R31 ;  /* 0x0000001fff257819 */ /* 0x000fe2000001141f */
[----:B------:R-:W-:Y:S01]  /*0dd0*/  IMAD R25, R16, c[0x0][0x214], R25 ;  /* 0x0000850010197a24 */ /* 0x000fe200078e0219 */
[----:B--2---:R-:W-:Y:S01]  /*0de0*/  LEA.HI R2, R11, R191, RZ, 0x3 ;  /* 0x000000bf0b027211 */ /* 0x004fe200078f18ff */
[----:B------:R-:W-:Y:S01]  /*0df0*/  IMAD.MOV.U32 R140, RZ, RZ, c[0x0][0x1e0] ;  /* 0x00007800ff8c7624 */ /* 0x000fe200078e00ff */
[----:B------:R-:W-:Y:S01]  /*0e00*/  SHF.L.U64.HI R150, R171, R148, c[0x0][0x284] ;  /* 0x0000a100ab967619 */ /* 0x000fe20000010294 */
[----:B------:R-:W-:Y:S01]  /*0e10*/  IMAD.MOV.U32 R170, RZ, RZ, c[0x0][0x290] ;  /* 0x0000a400ffaa7624 */ /* 0x000fe200078e00ff */
[----:B------:R-:W-:Y:S01]  /*0e20*/  SHF.R.S32.HI R83, RZ, 0x3, R2 ;  /* 0x00000003ff537819 */ /* 0x000fe20000011402 */
[----:B------:R-:W-:Y:S01]  /*0e30*/  IMAD R162, R142, c[0x0][0x294], RZ ;  /* 0x0000a5008ea27a24 */ /* 0x000fe200078e02ff */
[----:B------:R-:W-:Y:S01]  /*0e40*/  LOP3.LUT R2, R2, 0xfffffff8, RZ, 0xc0, !PT ;  /* 0xfffffff802027812 */ /* 0x000fe200078ec0ff */
[----:B------:R-:W-:Y:S01]  /*0e50*/  IMAD R163, R142, c[0x0][0x284], RZ ;  /* 0x0000a1008ea37a24 */ /* 0x000fe200078e02ff */
[--C-:B------:R-:W-:Y:S01]  /*0e60*/  SHF.R.S32.HI R39, RZ, 0x1f, R83.reuse ;  /* 0x0000001fff277819 */ /* 0x100fe20000011453 */
[----:B------:R-:W-:Y:S01]  /*0e70*/  IMAD.IADD R116, R0, 0x1, -R83 ;  /* 0x0000000100747824 */ /* 0x000fe200078e0a53 */
[----:B------:R-:W-:Y:S01]  /*0e80*/  IADD3 R130, P1, R83, R13, RZ ;  /* 0x0000000d53827210 */ /* 0x000fe20007f3e0ff */
[----:B------:R-:W-:Y:S01]  /*0e90*/  IMAD.IADD R28, R191, 0x1, -R2 ;  /* 0x00000001bf1c7824 */ /* 0x000fe200078e0a02 */
[----:B------:R-:W-:Y:S01]  /*0ea0*/  IADD3 R136, R83, 0x10, RZ ;  /* 0x0000001053887810 */ /* 0x000fe20007ffe0ff */
[----:B------:R-:W-:Y:S01]  /*0eb0*/  IMAD R21, R39, c[0x0][0x290], RZ ;  /* 0x0000a40027157a24 */ /* 0x000fe200078e02ff */
[----:B------:R-:W-:Y:S01]  /*0ec0*/  LEA.HI.X.SX32 R132, R13, R39, 0x1, P1 ;  /* 0x000000270d847211 */ /* 0x000fe200008f0eff */
[C---:B------:R-:W-:Y:S01]  /*0ed0*/  IMAD.SHL.U32 R34, R28.reuse, 0x8, RZ ;  /* 0x000000081c227824 */ /* 0x040fe200078e00ff */
[----:B------:R-:W-:Y:S01]  /*0ee0*/  SHF.L.U32 R28, R28, 0x2, RZ ;  /* 0x000000021c1c7819 */ /* 0x000fe200000006ff */
[----:B------:R-:W-:Y:S01]  /*0ef0*/  IMAD.WIDE.U32 R12, R138, 0x20, RZ ;  /* 0x000000208a0c7825 */ /* 0x000fe200078e00ff */
[----:B------:R-:W-:-:S02]  /*0f00*/  IADD3 R135, R83, 0x20, RZ ;  /* 0x0000002053877810 */ /* 0x000fc40007ffe0ff */
[----:B------:R-:W-:Y:S01]  /*0f10*/  SHF.R.S32.HI R35, RZ, 0x1f, R34 ;  /* 0x0000001fff237819 */ /* 0x000fe20000011422 */
[----:B------:R-:W-:Y:S01]  /*0f20*/  IMAD R2, R132, c[0x0][0x238], RZ ;  /* 0x00008e0084027a24 */ /* 0x000fe200078e02ff */
[C---:B------:R-:W-:Y:S01]  /*0f30*/  IADD3 R82, R34.reuse, 0x40, RZ ;  /* 0x0000004022527810 */ /* 0x040fe20007ffe0ff */
[----:B------:R-:W-:Y:S01]  /*0f40*/  IMAD R21, R83, c[0x0][0x294], R21 ;  /* 0x0000a50053157a24 */ /* 0x000fe200078e0215 */
[----:B------:R-:W-:Y:S01]  /*0f50*/  ISETP.GE.AND P5, PT, R34, c[0x0][0x1d4], PT ;  /* 0x0000750022007a0c */ /* 0x000fe20003fa6270 */
[----:B------:R-:W-:Y:S01]  /*0f60*/  IMAD R4, R130, c[0x0][0x23c], R2 ;  /* 0x00008f0082047a24 */ /* 0x000fe200078e0202 */
[----:B------:R-:W-:Y:S01]  /*0f70*/  ISETP.GE.AND P6, PT, R82, c[0x0][0x1d4], PT ;  /* 0x0000750052007a0c */ /* 0x000fe20003fc6270 */
[----:B------:R-:W-:Y:S01]  /*0f80*/  IMAD.WIDE.U32 R2, R130, c[0x0][0x238], R34 ;  /* 0x00008e0082027a25 */ /* 0x000fe200078e0022 */
[----:B------:R-:W-:Y:S02]  /*0f90*/  SHF.R.S32.HI R29, RZ, 0x1f, R28 ;  /* 0x0000001fff1d7819 */ /* 0x000fe4000001141c */
[C---:B------:R-:W-:Y:S01]  /*0fa0*/  SHF.L.U64.HI R164, R140.reuse, R148, c[0x0][0x1e4] ;  /* 0x000079008ca47619 */ /* 0x040fe20000010294 */
[----:B------:R-:W-:Y:S01]  /*0fb0*/  IMAD.IADD R3, R3, 0x1, R4 ;  /* 0x0000000103037824 */ /* 0x000fe200078e0204 */
[C---:B------:R-:W-:Y:S01]  /*0fc0*/  SHF.L.U64.HI R165, R140.reuse, R139, c[0x0][0x1e4] ;  /* 0x000079008ca57619 */ /* 0x040fe2000001028b */
[----:B------:R-:W-:Y:S01]  /*0fd0*/  IMAD.WIDE.U32 R152, R83, c[0x0][0x1e0], RZ ;  /* 0x0000780053987a25 */ /* 0x000fe200078e00ff */
[----:B------:R-:W-:-:S02]  /*0fe0*/  SHF.L.U32 R173, R140, 0x5, RZ ;  /* 0x000000058cad7819 */ /* 0x000fc400000006ff */
[----:B------:R-:W-:Y:S01]  /*0ff0*/  SHF.L.U64.HI R139, R170, R139, c[0x0][0x294] ;  /* 0x0000a500aa8b7619 */ /* 0x000fe2000001028b */
[----:B------:R-:W-:Y:S01]  /*1000*/  IMAD.WIDE.U32 R4, R16, c[0x0][0x240], R2 ;  /* 0x0000900010047a25 */ /* 0x000fe200078e0002 */
[----:B------:R-:W-:-:S03]  /*1010*/  P2R R134, PR, RZ, 0x20 ;  /* 0x00000020ff867803 */ /* 0x000fc60000000000 */
[----:B------:R-:W-:Y:S01]  /*1020*/  IMAD R2, R168, R36, RZ ;  /* 0x00000024a8027224 */ /* 0x000fe200078e02ff */
[----:B------:R-:W-:Y:S01]  /*1030*/  IADD3 R5, R5, R7, RZ ;  /* 0x0000000705057210 */ /* 0x000fe20007ffe0ff */
[----:B------:R-:W-:Y:S02]  /*1040*/  IMAD R157, R142, c[0x0][0x1e4], RZ ;  /* 0x000079008e9d7a24 */ /* 0x000fe400078e02ff */
[----:B------:R-:W-:Y:S02]  /*1050*/  IMAD R7, R8, R146, R2 ;  /* 0x0000009208077224 */ /* 0x000fe400078e0202 */
[----:B------:R-:W-:-:S04]  /*1060*/  IMAD.WIDE.U32 R114, R92, c[0x0][0x248], R4 ;  /* 0x000092005c727a25 */ /* 0x000fc800078e0004 */
[----:B------:R-:W-:Y:S02]  /*1070*/  IMAD.SHL.U32 R8, R83, 0x40, RZ ;  /* 0x0000004053087824 */ /* 0x000fe400078e00ff */
[----:B------:R-:W-:Y:S02]  /*1080*/  IMAD.MOV.U32 R112, RZ, RZ, R114 ;  /* 0x000000ffff707224 */ /* 0x000fe400078e0072 */
[----:B------:R-:W-:Y:S01]  /*1090*/  IMAD.WIDE.U32 R144, R142, c[0x0][0x290], RZ ;  /* 0x0000a4008e907a25 */ /* 0x000fe200078e00ff */
[----:B------:R-:W-:-:S03]  /*10a0*/  LOP3.LUT R24, R8, 0x1c0, RZ, 0xc0, !PT ;  /* 0x000001c008187812 */ /* 0x000fc600078ec0ff */
[----:B------:R-:W-:Y:S01]  /*10b0*/  IMAD R8, R37, c[0x0][0x1e0], RZ ;  /* 0x0000780025087a24 */ /* 0x000fe200078e02ff */
[----:B------:R-:W-:Y:S01]  /*10c0*/  SHF.R.U32.HI R38, RZ, 0x3, R24 ;  /* 0x00000003ff267819 */ /* 0x000fe20000011618 */
[----:B------:R-:W-:Y:S01]  /*10d0*/  IMAD.WIDE.U32 R142, R142, c[0x0][0x280], RZ ;  /* 0x0000a0008e8e7a25 */ /* 0x000fe200078e00ff */
[----:B------:R-:W-:-:S03]  /*10e0*/  LOP3.LUT R67, R24, 0x38, R34, 0xf8, !PT ;  /* 0x0000003818437812 */ /* 0x000fc600078ef822 */
[----:B------:R-:W-:Y:S01]  /*10f0*/  IMAD R8, R31, c[0x0][0x1e4], R8 ;  /* 0x000079001f087a24 */ /* 0x000fe200078e0208 */
[----:B------:R-:W-:Y:S01]  /*1100*/  IADD3 R163, R143, R163, RZ ;  /* 0x000000a38fa37210 */ /* 0x000fe20007ffe0ff */
[----:B------:R-:W-:Y:S02]  /*1110*/  IMAD.SHL.U32 R174, R140, 0x10, RZ ;  /* 0x000000108cae7824 */ /* 0x000fe400078e00ff */
[----:B------:R-:W-:-:S04]  /*1120*/  IMAD.WIDE.U32 R158, R135, c[0x0][0x1e0], RZ ;  /* 0x00007800879e7a25 */ /* 0x000fc800078e00ff */
[----:B------:R-:W-:-:S04]  /*1130*/  IMAD.WIDE.U32 R140, R140, 0x30, RZ ;  /* 0x000000308c8c7825 */ /* 0x000fc800078e00ff */
[----:B------:R-:W-:-:S04]  /*1140*/  IMAD.WIDE.U32 R160, R136, c[0x0][0x1e0], RZ ;  /* 0x0000780088a07a25 */ /* 0x000fc800078e00ff */
[C---:B------:R-:W-:Y:S01]  /*1150*/  IMAD.SHL.U32 R172, R171.reuse, 0x20, RZ ;  /* 0x00000020abac7824 */ /* 0x040fe200078e00ff */
[----:B------:R-:W-:Y:S01]  /*1160*/  SHF.L.U32 R171, R171, 0x4, RZ ;  /* 0x00000004abab7819 */ /* 0x000fe200000006ff */
[----:B------:R-:W-:Y:S02]  /*1170*/  IMAD.SHL.U32 R169, R170, 0x20, RZ ;  /* 0x00000020aaa97824 */ /* 0x000fe400078e00ff */
[----:B------:R-:W-:Y:S02]  /*1180*/  IMAD.IADD R162, R145, 0x1, R162 ;  /* 0x0000000191a27824 */ /* 0x000fe400078e02a2 */
[----:B------:R-:W-:Y:S02]  /*1190*/  IMAD.IADD R157, R141, 0x1, R157 ;  /* 0x000000018d9d7824 */ /* 0x000fe400078e029d */
[--C-:B---3--:R-:W-:Y:S01]  /*11a0*/  @P0 IMAD.MOV.U32 R2, RZ, RZ, R9.reuse ;  /* 0x000000ffff020224 */ /* 0x108fe200078e0009 */
[----:B------:R-:W-:Y:S01]  /*11b0*/  @P0 SHF.R.S32.HI R3, RZ, 0x1f, R9 ;  /* 0x0000001fff030819 */ /* 0x000fe20000011409 */
[----:B------:R-:W-:Y:S01]  /*11c0*/  @!P0 IMAD.MOV.U32 R2, RZ, RZ, R14 ;  /* 0x000000ffff028224 */ /* 0x000fe200078e000e */
[----:B------:R-:W-:Y:S01]  /*11d0*/  @!P0 MOV R3, R6 ;  /* 0x0000000600038202 */ /* 0x000fe20000000f00 */
[----:B------:R-:W-:Y:S01]  /*11e0*/  IMAD R6, R36, -0x30, R116 ;  /* 0xffffffd024067824 */ /* 0x000fe200078e0274 */
[----:B------:R-:W-:Y:S01]  /*11f0*/  ISETP.GE.AND P0, PT, R34, c[0x0][0x27c], PT ;  /* 0x00009f0022007a0c */ /* 0x000fe20003f06270 */
[----:B------:R-:W-:Y:S01]  /*1200*/  IMAD.SHL.U32 R9, R175, 0x2, RZ ;  /* 0x00000002af097824 */ /* 0x000fe200078e00ff */
[----:B------:R-:W-:Y:S01]  /*1210*/  SEL R90, R2, RZ, !P4 ;  /* 0x000000ff025a7207 */ /* 0x000fe20006000000 */
[----:B------:R-:W-:Y:S01]  /*1220*/  IMAD R2, R27, c[0x0][0x248], RZ ;  /* 0x000092001b027a24 */ /* 0x000fe200078e02ff */
[----:B------:R-:W-:Y:S01]  /*1230*/  SEL R33, R3, RZ, !P4 ;  /* 0x000000ff03217207 */ /* 0x000fe20006000000 */
[----:B------:R-:W-:Y:S01]  /*1240*/  IMAD.WIDE.U32 R14, R83, c[0x0][0x290], R34 ;  /* 0x0000a400530e7a25 */ /* 0x000fe200078e0022 */
[----:B------:R-:W-:-:S02]  /*1250*/  ISETP.GE.AND P2, PT, R6, 0x1, PT ;  /* 0x000000010600780c */ /* 0x000fc40003f46270 */
[----:B------:R-:W-:Y:S01]  /*1260*/  LEA.HI R3, R11, R191, RZ, 0x6 ;  /* 0x000000bf0b037211 */ /* 0x000fe200078f30ff */
[----:B------:R-:W-:Y:S01]  /*1270*/  IMAD R2, R92, c[0x0][0x24c], R2 ;  /* 0x000093005c027a24 */ /* 0x000fe200078e0202 */
[----:B------:R-:W-:Y:S02]  /*1280*/  ISETP.GE.AND P1, PT, R6, 0x11, PT ;  /* 0x000000110600780c */ /* 0x000fe40003f26270 */
[----:B------:R-:W-:Y:S02]  /*1290*/  SHF.L.U32 R3, R3, 0x3, RZ ;  /* 0x0000000303037819 */ /* 0x000fe400000006ff */
[----:B------:R-:W-:Y:S02]  /*12a0*/  IADD3 R113, R115, R2, RZ ;  /* 0x0000000273717210 */ /* 0x000fe40007ffe0ff */
[----:B------:R-:W-:Y:S02]  /*12b0*/  LOP3.LUT R30, R3, 0xfffffe00, RZ, 0xc0, !PT ;  /* 0xfffffe00031e7812 */ /* 0x000fe400078ec0ff */
[----:B------:R-:W-:Y:S01]  /*12c0*/  @P0 IADD3 R9, -R9, c[0x0][0x1d4], RZ ;  /* 0x0000750009090a10 */ /* 0x000fe20007ffe1ff */
[----:B------:R-:W-:Y:S01]  /*12d0*/  IMAD.WIDE.U32 R4, R36, R146, R112 ;  /* 0x0000009224047225 */ /* 0x000fe200078e0070 */
[----:B------:R-:W-:-:S02]  /*12e0*/  SEL R11, RZ, c[0x0][0x27c], !P0 ;  /* 0x00009f00ff0b7a07 */ /* 0x000fc40004000000 */
[----:B------:R-:W-:Y:S01]  /*12f0*/  LOP3.LUT R67, R30, R67, R38, 0xf6, !PT ;  /* 0x000000431e437212 */ /* 0x000fe200078ef626 */
[----:B------:R-:W-:Y:S01]  /*1300*/  IMAD.IADD R7, R5, 0x1, R7 ;  /* 0x0000000105077824 */ /* 0x000fe200078e0207 */
[C---:B------:R-:W-:Y:S02]  /*1310*/  @P2 LEA R2, P0, R4.reuse, c[0x0][0x220], 0x1 ;  /* 0x0000880004022a11 */ /* 0x040fe400078008ff */
[----:B------:R-:W-:Y:S02]  /*1320*/  SHF.L.U32 R67, R67, 0x1, RZ ;  /* 0x0000000143437819 */ /* 0x000fe400000006ff */
[----:B------:R-:W-:Y:S02]  /*1330*/  @P2 LEA.HI.X R3, R4, c[0x0][0x224], R7, 0x1, P0 ;  /* 0x0000890004032a11 */ /* 0x000fe400000f0c07 */
[----:B------:R-:W-:Y:S02]  /*1340*/  ISETP.GT.AND P0, PT, R6, 0x20, PT ;  /* 0x000000200600780c */ /* 0x000fe40003f04270 */
[----:B------:R-:W-:Y:S01]  /*1350*/  MOV R6, c[0x0][0x23c] ;  /* 0x00008f0000067a02 */ /* 0x000fe20000000f00 */
[----:B------:R-:W-:Y:S01]  /*1360*/  @!PT LDS RZ, [RZ] ;  /* 0x00000000fffff984 */ /* 0x000fe20000000800 */
[----:B------:R-:W-:Y:S01]  /*1370*/  @!PT LDS RZ, [RZ] ;  /* 0x00000000fffff984 */ /* 0x000fe20000000800 */
[----:B------:R-:W-:Y:S01]  /*1380*/  @!PT LDS RZ, [RZ] ;  /* 0x00000000fffff984 */ /* 0x000fe20000000800 */
[----:B------:R1:W-:Y:S01]  /*1390*/  @P2 LDGSTS.E.BYPASS.LTC128B.128 [R67+0x5080], [R2.64], !P5 ;  /* 0x0508000002432fae */ /* 0x0003e2000e901d4e */
[----:B------:R-:W-:-:S03]  /*13a0*/  ISETP.GE.AND P4, PT, R34, c[0x0][0x1d4], PT ;  /* 0x0000750022007a0c */ /* 0x000fc60003f86270 */
[----:B------:R1:W-:Y:S01]  /*13b0*/  @P2 LDGSTS.E.BYPASS.LTC128B.128 [R67+0x6880], [R2.64+0x80], !P6 ;  /* 0x0688008002432fae */ /* 0x0003e2000f101d4e */
[----:B------:R-:W-:-:S04]  /*13c0*/  IMAD.SHL.U32 R127, R6, 0x20, RZ ;  /* 0x00000020067f7824 */ /* 0x000fc800078e00ff */
[----:B------:R-:W-:Y:S01]  /*13d0*/  IMAD.IADD R127, R13, 0x1, R127 ;  /* 0x000000010d7f7824 */ /* 0x000fe200078e027f */
[----:B-1----:R-:W-:-:S04]  /*13e0*/  @P1 LEA R3, P2, R138, R4, 0x4 ;  /* 0x000000048a031211 */ /* 0x002fc800078420ff */
[C---:B------:R-:W-:Y:S02]  /*13f0*/  @P1 LEA.HI.X R5, R138.reuse, R7, R6, 0x4, P2 ;  /* 0x000000078a051211 */ /* 0x040fe400010f2406 */
[C---:B------:R-:W-:Y:S02]  /*1400*/  @P1 LEA R2, P2, R3.reuse, c[0x0][0x220], 0x1 ;  /* 0x0000880003021a11 */ /* 0x040fe400078408ff */
[----:B------:R-:W-:Y:S02]  /*1410*/  SHF.L.U64.HI R138, R138, R148, c[0x0][0x23c] ;  /* 0x00008f008a8a7619 */ /* 0x000fe40000010294 */
[----:B------:R-:W-:Y:S02]  /*1420*/  @P1 LEA.HI.X R3, R3, c[0x0][0x224], R5, 0x1, P2 ;  /* 0x0000890003031a11 */ /* 0x000fe400010f0c05 */
[----:B------:R-:W-:Y:S01]  /*1430*/  @P0 IADD3 R6, P2, R4, R12, RZ ;  /* 0x0000000c04060210 */ /* 0x000fe20007f5e0ff */
[----:B------:R-:W-:Y:S01]  /*1440*/  IMAD.WIDE.U32 R4, R31, c[0x0][0x1e0], RZ ;  /* 0x000078001f047a25 */ /* 0x000fe200078e00ff */
[----:B------:R-:W-:Y:S01]  /*1450*/  SHF.L.U64.HI R148, R170, R148, c[0x0][0x294] ;  /* 0x0000a500aa947619 */ /* 0x000fe20000010294 */
[----:B------:R1:W-:Y:S02]  /*1460*/  @P1 LDGSTS.E.BYPASS.LTC128B.128 [R67+0x5880], [R2.64], !P5 ;  /* 0x0588000002431fae */ /* 0x0003e4000e901d4e */
[----:B------:R-:W-:Y:S01]  /*1470*/  @P0 IMAD.X R7, R127, 0x1, R7, P2 ;  /* 0x000000017f070824 */ /* 0x000fe200010e0607 */
[----:B------:R-:W-:Y:S01]  /*1480*/  ISETP.GE.AND P2, PT, R175, 0x1, PT ;  /* 0x00000001af00780c */ /* 0x000fe20003f46270 */
[----:B------:R1:W-:Y:S01]  /*1490*/  @P1 LDGSTS.E.BYPASS.LTC128B.128 [R67+0x7080], [R2.64+0x80], !P6 ;  /* 0x0708008002431fae */ /* 0x0003e2000f101d4e */
[----:B------:R-:W-:Y:S01]  /*14a0*/  @P0 LEA R22, P1, R6, c[0x0][0x220], 0x1 ;  /* 0x0000880006160a11 */ /* 0x000fe200078208ff */
[----:B------:R-:W-:-:S03]  /*14b0*/  IMAD.SHL.U32 R170, R170, 0x10, RZ ;  /* 0x00000010aaaa7824 */ /* 0x000fc600078e00ff */
[----:B------:R-:W-:Y:S02]  /*14c0*/  @P0 LEA.HI.X R23, R6, c[0x0][0x224], R7, 0x1, P1 ;  /* 0x0000890006170a11 */ /* 0x000fe400008f0c07 */
[----:B------:R-:W-:Y:S01]  /*14d0*/  IADD3 R133, P1, R12, 0x80, RZ ;  /* 0x000000800c857810 */ /* 0x000fe20007f3e0ff */
[----:B------:R-:W-:Y:S01]  /*14e0*/  IMAD R12, R192, c[0x0][0x260], RZ ;  /* 0x00009800c00c7a24 */ /* 0x000fe200078e02ff */
[----:B------:R-:W-:Y:S01]  /*14f0*/  IADD3 R6, R34, R11, RZ ;  /* 0x0000000b22067210 */ /* 0x000fe20007ffe0ff */
[----:B------:R2:W-:Y:S01]  /*1500*/  @P0 LDGSTS.E.BYPASS.LTC128B.128 [R67+0x6080], [R22.64], !P5 ;  /* 0x0608000016430fae */ /* 0x0005e2000e901d4e */
[----:B------:R-:W-:Y:S01]  /*1510*/  SHF.R.S32.HI R7, RZ, 0x1f, R9 ;  /* 0x0000001fff077819 */ /* 0x000fe20000011409 */
[----:B------:R-:W-:Y:S02]  /*1520*/  IMAD R12, R16, c[0x0][0x264], R12 ;  /* 0x00009900100c7a24 */ /* 0x000fe400078e020c */
[----:B------:R2:W-:Y:S01]  /*1530*/  @P0 LDGSTS.E.BYPASS.LTC128B.128 [R67+0x7880], [R22.64+0x80], !P6 ;  /* 0x0788008016430fae */ /* 0x0005e2000f101d4e */
[----:B------:R-:W-:Y:S01]  /*1540*/  LEA.HI R32, R7, R9, RZ, 0x4 ;  /* 0x0000000907207211 */ /* 0x000fe200078f20ff */
[----:B------:R-:W-:Y:S01]  /*1550*/  IMAD.X R127, RZ, RZ, R127, P1 ;  /* 0x000000ffff7f7224 */ /* 0x000fe200008e067f */
[----:B------:R-:W-:Y:S01]  /*1560*/  IADD3 R129, P0, R31, R83, RZ ;  /* 0x000000531f817210 */ /* 0x000fe20007f1e0ff */
[----:B------:R-:W0:Y:S04]  /*1570*/  LDGDEPBAR ;  /* 0x00000000000079af */ /* 0x000e280000000000 */
[----:B------:R-:W-:Y:S01]  /*1580*/  IMAD.X R128, R37, 0x1, R39, P0 ;  /* 0x0000000125807824 */ /* 0x000fe200000e0627 */
[----:B-1----:R-:W-:Y:S01]  /*1590*/  IADD3 R3, R5, R8, RZ ;  /* 0x0000000805037210 */ /* 0x002fe20007ffe0ff */
[----:B------:R-:W-:-:S02]  /*15a0*/  IMAD R5, R192, c[0x0][0x1e8], RZ ;  /* 0x00007a00c0057a24 */ /* 0x000fc400078e02ff */
[----:B------:R-:W-:Y:S02]  /*15b0*/  IMAD.MOV.U32 R2, RZ, RZ, R4 ;  /* 0x000000ffff027224 */ /* 0x000fe400078e0004 */
[C---:B------:R-:W-:Y:S02]  /*15c0*/  IMAD R4, R16.reuse, c[0x0][0x1ec], R5 ;  /* 0x00007b0010047a24 */ /* 0x040fe400078e0205 */
[----:B------:R-:W-:-:S04]  /*15d0*/  IMAD.WIDE.U32 R2, R16, c[0x0][0x1e8], R2 ;  /* 0x00007a0010027a25 */ /* 0x000fc800078e0002 */
[----:B------:R-:W-:Y:S01]  /*15e0*/  IMAD.IADD R19, R3, 0x1, R4 ;  /* 0x0000000103137824 */ /* 0x000fe200078e0204 */
[----:B------:R-:W-:Y:S01]  /*15f0*/  SHF.R.S32.HI R3, RZ, 0x1f, R6 ;  /* 0x0000001fff037819 */ /* 0x000fe20000011406 */
[----:B------:R-:W-:-:S03]  /*1600*/  IMAD.WIDE.U32 R4, R16, c[0x0][0x260], R34 ;  /* 0x0000980010047a25 */ /* 0x000fc600078e0022 */
[-C--:B------:R-:W-:Y:S01]  /*1610*/  LEA.HI R20, R3, R6.reuse, RZ, 0x3 ;  /* 0x0000000603147211 */ /* 0x080fe200078f18ff */
[----:B------:R-:W-:Y:S01]  /*1620*/  IMAD.IADD R13, R5, 0x1, R12 ;  /* 0x00000001050d7824 */ /* 0x000fe200078e020c */
[----:B------:R-:W-:Y:S01]  /*1630*/  LEA.HI R26, R3, R6, RZ, 0x6 ;  /* 0x00000006031a7211 */ /* 0x000fe200078f30ff */
[----:B------:R-:W-:Y:S01]  /*1640*/  IMAD.MOV.U32 R12, RZ, RZ, R4 ;  /* 0x000000ffff0c7224 */ /* 0x000fe200078e0004 */
[----:B------:R-:W-:Y:S01]  /*1650*/  LOP3.LUT R103, R20, 0xfffffff8, RZ, 0xc0, !PT ;  /* 0xfffffff814677812 */ /* 0x000fe200078ec0ff */
[----:B------:R-:W-:Y:S02]  /*1660*/  IMAD R8, R39, c[0x0][0x280], RZ ;  /* 0x0000a00027087a24 */ /* 0x000fe400078e02ff */
[----:B------:R-:W-:Y:S01]  /*1670*/  IMAD.WIDE.U32 R4, R83, c[0x0][0x280], R28 ;  /* 0x0000a00053047a25 */ /* 0x000fe200078e001c */
[----:B------:R-:W-:-:S03]  /*1680*/  SHF.R.S32.HI R106, RZ, 0x1f, R103 ;  /* 0x0000001fff6a7819 */ /* 0x000fc60000011467 */
[----:B------:R-:W-:Y:S01]  /*1690*/  IMAD.MOV.U32 R18, RZ, RZ, R2 ;  /* 0x000000ffff127224 */ /* 0x000fe200078e0002 */
[----:B------:R-:W-:Y:S01]  /*16a0*/  MOV R10, R4 ;  /* 0x00000004000a7202 */ /* 0x000fe20000000f00 */
[----:B------:R-:W-:-:S04]  /*16b0*/  IMAD.WIDE.U32 R2, R83, c[0x0][0x290], R28 ;  /* 0x0000a40053027a25 */ /* 0x000fc800078e001c */
[----:B------:R-:W-:-:S04]  /*16c0*/  IMAD.WIDE.U32 R16, R16, c[0x0][0x210], R34 ;  /* 0x0000840010107a25 */ /* 0x000fc800078e0022 */
[C---:B------:R-:W-:Y:S02]  /*16d0*/  IMAD R8, R83.reuse, c[0x0][0x284], R8 ;  /* 0x0000a10053087a24 */ /* 0x040fe400078e0208 */
[----:B------:R-:W-:-:S03]  /*16e0*/  IMAD.WIDE.U32 R6, R83, c[0x0][0x280], R34 ;  /* 0x0000a00053067a25 */ /* 0x000fc600078e0022 */
[----:B------:R-:W-:Y:S01]  /*16f0*/  IADD3 R11, R5, R8, RZ ;  /* 0x00000008050b7210 */ /* 0x000fe20007ffe0ff */
[----:B------:R-:W-:Y:S01]  /*1700*/  IMAD.IADD R9, R3, 0x1, R21 ;  /* 0x0000000103097824 */ /* 0x000fe200078e0215 */
[----:B------:R-:W-:Y:S01]  /*1710*/  IADD3 R3, R17, R25, RZ ;  /* 0x0000001911037210 */ /* 0x000fe20007ffe0ff */
[----:B------:R-:W-:Y:S01]  /*1720*/  IMAD.MOV.U32 R4, RZ, RZ, R14 ;  /* 0x000000ffff047224 */ /* 0x000fe200078e000e */
[----:B------:R-:W-:Y:S01]  /*1730*/  SHF.R.S32.HI R17, RZ, 0x1f, R136 ;  /* 0x0000001fff117819 */ /* 0x000fe20000011488 */
[----:B------:R-:W-:Y:S01]  /*1740*/  IMAD R14, R27, c[0x0][0x268], RZ ;  /* 0x00009a001b0e7a24 */ /* 0x000fe200078e02ff */
[----:B------:R-:W-:Y:S01]  /*1750*/  SHF.L.U32 R25, R136, 0x6, RZ ;  /* 0x0000000688197819 */ /* 0x000fe200000006ff */
[----:B------:R-:W-:Y:S02]  /*1760*/  IMAD.IADD R7, R8, 0x1, R7 ;  /* 0x0000000108077824 */ /* 0x000fe400078e0207 */
[----:B------:R-:W-:Y:S02]  /*1770*/  IMAD.MOV.U32 R8, RZ, RZ, R2 ;  /* 0x000000ffff087224 */ /* 0x000fe400078e0002 */
[----:B------:R-:W-:Y:S01]  /*1780*/  IMAD.MOV.U32 R2, RZ, RZ, R16 ;  /* 0x000000ffff027224 */ /* 0x000fe200078e0010 */
[----:B------:R-:W-:Y:S01]  /*1790*/  LOP3.LUT R16, R24, 0x38, R20, 0xf8, !PT ;  /* 0x0000003818107812 */ /* 0x000fe200078ef814 */
[----:B------:R-:W-:Y:S01]  /*17a0*/  IMAD R102, R92, c[0x0][0x26c], R14 ;  /* 0x00009b005c667a24 */ /* 0x000fe200078e020e */
[----:B------:R-:W-:Y:S01]  /*17b0*/  LEA.HI R14, R17, R136, RZ, 0x3 ;  /* 0x00000088110e7211 */ /* 0x000fe200078f18ff */
[----:B------:R-:W-:Y:S01]  /*17c0*/  IMAD.IADD R5, R21, 0x1, R15 ;  /* 0x0000000115057824 */ /* 0x000fe200078e020f */
[----:B------:R-:W-:Y:S01]  /*17d0*/  LOP3.LUT R17, R16, R38, RZ, 0x3c, !PT ;  /* 0x0000002610117212 */ /* 0x000fe200078e3cff */
[----:B------:R-:W-:Y:S01]  /*17e0*/  IMAD.WIDE.U32 R92, R92, c[0x0][0x268], R12 ;  /* 0x00009a005c5c7a25 */ /* 0x000fe200078e000c */
[----:B------:R-:W-:-:S02]  /*17f0*/  SHF.R.S32.HI R15, RZ, 0x6, R26 ;  /* 0x00000006ff0f7819 */ /* 0x000fc4000001141a */
[----:B------:R-:W-:Y:S01]  /*1800*/  SHF.R.S32.HI R13, RZ, 0x4, R32 ;  /* 0x00000004ff0d7819 */ /* 0x000fe20000011420 */
[----:B------:R-:W-:Y:S01]  /*1810*/  IMAD.SHL.U32 R16, R14, 0x40, RZ ;  /* 0x000000400e107824 */ /* 0x000fe200078e00ff */
[----:B------:R-:W-:Y:S01]  /*1820*/  LOP3.LUT R14, R25, 0x1c0, RZ, 0xc0, !PT ;  /* 0x000001c0190e7812 */ /* 0x000fe200078ec0ff */
[----:B------:R-:W-:Y:S01]  /*1830*/  IMAD R21, R15, 0xc00, R30 ;  /* 0x00000c000f157824 */ /* 0x000fe200078e021e */
[----:B------:R-:W-:Y:S01]  /*1840*/  LEA.HI.SX32 R13, R20, R13, 0x1d ;  /* 0x0000000d140d7211 */ /* 0x000fe200078feaff */
[----:B------:R-:W-:Y:S01]  /*1850*/  IMAD.WIDE.U32 R84, R90, c[0x0][0x1f0], R18 ;  /* 0x00007c005a547a25 */ /* 0x000fe200078e0012 */
[----:B------:R-:W-:Y:S02]  /*1860*/  LOP3.LUT R16, R16, 0xfffffe00, RZ, 0xc0, !PT ;  /* 0xfffffe0010107812 */ /* 0x000fe400078ec0ff */
[----:B------:R-:W-:Y:S01]  /*1870*/  SHF.R.U32.HI R26, RZ, 0x3, R14 ;  /* 0x00000003ff1a7819 */ /* 0x000fe2000001160e */
[----:B------:R-:W-:Y:S01]  /*1880*/  IMAD.IADD R123, R21, 0x1, R17 ;  /* 0x00000001157b7824 */ /* 0x000fe200078e0211 */
[----:B------:R-:W-:Y:S01]  /*1890*/  LOP3.LUT R12, R14, 0x38, R20, 0xf8, !PT ;  /* 0x000000380e0c7812 */ /* 0x000fe200078ef814 */
[----:B------:R-:W-:Y:S01]  /*18a0*/  IMAD R17, R15, 0xc00, R16 ;  /* 0x00000c000f117824 */ /* 0x000fe200078e0210 */
[----:B------:R-:W-:Y:S01]  /*18b0*/  SHF.R.S32.HI R21, RZ, 0x1f, R135 ;  /* 0x0000001fff157819 */ /* 0x000fe20000011487 */
[----:B------:R-:W-:Y:S01]  /*18c0*/  IMAD.SHL.U32 R86, R13, 0x8, RZ ;  /* 0x000000080d567824 */ /* 0x000fe200078e00ff */
[----:B------:R-:W-:Y:S01]  /*18d0*/  LOP3.LUT R12, R12, R26, RZ, 0x3c, !PT ;  /* 0x0000001a0c0c7212 */ /* 0x000fe200078e3cff */
[----:B-----5:R-:W-:Y:S01]  /*18e0*/  IMAD.WIDE.U32 R100, R137, c[0x0][0x280], R10 ;  /* 0x0000a00089647a25 */ /* 0x020fe200078e000a */
[----:B------:R-:W-:-:S02]  /*18f0*/  SHF.L.U32 R25, R135, 0x6, RZ ;  /* 0x0000000687197819 */ /* 0x000fc400000006ff */
[----:B------:R-:W-:Y:S01]  /*1900*/  LEA.HI R21, R21, R135, RZ, 0x3 ;  /* 0x0000008715157211 */ /* 0x000fe200078f18ff */
[----:B------:R-:W-:Y:S01]  /*1910*/  IMAD.IADD R32, R17, 0x1, R12 ;  /* 0x0000000111207824 */ /* 0x000fe200078e020c */
[----:B------:R-:W-:Y:S01]  /*1920*/  SHF.R.S32.HI R17, RZ, 0x1f, R13 ;  /* 0x0000001fff117819 */ /* 0x000fe2000001140d */
[----:B------:R-:W-:Y:S01]  /*1930*/  IMAD.WIDE.U32 R96, R137, c[0x0][0x290], R8 ;  /* 0x0000a40089607a25 */ /* 0x000fe200078e0008 */
[----:B------:R-:W-:Y:S02]  /*1940*/  LOP3.LUT R12, R25, 0x1c0, RZ, 0xc0, !PT ;  /* 0x000001c0190c7812 */ /* 0x000fe400078ec0ff */
[----:B------:R-:W-:Y:S01]  /*1950*/  LEA.HI R25, R17, R13, RZ, 0x3 ;  /* 0x0000000d11197211 */ /* 0x000fe200078f18ff */
[----:B------:R-:W-:Y:S01]  /*1960*/  IMAD.WIDE.U32 R98, R137, c[0x0][0x280], R6 ;  /* 0x0000a00089627a25 */ /* 0x000fe200078e0006 */
[----:B------:R-:W-:Y:S02]  /*1970*/  SHF.L.U32 R21, R21, 0x6, RZ ;  /* 0x0000000615157819 */ /* 0x000fe400000006ff */
[----:B------:R-:W-:Y:S01]  /*1980*/  LOP3.LUT R13, R14, 0x38, R86, 0xf8, !PT ;  /* 0x000000380e0d7812 */ /* 0x000fe200078ef856 */
[----:B------:R-:W-:Y:S01]  /*1990*/  IMAD.WIDE.U32 R94, R137, c[0x0][0x290], R4 ;  /* 0x0000a400895e7a25 */ /* 0x000fe200078e0004 */
[----:B------:R-:W-:-:S02]  /*19a0*/  SHF.R.U32.HI R27, RZ, 0x3, R12 ;  /* 0x00000003ff1b7819 */ /* 0x000fc4000001160c */
[----:B------:R-:W-:Y:S01]  /*19b0*/  LOP3.LUT R14, R21, 0xfffffe00, RZ, 0xc0, !PT ;  /* 0xfffffe00150e7812 */ /* 0x000fe200078ec0ff */
[----:B------:R-:W-:Y:S01]  /*19c0*/  IMAD.IADD R102, R93, 0x1, R102 ;  /* 0x000000015d667824 */ /* 0x000fe200078e0266 */
[----:B------:R-:W-:Y:S01]  /*19d0*/  LOP3.LUT R17, R12, 0x38, R20, 0xf8, !PT ;  /* 0x000000380c117812 */ /* 0x000fe200078ef814 */
[----:B------:R-:W-:Y:S01]  /*19e0*/  IMAD.SHL.U32 R123, R123, 0x2, RZ ;  /* 0x000000027b7b7824 */ /* 0x000fe200078e00ff */
[----:B------:R-:W-:Y:S02]  /*19f0*/  LOP3.LUT R26, R13, R26, RZ, 0x3c, !PT ;  /* 0x0000001a0d1a7212 */ /* 0x000fe400078e3cff */
[--C-:B------:R-:W-:Y:S02]  /*1a00*/  LOP3.LUT R24, R24, 0x38, R86.reuse, 0xf8, !PT ;  /* 0x0000003818187812 */ /* 0x100fe400078ef856 */
[----:B------:R-:W-:Y:S02]  /*1a10*/  SHF.R.S32.HI R13, RZ, 0x3, R25 ;  /* 0x00000003ff0d7819 */ /* 0x000fe40000011419 */
[----:B------:R-:W-:-:S02]  /*1a20*/  LOP3.LUT R12, R12, 0x38, R86, 0xf8, !PT ;  /* 0x000000380c0c7812 */ /* 0x000fc400078ef856 */
[-C--:B------:R-:W-:Y:S01]  /*1a30*/  LOP3.LUT R21, R17, R27.reuse, RZ, 0x3c, !PT ;  /* 0x0000001b11157212 */ /* 0x080fe200078e3cff */
[----:B------:R-:W-:Y:S01]  /*1a40*/  IMAD R17, R15, 0xc00, R14 ;  /* 0x00000c000f117824 */ /* 0x000fe200078e020e */
[----:B------:R-:W-:Y:S01]  /*1a50*/  LOP3.LUT R24, R24, R38, RZ, 0x3c, !PT ;  /* 0x0000002618187212 */ /* 0x000fe200078e3cff */
[C---:B------:R-:W-:Y:S01]  /*1a60*/  IMAD R15, R13.reuse, 0xc00, R30 ;  /* 0x00000c000d0f7824 */ /* 0x040fe200078e021e */
[----:B------:R-:W-:Y:S01]  /*1a70*/  LOP3.LUT R12, R12, R27, RZ, 0x3c, !PT ;  /* 0x0000001b0c0c7212 */ /* 0x000fe200078e3cff */
[C---:B------:R-:W-:Y:S01]  /*1a80*/  IMAD R16, R13.reuse, 0xc00, R16 ;  /* 0x00000c000d107824 */ /* 0x040fe200078e0210 */
[----:B------:R-:W-:Y:S01]  /*1a90*/  IADD3 R111, P1, P0, R84, R152, R34 ;  /* 0x00000098546f7210 */ /* 0x000fe2000783e022 */
[----:B------:R-:W-:Y:S01]  /*1aa0*/  IMAD R13, R13, 0xc00, R14 ;  /* 0x00000c000d0d7824 */ /* 0x000fe200078e020e */
[----:B------:R-:W-:Y:S01]  /*1ab0*/  SHF.R.S32.HI R14, RZ, 0x1f, R135 ;  /* 0x0000001fff0e7819 */ /* 0x000fe20000011487 */
[----:B------:R-:W-:Y:S01]  /*1ac0*/  IMAD.IADD R24, R15, 0x1, R24 ;  /* 0x000000010f187824 */ /* 0x000fe200078e0218 */
[----:B------:R-:W-:Y:S01]  /*1ad0*/  IADD3 R16, R16, R26, RZ ;  /* 0x0000001a10107210 */ /* 0x000fe20007ffe0ff */
[----:B------:R-:W-:Y:S01]  /*1ae0*/  IMAD.IADD R15, R13, 0x1, R12 ;  /* 0x000000010d0f7824 */ /* 0x000fe200078e020c */
[----:B------:R-:W-:Y:S01]  /*1af0*/  IADD3 R30, R28, 0x20, RZ ;  /* 0x000000201c1e7810 */ /* 0x000fe20007ffe0ff */
[C---:B------:R-:W-:Y:S01]  /*1b00*/  IMAD R13, R33.reuse, c[0x0][0x1f0], RZ ;  /* 0x00007c00210d7a24 */ /* 0x040fe200078e02ff */
[----:B------:R-:W-:Y:S01]  /*1b10*/  SHF.R.S32.HI R105, RZ, 0x1f, R86 ;  /* 0x0000001fff697819 */ /* 0x000fe20000011456 */
[----:B------:R-:W-:Y:S01]  /*1b20*/  IMAD R12, R33, c[0x0][0x218], RZ ;  /* 0x00008600210c7a24 */ /* 0x000fe200078e02ff */
[----:B------:R-:W-:Y:S01]  /*1b30*/  SHF.L.U32 R122, R32, 0x1, RZ ;  /* 0x00000001207a7819 */ /* 0x000fe200000006ff */
[----:B------:R-:W-:Y:S01]  /*1b40*/  IMAD R13, R90, c[0x0][0x1f4], R13 ;  /* 0x00007d005a0d7a24 */ /* 0x000fe200078e020d */
[----:B------:R-:W-:Y:S01]  /*1b50*/  SHF.L.U32 R120, R24, 0x1, RZ ;  /* 0x0000000118787819 */ /* 0x000fe200000006ff */
[C---:B------:R-:W-:Y:S01]  /*1b60*/  IMAD R89, R90.reuse, c[0x0][0x21c], R12 ;  /* 0x000087005a597a24 */ /* 0x040fe200078e020c */
[----:B------:R-:W-:Y:S01]  /*1b70*/  SHF.L.U32 R118, R15, 0x1, RZ ;  /* 0x000000010f767819 */ /* 0x000fe200000006ff */
[----:B------:R-:W-:Y:S01]  /*1b80*/  IMAD.WIDE.U32 R90, R90, c[0x0][0x218], R2 ;  /* 0x000086005a5a7a25 */ /* 0x000fe200078e0002 */
[----:B------:R-:W-:-:S02]  /*1b90*/  SHF.R.S32.HI R2, RZ, 0x1f, R137 ;  /* 0x0000001fff027819 */ /* 0x000fc40000011489 */
[----:B------:R-:W-:Y:S01]  /*1ba0*/  IADD3 R87, R85, R13, RZ ;  /* 0x0000000d55577210 */ /* 0x000fe20007ffe0ff */
[----:B------:R-:W-:Y:S01]  /*1bb0*/  IMAD.IADD R17, R17, 0x1, R21 ;  /* 0x0000000111117824 */ /* 0x000fe200078e0215 */
[----:B------:R-:W-:Y:S01]  /*1bc0*/  SHF.R.S32.HI R13, RZ, 0x1f, R136 ;  /* 0x0000001fff0d7819 */ /* 0x000fe20000011488 */
[C---:B------:R-:W-:Y:S01]  /*1bd0*/  IMAD R3, R2.reuse, c[0x0][0x280], RZ ;  /* 0x0000a00002037a24 */ /* 0x040fe200078e02ff */
[----:B------:R-:W-:Y:S01]  /*1be0*/  IADD3 R89, R91, R89, RZ ;  /* 0x000000595b597210 */ /* 0x000fe20007ffe0ff */
[----:B------:R-:W-:Y:S02]  /*1bf0*/  IMAD R12, R2, c[0x0][0x290], RZ ;  /* 0x0000a400020c7a24 */ /* 0x000fe400078e02ff */
[----:B------:R-:W-:Y:S02]  /*1c00*/  IMAD R2, R39, c[0x0][0x1e0], RZ ;  /* 0x0000780027027a24 */ /* 0x000fe400078e02ff */
[----:B------:R-:W-:Y:S02]  /*1c10*/  IMAD R13, R13, c[0x0][0x1e0], RZ ;  /* 0x000078000d0d7a24 */ /* 0x000fe400078e02ff */
[----:B------:R-:W-:-:S02]  /*1c20*/  IMAD R2, R83, c[0x0][0x1e4], R2 ;  /* 0x0000790053027a24 */ /* 0x000fc400078e0202 */
[----:B------:R-:W-:Y:S02]  /*1c30*/  IMAD R3, R137, c[0x0][0x284], R3 ;  /* 0x0000a10089037a24 */ /* 0x000fe400078e0203 */
[----:B------:R-:W-:Y:S02]  /*1c40*/  IMAD.IADD R117, R153, 0x1, R2 ;  /* 0x0000000199757824 */ /* 0x000fe400078e0202 */
[----:B------:R-:W-:Y:S01]  /*1c50*/  IMAD R2, R137, c[0x0][0x294], R12 ;  /* 0x0000a50089027a24 */ /* 0x000fe200078e020c */
[----:B------:R-:W-:Y:S01]  /*1c60*/  IADD3 R109, R101, R3, RZ ;  /* 0x00000003656d7210 */ /* 0x000fe20007ffe0ff */
[----:B------:R-:W-:Y:S01]  /*1c70*/  IMAD R12, R14, c[0x0][0x1e0], RZ ;  /* 0x000078000e0c7a24 */ /* 0x000fe200078e02ff */
[----:B------:R-:W-:Y:S01]  /*1c80*/  IADD3.X R110, R87, R117, R35, P1, P0 ;  /* 0x00000075576e7210 */ /* 0x000fe20000fe0423 */
[----:B------:R-:W-:Y:S01]  /*1c90*/  IMAD R13, R136, c[0x0][0x1e4], R13 ;  /* 0x00007900880d7a24 */ /* 0x000fe200078e020d */
[----:B------:R-:W-:Y:S01]  /*1ca0*/  ISETP.NE.AND P0, PT, RZ, UR4, PT ;  /* 0x00000004ff007c0c */ /* 0x000fe2000bf05270 */
[----:B------:R-:W-:Y:S01]  /*1cb0*/  IMAD R12, R135, c[0x0][0x1e4], R12 ;  /* 0x00007900870c7a24 */ /* 0x000fe200078e020c */
[----:B------:R-:W-:Y:S01]  /*1cc0*/  IADD3 R108, R97, R2, RZ ;  /* 0x00000002616c7210 */ /* 0x000fe20007ffe0ff */
[----:B------:R-:W-:Y:S01]  /*1cd0*/  IMAD.IADD R125, R161, 0x1, R13 ;  /* 0x00000001a17d7824 */ /* 0x000fe200078e020d */
[----:B------:R-:W-:Y:S01]  /*1ce0*/  P2R R126, PR, RZ, 0x1 ;  /* 0x00000001ff7e7803 */ /* 0x000fe20000000000 */
[----:B------:R-:W-:Y:S01]  /*1cf0*/  IMAD.IADD R107, R3, 0x1, R99 ;  /* 0x00000001036b7824 */ /* 0x000fe200078e0263 */
[----:B------:R-:W-:Y:S01]  /*1d00*/  IADD3 R124, R159, R12, RZ ;  /* 0x0000000c9f7c7210 */ /* 0x000fe20007ffe0ff */
[----:B------:R-:W-:-:S02]  /*1d10*/  IMAD.IADD R104, R2, 0x1, R95 ;  /* 0x0000000102687824 */ /* 0x000fc400078e025f */
[----:B------:R-:W-:Y:S02]  /*1d20*/  IMAD.SHL.U32 R121, R17, 0x2, RZ ;  /* 0x0000000211797824 */ /* 0x000fe400078e00ff */
[----:B------:R-:W-:Y:S01]  /*1d30*/  IMAD.SHL.U32 R119, R16, 0x2, RZ ;  /* 0x0000000210777824 */ /* 0x000fe200078e00ff */
[----:B--2---:R-:W-:Y:S06]  /*1d40*/  BAR.SYNC.DEFER_BLOCKING 0x0 ;  /* 0x0000000000007b1d */ /* 0x004fec0000010000 */
.L_x_2977:
[----:B------:R-:W-:Y:S01]  /*1d50*/  SHF.R.S32.HI R88, RZ, 0x1f, R36 ;  /* 0x0000001fff587819 */ /* 0x000fe20000011424 */
[-C--:B-1----:R-:W-:Y:S01]  /*1d60*/  IMAD R2, R157, R36.reuse, RZ ;  /* 0x000000249d027224 */ /* 0x082fe200078e02ff */
[----:B------:R-:W-:Y:S01]  /*1d70*/  ISETP.GE.AND P2, PT, R175, 0x1, PT ;  /* 0x00000001af00780c */ /* 0x000fe20003f46270 */
[----:B------:R-:W-:Y:S01]  /*1d80*/  IMAD.WIDE.U32 R68, R140, R36, RZ ;  /* 0x000000248c447225 */ /* 0x000fe200078e00ff */
[----:B------:R-:W-:Y:S04]  /*1d90*/  DEPBAR.LE SB0, 0x0 ;  /* 0x000080000000791a */ /* 0x000fe80000000000 */
[----:B------:R-:W-:Y:S01]  /*1da0*/  BAR.SYNC.DEFER_BLOCKING 0x0 ;  /* 0x0000000000007b1d */ /* 0x000fe20000010000 */
[----:B------:R-:W-:Y:S01]  /*1db0*/  IADD3 R3, P1, P0, R111, R68, R174 ;  /* 0x000000446f037210 */ /* 0x000fe2000783e0ae */
[----:B------:R-:W-:Y:S04]  /*1dc0*/  IMAD R2, R88, R140, R2 ;  /* 0x0000008c58027224 */ /* 0x000fe800078e0202 */
[----:B------:R-:W-:Y:S05]  /*1dd0*/  IMAD.IADD R71, R69, 0x1, R2 ;  /* 0x0000000145477824 */ /* 0x000fea00078e0202 */
[CC--:B------:R-:W-:Y:S02]  /*1de0*/  IADD3.X R6, R110.reuse, R71.reuse, R165, P1, P0 ;  /* 0x000000476e067210 */ /* 0x0c0fe40000fe04a5 */
[CC--:B------:R-:W-:Y:S04]  /*1df0*/  IADD3 R4, P1, P0, R111.reuse, R68.reuse, R173 ;  /* 0x000000446f047210 */ /* 0x0c0fe8000783e0ad */
[----:B------:R-:W-:Y:S02]  /*1e00*/  IADD3.X R7, R110, R71, R164, P1, P0 ;  /* 0x000000476e077210 */ /* 0x000fe40000fe04a4 */
        /* <DEDUP_REMOVED lines=9> */
[----:B------:R-:W-:-:S05]  /*1ea0*/  @!P2 BRA `(.L_x_2944) ;  /* 0x000038000000a947 */ /* 0x000fca0003800000 */
        /* <DEDUP_REMOVED lines=40> */
.L_x_2947:
[----:B------:R-:W-:Y:S05]  /*2130*/  BSYNC B0 ;  /* 0x0000000000007941 */ /* 0x000fea0003800000 */
.L_x_2946:
[----:B------:R-:W-:Y:S01]  /*2140*/  ISETP.GE.AND P3, PT, R136, R70, PT ;  /* 0x000000468800720c */ /* 0x000fe20003f66270 */
[----:B-1---5:R-:W-:Y:S01]  /*2150*/  IMAD.MOV.U32 R7, RZ, RZ, R40 ;  /* 0x000000ffff077224 */ /* 0x022fe200078e0028 */
[----:B------:R-:W-:Y:S01]  /*2160*/  MOV R5, R32 ;  /* 0x0000002000057202 */ /* 0x000fe20000000f00 */
        /* <DEDUP_REMOVED lines=35> */
.L_x_2949:
[----:B------:R-:W-:Y:S05]  /*23a0*/  BSYNC B0 ;  /* 0x0000000000007941 */ /* 0x000fea0003800000 */
.L_x_2948:
        /* <DEDUP_REMOVED lines=37> */
.L_x_2951:
[----:B------:R-:W-:Y:S05]  /*2600*/  BSYNC B0 ;  /* 0x0000000000007941 */ /* 0x000fea0003800000 */
.L_x_2950:
        /* <DEDUP_REMOVED lines=19> */
[----:B------:R-:W-:Y:S01]  /*2740*/  @!P0 SHF.R.U64 R6, R2, 0x10, R3 ;  /* 0x0000001002068819 */ /* 0x000fe20000001203 */
[----:B------:R-:W-:Y:S01]  /*2750*/  @!P0 HADD2.F32 R2, -RZ, R18.H0_H0 ;  /* 0x20000012ff028230 */ /* 0x000fe20000004100 */
[----:B------:R-:W-:Y:S01]  /*2760*/  @!P0 SHF.R.U64 R37, R32, 0x10, R33 ;  /* 0x0000001020258819 */ /* 0x000fe20000001221 */
[----:B------:R-:W-:Y:S01]  /*2770*/  @!P0 HADD2.F32 R32, -RZ, R38.H0_H0 ;  /* 0x20000026ff208230 */ /* 0x000fe20000004100 */
[----:B------:R-:W-:Y:S02]  /*2780*/  @!P0 SHF.R.U32.HI R7, RZ, 0x10, R3 ;  /* 0x00000010ff078819 */ /* 0x000fe40000011603 */
[----:B------:R-:W-:Y:S01]  /*2790*/  @!P0 SHF.R.U32.HI R39, RZ, 0x10, R33 ;  /* 0x00000010ff278819 */ /* 0x000fe20000011621 */
[----:B------:R-:W-:Y:S04]  /*27a0*/  @!P0 HADD2.F32 R37, -RZ, R37.H0_H0 ;  /* 0x20000025ff258230 */ /* 0x000fe80000004100 */
        /* <DEDUP_REMOVED lines=8> */
[C---:B------:R-:W-:Y:S01]  /*2830*/  @!P0 FMUL.FTZ R2, R3.reuse, R2 ;  /* 0x0000000203028220 */ /* 0x040fe20000410000 */
[----:B------:R-:W-:Y:S01]  /*2840*/  @!P0 HADD2.F32 R4, -RZ, R4.H0_H0 ;  /* 0x20000004ff048230 */ /* 0x000fe20000004100 */
[----:B------:R-:W-:Y:S01]  /*2850*/  @!P0 FFMA.FTZ R59, R3, R32, -R55 ;  /* 0x00000020033b8223 */ /* 0x000fe20000010837 */
[----:B------:R-:W-:Y:S01]  /*2860*/  @!P0 MOV R6, R10 ;  /* 0x0000000a00068202 */ /* 0x000fe20000000f00 */
        /* <DEDUP_REMOVED lines=8> */
[----:B------:R-:W-:Y:S01]  /*28f0*/  @!P0 F2FP.PACK_AB R2, R2, R59 ;  /* 0x0000003b0202823e */ /* 0x000fe200000000ff */
[----:B------:R-:W-:Y:S02]  /*2900*/  @!P0 HADD2.F32 R18, -RZ, R7.H0_H0 ;  /* 0x20000007ff128230 */ /* 0x000fe40000004100 */
[----:B------:R-:W-:Y:S01]  /*2910*/  @!P0 HADD2.F32 R7, -RZ, R6.H0_H0 ;  /* 0x20000006ff078230 */ /* 0x000fe20000004100 */
[----:B------:R-:W-:Y:S01]  /*2920*/  @!P0 F2FP.PACK_AB R3, R3, R58 ;  /* 0x0000003a0303823e */ /* 0x000fe200000000ff */
[----:B------:R-:W-:Y:S01]  /*2930*/  @!P0 HADD2.F32 R32, -RZ, R38.H1_H1 ;  /* 0x30000026ff208230 */ /* 0x000fe20000004100 */
        /* <DEDUP_REMOVED lines=17> */
.L_x_2955:
[----:B------:R-:W-:Y:S05]  /*2a50*/  BSYNC B0 ;  /* 0x0000000000007941 */ /* 0x000fea0003800000 */
.L_x_2954:
        /* <DEDUP_REMOVED lines=8> */
[----:B------:R-:W-:Y:S01]  /*2ae0*/  @!P0 HADD2.F32 R7, -RZ, R50.H0_H0 ;  /* 0x20000032ff078230 */ /* 0x000fe20000004100 */
        /* <DEDUP_REMOVED lines=46> */
.L_x_2953:
[----:B------:R-:W-:Y:S05]  /*2dd0*/  BSYNC B1 ;  /* 0x0000000000017941 */ /* 0x000fea0003800000 */
.L_x_2952:
        /* <DEDUP_REMOVED lines=9> */
[--C-:B------:R-:W-:Y:S01]  /*2e70*/  @!P0 HADD2.F32 R7, -RZ, R51.reuse.H0_H0 ;  /* 0x20000033ff078230 */ /* 0x100fe20000004100 */
[----:B------:R-:W-:Y:S01]  /*2e80*/  @!P0 SHF.R.U64 R14, R42, 0x10, R43 ;  /* 0x000000102a0e8819 */ /* 0x000fe2000000122b */
[----:B------:R-:W-:Y:S01]  /*2e90*/  @!P0 HADD2.F32 R18, -RZ, R51.H1_H1 ;  /* 0x30000033ff128230 */ /* 0x000fe20000004100 */
[----:B------:R-:W-:Y:S01]  /*2ea0*/  @!P0 SHF.R.U32.HI R12, RZ, 0x10, R15 ;  /* 0x00000010ff0c8819 */ /* 0x000fe2000001160f */
[----:B------:R-:W-:Y:S01]  /*2eb0*/  @!P0 HADD2.F32 R5, -RZ, R5.H0_H0 ;  /* 0x20000005ff058230 */ /* 0x000fe20000004100 */
[----:B------:R-:W-:Y:S01]  /*2ec0*/  @!P0 SHF.R.U32.HI R42, RZ, 0x10, R43 ;  /* 0x00000010ff2a8819 */ /* 0x000fe2000001162b */
        /* <DEDUP_REMOVED lines=41> */
.L_x_2959:
[----:B------:R-:W-:Y:S05]  /*3160*/  BSYNC B0 ;  /* 0x0000000000007941 */ /* 0x000fea0003800000 */
.L_x_2958:
        /* <DEDUP_REMOVED lines=55> */
.L_x_2957:
[----:B------:R-:W-:Y:S05]  /*34e0*/  BSYNC B1 ;  /* 0x0000000000017941 */ /* 0x000fea0003800000 */
.L_x_2956:
        /* <DEDUP_REMOVED lines=55> */
.L_x_2962:
[----:B------:R-:W-:Y:S05]  /*3860*/  BSYNC B0 ;  /* 0x0000000000007941 */ /* 0x000fea0003800000 */
.L_x_2961:
        /* <DEDUP_REMOVED lines=56> */
.L_x_2945:
        /* <DEDUP_REMOVED lines=34> */
[----:B------:R-:W-:Y:S01]  /*3e10*/  ISETP.GE.AND P0, PT, R83, R70, PT ;  /* 0x000000465300720c */ /* 0x000fe20003f06270 */
[----:B------:R1:W4:Y:S03]  /*3e20*/  @!P1 LDG.E.128 R60, [R8.64] ;  /* 0x0000000e083c9981 */ /* 0x000326000c1e1d00 */
[----:B------:R-:W-:Y:S05]  /*3e30*/  ISETP.GE.OR P0, PT, R34, c[0x0][0x27c], P0 ;  /* 0x00009f0022007a0c */ /* 0x000fea0000706670 */
[----:B------:R1:W4:Y:S08]  /*3e40*/  @!P1 LDG.E.128 R24, [R6.64] ;  /* 0x0000000e06189981 */ /* 0x000330000c1e1d00 */
[----:B---3--:R-:W-:Y:S05]  /*3e50*/  @!P0 IADD3 R2, P1, R98, R10, RZ ;  /* 0x0000000a62028210 */ /* 0x008fea0007f3e0ff */
[----:B------:R-:W-:Y:S01]  /*3e60*/  @!P0 IMAD.X R3, R31, 0x1, R107, P1 ;  /* 0x000000011f038824 */ /* 0x000fe200008e066b */
[C---:B-1----:R-:W-:Y:S04]  /*3e70*/  @!P0 LEA R8, P1, R2.reuse, c[0x0][0x270], 0x1 ;  /* 0x00009c0002088a11 */ /* 0x042fe800078208ff */
[----:B------:R-:W-:Y:S02]  /*3e80*/  @!P0 LEA.HI.X R9, R2, c[0x0][0x274], R3, 0x1, P1 ;  /* 0x00009d0002098a11 */ /* 0x000fe400008f0c03 */
[----:B------:R-:W-:Y:S01]  /*3e90*/  @!P0 IADD3 R3, P1, R94, R54, RZ ;  /* 0x000000365e038210 */ /* 0x000fe20007f3e0ff */
[----:B------:R-:W-:Y:S02]  /*3ea0*/  CS2R R6, SRZ ;  /* 0x0000000000067805 */ /* 0x000fe4000001ff00 */
[----:B------:R2:W5:Y:S02]  /*3eb0*/  @!P0 LDG.E.128 R40, [R8.64] ;  /* 0x0000000e08288981 */ /* 0x000564000c1e1d00 */
[----:B------:R-:W-:Y:S01]  /*3ec0*/  @!P0 IMAD.X R4, R37, 0x1, R104, P1 ;  /* 0x0000000125048824 */ /* 0x000fe200008e0668 */
[C---:B------:R-:W-:Y:S04]  /*3ed0*/  @!P0 LEA R2, P1, R3.reuse, c[0x0][0x288], 0x1 ;  /* 0x0000a20003028a11 */ /* 0x040fe800078208ff */
[----:B------:R-:W-:Y:S02]  /*3ee0*/  @!P0 LEA.HI.X R3, R3, c[0x0][0x28c], R4, 0x1, P1 ;  /* 0x0000a30003038a11 */ /* 0x000fe400008f0c04 */
[----:B------:R-:W-:Y:S01]  /*3ef0*/  CS2R R4, SRZ ;  /* 0x0000000000047805 */ /* 0x000fe2000001ff00 */
[----:B------:R-:W-:Y:S05]  /*3f00*/  ISETP.GE.AND P1, PT, R34, c[0x0][0x27c], PT ;  /* 0x00009f0022007a0c */ /* 0x000fea0003f26270 */
[----:B------:R1:W5:Y:S01]  /*3f10*/  @!P0 LDG.E.128 R4, [R2.64] ;  /* 0x0000000e02048981 */ /* 0x000362000c1e1d00 */
[----:B------:R-:W-:Y:S01]  /*3f20*/  ISETP.GE.OR P0, PT, R83, R70, P4 ;  /* 0x000000465300720c */ /* 0x000fe20002706670 */
[----:B--2---:R-:W-:Y:S02]  /*3f30*/  IMAD.MOV.U32 R9, RZ, RZ, R58 ;  /* 0x000000ffff097224 */ /* 0x004fe400078e003a */
[----:B------:R-:W-:Y:S02]  /*3f40*/  IMAD.MOV.U32 R8, RZ, RZ, R59 ;  /* 0x000000ffff087224 */ /* 0x000fe400078e003b */
[----:B-1----:R-:W-:Y:S02]  /*3f50*/  IMAD.MOV.U32 R3, RZ, RZ, R56 ;  /* 0x000000ffff037224 */ /* 0x002fe400078e0038 */
        /* <DEDUP_REMOVED lines=22> */
[--C-:B-----5:R-:W-:Y:S01]  /*40c0*/  IMAD.MOV.U32 R49, RZ, RZ, R43.reuse ;  /* 0x000000ffff317224 */ /* 0x120fe200078e002b */
[----:B------:R-:W-:Y:S01]  /*40d0*/  IADD3 R2, P0, R152, R68, RZ ;  /* 0x0000004498027210 */ /* 0x000fe20007f1e0ff */
[----:B------:R-:W-:Y:S01]  /*40e0*/  LDS.128 R52, [R120+0x5080] ;  /* 0x0050800078347984 */ /* 0x000fe20000000c00 */
[----:B------:R-:W-:Y:S01]  /*40f0*/  @!P1 SHF.R.U64 R47, R42, 0x10, R43 ;  /* 0x000000102a2f9819 */ /* 0x000fe2000000122b */
[----:B------:R-:W-:Y:S01]  /*4100*/  IMAD.MOV.U32 R37, RZ, RZ, R40 ;  /* 0x000000ffff257224 */ /* 0x000fe200078e0028 */
[----:B------:R-:W-:Y:S01]  /*4110*/  IADD3.X R3, R117, R71, RZ, P0, !PT ;  /* 0x0000004775037210 */ /* 0x000fe200007fe4ff */
[----:B------:R-:W-:Y:S01]  /*4120*/  IMAD.MOV.U32 R13, RZ, RZ, R7 ;  /* 0x000000ffff0d7224 */ /* 0x000fe200078e0007 */
[-C--:B------:R-:W-:Y:S02]  /*4130*/  IADD3 R8, P2, P0, R84, R2.reuse, R103 ;  /* 0x0000000254087210 */ /* 0x080fe4000785e067 */
[----:B------:R-:W-:Y:S01]  /*4140*/  @!P1 SHF.R.U32.HI R50, RZ, 0x10, R43 ;  /* 0x00000010ff329819 */ /* 0x000fe2000001162b */
[----:B------:R-:W1:Y:S01]  /*4150*/  LDS.128 R16, [R123+0x5080] ;  /* 0x005080007b107984 */ /* 0x000e620000000c00 */
[C---:B------:R-:W-:Y:S01]  /*4160*/  IADD3.X R9, R87.reuse, R3, R106, P2, P0 ;  /* 0x0000000357097210 */ /* 0x040fe200017e046a */
[----:B------:R-:W-:Y:S01]  /*4170*/  @!P1 HADD2.F32 R37, -RZ, R37.H0_H0 ;  /* 0x20000025ff259230 */ /* 0x000fe20000004100 */
[----:B------:R-:W-:Y:S02]  /*4180*/  ISETP.GE.AND P0, PT, R86, c[0x0][0x1d4], PT ;  /* 0x0000750056007a0c */ /* 0x000fe40003f06270 */
[----:B------:R-:W-:Y:S02]  /*4190*/  MOV R44, R41 ;  /* 0x00000029002c7202 */ /* 0x000fe40000000f00 */
[--C-:B------:R-:W-:Y:S02]  /*41a0*/  @!P1 SHF.R.U32.HI R14, RZ, 0x10, R7.reuse ;  /* 0x00000010ff0e9819 */ /* 0x100fe40000011607 */
[----:B------:R-:W-:Y:S01]  /*41b0*/  @!P1 SHF.R.U64 R12, R6, 0x10, R7 ;  /* 0x00000010060c9819 */ /* 0x000fe20000001207 */
[----:B------:R-:W-:Y:S01]  /*41c0*/  @!P1 HADD2.F32 R6, -RZ, R6.H0_H0 ;  /* 0x20000006ff069230 */ /* 0x000fe20000004100 */
[--C-:B------:R-:W-:Y:S02]  /*41d0*/  @!P1 SHF.R.U32.HI R11, RZ, 0x10, R5.reuse ;  /* 0x00000010ff0b9819 */ /* 0x100fe40000011605 */
[----:B------:R-:W-:Y:S02]  /*41e0*/  @!P1 SHF.R.U64 R10, R4, 0x10, R5 ;  /* 0x00000010040a9819 */ /* 0x000fe40000001205 */
[--C-:B------:R-:W-:Y:S01]  /*41f0*/  @!P1 SHF.R.U64 R46, R40, 0x10, R41.reuse ;  /* 0x00000010282e9819 */ /* 0x100fe20000001229 */
[----:B------:R-:W-:Y:S01]  /*4200*/  @!P1 HADD2.F32 R40, -RZ, R44.H0_H0 ;  /* 0x2000002cff289230 */ /* 0x000fe20000004100 */
[----:B------:R-:W-:Y:S02]  /*4210*/  @!P0 IADD3 R2, P3, P2, R84, R2, R86 ;  /* 0x0000000254028210 */ /* 0x000fe40007a7e056 */
[----:B------:R-:W-:Y:S02]  /*4220*/  @!P1 SHF.R.U32.HI R45, RZ, 0x10, R41 ;  /* 0x00000010ff2d9819 */ /* 0x000fe40000011629 */
[----:B------:R-:W-:Y:S02]  /*4230*/  @!P0 IADD3.X R3, R87, R3, R105, P3, P2 ;  /* 0x0000000357038210 */ /* 0x000fe40001fe4469 */
[C---:B------:R-:W-:Y:S02]  /*4240*/  LEA R74, P2, R8.reuse, c[0x0][0x1c8], 0x1 ;  /* 0x00007200084a7a11 */ /* 0x040fe400078408ff */
[----:B------:R-:W-:Y:S02]  /*4250*/  MOV R48, R42 ;  /* 0x0000002a00307202 */ /* 0x000fe40000000f00 */
[----:B------:R-:W-:Y:S02]  /*4260*/  LEA.HI.X R75, R8, c[0x0][0x1cc], R9, 0x1, P2 ;  /* 0x00007300084b7a11 */ /* 0x000fe400010f0c09 */
[C---:B------:R-:W-:Y:S01]  /*4270*/  @!P0 LEA R72, P2, R2.reuse, c[0x0][0x1c8], 0x1 ;  /* 0x0000720002488a11 */ /* 0x040fe200078408ff */
[----:B------:R-:W-:Y:S02]  /*4280*/  @!P1 HADD2.F32 R44, -RZ, R48.H0_H0 ;  /* 0x20000030ff2c9230 */ /* 0x000fe40000004100 */
[----:B------:R-:W-:Y:S01]  /*4290*/  @!P1 HADD2.F32 R48, -RZ, R50.H0_H0 ;  /* 0x20000032ff309230 */ /* 0x000fe20000004100 */
[----:B------:R-:W-:Y:S01]  /*42a0*/  @!P0 LEA.HI.X R73, R2, c[0x0][0x1cc], R3, 0x1, P2 ;  /* 0x0000730002498a11 */ /* 0x000fe200010f0c03 */
[----:B------:R-:W-:Y:S01]  /*42b0*/  IMAD.MOV.U32 R2, RZ, RZ, R4 ;  /* 0x000000ffff027224 */ /* 0x000fe200078e0004 */
[----:B------:R-:W-:Y:S04]  /*42c0*/  MOV R3, R5 ;  /* 0x0000000500037202 */ /* 0x000fe80000000f00 */
[----:B------:R-:W-:Y:S01]  /*42d0*/  @!P1 HADD2.F32 R2, -RZ, R2.H0_H0 ;  /* 0x20000002ff029230 */ /* 0x000fe20000004100 */
[----:B-1----:R-:W-:Y:S01]  /*42e0*/  @!P1 IMAD.MOV.U32 R9, RZ, RZ, R16 ;  /* 0x000000ffff099224 */ /* 0x002fe200078e0010 */
[----:B------:R-:W-:Y:S01]  /*42f0*/  @!P1 MOV R43, R52 ;  /* 0x00000034002b9202 */ /* 0x000fe20000000f00 */
[----:B------:R-:W-:Y:S01]  /*4300*/  @!P1 HADD2.F32 R3, -RZ, R3.H0_H0 ;  /* 0x20000003ff039230 */ /* 0x000fe20000004100 */
[----:B------:R-:W-:Y:S02]  /*4310*/  @!P1 MOV R38, R53 ;  /* 0x0000003500269202 */ /* 0x000fe40000000f00 */
        /* <DEDUP_REMOVED lines=8> */
[C---:B------:R-:W-:Y:S01]  /*43a0*/  @!P1 FMUL.FTZ R2, R4.reuse, R2 ;  /* 0x0000000204029220 */ /* 0x040fe20000410000 */
[----:B------:R-:W-:Y:S01]  /*43b0*/  @!P1 HADD2.F32 R9, -RZ, R9.H1_H1 ;  /* 0x30000009ff099230 */ /* 0x000fe20000004100 */
[----:B------:R-:W-:Y:S01]  /*43c0*/  @!P1 FFMA.FTZ R81, R4, R37, -R42 ;  /* 0x0000002504519223 */ /* 0x000fe2000001082a */
[----:B------:R-:W-:Y:S01]  /*43d0*/  @!P1 HADD2.F32 R42, -RZ, R45.H0_H0 ;  /* 0x2000002dff2a9230 */ /* 0x000fe20000004100 */
[C---:B------:R-:W-:Y:S01]  /*43e0*/  @!P1 FMUL.FTZ R4, R5.reuse, R3 ;  /* 0x0000000305049220 */ /* 0x040fe20000410000 */
[----:B------:R-:W-:Y:S01]  /*43f0*/  @!P1 HADD2.F32 R3, -RZ, R11.H0_H0 ;  /* 0x2000000bff039230 */ /* 0x000fe20000004100 */
[----:B------:R-:W-:Y:S01]  /*4400*/  @!P1 FFMA.FTZ R80, R5, R40, -R41 ;  /* 0x0000002805509223 */ /* 0x000fe20000010829 */
[----:B------:R-:W-:Y:S01]  /*4410*/  @!P1 HADD2.F32 R41, -RZ, R38.H1_H1 ;  /* 0x30000026ff299230 */ /* 0x000fe20000004100 */
[----:B------:R-:W-:Y:S01]  /*4420*/  @!P1 FFMA.FTZ R2, R7, R37, R2 ;  /* 0x0000002507029223 */ /* 0x000fe20000010002 */
[----:B------:R-:W-:Y:S01]  /*4430*/  @!P1 HADD2.F32 R7, -RZ, R10.H0_H0 ;  /* 0x2000000aff079230 */ /* 0x000fe20000004100 */
[CC--:B------:R-:W-:Y:S01]  /*4440*/  @!P1 FMUL.FTZ R5, R8.reuse, R3.reuse ;  /* 0x0000000308059220 */ /* 0x0c0fe20000410000 */
[----:B------:R-:W-:Y:S01]  /*4450*/  @!P1 HADD2.F32 R37, -RZ, R43.H1_H1 ;  /* 0x3000002bff259230 */ /* 0x000fe20000004100 */
[----:B------:R-:W-:Y:S01]  /*4460*/  @!P1 FMUL.FTZ R10, R41, R3 ;  /* 0x00000003290a9220 */ /* 0x000fe20000410000 */
[----:B------:R-:W-:Y:S01]  /*4470*/  @!P1 HADD2.F32 R38, -RZ, R46.H0_H0 ;  /* 0x2000002eff269230 */ /* 0x000fe20000004100 */
[-C--:B------:R-:W-:Y:S01]  /*4480*/  @!P1 FMUL.FTZ R3, R9, R7.reuse ;  /* 0x0000000709039220 */ /* 0x080fe20000410000 */
[----:B------:R-:W-:Y:S01]  /*4490*/  @!P1 HADD2.F32 R46, -RZ, R47.H0_H0 ;  /* 0x2000002fff2e9230 */ /* 0x000fe20000004100 */
[----:B------:R-:W-:Y:S01]  /*44a0*/  @!P1 FFMA.FTZ R79, R8, R42, -R10 ;  /* 0x0000002a084f9223 */ /* 0x000fe2000001080a */
[----:B------:R-:W-:Y:S01]  /*44b0*/  @!P1 MOV R8, R18 ;  /* 0x0000001200089202 */ /* 0x000fe20000000f00 */
[----:B------:R-:W-:Y:S02]  /*44c0*/  @!P1 IMAD.MOV.U32 R10, RZ, RZ, R54 ;  /* 0x000000ffff0a9224 */ /* 0x000fe400078e0036 */
[C---:B------:R-:W-:Y:S01]  /*44d0*/  @!P1 FMUL.FTZ R11, R37.reuse, R7 ;  /* 0x00000007250b9220 */ /* 0x040fe20000410000 */
[----:B------:R-:W-:Y:S01]  /*44e0*/  @!P1 HADD2.F32 R7, -RZ, R12.H0_H0 ;  /* 0x2000000cff079230 */ /* 0x000fe20000004100 */
[-C--:B------:R-:W-:Y:S01]  /*44f0*/  @!P1 FFMA.FTZ R3, R37, R38.reuse, R3 ;  /* 0x0000002625039223 */ /* 0x080fe20000010003 */
[--C-:B------:R-:W-:Y:S01]  /*4500*/  @!P1 HADD2.F32 R45, -RZ, R10.reuse.H1_H1 ;  /* 0x3000000aff2d9230 */ /* 0x100fe20000004100 */
[----:B------:R-:W-:Y:S01]  /*4510*/  @!P1 FFMA.FTZ R78, R9, R38, -R11 ;  /* 0x00000026094e9223 */ /* 0x000fe2000001080b */
[----:B------:R-:W-:Y:S01]  /*4520*/  @!P1 HADD2.F32 R43, -RZ, R10.H0_H0 ;  /* 0x2000000aff2b9230 */ /* 0x000fe20000004100 */
[----:B------:R-:W-:Y:S01]  /*4530*/  @!P1 FFMA.FTZ R4, R39, R40, R4 ;  /* 0x0000002827049223 */ /* 0x000fe20000010004 */
[--C-:B------:R-:W-:Y:S01]  /*4540*/  @!P1 HADD2.F32 R9, -RZ, R8.reuse.H1_H1 ;  /* 0x30000008ff099230 */ /* 0x100fe20000004100 */
[----:B------:R-:W-:Y:S01]  /*4550*/  @!P1 FMUL.FTZ R10, R45, R7 ;  /* 0x000000072d0a9220 */ /* 0x000fe20000410000 */
[----:B------:R-:W-:Y:S01]  /*4560*/  @!P1 MOV R11, R55 ;  /* 0x00000037000b9202 */ /* 0x000fe20000000f00 */
[----:B------:R-:W-:Y:S01]  /*4570*/  @!P1 FMUL.FTZ R12, R43, R6 ;  /* 0x000000062b0c9220 */ /* 0x000fe20000410000 */
[----:B------:R-:W-:Y:S01]  /*4580*/  @!P1 HADD2.F32 R8, -RZ, R8.H0_H0 ;  /* 0x20000008ff089230 */ /* 0x000fe20000004100 */
[----:B------:R-:W-:Y:S01]  /*4590*/  @!P1 FMUL.FTZ R7, R9, R7 ;  /* 0x0000000709079220 */ /* 0x000fe20000410000 */
[----:B------:R-:W-:Y:S01]  /*45a0*/  @!P1 F2FP.PACK_AB R2, R3, R2 ;  /* 0x000000020302923e */ /* 0x000fe200000000ff */
[----:B------:R-:W-:Y:S01]  /*45b0*/  @!P1 FFMA.FTZ R77, R9, R46, -R10 ;  /* 0x0000002e094d9223 */ /* 0x000fe2000001080a */
[----:B------:R-:W-:Y:S01]  /*45c0*/  @!P1 HADD2.F32 R10, -RZ, R14.H0_H0 ;  /* 0x2000000eff0a9230 */ /* 0x000fe20000004100 */
[----:B------:R-:W-:Y:S01]  /*45d0*/  @!P1 IMAD.MOV.U32 R9, RZ, RZ, R19 ;  /* 0x000000ffff099224 */ /* 0x000fe200078e0013 */
[----:B------:R-:W-:Y:S01]  /*45e0*/  @!P1 MOV R52, R2 ;  /* 0x0000000200349202 */ /* 0x000fe20000000f00 */
[C---:B------:R-:W-:Y:S01]  /*45f0*/  @!P1 FMUL.FTZ R6, R8.reuse, R6 ;  /* 0x0000000608069220 */ /* 0x040fe20000410000 */
[----:B------:R-:W-:Y:S01]  /*4600*/  @!P1 HADD2.F32 R47, -RZ, R11.H1_H1 ;  /* 0x3000000bff2f9230 */ /* 0x000fe20000004100 */
[----:B------:R-:W-:Y:S01]  /*4610*/  @!P1 FFMA.FTZ R76, R8, R44, -R12 ;  /* 0x0000002c084c9223 */ /* 0x000fe2000001080c */
[----:B------:R-:W-:Y:S01]  /*4620*/  @!P1 HADD2.F32 R8, -RZ, R13.H0_H0 ;  /* 0x2000000dff089230 */ /* 0x000fe20000004100 */
[----:B------:R-:W-:Y:S01]  /*4630*/  @!P1 FFMA.FTZ R5, R41, R42, R5 ;  /* 0x0000002a29059223 */ /* 0x000fe20000010005 */
[----:B------:R-:W-:Y:S01]  /*4640*/  @!P1 HADD2.F32 R13, -RZ, R11.H0_H0 ;  /* 0x2000000bff0d9230 */ /* 0x000fe20000004100 */
[----:B------:R-:W-:Y:S01]  /*4650*/  @!P1 FFMA.FTZ R6, R43, R44, R6 ;  /* 0x0000002c2b069223 */ /* 0x000fe20000010006 */
[--C-:B------:R-:W-:Y:S01]  /*4660*/  @!P1 HADD2.F32 R12, -RZ, R9.reuse.H0_H0 ;  /* 0x20000009ff0c9230 */ /* 0x100fe20000004100 */
[----:B------:R-:W-:Y:S01]  /*4670*/  @!P1 FFMA.FTZ R7, R45, R46, R7 ;  /* 0x0000002e2d079223 */ /* 0x000fe20000010007 */
[----:B------:R-:W-:Y:S01]  /*4680*/  @!P1 F2FP.PACK_AB R4, R5, R4 ;  /* 0x000000040504923e */ /* 0x000fe200000000ff */
[----:B------:R-:W-:Y:S01]  /*4690*/  @!P1 HADD2.F32 R11, -RZ, R9.H1_H1 ;  /* 0x30000009ff0b9230 */ /* 0x000fe20000004100 */
[----:B------:R-:W-:Y:S01]  /*46a0*/  @!P1 FMUL.FTZ R9, R13, R8 ;  /* 0x000000080d099220 */ /* 0x000fe20000410000 */
[----:B------:R-:W-:Y:S01]  /*46b0*/  @!P1 HADD2.F32 R14, -RZ, R49.H0_H0 ;  /* 0x20000031ff0e9230 */ /* 0x000fe20000004100 */
[----:B------:R-:W-:Y:S01]  /*46c0*/  @!P1 F2FP.PACK_AB R6, R7, R6 ;  /* 0x000000060706923e */ /* 0x000fe200000000ff */
[----:B------:R-:W-:Y:S02]  /*46d0*/  @!P1 FMUL.FTZ R49, R47, R10 ;  /* 0x0000000a2f319220 */ /* 0x000fe40000410000 */
[C---:B------:R-:W-:Y:S01]  /*46e0*/  @!P1 FMUL.FTZ R8, R12.reuse, R8 ;  /* 0x000000080c089220 */ /* 0x040fe20000410000 */
[----:B------:R-:W-:Y:S01]  /*46f0*/  @!P1 MOV R54, R6 ;  /* 0x0000000600369202 */ /* 0x000fe20000000f00 */
[----:B------:R-:W-:Y:S01]  /*4700*/  @!P1 FFMA.FTZ R50, R12, R14, -R9 ;  /* 0x0000000e0c329223 */ /* 0x000fe20000010809 */
[----:B------:R-:W-:Y:S01]  /*4710*/  @!P1 F2FP.PACK_AB R12, R77, R76 ;  /* 0x0000004c4d0c923e */ /* 0x000fe200000000ff */
[C---:B------:R-:W-:Y:S02]  /*4720*/  @!P1 FFMA.FTZ R49, R11.reuse, R48, -R49 ;  /* 0x000000300b319223 */ /* 0x040fe40000010831 */
        /* <DEDUP_REMOVED lines=15> */
.L_x_2964:
[----:B------:R-:W-:Y:S05]  /*4820*/  BSYNC B0 ;  /* 0x0000000000007941 */ /* 0x000fea0003800000 */
.L_x_2963:
[----:B------:R-:W-:Y:S01]  /*4830*/  ISETP.GE.OR P0, PT, R136, R70, P4 ;  /* 0x000000468800720c */ /* 0x000fe20002706670 */
[----:B------:R-:W-:Y:S01]  /*4840*/  @!UPT UIADD3 URZ, URZ, URZ, URZ ;  /* 0x0000003f3f3ff290 */ /* 0x000fe2000fffe03f */
[----:B------:R-:W-:Y:S11]  /*4850*/  BSSY B0, `(.L_x_2965) ;  /* 0x0000071000007945 */ /* 0x000ff60003800000 */
[----:B------:R-:W-:-:S05]  /*4860*/  @P0 BRA `(.L_x_2966) ;  /* 0x000006f000000947 */ /* 0x000fca0003800000 */
[----:B------:R-:W-:Y:S01]  /*4870*/  IADD3 R2, P0, R160, R68, RZ ;  /* 0x00000044a0027210 */ /* 0x000fe20007f1e0ff */
[----:B------:R-:W-:Y:S01]  /*4880*/  LDS.128 R44, [R119+0x5080] ;  /* 0x00508000772c7984 */ /* 0x000fe20000000c00 */
[----:B------:R-:W-:Y:S01]  /*4890*/  @!P1 SHF.R.U32.HI R10, RZ, 0x10, R23 ;  /* 0x00000010ff0a9819 */ /* 0x000fe20000011617 */
[--C-:B------:R-:W-:Y:S01]  /*48a0*/  @!P1 HADD2.F32 R13, -RZ, R51.reuse.H0_H0 ;  /* 0x20000033ff0d9230 */ /* 0x100fe20000004100 */
[----:B------:R-:W-:Y:S01]  /*48b0*/  IADD3.X R3, R71, R125, RZ, P0, !PT ;  /* 0x0000007d47037210 */ /* 0x000fe200007fe4ff */
[----:B-----5:R-:W-:Y:S01]  /*48c0*/  @!P1 HADD2.F32 R40, -RZ, R64.H0_H0 ;  /* 0x20000040ff289230 */ /* 0x020fe20000004100 */
[-C--:B------:R-:W-:Y:S02]  /*48d0*/  IADD3 R4, P2, P0, R84, R2.reuse, R103 ;  /* 0x0000000254047210 */ /* 0x080fe4000785e067 */
[----:B------:R-:W-:Y:S01]  /*48e0*/  @!P1 SHF.R.U64 R11, R22, 0x10, R23 ;  /* 0x00000010160b9819 */ /* 0x000fe20000001217 */
[----:B-1----:R-:W1:Y:S01]  /*48f0*/  LDS.128 R16, [R122+0x5080] ;  /* 0x005080007a107984 */ /* 0x002e620000000c00 */
[CC--:B------:R-:W-:Y:S02]  /*4900*/  IADD3.X R5, R87.reuse, R3.reuse, R106, P2, P0 ;  /* 0x0000000357057210 */ /* 0x0c0fe400017e046a */
[----:B------:R-:W-:Y:S02]  /*4910*/  ISETP.GE.AND P0, PT, R86, c[0x0][0x1d4], PT ;  /* 0x0000750056007a0c */ /* 0x000fe40003f06270 */
[--C-:B------:R-:W-:Y:S02]  /*4920*/  @!P1 SHF.R.U32.HI R37, RZ, 0x10, R57.reuse ;  /* 0x00000010ff259819 */ /* 0x100fe40000011639 */
[----:B------:R-:W-:Y:S02]  /*4930*/  @!P1 SHF.R.U64 R56, R56, 0x10, R57 ;  /* 0x0000001038389819 */ /* 0x000fe40000001239 */
[----:B------:R-:W-:Y:S02]  /*4940*/  @!P1 SHF.R.U64 R38, R58, 0x10, R59 ;  /* 0x000000103a269819 */ /* 0x000fe4000000123b */
[--C-:B------:R-:W-:Y:S02]  /*4950*/  @!P1 SHF.R.U32.HI R9, RZ, 0x10, R21.reuse ;  /* 0x00000010ff099819 */ /* 0x100fe40000011615 */
[----:B------:R-:W-:Y:S01]  /*4960*/  @!P1 SHF.R.U64 R6, R20, 0x10, R21 ;  /* 0x0000001014069819 */ /* 0x000fe20000001215 */
[----:B------:R-:W-:Y:S01]  /*4970*/  @!P1 HADD2.F32 R20, -RZ, R51.H1_H1 ;  /* 0x30000033ff149230 */ /* 0x000fe20000004100 */
[----:B------:R-:W-:Y:S01]  /*4980*/  @!P1 SHF.R.U32.HI R42, RZ, 0x10, R59 ;  /* 0x00000010ff2a9819 */ /* 0x000fe2000001163b */
[----:B------:R-:W-:Y:S01]  /*4990*/  @!P1 HADD2.F32 R38, -RZ, R38.H0_H0 ;  /* 0x20000026ff269230 */ /* 0x000fe20000004100 */
[----:B------:R-:W-:Y:S01]  /*49a0*/  @!P0 IADD3 R2, P3, P2, R84, R2, R86 ;  /* 0x0000000254028210 */ /* 0x000fe20007a7e056 */
[----:B------:R-:W-:Y:S02]  /*49b0*/  @!P1 HADD2.F32 R6, -RZ, R6.H0_H0 ;  /* 0x20000006ff069230 */ /* 0x000fe40000004100 */
[----:B------:R-:W-:Y:S01]  /*49c0*/  @!P1 HADD2.F32 R42, -RZ, R42.H0_H0 ;  /* 0x2000002aff2a9230 */ /* 0x000fe20000004100 */
[----:B------:R-:W-:Y:S02]  /*49d0*/  @!P0 IADD3.X R3, R87, R3, R105, P3, P2 ;  /* 0x0000000357038210 */ /* 0x000fe40001fe4469 */
[C---:B------:R-:W-:Y:S04]  /*49e0*/  LEA R54, P2, R4.reuse, c[0x0][0x1c8], 0x1 ;  /* 0x0000720004367a11 */ /* 0x040fe800078408ff */
[----:B------:R-:W-:Y:S02]  /*49f0*/  LEA.HI.X R55, R4, c[0x0][0x1cc], R5, 0x1, P2 ;  /* 0x0000730004377a11 */ /* 0x000fe400010f0c05 */
[C---:B------:R-:W-:Y:S04]  /*4a00*/  @!P0 LEA R52, P2, R2.reuse, c[0x0][0x1c8], 0x1 ;  /* 0x0000720002348a11 */ /* 0x040fe800078408ff */
[----:B------:R-:W-:Y:S01]  /*4a10*/  @!P0 LEA.HI.X R53, R2, c[0x0][0x1cc], R3, 0x1, P2 ;  /* 0x0000730002358a11 */ /* 0x000fe200010f0c03 */
[--C-:B------:R-:W-:Y:S02]  /*4a20*/  @!P1 HADD2.F32 R2, -RZ, R15.reuse.H0_H0 ;  /* 0x2000000fff029230 */ /* 0x100fe40000004100 */
[----:B------:R-:W-:Y:S01]  /*4a30*/  @!P1 HADD2.F32 R3, -RZ, R15.H1_H1 ;  /* 0x3000000fff039230 */ /* 0x000fe20000004100 */
[----:B-1----:R-:W-:Y:S01]  /*4a40*/  @!P1 IMAD.MOV.U32 R8, RZ, RZ, R16 ;  /* 0x000000ffff089224 */ /* 0x002fe200078e0010 */
[----:B------:R-:W-:Y:S02]  /*4a50*/  @!P1 MOV R23, R44 ;  /* 0x0000002c00179202 */ /* 0x000fe40000000f00 */
        /* <DEDUP_REMOVED lines=18> */
[----:B------:R-:W-:Y:S01]  /*4b80*/  @!P1 HADD2.F32 R13, -RZ, R23.H1_H1 ;  /* 0x30000017ff0d9230 */ /* 0x000fe20000004100 */
[----:B------:R-:W-:Y:S01]  /*4b90*/  @!P1 IMAD.MOV.U32 R12, RZ, RZ, R47 ;  /* 0x000000ffff0c9224 */ /* 0x000fe200078e002f */
[----:B------:R-:W-:Y:S01]  /*4ba0*/  @!P1 HADD2.F32 R14, -RZ, R56.H0_H0 ;  /* 0x20000038ff0e9230 */ /* 0x000fe20000004100 */
[-C--:B------:R-:W-:Y:S02]  /*4bb0*/  @!P1 FMUL.FTZ R9, R21, R3.reuse ;  /* 0x0000000315099220 */ /* 0x080fe40000410000 */
[C---:B------:R-:W-:Y:S01]  /*4bc0*/  @!P1 FMUL.FTZ R5, R7.reuse, R3 ;  /* 0x0000000307059220 */ /* 0x040fe20000410000 */
[----:B------:R-:W-:Y:S01]  /*4bd0*/  @!P1 HADD2.F32 R39, -RZ, R12.H0_H0 ;  /* 0x2000000cff279230 */ /* 0x000fe20000004100 */
[----:B------:R-:W-:Y:S01]  /*4be0*/  @!P1 FFMA.FTZ R56, R7, R22, -R9 ;  /* 0x0000001607389223 */ /* 0x000fe20000010809 */
[----:B------:R-:W-:Y:S01]  /*4bf0*/  @!P1 MOV R7, R19 ;  /* 0x0000001300079202 */ /* 0x000fe20000000f00 */
[CC--:B------:R-:W-:Y:S01]  /*4c00*/  @!P1 FMUL.FTZ R23, R13.reuse, R6.reuse ;  /* 0x000000060d179220 */ /* 0x0c0fe20000410000 */
[----:B------:R-:W-:Y:S01]  /*4c10*/  @!P1 HADD2.F32 R9, -RZ, R10.H0_H0 ;  /* 0x2000000aff099230 */ /* 0x000fe20000004100 */
[C---:B------:R-:W-:Y:S01]  /*4c20*/  @!P1 FMUL.FTZ R3, R8.reuse, R6 ;  /* 0x0000000608039220 */ /* 0x040fe20000410000 */
[----:B------:R-:W-:Y:S01]  /*4c30*/  @!P1 HADD2.F32 R6, -RZ, R31.H0_H0 ;  /* 0x2000001fff069230 */ /* 0x000fe20000004100 */
[-C--:B------:R-:W-:Y:S01]  /*4c40*/  @!P1 FFMA.FTZ R51, R8, R14.reuse, -R23 ;  /* 0x0000000e08339223 */ /* 0x080fe20000010817 */
[--C-:B------:R-:W-:Y:S01]  /*4c50*/  @!P1 HADD2.F32 R10, -RZ, R7.reuse.H0_H0 ;  /* 0x20000007ff0a9230 */ /* 0x100fe20000004100 */
[----:B------:R-:W-:Y:S01]  /*4c60*/  @!P1 FFMA.FTZ R3, R13, R14, R3 ;  /* 0x0000000e0d039223 */ /* 0x000fe20000010003 */
[----:B------:R-:W-:Y:S01]  /*4c70*/  @!P1 HADD2.F32 R41, -RZ, R12.H1_H1 ;  /* 0x3000000cff299230 */ /* 0x000fe20000004100 */
[-C--:B------:R-:W-:Y:S01]  /*4c80*/  @!P1 FMUL.FTZ R12, R39, R6.reuse ;  /* 0x00000006270c9220 */ /* 0x080fe20000410000 */
[----:B------:R-:W-:Y:S01]  /*4c90*/  @!P1 HADD2.F32 R7, -RZ, R7.H1_H1 ;  /* 0x30000007ff079230 */ /* 0x000fe20000004100 */
[C---:B------:R-:W-:Y:S01]  /*4ca0*/  @!P1 FMUL.FTZ R8, R10.reuse, R6 ;  /* 0x000000060a089220 */ /* 0x040fe20000410000 */
[----:B------:R-:W-:Y:S01]  /*4cb0*/  @!P1 F2FP.PACK_AB R2, R3, R2 ;  /* 0x000000020302923e */ /* 0x000fe200000000ff */
[-C--:B------:R-:W-:Y:S02]  /*4cc0*/  @!P1 FMUL.FTZ R6, R41, R9.reuse ;  /* 0x0000000929069220 */ /* 0x080fe40000410000 */
[----:B------:R-:W-:Y:S01]  /*4cd0*/  @!P1 FFMA.FTZ R50, R10, R40, -R12 ;  /* 0x000000280a329223 */ /* 0x000fe2000001080c */
[----:B------:R-:W-:Y:S01]  /*4ce0*/  @!P1 MOV R12, R46 ;  /* 0x0000002e000c9202 */ /* 0x000fe20000000f00 */
[C---:B------:R-:W-:Y:S01]  /*4cf0*/  @!P1 FMUL.FTZ R9, R7.reuse, R9 ;  /* 0x0000000907099220 */ /* 0x040fe20000410000 */
[----:B------:R-:W-:Y:S01]  /*4d00*/  @!P1 MOV R44, R2 ;  /* 0x00000002002c9202 */ /* 0x000fe20000000f00 */
[----:B------:R-:W-:Y:S01]  /*4d10*/  @!P1 FFMA.FTZ R49, R7, R42, -R6 ;  /* 0x0000002a07319223 */ /* 0x000fe20000010806 */
[----:B------:R-:W-:Y:S01]  /*4d20*/  @!P1 HADD2.F32 R10, -RZ, R11.H0_H0 ;  /* 0x2000000bff0a9230 */ /* 0x000fe20000004100 */
[----:B------:R-:W-:Y:S01]  /*4d30*/  @!P1 IMAD.MOV.U32 R7, RZ, RZ, R18 ;  /* 0x000000ffff079224 */ /* 0x000fe200078e0012 */
[--C-:B------:R-:W-:Y:S01]  /*4d40*/  @!P1 HADD2.F32 R23, -RZ, R12.reuse.H0_H0 ;  /* 0x2000000cff179230 */ /* 0x100fe20000004100 */
[----:B------:R-:W-:Y:S01]  /*4d50*/  @!P1 FFMA.FTZ R4, R15, R20, R4 ;  /* 0x000000140f049223 */ /* 0x000fe20000010004 */
[----:B------:R-:W-:Y:S01]  /*4d60*/  @!P1 HADD2.F32 R37, -RZ, R12.H1_H1 ;  /* 0x3000000cff259230 */ /* 0x000fe20000004100 */
[----:B------:R-:W-:Y:S01]  /*4d70*/  @!P1 FFMA.FTZ R5, R21, R22, R5 ;  /* 0x0000001615059223 */ /* 0x000fe20000010005 */
[----:B------:R-:W-:Y:S01]  /*4d80*/  @!P1 F2FP.PACK_AB R13, R49, R50 ;  /* 0x00000032310d923e */ /* 0x000fe200000000ff */
[----:B------:R-:W-:Y:S02]  /*4d90*/  @!P1 HADD2.F32 R6, -RZ, R31.H1_H1 ;  /* 0x3000001fff069230 */ /* 0x000fe40000004100 */
[----:B------:R-:W-:Y:S01]  /*4da0*/  @!P1 FMUL.FTZ R43, R37, R10 ;  /* 0x0000000a252b9220 */ /* 0x000fe20000410000 */
[----:B------:R-:W-:Y:S01]  /*4db0*/  @!P1 MOV R19, R13 ;  /* 0x0000000d00139202 */ /* 0x000fe20000000f00 */
[--C-:B------:R-:W-:Y:S01]  /*4dc0*/  @!P1 HADD2.F32 R12, -RZ, R7.reuse.H0_H0 ;  /* 0x20000007ff0c9230 */ /* 0x100fe20000004100 */
[----:B------:R-:W-:Y:S01]  /*4dd0*/  @!P1 F2FP.PACK_AB R4, R5, R4 ;  /* 0x000000040504923e */ /* 0x000fe200000000ff */
[----:B------:R-:W-:Y:S01]  /*4de0*/  @!P1 HADD2.F32 R11, -RZ, R7.H1_H1 ;  /* 0x30000007ff0b9230 */ /* 0x000fe20000004100 */
[-C--:B------:R-:W-:Y:S01]  /*4df0*/  @!P1 FMUL.FTZ R7, R23, R6.reuse ;  /* 0x0000000617079220 */ /* 0x080fe20000410000 */
[----:B------:R-:W-:Y:S01]  /*4e00*/  @!P1 HADD2.F32 R31, -RZ, R64.H1_H1 ;  /* 0x30000040ff1f9230 */ /* 0x000fe20000004100 */
[C---:B------:R-:W-:Y:S02]  /*4e10*/  @!P1 FMUL.FTZ R6, R12.reuse, R6 ;  /* 0x000000060c069220 */ /* 0x040fe40000410000 */
[----:B------:R-:W-:Y:S02]  /*4e20*/  @!P1 IMAD.MOV.U32 R45, RZ, RZ, R4 ;  /* 0x000000ffff2d9224 */ /* 0x000fe400078e0004 */
        /* <DEDUP_REMOVED lines=13> */
[----:B------:R-:W-:Y:S02]  /*4f00*/  @!P1 F2FP.PACK_AB R6, R7, R6 ;  /* 0x000000060706923e */ /* 0x000fe400000000ff */
[----:B------:R-:W-:Y:S02]  /*4f10*/  @!P1 F2FP.PACK_AB R8, R9, R8 ;  /* 0x000000080908923e */ /* 0x000fe400000000ff */
[----:B------:R1:W-:Y:S01]  /*4f20*/  STG.E.128 [R54.64], R16 ;  /* 0x0000001036007986 */ /* 0x0003e2000c101d0e */
[----:B------:R-:W-:Y:S02]  /*4f30*/  @!P1 MOV R46, R6 ;  /* 0x00000006002e9202 */ /* 0x000fe40000000f00 */
[----:B------:R-:W-:Y:S05]  /*4f40*/  @!P1 MOV R47, R8 ;  /* 0x00000008002f9202 */ /* 0x000fea0000000f00 */
[----:B------:R1:W-:Y:S02]  /*4f50*/  @!P0 STG.E.128 [R52.64], R44 ;  /* 0x0000002c34008986 */ /* 0x0003e4000c101d0e */
.L_x_2966:
[----:B------:R-:W-:Y:S05]  /*4f60*/  BSYNC B0 ;  /* 0x0000000000007941 */ /* 0x000fea0003800000 */
.L_x_2965:
[----:B------:R-:W-:Y:S05]  /*4f70*/  IADD3 R68, P0, R158, R68, RZ ;  /* 0x000000449e447210 */ /* 0x000fea0007f1e0ff */
[----:B------:R-:W-:Y:S01]  /*4f80*/  IMAD.X R49, R71, 0x1, R124, P0 ;  /* 0x0000000147317824 */ /* 0x000fe200000e067c */
[----:B------:R-:W-:Y:S11]  /*4f90*/  ISETP.GE.OR P0, PT, R135, R70, P4 ;  /* 0x000000468700720c */ /* 0x000ff60002706670 */
[----:B------:R-:W-:Y:S02]  /*4fa0*/  @!UPT UIADD3 URZ, URZ, URZ, URZ ;  /* 0x0000003f3f3ff290 */ /* 0x000fe4000fffe03f */
[----:B------:R-:W-:-:S05]  /*4fb0*/  @P0 BRA `(.L_x_2960) ;  /* 0x0000090000000947 */ /* 0x000fca0003800000 */
[----:B------:R-:W-:Y:S01]  /*4fc0*/  IADD3 R2, P2, P0, R84, R68, R103 ;  /* 0x0000004454027210 */ /* 0x000fe2000785e067 */
[----:B-----5:R-:W-:Y:S01]  /*4fd0*/  LDS.128 R40, [R118+0x5080] ;  /* 0x0050800076287984 */ /* 0x020fe20000000c00 */
[--C-:B------:R-:W-:Y:S01]  /*4fe0*/  @!P1 SHF.R.U32.HI R6, RZ, 0x10, R25.reuse ;  /* 0x00000010ff069819 */ /* 0x100fe20000011619 */
[--C-:B------:R-:W-:Y:S01]  /*4ff0*/  @!P1 HADD2.F32 R13, -RZ, R65.reuse.H0_H0 ;  /* 0x20000041ff0d9230 */ /* 0x100fe20000004100 */
[----:B------:R-:W-:Y:S01]  /*5000*/  IADD3.X R3, R87, R49, R106, P2, P0 ;  /* 0x0000003157037210 */ /* 0x000fe200017e046a */
[----:B------:R-:W-:Y:S01]  /*5010*/  @!P1 HADD2.F32 R20, -RZ, R65.H1_H1 ;  /* 0x30000041ff149230 */ /* 0x000fe20000004100 */
[----:B-1----:R-:W-:Y:S01]  /*5020*/  LEA R46, P0, R2, c[0x0][0x1c8], 0x1 ;  /* 0x00007200022e7a11 */ /* 0x002fe200078008ff */
[----:B------:R-:W-:Y:S01]  /*5030*/  @!P1 HADD2.F32 R31, -RZ, R66.H0_H0 ;  /* 0x20000042ff1f9230 */ /* 0x000fe20000004100 */
[----:B------:R-:W-:Y:S01]  /*5040*/  @!P1 SHF.R.U64 R9, R24, 0x10, R25 ;  /* 0x0000001018099819 */ /* 0x000fe20000001219 */
[----:B------:R-:W1:Y:S01]  /*5050*/  LDS.128 R16, [R121+0x5080] ;  /* 0x0050800079107984 */ /* 0x000e620000000c00 */
[----:B------:R-:W-:Y:S01]  /*5060*/  LEA.HI.X R47, R2, c[0x0][0x1cc], R3, 0x1, P0 ;  /* 0x00007300022f7a11 */ /* 0x000fe200000f0c03 */
[--C-:B------:R-:W-:Y:S01]  /*5070*/  @!P1 HADD2.F32 R2, -RZ, R32.reuse.H0_H0 ;  /* 0x20000020ff029230 */ /* 0x100fe20000004100 */
[----:B------:R-:W-:Y:S01]  /*5080*/  @!P1 SHF.R.U32.HI R22, RZ, 0x10, R61 ;  /* 0x00000010ff169819 */ /* 0x000fe2000001163d */
[----:B------:R-:W-:Y:S01]  /*5090*/  @!P1 HADD2.F32 R3, -RZ, R32.H1_H1 ;  /* 0x30000020ff039230 */ /* 0x000fe20000004100 */
[----:B------:R-:W-:Y:S02]  /*50a0*/  @!P1 SHF.R.U64 R11, R26, 0x10, R27 ;  /* 0x000000101a0b9819 */ /* 0x000fe4000000121b */
[----:B------:R-:W-:Y:S01]  /*50b0*/  @!P1 SHF.R.U64 R24, R60, 0x10, R61 ;  /* 0x000000103c189819 */ /* 0x000fe2000000123d */
[----:B------:R-:W-:Y:S01]  /*50c0*/  @!P1 HADD2.F32 R22, -RZ, R22.H0_H0 ;  /* 0x20000016ff169230 */ /* 0x000fe20000004100 */
[----:B------:R-:W-:Y:S02]  /*50d0*/  @!P1 SHF.R.U32.HI R10, RZ, 0x10, R27 ;  /* 0x00000010ff0a9819 */ /* 0x000fe4000001161b */
[--C-:B------:R-:W-:Y:S02]  /*50e0*/  @!P1 SHF.R.U32.HI R37, RZ, 0x10, R63.reuse ;  /* 0x00000010ff259819 */ /* 0x100fe4000001163f */
[----:B------:R-:W-:Y:S02]  /*50f0*/  @!P1 SHF.R.U64 R26, R62, 0x10, R63 ;  /* 0x000000103e1a9819 */ /* 0x000fe4000000123f */
[----:B------:R-:W-:Y:S01]  /*5100*/  ISETP.GE.AND P0, PT, R86, c[0x0][0x1d4], PT ;  /* 0x0000750056007a0c */ /* 0x000fe20003f06270 */
[----:B------:R-:W-:Y:S02]  /*5110*/  @!P1 HADD2.F32 R37, -RZ, R37.H0_H0 ;  /* 0x20000025ff259230 */ /* 0x000fe40000004100 */
[----:B------:R-:W-:Y:S01]  /*5120*/  @!P1 HADD2.F32 R26, -RZ, R26.H0_H0 ;  /* 0x2000001aff1a9230 */ /* 0x000fe20000004100 */
[----:B-1----:R-:W-:Y:S02]  /*5130*/  @!P1 MOV R8, R16 ;  /* 0x0000001000089202 */ /* 0x002fe40000000f00 */
[----:B------:R-:W-:Y:S02]  /*5140*/  @!P1 MOV R23, R40 ;  /* 0x0000002800179202 */ /* 0x000fe40000000f00 */
[----:B------:R-:W-:Y:S01]  /*5150*/  @!P1 MOV R14, R41 ;  /* 0x00000029000e9202 */ /* 0x000fe20000000f00 */
[----:B------:R-:W-:Y:S01]  /*5160*/  @!P1 HADD2.F32 R4, -RZ, R8.H0_H0 ;  /* 0x20000008ff049230 */ /* 0x000fe20000004100 */
[----:B------:R-:W-:Y:S01]  /*5170*/  @!P1 MOV R7, R17 ;  /* 0x0000001100079202 */ /* 0x000fe20000000f00 */
[----:B------:R-:W-:Y:S02]  /*5180*/  @!P1 HADD2.F32 R12, -RZ, R23.H0_H0 ;  /* 0x20000017ff0c9230 */ /* 0x000fe40000004100 */
[----:B------:R-:W-:Y:S02]  /*5190*/  @!P1 HADD2.F32 R15, -RZ, R14.H0_H0 ;  /* 0x2000000eff0f9230 */ /* 0x000fe40000004100 */
[--C-:B------:R-:W-:Y:S01]  /*51a0*/  @!P1 HADD2.F32 R5, -RZ, R7.reuse.H0_H0 ;  /* 0x20000007ff059230 */ /* 0x100fe20000004100 */
[-C--:B------:R-:W-:Y:S01]  /*51b0*/  @!P1 FMUL.FTZ R25, R12, R2.reuse ;  /* 0x000000020c199220 */ /* 0x080fe20000410000 */
[----:B------:R-:W-:Y:S01]  /*51c0*/  @!P1 HADD2.F32 R7, -RZ, R7.H1_H1 ;  /* 0x30000007ff079230 */ /* 0x000fe20000004100 */
[----:B------:R-:W-:Y:S01]  /*51d0*/  @!P1 FMUL.FTZ R21, R15, R3 ;  /* 0x000000030f159220 */ /* 0x000fe20000410000 */
[----:B------:R-:W-:Y:S01]  /*51e0*/  @!P1 HADD2.F32 R8, -RZ, R8.H1_H1 ;  /* 0x30000008ff089230 */ /* 0x000fe20000004100 */
[C---:B------:R-:W-:Y:S02]  /*51f0*/  @!P1 FMUL.FTZ R2, R4.reuse, R2 ;  /* 0x0000000204029220 */ /* 0x040fe40000410000 */
[----:B------:R-:W-:Y:S02]  /*5200*/  @!P1 FFMA.FTZ R51, R4, R13, -R25 ;  /* 0x0000000d04339223 */ /* 0x000fe40000010819 */
[C---:B------:R-:W-:Y:S01]  /*5210*/  @!P1 FMUL.FTZ R4, R5.reuse, R3 ;  /* 0x0000000305049220 */ /* 0x040fe20000410000 */
[----:B------:R-:W-:Y:S01]  /*5220*/  @!P1 HADD2.F32 R3, -RZ, R6.H0_H0 ;  /* 0x20000006ff039230 */ /* 0x000fe20000004100 */
[----:B------:R-:W-:Y:S01]  /*5230*/  @!P1 FFMA.FTZ R50, R5, R20, -R21 ;  /* 0x0000001405329223 */ /* 0x000fe20000010815 */
[----:B------:R-:W-:Y:S01]  /*5240*/  @!P1 HADD2.F32 R21, -RZ, R14.H1_H1 ;  /* 0x3000000eff159230 */ /* 0x000fe20000004100 */
[----:B------:R-:W-:Y:S01]  /*5250*/  @!P1 FFMA.FTZ R2, R12, R13, R2 ;  /* 0x0000000d0c029223 */ /* 0x000fe20000010002 */
[----:B------:R-:W-:Y:S01]  /*5260*/  @!P1 HADD2.F32 R13, -RZ, R23.H1_H1 ;  /* 0x30000017ff0d9230 */ /* 0x000fe20000004100 */
[-C--:B------:R-:W-:Y:S01]  /*5270*/  @!P1 FMUL.FTZ R5, R7, R3.reuse ;  /* 0x0000000307059220 */ /* 0x080fe20000410000 */
[----:B------:R-:W-:Y:S01]  /*5280*/  @!P1 HADD2.F32 R6, -RZ, R9.H0_H0 ;  /* 0x20000009ff069230 */ /* 0x000fe20000004100 */
[----:B------:R-:W-:Y:S01]  /*5290*/  @!P1 FMUL.FTZ R9, R21, R3 ;  /* 0x0000000315099220 */ /* 0x000fe20000410000 */
[----:B------:R-:W-:Y:S01]  /*52a0*/  @!P1 MOV R12, R43 ;  /* 0x0000002b000c9202 */ /* 0x000fe20000000f00 */
[----:B------:R-:W-:Y:S02]  /*52b0*/  @!P1 HADD2.F32 R14, -RZ, R24.H0_H0 ;  /* 0x20000018ff0e9230 */ /* 0x000fe40000004100 */
        /* <DEDUP_REMOVED lines=9> */
[--C-:B------:R-:W-:Y:S01]  /*5350*/  @!P1 HADD2.F32 R10, -RZ, R7.reuse.H0_H0 ;  /* 0x20000007ff0a9230 */ /* 0x100fe20000004100 */
[----:B------:R-:W-:Y:S01]  /*5360*/  @!P1 FFMA.FTZ R4, R15, R20, R4 ;  /* 0x000000140f049223 */ /* 0x000fe20000010004 */
[----:B------:R-:W-:Y:S01]  /*5370*/  @!P1 HADD2.F32 R32, -RZ, R12.H1_H1 ;  /* 0x3000000cff209230 */ /* 0x000fe20000004100 */
[-C--:B------:R-:W-:Y:S01]  /*5380*/  @!P1 FMUL.FTZ R12, R27, R6.reuse ;  /* 0x000000061b0c9220 */ /* 0x080fe20000410000 */
[----:B------:R-:W-:Y:S01]  /*5390*/  @!P1 HADD2.F32 R7, -RZ, R7.H1_H1 ;  /* 0x30000007ff079230 */ /* 0x000fe20000004100 */
[----:B------:R-:W-:Y:S01]  /*53a0*/  @!P1 FMUL.FTZ R8, R10, R6 ;  /* 0x000000060a089220 */ /* 0x000fe20000410000 */
[----:B------:R-:W-:Y:S01]  /*53b0*/  @!P1 F2FP.PACK_AB R13, R48, R50 ;  /* 0x00000032300d923e */ /* 0x000fe200000000ff */
[----:B------:R-:W-:Y:S01]  /*53c0*/  @!P1 FMUL.FTZ R6, R32, R9 ;  /* 0x0000000920069220 */ /* 0x000fe20000410000 */
[----:B------:R-:W-:Y:S01]  /*53d0*/  @!P1 HADD2.F32 R24, -RZ, R66.H1_H1 ;  /* 0x30000042ff189230 */ /* 0x000fe20000004100 */
[----:B------:R-:W-:Y:S01]  /*53e0*/  @!P1 FFMA.FTZ R44, R10, R31, -R12 ;  /* 0x0000001f0a2c9223 */ /* 0x000fe2000001080c */
[----:B------:R-:W-:Y:S01]  /*53f0*/  @!P1 MOV R12, R42 ;  /* 0x0000002a000c9202 */ /* 0x000fe20000000f00 */
[C---:B------:R-:W-:Y:S01]  /*5400*/  @!P1 FMUL.FTZ R9, R7.reuse, R9 ;  /* 0x0000000907099220 */ /* 0x040fe20000410000 */
[----:B------:R-:W-:Y:S01]  /*5410*/  @!P1 MOV R17, R13 ;  /* 0x0000000d00119202 */ /* 0x000fe20000000f00 */
[----:B------:R-:W-:Y:S01]  /*5420*/  @!P1 FFMA.FTZ R39, R7, R37, -R6 ;  /* 0x0000002507279223 */ /* 0x000fe20000010806 */
[----:B------:R-:W-:Y:S01]  /*5430*/  @!P1 F2FP.PACK_AB R2, R3, R2 ;  /* 0x000000020302923e */ /* 0x000fe200000000ff */
[----:B------:R-:W-:Y:S01]  /*5440*/  @!P1 IMAD.MOV.U32 R7, RZ, RZ, R18 ;  /* 0x000000ffff079224 */ /* 0x000fe200078e0012 */
[----:B------:R-:W-:Y:S01]  /*5450*/  @!P1 HADD2.F32 R10, -RZ, R11.H0_H0 ;  /* 0x2000000bff0a9230 */ /* 0x000fe20000004100 */
[----:B------:R-:W-:Y:S01]  /*5460*/  @!P1 FFMA.FTZ R5, R21, R22, R5 ;  /* 0x0000001615059223 */ /* 0x000fe20000010005 */
[----:B------:R-:W-:Y:S01]  /*5470*/  @!P1 MOV R40, R2 ;  /* 0x0000000200289202 */ /* 0x000fe20000000f00 */
[----:B------:R-:W-:Y:S02]  /*5480*/  @!P1 HADD2.F32 R6, -RZ, R33.H1_H1 ;  /* 0x30000021ff069230 */ /* 0x000fe40000004100 */
[--C-:B------:R-:W-:Y:S01]  /*5490*/  @!P1 HADD2.F32 R23, -RZ, R12.reuse.H0_H0 ;  /* 0x2000000cff179230 */ /* 0x100fe20000004100 */
[----:B------:R-:W-:Y:S01]  /*54a0*/  @!P1 F2FP.PACK_AB R4, R5, R4 ;  /* 0x000000040504923e */ /* 0x000fe200000000ff */
[----:B------:R-:W-:Y:S02]  /*54b0*/  @!P1 HADD2.F32 R25, -RZ, R12.H1_H1 ;  /* 0x3000000cff199230 */ /* 0x000fe40000004100 */
[--C-:B------:R-:W-:Y:S01]  /*54c0*/  @!P1 HADD2.F32 R12, -RZ, R7.reuse.H0_H0 ;  /* 0x20000007ff0c9230 */ /* 0x100fe20000004100 */
[----:B------:R-:W-:Y:S01]  /*54d0*/  @!P1 MOV R41, R4 ;  /* 0x0000000400299202 */ /* 0x000fe20000000f00 */
[----:B------:R-:W-:Y:S01]  /*54e0*/  @!P1 HADD2.F32 R11, -RZ, R7.H1_H1 ;  /* 0x30000007ff0b9230 */ /* 0x000fe20000004100 */
[----:B------:R-:W-:Y:S02]  /*54f0*/  @!P1 FMUL.FTZ R7, R23, R6 ;  /* 0x0000000617079220 */ /* 0x000fe40000410000 */
[----:B------:R-:W-:Y:S02]  /*5500*/  @!P1 FMUL.FTZ R33, R25, R10 ;  /* 0x0000000a19219220 */ /* 0x000fe40000410000 */
[C---:B------:R-:W-:Y:S02]  /*5510*/  @!P1 FFMA.FTZ R38, R12.reuse, R24, -R7 ;  /* 0x000000180c269223 */ /* 0x040fe40000010807 */
[C---:B------:R-:W-:Y:S02]  /*5520*/  @!P1 FFMA.FTZ R33, R11.reuse, R26, -R33 ;  /* 0x0000001a0b219223 */ /* 0x040fe40000010821 */
[----:B------:R-:W-:Y:S01]  /*5530*/  @!P1 FMUL.FTZ R7, R11, R10 ;  /* 0x0000000a0b079220 */ /* 0x000fe20000410000 */
[----:B------:R-:W-:Y:S01]  /*5540*/  @!P1 F2FP.PACK_AB R11, R39, R44 ;  /* 0x0000002c270b923e */ /* 0x000fe200000000ff */
[----:B------:R-:W-:Y:S01]  /*5550*/  @!P1 FMUL.FTZ R6, R12, R6 ;  /* 0x000000060c069220 */ /* 0x000fe20000410000 */
[----:B------:R-:W-:Y:S02]  /*5560*/  @!P1 F2FP.PACK_AB R12, R45, R51 ;  /* 0x000000332d0c923e */ /* 0x000fe400000000ff */
[----:B------:R-:W-:Y:S01]  /*5570*/  @!P1 F2FP.PACK_AB R10, R33, R38 ;  /* 0x00000026210a923e */ /* 0x000fe200000000ff */
[----:B------:R-:W-:Y:S01]  /*5580*/  @!P1 IMAD.MOV.U32 R19, RZ, RZ, R11 ;  /* 0x000000ffff139224 */ /* 0x000fe200078e000b */
[----:B------:R-:W-:Y:S01]  /*5590*/  @!P1 MOV R16, R12 ;  /* 0x0000000c00109202 */ /* 0x000fe20000000f00 */
[----:B------:R-:W-:Y:S01]  /*55a0*/  @!P1 FFMA.FTZ R6, R23, R24, R6 ;  /* 0x0000001817069223 */ /* 0x000fe20000010006 */
[----:B------:R-:W-:Y:S01]  /*55b0*/  @!P1 MOV R18, R10 ;  /* 0x0000000a00129202 */ /* 0x000fe20000000f00 */
[----:B------:R-:W-:Y:S02]  /*55c0*/  @!P1 FFMA.FTZ R7, R25, R26, R7 ;  /* 0x0000001a19079223 */ /* 0x000fe40000010007 */
[----:B------:R-:W-:Y:S02]  /*55d0*/  @!P1 FFMA.FTZ R8, R27, R31, R8 ;  /* 0x0000001f1b089223 */ /* 0x000fe40000010008 */
[----:B------:R1:W-:Y:S01]  /*55e0*/  STG.E.128 [R46.64], R16 ;  /* 0x000000102e007986 */ /* 0x0003e2000c101d0e */
[----:B------:R-:W-:Y:S01]  /*55f0*/  @!P1 F2FP.PACK_AB R6, R7, R6 ;  /* 0x000000060706923e */ /* 0x000fe200000000ff */
[----:B------:R-:W-:Y:S03]  /*5600*/  @!P1 FFMA.FTZ R9, R32, R37, R9 ;  /* 0x0000002520099223 */ /* 0x000fe60000010009 */
[----:B------:R-:W-:Y:S02]  /*5610*/  @!P1 MOV R42, R6 ;  /* 0x00000006002a9202 */ /* 0x000fe40000000f00 */
        /* <DEDUP_REMOVED lines=9> */
.L_x_2944:
[----:B------:R-:W-:Y:S01]  /*56b0*/  IMAD R2, R36, -0x30, R0 ;  /* 0xffffffd024027824 */ /* 0x000fe200078e0200 */
[----:B------:R-:W-:Y:S04]  /*56c0*/  BSSY B0, `(.L_x_2967) ;  /* 0x000000b000007945 */ /* 0x000fe80003800000 */
[----:B------:R-:W-:Y:S04]  /*56d0*/  IMNMX R2, R2, 0x30, PT ;  /* 0x0000003002027817 */ /* 0x000fe80003800200 */
[----:B------:R-:W-:Y:S11]  /*56e0*/  ISETP.GE.AND P0, PT, R83, R2, PT ;  /* 0x000000025300720c */ /* 0x000ff60003f06270 */
[----:B------:R-:W-:Y:S02]  /*56f0*/  @!UPT UIADD3 URZ, URZ, URZ, URZ ;  /* 0x0000003f3f3ff290 */ /* 0x000fe4000fffe03f */
[----:B------:R-:W-:-:S05]  /*5700*/  @P0 BRA `(.L_x_2968) ;  /* 0x0000006000000947 */ /* 0x000fca0003800000 */
[----:B------:R-:W-:Y:S11]  /*5710*/  ISETP.GE.AND P0, PT, R82, c[0x0][0x1d4], PT ;  /* 0x0000750052007a0c */ /* 0x000ff60003f06270 */
[----:B------:R-:W-:Y:S02]  /*5720*/  @!UPT UIADD3 URZ, URZ, URZ, URZ ;  /* 0x0000003f3f3ff290 */ /* 0x000fe4000fffe03f */
[----:B------:R-:W1:Y:S04]  /*5730*/  @!P0 LDS.128 R4, [R67+0x6880] ;  /* 0x0068800043048984 */ /* 0x000e680000000c00 */
[----:B-1----:R-:W-:Y:S04]  /*5740*/  @!P0 STG.E.128 [R56.64+0x80], R4 ;  /* 0x0000800438008986 */ /* 0x002fe8000c101d0e */
[----:B------:R-:W1:Y:S04]  /*5750*/  @!P4 LDS.128 R4, [R67+0x5080] ;  /* 0x005080004304c984 */ /* 0x000e680000000c00 */
[----:B-1----:R1:W-:Y:S02]  /*5760*/  @!P4 STG.E.128 [R56.64], R4 ;  /* 0x000000043800c986 */ /* 0x0023e4000c101d0e */
.L_x_2968:
[----:B------:R-:W-:Y:S05]  /*5770*/  BSYNC B0 ;  /* 0x0000000000007941 */ /* 0x000fea0003800000 */
.L_x_2967:
[----:B------:R-:W-:Y:S01]  /*5780*/  ISETP.GE.AND P0, PT, R136, R2, PT ;  /* 0x000000028800720c */ /* 0x000fe20003f06270 */
[----:B------:R-:W-:Y:S01]  /*5790*/  @!UPT UIADD3 URZ, URZ, URZ, URZ ;  /* 0x0000003f3f3ff290 */ /* 0x000fe2000fffe03f */
[----:B------:R-:W-:Y:S11]  /*57a0*/  BSSY B0, `(.L_x_2969) ;  /* 0x0000008000007945 */ /* 0x000ff60003800000 */
[----:B------:R-:W-:-:S05]  /*57b0*/  @P0 BRA `(.L_x_2970) ;  /* 0x0000006000000947 */ /* 0x000fca0003800000 */
[----:B------:R-:W-:Y:S11]  /*57c0*/  ISETP.GE.AND P0, PT, R82, c[0x0][0x1d4], PT ;  /* 0x0000750052007a0c */ /* 0x000ff60003f06270 */
[----:B------:R-:W-:Y:S02]  /*57d0*/  @!UPT UIADD3 URZ, URZ, URZ, URZ ;  /* 0x0000003f3f3ff290 */ /* 0x000fe4000fffe03f */
[----:B-1----:R-:W1:Y:S04]  /*57e0*/  @!P0 LDS.128 R4, [R67+0x7080] ;  /* 0x0070800043048984 */ /* 0x002e680000000c00 */
[----:B-1----:R-:W-:Y:S04]  /*57f0*/  @!P0 STG.E.128 [R60.64+0x80], R4 ;  /* 0x000080043c008986 */ /* 0x002fe8000c101d0e */
[----:B------:R-:W1:Y:S04]  /*5800*/  @!P4 LDS.128 R4, [R67+0x5880] ;  /* 0x005880004304c984 */ /* 0x000e680000000c00 */
[----:B-1----:R1:W-:Y:S02]  /*5810*/  @!P4 STG.E.128 [R60.64], R4 ;  /* 0x000000043c00c986 */ /* 0x0023e4000c101d0e */
.L_x_2970:
[----:B------:R-:W-:Y:S05]  /*5820*/  BSYNC B0 ;  /* 0x0000000000007941 */ /* 0x000fea0003800000 */
.L_x_2969:
[----:B------:R-:W-:Y:S11]  /*5830*/  ISETP.GE.AND P0, PT, R135, R2, PT ;  /* 0x000000028700720c */ /* 0x000ff60003f06270 */
[----:B------:R-:W-:Y:S02]  /*5840*/  @!UPT UIADD3 URZ, URZ, URZ, URZ ;  /* 0x0000003f3f3ff290 */ /* 0x000fe4000fffe03f */
[----:B------:R-:W-:-:S05]  /*5850*/  @P0 BRA `(.L_x_2960) ;  /* 0x0000006000000947 */ /* 0x000fca0003800000 */
[----:B------:R-:W-:Y:S11]  /*5860*/  ISETP.GE.AND P0, PT, R82, c[0x0][0x1d4], PT ;  /* 0x0000750052007a0c */ /* 0x000ff60003f06270 */
[----:B------:R-:W-:Y:S02]  /*5870*/  @!UPT UIADD3 URZ, URZ, URZ, URZ ;  /* 0x0000003f3f3ff290 */ /* 0x000fe4000fffe03f */
[----:B-1----:R-:W1:Y:S04]  /*5880*/  @!P0 LDS.128 R4, [R67+0x7880] ;  /* 0x0078800043048984 */ /* 0x002e680000000c00 */
[----:B-1----:R-:W-:Y:S04]  /*5890*/  @!P0 STG.E.128 [R62.64+0x80], R4 ;  /* 0x000080043e008986 */ /* 0x002fe8000c101d0e */
[----:B------:R-:W1:Y:S04]  /*58a0*/  @!P4 LDS.128 R4, [R67+0x6080] ;  /* 0x006080004304c984 */ /* 0x000e680000000c00 */
[----:B-1----:R1:W-:Y:S02]  /*58b0*/  @!P4 STG.E.128 [R62.64], R4 ;  /* 0x000000043e00c986 */ /* 0x0023e4000c101d0e */
.L_x_2960:
[----:B------:R-:W-:Y:S05]  /*58c0*/  BSYNC B2 ;  /* 0x0000000000027941 */ /* 0x000fea0003800000 */
.L_x_2943:
[----:B------:R-:W-:Y:S01]  /*58d0*/  IMAD R12, R36, -0x30, RZ ;  /* 0xffffffd0240c7824 */ /* 0x000fe200078e02ff */
[----:B------:R-:W-:Y:S01]  /*58e0*/  ISETP.NE.AND P5, PT, R134, RZ, PT ;  /* 0x000000ff8600720c */ /* 0x000fe20003fa5270 */
[----:B-1----:R-:W-:Y:S01]  /*58f0*/  IMAD.WIDE.U32 R10, R36, 0x30, RZ ;  /* 0x00000030240a7825 */ /* 0x002fe200078e00ff */
[----:B------:R-:W-:Y:S02]  /*5900*/  BSSY B0, `(.L_x_2971) ;  /* 0x0000047000007945 */ /* 0x000fe40003800000 */
[----:B--2---:R-:W-:Y:S01]  /*5910*/  IADD3 R3, R116, R12, RZ ;  /* 0x0000000c74037210 */ /* 0x004fe20007ffe0ff */
[----:B------:R-:W-:Y:S01]  /*5920*/  IMAD R2, R88, 0x30, RZ ;  /* 0x0000003058027824 */ /* 0x000fe200078e02ff */
[----:B-----5:R-:W-:Y:S02]  /*5930*/  IADD3 R4, P0, R130, R10, RZ ;  /* 0x0000000a82047210 */ /* 0x020fe40007f1e0ff */
[----:B------:R-:W-:Y:S01]  /*5940*/  ISETP.GE.AND P1, PT, R3, 0x11, PT ;  /* 0x000000110300780c */ /* 0x000fe20003f26270 */
[----:B------:R-:W-:Y:S04]  /*5950*/  IMAD.IADD R14, R11, 0x1, R2 ;  /* 0x000000010b0e7824 */ /* 0x000fe800078e0202 */
[----:B------:R-:W-:Y:S08]  /*5960*/  IMAD.X R2, R14, 0x1, R132, P0 ;  /* 0x000000010e027824 */ /* 0x000ff000000e0684 */
        /* <DEDUP_REMOVED lines=19> */
[----:B------:R-:W-:Y:S01]  /*5aa0*/  @!PT LDS RZ, [RZ] ;  /* 0x00000000fffff984 */ /* 0x000fe20000000800 */
[----:B------:R-:W-:Y:S01]  /*5ab0*/  @!PT LDS RZ, [RZ] ;  /* 0x00000000fffff984 */ /* 0x000fe20000000800 */
[----:B------:R-:W-:Y:S01]  /*5ac0*/  @!PT LDS RZ, [RZ] ;  /* 0x00000000fffff984 */ /* 0x000fe20000000800 */
[----:B------:R1:W-:Y:S01]  /*5ad0*/  @P2 LDGSTS.E.BYPASS.LTC128B.128 [R67+0x2080], [R8.64], !P5 ;  /* 0x0208000008432fae */ /* 0x0003e2000e901d4e */
[C---:B------:R-:W-:Y:S02]  /*5ae0*/  @P1 IMAD R4, R6.reuse, c[0x0][0x25c], R4 ;  /* 0x0000970006041a24 */ /* 0x040fe400078e0204 */
[----:B------:R-:W-:Y:S02]  /*5af0*/  @P1 IMAD.WIDE.U32 R2, R6, c[0x0][0x258], R2 ;  /* 0x0000960006021a25 */ /* 0x000fe400078e0002 */
[----:B------:R1:W-:Y:S02]  /*5b00*/  @P2 LDGSTS.E.BYPASS.LTC128B.128 [R67+0x3880], [R8.64+0x80], !P6 ;  /* 0x0388008008432fae */ /* 0x0003e4000f101d4e */
[----:B------:R-:W-:Y:S01]  /*5b10*/  @P1 IMAD.IADD R4, R3, 0x1, R4 ;  /* 0x0000000103041824 */ /* 0x000fe200078e0204 */
[C---:B------:R-:W-:Y:S01]  /*5b20*/  @P1 LEA R6, P3, R2.reuse, c[0x0][0x250], 0x1 ;  /* 0x0000940002061a11 */ /* 0x040fe200078608ff */
[----:B------:R-:W-:Y:S03]  /*5b30*/  @P0 IMAD.MOV.U32 R3, RZ, RZ, R102 ;  /* 0x000000ffff030224 */ /* 0x000fe600078e0066 */
[----:B------:R-:W-:Y:S01]  /*5b40*/  @P1 LEA.HI.X R7, R2, c[0x0][0x254], R4, 0x1, P3 ;  /* 0x0000950002071a11 */ /* 0x000fe200018f0c04 */
[----:B------:R-:W-:Y:S01]  /*5b50*/  @P0 IMAD R4, R13, c[0x0][0x258], RZ ;  /* 0x000096000d040a24 */ /* 0x000fe200078e02ff */
[----:B------:R-:W-:Y:S03]  /*5b60*/  @P0 MOV R2, R92 ;  /* 0x0000005c00020202 */ /* 0x000fe60000000f00 */
[----:B------:R2:W-:Y:S01]  /*5b70*/  @P1 LDGSTS.E.BYPASS.LTC128B.128 [R67+0x2880], [R6.64], !P5 ;  /* 0x0288000006431fae */ /* 0x0005e2000e901d4e */
[C---:B------:R-:W-:Y:S02]  /*5b80*/  @P0 IMAD R4, R11.reuse, c[0x0][0x25c], R4 ;  /* 0x000097000b040a24 */ /* 0x040fe400078e0204 */
[----:B------:R-:W-:Y:S02]  /*5b90*/  @P0 IMAD.WIDE.U32 R2, R11, c[0x0][0x258], R2 ;  /* 0x000096000b020a25 */ /* 0x000fe400078e0002 */
[----:B------:R2:W-:Y:S03]  /*5ba0*/  @P1 LDGSTS.E.BYPASS.LTC128B.128 [R67+0x4080], [R6.64+0x80], !P6 ;  /* 0x0408008006431fae */ /* 0x0005e6000f101d4e */
[----:B------:R-:W-:Y:S02]  /*5bb0*/  @P0 IADD3 R3, R3, R4, RZ ;  /* 0x0000000403030210 */ /* 0x000fe40007ffe0ff */
[C---:B------:R-:W-:Y:S04]  /*5bc0*/  @P0 LEA R4, P3, R2.reuse, c[0x0][0x250], 0x1 ;  /* 0x0000940002040a11 */ /* 0x040fe800078608ff */
[----:B------:R-:W-:Y:S02]  /*5bd0*/  @P0 LEA.HI.X R5, R2, c[0x0][0x254], R3, 0x1, P3 ;  /* 0x0000950002050a11 */ /* 0x000fe400018f0c03 */
[----:B------:R-:W-:Y:S02]  /*5be0*/  IADD3 R2, R12, R0, RZ ;  /* 0x000000000c027210 */ /* 0x000fe40007ffe0ff */
[----:B-1----:R-:W-:Y:S01]  /*5bf0*/  IADD3 R8, P2, R129, R10, RZ ;  /* 0x0000000a81087210 */ /* 0x002fe20007f5e0ff */
[----:B------:R2:W-:Y:S01]  /*5c00*/  @P0 LDGSTS.E.BYPASS.LTC128B.128 [R67+0x3080], [R4.64], !P5 ;  /* 0x0308000004430fae */ /* 0x0005e2000e901d4e */
[----:B------:R-:W-:Y:S03]  /*5c10*/  IMNMX R9, R2, 0x30, PT ;  /* 0x0000003002097817 */ /* 0x000fe60003800200 */
[----:B------:R-:W-:Y:S01]  /*5c20*/  IMAD.X R10, R14, 0x1, R128, P2 ;  /* 0x000000010e0a7824 */ /* 0x000fe200010e0680 */
[----:B------:R2:W-:Y:S01]  /*5c30*/  @P0 LDGSTS.E.BYPASS.LTC128B.128 [R67+0x4880], [R4.64+0x80], !P6 ;  /* 0x0488008004430fae */ /* 0x0005e2000f101d4e */
[----:B------:R-:W-:Y:S04]  /*5c40*/  ISETP.GE.AND P0, PT, R83, R9, PT ;  /* 0x000000095300720c */ /* 0x000fe80003f06270 */
[----:B------:R-:W0:Y:S01]  /*5c50*/  LDGDEPBAR ;  /* 0x00000000000079af */ /* 0x000e220000000000 */
[----:B------:R-:W-:Y:S04]  /*5c60*/  DEPBAR.LE SB0, 0x0 ;  /* 0x000080000000791a */ /* 0x000fe80000000000 */
[----:B------:R-:W-:Y:S06]  /*5c70*/  BAR.SYNC.DEFER_BLOCKING 0x0 ;  /* 0x0000000000007b1d */ /* 0x000fec0000010000 */
[----:B------:R-:W-:-:S05]  /*5c80*/  @P0 BRA `(.L_x_2972) ;  /* 0x000000e000000947 */ /* 0x000fca0003800000 */
[----:B--2---:R-:W-:Y:S01]  /*5c90*/  MOV R4, R90 ;  /* 0x0000005a00047202 */ /* 0x004fe20000000f00 */
[----:B------:R-:W-:Y:S01]  /*5ca0*/  IMAD R2, R10, c[0x0][0x208], RZ ;  /* 0x000082000a027a24 */ /* 0x000fe200078e02ff */
[----:B------:R-:W-:Y:S03]  /*5cb0*/  MOV R5, R89 ;  /* 0x0000005900057202 */ /* 0x000fe60000000f00 */
[C---:B------:R-:W-:Y:S02]  /*5cc0*/  IMAD R2, R8.reuse, c[0x0][0x20c], R2 ;  /* 0x0000830008027a24 */ /* 0x040fe400078e0202 */
[----:B------:R-:W-:Y:S05]  /*5cd0*/  IMAD.WIDE.U32 R4, R8, c[0x0][0x208], R4 ;  /* 0x0000820008047a25 */ /* 0x000fea00078e0004 */
[----:B------:R-:W-:Y:S02]  /*5ce0*/  IADD3 R3, R5, R2, RZ ;  /* 0x0000000205037210 */ /* 0x000fe40007ffe0ff */
[C---:B------:R-:W-:Y:S04]  /*5cf0*/  LEA R2, P0, R4.reuse, c[0x0][0x1f8], 0x1 ;  /* 0x00007e0004027a11 */ /* 0x040fe800078008ff */
[----:B------:R-:W-:Y:S02]  /*5d00*/  LEA.HI.X R3, R4, c[0x0][0x1fc], R3, 0x1, P0 ;  /* 0x00007f0004037a11 */ /* 0x000fe400000f0c03 */
[----:B------:R-:W-:Y:S11]  /*5d10*/  ISETP.GE.AND P0, PT, R82, c[0x0][0x1d4], PT ;  /* 0x0000750052007a0c */ /* 0x000ff60003f06270 */
[----:B------:R-:W-:Y:S02]  /*5d20*/  @!UPT UIADD3 URZ, URZ, URZ, URZ ;  /* 0x0000003f3f3ff290 */ /* 0x000fe4000fffe03f */
[----:B------:R-:W1:Y:S04]  /*5d30*/  @!P0 LDS.128 R4, [R67+0x3880] ;  /* 0x0038800043048984 */ /* 0x000e680000000c00 */
[----:B-1----:R-:W-:Y:S04]  /*5d40*/  @!P0 STG.E.128 [R2.64+0x80], R4 ;  /* 0x0000800402008986 */ /* 0x002fe8000c101d0e */
[----:B------:R-:W1:Y:S04]  /*5d50*/  @!P4 LDS.128 R4, [R67+0x2080] ;  /* 0x002080004304c984 */ /* 0x000e680000000c00 */
[----:B-1----:R1:W-:Y:S02]  /*5d60*/  @!P4 STG.E.128 [R2.64], R4 ;  /* 0x000000040200c986 */ /* 0x0023e4000c101d0e */
.L_x_2972:
[----:B--2---:R-:W-:Y:S05]  /*5d70*/  BSYNC B0 ;  /* 0x0000000000007941 */ /* 0x004fea0003800000 */
.L_x_2971:
[----:B------:R-:W-:Y:S01]  /*5d80*/  ISETP.GE.AND P0, PT, R136, R9, PT ;  /* 0x000000098800720c */ /* 0x000fe20003f06270 */
[----:B------:R-:W-:Y:S01]  /*5d90*/  @!UPT UIADD3 URZ, URZ, URZ, URZ ;  /* 0x0000003f3f3ff290 */ /* 0x000fe2000fffe03f */
[----:B------:R-:W-:Y:S11]  /*5da0*/  BSSY B0, `(.L_x_2973) ;  /* 0x0000012000007945 */ /* 0x000ff60003800000 */
[----:B------:R-:W-:-:S05]  /*5db0*/  @P0 BRA `(.L_x_2974) ;  /* 0x0000010000000947 */ /* 0x000fca0003800000 */
[----:B-1----:R-:W-:Y:S01]  /*5dc0*/  IADD3 R2, P0, R8, 0x10, RZ ;  /* 0x0000001008027810 */ /* 0x002fe20007f1e0ff */
[----:B------:R-:W-:Y:S01]  /*5dd0*/  IMAD.MOV.U32 R4, RZ, RZ, R90 ;  /* 0x000000ffff047224 */ /* 0x000fe200078e005a */
[----:B------:R-:W-:Y:S03]  /*5de0*/  MOV R5, R89 ;  /* 0x0000005900057202 */ /* 0x000fe60000000f00 */
[----:B------:R-:W-:Y:S02]  /*5df0*/  IMAD.X R3, RZ, RZ, R10, P0 ;  /* 0x000000ffff037224 */ /* 0x000fe400000e060a */
[C---:B------:R-:W-:Y:S04]  /*5e00*/  IMAD.WIDE.U32 R4, R2.reuse, c[0x0][0x208], R4 ;  /* 0x0000820002047a25 */ /* 0x040fe800078e0004 */
[----:B------:R-:W-:Y:S04]  /*5e10*/  IMAD R3, R3, c[0x0][0x208], RZ ;  /* 0x0000820003037a24 */ /* 0x000fe800078e02ff */
[----:B------:R-:W-:Y:S01]  /*5e20*/  IMAD R3, R2, c[0x0][0x20c], R3 ;  /* 0x0000830002037a24 */ /* 0x000fe200078e0203 */
[C---:B------:R-:W-:Y:S04]  /*5e30*/  LEA R2, P0, R4.reuse, c[0x0][0x1f8], 0x1 ;  /* 0x00007e0004027a11 */ /* 0x040fe800078008ff */
[----:B------:R-:W-:Y:S04]  /*5e40*/  IADD3 R3, R5, R3, RZ ;  /* 0x0000000305037210 */ /* 0x000fe80007ffe0ff */
[----:B------:R-:W-:Y:S02]  /*5e50*/  LEA.HI.X R3, R4, c[0x0][0x1fc], R3, 0x1, P0 ;  /* 0x00007f0004037a11 */ /* 0x000fe400000f0c03 */
[----:B------:R-:W-:Y:S11]  /*5e60*/  ISETP.GE.AND P0, PT, R82, c[0x0][0x1d4], PT ;  /* 0x0000750052007a0c */ /* 0x000ff60003f06270 */
[----:B------:R-:W-:Y:S02]  /*5e70*/  @!UPT UIADD3 URZ, URZ, URZ, URZ ;  /* 0x0000003f3f3ff290 */ /* 0x000fe4000fffe03f */
[----:B------:R-:W1:Y:S04]  /*5e80*/  @!P0 LDS.128 R4, [R67+0x4080] ;  /* 0x0040800043048984 */ /* 0x000e680000000c00 */
[----:B-1----:R-:W-:Y:S04]  /*5e90*/  @!P0 STG.E.128 [R2.64+0x80], R4 ;  /* 0x0000800402008986 */ /* 0x002fe8000c101d0e */
[----:B------:R-:W1:Y:S04]  /*5ea0*/  @!P4 LDS.128 R4, [R67+0x2880] ;  /* 0x002880004304c984 */ /* 0x000e680000000c00 */
[----:B-1----:R1:W-:Y:S02]  /*5eb0*/  @!P4 STG.E.128 [R2.64], R4 ;  /* 0x000000040200c986 */ /* 0x0023e4000c101d0e */
.L_x_2974:
[----:B------:R-:W-:Y:S05]  /*5ec0*/  BSYNC B0 ;  /* 0x0000000000007941 */ /* 0x000fea0003800000 */
.L_x_2973:
        /* <DEDUP_REMOVED lines=20> */
.L_x_2976:
[----:B------:R-:W-:Y:S05]  /*6010*/  BSYNC B0 ;  /* 0x0000000000007941 */ /* 0x000fea0003800000 */
.L_x_2975:
        /* <DEDUP_REMOVED lines=30> */
[----:B------:R-:W-:Y:S06]  /*6200*/  BAR.SYNC.DEFER_BLOCKING 0x0 ;  /* 0x0000000000007b1d */ /* 0x000fec0000010000 */
.L_x_2942:
[----:B------:R-:W2:Y:S01]  /*6210*/  LDL R212, [R1+0x18] ;  /* 0x0000180001d47983 */ /* 0x000ea20000100800 */
[----:B------:R-:W-:-:S05]  /*6220*/  IMAD.MOV.U32 R157, RZ, RZ, c[0x0][0x2c4] ;  /* 0x0000b100ff9d7624 */ /* 0x000fca00078e00ff */
[----:B------:R-:W-:Y:S01]  /*6230*/  ISETP.NE.AND P2, PT, R157, 0x1, PT ;  /* 0x000000019d00780c */ /* 0x000fe20003f45270 */
[----:B------:R-:W-:-:S05]  /*6240*/  IMAD.MOV.U32 R153, RZ, RZ, c[0x0][0x32c] ;  /* 0x0000cb00ff997624 */ /* 0x000fca00078e00ff */
[----:B------:R-:W-:Y:S01]  /*6250*/  ISETP.GE.AND P1, PT, R153, 0x1, PT ;  /* 0x000000019900780c */ /* 0x000fe20003f26270 */
[----:B-1----:R-:W-:Y:S01]  /*6260*/  IMAD.IADD R7, R154, 0x1, R155 ;  /* 0x000000019a077824 */ /* 0x002fe200078e029b */
[----:B--2---:R-:W-:-:S05]  /*6270*/  IADD3 R0, R212, 0x7f, RZ ;  /* 0x0000007fd4007810 */ /* 0x004fca0007ffe0ff */
        /* <DEDUP_REMOVED lines=15> */
.L_x_2979:
[----:B------:R-:W-:-:S13]  /*6370*/  ISETP.NE.AND P0, PT, R3, 0x1, PT ;  /* 0x000000010300780c */ /* 0x000fda0003f05270 */
[----:B------:R-:W-:-:S05]  /*6380*/  @P0 IMAD.HI.U32 R0, R2, c[0x0][0x330], RZ ;  /* 0x0000cc0002000a27 */ /* 0x000fca00078e00ff */
[----:B------:R-:W-:-:S05]  /*6390*/  @P0 SHF.R.U32.HI R2, RZ, c[0x0][0x334], R0 ;  /* 0x0000cd00ff020a19 */ /* 0x000fca0000011600 */
.L_x_2980:
[----:B------:R-:W-:-:S05]  /*63a0*/  IMAD R2, R2, R3, c[0x0][0x32c] ;  /* 0x0000cb0002027624 */ /* 0x000fca00078e0203 */
[----:B------:R-:W-:Y:S02]  /*63b0*/  IMNMX R4, R4, R2, PT ;  /* 0x0000000204047217 */ /* 0x000fe40003800200 */
.L_x_2978:
[----:B------:R-:W2:Y:S01]  /*63c0*/  LDL R202, [R1+0x68] ;  /* 0x0000680001ca7983 */ /* 0x000ea20000100800 */
[----:B------:R-:W-:-:S04]  /*63d0*/  @P2 IMAD.HI.U32 R2, R212, c[0x0][0x2c8], RZ ;  /* 0x0000b200d4022a27 */ /* 0x000fc800078e00ff */
[----:B------:R-:W-:Y:S01]  /*63e0*/  IMAD.MOV.U32 R0, RZ, RZ, R212 ;  /* 0x000000ffff007224 */ /* 0x000fe200078e00d4 */
[----:B------:R-:W-:Y:S02]  /*63f0*/  @P2 SHF.R.U32.HI R0, RZ, c[0x0][0x2cc], R2 ;  /* 0x0000b300ff002a19 */ /* 0x000fe40000011602 */
[----:B------:R-:W-:-:S03]  /*6400*/  IADD3 R2, R4, 0x2f, RZ ;  /* 0x0000002f04027810 */ /* 0x000fc60007ffe0ff */
[----:B--2---:R-:W-:-:S05]  /*6410*/  IMAD.IADD R3, R202, 0x1, R0 ;  /* 0x00000001ca037824 */ /* 0x004fca00078e0200 */
[----:B------:R-:W-:-:S04]  /*6420*/  IADD3 R0, R3, -c[0x0][0x324], RZ ;  /* 0x8000c90003007a10 */ /* 0x000fc80007ffe0ff */
[----:B------:R1:W2:Y:S02]  /*6430*/  R2UR UR6, R0 ;  /* 0x00000000000673c2 */ /* 0x0002a400000e0000 */
[----:B-1----:R-:W-:-:S05]  /*6440*/  IMAD.HI R0, R2, 0x2aaaaaab, RZ ;  /* 0x2aaaaaab02007827 */ /* 0x002fca00078e02ff */
[----:B------:R-:W-:-:S04]  /*6450*/  SHF.R.U32.HI R2, RZ, 0x1f, R0 ;  /* 0x0000001fff027819 */ /* 0x000fc80000011600 */
[----:B------:R-:W-:-:S04]  /*6460*/  LEA.HI.SX32 R0, R0, R2, 0x1d ;  /* 0x0000000200007211 */ /* 0x000fc800078feaff */
[----:B------:R-:W-:Y:S01]  /*6470*/  IMNMX R208, R0, R167, PT ;  /* 0x000000a700d07217 */ /* 0x000fe20003800200 */
[----:B--2---:R-:W-:Y:S05]  /*6480*/  @!P1 BRA `(.L_x_2981) ;  /* 0x0000015000009947 */ /* 0x004fea0003800000 */
[----:B------:R-:W1:Y:S02]  /*6490*/  R2UR UR7, R3 ;  /* 0x00000000030773c2 */ /* 0x000e6400000e0000 */
[----:B-1----:R-:W-:-:S06]  /*64a0*/  UISETP.GT.AND UP0, UPT, UR7, -0x1, UPT ;  /* 0xffffffff0700788c */ /* 0x002fcc000bf04270 */
        /* <DEDUP_REMOVED lines=10> */
.L_x_2982:
[----:B------:R-:W-:Y:S02]  /*6550*/  ULDC UR4, c[0x0][0x32c] ;  /* 0x0000cb0000047ab9 */ /* 0x000fe40000000800 */
[----:B------:R-:W-:-:S03]  /*6560*/  UISETP.NE.AND UP0, UPT, UR4, 0x1, UPT ;  /* 0x000000010400788c */ /* 0x000fc6000bf05270 */
[----:B------:R-:W-:Y:S02]  /*6570*/  ULDC.64 UR4, c[0x0][0x330] ;  /* 0x0000cc0000047ab9 */ /* 0x000fe40000000a00 */
[----:B------:R-:W-:-:S06]  /*6580*/  UIMAD.WIDE.U32 UR8, UR7, UR4, URZ ;  /* 0x00000004070872a5 */ /* 0x000fcc000f8e003f */
[----:B------:R-:W-:Y:S02]  /*6590*/  @UP0 USHF.R.U32.HI UR7, URZ, UR5, UR9 ;  /* 0x000000053f070299 */ /* 0x000fe40008011609 */
.L_x_2983:
[----:B------:R-:W-:Y:S02]  /*65a0*/  ULDC UR4, c[0x0][0x32c] ;  /* 0x0000cb0000047ab9 */ /* 0x000fe40000000800 */
[----:B------:R-:W-:-:S04]  /*65b0*/  UIMAD UR4, UR7, UR4, URZ ;  /* 0x00000004070472a4 */ /* 0x000fc8000f8e023f */
[----:B------:R-:W-:-:S04]  /*65c0*/  UISETP.LT.AND UP0, UPT, UR6, UR4, UPT ;  /* 0x000000040600728c */ /* 0x000fc8000bf01270 */
[----:B------:R-:W-:-:S04]  /*65d0*/  USEL UR6, UR6, UR4, !UP0 ;  /* 0x0000000406067287 */ /* 0x000fc8000c000000 */
.L_x_2981:
        /* <DEDUP_REMOVED lines=20> */
[----:B------:R-:W-:Y:S01]  /*6720*/  CS2R R112, SRZ ;  /* 0x0000000000707805 */ /* 0x000fe2000001ff00 */
[----:B------:R-:W-:Y:S01]  /*6730*/  CS2R R20, SRZ ;  /* 0x0000000000147805 */ /* 0x000fe2000001ff00 */
[----:B------:R-:W-:Y:S01]  /*6740*/  ISETP.GT.AND P0, PT, R208, UR7, PT ;  /* 0x00000007d0007c0c */ /* 0x000fe2000bf04270 */
        /* <DEDUP_REMOVED lines=67> */
[----:B------:R-:W2:Y:S01]  /*6b80*/  LDL R52, [R1+0x44] ;  /* 0x0000440001347983 */ /* 0x000ea20000100800 */
[----:B------:R-:W-:-:S03]  /*6b90*/  ISETP.NE.U32.AND P0, PT, RZ, c[0x0][0x340], PT ;  /* 0x0000d000ff007a0c */ /* 0x000fc60003f05070 */
[----:B------:R-:W3:Y:S01]  /*6ba0*/  LDL.LU R161, [R1+0x38] ;  /* 0x0000380001a17983 */ /* 0x000ee20000300800 */
[----:B------:R-:W-:-:S03]  /*6bb0*/  ISETP.NE.AND.EX P1, PT, RZ, c[0x0][0x344], PT, P0 ;  /* 0x0000d100ff007a0c */ /* 0x000fc60003f25300 */
[----:B------:R-:W4:Y:S10]  /*6bc0*/  LDL R149, [R1+0x34] ;  /* 0x0000340001957983 */ /* 0x000f340000100800 */
[----:B------:R-:W-:Y:S01]  /*6bd0*/  @P1 IMAD.MOV.U32 R2, RZ, RZ, 0x4 ;  /* 0x00000004ff021424 */ /* 0x000fe200078e00ff */
[----:B------:R-:W-:Y:S01]  /*6be0*/  SHF.R.S32.HI R143, RZ, 0x1f, R191 ;  /* 0x0000001fff8f7819 */ /* 0x000fe200000114bf */
[----:B------:R-:W1:Y:S03]  /*6bf0*/  S2R R56, SR_CTAID.Y ;  /* 0x0000000000387919 */ /* 0x000e660000002600 */
[----:B------:R-:W-:-:S02]  /*6c00*/  LEA.HI R4, R143, R191, RZ, 0x3 ;  /* 0x000000bf8f047211 */ /* 0x000fc400078f18ff */
[----:B------:R-:W-:-:S05]  /*6c10*/  SHF.R.S32.HI R0, RZ, 0x1f, R151 ;  /* 0x0000001fff007819 */ /* 0x000fca0000011497 */
[----:B------:R-:W-:-:S04]  /*6c20*/  IMAD R0, R0, c[0x0][0x178], RZ ;  /* 0x00005e0000007a24 */ /* 0x000fc800078e02ff */
[----:B------:R-:W-:Y:S01]  /*6c30*/  IMAD R0, R151, c[0x0][0x17c], R0 ;  /* 0x00005f0097007a24 */ /* 0x000fe200078e0200 */
[----:B------:R-:W-:Y:S02]  /*6c40*/  SHF.R.S32.HI R65, RZ, 0x3, R4 ;  /* 0x00000003ff417819 */ /* 0x000fe40000011404 */
[----:B------:R-:W-:Y:S01]  /*6c50*/  ISETP.NE.U32.AND P0, PT, RZ, c[0x0][0x348], PT ;  /* 0x0000d200ff007a0c */ /* 0x000fe20003f05070 */
[----:B------:R-:W-:-:S03]  /*6c60*/  IMAD R5, R192, c[0x0][0x1b8], RZ ;  /* 0x00006e00c0057a24 */ /* 0x000fc600078e02ff */
[----:B------:R-:W-:Y:S01]  /*6c70*/  ISETP.NE.AND.EX P0, PT, RZ, c[0x0][0x34c], PT, P0 ;  /* 0x0000d300ff007a0c */ /* 0x000fe20003f05300 */
[----:B-1----:R-:W-:Y:S02]  /*6c80*/  IMAD R5, R56, c[0x0][0x1bc], R5 ;  /* 0x00006f0038057a24 */ /* 0x002fe400078e0205 */
[----:B--2---:R-:W-:-:S05]  /*6c90*/  @P1 IMAD.WIDE R2, R52, R2, c[0x0][0x340] ;  /* 0x0000d00034021625 */ /* 0x004fca00078e0202 */
[----:B------:R1:W2:Y:S01]  /*6ca0*/  @P1 LDG.E R16, [R2.64] ;  /* 0x0000000e02101981 */ /* 0x0002a2000c1e1900 */
[----:B------:R-:W-:Y:S01]  /*6cb0*/  SHF.R.S32.HI R15, RZ, 0x1f, R52 ;  /* 0x0000001fff0f7819 */ /* 0x000fe20000011434 */
[----:B------:R-:W-:Y:S01]  /*6cc0*/  BSSY B0, `(.L_x_2985) ;  /* 0x000007b000007945 */ /* 0x000fe20003800000 */
[----:B------:R-:W-:Y:S01]  /*6cd0*/  SHF.R.S32.HI R9, RZ, 0x1f, R7 ;  /* 0x0000001fff097819 */ /* 0x000fe20000011407 */
[----:B----4-:R-:W-:Y:S01]  /*6ce0*/  IMAD R18, R149, c[0x0][0x2c4], RZ ;  /* 0x0000b10095127a24 */ /* 0x010fe200078e02ff */
[----:B------:R-:W-:Y:S02]  /*6cf0*/  SEL R6, R15, RZ, !P0 ;  /* 0x000000ff0f067207 */ /* 0x000fe40004000000 */
[----:B------:R-:W-:Y:S02]  /*6d00*/  LEA.HI R140, R143, R191, RZ, 0x4 ;  /* 0x000000bf8f8c7211 */ /* 0x000fe400078f20ff */
[----:B---3--:R-:W-:Y:S02]  /*6d10*/  LOP3.LUT R161, R161, 0xffffff7f, RZ, 0xc0, !PT ;  /* 0xffffff7fa1a17812 */ /* 0x008fe400078ec0ff */
[----:B------:R-:W-:-:S02]  /*6d20*/  LOP3.LUT R12, R140, 0xfffffff0, RZ, 0xc0, !PT ;  /* 0xfffffff08c0c7812 */ /* 0x000fc400078ec0ff */
[----:B------:R-:W-:Y:S02]  /*6d30*/  MOV R20, 0x20 ;  /* 0x0000002000147802 */ /* 0x000fe40000000f00 */
[----:B-1----:R-:W-:-:S05]  /*6d40*/  LOP3.LUT R2, R4, 0xfffffff8, RZ, 0xc0, !PT ;  /* 0xfffffff804027812 */ /* 0x002fca00078ec0ff */
[----:B------:R-:W-:Y:S02]  /*6d50*/  IMAD.IADD R64, R191, 0x1, -R2 ;  /* 0x00000001bf407824 */ /* 0x000fe400078e0a02 */
[----:B------:R-:W-:-:S04]  /*6d60*/  IMAD.WIDE.U32 R2, R151, c[0x0][0x178], RZ ;  /* 0x00005e0097027a25 */ /* 0x000fc800078e00ff */
[C---:B------:R-:W-:Y:S01]  /*6d70*/  IMAD.SHL.U32 R38, R64.reuse, 0x8, RZ ;  /* 0x0000000840267824 */ /* 0x040fe200078e00ff */
[----:B------:R-:W-:Y:S01]  /*6d80*/  IADD3 R3, R3, R0, RZ ;  /* 0x0000000003037210 */ /* 0x000fe20007ffe0ff */
[----:B------:R-:W-:-:S03]  /*6d90*/  IMAD.SHL.U32 R17, R64, 0x8, RZ ;  /* 0x0000000840117824 */ /* 0x000fc600078e00ff */
[----:B------:R-:W-:Y:S01]  /*6da0*/  IADD3 R0, R38, 0x40, RZ ;  /* 0x0000004026007810 */ /* 0x000fe20007ffe0ff */
[----:B------:R-:W-:Y:S01]  /*6db0*/  IMAD.WIDE.U32 R2, R56, c[0x0][0x1b8], R2 ;  /* 0x00006e0038027a25 */ /* 0x000fe200078e0002 */
[----:B------:R-:W-:Y:S02]  /*6dc0*/  SHF.R.S32.HI R39, RZ, 0x1f, R38 ;  /* 0x0000001fff277819 */ /* 0x000fe40000011426 */
[----:B------:R-:W-:Y:S01]  /*6dd0*/  ISETP.GE.AND P3, PT, R0, c[0x0][0x1d4], PT ;  /* 0x0000750000007a0c */ /* 0x000fe20003f66270 */
[----:B------:R-:W-:Y:S01]  /*6de0*/  IMAD R0, R64, 0x10, R65 ;  /* 0x0000001040007824 */ /* 0x000fe200078e0241 */
[----:B------:R-:W-:Y:S01]  /*6df0*/  IADD3 R3, R3, R5, RZ ;  /* 0x0000000503037210 */ /* 0x000fe20007ffe0ff */
[----:B------:R-:W-:Y:S02]  /*6e00*/  IMAD R5, R6, c[0x0][0x1c0], RZ ;  /* 0x0000700006057a24 */ /* 0x000fe400078e02ff */
[----:B------:R-:W-:Y:S01]  /*6e10*/  IMAD.IADD R10, R212, 0x1, R0 ;  /* 0x00000001d40a7824 */ /* 0x000fe200078e0200 */
[----:B------:R-:W-:-:S02]  /*6e20*/  SEL R0, R52, RZ, !P0 ;  /* 0x000000ff34007207 */ /* 0x000fc40004000000 */
[----:B------:R-:W-:Y:S01]  /*6e30*/  IADD3 R4, P0, R65, R7, RZ ;  /* 0x0000000741047210 */ /* 0x000fe20007f1e0ff */
[----:B------:R-:W-:-:S03]  /*6e40*/  @P2 IMAD.HI.U32 R7, R10, c[0x0][0x2c8], RZ ;  /* 0x0000b2000a072a27 */ /* 0x000fc600078e00ff */
[----:B------:R-:W-:Y:S01]  /*6e50*/  LEA.HI.X.SX32 R9, R65, R9, 0x1, P0 ;  /* 0x0000000941097211 */ /* 0x000fe200000f0eff */
[C---:B------:R-:W-:Y:S01]  /*6e60*/  IMAD R6, R0.reuse, c[0x0][0x1c4], R5 ;  /* 0x0000710000067a24 */ /* 0x040fe200078e0205 */
[----:B------:R-:W-:Y:S01]  /*6e70*/  @P3 LOP3.LUT R161, R161, 0x80, RZ, 0xfc, !PT ;  /* 0x00000080a1a13812 */ /* 0x000fe200078efcff */
[----:B------:R-:W-:-:S03]  /*6e80*/  IMAD.WIDE.U32 R2, R0, c[0x0][0x1c0], R2 ;  /* 0x0000700000027a25 */ /* 0x000fc600078e0002 */
[----:B------:R-:W-:Y:S01]  /*6e90*/  LOP3.LUT R161, R161, 0xffffffbf, RZ, 0xc0, !PT ;  /* 0xffffffbfa1a17812 */ /* 0x000fe200078ec0ff */
[----:B------:R-:W-:Y:S01]  /*6ea0*/  IMAD.MOV.U32 R8, RZ, RZ, R10 ;  /* 0x000000ffff087224 */ /* 0x000fe200078e000a */
[----:B------:R-:W-:Y:S01]  /*6eb0*/  @P2 SHF.R.U32.HI R8, RZ, c[0x0][0x2cc], R7 ;  /* 0x0000b300ff082a19 */ /* 0x000fe20000011607 */
[C---:B------:R-:W-:Y:S01]  /*6ec0*/  IMAD R0, R9.reuse, c[0x0][0x208], RZ ;  /* 0x0000820009007a24 */ /* 0x040fe200078e02ff */
[----:B------:R-:W-:Y:S01]  /*6ed0*/  ISETP.NE.U32.AND P2, PT, RZ, c[0x0][0x350], PT ;  /* 0x0000d400ff007a0c */ /* 0x000fe20003f45070 */
[----:B------:R-:W-:Y:S01]  /*6ee0*/  IMAD R5, R9, c[0x0][0x1e0], RZ ;  /* 0x0000780009057a24 */ /* 0x000fe200078e02ff */
[----:B------:R-:W-:Y:S01]  /*6ef0*/  IADD3 R9, -R8, RZ, RZ ;  /* 0x000000ff08097210 */ /* 0x000fe20007ffe1ff */
[C---:B------:R-:W-:Y:S01]  /*6f00*/  IMAD R13, R4.reuse, c[0x0][0x20c], R0 ;  /* 0x00008300040d7a24 */ /* 0x040fe200078e0200 */
[----:B------:R-:W-:Y:S01]  /*6f10*/  SHF.R.S32.HI R0, RZ, 0x1f, R8 ;  /* 0x0000001fff007819 */ /* 0x000fe20000011408 */
[----:B------:R-:W-:Y:S02]  /*6f20*/  IMAD.IADD R3, R3, 0x1, R6 ;  /* 0x0000000103037824 */ /* 0x000fe400078e0206 */
[----:B------:R-:W-:-:S02]  /*6f30*/  IMAD R11, R4, c[0x0][0x1e4], R5 ;  /* 0x00007900040b7a24 */ /* 0x000fc400078e0205 */
[----:B------:R-:W-:-:S04]  /*6f40*/  IMAD.WIDE.U32 R6, R4, c[0x0][0x1e0], R38 ;  /* 0x0000780004067a25 */ /* 0x000fc800078e0026 */
[----:B------:R-:W-:Y:S02]  /*6f50*/  IMAD R0, R0, c[0x0][0x1b0], RZ ;  /* 0x00006c0000007a24 */ /* 0x000fe400078e02ff */
[----:B------:R-:W-:Y:S02]  /*6f60*/  IMAD.IADD R7, R7, 0x1, R11 ;  /* 0x0000000107077824 */ /* 0x000fe400078e020b */
[----:B------:R-:W-:Y:S01]  /*6f70*/  IMAD R11, R8, c[0x0][0x1b4], R0 ;  /* 0x00006d00080b7a24 */ /* 0x000fe200078e0200 */
[----:B------:R-:W-:Y:S01]  /*6f80*/  IADD3 R0, -R12, R191, RZ ;  /* 0x000000bf0c007210 */ /* 0x000fe20007ffe1ff */
[----:B------:R-:W-:-:S04]  /*6f90*/  IMAD.WIDE.U32 R2, R8, c[0x0][0x1b0], R2 ;  /* 0x00006c0008027a25 */ /* 0x000fc800078e0002 */
[----:B------:R-:W-:Y:S01]  /*6fa0*/  IMAD R8, R9, c[0x0][0x2c4], R10 ;  /* 0x0000b10009087a24 */ /* 0x000fe200078e020a */
[----:B------:R-:W-:Y:S01]  /*6fb0*/  SHF.R.S32.HI R10, RZ, 0x1f, R0 ;  /* 0x0000001fff0a7819 */ /* 0x000fe20000011400 */
[----:B------:R-:W-:-:S03]  /*6fc0*/  IMAD.WIDE.U32 R4, R4, c[0x0][0x208], R38 ;  /* 0x0000820004047a25 */ /* 0x000fc600078e0026 */
[----:B------:R-:W-:Y:S01]  /*6fd0*/  SHF.R.S32.HI R9, RZ, 0x1f, R8 ;  /* 0x0000001fff097819 */ /* 0x000fe20000011408 */
[----:B------:R-:W-:Y:S01]  /*6fe0*/  IMAD.IADD R3, R3, 0x1, R11 ;  /* 0x0000000103037824 */ /* 0x000fe200078e020b */
[----:B------:R-:W-:Y:S01]  /*6ff0*/  LEA.HI R139, R10, R0, RZ, 0x3 ;  /* 0x000000000a8b7211 */ /* 0x000fe200078f18ff */
[C---:B------:R-:W-:Y:S02]  /*7000*/  IMAD R12, R192.reuse, c[0x0][0x1e8], RZ ;  /* 0x00007a00c00c7a24 */ /* 0x040fe400078e02ff */
[----:B------:R-:W-:Y:S01]  /*7010*/  IMAD R9, R9, c[0x0][0x1a8], RZ ;  /* 0x00006a0009097a24 */ /* 0x000fe200078e02ff */
[----:B------:R-:W-:Y:S01]  /*7020*/  LOP3.LUT R11, R139, 0xfffffff8, RZ, 0xc0, !PT ;  /* 0xfffffff88b0b7812 */ /* 0x000fe200078ec0ff */
[----:B------:R-:W-:Y:S02]  /*7030*/  IMAD.IADD R5, R5, 0x1, R13 ;  /* 0x0000000105057824 */ /* 0x000fe400078e020d */
[----:B------:R-:W-:Y:S02]  /*7040*/  IMAD R13, R192, c[0x0][0x210], RZ ;  /* 0x00008400c00d7a24 */ /* 0x000fe400078e02ff */
[----:B------:R-:W-:-:S02]  /*7050*/  IMAD R10, R8, c[0x0][0x1ac], R9 ;  /* 0x00006b00080a7a24 */ /* 0x000fc400078e0209 */
[----:B------:R-:W-:-:S04]  /*7060*/  IMAD.WIDE.U32 R2, R8, c[0x0][0x1a8], R2 ;  /* 0x00006a0008027a25 */ /* 0x000fc800078e0002 */
[----:B------:R-:W-:Y:S01]  /*7070*/  IMAD R12, R56, c[0x0][0x1ec], R12 ;  /* 0x00007b00380c7a24 */ /* 0x000fe200078e020c */
[----:B------:R-:W-:Y:S01]  /*7080*/  LEA R14, P0, R2, c[0x0][0x160], 0x1 ;  /* 0x00005800020e7a11 */ /* 0x000fe200078008ff */
[----:B------:R-:W-:-:S04]  /*7090*/  IMAD.WIDE.U32 R6, R56, c[0x0][0x1e8], R6 ;  /* 0x00007a0038067a25 */ /* 0x000fc800078e0006 */
[----:B------:R-:W-:Y:S01]  /*70a0*/  IMAD.IADD R138, R0, 0x1, -R11 ;  /* 0x00000001008a7824 */ /* 0x000fe200078e0a0b */
[----:B------:R-:W-:Y:S01]  /*70b0*/  IADD3 R9, R12, R7, RZ ;  /* 0x000000070c097210 */ /* 0x000fe20007ffe0ff */
[C---:B------:R-:W-:Y:S01]  /*70c0*/  IMAD R13, R56.reuse, c[0x0][0x214], R13 ;  /* 0x00008500380d7a24 */ /* 0x040fe200078e020d */
[----:B------:R-:W-:Y:S01]  /*70d0*/  MOV R8, R6 ;  /* 0x0000000600087202 */ /* 0x000fe20000000f00 */
[----:B------:R-:W-:-:S04]  /*70e0*/  IMAD.WIDE.U32 R4, R56, c[0x0][0x210], R4 ;  /* 0x0000840038047a25 */ /* 0x000fc800078e0004 */
[----:B------:R-:W-:Y:S02]  /*70f0*/  IMAD.IADD R0, R3, 0x1, R10 ;  /* 0x0000000103007824 */ /* 0x000fe400078e020a */
[----:B------:R-:W-:Y:S02]  /*7100*/  IMAD.IADD R7, R13, 0x1, R5 ;  /* 0x000000010d077824 */ /* 0x000fe400078e0205 */
[----:B------:R-:W-:Y:S01]  /*7110*/  IMAD.MOV.U32 R6, RZ, RZ, R4 ;  /* 0x000000ffff067224 */ /* 0x000fe200078e0004 */
[----:B------:R-:W-:Y:S01]  /*7120*/  LEA.HI.X R13, R2, c[0x0][0x164], R0, 0x1, P0 ;  /* 0x00005900020d7a11 */ /* 0x000fe200000f0c00 */
[----:B------:R-:W-:Y:S01]  /*7130*/  IMAD.MOV.U32 R4, RZ, RZ, 0x10 ;  /* 0x00000010ff047424 */ /* 0x000fe200078e00ff */
[----:B------:R-:W-:Y:S02]  /*7140*/  ISETP.NE.AND.EX P0, PT, RZ, c[0x0][0x354], PT, P2 ;  /* 0x0000d500ff007a0c */ /* 0x000fe40003f05320 */
[----:B------:R-:W-:Y:S01]  /*7150*/  LEA.HI R0, R143, R191, RZ, 0x6 ;  /* 0x000000bf8f007211 */ /* 0x000fe200078f30ff */
[----:B------:R1:W3:Y:S04]  /*7160*/  SHFL.IDX PT, R5, R13, RZ, 0x181f ;  /* 0x00181fff0d057589 */ /* 0x0002e800000e0000 */
[----:B------:R-:W-:-:S05]  /*7170*/  IMAD.SHL.U32 R0, R0, 0x8, RZ ;  /* 0x0000000800007824 */ /* 0x000fca00078e00ff */
[----:B------:R-:W-:Y:S02]  /*7180*/  LOP3.LUT R29, R0, 0xfffffe00, RZ, 0xc0, !PT ;  /* 0xfffffe00001d7812 */ /* 0x000fe400078ec0ff */
[--C-:B--2---:R-:W-:Y:S01]  /*7190*/  @P1 SHF.R.S32.HI R3, RZ, 0x1f, R16.reuse ;  /* 0x0000001fff031819 */ /* 0x104fe20000011410 */
[----:B------:R-:W-:Y:S01]  /*71a0*/  @P1 IMAD.MOV.U32 R2, RZ, RZ, R16 ;  /* 0x000000ffff021224 */ /* 0x000fe200078e0010 */
[----:B------:R-:W-:Y:S01]  /*71b0*/  @!P1 MOV R2, R52 ;  /* 0x0000003400029202 */ /* 0x000fe20000000f00 */
[----:B------:R-:W-:Y:S01]  /*71c0*/  @!P1 IMAD.MOV.U32 R3, RZ, RZ, R15 ;  /* 0x000000ffff039224 */ /* 0x000fe200078e000f */
[----:B------:R-:W-:Y:S02]  /*71d0*/  R2P PR, R138, 0x6 ;  /* 0x000000068a007804 */ /* 0x000fe40000000000 */
[----:B------:R-:W-:Y:S02]  /*71e0*/  SEL R10, R2, RZ, !P0 ;  /* 0x000000ff020a7207 */ /* 0x000fe40004000000 */
[----:B------:R-:W-:Y:S01]  /*71f0*/  SEL R2, R3, RZ, !P0 ;  /* 0x000000ff03027207 */ /* 0x000fe20004000000 */
[----:B------:R-:W-:Y:S01]  /*7200*/  IMAD.SHL.U32 R3, R65, 0x40, RZ ;  /* 0x0000004041037824 */ /* 0x000fe200078e00ff */
[----:B------:R-:W-:Y:S01]  /*7210*/  ISETP.GE.AND P0, PT, R38, c[0x0][0x1d4], PT ;  /* 0x0000750026007a0c */ /* 0x000fe20003f06270 */
[----:B------:R-:W-:Y:S01]  /*7220*/  IMAD.WIDE.U32 R154, R10, c[0x0][0x218], R6 ;  /* 0x000086000a9a7a25 */ /* 0x000fe200078e0006 */
[----:B------:R-:W-:-:S02]  /*7230*/  IADD3 R15, R212, R65, RZ ;  /* 0x00000041d40f7210 */ /* 0x000fc40007ffe0ff */
[----:B------:R-:W-:Y:S01]  /*7240*/  LOP3.LUT R19, R3, 0x1c0, RZ, 0xc0, !PT ;  /* 0x000001c003137812 */ /* 0x000fe200078ec0ff */
[C---:B------:R-:W-:Y:S01]  /*7250*/  IMAD R0, R2.reuse, c[0x0][0x218], RZ ;  /* 0x0000860002007a24 */ /* 0x040fe200078e02ff */
[----:B------:R-:W-:Y:S01]  /*7260*/  ISETP.GE.AND P5, PT, R15, R18, PT ;  /* 0x000000120f00720c */ /* 0x000fe20003fa6270 */
[----:B------:R-:W-:Y:S01]  /*7270*/  IMAD R11, R2, c[0x0][0x1f0], RZ ;  /* 0x00007c00020b7a24 */ /* 0x000fe200078e02ff */
[----:B------:R-:W-:Y:S01]  /*7280*/  SEL R3, R4, 0xfffffff0, !P1 ;  /* 0xfffffff004037807 */ /* 0x000fe20004800000 */
[C---:B------:R-:W-:Y:S01]  /*7290*/  IMAD R0, R10.reuse, c[0x0][0x21c], R0 ;  /* 0x000087000a007a24 */ /* 0x040fe200078e0200 */
[----:B------:R-:W-:Y:S01]  /*72a0*/  LOP3.LUT R12, R19, 0x38, R38, 0xf8, !PT ;  /* 0x00000038130c7812 */ /* 0x000fe200078ef826 */
[C---:B------:R-:W-:Y:S01]  /*72b0*/  IMAD R11, R10.reuse, c[0x0][0x1f4], R11 ;  /* 0x00007d000a0b7a24 */ /* 0x040fe200078e020b */
[----:B------:R-:W-:Y:S01]  /*72c0*/  SHF.R.U32.HI R30, RZ, 0x3, R19 ;  /* 0x00000003ff1e7819 */ /* 0x000fe20000011613 */
[----:B------:R-:W-:Y:S01]  /*72d0*/  IMAD.WIDE.U32 R22, R10, c[0x0][0x1f0], R8 ;  /* 0x00007c000a167a25 */ /* 0x000fe200078e0008 */
[----:B------:R-:W-:Y:S01]  /*72e0*/  @P0 LOP3.LUT R161, R161, 0x40, RZ, 0xfc, !PT ;  /* 0x00000040a1a10812 */ /* 0x000fe200078efcff */
[----:B------:R1:W2:Y:S01]  /*72f0*/  SHFL.IDX PT, R4, R14, RZ, 0x181f ;  /* 0x00181fff0e047589 */ /* 0x0002a200000e0000 */
[----:B------:R-:W-:Y:S01]  /*7300*/  IADD3 R159, R155, R0, RZ ;  /* 0x000000009b9f7210 */ /* 0x000fe20007ffe0ff */
[----:B------:R-:W-:Y:S01]  /*7310*/  IMAD.IADD R25, R23, 0x1, R11 ;  /* 0x0000000117197824 */ /* 0x000fe200078e020b */
[C---:B------:R-:W-:Y:S01]  /*7320*/  IADD3 R16, R17.reuse, 0x40, RZ ;  /* 0x0000004011107810 */ /* 0x040fe20007ffe0ff */
[----:B------:R1:W-:Y:S01]  /*7330*/  STL [R1+0x38], R161 ;  /* 0x000038a101007387 */ /* 0x0003e20000100800 */
[----:B------:R-:W-:-:S02]  /*7340*/  ISETP.GE.AND P3, PT, R17, c[0x0][0x198], PT ;  /* 0x0000660011007a0c */ /* 0x000fc40003f66270 */
[----:B------:R-:W-:Y:S01]  /*7350*/  SEL R2, R20, 0xffffffe0, !P2 ;  /* 0xffffffe014027807 */ /* 0x000fe20005000000 */
[----:B------:R1:W-:Y:S01]  /*7360*/  STL.64 [R1+0x50], R22 ;  /* 0x0000501601007387 */ /* 0x0003e20000100a00 */
[----:B------:R-:W-:Y:S02]  /*7370*/  ISETP.GE.AND P1, PT, R16, c[0x0][0x198], PT ;  /* 0x0000660010007a0c */ /* 0x000fe40003f26270 */
[----:B------:R-:W-:Y:S01]  /*7380*/  LOP3.LUT R239, R29, R12, R30, 0xf6, !PT ;  /* 0x0000000c1def7212 */ /* 0x000fe200078ef61e */
[----:B------:R1:W-:Y:S04]  /*7390*/  STL.64 [R1+0x60], R154 ;  /* 0x0000609a01007387 */ /* 0x0003e80000100a00 */
[----:B------:R1:W-:Y:S04]  /*73a0*/  STL [R1+0x5c], R159 ;  /* 0x00005c9f01007387 */ /* 0x0003e80000100800 */
[----:B------:R1:W-:Y:S01]  /*73b0*/  STL [R1+0x4c], R25 ;  /* 0x00004c1901007387 */ /* 0x0003e20000100800 */
[----:B------:R-:W-:Y:S05]  /*73c0*/  @P5 BRA `(.L_x_2986) ;  /* 0x000000a000005947 */ /* 0x000fea0003800000 */
[----:B---3--:R-:W-:Y:S02]  /*73d0*/  SHF.R.S32.HI R0, RZ, 0x1f, R16 ;  /* 0x0000001fff007819 */ /* 0x008fe40000011410 */
[----:B--2---:R-:W-:-:S02]  /*73e0*/  LEA R6, P0, R17, R4, 0x1 ;  /* 0x0000000411067211 */ /* 0x004fc400078008ff */
        /* <DEDUP_REMOVED lines=8> */
.L_x_2986:
[----:B---3--:R-:W-:Y:S05]  /*7470*/  BSYNC B0 ;  /* 0x0000000000007941 */ /* 0x008fea0003800000 */
.L_x_2985:
[----:B--2---:R-:W-:Y:S01]  /*7480*/  IADD3 R0, R15, 0x10, RZ ;  /* 0x000000100f007810 */ /* 0x004fe20007ffe0ff */
[----:B------:R2:W3:Y:S01]  /*7490*/  SHFL.IDX PT, R5, R13, 0x1, 0x181f ;  /* 0x00381f000d057f89 */ /* 0x0004e200000e0000 */
[----:B------:R-:W-:Y:S02]  /*74a0*/  BSSY B0, `(.L_x_2987) ;  /* 0x000000e000007945 */ /* 0x000fe40003800000 */
[----:B------:R-:W-:Y:S01]  /*74b0*/  ISETP.GE.AND P6, PT, R0, R18, PT ;  /* 0x000000120000720c */ /* 0x000fe20003fc6270 */
        /* <DEDUP_REMOVED lines=12> */
.L_x_2988:
[----:B------:R-:W-:Y:S05]  /*7580*/  BSYNC B0 ;  /* 0x0000000000007941 */ /* 0x000fea0003800000 */
.L_x_2987:
[----:B---3--:R-:W-:Y:S01]  /*7590*/  IADD3 R0, R15, 0x20, RZ ;  /* 0x000000200f007810 */ /* 0x008fe20007ffe0ff */
[----:B------:R3:W1:Y:S01]  /*75a0*/  SHFL.IDX PT, R5, R13, 0x2, 0x181f ;  /* 0x00581f000d057f89 */ /* 0x00066200000e0000 */
[----:B------:R-:W-:Y:S02]  /*75b0*/  BSSY B0, `(.L_x_2989) ;  /* 0x000000f000007945 */ /* 0x000fe40003800000 */
[----:B------:R-:W-:Y:S01]  /*75c0*/  ISETP.GE.AND P0, PT, R0, R18, PT ;  /* 0x000000120000720c */ /* 0x000fe20003f06270 */
[----:B----4-:R3:W4:Y:S03]  /*75d0*/  SHFL.IDX PT, R4, R14, 0x2, 0x181f ;  /* 0x00581f000e047f89 */ /* 0x01072600000e0000 */
[----:B------:R-:W-:-:S09]  /*75e0*/  P2R R37, PR, RZ, 0x1 ;  /* 0x00000001ff257803 */ /* 0x000fd20000000000 */
        /* <DEDUP_REMOVED lines=11> */
.L_x_2990:
[----:B------:R-:W-:Y:S05]  /*76a0*/  BSYNC B0 ;  /* 0x0000000000007941 */ /* 0x000fea0003800000 */
.L_x_2989:
[----:B-1----:R-:W-:Y:S01]  /*76b0*/  IADD3 R0, R15, 0x30, RZ ;  /* 0x000000300f007810 */ /* 0x002fe20007ffe0ff */
[----:B------:R1:W2:Y:S01]  /*76c0*/  SHFL.IDX PT, R5, R13, 0x3, 0x181f ;  /* 0x00781f000d057f89 */ /* 0x0002a200000e0000 */
        /* <DEDUP_REMOVED lines=15> */
.L_x_2992:
[----:B------:R-:W-:Y:S05]  /*77c0*/  BSYNC B0 ;  /* 0x0000000000007941 */ /* 0x000fea0003800000 */
.L_x_2991:
[----:B--2---:R-:W-:Y:S01]  /*77d0*/  IADD3 R0, R15, 0x40, RZ ;  /* 0x000000400f007810 */ /* 0x004fe20007ffe0ff */
        /* <DEDUP_REMOVED lines=16> */
.L_x_2994:
[----:B------:R-:W-:Y:S05]  /*78e0*/  BSYNC B0 ;  /* 0x0000000000007941 */ /* 0x000fea0003800000 */
.L_x_2993:
        /* <DEDUP_REMOVED lines=17> */
.L_x_2996:
[----:B------:R-:W-:Y:S05]  /*7a00*/  BSYNC B0 ;  /* 0x0000000000007941 */ /* 0x000fea0003800000 */
.L_x_2995:
        /* <DEDUP_REMOVED lines=17> */
.L_x_2998:
[----:B------:R-:W-:Y:S05]  /*7b20*/  BSYNC B0 ;  /* 0x0000000000007941 */ /* 0x000fea0003800000 */
.L_x_2997:
[----:B--2---:R-:W2:Y:S01]  /*7b30*/  LDL R148, [R1+0x30] ;  /* 0x0000300001947983 */ /* 0x004ea20000100800 */
[----:B-1----:R-:W-:Y:S01]  /*7b40*/  IADD3 R0, R15, 0x70, RZ ;  /* 0x000000700f007810 */ /* 0x002fe20007ffe0ff */
[----:B------:R-:W-:Y:S02]  /*7b50*/  IMAD.MOV.U32 R150, RZ, RZ, R24 ;  /* 0x000000ffff967224 */ /* 0x000fe400078e0018 */
[----:B----4-:R-:W1:Y:S01]  /*7b60*/  SHFL.IDX PT, R4, R14, 0x7, 0x181f ;  /* 0x00f81f000e047f89 */ /* 0x010e6200000e0000 */
[----:B------:R-:W-:Y:S01]  /*7b70*/  ISETP.GE.AND P4, PT, R0, R18, PT ;  /* 0x000000120000720c */ /* 0x000fe20003f86270 */
[----:B------:R-:W-:-:S02]  /*7b80*/  IMAD.MOV.U32 R151, RZ, RZ, R25 ;  /* 0x000000ffff977224 */ /* 0x000fc400078e0019 */
[----:B------:R-:W4:Y:S10]  /*7b90*/  SHFL.IDX PT, R5, R13, 0x7, 0x181f ;  /* 0x00f81f000d057f89 */ /* 0x000f3400000e0000 */
[----:B------:R-:W-:-:S04]  /*7ba0*/  @!P4 SHF.R.S32.HI R0, RZ, 0x1f, R16 ;  /* 0x0000001fff00c819 */ /* 0x000fc80000011410 */
[----:B------:R-:W-:Y:S01]  /*7bb0*/  @!P4 LEA.HI R0, R0, R16, RZ, 0x3 ;  /* 0x000000100000c211 */ /* 0x000fe200078f18ff */
[----:B------:R-:W-:-:S03]  /*7bc0*/  IMAD.MOV.U32 R116, RZ, RZ, 0x30 ;  /* 0x00000030ff747424 */ /* 0x000fc600078e00ff */
[----:B------:R-:W-:Y:S02]  /*7bd0*/  @!P4 LOP3.LUT R0, R0, 0xfffffff8, RZ, 0xc0, !PT ;  /* 0xfffffff80000c812 */ /* 0x000fe400078ec0ff */
[----:B-1----:R-:W-:Y:S01]  /*7be0*/  @!P4 LEA R6, P0, R17, R4, 0x1 ;  /* 0x000000041106c211 */ /* 0x002fe200078008ff */
[----:B------:R-:W-:-:S03]  /*7bf0*/  IMAD.WIDE.U32 R146, R116, c[0x0][0x1e0], RZ ;  /* 0x0000780074927a25 */ /* 0x000fc600078e00ff */
[----:B----4-:R-:W-:Y:S01]  /*7c00*/  @!P4 LEA.HI.X R7, R17, R5, R39, 0x1, P0 ;  /* 0x000000051107c211 */ /* 0x010fe200000f0c27 */
[----:B------:R-:W-:-:S04]  /*7c10*/  @!P4 IMAD.WIDE R4, R0, 0x2, R4 ;  /* 0x000000020004c825 */ /* 0x000fc800078e0204 */
[----:B------:R-:W-:Y:S02]  /*7c20*/  IMAD R0, R116, c[0x0][0x1e4], RZ ;  /* 0x0000790074007a24 */ /* 0x000fe400078e02ff */
[C---:B------:R-:W-:Y:S01]  /*7c30*/  IMAD R116, R208.reuse, -0x30, R116 ;  /* 0xffffffd0d0747824 */ /* 0x040fe200078e0274 */
[----:B------:R-:W-:Y:S01]  /*7c40*/  IADD3 R125, R208, -0x1, RZ ;  /* 0xffffffffd07d7810 */ /* 0x000fe20007ffe0ff */
[----:B------:R-:W-:Y:S02]  /*7c50*/  IMAD.IADD R144, R0, 0x1, R147 ;  /* 0x0000000100907824 */ /* 0x000fe400078e0293 */
[----:B------:R-:W-:Y:S01]  /*7c60*/  @!P4 IMAD.SHL.U32 R8, R239, 0x2, RZ ;  /* 0x00000002ef08c824 */ /* 0x000fe200078e00ff */
[----:B------:R-:W-:Y:S01]  /*7c70*/  SHF.R.S32.HI R136, RZ, 0x1f, R125 ;  /* 0x0000001fff887819 */ /* 0x000fe2000001147d */
[----:B------:R-:W-:Y:S02]  /*7c80*/  IMAD R0, R144, R125, RZ ;  /* 0x0000007d90007224 */ /* 0x000fe400078e02ff */
[----:B------:R-:W-:Y:S01]  /*7c90*/  IMAD.MOV.U32 R150, RZ, RZ, R22 ;  /* 0x000000ffff967224 */ /* 0x000fe200078e0016 */
[----:B------:R-:W-:Y:S01]  /*7ca0*/  @!PT LDS RZ, [RZ] ;  /* 0x00000000fffff984 */ /* 0x000fe20000000800 */
[----:B------:R1:W-:Y:S01]  /*7cb0*/  @!P4 LDGSTS.E.BYPASS.LTC128B.128 [R8+0xb880], [R6.64], !P3 ;  /* 0x0b8800000608cfae */ /* 0x0003e2000d901d4e */
[----:B------:R-:W-:-:S03]  /*7cc0*/  IMAD R0, R136, R146, R0 ;  /* 0x0000009288007224 */ /* 0x000fc600078e0200 */
[----:B------:R4:W-:Y:S01]  /*7cd0*/  @!P4 LDGSTS.E.BYPASS.LTC128B.128 [R8+0xf880], [R4.64], !P1 ;  /* 0x0f8800000408cfae */ /* 0x0009e2000c901d4e */
[----:B------:R-:W-:-:S03]  /*7ce0*/  IMAD.MOV.U32 R11, RZ, RZ, c[0x0][0x1e4] ;  /* 0x00007900ff0b7624 */ /* 0x000fc600078e00ff */
[----:B------:R-:W0:Y:S01]  /*7cf0*/  LDGDEPBAR ;  /* 0x00000000000079af */ /* 0x000e220000000000 */
[----:B-1----:R-:W-:Y:S02]  /*7d00*/  IMAD.MOV.U32 R7, RZ, RZ, c[0x0][0x1e0] ;  /* 0x00007800ff077624 */ /* 0x002fe400078e00ff */
[----:B----4-:R-:W-:-:S04]  /*7d10*/  IMAD.WIDE.U32 R4, R125, R146, R150 ;  /* 0x000000927d047225 */ /* 0x010fc800078e0096 */
[----:B------:R-:W-:Y:S01]  /*7d20*/  IMAD.IADD R10, R5, 0x1, R0 ;  /* 0x00000001050a7824 */ /* 0x000fe200078e0200 */
[----:B------:R-:W-:Y:S01]  /*7d30*/  BAR.SYNC.DEFER_BLOCKING 0x0 ;  /* 0x0000000000007b1d */ /* 0x000fe20000010000 */
[----:B------:R-:W-:-:S05]  /*7d40*/  LOP3.LUT P3, RZ, R161, 0x80, RZ, 0xc0, !PT ;  /* 0x00000080a1ff7812 */ /* 0x000fca000786c0ff */
[----:B------:R1:W-:Y:S01]  /*7d50*/  STL.64 [R1+0x48], R150 ;  /* 0x0000489601007387 */ /* 0x0003e20000100a00 */
[----:B------:R-:W-:Y:S02]  /*7d60*/  ULDC UR10, c[0x0][0x1e0] ;  /* 0x00007800000a7ab9 */ /* 0x000fe40000000800 */
[----:B------:R-:W-:Y:S01]  /*7d70*/  UIMAD.WIDE.U32 UR4, UR10, 0x20, URZ ;  /* 0x000000200a0478a5 */ /* 0x000fe2000f8e003f */
[----:B------:R-:W-:Y:S01]  /*7d80*/  BSSY B0, `(.L_x_2999) ;  /* 0x000001f000007945 */ /* 0x000fe20003800000 */
[----:B--2---:R-:W-:-:S04]  /*7d90*/  IADD3 R117, R116, R148, -R65 ;  /* 0x0000009474757210 */ /* 0x004fc80007ffe841 */
[----:B------:R-:W-:-:S13]  /*7da0*/  ISETP.GE.AND P0, PT, R117, 0x11, PT ;  /* 0x000000117500780c */ /* 0x000fda0003f06270 */
[----:B------:R-:W-:-:S04]  /*7db0*/  @P0 LEA R0, P1, R7, R4, 0x4 ;  /* 0x0000000407000211 */ /* 0x000fc800078220ff */
[----:B------:R-:W-:Y:S02]  /*7dc0*/  @P0 LEA.HI.X R7, R7, R10, R11, 0x4, P1 ;  /* 0x0000000a07070211 */ /* 0x000fe400008f240b */
[----:B------:R-:W-:-:S13]  /*7dd0*/  ISETP.GE.AND P1, PT, R117, 0x1, PT ;  /* 0x000000017500780c */ /* 0x000fda0003f26270 */
[----:B------:R-:W-:-:S04]  /*7de0*/  @P1 LEA R8, P2, R4, c[0x0][0x1c8], 0x1 ;  /* 0x0000720004081a11 */ /* 0x000fc800078408ff */
[----:B------:R-:W-:Y:S02]  /*7df0*/  @P1 LEA.HI.X R9, R4, c[0x0][0x1cc], R10, 0x1, P2 ;  /* 0x0000730004091a11 */ /* 0x000fe400010f0c0a */
[----:B------:R-:W-:-:S04]  /*7e00*/  @P0 LEA R6, P2, R0, c[0x0][0x1c8], 0x1 ;  /* 0x0000720000060a11 */ /* 0x000fc800078408ff */
[----:B------:R-:W-:Y:S02]  /*7e10*/  @P0 LEA.HI.X R7, R0, c[0x0][0x1cc], R7, 0x1, P2 ;  /* 0x0000730000070a11 */ /* 0x000fe400010f0c07 */
[----:B------:R-:W-:Y:S01]  /*7e20*/  LOP3.LUT P2, RZ, R161, 0x40, RZ, 0xc0, !PT ;  /* 0x00000040a1ff7812 */ /* 0x000fe2000784c0ff */
[----:B------:R-:W-:-:S12]  /*7e30*/  @P1 IMAD.SHL.U32 R0, R239, 0x2, RZ ;  /* 0x00000002ef001824 */ /* 0x000fd800078e00ff */
[----:B------:R-:W-:Y:S01]  /*7e40*/  @!PT LDS RZ, [RZ] ;  /* 0x00000000fffff984 */ /* 0x000fe20000000800 */
[----:B------:R-:W-:Y:S01]  /*7e50*/  @!PT LDS RZ, [RZ] ;  /* 0x00000000fffff984 */ /* 0x000fe20000000800 */
[----:B------:R-:W-:Y:S01]  /*7e60*/  @!PT LDS RZ, [RZ] ;  /* 0x00000000fffff984 */ /* 0x000fe20000000800 */
[----:B------:R2:W-:Y:S04]  /*7e70*/  @P1 LDGSTS.E.BYPASS.LTC128B.128 [R0+0x5080], [R8.64], !P2 ;  /* 0x0508000008001fae */ /* 0x0005e8000d101d4e */
[----:B------:R2:W-:Y:S02]  /*7e80*/  @P1 LDGSTS.E.BYPASS.LTC128B.128 [R0+0x6880], [R8.64+0x80], !P3 ;  /* 0x0688008008001fae */ /* 0x0005e4000d901d4e */
[----:B--2---:R-:W-:-:S05]  /*7e90*/  @P0 IMAD.SHL.U32 R0, R239, 0x2, RZ ;  /* 0x00000002ef000824 */ /* 0x004fca00078e00ff */
[----:B------:R2:W-:Y:S04]  /*7ea0*/  @P0 LDGSTS.E.BYPASS.LTC128B.128 [R0+0x5880], [R6.64], !P2 ;  /* 0x0588000006000fae */ /* 0x0005e8000d101d4e */
[----:B------:R2:W-:Y:S01]  /*7eb0*/  @P0 LDGSTS.E.BYPASS.LTC128B.128 [R0+0x7080], [R6.64+0x80], !P3 ;  /* 0x0708008006000fae */ /* 0x0005e2000d901d4e */
[----:B------:R-:W-:Y:S01]  /*7ec0*/  ISETP.GE.AND P0, PT, R117, 0x21, PT ;  /* 0x000000217500780c */ /* 0x000fe20003f06270 */
[----:B--2---:R-:W-:-:S05]  /*7ed0*/  IMAD.SHL.U32 R0, R11, 0x20, RZ ;  /* 0x000000200b007824 */ /* 0x004fca00078e00ff */
[----:B------:R-:W-:-:S07]  /*7ee0*/  IADD3 R0, R0, UR5, RZ ;  /* 0x0000000500007c10 */ /* 0x000fce000fffe0ff */
[----:B------:R-:W-:Y:S05]  /*7ef0*/  @!P0 BRA `(.L_x_3000) ;  /* 0x0000007000008947 */ /* 0x000fea0003800000 */
[----:B-1----:R-:W-:-:S05]  /*7f00*/  IADD3 R5, P0, R4, UR4, RZ ;  /* 0x0000000404057c10 */ /* 0x002fca000ff1e0ff */
[----:B------:R-:W-:Y:S01]  /*7f10*/  IMAD.X R0, R0, 0x1, R10, P0 ;  /* 0x0000000100007824 */ /* 0x000fe200000e060a */
[----:B------:R-:W-:-:S04]  /*7f20*/  LEA R4, P0, R5, c[0x0][0x1c8], 0x1 ;  /* 0x0000720005047a11 */ /* 0x000fc800078008ff */
[----:B------:R-:W-:Y:S01]  /*7f30*/  LEA.HI.X R5, R5, c[0x0][0x1cc], R0, 0x1, P0 ;  /* 0x0000730005057a11 */ /* 0x000fe200000f0c00 */
[----:B------:R-:W-:-:S05]  /*7f40*/  IMAD.SHL.U32 R0, R239, 0x2, RZ ;  /* 0x00000002ef007824 */ /* 0x000fca00078e00ff */
[----:B------:R1:W-:Y:S04]  /*7f50*/  LDGSTS.E.BYPASS.LTC128B.128 [R0+0x6080], [R4.64], !P2 ;  /* 0x0608000004007fae */ /* 0x0003e8000d101d4e */
[----:B------:R1:W-:Y:S02]  /*7f60*/  LDGSTS.E.BYPASS.LTC128B.128 [R0+0x7880], [R4.64+0x80], !P3 ;  /* 0x0788008004007fae */ /* 0x0003e4000d901d4e */
.L_x_3000:
[----:B-1----:R-:W-:Y:S05]  /*7f70*/  BSYNC B0 ;  /* 0x0000000000007941 */ /* 0x002fea0003800000 */
.L_x_2999:
[----:B------:R-:W-:Y:S01]  /*7f80*/  ISETP.LT.AND P0, PT, RZ, c[0x0][0x27c], PT ;  /* 0x00009f00ff007a0c */ /* 0x000fe20003f01270 */
[----:B------:R-:W0:Y:S01]  /*7f90*/  LDGDEPBAR ;  /* 0x00000000000079af */ /* 0x000e220000000000 */
[----:B------:R-:W-:-:S04]  /*7fa0*/  LEA.HI R141, R143, R191, RZ, 0x5 ;  /* 0x000000bf8f8d7211 */ /* 0x000fc800078f28ff */
[----:B------:R-:W-:-:S07]  /*7fb0*/  SHF.R.S32.HI R142, RZ, 0x5, R141 ;  /* 0x00000005ff8e7819 */ /* 0x000fce000001148d */
[----:B------:R-:W-:Y:S05]  /*7fc0*/  @P0 BRA `(.L_x_3001) ;  /* 0x0000002000000947 */ /* 0x000fea0003800000 */
[----:B------:R-:W-:-:S04]  /*7fd0*/  DEPBAR.LE SB0, 0x1 ;  /* 0x000080400000791a */ /* 0x000fc80000000000 */
[----:B------:R-:W-:Y:S05]  /*7fe0*/  BRA `(.L_x_3002) ;  /* 0x000092b000007947 */ /* 0x000fea0003800000 */
.L_x_3001:
        /* <DEDUP_REMOVED lines=9> */
[C---:B------:R-:W-:Y:S01]  /*8080*/  IMAD R5, R137.reuse, c[0x0][0x294], R0 ;  /* 0x0000a50089057a24 */ /* 0x040fe200078e0200 */
[----:B------:R-:W-:Y:S01]  /*8090*/  LEA R0, R64, R15, 0x4 ;  /* 0x0000000f40007211 */ /* 0x000fe200078e20ff */
[----:B------:R-:W-:Y:S01]  /*80a0*/  IMAD.WIDE.U32 R10, R137, c[0x0][0x290], RZ ;  /* 0x0000a400890a7a25 */ /* 0x000fe200078e00ff */
[----:B------:R-:W-:-:S04]  /*80b0*/  IADD3 R7, R4, R9, RZ ;  /* 0x0000000904077210 */ /* 0x000fc80007ffe0ff */
[----:B------:R-:W-:Y:S01]  /*80c0*/  IADD3 R5, R5, R11, RZ ;  /* 0x0000000b05057210 */ /* 0x000fe20007ffe0ff */
[----:B------:R-:W-:Y:S05]  /*80d0*/  @!P0 BRA `(.L_x_3003) ;  /* 0x000047f000008947 */ /* 0x000fea0003800000 */
[----:B------:R-:W-:Y:S01]  /*80e0*/  ISETP.NE.AND P1, PT, R157, 0x1, PT ;  /* 0x000000019d00780c */ /* 0x000fe20003f25270 */
[----:B------:R-:W-:Y:S01]  /*80f0*/  IMAD.SHL.U32 R68, R64, 0x4, RZ ;  /* 0x0000000440447824 */ /* 0x000fe200078e00ff */
[----:B------:R-:W-:Y:S01]  /*8100*/  BSSY B0, `(.L_x_3004) ;  /* 0x0000035000007945 */ /* 0x000fe20003800000 */
[----:B------:R-:W-:Y:S01]  /*8110*/  IMAD.MOV.U32 R6, RZ, RZ, R8 ;  /* 0x000000ffff067224 */ /* 0x000fe200078e0008 */
[----:B------:R-:W-:Y:S01]  /*8120*/  CS2R R34, SRZ ;  /* 0x0000000000227805 */ /* 0x000fe2000001ff00 */
[----:B------:R-:W-:Y:S01]  /*8130*/  CS2R R24, SRZ ;  /* 0x0000000000187805 */ /* 0x000fe2000001ff00 */
[C---:B------:R-:W-:Y:S01]  /*8140*/  ISETP.GE.AND P0, PT, R68.reuse, c[0x0][0x27c], PT ;  /* 0x00009f0044007a0c */ /* 0x040fe20003f06270 */
[----:B------:R-:W-:Y:S01]  /*8150*/  CS2R R20, SRZ ;  /* 0x0000000000147805 */ /* 0x000fe2000001ff00 */
[----:B------:R-:W-:Y:S01]  /*8160*/  IADD3 R91, R68, 0x20, RZ ;  /* 0x00000020445b7810 */ /* 0x000fe20007ffe0ff */
[----:B------:R-:W-:Y:S01]  /*8170*/  CS2R R26, SRZ ;  /* 0x00000000001a7805 */ /* 0x000fe2000001ff00 */
[----:B------:R-:W-:Y:S01]  /*8180*/  SEL R12, RZ, 0x1, P0 ;  /* 0x00000001ff0c7807 */ /* 0x000fe20000000000 */
[----:B------:R-:W-:-:S02]  /*8190*/  CS2R R22, SRZ ;  /* 0x0000000000167805 */ /* 0x000fc4000001ff00 */
        /* <DEDUP_REMOVED lines=9> */
[----:B------:R-:W-:Y:S02]  /*8230*/  IMAD R6, R4, c[0x0][0x290], RZ ;  /* 0x0000a40004067a24 */ /* 0x000fe400078e02ff */
[----:B------:R-:W-:Y:S02]  /*8240*/  IMAD.MOV.U32 R4, RZ, RZ, R10 ;  /* 0x000000ffff047224 */ /* 0x000fe400078e000a */
[----:B------:R1:W2:Y:S02]  /*8250*/  SHFL.IDX PT, R7, R15, RZ, 0x181f ;  /* 0x00181fff0f077589 */ /* 0x0002a400000e0000 */
[----:B------:R-:W-:-:S04]  /*8260*/  IMAD.WIDE.U32 R4, R0, c[0x0][0x290], R4 ;  /* 0x0000a40000047a25 */ /* 0x000fc800078e0004 */
[----:B------:R-:W-:Y:S01]  /*8270*/  IMAD R0, R0, c[0x0][0x294], R6 ;  /* 0x0000a50000007a24 */ /* 0x000fe200078e0206 */
[----:B---3--:R-:W-:Y:S01]  /*8280*/  LEA R14, P0, R4, c[0x0][0x288], 0x1 ;  /* 0x0000a200040e7a11 */ /* 0x008fe200078008ff */
[----:B------:R1:W3:Y:S02]  /*8290*/  SHFL.IDX PT, R6, R16, RZ, 0x181f ;  /* 0x00181fff10067589 */ /* 0x0002e400000e0000 */
[----:B------:R-:W-:-:S05]  /*82a0*/  IMAD.IADD R0, R5, 0x1, R0 ;  /* 0x0000000105007824 */ /* 0x000fca00078e0200 */
[----:B------:R-:W-:Y:S02]  /*82b0*/  LEA.HI.X R13, R4, c[0x0][0x28c], R0, 0x1, P0 ;  /* 0x0000a300040d7a11 */ /* 0x000fe400000f0c00 */
[----:B------:R-:W-:Y:S01]  /*82c0*/  ISETP.GE.AND P0, PT, R91, c[0x0][0x27c], PT ;  /* 0x00009f005b007a0c */ /* 0x000fe20003f06270 */
[----:B------:R1:W4:Y:S03]  /*82d0*/  SHFL.IDX PT, R4, R14, RZ, 0x181f ;  /* 0x00181fff0e047589 */ /* 0x00032600000e0000 */
[----:B------:R-:W-:Y:S01]  /*82e0*/  SEL R0, RZ, 0xffffffff, P0 ;  /* 0xffffffffff007807 */ /* 0x000fe20000000000 */
[----:B------:R1:W1:Y:S04]  /*82f0*/  SHFL.IDX PT, R5, R13, RZ, 0x181f ;  /* 0x00181fff0d057589 */ /* 0x00026800000e0000 */
[----:B------:R-:W-:-:S05]  /*8300*/  IMAD.SHL.U32 R0, R0, 0x2, RZ ;  /* 0x0000000200007824 */ /* 0x000fca00078e00ff */
[----:B------:R-:W-:Y:S01]  /*8310*/  LOP3.LUT R12, R0, 0x2, R12, 0xe2, !PT ;  /* 0x00000002000c7812 */ /* 0x000fe200078ee20c */
[----:B------:R-:W-:Y:S05]  /*8320*/  @P5 BRA `(.L_x_3005) ;  /* 0x0000012000005947 */ /* 0x000fea0003800000 */
[----:B--23--:R-:W-:Y:S01]  /*8330*/  LOP3.LUT R0, R12, 0x1, RZ, 0xc0, !PT ;  /* 0x000000010c007812 */ /* 0x00cfe200078ec0ff */
[----:B------:R-:W-:Y:S01]  /*8340*/  CS2R R20, SRZ ;  /* 0x0000000000147805 */ /* 0x000fe2000001ff00 */
[----:B------:R-:W-:Y:S02]  /*8350*/  CS2R R22, SRZ ;  /* 0x0000000000167805 */ /* 0x000fe4000001ff00 */
[----:B------:R-:W-:-:S13]  /*8360*/  ISETP.NE.U32.AND P0, PT, R0, 0x1, PT ;  /* 0x000000010000780c */ /* 0x000fda0003f05070 */
[----:B------:R-:W-:-:S04]  /*8370*/  @!P0 IMAD.WIDE R10, R68, 0x2, R6 ;  /* 0x00000002440a8825 */ /* 0x000fc800078e0206 */
        /* <DEDUP_REMOVED lines=13> */
.L_x_3005:
[----:B--23--:R-:W-:Y:S05]  /*8450*/  BSYNC B0 ;  /* 0x0000000000007941 */ /* 0x00cfea0003800000 */
.L_x_3004:
[----:B-1---5:R-:W-:Y:S01]  /*8460*/  IMAD.MOV.U32 R10, RZ, RZ, R24 ;  /* 0x000000ffff0a7224 */ /* 0x022fe200078e0018 */
        /* <DEDUP_REMOVED lines=42> */
.L_x_3007:
[----:B------:R-:W-:Y:S05]  /*8710*/  BSYNC B0 ;  /* 0x0000000000007941 */ /* 0x000fea0003800000 */
.L_x_3006:
        /* <DEDUP_REMOVED lines=46> */
.L_x_3009:
[----:B-1----:R-:W-:Y:S05]  /*8a00*/  BSYNC B0 ;  /* 0x0000000000007941 */ /* 0x002fea0003800000 */
.L_x_3008:
        /* <DEDUP_REMOVED lines=44> */
.L_x_3011:
[----:B------:R-:W-:Y:S05]  /*8cd0*/  BSYNC B0 ;  /* 0x0000000000007941 */ /* 0x000fea0003800000 */
.L_x_3010:
        /* <DEDUP_REMOVED lines=46> */
.L_x_3013:
[----:B-1----:R-:W-:Y:S05]  /*8fc0*/  BSYNC B0 ;  /* 0x0000000000007941 */ /* 0x002fea0003800000 */
.L_x_3012:
        /* <DEDUP_REMOVED lines=44> */
.L_x_3015:
[----:B------:R-:W-:Y:S05]  /*9290*/  BSYNC B0 ;  /* 0x0000000000007941 */ /* 0x000fea0003800000 */
.L_x_3014:
        /* <DEDUP_REMOVED lines=46> */
.L_x_3017:
[----:B-1----:R-:W-:Y:S05]  /*9580*/  BSYNC B0 ;  /* 0x0000000000007941 */ /* 0x002fea0003800000 */
.L_x_3016:
        /* <DEDUP_REMOVED lines=43> */
.L_x_3019:
[----:B------:R-:W-:Y:S05]  /*9840*/  BSYNC B0 ;  /* 0x0000000000007941 */ /* 0x000fea0003800000 */
.L_x_3018:
[----:B--2---:R-:W-:Y:S01]  /*9850*/  IMAD.IADD R5, R18, 0x1, -R212 ;  /* 0x0000000112057824 */ /* 0x004fe200078e0ad4 */
[----:B------:R-:W-:-:S04]  /*9860*/  DEPBAR.LE SB0, 0x1 ;  /* 0x000080400000791a */ /* 0x000fc80000000000 */
[----:B------:R-:W-:Y:S01]  /*9870*/  IMNMX R37, R5, 0x80, PT ;  /* 0x0000008005257817 */ /* 0x000fe20003800200 */
[----:B-----5:R-:W-:Y:S01]  /*9880*/  IMAD.MOV.U32 R0, RZ, RZ, R88 ;  /* 0x000000ffff007224 */ /* 0x020fe200078e0058 */
[----:B------:R-:W-:Y:S01]  /*9890*/  BSSY B1, `(.L_x_3020) ;  /* 0x000006b000017945 */ /* 0x000fe20003800000 */
[----:B---3--:R-:W-:Y:S01]  /*98a0*/  IMAD.MOV.U32 R6, RZ, RZ, R89 ;  /* 0x000000ffff067224 */ /* 0x008fe200078e0059 */
[----:B------:R-:W-:Y:S01]  /*98b0*/  BAR.SYNC.DEFER_BLOCKING 0x0 ;  /* 0x0000000000007b1d */ /* 0x000fe20000010000 */
[----:B------:R-:W-:Y:S01]  /*98c0*/  ISETP.GE.AND P0, PT, R65, R37, PT ;  /* 0x000000254100720c */ /* 0x000fe20003f06270 */
[----:B----4-:R-:W-:Y:S02]  /*98d0*/  IMAD.MOV.U32 R4, RZ, RZ, R82 ;  /* 0x000000ffff047224 */ /* 0x010fe400078e0052 */
        /* <DEDUP_REMOVED lines=57> */
.L_x_3023:
[----:B------:R-:W-:Y:S05]  /*9c70*/  BSYNC B0 ;  /* 0x0000000000007941 */ /* 0x000fea0003800000 */
.L_x_3022:
        /* <DEDUP_REMOVED lines=44> */
.L_x_3021:
[----:B------:R-:W-:Y:S05]  /*9f40*/  BSYNC B1 ;  /* 0x0000000000017941 */ /* 0x000fea0003800000 */
.L_x_3020:
        /* <DEDUP_REMOVED lines=49> */
.L_x_3027:
[----:B------:R-:W-:Y:S05]  /*a260*/  BSYNC B0 ;  /* 0x0000000000007941 */ /* 0x000fea0003800000 */
.L_x_3026:
        /* <DEDUP_REMOVED lines=44> */
.L_x_3025:
[----:B------:R-:W-:Y:S05]  /*a530*/  BSYNC B1 ;  /* 0x0000000000017941 */ /* 0x000fea0003800000 */
.L_x_3024:
        /* <DEDUP_REMOVED lines=49> */
.L_x_3031:
[----:B------:R-:W-:Y:S05]  /*a850*/  BSYNC B0 ;  /* 0x0000000000007941 */ /* 0x000fea0003800000 */
.L_x_3030:
        /* <DEDUP_REMOVED lines=44> */
.L_x_3029:
[----:B------:R-:W-:Y:S05]  /*ab20*/  BSYNC B1 ;  /* 0x0000000000017941 */ /* 0x000fea0003800000 */
.L_x_3028:
        /* <DEDUP_REMOVED lines=49> */
.L_x_3035:
[----:B------:R-:W-:Y:S05]  /*ae40*/  BSYNC B0 ;  /* 0x0000000000007941 */ /* 0x000fea0003800000 */
.L_x_3034:
        /* <DEDUP_REMOVED lines=44> */
.L_x_3033:
[----:B------:R-:W-:Y:S05]  /*b110*/  BSYNC B1 ;  /* 0x0000000000017941 */ /* 0x000fea0003800000 */
.L_x_3032:
        /* <DEDUP_REMOVED lines=49> */
.L_x_3039:
[----:B------:R-:W-:Y:S05]  /*b430*/  BSYNC B0 ;  /* 0x0000000000007941 */ /* 0x000fea0003800000 */
.L_x_3038:
        /* <DEDUP_REMOVED lines=44> */
.L_x_3037:
[----:B------:R-:W-:Y:S05]  /*b700*/  BSYNC B1 ;  /* 0x0000000000017941 */ /* 0x000fea0003800000 */
.L_x_3036:
        /* <DEDUP_REMOVED lines=49> */
.L_x_3043:
[----:B------:R-:W-:Y:S05]  /*ba20*/  BSYNC B0 ;  /* 0x0000000000007941 */ /* 0x000fea0003800000 */
.L_x_3042:
        /* <DEDUP_REMOVED lines=44> */
.L_x_3041:
[----:B------:R-:W-:Y:S05]  /*bcf0*/  BSYNC B1 ;  /* 0x0000000000017941 */ /* 0x000fea0003800000 */
.L_x_3040:
        /* <DEDUP_REMOVED lines=49> */
.L_x_3047:
[----:B------:R-:W-:Y:S05]  /*c010*/  BSYNC B0 ;  /* 0x0000000000007941 */ /* 0x000fea0003800000 */
.L_x_3046:
        /* <DEDUP_REMOVED lines=44> */
.L_x_3045:
[----:B------:R-:W-:Y:S05]  /*c2e0*/  BSYNC B1 ;  /* 0x0000000000017941 */ /* 0x000fea0003800000 */
.L_x_3044:
[----:B------:R-:W-:-:S04]  /*c2f0*/  IADD3 R0, R65, 0x70, RZ ;  /* 0x0000007041007810 */ /* 0x000fc80007ffe0ff */
        /* <DEDUP_REMOVED lines=47> */
.L_x_3050:
[----:B------:R-:W-:Y:S05]  /*c5f0*/  BSYNC B0 ;  /* 0x0000000000007941 */ /* 0x000fea0003800000 */
.L_x_3049:
        /* <DEDUP_REMOVED lines=21> */
[----:B------:R-:W-:Y:S01]  /*c750*/  HADD2.F32 R0, -RZ, R122.H0_H0 ;  /* 0x2000007aff007230 */ /* 0x000fe20000004100 */
[----:B------:R-:W-:Y:S01]  /*c760*/  FFMA.FTZ R16, R7, R16, R6 ;  /* 0x0000001007107223 */ /* 0x000fe20000010006 */
[----:B------:R-:W-:-:S02]  /*c770*/  HADD2.F32 R4, -RZ, R123.H0_H0 ;  /* 0x2000007bff047230 */ /* 0x000fc40000004100 */
[----:B------:R-:W-:Y:S01]  /*c780*/  HADD2.F32 R6, -RZ, R17.H0_H0 ;  /* 0x20000011ff067230 */ /* 0x000fe20000004100 */
[CC--:B------:R-:W-:Y:S02]  /*c790*/  FMUL.FTZ R11, R9.reuse, R0.reuse ;  /* 0x00000000090b7220 */ /* 0x0c0fe40000410000 */
[C---:B------:R-:W-:Y:S01]  /*c7a0*/  FMUL.FTZ R5, R10.reuse, R0 ;  /* 0x000000000a057220 */ /* 0x040fe20000410000 */
[----:B------:R-:W-:Y:S01]  /*c7b0*/  HADD2.F32 R0, -RZ, R122.H1_H1 ;  /* 0x3000007aff007230 */ /* 0x000fe20000004100 */
        /* <DEDUP_REMOVED lines=17> */
.L_x_3003:
        /* <DEDUP_REMOVED lines=8> */
[C---:B------:R-:W-:Y:S01]  /*c950*/  IMAD R4, R9.reuse, c[0x0][0x280], RZ ;  /* 0x0000a00009047a24 */ /* 0x040fe200078e02ff */
[----:B---3--:R-:W-:Y:S01]  /*c960*/  LEA R14, P0, R6, c[0x0][0x270], 0x1 ;  /* 0x00009c00060e7a11 */ /* 0x008fe200078008ff */
[----:B------:R-:W-:Y:S02]  /*c970*/  IMAD R9, R9, c[0x0][0x290], RZ ;  /* 0x0000a40009097a24 */ /* 0x000fe400078e02ff */
[----:B------:R-:W-:-:S04]  /*c980*/  IMAD R4, R0, c[0x0][0x284], R4 ;  /* 0x0000a10000047a24 */ /* 0x000fc800078e0204 */
[----:B------:R-:W-:-:S05]  /*c990*/  IMAD.IADD R4, R7, 0x1, R4 ;  /* 0x0000000107047824 */ /* 0x000fca00078e0204 */
[----:B------:R-:W-:Y:S01]  /*c9a0*/  LEA.HI.X R13, R6, c[0x0][0x274], R4, 0x1, P0 ;  /* 0x00009d00060d7a11 */ /* 0x000fe200000f0c04 */
[----:B------:R-:W-:Y:S01]  /*c9b0*/  IMAD.MOV.U32 R4, RZ, RZ, R10 ;  /* 0x000000ffff047224 */ /* 0x000fe200078e000a */
[----:B------:R-:W1:Y:S03]  /*c9c0*/  SHFL.IDX PT, R6, R14, RZ, 0x181f ;  /* 0x00181fff0e067589 */ /* 0x000e6600000e0000 */
        /* <DEDUP_REMOVED lines=8> */
[C---:B------:R-:W-:Y:S01]  /*ca50*/  @!P0 IMAD.SHL.U32 R4, R17.reuse, 0x2, RZ ;  /* 0x0000000211048824 */ /* 0x040fe200078e00ff */
[----:B------:R-:W-:-:S04]  /*ca60*/  @!P0 SHF.L.U64.HI R0, R17, 0x1, R39 ;  /* 0x0000000111008819 */ /* 0x000fc80000010227 */
        /* <DEDUP_REMOVED lines=10> */
[----:B--2---:R1:W2:Y:S01]  /*cb10*/  SHFL.IDX PT, R7, R14, 0x1, 0x181f ;  /* 0x00381f000e077f89 */ /* 0x0042a200000e0000 */
        /* <DEDUP_REMOVED lines=8> */
[----:B---3--:R-:W-:Y:S01]  /*cba0*/  IMAD.MOV.U32 R4, RZ, RZ, R24 ;  /* 0x000000ffff047224 */ /* 0x008fe200078e0018 */
[----:B------:R-:W-:Y:S01]  /*cbb0*/  MOV R6, R26 ;  /* 0x0000001a00067202 */ /* 0x000fe20000000f00 */
[----:B------:R-:W-:Y:S02]  /*cbc0*/  IMAD.MOV.U32 R0, RZ, RZ, R25 ;  /* 0x000000ffff007224 */ /* 0x000fe400078e0019 */
[----:B------:R-:W-:Y:S01]  /*cbd0*/  IMAD.MOV.U32 R5, RZ, RZ, R27 ;  /* 0x000000ffff057224 */ /* 0x000fe200078e001b */
[----:B------:R-:W-:Y:S02]  /*cbe0*/  PRMT R51, R6, 0x7610, R51 ;  /* 0x0000761006337816 */ /* 0x000fe40000000033 */
[----:B------:R-:W-:-:S02]  /*cbf0*/  PRMT R31, R4, 0x7610, R31 ;  /* 0x00007610041f7816 */ /* 0x000fc4000000001f */
[----:B------:R-:W-:Y:S02]  /*cc00*/  PRMT R28, R28, 0x5410, R0 ;  /* 0x000054101c1c7816 */ /* 0x000fe40000000000 */
[----:B------:R-:W-:Y:S01]  /*cc10*/  PRMT R32, R32, 0x5410, R5 ;  /* 0x0000541020207816 */ /* 0x000fe20000000005 */
[----:B----4-:R-:W-:Y:S01]  /*cc20*/  IMAD.MOV.U32 R6, RZ, RZ, R22 ;  /* 0x000000ffff067224 */ /* 0x010fe200078e0016 */
[----:B------:R-:W-:Y:S01]  /*cc30*/  MOV R5, R23 ;  /* 0x0000001700057202 */ /* 0x000fe20000000f00 */
[----:B------:R-:W-:Y:S02]  /*cc40*/  IMAD.MOV.U32 R4, RZ, RZ, R20 ;  /* 0x000000ffff047224 */ /* 0x000fe400078e0014 */
[----:B------:R-:W-:Y:S01]  /*cc50*/  IMAD.MOV.U32 R0, RZ, RZ, R21 ;  /* 0x000000ffff007224 */ /* 0x000fe200078e0015 */
[----:B------:R-:W-:Y:S02]  /*cc60*/  PRMT R31, R31, 0x5410, R6 ;  /* 0x000054101f1f7816 */ /* 0x000fe40000000006 */
[----:B------:R-:W-:-:S02]  /*cc70*/  PRMT R32, R5, 0x7610, R32 ;  /* 0x0000761005207816 */ /* 0x000fc40000000020 */
        /* <DEDUP_REMOVED lines=15> */
.L_x_3052:
[----:B-12---:R-:W-:Y:S05]  /*cd70*/  BSYNC B0 ;  /* 0x0000000000007941 */ /* 0x006fea0003800000 */
.L_x_3051:
[----:B------:R-:W1:Y:S01]  /*cd80*/  SHFL.IDX PT, R6, R14, 0x2, 0x181f ;  /* 0x00581f000e067f89 */ /* 0x000e6200000e0000 */
        /* <DEDUP_REMOVED lines=72> */
.L_x_3054:
[----:B-12---:R-:W-:Y:S05]  /*d210*/  BSYNC B0 ;  /* 0x0000000000007941 */ /* 0x006fea0003800000 */
.L_x_3053:
        /* <DEDUP_REMOVED lines=73> */
.L_x_3056:
[----:B-12---:R-:W-:Y:S05]  /*d6b0*/  BSYNC B0 ;  /* 0x0000000000007941 */ /* 0x006fea0003800000 */
.L_x_3055:
[----:B------:R-:W1:Y:S01]  /*d6c0*/  SHFL.IDX PT, R6, R14, 0x6, 0x181f ;  /* 0x00d81f000e067f89 */ /* 0x000e6200000e0000 */
[----:B------:R-:W-:Y:S01]  /*d6d0*/  ISETP.NE.AND P0, PT, R92, RZ, PT ;  /* 0x000000ff5c00720c */ /* 0x000fe20003f05270 */
[----:B------:R-:W-:Y:S01]  /*d6e0*/  CS2R R98, SRZ ;  /* 0x0000000000627805 */ /* 0x000fe2000001ff00 */
[----:B------:R-:W-:Y:S01]  /*d6f0*/  CS2R R96, SRZ ;  /* 0x0000000000607805 */ /* 0x000fe2000001ff00 */
[----:B------:R-:W2:Y:S01]  /*d700*/  SHFL.IDX PT, R4, R13, 0x6, 0x181f ;  /* 0x00d81f000d047f89 */ /* 0x000ea200000e0000 */
[----:B------:R-:W-:-:S03]  /*d710*/  ISETP.GE.OR P0, PT, R17, c[0x0][0x27c], P0 ;  /* 0x00009f0011007a0c */ /* 0x000fc60000706670 */
        /* <DEDUP_REMOVED lines=66> */
.L_x_3058:
[----:B-12---:R-:W-:Y:S05]  /*db40*/  BSYNC B0 ;  /* 0x0000000000007941 */ /* 0x006fea0003800000 */
.L_x_3057:
        /* <DEDUP_REMOVED lines=115> */
.L_x_3060:
[----:B------:R-:W-:Y:S05]  /*e280*/  BSYNC B0 ;  /* 0x0000000000007941 */ /* 0x000fea0003800000 */
.L_x_3059:
[----:B------:R-:W-:Y:S01]  /*e290*/  IADD3 R0, R65, 0x10, RZ ;  /* 0x0000001041007810 */ /* 0x000fe20007ffe0ff */
[----:B------:R-:W-:Y:S03]  /*e2a0*/  BSSY B0, `(.L_x_3061) ;  /* 0x000006c000007945 */ /* 0x000fe60003800000 */
[----:B------:R-:W-:-:S13]  /*e2b0*/  ISETP.GE.OR P0, PT, R0, R54, P2 ;  /* 0x000000360000720c */ /* 0x000fda0001706670 */
        /* <DEDUP_REMOVED lines=106> */
.L_x_3062:
[----:B------:R-:W-:Y:S05]  /*e960*/  BSYNC B0 ;  /* 0x0000000000007941 */ /* 0x000fea0003800000 */
.L_x_3061:
        /* <DEDUP_REMOVED lines=109> */
.L_x_3064:
[----:B------:R-:W-:Y:S05]  /*f040*/  BSYNC B0 ;  /* 0x0000000000007941 */ /* 0x000fea0003800000 */
.L_x_3063:
[----:B------:R-:W-:Y:S01]  /*f050*/  IADD3 R0, R65, 0x30, RZ ;  /* 0x0000003041007810 */ /* 0x000fe20007ffe0ff */
[----:B------:R-:W-:Y:S03]  /*f060*/  BSSY B0, `(.L_x_3065) ;  /* 0x000006c000007945 */ /* 0x000fe60003800000 */
[----:B------:R-:W-:-:S13]  /*f070*/  ISETP.GE.OR P0, PT, R0, R54, P2 ;  /* 0x000000360000720c */ /* 0x000fda0001706670 */
        /* <DEDUP_REMOVED lines=106> */
.L_x_3066:
[----:B------:R-:W-:Y:S05]  /*f720*/  BSYNC B0 ;  /* 0x0000000000007941 */ /* 0x000fea0003800000 */
.L_x_3065:
        /* <DEDUP_REMOVED lines=109> */
.L_x_3068:
[----:B------:R-:W-:Y:S05]  /*fe00*/  BSYNC B0 ;  /* 0x0000000000007941 */ /* 0x000fea0003800000 */
.L_x_3067:
        /* <DEDUP_REMOVED lines=109> */
.L_x_3070:
[----:B------:R-:W-:Y:S05]  /*104e0*/  BSYNC B0 ;  /* 0x0000000000007941 */ /* 0x000fea0003800000 */
.L_x_3069:
        /* <DEDUP_REMOVED lines=109> */
.L_x_3072:
[----:B------:R-:W-:Y:S05]  /*10bc0*/  BSYNC B0 ;  /* 0x0000000000007941 */ /* 0x000fea0003800000 */
.L_x_3071:
[----:B-1----:R-:W-:-:S04]  /*10bd0*/  IADD3 R4, R65, 0x70, RZ ;  /* 0x0000007041047810 */ /* 0x002fc80007ffe0ff */
[----:B------:R-:W-:-:S13]  /*10be0*/  ISETP.GE.OR P0, PT, R4, R54, P2 ;  /* 0x000000360400720c */ /* 0x000fda0001706670 */
        /* <DEDUP_REMOVED lines=69> */
[----:B------:R-:W-:Y:S01]  /*11040*/  HADD2.F32 R7, -RZ, R135.H0_H0 ;  /* 0x20000087ff077230 */ /* 0x000fe20000004100 */
[-C--:B------:R-:W-:Y:S01]  /*11050*/  FMUL.FTZ R6, R24, R4.reuse ;  /* 0x0000000418067220 */ /* 0x080fe20000410000 */
[----:B------:R-:W-:Y:S01]  /*11060*/  HADD2.F32 R0, -RZ, R134.H1_H1 ;  /* 0x30000086ff007230 */ /* 0x000fe20000004100 */
        /* <DEDUP_REMOVED lines=34> */
.L_x_3048:
[----:B------:R-:W-:Y:S05]  /*11290*/  BSYNC B2 ;  /* 0x0000000000027941 */ /* 0x000fea0003800000 */
.L_x_3002:
[----:B-1----:R-:W-:Y:S01]  /*112a0*/  SHF.R.S32.HI R7, RZ, 0x4, R140 ;  /* 0x00000004ff077819 */ /* 0x002fe2000001148c */
[----:B------:R-:W-:Y:S01]  /*112b0*/  IMAD.SHL.U32 R6, R64, 0x40, RZ ;  /* 0x0000004040067824 */ /* 0x000fe200078e00ff */
[----:B------:R-:W-:-:S04]  /*112c0*/  DEPBAR.LE SB0, 0x0 ;  /* 0x000080000000791a */ /* 0x000fc80000000000 */
[----:B------:R-:W-:Y:S01]  /*112d0*/  LEA.HI R0, R140, R7, RZ, 0x1 ;  /* 0x000000078c007211 */ /* 0x000fe200078f08ff */
[----:B------:R-:W-:Y:S01]  /*112e0*/  IMAD.SHL.U32 R4, R138, 0x40, RZ ;  /* 0x000000408a047824 */ /* 0x000fe200078e00ff */
[----:B------:R-:W-:Y:S01]  /*112f0*/  LOP3.LUT P0, RZ, R64, 0x2, RZ, 0xc0, !PT ;  /* 0x0000000240ff7812 */ /* 0x000fe2000780c0ff */
[----:B------:R-:W-:Y:S01]  /*11300*/  IMAD.SHL.U32 R5, R139, 0x40, RZ ;  /* 0x000000408b057824 */ /* 0x000fe200078e00ff */
[----:B------:R-:W-:Y:S01]  /*11310*/  LOP3.LUT R0, R0, 0xfffffffe, RZ, 0xc0, !PT ;  /* 0xfffffffe00007812 */ /* 0x000fe200078ec0ff */
[----:B------:R-:W-:Y:S01]  /*11320*/  IMAD.SHL.U32 R8, R65, 0x8, RZ ;  /* 0x0000000841087824 */ /* 0x000fe200078e00ff */
[----:B------:R-:W-:Y:S01]  /*11330*/  LOP3.LUT R4, R4, 0x1c0, RZ, 0xc0, !PT ;  /* 0x000001c004047812 */ /* 0x000fe200078ec0ff */
[----:B------:R-:W-:Y:S01]  /*11340*/  IMAD.MOV.U32 R24, RZ, RZ, R158 ;  /* 0x000000ffff187224 */ /* 0x000fe200078e009e */
[----:B------:R-:W-:Y:S01]  /*11350*/  LOP3.LUT R119, R5, 0xfffffe00, RZ, 0xc0, !PT ;  /* 0xfffffe0005777812 */ /* 0x000fe200078ec0ff */
[----:B------:R-:W-:Y:S01]  /*11360*/  IMAD.IADD R7, R7, 0x1, -R0 ;  /* 0x0000000107077824 */ /* 0x000fe200078e0a00 */
[----:B------:R-:W-:Y:S01]  /*11370*/  LOP3.LUT R0, R6, 0x1c0, RZ, 0xc0, !PT ;  /* 0x000001c006007812 */ /* 0x000fe200078ec0ff */
[----:B------:R-:W-:Y:S01]  /*11380*/  IMAD.MOV.U32 R25, RZ, RZ, R159 ;  /* 0x000000ffff197224 */ /* 0x000fe200078e009f */
[----:B------:R-:W-:Y:S01]  /*11390*/  ULDC.64 UR4, c[0x0][0x208] ;  /* 0x0000820000047ab9 */ /* 0x000fe20000000a00 */
[----:B------:R-:W-:Y:S01]  /*113a0*/  IMAD.SHL.U32 R6, R7, 0x8, RZ ;  /* 0x0000000807067824 */ /* 0x000fe200078e00ff */
[----:B------:R-:W-:Y:S01]  /*113b0*/  LOP3.LUT R5, R0, 0x8, R8, 0xf8, !PT ;  /* 0x0000000800057812 */ /* 0x000fe200078ef808 */
[----:B------:R-:W-:Y:S01]  /*113c0*/  IMAD.MOV.U32 R24, RZ, RZ, R154 ;  /* 0x000000ffff187224 */ /* 0x000fe200078e009a */
[----:B------:R-:W-:Y:S01]  /*113d0*/  SHF.R.U32.HI R0, RZ, 0x3, R0 ;  /* 0x00000003ff007819 */ /* 0x000fe20000011600 */
[----:B------:R-:W-:Y:S01]  /*113e0*/  USHF.L.U32 UR9, UR4, 0x5, URZ ;  /* 0x0000000504097899 */ /* 0x000fe2000800063f */
[----:B------:R-:W-:Y:S01]  /*113f0*/  LOP3.LUT R8, R4, 0x8, R6, 0xf8, !PT ;  /* 0x0000000804087812 */ /* 0x000fe200078ef806 */
[----:B------:R-:W-:Y:S01]  /*11400*/  UMOV UR6, 0x5 ;  /* 0x0000000500067882 */ /* 0x000fe20000000000 */
[----:B------:R-:W-:Y:S01]  /*11410*/  SHF.R.U32.HI R6, RZ, 0x3, R4 ;  /* 0x00000003ff067819 */ /* 0x000fe20000011604 */
[----:B------:R-:W-:Y:S01]  /*11420*/  IMAD R4, R142, 0x400, R119 ;  /* 0x000004008e047824 */ /* 0x000fe200078e0277 */
[----:B------:R-:W-:Y:S01]  /*11430*/  LOP3.LUT R0, R5, R0, RZ, 0x3c, !PT ;  /* 0x0000000005007212 */ /* 0x000fe200078e3cff */
[----:B------:R-:W-:Y:S01]  /*11440*/  USHF.L.U64.HI UR8, UR4, UR6, UR5 ;  /* 0x0000000604087299 */ /* 0x000fe20008010205 */
[----:B------:R-:W-:Y:S01]  /*11450*/  LOP3.LUT R118, R8, R6, RZ, 0x3c, !PT ;  /* 0x0000000608767212 */ /* 0x000fe200078e3cff */
[----:B------:R-:W-:Y:S04]  /*11460*/  STL.64 [R1+0x58], R24 ;  /* 0x0000581801007387 */ /* 0x000fe80000100a00 */
[----:B------:R-:W-:Y:S01]  /*11470*/  BAR.SYNC.DEFER_BLOCKING 0x0 ;  /* 0x0000000000007b1d */ /* 0x000fe20000010000 */
[----:B------:R-:W-:Y:S01]  /*11480*/  IMAD R0, R7, 0x200, R0 ;  /* 0x0000020007007824 */ /* 0x000fe200078e0200 */
[C---:B------:R-:W-:Y:S01]  /*11490*/  LOP3.LUT P5, RZ, R161.reuse, 0x40, RZ, 0xc0, !PT ;  /* 0x00000040a1ff7812 */ /* 0x040fe200078ac0ff */
[----:B------:R-:W-:Y:S01]  /*114a0*/  IMAD.IADD R4, R118, 0x1, R4 ;  /* 0x0000000176047824 */ /* 0x000fe200078e0204 */
[----:B------:R-:W-:Y:S01]  /*114b0*/  LOP3.LUT P4, RZ, R161, 0x80, RZ, 0xc0, !PT ;  /* 0x00000080a1ff7812 */ /* 0x000fe2000788c0ff */
[----:B------:R-:W-:Y:S01]  /*114c0*/  IMAD.SHL.U32 R220, R0, 0x2, RZ ;  /* 0x0000000200dc7824 */ /* 0x000fe200078e00ff */
[C---:B------:R-:W-:Y:S01]  /*114d0*/  ISETP.LT.OR P2, PT, R117.reuse, 0x1, P5 ;  /* 0x000000017500780c */ /* 0x040fe20002f41670 */
[----:B------:R-:W-:Y:S01]  /*114e0*/  IMAD.SHL.U32 R227, R4, 0x2, RZ ;  /* 0x0000000204e37824 */ /* 0x000fe200078e00ff */
[----:B------:R-:W-:Y:S01]  /*114f0*/  ISETP.LT.OR P3, PT, R117, 0x11, P4 ;  /* 0x000000117500780c */ /* 0x000fe20002761670 */
[----:B------:R-:W-:Y:S01]  /*11500*/  IMAD.SHL.U32 R239, R239, 0x2, RZ ;  /* 0x00000002efef7824 */ /* 0x000fe200078e00ff */
[C---:B------:R-:W-:Y:S01]  /*11510*/  IADD3 R0, R220.reuse, 0x5080, RZ ;  /* 0x00005080dc007810 */ /* 0x040fe20007ffe0ff */
[--C-:B------:R-:W-:Y:S01]  /*11520*/  IMAD R229, R3, 0x2, R227.reuse ;  /* 0x0000000203e57824 */ /* 0x100fe200078e02e3 */
[----:B------:R-:W-:Y:S01]  /*11530*/  IADD3 R231, R220, 0x50a0, RZ ;  /* 0x000050a0dce77810 */ /* 0x000fe20007ffe0ff */
[----:B------:R-:W-:Y:S01]  /*11540*/  IMAD R228, R2, 0x2, R227 ;  /* 0x0000000202e47824 */ /* 0x000fe200078e02e3 */
[----:B------:R-:W-:Y:S01]  /*11550*/  @P0 IADD3 R231, R0, -0x20, RZ ;  /* 0xffffffe000e70810 */ /* 0x000fe20007ffe0ff */
[----:B------:R-:W-:-:S02]  /*11560*/  IMAD R0, R136, c[0x0][0x208], RZ ;  /* 0x0000820088007a24 */ /* 0x000fc400078e02ff */
[----:B------:R-:W-:Y:S01]  /*11570*/  IMAD R230, R2, 0x2, R229 ;  /* 0x0000000202e67824 */ /* 0x000fe200078e02e5 */
[----:B------:R-:W-:Y:S01]  /*11580*/  IADD3 R237, R231, 0x800, RZ ;  /* 0x00000800e7ed7810 */ /* 0x000fe20007ffe0ff */
[----:B------:R-:W-:Y:S01]  /*11590*/  IMAD R0, R125, c[0x0][0x20c], R0 ;  /* 0x000083007d007a24 */ /* 0x000fe200078e0200 */
[----:B------:R-:W-:Y:S01]  /*115a0*/  IADD3 R236, R231, 0x1000, RZ ;  /* 0x00001000e7ec7810 */ /* 0x000fe20007ffe0ff */
[----:B------:R-:W-:Y:S01]  /*115b0*/  IMAD R232, R3, 0x2, R228 ;  /* 0x0000000203e87824 */ /* 0x000fe200078e02e4 */
[C---:B------:R-:W-:Y:S01]  /*115c0*/  IADD3 R235, R231.reuse, 0x1800, RZ ;  /* 0x00001800e7eb7810 */ /* 0x040fe20007ffe0ff */
[----:B------:R-:W-:Y:S01]  /*115d0*/  LDSM.16.M88.4 R4, [R220+0x5080] ;  /* 0x00508000dc04783b */ /* 0x000fe20000000200 */
[C---:B------:R-:W-:Y:S02]  /*115e0*/  IADD3 R234, R231.reuse, 0x2000, RZ ;  /* 0x00002000e7ea7810 */ /* 0x040fe40007ffe0ff */
[----:B------:R-:W-:Y:S01]  /*115f0*/  IADD3 R233, R231, 0x2800, RZ ;  /* 0x00002800e7e97810 */ /* 0x000fe20007ffe0ff */
[----:B---3--:R-:W1:Y:S04]  /*11600*/  LDSM.16.M88.4 R12, [R227+0x8080] ;  /* 0x00808000e30c783b */ /* 0x008e680000000200 */
[----:B------:R-:W2:Y:S04]  /*11610*/  LDSM.16.M88.4 R8, [R227+0xa080] ;  /* 0x00a08000e308783b */ /* 0x000ea80000000200 */
[----:B------:R-:W3:Y:S04]  /*11620*/  LDSM.16.M88.4 R16, [R220+0x5880] ;  /* 0x00588000dc10783b */ /* 0x000ee80000000200 */
[----:B------:R-:W4:Y:S04]  /*11630*/  LDSM.16.M88.4 R20, [R220+0x6080] ;  /* 0x00608000dc14783b */ /* 0x000f280000000200 */
[----:B------:R-:W-:Y:S04]  /*11640*/  LDSM.16.M88.4 R44, [R231+0x1000] ;  /* 0x00100000e72c783b */ /* 0x000fe80000000200 */
[----:B------:R-:W-:Y:S04]  /*11650*/  LDSM.16.M88.4 R36, [R231+0x800] ;  /* 0x00080000e724783b */ /* 0x000fe80000000200 */
[----:B------:R-:W-:Y:S01]  /*11660*/  LDSM.16.M88.4 R40, [R231] ;  /* 0x00000000e728783b */ /* 0x000fe20000000200 */
[-C--:B-1----:R-:W-:Y:S08]  /*11670*/  HMMA.16816.F32 R104, R12, R6.reuse, RZ ;  /* 0x000000060c68723c */ /* 0x082ff000000018ff */
[----:B--2---:R-:W-:Y:S07]  /*11680*/  HMMA.16816.F32 R60, R8, R6, RZ ;  /* 0x00000006083c723c */ /* 0x004fee00000018ff */
[----:B------:R-:W-:Y:S01]  /*11690*/  IMAD.WIDE.U32 R6, R125, c[0x0][0x208], RZ ;  /* 0x000082007d067a25 */ /* 0x000fe200078e00ff */
[----:B------:R-:W-:Y:S03]  /*116a0*/  HMMA.16816.F32 R92, R12, R4, RZ ;  /* 0x000000040c5c723c */ /* 0x000fe600000018ff */
[----:B------:R-:W-:-:S02]  /*116b0*/  IMAD.IADD R0, R7, 0x1, R0 ;  /* 0x0000000107007824 */ /* 0x000fc400078e0200 */
[----:B------:R-:W-:-:S03]  /*116c0*/  IMAD.WIDE.U32 R6, R6, 0x30, R24 ;  /* 0x0000003006067825 */ /* 0x000fc600078e0018 */
[----:B------:R-:W-:Y:S01]  /*116d0*/  HMMA.16816.F32 R52, R8, R4, RZ ;  /* 0x000000040834723c */ /* 0x000fe200000018ff */
[----:B------:R-:W-:-:S04]  /*116e0*/  IMAD R0, R0, 0x30, RZ ;  /* 0x0000003000007824 */ /* 0x000fc800078e02ff */
[----:B------:R-:W-:Y:S02]  /*116f0*/  IMAD.IADD R0, R7, 0x1, R0 ;  /* 0x0000000107007824 */ /* 0x000fe400078e0200 */
[C---:B------:R-:W-:Y:S01]  /*11700*/  LEA R4, P0, R6.reuse, c[0x0][0x1f8], 0x1 ;  /* 0x00007e0006047a11 */ /* 0x040fe200078008ff */
[----:B------:R-:W-:Y:S01]  /*11710*/  IMAD.U32 R7, RZ, RZ, UR9 ;  /* 0x00000009ff077e24 */ /* 0x000fe2000f8e00ff */
[----:B---3--:R-:W-:Y:S02]  /*11720*/  HMMA.16816.F32 R88, R12, R16, RZ ;  /* 0x000000100c58723c */ /* 0x008fe400000018ff */
[----:B------:R-:W-:Y:S01]  /*11730*/  LEA.HI.X R5, R6, c[0x0][0x1fc], R0, 0x1, P0 ;  /* 0x00007f0006057a11 */ /* 0x000fe200000f0c00 */
[----:B------:R-:W-:Y:S01]  /*11740*/  IMAD.MOV.U32 R0, RZ, RZ, 0x40 ;  /* 0x00000040ff007424 */ /* 0x000fe200078e00ff */
[----:B------:R-:W-:-:S04]  /*11750*/  IADD3 R24, P1, P0, R7, 0x80, R4 ;  /* 0x0000008007187810 */ /* 0x000fc8000783e004 */
[C---:B------:R-:W-:Y:S01]  /*11760*/  HMMA.16816.F32 R32, R8.reuse, R16, RZ ;  /* 0x000000100820723c */ /* 0x040fe200000018ff */
[----:B------:R-:W-:Y:S02]  /*11770*/  IADD3.X R25, RZ, UR8, R5, P1, P0 ;  /* 0x00000008ff197c10 */ /* 0x000fe40008fe0405 */
[----:B------:R-:W-:Y:S02]  /*11780*/  IADD3 R6, P0, R4, UR9, RZ ;  /* 0x0000000904067c10 */ /* 0x000fe4000ff1e0ff */
[----:B------:R-:W-:Y:S02]  /*11790*/  ISETP.LT.OR P1, PT, R117, 0x1, P4 ;  /* 0x000000017500780c */ /* 0x000fe40002721670 */
[----:B------:R-:W-:Y:S01]  /*117a0*/  IADD3.X R7, R5, UR8, RZ, P0, !PT ;  /* 0x0000000805077c10 */ /* 0x000fe200087fe4ff */
[----:B------:R-:W-:Y:S01]  /*117b0*/  HMMA.16816.F32 R56, R8, R18, RZ ;  /* 0x000000120838723c */ /* 0x000fe200000018ff */
[----:B------:R-:W-:-:S07]  /*117c0*/  ISETP.LT.OR P0, PT, R117, 0x11, P5 ;  /* 0x000000117500780c */ /* 0x000fce0002f01670 */
[----:B------:R-:W-:Y:S01]  /*117d0*/  HMMA.16816.F32 R100, R12, R18, RZ ;  /* 0x000000120c64723c */ /* 0x000fe200000018ff */
[----:B------:R-:W1:Y:S07]  /*117e0*/  LDSM.16.M88.4 R16, [R229+0xa080] ;  /* 0x00a08000e510783b */ /* 0x000e6e0000000200 */
[-C--:B----4-:R-:W-:Y:S08]  /*117f0*/  HMMA.16816.F32 R28, R8, R20.reuse, RZ ;  /* 0x00000014081c723c */ /* 0x090ff000000018ff */
[----:B------:R-:W-:Y:S08]  /*11800*/  HMMA.16816.F32 R80, R12, R20, RZ ;  /* 0x000000140c50723c */ /* 0x000ff000000018ff */
[-C--:B------:R-:W-:Y:S08]  /*11810*/  HMMA.16816.F32 R48, R8, R22.reuse, RZ ;  /* 0x000000160830723c */ /* 0x080ff000000018ff */
[----:B------:R-:W-:Y:S01]  /*11820*/  HMMA.16816.F32 R96, R12, R22, RZ ;  /* 0x000000160c60723c */ /* 0x000fe200000018ff */
[----:B------:R-:W2:Y:S04]  /*11830*/  LDSM.16.M88.4 R20, [R229+0x8080] ;  /* 0x00808000e514783b */ /* 0x000ea80000000200 */
[----:B------:R-:W-:Y:S01]  /*11840*/  @!PT LDS RZ, [RZ] ;  /* 0x00000000fffff984 */ /* 0x000fe20000000800 */
[----:B------:R-:W-:Y:S01]  /*11850*/  @!PT LDS RZ, [RZ] ;  /* 0x00000000fffff984 */ /* 0x000fe20000000800 */
[----:B------:R-:W-:Y:S01]  /*11860*/  @!PT LDS RZ, [RZ] ;  /* 0x00000000fffff984 */ /* 0x000fe20000000800 */
[----:B------:R3:W-:Y:S01]  /*11870*/  LDGSTS.E.BYPASS.LTC128B.128 [R239+0x2080], [R4.64], !P2 ;  /* 0x0208000004ef7fae */ /* 0x0007e2000d101d4e */
[----:B------:R-:W-:-:S03]  /*11880*/  LOP3.LUT P2, RZ, R64, 0x4, RZ, 0xc0, !PT ;  /* 0x0000000440ff7812 */ /* 0x000fc6000784c0ff */
[----:B------:R3:W-:Y:S01]  /*11890*/  LDGSTS.E.BYPASS.LTC128B.128 [R239+0x3880], [R4.64+0x80], !P1 ;  /* 0x0388008004ef7fae */ /* 0x0007e2000c901d4e */
[----:B------:R-:W-:Y:S01]  /*118a0*/  ISETP.LT.OR P1, PT, R117, 0x21, P5 ;  /* 0x000000217500780c */ /* 0x000fe20002f21670 */
[C---:B-1----:R-:W-:Y:S01]  /*118b0*/  HMMA.16816.F32 R84, R16.reuse, R44, R28 ;  /* 0x0000002c1054723c */ /* 0x042fe2000000181c */
[----:B------:R-:W-:Y:S01]  /*118c0*/  SEL R0, R0, 0xffffffc0, !P2 ;  /* 0xffffffc000007807 */ /* 0x000fe20005000000 */
[----:B------:R1:W-:Y:S04]  /*118d0*/  LDGSTS.E.BYPASS.LTC128B.128 [R239+0x2880], [R6.64], !P0 ;  /* 0x0288000006ef7fae */ /* 0x0003e8000c101d4e */
[----:B------:R-:W-:Y:S01]  /*118e0*/  IMAD.IADD R226, R220, 0x1, R0 ;  /* 0x00000001dce27824 */ /* 0x000fe200078e0200 */
[----:B------:R4:W-:Y:S01]  /*118f0*/  LDGSTS.E.BYPASS.LTC128B.128 [R239+0x4080], [R24.64], !P3 ;  /* 0x0408000018ef7fae */ /* 0x0009e2000d901d4e */
[----:B------:R-:W-:Y:S01]  /*11900*/  HMMA.16816.F32 R108, R16, R36, R32 ;  /* 0x00000024106c723c */ /* 0x000fe20000001820 */
[----:B------:R-:W-:-:S07]  /*11910*/  IMAD.IADD R225, R0, 0x1, R231 ;  /* 0x0000000100e17824 */ /* 0x000fce00078e02e7 */
[C---:B------:R-:W-:Y:S08]  /*11920*/  HMMA.16816.F32 R76, R16.reuse, R42, R60 ;  /* 0x0000002a104c723c */ /* 0x040ff0000000183c */
[----:B------:R-:W-:Y:S01]  /*11930*/  HMMA.16816.F32 R112, R16, R40, R52 ;  /* 0x000000281070723c */ /* 0x000fe20000001834 */
[----:B---3--:R-:W-:-:S04]  /*11940*/  IADD3 R4, P0, R6, UR9, RZ ;  /* 0x0000000906047c10 */ /* 0x008fc8000ff1e0ff */
[----:B------:R-:W-:Y:S02]  /*11950*/  IADD3.X R5, R7, UR8, RZ, P0, !PT ;  /* 0x0000000807057c10 */ /* 0x000fe400087fe4ff */
[----:B------:R-:W-:Y:S01]  /*11960*/  ISETP.LT.OR P0, PT, R117, 0x21, P4 ;  /* 0x000000217500780c */ /* 0x000fe20002701670 */
[C---:B------:R-:W-:Y:S02]  /*11970*/  HMMA.16816.F32 R72, R16.reuse, R38, R56 ;  /* 0x000000261048723c */ /* 0x040fe40000001838 */
[----:B------:R1:W-:Y:S06]  /*11980*/  LDGSTS.E.BYPASS.LTC128B.128 [R239+0x3080], [R4.64], !P1 ;  /* 0x0308000004ef7fae */ /* 0x0003ec000c901d4e */
[----:B------:R-:W-:Y:S04]  /*11990*/  HMMA.16816.F32 R68, R16, R46, R48 ;  /* 0x0000002e1044723c */ /* 0x000fe80000001830 */
[----:B------:R1:W-:Y:S01]  /*119a0*/  LDGSTS.E.BYPASS.LTC128B.128 [R239+0x4880], [R4.64+0x80], !P0 ;  /* 0x0488008004ef7fae */ /* 0x0003e2000c101d4e */
[----:B------:R-:W-:-:S03]  /*119b0*/  ISETP.GT.AND P0, PT, R125, UR7, PT ;  /* 0x000000077d007c0c */ /* 0x000fc6000bf04270 */
[----:B------:R-:W-:Y:S01]  /*119c0*/  LDSM.16.M88.4 R8, [R228+0xa080] ;  /* 0x00a08000e408783b */ /* 0x000fe20000000200 */
[C---:B--2---:R-:W-:Y:S03]  /*119d0*/  HMMA.16816.F32 R64, R20.reuse, R40, R92 ;  /* 0x000000281440723c */ /* 0x044fe6000000185c */
[----:B------:R-:W2:Y:S04]  /*119e0*/  LDSM.16.M88.4 R28, [R226+0x5080] ;  /* 0x00508000e21c783b */ /* 0x000ea80000000200 */
[----:B----4-:R-:W3:Y:S01]  /*119f0*/  LDSM.16.M88.4 R24, [R226+0x5880] ;  /* 0x00588000e218783b */ /* 0x010ee20000000200 */
[C---:B------:R-:W-:Y:S03]  /*11a00*/  HMMA.16816.F32 R52, R20.reuse, R36, R88 ;  /* 0x000000241434723c */ /* 0x040fe60000001858 */
[----:B------:R-:W4:Y:S04]  /*11a10*/  LDSM.16.M88.4 R32, [R226+0x6080] ;  /* 0x00608000e220783b */ /* 0x000f280000000200 */
[----:B------:R-:W3:Y:S01]  /*11a20*/  LDSM.16.M88.4 R12, [R228+0x8080] ;  /* 0x00808000e40c783b */ /* 0x000ee20000000200 */
[C---:B------:R-:W-:Y:S03]  /*11a30*/  HMMA.16816.F32 R48, R20.reuse, R44, R80 ;  /* 0x0000002c1430723c */ /* 0x040fe60000001850 */
[----:B------:R-:W-:Y:S04]  /*11a40*/  LDSM.16.M88.4 R60, [R225+0x800] ;  /* 0x00080000e13c783b */ /* 0x000fe80000000200 */
[----:B-1----:R-:W-:Y:S01]  /*11a50*/  LDSM.16.M88.4 R4, [R230+0xa080] ;  /* 0x00a08000e604783b */ /* 0x002fe20000000200 */
[C---:B------:R-:W-:Y:S03]  /*11a60*/  HMMA.16816.F32 R40, R20.reuse, R42, R104 ;  /* 0x0000002a1428723c */ /* 0x040fe60000001868 */
[----:B------:R-:W-:Y:S04]  /*11a70*/  LDSM.16.M88.4 R56, [R225+0x1000] ;  /* 0x00100000e138783b */ /* 0x000fe80000000200 */
[----:B------:R-:W0:Y:S01]  /*11a80*/  LDGDEPBAR ;  /* 0x00000000000079af */ /* 0x000e220000000000 */
[C---:B------:R-:W-:Y:S03]  /*11a90*/  HMMA.16816.F32 R16, R20.reuse, R38, R100 ;  /* 0x000000261410723c */ /* 0x040fe60000001864 */
[----:B------:R-:W1:Y:S05]  /*11aa0*/  LDSM.16.M88.4 R36, [R225] ;  /* 0x00000000e124783b */ /* 0x000e6a0000000200 */
[----:B------:R-:W-:Y:S01]  /*11ab0*/  HMMA.16816.F32 R44, R20, R46, R96 ;  /* 0x0000002e142c723c */ /* 0x000fe20000001860 */
[----:B------:R-:W1:Y:S07]  /*11ac0*/  LDSM.16.M88.4 R20, [R230+0x8080] ;  /* 0x00808000e614783b */ /* 0x000e6e0000000200 */
[C---:B--2---:R-:W-:Y:S08]  /*11ad0*/  HMMA.16816.F32 R80, R8.reuse, R30, R76 ;  /* 0x0000001e0850723c */ /* 0x044ff0000000184c */
[C---:B------:R-:W-:Y:S08]  /*11ae0*/  HMMA.16816.F32 R88, R8.reuse, R28, R112 ;  /* 0x0000001c0858723c */ /* 0x040ff00000001870 */
[C---:B---3--:R-:W-:Y:S08]  /*11af0*/  HMMA.16816.F32 R92, R8.reuse, R24, R108 ;  /* 0x00000018085c723c */ /* 0x048ff0000000186c */
[C---:B----4-:R-:W-:Y:S08]  /*11b00*/  HMMA.16816.F32 R84, R8.reuse, R32, R84 ;  /* 0x000000200854723c */ /* 0x050ff00000001854 */
[C---:B------:R-:W-:Y:S08]  /*11b10*/  HMMA.16816.F32 R72, R8.reuse, R26, R72 ;  /* 0x0000001a0848723c */ /* 0x040ff00000001848 */
[----:B------:R-:W-:Y:S08]  /*11b20*/  HMMA.16816.F32 R76, R8, R34, R68 ;  /* 0x00000022084c723c */ /* 0x000ff00000001844 */
[C---:B------:R-:W-:Y:S08]  /*11b30*/  HMMA.16816.F32 R8, R12.reuse, R28, R64 ;  /* 0x0000001c0c08723c */ /* 0x040ff00000001840 */
[C---:B------:R-:W-:Y:S01]  /*11b40*/  HMMA.16816.F32 R68, R12.reuse, R30, R40 ;  /* 0x0000001e0c44723c */ /* 0x040fe20000001828 */
[----:B------:R-:W-:Y:S07]  /*11b50*/  LDSM.16.M88.4 R28, [R220+0x6880] ;  /* 0x00688000dc1c783b */ /* 0x000fee0000000200 */
[C---:B------:R-:W-:Y:S01]  /*11b60*/  HMMA.16816.F32 R112, R12.reuse, R26, R16 ;  /* 0x0000001a0c70723c */ /* 0x040fe20000001810 */
[----:B------:R-:W2:Y:S07]  /*11b70*/  LDSM.16.M88.4 R16, [R227+0xe080] ;  /* 0x00e08000e310783b */ /* 0x000eae0000000200 */
[C---:B------:R-:W-:Y:S01]  /*11b80*/  HMMA.16816.F32 R104, R12.reuse, R24, R52 ;  /* 0x000000180c68723c */ /* 0x040fe20000001834 */
[----:B------:R-:W3:Y:S04]  /*11b90*/  LDSM.16.M88.4 R24, [R220+0x7080] ;  /* 0x00708000dc18783b */ /* 0x000ee80000000200 */
[----:B------:R-:W-:Y:S03]  /*11ba0*/  LDSM.16.M88.4 R52, [R231+0x1800] ;  /* 0x00180000e734783b */ /* 0x000fe60000000200 */
[C---:B------:R-:W-:Y:S01]  /*11bb0*/  HMMA.16816.F32 R108, R12.reuse, R32, R48 ;  /* 0x000000200c6c723c */ /* 0x040fe20000001830 */
[----:B------:R-:W-:Y:S07]  /*11bc0*/  LDSM.16.M88.4 R48, [R231+0x2000] ;  /* 0x00200000e730783b */ /* 0x000fee0000000200 */
[----:B------:R-:W-:Y:S01]  /*11bd0*/  HMMA.16816.F32 R44, R12, R34, R44 ;  /* 0x000000220c2c723c */ /* 0x000fe2000000182c */
[----:B------:R-:W4:Y:S07]  /*11be0*/  LDSM.16.M88.4 R12, [R220+0x7880] ;  /* 0x00788000dc0c783b */ /* 0x000f2e0000000200 */
        /* <DEDUP_REMOVED lines=8> */
[----:B------:R-:W1:Y:S07]  /*11c70*/  LDSM.16.M88.4 R4, [R229+0xe080] ;  /* 0x00e08000e504783b */ /* 0x000e6e0000000200 */
        /* <DEDUP_REMOVED lines=38> */
[----:B------:R-:W2:Y:S07]  /*11ee0*/  LDSM.16.M88.4 R24, [R225+0x2000] ;  /* 0x00200000e118783b */ /* 0x000eae0000000200 */
        /* <DEDUP_REMOVED lines=37> */
[----:B------:R-:W-:-:S03]  /*12140*/  LEA R4, P0, R6, c[0x0][0x1c8], 0x1 ;  /* 0x0000720006047a11 */ /* 0x000fc600078008ff */
[----:B------:R-:W-:Y:S02]  /*12150*/  IMAD.IADD R0, R7, 0x1, R0 ;  /* 0x0000000107007824 */ /* 0x000fe400078e0200 */
[----:B------:R-:W-:-:S03]  /*12160*/  IMAD.U32 R7, RZ, RZ, UR5 ;  /* 0x00000005ff077e24 */ /* 0x000fc6000f8e00ff */
        /* <DEDUP_REMOVED lines=8> */
[----:B------:R-:W-:Y:S01]  /*121f0*/  IADD3 R8, P0, R6, UR5, RZ ;  /* 0x0000000506087c10 */ /* 0x000fe2000ff1e0ff */
[----:B------:R1:W-:Y:S01]  /*12200*/  LDGSTS.E.BYPASS.LTC128B.128 [R239+0x6880], [R4.64+0x80], !P4 ;  /* 0x0688008004ef7fae */ /* 0x0003e2000e101d4e */
[----:B------:R-:W-:-:S02]  /*12210*/  IADD3.X R11, RZ, UR4, R5, P2, P1 ;  /* 0x00000004ff0b7c10 */ /* 0x000fc400097e2405 */
[----:B------:R-:W-:Y:S01]  /*12220*/  IADD3.X R9, R7, UR4, RZ, P0, !PT ;  /* 0x0000000407097c10 */ /* 0x000fe200087fe4ff */
[----:B------:R1:W-:Y:S04]  /*12230*/  LDGSTS.E.BYPASS.LTC128B.128 [R239+0x5880], [R6.64], !P5 ;  /* 0x0588000006ef7fae */ /* 0x0003e8000e901d4e */
[----:B------:R1:W-:Y:S04]  /*12240*/  LDGSTS.E.BYPASS.LTC128B.128 [R239+0x7080], [R10.64], !P4 ;  /* 0x070800000aef7fae */ /* 0x0003e8000e101d4e */
[----:B------:R1:W-:Y:S04]  /*12250*/  LDGSTS.E.BYPASS.LTC128B.128 [R239+0x6080], [R8.64], !P5 ;  /* 0x0608000008ef7fae */ /* 0x0003e8000e901d4e */
[----:B------:R1:W-:Y:S02]  /*12260*/  LDGSTS.E.BYPASS.LTC128B.128 [R239+0x7880], [R8.64+0x80], !P4 ;  /* 0x0788008008ef7fae */ /* 0x0003e4000e101d4e */
.L_x_3073:
        /* <DEDUP_REMOVED lines=16> */
[C---:B------:R-:W-:Y:S01]  /*12370*/  LOP3.LUT R10, R4.reuse, 0x1ffffffe, RZ, 0xc0, !PT ;  /* 0x1ffffffe040a7812 */ /* 0x040fe200078ec0ff */
[----:B------:R-:W-:Y:S01]  /*12380*/  IMAD.SHL.U32 R9, R4, 0x20, RZ ;  /* 0x0000002004097824 */ /* 0x000fe200078e00ff */
[----:B------:R-:W-:Y:S01]  /*12390*/  ISETP.NE.AND P0, PT, R157, 0x1, PT ;  /* 0x000000019d00780c */ /* 0x000fe20003f05270 */
[----:B------:R-:W-:Y:S01]  /*123a0*/  IMAD R4, R8, 0x10, R6 ;  /* 0x0000001008047824 */ /* 0x000fe200078e0206 */
[----:B------:R-:W-:Y:S01]  /*123b0*/  ISETP.GE.AND P1, PT, R153, 0x1, PT ;  /* 0x000000019900780c */ /* 0x000fe20003f26270 */
[----:B------:R-:W-:Y:S01]  /*123c0*/  IMAD.IADD R5, R5, 0x1, -R10 ;  /* 0x0000000105057824 */ /* 0x000fe200078e0a0a */
[----:B------:R-:W-:-:S05]  /*123d0*/  LOP3.LUT R6, R9, 0xffffffc0, RZ, 0xc0, !PT ;  /* 0xffffffc009067812 */ /* 0x000fca00078ec0ff */
[----:B------:R-:W-:-:S04]  /*123e0*/  IMAD.IADD R4, R6, 0x1, R4 ;  /* 0x0000000106047824 */ /* 0x000fc800078e0204 */
[----:B------:R-:W-:-:S04]  /*123f0*/  IMAD R8, R5, 0x8, R4 ;  /* 0x0000000805087824 */ /* 0x000fc800078e0204 */
[----:B------:R-:W-:Y:S01]  /*12400*/  @P0 IMAD.HI.U32 R4, R8, c[0x0][0x2c8], RZ ;  /* 0x0000b20008040a27 */ /* 0x000fe200078e00ff */
[----:B------:R1:W-:Y:S03]  /*12410*/  STL [R1+0x40], R8 ;  /* 0x0000400801007387 */ /* 0x0003e60000100800 */
[----:B------:R-:W-:Y:S01]  /*12420*/  IMAD.MOV.U32 R9, RZ, RZ, R8 ;  /* 0x000000ffff097224 */ /* 0x000fe200078e0008 */
[----:B------:R-:W-:Y:S02]  /*12430*/  @P0 SHF.R.U32.HI R9, RZ, c[0x0][0x2cc], R4 ;  /* 0x0000b300ff090a19 */ /* 0x000fe40000011604 */
[----:B------:R-:W-:-:S03]  /*12440*/  LOP3.LUT R4, R7, 0x7ffffffc, RZ, 0xc0, !PT ;  /* 0x7ffffffc07047812 */ /* 0x000fc600078ec0ff */
[----:B------:R-:W2:Y:S02]  /*12450*/  SHFL.IDX PT, R6, R9, RZ, 0x1c1f ;  /* 0x001c1fff09067589 */ /* 0x000ea400000e0000 */
[----:B------:R-:W-:Y:S01]  /*12460*/  IMAD.IADD R4, R0, 0x1, -R4 ;  /* 0x0000000100047824 */ /* 0x000fe200078e0a04 */
[----:B------:R-:W-:-:S03]  /*12470*/  IADD3 R0, R148, 0x1, R116 ;  /* 0x0000000194007810 */ /* 0x000fc60007ffe074 */
[----:B-1----:R-:W-:-:S04]  /*12480*/  IMAD.SHL.U32 R8, R4, 0x2, RZ ;  /* 0x0000000204087824 */ /* 0x002fc800078e00ff */
[--C-:B------:R-:W-:Y:S01]  /*12490*/  IMAD.IADD R13, R116, 0x1, -R8.reuse ;  /* 0x00000001740d7824 */ /* 0x100fe200078e0a08 */
[----:B------:R1:W-:Y:S01]  /*124a0*/  STL [R1+0x1c], R8 ;  /* 0x00001c0801007387 */ /* 0x0003e20000100800 */
[----:B------:R-:W-:Y:S02]  /*124b0*/  IADD3 R0, -R149, R0, -R8 ;  /* 0x0000000095007210 */ /* 0x000fe40007ffe908 */
[----:B------:R-:W-:Y:S02]  /*124c0*/  IADD3 R11, -R8, R148, R116 ;  /* 0x00000094080b7210 */ /* 0x000fe40007ffe174 */
[C---:B------:R-:W-:Y:S02]  /*124d0*/  IADD3 R10, R0.reuse, c[0x0][0x328], RZ ;  /* 0x0000ca00000a7a10 */ /* 0x040fe40007ffe0ff */
[----:B------:R-:W-:Y:S01]  /*124e0*/  IADD3 R12, R0, UR11, RZ ;  /* 0x0000000b000c7c10 */ /* 0x000fe2000fffe0ff */
[----:B------:R-:W-:Y:S02]  /*124f0*/  IMAD.IADD R0, R119, 0x1, R118 ;  /* 0x0000000177007824 */ /* 0x000fe400078e0276 */
[----:B--2---:R-:W-:-:S02]  /*12500*/  IMAD.IADD R5, R10, 0x1, R6 ;  /* 0x000000010a057824 */ /* 0x004fc400078e0206 */
        /* <DEDUP_REMOVED lines=14> */
.L_x_3076:
[----:B------:R-:W-:-:S04]  /*125f0*/  MOV R7, c[0x0][0x32c] ;  /* 0x0000cb0000077a02 */ /* 0x000fc80000000f00 */
[----:B------:R-:W-:-:S13]  /*12600*/  ISETP.NE.AND P0, PT, R7, 0x1, PT ;  /* 0x000000010700780c */ /* 0x000fda0003f05270 */
[----:B------:R-:W-:-:S05]  /*12610*/  @P0 IMAD.HI.U32 R7, R6, c[0x0][0x330], RZ ;  /* 0x0000cc0006070a27 */ /* 0x000fca00078e00ff */
[----:B------:R-:W-:Y:S02]  /*12620*/  @P0 SHF.R.U32.HI R6, RZ, c[0x0][0x334], R7 ;  /* 0x0000cd00ff060a19 */ /* 0x000fe40000011607 */
.L_x_3077:
[----:B------:R-:W-:Y:S05]  /*12630*/  BSYNC B0 ;  /* 0x0000000000007941 */ /* 0x000fea0003800000 */
.L_x_3075:
[----:B------:R-:W-:-:S05]  /*12640*/  IMAD R6, R6, c[0x0][0x32c], R13 ;  /* 0x0000cb0006067a24 */ /* 0x000fca00078e020d */
[----:B------:R-:W-:Y:S02]  /*12650*/  IADD3 R7, R6, c[0x0][0x32c], RZ ;  /* 0x0000cb0006077a10 */ /* 0x000fe40007ffe0ff */
[----:B------:R-:W-:Y:S02]  /*12660*/  IMNMX R4, R4, R6, !PT ;  /* 0x0000000604047217 */ /* 0x000fe40007800200 */
[----:B------:R-:W-:Y:S02]  /*12670*/  IMNMX R5, R5, R7, PT ;  /* 0x0000000705057217 */ /* 0x000fe40003800200 */
.L_x_3074:
[----:B-1----:R-:W1:Y:S02]  /*12680*/  SHFL.IDX PT, R8, R9, 0x1, 0x1c1f ;  /* 0x003c1f0009087f89 */ /* 0x002e6400000e0000 */
[----:B-1----:R-:W-:Y:S01]  /*12690*/  IMAD.IADD R7, R10, 0x1, R8 ;  /* 0x000000010a077824 */ /* 0x002fe200078e0208 */
[----:B------:R-:W-:-:S04]  /*126a0*/  IADD3 R6, R12, R8, RZ ;  /* 0x000000080c067210 */ /* 0x000fc80007ffe0ff */
        /* <DEDUP_REMOVED lines=13> */
.L_x_3080:
[----:B------:R-:W-:-:S04]  /*12780*/  MOV R14, c[0x0][0x32c] ;  /* 0x0000cb00000e7a02 */ /* 0x000fc80000000f00 */
[----:B------:R-:W-:-:S13]  /*12790*/  ISETP.NE.AND P0, PT, R14, 0x1, PT ;  /* 0x000000010e00780c */ /* 0x000fda0003f05270 */
[----:B------:R-:W-:-:S05]  /*127a0*/  @P0 IMAD.HI.U32 R14, R8, c[0x0][0x330], RZ ;  /* 0x0000cc00080e0a27 */ /* 0x000fca00078e00ff */
[----:B------:R-:W-:Y:S02]  /*127b0*/  @P0 SHF.R.U32.HI R8, RZ, c[0x0][0x334], R14 ;  /* 0x0000cd00ff080a19 */ /* 0x000fe4000001160e */
.L_x_3081:
[----:B------:R-:W-:Y:S05]  /*127c0*/  BSYNC B0 ;  /* 0x0000000000007941 */ /* 0x000fea0003800000 */
.L_x_3079:
[----:B------:R-:W-:-:S05]  /*127d0*/  IMAD R8, R8, c[0x0][0x32c], R13 ;  /* 0x0000cb0008087a24 */ /* 0x000fca00078e020d */
[----:B------:R-:W-:Y:S02]  /*127e0*/  IADD3 R14, R8, c[0x0][0x32c], RZ ;  /* 0x0000cb00080e7a10 */ /* 0x000fe40007ffe0ff */
[----:B------:R-:W-:Y:S02]  /*127f0*/  IMNMX R6, R6, R8, !PT ;  /* 0x0000000806067217 */ /* 0x000fe40007800200 */
[----:B------:R-:W-:Y:S02]  /*12800*/  IMNMX R7, R7, R14, PT ;  /* 0x0000000e07077217 */ /* 0x000fe40003800200 */
.L_x_3078:
[C---:B------:R-:W-:Y:S01]  /*12810*/  ISETP.GE.AND P0, PT, R116.reuse, 0x2, PT ;  /* 0x000000027400780c */ /* 0x040fe20003f06270 */
[----:B------:R-:W1:Y:S01]  /*12820*/  SHFL.IDX PT, R8, R9, 0x2, 0x1c1f ;  /* 0x005c1f0009087f89 */ /* 0x000e6200000e0000 */
[----:B------:R-:W-:Y:S02]  /*12830*/  ISETP.GE.AND P1, PT, R116, 0x9, PT ;  /* 0x000000097400780c */ /* 0x000fe40003f26270 */
[----:B------:R-:W-:Y:S02]  /*12840*/  P2R R20, PR, RZ, 0x1 ;  /* 0x00000001ff147803 */ /* 0x000fe40000000000 */
[----:B------:R-:W-:-:S02]  /*12850*/  ISETP.GT.AND P0, PT, R4, 0x1, !P0 ;  /* 0x000000010400780c */ /* 0x000fc40004704270 */
[C---:B------:R-:W-:Y:S02]  /*12860*/  ISETP.GE.AND P6, PT, R116.reuse, 0xa, PT ;  /* 0x0000000a7400780c */ /* 0x040fe40003fc6270 */
[----:B------:R-:W-:Y:S02]  /*12870*/  ISETP.LT.OR P0, PT, R5, 0x2, P0 ;  /* 0x000000020500780c */ /* 0x000fe40000701670 */
[----:B------:R-:W-:Y:S02]  /*12880*/  ISETP.GE.AND P5, PT, R116, 0x11, PT ;  /* 0x000000117400780c */ /* 0x000fe40003fa6270 */
[----:B------:R-:W-:Y:S02]  /*12890*/  FSEL R22, R49, -INF , !P0 ;  /* 0xff80000031167808 */ /* 0x000fe40004000000 */
[----:B------:R-:W-:Y:S02]  /*128a0*/  ISETP.GT.AND P0, PT, R4, 0x8, !P1 ;  /* 0x000000080400780c */ /* 0x000fe40004f04270 */
[----:B------:R-:W-:-:S02]  /*128b0*/  ISETP.GE.AND P4, PT, R116, 0x12, PT ;  /* 0x000000127400780c */ /* 0x000fc40003f86270 */
[C---:B------:R-:W-:Y:S02]  /*128c0*/  ISETP.LT.OR P0, PT, R5.reuse, 0x9, P0 ;  /* 0x000000090500780c */ /* 0x040fe40000701670 */
        /* <DEDUP_REMOVED lines=41> */
[----:B-1----:R-:W-:-:S03]  /*12b60*/  IMAD.IADD R4, R12, 0x1, R8 ;  /* 0x000000010c047824 */ /* 0x002fc600078e0208 */
[----:B------:R-:W-:Y:S01]  /*12b70*/  ISETP.LT.OR P0, PT, R5, 0x2a, P0 ;  /* 0x0000002a0500780c */ /* 0x000fe20000701670 */
[----:B------:R-:W-:-:S03]  /*12b80*/  IMAD.IADD R5, R10, 0x1, R8 ;  /* 0x000000010a057824 */ /* 0x000fc600078e0208 */
[----:B------:R-:W-:Y:S02]  /*12b90*/  FSEL R164, R29, -INF , !P0 ;  /* 0xff8000001da47808 */ /* 0x000fe40004000000 */
[----:B------:R-:W-:Y:S02]  /*12ba0*/  ISETP.GE.AND P0, PT, R153, 0x1, PT ;  /* 0x000000019900780c */ /* 0x000fe40003f06270 */
[----:B------:R-:W-:-:S11]  /*12bb0*/  IMNMX R5, R5, R11, PT ;  /* 0x0000000b05057217 */ /* 0x000fd60003800200 */
        /* <DEDUP_REMOVED lines=12> */
.L_x_3084:
[----:B------:R-:W-:-:S04]  /*12c80*/  MOV R19, c[0x0][0x32c] ;  /* 0x0000cb0000137a02 */ /* 0x000fc80000000f00 */
[----:B------:R-:W-:-:S13]  /*12c90*/  ISETP.NE.AND P0, PT, R19, 0x1, PT ;  /* 0x000000011300780c */ /* 0x000fda0003f05270 */
[----:B------:R-:W-:-:S05]  /*12ca0*/  @P0 IMAD.HI.U32 R19, R8, c[0x0][0x330], RZ ;  /* 0x0000cc0008130a27 */ /* 0x000fca00078e00ff */
[----:B------:R-:W-:Y:S02]  /*12cb0*/  @P0 SHF.R.U32.HI R8, RZ, c[0x0][0x334], R19 ;  /* 0x0000cd00ff080a19 */ /* 0x000fe40000011613 */
.L_x_3085:
[----:B------:R-:W-:Y:S05]  /*12cc0*/  BSYNC B0 ;  /* 0x0000000000007941 */ /* 0x000fea0003800000 */
.L_x_3083:
[----:B------:R-:W-:-:S05]  /*12cd0*/  IMAD R8, R8, c[0x0][0x32c], R13 ;  /* 0x0000cb0008087a24 */ /* 0x000fca00078e020d */
[----:B------:R-:W-:Y:S02]  /*12ce0*/  IADD3 R19, R8, c[0x0][0x32c], RZ ;  /* 0x0000cb0008137a10 */ /* 0x000fe40007ffe0ff */
[----:B------:R-:W-:Y:S02]  /*12cf0*/  IMNMX R4, R4, R8, !PT ;  /* 0x0000000804047217 */ /* 0x000fe40007800200 */
[----:B------:R-:W-:Y:S02]  /*12d00*/  IMNMX R5, R5, R19, PT ;  /* 0x0000001305057217 */ /* 0x000fe40003800200 */
.L_x_3082:
[----:B------:R-:W-:Y:S02]  /*12d10*/  ISETP.NE.AND P0, PT, R18, RZ, PT ;  /* 0x000000ff1200720c */ /* 0x000fe40003f05270 */
[----:B------:R-:W-:Y:S02]  /*12d20*/  P2R R8, PR, RZ, 0x10 ;  /* 0x00000010ff087803 */ /* 0x000fe40000000000 */
        /* <DEDUP_REMOVED lines=30> */
[----:B------:R-:W-:-:S04]  /*12f10*/  ISETP.GT.AND P0, PT, R6, RZ, !P1 ;  /* 0x000000ff0600720c */ /* 0x000fc80004f04270 */
[----:B------:R-:W-:-:S04]  /*12f20*/  ISETP.LT.OR P0, PT, R7, 0x1, P0 ;  /* 0x000000010700780c */ /* 0x000fc80000701670 */
[----:B------:R-:W-:Y:S02]  /*12f30*/  FSEL R19, R50, -INF , !P0 ;  /* 0xff80000032137808 */ /* 0x000fe40004000000 */
[----:B------:R-:W-:-:S04]  /*12f40*/  ISETP.NE.AND P0, PT, R15, RZ, PT ;  /* 0x000000ff0f00720c */ /* 0x000fc80003f05270 */
[----:B------:R-:W-:-:S04]  /*12f50*/  ISETP.GT.AND P0, PT, R6, 0x28, !P0 ;  /* 0x000000280600780c */ /* 0x000fc80004704270 */
[----:B------:R-:W-:-:S04]  /*12f60*/  ISETP.LT.OR P0, PT, R7, 0x29, P0 ;  /* 0x000000290700780c */ /* 0x000fc80000701670 */
[----:B------:R-:W-:Y:S02]  /*12f70*/  FSEL R157, R30, -INF , !P0 ;  /* 0xff8000001e9d7808 */ /* 0x000fe40004000000 */
[----:B------:R-:W-:-:S04]  /*12f80*/  ISETP.NE.AND P0, PT, R14, RZ, PT ;  /* 0x000000ff0e00720c */ /* 0x000fc80003f05270 */
[----:B------:R-:W-:Y:S02]  /*12f90*/  ISETP.GT.AND P0, PT, R6, 0x29, !P0 ;  /* 0x000000290600780c */ /* 0x000fe40004704270 */
[----:B------:R-:W1:Y:S02]  /*12fa0*/  SHFL.IDX PT, R6, R9, 0x3, 0x1c1f ;  /* 0x007c1f0009067f89 */ /* 0x000e6400000e0000 */
[----:B------:R-:W-:-:S04]  /*12fb0*/  ISETP.LT.OR P0, PT, R7, 0x2a, P0 ;  /* 0x0000002a0700780c */ /* 0x000fc80000701670 */
[----:B------:R-:W-:Y:S02]  /*12fc0*/  FSEL R147, R31, -INF , !P0 ;  /* 0xff8000001f937808 */ /* 0x000fe40004000000 */
[----:B------:R-:W-:-:S04]  /*12fd0*/  ISETP.GT.AND P0, PT, R4, RZ, !P1 ;  /* 0x000000ff0400720c */ /* 0x000fc80004f04270 */
[----:B------:R-:W-:-:S04]  /*12fe0*/  ISETP.LT.OR P0, PT, R5, 0x1, P0 ;  /* 0x000000010500780c */ /* 0x000fc80000701670 */
[----:B------:R-:W-:Y:S02]  /*12ff0*/  FSEL R53, R84, -INF , !P0 ;  /* 0xff80000054357808 */ /* 0x000fe40004000000 */
[----:B------:R-:W-:Y:S02]  /*13000*/  ISETP.GT.AND P0, PT, R4, 0x1, !P4 ;  /* 0x000000010400780c */ /* 0x000fe40006704270 */
[----:B------:R-:W-:Y:S02]  /*13010*/  ISETP.NE.AND P4, PT, R8, RZ, PT ;  /* 0x000000ff0800720c */ /* 0x000fe40003f85270 */
        /* <DEDUP_REMOVED lines=53> */
.L_x_3088:
[----:B------:R-:W-:-:S04]  /*13370*/  MOV R7, c[0x0][0x32c] ;  /* 0x0000cb0000077a02 */ /* 0x000fc80000000f00 */
[----:B------:R-:W-:-:S13]  /*13380*/  ISETP.NE.AND P0, PT, R7, 0x1, PT ;  /* 0x000000010700780c */ /* 0x000fda0003f05270 */
[----:B------:R-:W-:-:S05]  /*13390*/  @P0 IMAD.HI.U32 R7, R6, c[0x0][0x330], RZ ;  /* 0x0000cc0006070a27 */ /* 0x000fca00078e00ff */
[----:B------:R-:W-:Y:S02]  /*133a0*/  @P0 SHF.R.U32.HI R6, RZ, c[0x0][0x334], R7 ;  /* 0x0000cd00ff060a19 */ /* 0x000fe40000011607 */
.L_x_3089:
[----:B------:R-:W-:Y:S05]  /*133b0*/  BSYNC B0 ;  /* 0x0000000000007941 */ /* 0x000fea0003800000 */
.L_x_3087:
[----:B------:R-:W-:-:S05]  /*133c0*/  IMAD R6, R6, c[0x0][0x32c], R13 ;  /* 0x0000cb0006067a24 */ /* 0x000fca00078e020d */
[----:B------:R-:W-:Y:S02]  /*133d0*/  IADD3 R7, R6, c[0x0][0x32c], RZ ;  /* 0x0000cb0006077a10 */ /* 0x000fe40007ffe0ff */
[----:B------:R-:W-:Y:S02]  /*133e0*/  IMNMX R4, R4, R6, !PT ;  /* 0x0000000604047217 */ /* 0x000fe40007800200 */
[----:B------:R-:W-:Y:S02]  /*133f0*/  IMNMX R5, R5, R7, PT ;  /* 0x0000000705057217 */ /* 0x000fe40003800200 */
.L_x_3086:
        /* <DEDUP_REMOVED lines=16> */
[----:B------:R-:W-:Y:S01]  /*13500*/  LDSM.16.MT88.4 R32, [R221+0x2080] ;  /* 0x00208000dd20783b */ /* 0x000fe20000004200 */
[----:B------:R-:W-:Y:S02]  /*13510*/  FMNMX.FTZ R168, R63, R168, !PT ;  /* 0x000000a83fa87209 */ /* 0x000fe40007810000 */
[----:B------:R-:W-:Y:S01]  /*13520*/  FMNMX.FTZ R169, R65, R169, !PT ;  /* 0x000000a941a97209 */ /* 0x000fe20007810000 */
[----:B------:R-:W-:Y:S01]  /*13530*/  LDSM.16.MT88.4 R28, [R222+0x2080] ;  /* 0x00208000de1c783b */ /* 0x000fe20000004200 */
[----:B------:R-:W-:Y:S02]  /*13540*/  FMNMX.FTZ R168, R62, R168, !PT ;  /* 0x000000a83ea87209 */ /* 0x000fe40007810000 */
[----:B------:R-:W-:Y:S01]  /*13550*/  FMNMX.FTZ R169, R68, R169, !PT ;  /* 0x000000a944a97209 */ /* 0x000fe20007810000 */
[----:B------:R-:W-:Y:S01]  /*13560*/  LDSM.16.MT88.4 R36, [R222+0x3880] ;  /* 0x00388000de24783b */ /* 0x000fe20000004200 */
[----:B------:R-:W-:-:S02]  /*13570*/  ISETP.NE.AND P0, PT, R18, RZ, PT ;  /* 0x000000ff1200720c */ /* 0x000fc40003f05270 */
[----:B------:R-:W-:Y:S01]  /*13580*/  FMNMX.FTZ R169, R170, R169, !PT ;  /* 0x000000a9aaa97209 */ /* 0x000fe20007810000 */
[----:B------:R-:W-:Y:S01]  /*13590*/  LDSM.16.MT88.4 R48, [R223+0x3880] ;  /* 0x00388000df30783b */ /* 0x000fe20000004200 */
[----:B------:R-:W-:Y:S02]  /*135a0*/  FMNMX.FTZ R168, R61, R168, !PT ;  /* 0x000000a83da87209 */ /* 0x000fe40007810000 */
[----:B------:R-:W-:Y:S01]  /*135b0*/  FMNMX.FTZ R169, R166, R169, !PT ;  /* 0x000000a9a6a97209 */ /* 0x000fe20007810000 */
[----:B------:R-:W-:Y:S01]  /*135c0*/  STL [R1+0x90], R233 ;  /* 0x000090e901007387 */ /* 0x000fe20000100800 */
[----:B------:R-:W-:Y:S02]  /*135d0*/  ISETP.GT.AND P0, PT, R4, 0x8, !P0 ;  /* 0x000000080400780c */ /* 0x000fe40004704270 */
[----:B------:R-:W-:Y:S01]  /*135e0*/  FMNMX.FTZ R169, R165, R169, !PT ;  /* 0x000000a9a5a97209 */ /* 0x000fe20007810000 */
[----:B------:R-:W-:Y:S01]  /*135f0*/  STL [R1+0x8c], R232 ;  /* 0x00008ce801007387 */ /* 0x000fe20000100800 */
[----:B------:R-:W-:-:S02]  /*13600*/  FMNMX.FTZ R168, R159, R168, !PT ;  /* 0x000000a89fa87209 */ /* 0x000fc40007810000 */
[----:B------:R-:W-:Y:S01]  /*13610*/  FMNMX.FTZ R169, R164, R169, !PT ;  /* 0x000000a9a4a97209 */ /* 0x000fe20007810000 */
[----:B------:R-:W-:Y:S01]  /*13620*/  STL [R1+0x88], R231 ;  /* 0x000088e701007387 */ /* 0x000fe20000100800 */
[----:B------:R-:W-:Y:S02]  /*13630*/  ISETP.LT.OR P0, PT, R5, 0x9, P0 ;  /* 0x000000090500780c */ /* 0x000fe40000701670 */
[----:B------:R-:W-:Y:S01]  /*13640*/  FMNMX.FTZ R168, R158, R168, !PT ;  /* 0x000000a89ea87209 */ /* 0x000fe20007810000 */
[----:B------:R-:W1:Y:S01]  /*13650*/  SHFL.BFLY PT, R6, R169, 0x2, 0x1f ;  /* 0x0c401f00a9067f89 */ /* 0x000e6200000e0000 */
[----:B------:R-:W-:Y:S02]  /*13660*/  FSEL R43, R82, -INF , !P0 ;  /* 0xff800000522b7808 */ /* 0x000fe40004000000 */
[----:B------:R-:W-:Y:S01]  /*13670*/  FMNMX.FTZ R168, R157, R168, !PT ;  /* 0x000000a89da87209 */ /* 0x000fe20007810000 */
[----:B------:R-:W-:Y:S01]  /*13680*/  STL [R1+0x84], R230 ;  /* 0x000084e601007387 */ /* 0x000fe20000100800 */
[----:B------:R-:W-:-:S02]  /*13690*/  ISETP.GT.AND P0, PT, R4, 0x9, !P6 ;  /* 0x000000090400780c */ /* 0x000fc40007704270 */
[----:B------:R-:W-:Y:S01]  /*136a0*/  FMNMX.FTZ R168, R147, R168, !PT ;  /* 0x000000a893a87209 */ /* 0x000fe20007810000 */
[----:B------:R-:W-:Y:S01]  /*136b0*/  STL [R1+0x80], R229 ;  /* 0x000080e501007387 */ /* 0x000fe20000100800 */
[----:B------:R-:W-:Y:S02]  /*136c0*/  ISETP.LT.OR P0, PT, R5, 0xa, P0 ;  /* 0x0000000a0500780c */ /* 0x000fe40000701670 */
[----:B------:R-:W-:Y:S01]  /*136d0*/  ISETP.NE.AND P6, PT, R17, RZ, PT ;  /* 0x000000ff1100720c */ /* 0x000fe20003fc5270 */
[----:B------:R-:W-:Y:S01]  /*136e0*/  STL [R1+0x7c], R228 ;  /* 0x00007ce401007387 */ /* 0x000fe20000100800 */
[----:B------:R-:W-:Y:S02]  /*136f0*/  FSEL R42, R83, -INF , !P0 ;  /* 0xff800000532a7808 */ /* 0x000fe40004000000 */
[----:B------:R-:W-:Y:S01]  /*13700*/  ISETP.GT.AND P0, PT, R4, 0x10, !P5 ;  /* 0x000000100400780c */ /* 0x000fe20006f04270 */
[----:B------:R-:W-:Y:S01]  /*13710*/  STL [R1+0x78], R227 ;  /* 0x000078e301007387 */ /* 0x000fe20000100800 */
[----:B------:R-:W-:-:S02]  /*13720*/  ISETP.NE.AND P5, PT, R20, RZ, PT ;  /* 0x000000ff1400720c */ /* 0x000fc40003fa5270 */
[----:B------:R-:W-:Y:S01]  /*13730*/  ISETP.LT.OR P0, PT, R5, 0x11, P0 ;  /* 0x000000110500780c */ /* 0x000fe20000701670 */
[----:B------:R-:W-:Y:S01]  /*13740*/  STL [R1+0x74], R226 ;  /* 0x000074e201007387 */ /* 0x000fe20000100800 */
[----:B------:R-:W-:Y:S02]  /*13750*/  LEA R224, R2, R221, 0x1 ;  /* 0x000000dd02e07211 */ /* 0x000fe400078e08ff */
[----:B------:R-:W-:Y:S01]  /*13760*/  FSEL R56, R74, -INF , !P0 ;  /* 0xff8000004a387808 */ /* 0x000fe20004000000 */
[----:B------:R-:W-:Y:S01]  /*13770*/  STL [R1+0x70], R225 ;  /* 0x000070e101007387 */ /* 0x000fe20000100800 */
[----:B-1----:R-:W-:Y:S02]  /*13780*/  FMNMX.FTZ R169, R169, R6, !PT ;  /* 0x00000006a9a97209 */ /* 0x002fe40007810000 */
[----:B------:R-:W-:Y:S01]  /*13790*/  ISETP.GT.AND P0, PT, R4, 0x11, !P4 ;  /* 0x000000110400780c */ /* 0x000fe20006704270 */
[----:B------:R-:W-:Y:S01]  /*137a0*/  LDSM.16.MT88.4 R44, [R224+0x3880] ;  /* 0x00388000e02c783b */ /* 0x000fe20000004200 */
[----:B------:R-:W-:-:S02]  /*137b0*/  ISETP.NE.AND P4, PT, R16, RZ, PT ;  /* 0x000000ff1000720c */ /* 0x000fc40003f85270 */
[----:B------:R-:W-:Y:S01]  /*137c0*/  ISETP.LT.OR P0, PT, R5, 0x12, P0 ;  /* 0x000000120500780c */ /* 0x000fe20000701670 */
[----:B------:R-:W1:Y:S03]  /*137d0*/  SHFL.BFLY PT, R6, R169, 0x1, 0x1f ;  /* 0x0c201f00a9067f89 */ /* 0x000e6600000e0000 */
[----:B------:R-:W-:Y:S01]  /*137e0*/  FSEL R76, R75, -INF , !P0 ;  /* 0xff8000004b4c7808 */ /* 0x000fe20004000000 */
[----:B------:R-:W-:Y:S01]  /*137f0*/  STL [R1+0x6c], R220 ;  /* 0x00006cdc01007387 */ /* 0x000fe20000100800 */
[----:B------:R-:W-:-:S04]  /*13800*/  ISETP.GT.AND P0, PT, R4, 0x18, !P3 ;  /* 0x000000180400780c */ /* 0x000fc80005f04270 */
[----:B------:R-:W-:-:S04]  /*13810*/  ISETP.LT.OR P0, PT, R5, 0x19, P0 ;  /* 0x000000190500780c */ /* 0x000fc80000701670 */
[----:B------:R-:W-:Y:S02]  /*13820*/  FSEL R84, R78, -INF , !P0 ;  /* 0xff8000004e547808 */ /* 0x000fe40004000000 */
[----:B------:R-:W-:-:S04]  /*13830*/  ISETP.GT.AND P0, PT, R4, 0x19, !P2 ;  /* 0x000000190400780c */ /* 0x000fc80005704270 */
[----:B------:R-:W-:-:S04]  /*13840*/  ISETP.LT.OR P0, PT, R5, 0x1a, P0 ;  /* 0x0000001a0500780c */ /* 0x000fc80000701670 */
[----:B------:R-:W-:Y:S02]  /*13850*/  FSEL R85, R79, -INF , !P0 ;  /* 0xff8000004f557808 */ /* 0x000fe40004000000 */
[----:B-1----:R-:W-:Y:S02]  /*13860*/  FMNMX.FTZ R169, R169, R6, !PT ;  /* 0x00000006a9a97209 */ /* 0x002fe40007810000 */
[----:B------:R-:W1:Y:S01]  /*13870*/  SHFL.BFLY PT, R6, R168, 0x2, 0x1f ;  /* 0x0c401f00a8067f89 */ /* 0x000e6200000e0000 */
[----:B------:R-:W-:Y:S02]  /*13880*/  ISETP.GT.AND P0, PT, R4, 0x1, !P5 ;  /* 0x000000010400780c */ /* 0x000fe40006f04270 */
[----:B------:R-:W-:Y:S01]  /*13890*/  FMUL.FTZ R13, R169, c[0x0][0x2d0] ;  /* 0x0000b400a90d7a20 */ /* 0x000fe20000410000 */
[----:B------:R-:W-:Y:S02]  /*138a0*/  ISETP.NE.AND P5, PT, R15, RZ, PT ;  /* 0x000000ff0f00720c */ /* 0x000fe40003fa5270 */
[----:B------:R-:W-:-:S04]  /*138b0*/  ISETP.LT.OR P0, PT, R5, 0x2, P0 ;  /* 0x000000020500780c */ /* 0x000fc80000701670 */
[----:B------:R-:W-:Y:S02]  /*138c0*/  FSEL R41, R87, -INF , !P0 ;  /* 0xff80000057297808 */ /* 0x000fe40004000000 */
[C---:B------:R-:W-:Y:S02]  /*138d0*/  ISETP.GT.AND P0, PT, R4.reuse, RZ, !P1 ;  /* 0x000000ff0400720c */ /* 0x040fe40004f04270 */
[----:B------:R-:W-:Y:S02]  /*138e0*/  ISETP.GT.AND P1, PT, R4, 0x21, !P4 ;  /* 0x000000210400780c */ /* 0x000fe40006724270 */
[C---:B------:R-:W-:Y:S02]  /*138f0*/  ISETP.LT.OR P0, PT, R5.reuse, 0x1, P0 ;  /* 0x000000010500780c */ /* 0x040fe40000701670 */
[----:B------:R-:W-:Y:S02]  /*13900*/  ISETP.LT.OR P3, PT, R5, 0x22, P1 ;  /* 0x000000220500780c */ /* 0x000fe40000f61670 */
[----:B------:R-:W-:-:S02]  /*13910*/  FSEL R40, R86, -INF , !P0 ;  /* 0xff80000056287808 */ /* 0x000fc40004000000 */
[----:B------:R-:W-:Y:S02]  /*13920*/  ISETP.GT.AND P0, PT, R4, 0x20, !P6 ;  /* 0x000000200400780c */ /* 0x000fe40007704270 */
[----:B-1----:R-:W-:Y:S02]  /*13930*/  FMNMX.FTZ R168, R168, R6, !PT ;  /* 0x00000006a8a87209 */ /* 0x002fe40007810000 */
[----:B------:R-:W-:Y:S02]  /*13940*/  ISETP.LT.OR P0, PT, R5, 0x21, P0 ;  /* 0x000000210500780c */ /* 0x000fe40000701670 */
[----:B------:R-:W-:Y:S01]  /*13950*/  FMNMX.FTZ R8, R40, R41, !PT ;  /* 0x0000002928087209 */ /* 0x000fe20007810000 */
[----:B------:R-:W1:Y:S01]  /*13960*/  SHFL.BFLY PT, R6, R168, 0x1, 0x1f ;  /* 0x0c201f00a8067f89 */ /* 0x000e6200000e0000 */
[----:B------:R-:W-:Y:S02]  /*13970*/  FSEL R87, R90, -INF , !P0 ;  /* 0xff8000005a577808 */ /* 0x000fe40004000000 */
[----:B------:R-:W-:-:S02]  /*13980*/  FSETP.NEU.FTZ.AND P0, PT, R169, -INF , PT ;  /* 0xff800000a900780b */ /* 0x000fc40003f1d000 */
[----:B------:R-:W-:Y:S02]  /*13990*/  ISETP.NE.AND P6, PT, R14, RZ, PT ;  /* 0x000000ff0e00720c */ /* 0x000fe40003fc5270 */
[----:B------:R-:W-:Y:S02]  /*139a0*/  FSEL R13, R13, RZ, P0 ;  /* 0x000000ff0d0d7208 */ /* 0x000fe40000000000 */
[----:B------:R-:W-:Y:S02]  /*139b0*/  ISETP.GT.AND P2, PT, R4, 0x29, !P6 ;  /* 0x000000290400780c */ /* 0x000fe40007744270 */
[----:B------:R-:W-:Y:S01]  /*139c0*/  FSEL R14, R91, -INF , !P3 ;  /* 0xff8000005b0e7808 */ /* 0x000fe20005800000 */
[----:B------:R-:W-:-:S04]  /*139d0*/  FFMA.FTZ R7, R21, c[0x0][0x2d0], -R13 ;  /* 0x0000b40015077a23 */ /* 0x000fc8000001080d */
[----:B------:R2:W-:Y:S01]  /*139e0*/  MUFU.EX2 R201, R7 ;  /* 0x0000000700c97308 */ /* 0x0005e20000000800 */
[----:B-1----:R-:W-:Y:S02]  /*139f0*/  FMNMX.FTZ R168, R168, R6, !PT ;  /* 0x00000006a8a87209 */ /* 0x002fe40007810000 */
[----:B------:R-:W-:Y:S02]  /*13a00*/  FMNMX.FTZ R6, R53, R52, !PT ;  /* 0x0000003435067209 */ /* 0x000fe40007810000 */
[C---:B------:R-:W-:Y:S01]  /*13a10*/  FSETP.NEU.FTZ.AND P0, PT, R168.reuse, -INF , PT ;  /* 0xff800000a800780b */ /* 0x040fe20003f1d000 */
[----:B------:R-:W-:Y:S01]  /*13a20*/  FMUL.FTZ R12, R168, c[0x0][0x2d0] ;  /* 0x0000b400a80c7a20 */ /* 0x000fe20000410000 */
[----:B------:R-:W-:Y:S01]  /*13a30*/  FMNMX.FTZ R6, R54, R6, !PT ;  /* 0x0000000636067209 */ /* 0x000fe20007810000 */
[----:B--2---:R-:W-:-:S03]  /*13a40*/  FFMA.FTZ R7, R22, c[0x0][0x2d0], -R13 ;  /* 0x0000b40016077a23 */ /* 0x004fc6000001080d */
[----:B------:R-:W-:Y:S01]  /*13a50*/  FMNMX.FTZ R6, R55, R6, !PT ;  /* 0x0000000637067209 */ /* 0x000fe20007810000 */
[----:B------:R1:W-:Y:S01]  /*13a60*/  MUFU.EX2 R206, R7 ;  /* 0x0000000700ce7308 */ /* 0x0003e20000000800 */
[----:B------:R-:W-:Y:S02]  /*13a70*/  FSEL R12, R12, RZ, P0 ;  /* 0x000000ff0c0c7208 */ /* 0x000fe40000000000 */
[----:B------:R-:W-:Y:S02]  /*13a80*/  FMNMX.FTZ R6, R57, R6, !PT ;  /* 0x0000000639067209 */ /* 0x000fe40007810000 */
[----:B------:R-:W-:Y:S01]  /*13a90*/  ISETP.GT.AND P0, PT, R4, 0x28, !P5 ;  /* 0x000000280400780c */ /* 0x000fe20006f04270 */
[--C-:B------:R-:W-:Y:S01]  /*13aa0*/  FFMA.FTZ R0, R24, c[0x0][0x2d0], -R12.reuse ;  /* 0x0000b40018007a23 */ /* 0x100fe2000001080c */
[----:B------:R-:W-:Y:S01]  /*13ab0*/  FMNMX.FTZ R6, R59, R6, !PT ;  /* 0x000000063b067209 */ /* 0x000fe20007810000 */
[----:B------:R-:W-:Y:S01]  /*13ac0*/  FFMA.FTZ R2, R27, c[0x0][0x2d0], -R12 ;  /* 0x0000b4001b027a23 */ /* 0x000fe2000001080c */
[----:B------:R-:W-:Y:S01]  /*13ad0*/  ISETP.LT.OR P1, PT, R5, 0x29, P0 ;  /* 0x000000290500780c */ /* 0x000fe20000721670 */
[----:B------:R-:W-:Y:S01]  /*13ae0*/  MUFU.EX2 R196, R0 ;  /* 0x0000000000c47308 */ /* 0x000fe20000000800 */
[----:B------:R-:W-:-:S02]  /*13af0*/  FMNMX.FTZ R6, R60, R6, !PT ;  /* 0x000000063c067209 */ /* 0x000fc40007810000 */
[----:B------:R-:W-:Y:S02]  /*13b00*/  ISETP.LT.OR P0, PT, R5, 0x2a, P2 ;  /* 0x0000002a0500780c */ /* 0x000fe40001701670 */
[----:B------:R-:W-:Y:S02]  /*13b10*/  FMNMX.FTZ R6, R77, R6, !PT ;  /* 0x000000064d067209 */ /* 0x000fe40007810000 */
[----:B-1----:R-:W-:Y:S01]  /*13b20*/  FMNMX.FTZ R7, R43, R8, !PT ;  /* 0x000000082b077209 */ /* 0x002fe20007810000 */
[----:B------:R-:W-:Y:S01]  /*13b30*/  FFMA.FTZ R8, R23, c[0x0][0x2d0], -R13 ;  /* 0x0000b40017087a23 */ /* 0x000fe2000001080d */
[----:B------:R-:W-:Y:S01]  /*13b40*/  FMNMX.FTZ R6, R145, R6, !PT ;  /* 0x0000000691067209 */ /* 0x000fe20007810000 */
[----:B------:R-:W-:Y:S01]  /*13b50*/  LDSM.16.MT88.4 R20, [R223+0x2080] ;  /* 0x00208000df14783b */ /* 0x000fe20000004200 */
[----:B------:R-:W-:Y:S01]  /*13b60*/  FMNMX.FTZ R7, R42, R7, !PT ;  /* 0x000000072a077209 */ /* 0x000fe20007810000 */
[----:B------:R1:W-:Y:S01]  /*13b70*/  MUFU.EX2 R235, R8 ;  /* 0x0000000800eb7308 */ /* 0x0003e20000000800 */
[----:B------:R-:W-:-:S02]  /*13b80*/  FMNMX.FTZ R6, R144, R6, !PT ;  /* 0x0000000690067209 */ /* 0x000fc40007810000 */
[----:B------:R-:W-:Y:S02]  /*13b90*/  FSEL R86, R94, -INF , !P1 ;  /* 0xff8000005e567808 */ /* 0x000fe40004800000 */
[----:B------:R-:W-:Y:S02]  /*13ba0*/  FMNMX.FTZ R6, R146, R6, !PT ;  /* 0x0000000692067209 */ /* 0x000fe40007810000 */
[----:B------:R-:W-:Y:S01]  /*13bb0*/  FSEL R15, R95, -INF , !P0 ;  /* 0xff8000005f0f7808 */ /* 0x000fe20004000000 */
[----:B------:R-:W-:Y:S01]  /*13bc0*/  MUFU.EX2 R207, R2 ;  /* 0x0000000200cf7308 */ /* 0x000fe20000000800 */
[----:B------:R-:W-:Y:S02]  /*13bd0*/  FMNMX.FTZ R6, R156, R6, !PT ;  /* 0x000000069c067209 */ /* 0x000fe40007810000 */
[----:B-1----:R-:W-:Y:S01]  /*13be0*/  FMNMX.FTZ R8, R56, R7, !PT ;  /* 0x0000000738087209 */ /* 0x002fe20007810000 */
[----:B------:R-:W-:-:S03]  /*13bf0*/  FFMA.FTZ R7, R25, c[0x0][0x2d0], -R13 ;  /* 0x0000b40019077a23 */ /* 0x000fc6000001080d */
[----:B------:R-:W-:Y:S01]  /*13c00*/  FMNMX.FTZ R4, R76, R8, !PT ;  /* 0x000000084c047209 */ /* 0x000fe20007810000 */
[----:B------:R-:W1:Y:S01]  /*13c10*/  MUFU.EX2 R236, R7 ;  /* 0x0000000700ec7308 */ /* 0x000e620000000800 */
[----:B------:R-:W2:Y:S02]  /*13c20*/  SHFL.BFLY PT, R8, R6, 0x2, 0x1f ;  /* 0x0c401f0006087f89 */ /* 0x000ea400000e0000 */
[----:B------:R-:W-:-:S04]  /*13c30*/  FMNMX.FTZ R4, R84, R4, !PT ;  /* 0x0000000454047209 */ /* 0x000fc80007810000 */
[----:B------:R-:W-:-:S04]  /*13c40*/  FMNMX.FTZ R4, R85, R4, !PT ;  /* 0x0000000455047209 */ /* 0x000fc80007810000 */
[----:B------:R-:W-:-:S04]  /*13c50*/  FMNMX.FTZ R3, R87, R4, !PT ;  /* 0x0000000457037209 */ /* 0x000fc80007810000 */
[----:B------:R-:W-:Y:S01]  /*13c60*/  FMNMX.FTZ R0, R14, R3, !PT ;  /* 0x000000030e007209 */ /* 0x000fe20007810000 */
[--C-:B------:R-:W-:Y:S01]  /*13c70*/  FFMA.FTZ R3, R26, c[0x0][0x2d0], -R12.reuse ;  /* 0x0000b4001a037a23 */ /* 0x100fe2000001080c */
[----:B-1----:R-:W-:Y:S01]  /*13c80*/  F2FP.PACK_AB R10, R236, R235 ;  /* 0x000000ebec0a723e */ /* 0x002fe200000000ff */
[----:B------:R-:W-:Y:S01]  /*13c90*/  FFMA.FTZ R7, R19, c[0x0][0x2d0], -R12 ;  /* 0x0000b40013077a23 */ /* 0x000fe2000001080c */
[----:B------:R-:W-:Y:S01]  /*13ca0*/  FMNMX.FTZ R0, R86, R0, !PT ;  /* 0x0000000056007209 */ /* 0x000fe20007810000 */
[----:B------:R1:W3:Y:S01]  /*13cb0*/  MUFU.EX2 R234, R3 ;  /* 0x0000000300ea7308 */ /* 0x0002e20000000800 */
[----:B------:R-:W-:Y:S04]  /*13cc0*/  LDSM.16.MT88.4 R16, [R224+0x2080] ;  /* 0x00208000e010783b */ /* 0x000fe80000004200 */
[----:B------:R-:W-:Y:S03]  /*13cd0*/  LDSM.16.MT88.4 R24, [R221+0x3880] ;  /* 0x00388000dd18783b */ /* 0x000fe60000004200 */
[----:B------:R-:W4:Y:S01]  /*13ce0*/  MUFU.EX2 R213, R7 ;  /* 0x0000000700d57308 */ /* 0x000f220000000800 */
[----:B-1----:R-:W-:-:S02]  /*13cf0*/  FMNMX.FTZ R3, R15, R0, !PT ;  /* 0x000000000f037209 */ /* 0x002fc40007810000 */
[----:B--2---:R-:W-:Y:S02]  /*13d00*/  FMNMX.FTZ R0, R6, R8, !PT ;  /* 0x0000000806007209 */ /* 0x004fe40007810000 */
[----:B------:R-:W-:Y:S01]  /*13d10*/  F2FP.PACK_AB R8, R206, R201 ;  /* 0x000000c9ce08723e */ /* 0x000fe200000000ff */
[----:B------:R-:W1:Y:S01]  /*13d20*/  SHFL.BFLY PT, R4, R3, 0x2, 0x1f ;  /* 0x0c401f0003047f89 */ /* 0x000e6200000e0000 */
[----:B---3--:R-:W-:Y:S02]  /*13d30*/  F2FP.PACK_AB R11, R207, R234 ;  /* 0x000000eacf0b723e */ /* 0x008fe400000000ff */
[----:B----4-:R-:W-:Y:S01]  /*13d40*/  F2FP.PACK_AB R9, R196, R213 ;  /* 0x000000d5c409723e */ /* 0x010fe200000000ff */
[----:B------:R-:W2:Y:S06]  /*13d50*/  SHFL.BFLY PT, R5, R0, 0x1, 0x1f ;  /* 0x0c201f0000057f89 */ /* 0x000eac00000e0000 */
[C---:B------:R-:W-:Y:S08]  /*13d60*/  HMMA.16816.F32 R176, R8.reuse, R32, RZ ;  /* 0x0000002008b0723c */ /* 0x040ff000000018ff */
[----:B------:R-:W-:Y:S01]  /*13d70*/  HMMA.16816.F32 R132, R8, R28, RZ ;  /* 0x0000001c0884723c */ /* 0x000fe200000018ff */
[----:B-1----:R-:W-:-:S07]  /*13d80*/  FMNMX.FTZ R3, R3, R4, !PT ;  /* 0x0000000403037209 */ /* 0x002fce0007810000 */
[C---:B------:R-:W-:Y:S01]  /*13d90*/  HMMA.16816.F32 R108, R8.reuse, R16, RZ ;  /* 0x00000010086c723c */ /* 0x040fe200000018ff */
[----:B--2---:R-:W-:Y:S01]  /*13da0*/  FMNMX.FTZ R167, R0, R5, !PT ;  /* 0x0000000500a77209 */ /* 0x004fe20007810000 */
[----:B------:R-:W1:Y:S03]  /*13db0*/  SHFL.BFLY PT, R4, R3, 0x1, 0x1f ;  /* 0x0c201f0003047f89 */ /* 0x000e6600000e0000 */
[C---:B------:R-:W-:Y:S01]  /*13dc0*/  FSETP.NEU.FTZ.AND P0, PT, R167.reuse, -INF , PT ;  /* 0xff800000a700780b */ /* 0x040fe20003f1d000 */
[----:B------:R-:W-:Y:S02]  /*13dd0*/  FMUL.FTZ R2, R167, c[0x0][0x2d0] ;  /* 0x0000b400a7027a20 */ /* 0x000fe40000410000 */
[----:B------:R-:W-:Y:S03]  /*13de0*/  HMMA.16816.F32 R184, R8, R20, RZ ;  /* 0x0000001408b8723c */ /* 0x000fe600000018ff */
[----:B------:R-:W-:-:S05]  /*13df0*/  FSEL R2, R2, RZ, P0 ;  /* 0x000000ff02027208 */ /* 0x000fca0000000000 */
[----:B------:R-:W-:Y:S01]  /*13e00*/  HMMA.16816.F32 R180, R8, R24, RZ ;  /* 0x0000001808b4723c */ /* 0x000fe200000018ff */
[----:B------:R-:W-:-:S04]  /*13e10*/  FFMA.FTZ R0, R53, c[0x0][0x2d0], -R2 ;  /* 0x0000b40035007a23 */ /* 0x000fc80000010802 */
[----:B------:R2:W-:Y:S03]  /*13e20*/  MUFU.EX2 R209, R0 ;  /* 0x0000000000d17308 */ /* 0x0005e60000000800 */
[----:B------:R-:W-:Y:S01]  /*13e30*/  HMMA.16816.F32 R172, R8, R36, RZ ;  /* 0x0000002408ac723c */ /* 0x000fe200000018ff */
[----:B-1----:R-:W-:Y:S01]  /*13e40*/  FMNMX.FTZ R3, R3, R4, !PT ;  /* 0x0000000403037209 */ /* 0x002fe20007810000 */
[----:B------:R-:W-:-:S03]  /*13e50*/  FFMA.FTZ R4, R55, c[0x0][0x2d0], -R2 ;  /* 0x0000b40037047a23 */ /* 0x000fc60000010802 */
[----:B------:R-:W-:-:S03]  /*13e60*/  FSETP.NEU.FTZ.AND P0, PT, R3, -INF , PT ;  /* 0xff8000000300780b */ /* 0x000fc60003f1d000 */
[----:B------:R-:W-:Y:S01]  /*13e70*/  HMMA.16816.F32 R160, R8, R44, RZ ;  /* 0x0000002c08a0723c */ /* 0x000fe200000018ff */
[----:B------:R-:W-:Y:S01]  /*13e80*/  MUFU.EX2 R228, R4 ;  /* 0x0000000400e47308 */ /* 0x000fe20000000800 */
[----:B--2---:R-:W-:-:S06]  /*13e90*/  FFMA.FTZ R0, R52, c[0x0][0x2d0], -R2 ;  /* 0x0000b40034007a23 */ /* 0x004fcc0000010802 */
[C---:B------:R-:W-:Y:S01]  /*13ea0*/  HMMA.16816.F32 R148, R8.reuse, R48, RZ ;  /* 0x000000300894723c */ /* 0x040fe200000018ff */
[----:B------:R1:W-:Y:S07]  /*13eb0*/  MUFU.EX2 R210, R0 ;  /* 0x0000000000d27308 */ /* 0x0003ee0000000800 */
[C---:B------:R-:W-:Y:S08]  /*13ec0*/  HMMA.16816.F32 R188, R8.reuse, R34, RZ ;  /* 0x0000002208bc723c */ /* 0x040ff000000018ff */
[----:B------:R-:W-:Y:S01]  /*13ed0*/  HMMA.16816.F32 R152, R8, R30, RZ ;  /* 0x0000001e0898723c */ /* 0x000fe200000018ff */
[----:B-1----:R-:W-:-:S04]  /*13ee0*/  FFMA.FTZ R0, R54, c[0x0][0x2d0], -R2 ;  /* 0x0000b40036007a23 */ /* 0x002fc80000010802 */
[----:B------:R1:W2:Y:S03]  /*13ef0*/  MUFU.EX2 R233, R0 ;  /* 0x0000000000e97308 */ /* 0x0002a60000000800 */
[C---:B------:R-:W-:Y:S08]  /*13f00*/  HMMA.16816.F32 R140, R8.reuse, R18, RZ ;  /* 0x00000012088c723c */ /* 0x040ff000000018ff */
[----:B-----5:R-:W-:Y:S01]  /*13f10*/  HMMA.16816.F32 R136, R8, R22, RZ ;  /* 0x000000160888723c */ /* 0x020fe200000018ff */
        /* <DEDUP_REMOVED lines=9> */
[----:B-1----:R-:W-:-:S06]  /*13fb0*/  FFMA.FTZ R4, R41, c[0x0][0x2d0], -R0 ;  /* 0x0000b40029047a23 */ /* 0x002fcc0000010800 */
[----:B------:R-:W-:Y:S01]  /*13fc0*/  FFMA.FTZ R8, R64, c[0x0][0x2d0], -R13 ;  /* 0x0000b40040087a23 */ /* 0x000fe2000001080d */
[----:B------:R1:W2:Y:S08]  /*13fd0*/  MUFU.EX2 R205, R4 ;  /* 0x0000000400cd7308 */ /* 0x0002b00000000800 */
[----:B------:R3:W-:Y:S01]  /*13fe0*/  MUFU.EX2 R227, R8 ;  /* 0x0000000800e37308 */ /* 0x0007e20000000800 */
[----:B-1----:R-:W-:Y:S01]  /*13ff0*/  FFMA.FTZ R4, R43, c[0x0][0x2d0], -R0 ;  /* 0x0000b4002b047a23 */ /* 0x002fe20000010800 */
[----:B--2---:R-:W-:-:S06]  /*14000*/  F2FP.PACK_AB R5, R205, R195 ;  /* 0x000000c3cd05723e */ /* 0x004fcc00000000ff */
[----:B------:R1:W-:Y:S01]  /*14010*/  MUFU.EX2 R238, R4 ;  /* 0x0000000400ee7308 */ /* 0x0003e20000000800 */
[----:B---3--:R-:W-:-:S07]  /*14020*/  FFMA.FTZ R8, R66, c[0x0][0x2d0], -R13 ;  /* 0x0000b40042087a23 */ /* 0x008fce000001080d */
[----:B------:R2:W-:Y:S01]  /*14030*/  MUFU.EX2 R225, R8 ;  /* 0x0000000800e17308 */ /* 0x0005e20000000800 */
[----:B-1----:R-:W-:Y:S02]  /*14040*/  FFMA.FTZ R4, R42, c[0x0][0x2d0], -R0 ;  /* 0x0000b4002a047a23 */ /* 0x002fe40000010800 */
[----:B------:R-:W-:Y:S05]  /*14050*/  LDSM.16.MT88.4 R40, [R221+0x2880] ;  /* 0x00288000dd28783b */ /* 0x000fea0000004200 */
[----:B------:R1:W3:Y:S01]  /*14060*/  MUFU.EX2 R252, R4 ;  /* 0x0000000400fc7308 */ /* 0x0002e20000000800 */
[----:B--2---:R-:W-:-:S07]  /*14070*/  FFMA.FTZ R8, R65, c[0x0][0x2d0], -R13 ;  /* 0x0000b40041087a23 */ /* 0x004fce000001080d */
[----:B------:R2:W-:Y:S01]  /*14080*/  MUFU.EX2 R198, R8 ;  /* 0x0000000800c67308 */ /* 0x0005e20000000800 */
[----:B-1----:R-:W-:Y:S02]  /*14090*/  F2FP.PACK_AB R4, R210, R209 ;  /* 0x000000d1d204723e */ /* 0x002fe400000000ff */
[----:B---3--:R-:W-:Y:S01]  /*140a0*/  F2FP.PACK_AB R7, R252, R238 ;  /* 0x000000eefc07723e */ /* 0x008fe200000000ff */
[----:B--2---:R-:W-:-:S06]  /*140b0*/  FFMA.FTZ R8, R68, c[0x0][0x2d0], -R13 ;  /* 0x0000b40044087a23 */ /* 0x004fcc000001080d */
[C---:B------:R-:W-:Y:S01]  /*140c0*/  HMMA.16816.F32 R92, R4.reuse, R26, RZ ;  /* 0x0000001a045c723c */ /* 0x040fe200000018ff */
[----:B------:R1:W2:Y:S07]  /*140d0*/  MUFU.EX2 R197, R8 ;  /* 0x0000000800c57308 */ /* 0x0002ae0000000800 */
[C---:B------:R-:W-:Y:S01]  /*140e0*/  HMMA.16816.F32 R68, R4.reuse, R24, RZ ;  /* 0x000000180444723c */ /* 0x040fe200000018ff */
[----:B------:R-:W3:Y:S07]  /*140f0*/  LDSM.16.MT88.4 R24, [R224+0x2880] ;  /* 0x00288000e018783b */ /* 0x000eee0000004200 */
[----:B------:R-:W-:Y:S01]  /*14100*/  HMMA.16816.F32 R64, R4, R28, RZ ;  /* 0x0000001c0440723c */ /* 0x000fe200000018ff */
[----:B-1----:R-:W-:Y:S01]  /*14110*/  FFMA.FTZ R8, R58, c[0x0][0x2d0], -R12 ;  /* 0x0000b4003a087a23 */ /* 0x002fe2000001080c */
[----:B--2---:R-:W-:-:S03]  /*14120*/  F2FP.PACK_AB R10, R197, R198 ;  /* 0x000000c6c50a723e */ /* 0x004fc600000000ff */
        /* <DEDUP_REMOVED lines=8> */
[----:B------:R-:W-:Y:S01]  /*141b0*/  LDSM.16.MT88.4 R32, [R222+0x2880] ;  /* 0x00288000de20783b */ /* 0x000fe20000004200 */
[----:B-1----:R-:W-:Y:S01]  /*141c0*/  FFMA.FTZ R8, R62, c[0x0][0x2d0], -R12 ;  /* 0x0000b4003e087a23 */ /* 0x002fe2000001080c */
[----:B--2---:R-:W-:-:S03]  /*141d0*/  F2FP.PACK_AB R9, R203, R226 ;  /* 0x000000e2cb09723e */ /* 0x004fc600000000ff */
[----:B------:R1:W-:Y:S02]  /*141e0*/  MUFU.EX2 R204, R8 ;  /* 0x0000000800cc7308 */ /* 0x0003e40000000800 */
[C---:B------:R-:W-:Y:S08]  /*141f0*/  HMMA.16816.F32 R100, R4.reuse, R18, RZ ;  /* 0x000000120464723c */ /* 0x040ff000000018ff */
[----:B------:R-:W-:Y:S01]  /*14200*/  HMMA.16816.F32 R80, R4, R20, RZ ;  /* 0x000000140450723c */ /* 0x000fe200000018ff */
[----:B-1----:R-:W-:-:S07]  /*14210*/  FFMA.FTZ R8, R61, c[0x0][0x2d0], -R12 ;  /* 0x0000b4003d087a23 */ /* 0x002fce000001080c */
[C---:B------:R-:W-:Y:S01]  /*14220*/  HMMA.16816.F32 R96, R4.reuse, R22, RZ ;  /* 0x000000160460723c */ /* 0x040fe200000018ff */
[----:B------:R-:W1:Y:S01]  /*14230*/  LDSM.16.MT88.4 R20, [R223+0x2880] ;  /* 0x00288000df14783b */ /* 0x000e620000004200 */
[----:B------:R2:W4:Y:S06]  /*14240*/  MUFU.EX2 R200, R8 ;  /* 0x0000000800c87308 */ /* 0x00052c0000000800 */
[C---:B------:R-:W-:Y:S08]  /*14250*/  HMMA.16816.F32 R88, R4.reuse, R38, RZ ;  /* 0x000000260458723c */ /* 0x040ff000000018ff */
[----:B------:R-:W-:Y:S01]  /*14260*/  HMMA.16816.F32 R48, R4, R50, RZ ;  /* 0x000000320430723c */ /* 0x000fe200000018ff */
[----:B--2---:R-:W-:Y:S01]  /*14270*/  FFMA.FTZ R8, R57, c[0x0][0x2d0], -R2 ;  /* 0x0000b40039087a23 */ /* 0x004fe20000010802 */
[----:B----4-:R-:W-:-:S03]  /*14280*/  F2FP.PACK_AB R11, R200, R204 ;  /* 0x000000ccc80b723e */ /* 0x010fc600000000ff */
[----:B------:R2:W-:Y:S02]  /*14290*/  MUFU.EX2 R220, R8 ;  /* 0x0000000800dc7308 */ /* 0x0005e40000000800 */
[----:B--2---:R-:W-:-:S06]  /*142a0*/  FFMA.FTZ R8, R59, c[0x0][0x2d0], -R2 ;  /* 0x0000b4003b087a23 */ /* 0x004fcc0000010802 */
[----:B------:R2:W4:Y:S02]  /*142b0*/  MUFU.EX2 R199, R8 ;  /* 0x0000000800c77308 */ /* 0x0005240000000800 */
[--C-:B--2---:R-:W-:Y:S02]  /*142c0*/  FFMA.FTZ R8, R60, c[0x0][0x2d0], -R2.reuse ;  /* 0x0000b4003c087a23 */ /* 0x104fe40000010802 */
[----:B------:R-:W-:Y:S01]  /*142d0*/  HMMA.16816.F32 R60, R4, R36, RZ ;  /* 0x00000024043c723c */ /* 0x000fe200000018ff */
[----:B------:R-:W2:Y:S03]  /*142e0*/  LDSM.16.MT88.4 R36, [R224+0x4080] ;  /* 0x00408000e024783b */ /* 0x000ea60000004200 */
[----:B------:R1:W-:Y:S02]  /*142f0*/  MUFU.EX2 R237, R8 ;  /* 0x0000000800ed7308 */ /* 0x0003e40000000800 */
[----:B-1----:R-:W-:-:S06]  /*14300*/  FFMA.FTZ R8, R77, c[0x0][0x2d0], -R2 ;  /* 0x0000b4004d087a23 */ /* 0x002fcc0000010802 */
[----:B------:R1:W1:Y:S02]  /*14310*/  MUFU.EX2 R211, R8 ;  /* 0x0000000800d37308 */ /* 0x0002640000000800 */
[--C-:B-1----:R-:W-:Y:S02]  /*14320*/  FFMA.FTZ R8, R56, c[0x0][0x2d0], -R0.reuse ;  /* 0x0000b40038087a23 */ /* 0x102fe40000010800 */
[----:B------:R-:W-:Y:S04]  /*14330*/  HMMA.16816.F32 R56, R4, R44, RZ ;  /* 0x0000002c0438723c */ /* 0x000fe800000018ff */
[----:B------:R1:W-:Y:S02]  /*14340*/  MUFU.EX2 R192, R8 ;  /* 0x0000000800c07308 */ /* 0x0003e40000000800 */
[----:B-1----:R-:W-:-:S02]  /*14350*/  FFMA.FTZ R8, R76, c[0x0][0x2d0], -R0 ;  /* 0x0000b4004c087a23 */ /* 0x002fc40000010800 */
[----:B------:R-:W-:Y:S01]  /*14360*/  HMMA.16816.F32 R76, R4, R46, RZ ;  /* 0x0000002e044c723c */ /* 0x000fe200000018ff */
[----:B------:R-:W-:Y:S03]  /*14370*/  LDSM.16.MT88.4 R44, [R223+0x4080] ;  /* 0x00408000df2c783b */ /* 0x000fe60000004200 */
[----:B------:R1:W1:Y:S03]  /*14380*/  MUFU.EX2 R171, R8 ;  /* 0x0000000800ab7308 */ /* 0x0002660000000800 */
[----:B----4-:R-:W-:Y:S02]  /*14390*/  F2FP.PACK_AB R4, R199, R220 ;  /* 0x000000dcc704723e */ /* 0x010fe400000000ff */
[----:B------:R-:W-:Y:S01]  /*143a0*/  F2FP.PACK_AB R6, R211, R237 ;  /* 0x000000edd306723e */ /* 0x000fe200000000ff */
[----:B-1----:R-:W-:Y:S01]  /*143b0*/  FFMA.FTZ R8, R84, c[0x0][0x2d0], -R0 ;  /* 0x0000b40054087a23 */ /* 0x002fe20000010800 */
[----:B------:R-:W-:Y:S01]  /*143c0*/  F2FP.PACK_AB R5, R171, R192 ;  /* 0x000000c0ab05723e */ /* 0x000fe200000000ff */
[----:B------:R-:W-:-:S02]  /*143d0*/  IMAD.MOV.U32 R84, RZ, RZ, R207 ;  /* 0x000000ffff547224 */ /* 0x000fc400078e00cf */
[----:B------:R1:W-:Y:S02]  /*143e0*/  MUFU.EX2 R194, R8 ;  /* 0x0000000800c27308 */ /* 0x0003e40000000800 */
[----:B-1----:R-:W-:Y:S01]  /*143f0*/  FFMA.FTZ R8, R85, c[0x0][0x2d0], -R0 ;  /* 0x0000b40055087a23 */ /* 0x002fe20000010800 */
[----:B------:R-:W-:-:S05]  /*14400*/  MOV R85, R205 ;  /* 0x000000cd00557202 */ /* 0x000fca0000000f00 */
[----:B------:R-:W1:Y:S02]  /*14410*/  MUFU.EX2 R193, R8 ;  /* 0x0000000800c17308 */ /* 0x000e640000000800 */
[----:B-1----:R-:W-:Y:S02]  /*14420*/  F2FP.PACK_AB R7, R193, R194 ;  /* 0x000000c2c107723e */ /* 0x002fe400000000ff */
[----:B------:R-:W-:-:S05]  /*14430*/  F2FP.PACK_AB R8, R225, R227 ;  /* 0x000000e3e108723e */ /* 0x000fca00000000ff */
[-C--:B---3--:R-:W-:Y:S01]  /*14440*/  HMMA.16816.F32 R16, R4, R24.reuse, R28 ;  /* 0x000000180410723c */ /* 0x088fe2000000181c */
[----:B------:R-:W-:Y:S07]  /*14450*/  LDSM.16.MT88.4 R28, [R222+0x4080] ;  /* 0x00408000de1c783b */ /* 0x000fee0000004200 */
[C---:B------:R-:W-:Y:S07]  /*14460*/  HMMA.16816.F32 R216, R8.reuse, R24, R108 ;  /* 0x0000001808d8723c */ /* 0x040fee000000186c */
[----:B------:R-:W-:Y:S01]  /*14470*/  MOV R25, R199 ;  /* 0x000000c700197202 */ /* 0x000fe20000000f00 */
[----:B------:R-:W-:Y:S01]  /*14480*/  HMMA.16816.F32 R244, R8, R20, R184 ;  /* 0x0000001408f4723c */ /* 0x000fe200000018b8 */
[----:B------:R-:W-:-:S06]  /*14490*/  IMAD.MOV.U32 R24, RZ, RZ, R198 ;  /* 0x000000ffff187224 */ /* 0x000fcc00078e00c6 */
[----:B------:R-:W-:Y:S01]  /*144a0*/  IMAD.MOV.U32 R186, RZ, RZ, R213 ;  /* 0x000000ffffba7224 */ /* 0x000fe200078e00d5 */
[----:B------:R-:W-:Y:S01]  /*144b0*/  MOV R232, R18 ;  /* 0x0000001200e87202 */ /* 0x000fe20000000f00 */
[----:B------:R-:W-:Y:S01]  /*144c0*/  IMAD.MOV.U32 R231, RZ, RZ, R19 ;  /* 0x000000ffffe77224 */ /* 0x000fe200078e0013 */
[----:B------:R-:W-:Y:S01]  /*144d0*/  MOV R229, R17 ;  /* 0x0000001100e57202 */ /* 0x000fe20000000f00 */
[----:B------:R-:W-:Y:S01]  /*144e0*/  IMAD.MOV.U32 R230, RZ, RZ, R16 ;  /* 0x000000ffffe67224 */ /* 0x000fe200078e0010 */
[----:B------:R-:W-:Y:S01]  /*144f0*/  HMMA.16816.F32 R176, R8, R40, R176 ;  /* 0x0000002808b0723c */ /* 0x000fe200000018b0 */
[----:B------:R-:W1:Y:S01]  /*14500*/  LDSM.16.MT88.4 R16, [R221+0x4080] ;  /* 0x00408000dd10783b */ /* 0x000e620000004200 */
[----:B------:R-:W-:Y:S01]  /*14510*/  IMAD.MOV.U32 R185, RZ, RZ, R212 ;  /* 0x000000ffffb97224 */ /* 0x000fe200078e00d4 */
[----:B------:R-:W-:Y:S01]  /*14520*/  MOV R184, R211 ;  /* 0x000000d300b87202 */ /* 0x000fe20000000f00 */
[----:B------:R-:W-:Y:S01]  /*14530*/  IMAD.MOV.U32 R187, RZ, RZ, R204 ;  /* 0x000000ffffbb7224 */ /* 0x000fe200078e00cc */
[----:B------:R-:W-:Y:S01]  /*14540*/  MOV R110, R218 ;  /* 0x000000da006e7202 */ /* 0x000fe20000000f00 */
[----:B------:R-:W-:-:S02]  /*14550*/  IMAD.MOV.U32 R111, RZ, RZ, R217 ;  /* 0x000000ffff6f7224 */ /* 0x000fc400078e00d9 */
[----:B--2---:R-:W-:Y:S01]  /*14560*/  HMMA.16816.F32 R212, R8, R36, R160 ;  /* 0x0000002408d4723c */ /* 0x004fe200000018a0 */
[----:B------:R-:W-:Y:S02]  /*14570*/  IMAD.MOV.U32 R109, RZ, RZ, R219 ;  /* 0x000000ffff6d7224 */ /* 0x000fe400078e00db */
[----:B------:R-:W-:-:S05]  /*14580*/  IMAD.MOV.U32 R108, RZ, RZ, R216 ;  /* 0x000000ffff6c7224 */ /* 0x000fca00078e00d8 */
[----:B------:R-:W-:Y:S07]  /*14590*/  HMMA.16816.F32 R72, R4, R40, R72 ;  /* 0x000000280448723c */ /* 0x000fee0000001848 */
[----:B------:R-:W-:Y:S01]  /*145a0*/  IMAD.MOV.U32 R41, RZ, RZ, R203 ;  /* 0x000000ffff297224 */ /* 0x000fe200078e00cb */
[----:B------:R-:W-:Y:S01]  /*145b0*/  HMMA.16816.F32 R132, R8, R32, R132 ;  /* 0x000000200884723c */ /* 0x000fe20000001884 */
[----:B------:R-:W-:-:S07]  /*145c0*/  MOV R40, R202 ;  /* 0x000000ca00287202 */ /* 0x000fce0000000f00 */
[----:B------:R-:W-:Y:S07]  /*145d0*/  HMMA.16816.F32 R64, R4, R32, R64 ;  /* 0x000000200440723c */ /* 0x000fee0000001840 */
[----:B------:R-:W-:Y:S01]  /*145e0*/  IMAD.MOV.U32 R33, RZ, RZ, R201 ;  /* 0x000000ffff217224 */ /* 0x000fe200078e00c9 */
[----:B------:R-:W-:Y:S01]  /*145f0*/  HMMA.16816.F32 R160, R8, R26, R140 ;  /* 0x0000001a08a0723c */ /* 0x000fe2000000188c */
[----:B------:R-:W-:-:S06]  /*14600*/  IMAD.MOV.U32 R32, RZ, RZ, R200 ;  /* 0x000000ffff207224 */ /* 0x000fcc00078e00c8 */
[----:B------:R-:W-:Y:S01]  /*14610*/  MOV R143, R197 ;  /* 0x000000c5008f7202 */ /* 0x000fe20000000f00 */
[----:B-1----:R-:W-:Y:S01]  /*14620*/  HMMA.16816.F32 R240, R8, R16, R180 ;  /* 0x0000001008f0723c */ /* 0x002fe200000018b4 */
[----:B------:R-:W-:-:S06]  /*14630*/  IMAD.MOV.U32 R142, RZ, RZ, R196 ;  /* 0x000000ffff8e7224 */ /* 0x000fcc00078e00c4 */
[----:B------:R-:W-:Y:S01]  /*14640*/  IMAD.MOV.U32 R183, RZ, RZ, R206 ;  /* 0x000000ffffb77224 */ /* 0x000fe200078e00ce */
[----:B------:R-:W-:Y:S01]  /*14650*/  MOV R180, R208 ;  /* 0x000000d000b47202 */ /* 0x000fe20000000f00 */
[----:B------:R-:W-:Y:S01]  /*14660*/  HMMA.16816.F32 R204, R8, R34, R152 ;  /* 0x0000002208cc723c */ /* 0x000fe20000001898 */
[----:B------:R-:W-:Y:S02]  /*14670*/  IMAD.MOV.U32 R182, RZ, RZ, R210 ;  /* 0x000000ffffb67224 */ /* 0x000fe400078e00d2 */
[----:B------:R-:W-:Y:S01]  /*14680*/  IMAD.MOV.U32 R181, RZ, RZ, R209 ;  /* 0x000000ffffb57224 */ /* 0x000fe200078e00d1 */
[----:B------:R-:W-:-:S03]  /*14690*/  MOV R141, R180 ;  /* 0x000000b4008d7202 */ /* 0x000fc60000000f00 */
[----:B------:R-:W-:Y:S01]  /*146a0*/  IMAD.MOV.U32 R180, RZ, RZ, R181 ;  /* 0x000000ffffb47224 */ /* 0x000fe200078e00b5 */
[C---:B------:R-:W-:Y:S01]  /*146b0*/  HMMA.16816.F32 R216, R8.reuse, R28, R172 ;  /* 0x0000001c08d8723c */ /* 0x040fe200000018ac */
[----:B------:R-:W-:Y:S01]  /*146c0*/  IMAD.MOV.U32 R181, RZ, RZ, R182 ;  /* 0x000000ffffb57224 */ /* 0x000fe200078e00b6 */
[----:B------:R-:W-:Y:S01]  /*146d0*/  MOV R182, R184 ;  /* 0x000000b800b67202 */ /* 0x000fe20000000f00 */
[----:B------:R-:W-:Y:S01]  /*146e0*/  IMAD.MOV.U32 R184, RZ, RZ, R185 ;  /* 0x000000ffffb87224 */ /* 0x000fe200078e00b9 */
[----:B------:R-:W-:Y:S01]  /*146f0*/  MOV R140, R180 ;  /* 0x000000b4008c7202 */ /* 0x000fe20000000f00 */
[----:B------:R-:W-:Y:S01]  /*14700*/  IMAD.MOV.U32 R185, RZ, RZ, R186 ;  /* 0x000000ffffb97224 */ /* 0x000fe200078e00ba */
[----:B------:R-:W-:Y:S02]  /*14710*/  MOV R186, R237 ;  /* 0x000000ed00ba7202 */ /* 0x000fe40000000f00 */
[----:B------:R-:W-:Y:S01]  /*14720*/  HMMA.16816.F32 R152, R8, R38, R120 ;  /* 0x000000260898723c */ /* 0x000fe20000001878 */
[----:B------:R-:W-:-:S02]  /*14730*/  IMAD.MOV.U32 R180, RZ, RZ, R185 ;  /* 0x000000ffffb47224 */ /* 0x000fc400078e00b9 */
[----:B------:R-:W-:-:S05]  /*14740*/  IMAD.MOV.U32 R185, RZ, RZ, R231 ;  /* 0x000000ffffb97224 */ /* 0x000fca00078e00e7 */
[C---:B------:R-:W-:Y:S07]  /*14750*/  HMMA.16816.F32 R208, R8.reuse, R44, R148 ;  /* 0x0000002c08d0723c */ /* 0x040fee0000001894 */
[----:B------:R-:W-:Y:S01]  /*14760*/  IMAD.MOV.U32 R149, RZ, RZ, R111 ;  /* 0x000000ffff957224 */ /* 0x000fe200078e006f */
[----:B------:R-:W-:Y:S01]  /*14770*/  HMMA.16816.F32 R188, R8, R42, R188 ;  /* 0x0000002a08bc723c */ /* 0x000fe200000018bc */
[----:B------:R-:W-:Y:S01]  /*14780*/  MOV R150, R110 ;  /* 0x0000006e00967202 */ /* 0x000fe20000000f00 */
[----:B------:R-:W-:-:S02]  /*14790*/  IMAD.MOV.U32 R151, RZ, RZ, R109 ;  /* 0x000000ffff977224 */ /* 0x000fc400078e006d */
[----:B------:R-:W-:-:S04]  /*147a0*/  IMAD.MOV.U32 R148, RZ, RZ, R108 ;  /* 0x000000ffff947224 */ /* 0x000fc800078e006c */
[C---:B------:R-:W-:Y:S07]  /*147b0*/  HMMA.16816.F32 R200, R8.reuse, R22, R136 ;  /* 0x0000001608c8723c */ /* 0x040fee0000001888 */
        /* <DEDUP_REMOVED lines=20> */
[----:B------:R-:W1:Y:S01]  /*14900*/  LDSM.16.MT88.4 R184, [R221+0x3080] ;  /* 0x00308000ddb8783b */ /* 0x000e620000004200 */
[----:B------:R-:W-:Y:S01]  /*14910*/  IMAD.MOV.U32 R131, RZ, RZ, R181 ;  /* 0x000000ffff837224 */ /* 0x000fe200078e00b5 */
[----:B------:R-:W-:Y:S01]  /*14920*/  MOV R115, R25 ;  /* 0x0000001900737202 */ /* 0x000fe20000000f00 */
[----:B------:R-:W-:Y:S01]  /*14930*/  HMMA.16816.F32 R68, R4, R16, R68 ;  /* 0x000000100444723c */ /* 0x000fe20000001844 */
[----:B------:R-:W-:Y:S01]  /*14940*/  MOV R181, R40 ;  /* 0x0000002800b57202 */ /* 0x000fe20000000f00 */
[----:B------:R-:W-:Y:S01]  /*14950*/  IMAD.MOV.U32 R180, RZ, RZ, R41 ;  /* 0x000000ffffb47224 */ /* 0x000fe200078e0029 */
[----:B------:R-:W-:Y:S01]  /*14960*/  MOV R113, R125 ;  /* 0x0000007d00717202 */ /* 0x000fe20000000f00 */
[----:B------:R-:W-:Y:S02]  /*14970*/  IMAD.MOV.U32 R124, RZ, RZ, R24 ;  /* 0x000000ffff7c7224 */ /* 0x000fe400078e0018 */
[----:B------:R-:W-:-:S02]  /*14980*/  IMAD.MOV.U32 R114, RZ, RZ, R126 ;  /* 0x000000ffff727224 */ /* 0x000fc400078e007e */
        /* <DEDUP_REMOVED lines=12> */
[----:B------:R-:W-:Y:S01]  /*14a50*/  MOV R83, R129 ;  /* 0x0000008100537202 */ /* 0x000fe20000000f00 */
[----:B------:R-:W-:Y:S01]  /*14a60*/  IMAD.MOV.U32 R111, RZ, RZ, R68 ;  /* 0x000000ffff6f7224 */ /* 0x000fe200078e0044 */
[----:B------:R-:W-:Y:S01]  /*14a70*/  MOV R110, R69 ;  /* 0x00000045006e7202 */ /* 0x000fe20000000f00 */
[C---:B------:R-:W-:Y:S01]  /*14a80*/  HMMA.16816.F32 R52, R4.reuse, R44, R52 ;  /* 0x0000002c0434723c */ /* 0x040fe20000001834 */
[----:B------:R-:W-:Y:S01]  /*14a90*/  IMAD.MOV.U32 R109, RZ, RZ, R70 ;  /* 0x000000ffff6d7224 */ /* 0x000fe200078e0046 */
[----:B------:R-:W-:Y:S01]  /*14aa0*/  MOV R70, R137 ;  /* 0x0000008900467202 */ /* 0x000fe20000000f00 */
[----:B------:R-:W-:Y:S02]  /*14ab0*/  IMAD.MOV.U32 R108, RZ, RZ, R71 ;  /* 0x000000ffff6c7224 */ /* 0x000fe400078e0047 */
[----:B------:R-:W-:Y:S01]  /*14ac0*/  IMAD.MOV.U32 R82, RZ, RZ, R130 ;  /* 0x000000ffff527224 */ /* 0x000fe200078e0082 */
[----:B------:R-:W-:Y:S01]  /*14ad0*/  MOV R69, R10 ;  /* 0x0000000a00457202 */ /* 0x000fe20000000f00 */
[----:B------:R-:W-:Y:S01]  /*14ae0*/  IMAD.MOV.U32 R61, RZ, RZ, R9 ;  /* 0x000000ffff3d7224 */ /* 0x000fe200078e0009 */
[----:B------:R-:W-:Y:S01]  /*14af0*/  HMMA.16816.F32 R104, R4, R34, R104 ;  /* 0x000000220468723c */ /* 0x000fe20000001868 */
[----:B------:R-:W-:-:S02]  /*14b00*/  IMAD.MOV.U32 R60, RZ, RZ, R8 ;  /* 0x000000ffff3c7224 */ /* 0x000fc400078e0008 */
[----:B------:R-:W-:-:S05]  /*14b10*/  IMAD.MOV.U32 R68, RZ, RZ, R11 ;  /* 0x000000ffff447224 */ /* 0x000fca00078e000b */
[C---:B------:R-:W-:Y:S07]  /*14b20*/  HMMA.16816.F32 R8, R4.reuse, R36, R56 ;  /* 0x000000240408723c */ /* 0x040fee0000001838 */
[----:B------:R-:W-:Y:S01]  /*14b30*/  IMAD.MOV.U32 R58, RZ, RZ, R138 ;  /* 0x000000ffff3a7224 */ /* 0x000fe200078e008a */
[C---:B------:R-:W-:Y:S01]  /*14b40*/  HMMA.16816.F32 R36, R4.reuse, R38, R76 ;  /* 0x000000260424723c */ /* 0x040fe2000000184c */
[----:B------:R-:W-:Y:S01]  /*14b50*/  IMAD.MOV.U32 R232, RZ, RZ, R52 ;  /* 0x000000ffffe87224 */ /* 0x000fe200078e0034 */
[----:B------:R-:W-:Y:S01]  /*14b60*/  MOV R52, R61 ;  /* 0x0000003d00347202 */ /* 0x000fe20000000f00 */
[----:B------:R-:W-:Y:S01]  /*14b70*/  LDSM.16.MT88.4 R76, [R221+0x4880] ;  /* 0x00488000dd4c783b */ /* 0x000fe20000004200 */
[----:B------:R-:W-:Y:S01]  /*14b80*/  IMAD.MOV.U32 R230, RZ, RZ, R54 ;  /* 0x000000ffffe67224 */ /* 0x000fe200078e0036 */
[----:B------:R-:W-:Y:S01]  /*14b90*/  MOV R231, R53 ;  /* 0x0000003500e77202 */ /* 0x000fe20000000f00 */
[----:B------:R-:W-:Y:S01]  /*14ba0*/  IMAD.MOV.U32 R229, RZ, RZ, R55 ;  /* 0x000000ffffe57224 */ /* 0x000fe200078e0037 */
[----:B------:R-:W-:Y:S01]  /*14bb0*/  MOV R54, R112 ;  /* 0x0000007000367202 */ /* 0x000fe20000000f00 */
[----:B------:R-:W-:Y:S01]  /*14bc0*/  HMMA.16816.F32 R32, R4, R18, R92 ;  /* 0x000000120420723c */ /* 0x000fe2000000185c */
[----:B------:R-:W-:Y:S01]  /*14bd0*/  LDSM.16.MT88.4 R92, [R222+0x4880] ;  /* 0x00488000de5c783b */ /* 0x000fe20000004200 */
[----:B------:R-:W-:Y:S01]  /*14be0*/  IMAD.MOV.U32 R112, RZ, RZ, R124 ;  /* 0x000000ffff707224 */ /* 0x000fe200078e007c */
[----:B------:R-:W-:-:S04]  /*14bf0*/  MOV R53, R125 ;  /* 0x0000007d00357202 */ /* 0x000fc80000000f00 */
[----:B------:R-:W-:Y:S01]  /*14c00*/  MOV R19, R70 ;  /* 0x0000004600137202 */ /* 0x000fe20000000f00 */
[----:B------:R-:W-:Y:S01]  /*14c10*/  IMAD.MOV.U32 R80, RZ, RZ, R8 ;  /* 0x000000ffff507224 */ /* 0x000fe200078e0008 */
[----:B------:R-:W-:Y:S01]  /*14c20*/  MOV R81, R9 ;  /* 0x0000000900517202 */ /* 0x000fe20000000f00 */
[----:B------:R-:W-:Y:S01]  /*14c30*/  FFMA.FTZ R8, R170, c[0x0][0x2d0], -R13 ;  /* 0x0000b400aa087a23 */ /* 0x000fe2000001080d */
[----:B------:R-:W-:Y:S01]  /*14c40*/  HMMA.16816.F32 R40, R4, R42, R116 ;  /* 0x0000002a0428723c */ /* 0x000fe20000001874 */
[----:B------:R-:W-:Y:S02]  /*14c50*/  IMAD.MOV.U32 R62, RZ, RZ, R10 ;  /* 0x000000ffff3e7224 */ /* 0x000fe400078e000a */
[----:B------:R2:W3:Y:S01]  /*14c60*/  MUFU.EX2 R56, R8 ;  /* 0x0000000800387308 */ /* 0x0004e20000000800 */
[----:B------:R-:W-:-:S03]  /*14c70*/  IMAD.MOV.U32 R237, RZ, RZ, R11 ;  /* 0x000000ffffed7224 */ /* 0x000fc600078e000b */
[----:B------:R-:W-:Y:S01]  /*14c80*/  MOV R116, R111 ;  /* 0x0000006f00747202 */ /* 0x000fe20000000f00 */
[----:B------:R-:W-:Y:S01]  /*14c90*/  IMAD.MOV.U32 R117, RZ, RZ, R110 ;  /* 0x000000ffff757224 */ /* 0x000fe200078e006e */
[----:B------:R-:W-:Y:S01]  /*14ca0*/  MOV R118, R109 ;  /* 0x0000006d00767202 */ /* 0x000fe20000000f00 */
[----:B------:R-:W-:Y:S01]  /*14cb0*/  IMAD.MOV.U32 R119, RZ, RZ, R108 ;  /* 0x000000ffff777224 */ /* 0x000fe200078e006c */
[C---:B------:R-:W-:Y:S01]  /*14cc0*/  HMMA.16816.F32 R24, R4.reuse, R26, R100 ;  /* 0x0000001a0418723c */ /* 0x040fe20000001864 */
[----:B------:R-:W-:Y:S06]  /*14cd0*/  LDSM.16.MT88.4 R108, [R224+0x4880] ;  /* 0x00488000e06c783b */ /* 0x000fec0000004200 */
[----:B------:R-:W-:Y:S01]  /*14ce0*/  MOV R103, R180 ;  /* 0x000000b400677202 */ /* 0x000fe20000000f00 */
[----:B--2---:R-:W-:Y:S01]  /*14cf0*/  FFMA.FTZ R8, R166, c[0x0][0x2d0], -R13 ;  /* 0x0000b400a6087a23 */ /* 0x004fe2000001080d */
[C---:B------:R-:W-:Y:S02]  /*14d00*/  HMMA.16816.F32 R20, R4.reuse, R22, R96 ;  /* 0x000000160414723c */ /* 0x040fe40000001860 */
[----:B------:R-:W-:Y:S01]  /*14d10*/  MOV R102, R103 ;  /* 0x0000006700667202 */ /* 0x000fe20000000f00 */
[----:B------:R2:W4:Y:S05]  /*14d20*/  MUFU.EX2 R9, R8 ;  /* 0x0000000800097308 */ /* 0x00052a0000000800 */
[C---:B------:R-:W-:Y:S07]  /*14d30*/  HMMA.16816.F32 R28, R4.reuse, R30, R88 ;  /* 0x0000001e041c723c */ /* 0x040fee0000001858 */
[----:B------:R-:W-:Y:S01]  /*14d40*/  MOV R90, R69 ;  /* 0x00000045005a7202 */ /* 0x000fe20000000f00 */
[----:B------:R-:W-:Y:S01]  /*14d50*/  HMMA.16816.F32 R48, R4, R46, R48 ;  /* 0x0000002e0430723c */ /* 0x000fe20000001830 */
[----:B------:R-:W-:Y:S01]  /*14d60*/  LDSM.16.MT88.4 R4, [R223+0x4880] ;  /* 0x00488000df04783b */ /* 0x000fe20000004200 */
[----:B------:R-:W-:-:S02]  /*14d70*/  IMAD.MOV.U32 R91, RZ, RZ, R68 ;  /* 0x000000ffff5b7224 */ /* 0x000fc400078e0044 */
[----:B--2---:R-:W-:-:S03]  /*14d80*/  FFMA.FTZ R8, R165, c[0x0][0x2d0], -R13 ;  /* 0x0000b400a5087a23 */ /* 0x004fc6000001080d */
[----:B---3--:R-:W-:Y:S01]  /*14d90*/  IMAD.MOV.U32 R46, RZ, RZ, R56 ;  /* 0x000000ffff2e7224 */ /* 0x008fe200078e0038 */
[----:B------:R2:W-:Y:S01]  /*14da0*/  MUFU.EX2 R10, R8 ;  /* 0x00000008000a7308 */ /* 0x0005e20000000800 */
[----:B----4-:R-:W-:Y:S01]  /*14db0*/  MOV R47, R9 ;  /* 0x00000009002f7202 */ /* 0x010fe20000000f00 */
[----:B------:R-:W-:Y:S02]  /*14dc0*/  IMAD.MOV.U32 R56, RZ, RZ, R126 ;  /* 0x000000ffff387224 */ /* 0x000fe400078e007e */
[----:B------:R-:W-:Y:S02]  /*14dd0*/  IMAD.MOV.U32 R9, RZ, RZ, R136 ;  /* 0x000000ffff097224 */ /* 0x000fe400078e0088 */
[----:B--2---:R-:W-:-:S04]  /*14de0*/  FFMA.FTZ R8, R164, c[0x0][0x2d0], -R13 ;  /* 0x0000b400a4087a23 */ /* 0x004fc8000001080d */
[----:B------:R2:W-:Y:S02]  /*14df0*/  MUFU.EX2 R11, R8 ;  /* 0x00000008000b7308 */ /* 0x0005e40000000800 */
[----:B--2---:R-:W-:-:S06]  /*14e00*/  FFMA.FTZ R8, R159, c[0x0][0x2d0], -R12 ;  /* 0x0000b4009f087a23 */ /* 0x004fcc000001080c */
[----:B------:R2:W-:Y:S02]  /*14e10*/  MUFU.EX2 R166, R8 ;  /* 0x0000000800a67308 */ /* 0x0005e40000000800 */
[----:B--2---:R-:W-:-:S06]  /*14e20*/  FFMA.FTZ R8, R158, c[0x0][0x2d0], -R12 ;  /* 0x0000b4009e087a23 */ /* 0x004fcc000001080c */
[----:B------:R2:W3:Y:S02]  /*14e30*/  MUFU.EX2 R170, R8 ;  /* 0x0000000800aa7308 */ /* 0x0004e40000000800 */
[----:B--2---:R-:W-:Y:S01]  /*14e40*/  FFMA.FTZ R8, R157, c[0x0][0x2d0], -R12 ;  /* 0x0000b4009d087a23 */ /* 0x004fe2000001080c */
[----:B---3--:R-:W-:-:S05]  /*14e50*/  F2FP.PACK_AB R129, R170, R166 ;  /* 0x000000a6aa81723e */ /* 0x008fca00000000ff */
[----:B------:R2:W3:Y:S02]  /*14e60*/  MUFU.EX2 R13, R8 ;  /* 0x00000008000d7308 */ /* 0x0004e40000000800 */
[----:B--2---:R-:W-:Y:S02]  /*14e70*/  FFMA.FTZ R8, R147, c[0x0][0x2d0], -R12 ;  /* 0x0000b40093087a23 */ /* 0x004fe4000001080c */
[----:B------:R-:W-:-:S04]  /*14e80*/  IMAD.MOV.U32 R147, RZ, RZ, R60 ;  /* 0x000000ffff937224 */ /* 0x000fc800078e003c */
[----:B------:R2:W-:Y:S01]  /*14e90*/  MUFU.EX2 R165, R8 ;  /* 0x0000000800a57308 */ /* 0x0005e20000000800 */
[----:B---3--:R-:W-:Y:S02]  /*14ea0*/  IMAD.MOV.U32 R18, RZ, RZ, R13 ;  /* 0x000000ffff127224 */ /* 0x008fe400078e000d */
[----:B--2---:R-:W-:Y:S02]  /*14eb0*/  FFMA.FTZ R8, R145, c[0x0][0x2d0], -R2 ;  /* 0x0000b40091087a23 */ /* 0x004fe40000010802 */
[----:B------:R-:W-:-:S03]  /*14ec0*/  IMAD.MOV.U32 R145, RZ, RZ, R62 ;  /* 0x000000ffff917224 */ /* 0x000fc600078e003e */
[----:B------:R2:W-:Y:S01]  /*14ed0*/  MUFU.EX2 R164, R8 ;  /* 0x0000000800a47308 */ /* 0x0005e20000000800 */
[----:B------:R-:W-:Y:S01]  /*14ee0*/  LDSM.16.MT88.4 R60, [R223+0x3080] ;  /* 0x00308000df3c783b */ /* 0x000fe20000004200 */
[----:B--2---:R-:W-:Y:S02]  /*14ef0*/  FFMA.FTZ R8, R144, c[0x0][0x2d0], -R2 ;  /* 0x0000b40090087a23 */ /* 0x004fe40000010802 */
[----:B------:R-:W-:-:S04]  /*14f00*/  IMAD.MOV.U32 R144, RZ, RZ, R183 ;  /* 0x000000ffff907224 */ /* 0x000fc800078e00b7 */
[----:B------:R2:W3:Y:S02]  /*14f10*/  MUFU.EX2 R44, R8 ;  /* 0x00000008002c7308 */ /* 0x0004e40000000800 */
[--C-:B--2---:R-:W-:Y:S01]  /*14f20*/  FFMA.FTZ R8, R146, c[0x0][0x2d0], -R2.reuse ;  /* 0x0000b40092087a23 */ /* 0x104fe20000010802 */
[----:B------:R-:W-:Y:S01]  /*14f30*/  MOV R146, R182 ;  /* 0x000000b600927202 */ /* 0x000fe20000000f00 */
[----:B------:R-:W-:Y:S01]  /*14f40*/  FFMA.FTZ R2, R156, c[0x0][0x2d0], -R2 ;  /* 0x0000b4009c027a23 */ /* 0x000fe20000010802 */
[----:B---3--:R-:W-:Y:S01]  /*14f50*/  F2FP.PACK_AB R124, R44, R164 ;  /* 0x000000a42c7c723e */ /* 0x008fe200000000ff */
[----:B------:R-:W-:Y:S02]  /*14f60*/  LDSM.16.MT88.4 R156, [R224+0x3080] ;  /* 0x00308000e09c783b */ /* 0x000fe40000004200 */
[----:B------:R2:W-:Y:S08]  /*14f70*/  MUFU.EX2 R45, R8 ;  /* 0x00000008002d7308 */ /* 0x0005f00000000800 */
[----:B------:R3:W4:Y:S01]  /*14f80*/  MUFU.EX2 R17, R2 ;  /* 0x0000000200117308 */ /* 0x0007220000000800 */
[----:B--2---:R-:W-:-:S04]  /*14f90*/  IMAD.MOV.U32 R8, RZ, RZ, R181 ;  /* 0x000000ffff087224 */ /* 0x004fc800078e00b5 */
[----:B------:R-:W-:Y:S01]  /*14fa0*/  IMAD.MOV.U32 R103, RZ, RZ, R8 ;  /* 0x000000ffff677224 */ /* 0x000fe200078e0008 */
[----:B------:R-:W-:Y:S01]  /*14fb0*/  MOV R8, R146 ;  /* 0x0000009200087202 */ /* 0x000fe20000000f00 */
[----:B------:R-:W-:Y:S01]  /*14fc0*/  IMAD.MOV.U32 R146, RZ, RZ, R144 ;  /* 0x000000ffff927224 */ /* 0x000fe200078e0090 */
[----:B------:R-:W-:Y:S01]  /*14fd0*/  MOV R144, R145 ;  /* 0x0000009100907202 */ /* 0x000fe20000000f00 */
[----:B---3--:R-:W-:Y:S01]  /*14fe0*/  FFMA.FTZ R2, R87, c[0x0][0x2d0], -R0 ;  /* 0x0000b40057027a23 */ /* 0x008fe20000010800 */
[----:B----4-:R-:W-:Y:S01]  /*14ff0*/  F2FP.PACK_AB R126, R17, R45 ;  /* 0x0000002d117e723e */ /* 0x010fe200000000ff */
[----:B------:R-:W-:Y:S01]  /*15000*/  IMAD.MOV.U32 R145, RZ, RZ, R116 ;  /* 0x000000ffff917224 */ /* 0x000fe200078e0074 */
[----:B------:R-:W-:Y:S01]  /*15010*/  MOV R116, R117 ;  /* 0x0000007500747202 */ /* 0x000fe20000000f00 */
[----:B------:R2:W-:Y:S01]  /*15020*/  MUFU.EX2 R16, R2 ;  /* 0x0000000200107308 */ /* 0x0005e20000000800 */
[----:B------:R-:W-:Y:S01]  /*15030*/  IMAD.MOV.U32 R117, RZ, RZ, R118 ;  /* 0x000000ffff757224 */ /* 0x000fe200078e0076 */
[----:B------:R-:W-:Y:S01]  /*15040*/  MOV R118, R119 ;  /* 0x0000007700767202 */ /* 0x000fe20000000f00 */
[----:B------:R-:W-:Y:S01]  /*15050*/  IMAD.MOV.U32 R119, RZ, RZ, R147 ;  /* 0x000000ffff777224 */ /* 0x000fe200078e0093 */
[----:B------:R-:W-:-:S04]  /*15060*/  MOV R147, R52 ;  /* 0x0000003400937202 */ /* 0x000fc80000000f00 */
[----:B------:R-:W-:Y:S01]  /*15070*/  MOV R88, R119 ;  /* 0x0000007700587202 */ /* 0x000fe20000000f00 */
[----:B------:R-:W-:Y:S02]  /*15080*/  IMAD.MOV.U32 R89, RZ, RZ, R147 ;  /* 0x000000ffff597224 */ /* 0x000fe400078e0093 */
[----:B--2---:R-:W-:Y:S01]  /*15090*/  FFMA.FTZ R2, R14, c[0x0][0x2d0], -R0 ;  /* 0x0000b4000e027a23 */ /* 0x004fe20000010800 */
[----:B------:R-:W-:Y:S01]  /*150a0*/  MOV R14, R11 ;  /* 0x0000000b000e7202 */ /* 0x000fe20000000f00 */
[----:B------:R-:W-:Y:S02]  /*150b0*/  IMAD.MOV.U32 R11, RZ, RZ, R115 ;  /* 0x000000ffff0b7224 */ /* 0x000fe400078e0073 */
[----:B------:R2:W3:Y:S01]  /*150c0*/  MUFU.EX2 R13, R2 ;  /* 0x00000002000d7308 */ /* 0x0004e20000000800 */
[----:B------:R-:W-:Y:S01]  /*150d0*/  IMAD.MOV.U32 R115, RZ, RZ, R127 ;  /* 0x000000ffff737224 */ /* 0x000fe200078e007f */
[----:B------:R-:W-:Y:S02]  /*150e0*/  MOV R127, R131 ;  /* 0x00000083007f7202 */ /* 0x000fe40000000f00 */
[----:B------:R-:W-:-:S02]  /*150f0*/  MOV R131, R139 ;  /* 0x0000008b00837202 */ /* 0x000fc40000000f00 */
[----:B------:R-:W-:Y:S02]  /*15100*/  MOV R139, R143 ;  /* 0x0000008f008b7202 */ /* 0x000fe40000000f00 */
[----:B------:R-:W4:Y:S01]  /*15110*/  LDSM.16.MT88.4 R140, [R222+0x3080] ;  /* 0x00308000de8c783b */ /* 0x000f220000004200 */
[----:B------:R-:W-:Y:S02]  /*15120*/  MOV R57, R127 ;  /* 0x0000007f00397202 */ /* 0x000fe40000000f00 */
[----:B------:R-:W-:Y:S02]  /*15130*/  MOV R71, R131 ;  /* 0x0000008300477202 */ /* 0x000fe40000000f00 */
[----:B------:R-:W-:Y:S02]  /*15140*/  F2FP.PACK_AB R131, R165, R18 ;  /* 0x00000012a583723e */ /* 0x000fe400000000ff */
[----:B------:R-:W-:Y:S01]  /*15150*/  MOV R59, R139 ;  /* 0x0000008b003b7202 */ /* 0x000fe20000000f00 */
[--C-:B--2---:R-:W-:Y:S01]  /*15160*/  FFMA.FTZ R2, R86, c[0x0][0x2d0], -R0.reuse ;  /* 0x0000b40056027a23 */ /* 0x104fe20000010800 */
[----:B---3--:R-:W-:Y:S01]  /*15170*/  F2FP.PACK_AB R125, R13, R16 ;  /* 0x000000100d7d723e */ /* 0x008fe200000000ff */
[----:B------:R-:W-:-:S02]  /*15180*/  FFMA.FTZ R0, R15, c[0x0][0x2d0], -R0 ;  /* 0x0000b4000f007a23 */ /* 0x000fc40000010800 */
[----:B------:R-:W-:Y:S01]  /*15190*/  IMAD.MOV.U32 R15, RZ, RZ, R10 ;  /* 0x000000ffff0f7224 */ /* 0x000fe200078e000a */
[----:B------:R-:W-:Y:S01]  /*151a0*/  MOV R10, R11 ;  /* 0x0000000b000a7202 */ /* 0x000fe20000000f00 */
[----:B------:R2:W-:Y:S03]  /*151b0*/  MUFU.EX2 R12, R2 ;  /* 0x00000002000c7308 */ /* 0x0005e60000000800 */
[----:B------:R-:W-:Y:S01]  /*151c0*/  F2FP.PACK_AB R130, R14, R15 ;  /* 0x0000000f0e82723e */ /* 0x000fe200000000ff */
[----:B------:R-:W-:Y:S02]  /*151d0*/  IMAD.MOV.U32 R55, RZ, RZ, R10 ;  /* 0x000000ffff377224 */ /* 0x000fe400078e000a */
[----:B------:R-:W-:Y:S01]  /*151e0*/  IMAD.MOV.U32 R10, RZ, RZ, R128 ;  /* 0x000000ffff0a7224 */ /* 0x000fe200078e0080 */
[----:B------:R-:W-:Y:S01]  /*151f0*/  F2FP.PACK_AB R128, R47, R46 ;  /* 0x0000002e2f80723e */ /* 0x000fe200000000ff */
[----:B------:R-:W3:Y:S06]  /*15200*/  MUFU.EX2 R11, R0 ;  /* 0x00000000000b7308 */ /* 0x000eec0000000800 */
[----:B-1----:R-:W-:Y:S01]  /*15210*/  HMMA.16816.F32 R176, R128, R184, R176 ;  /* 0x000000b880b0723c */ /* 0x002fe200000018b0 */
[----:B--2---:R-:W-:-:S07]  /*15220*/  IMAD.MOV.U32 R2, RZ, RZ, R53 ;  /* 0x000000ffff027224 */ /* 0x004fce00078e0035 */
[----:B------:R-:W-:Y:S01]  /*15230*/  HMMA.16816.F32 R188, R128, R186, R188 ;  /* 0x000000ba80bc723c */ /* 0x000fe200000018bc */
[----:B---3--:R-:W-:Y:S01]  /*15240*/  F2FP.PACK_AB R127, R11, R12 ;  /* 0x0000000c0b7f723e */ /* 0x008fe200000000ff */
[----:B------:R-:W-:-:S06]  /*15250*/  IMAD.MOV.U32 R0, RZ, RZ, R144 ;  /* 0x000000ffff007224 */ /* 0x000fcc00078e0090 */
[----:B----4-:R-:W-:Y:S08]  /*15260*/  HMMA.16816.F32 R132, R128, R140, R132 ;  /* 0x0000008c8084723c */ /* 0x010ff00000001884 */
[C---:B------:R-:W-:Y:S07]  /*15270*/  HMMA.16816.F32 R180, R124.reuse, R184, R72 ;  /* 0x000000b87cb4723c */ /* 0x040fee0000001848 */
[----:B------:R-:W-:Y:S01]  /*15280*/  IMAD.MOV.U32 R73, RZ, RZ, R116 ;  /* 0x000000ffff497224 */ /* 0x000fe200078e0074 */
[----:B------:R-:W-:Y:S01]  /*15290*/  HMMA.16816.F32 R184, R124, R186, R40 ;  /* 0x000000ba7cb8723c */ /* 0x000fe20000001828 */
[----:B------:R-:W-:Y:S01]  /*152a0*/  MOV R74, R117 ;  /* 0x00000075004a7202 */ /* 0x000fe20000000f00 */
[----:B------:R-:W-:Y:S01]  /*152b0*/  IMAD.MOV.U32 R75, RZ, RZ, R118 ;  /* 0x000000ffff4b7224 */ /* 0x000fe200078e0076 */
[----:B------:R-:W-:-:S04]  /*152c0*/  MOV R72, R145 ;  /* 0x0000009100487202 */ /* 0x000fc80000000f00 */
[----:B------:R-:W-:Y:S01]  /*152d0*/  MOV R41, R54 ;  /* 0x0000003600297202 */ /* 0x000fe20000000f00 */
[----:B------:R-:W-:Y:S01]  /*152e0*/  IMAD.MOV.U32 R40, RZ, RZ, R55 ;  /* 0x000000ffff287224 */ /* 0x000fe200078e0037 */
[----:B------:R-:W-:Y:S01]  /*152f0*/  HMMA.16816.F32 R116, R128, R4, R208 ;  /* 0x000000048074723c */ /* 0x000fe200000018d0 */
[----:B------:R-:W-:Y:S02]  /*15300*/  MOV R42, R146 ;  /* 0x00000092002a7202 */ /* 0x000fe40000000f00 */
[----:B------:R-:W-:-:S05]  /*15310*/  MOV R43, R82 ;  /* 0x00000052002b7202 */ /* 0x000fca0000000f00 */
[C---:B------:R-:W-:Y:S07]  /*15320*/  HMMA.16816.F32 R52, R128.reuse, R60, R244 ;  /* 0x0000003c8034723c */ /* 0x040fee00000018f4 */
[----:B------:R-:W-:Y:S01]  /*15330*/  IMAD.MOV.U32 R244, RZ, RZ, R71 ;  /* 0x000000fffff47224 */ /* 0x000fe200078e0047 */
[----:B------:R-:W-:Y:S01]  /*15340*/  MOV R247, R102 ;  /* 0x0000006600f77202 */ /* 0x000fe20000000f00 */
[----:B------:R-:W-:Y:S01]  /*15350*/  HMMA.16816.F32 R68, R128, R76, R240 ;  /* 0x0000004c8044723c */ /* 0x000fe200000018f0 */
[----:B------:R-:W-:-:S02]  /*15360*/  IMAD.MOV.U32 R245, RZ, RZ, R83 ;  /* 0x000000fffff57224 */ /* 0x000fc400078e0053 */
[----:B------:R-:W-:-:S04]  /*15370*/  IMAD.MOV.U32 R246, RZ, RZ, R103 ;  /* 0x000000fffff67224 */ /* 0x000fc800078e0067 */
[----:B------:R-:W-:Y:S01]  /*15380*/  MOV R241, R85 ;  /* 0x0000005500f17202 */ /* 0x000fe20000000f00 */
[----:B------:R-:W-:Y:S01]  /*15390*/  IMAD.MOV.U32 R240, RZ, RZ, R84 ;  /* 0x000000fffff07224 */ /* 0x000fe200078e0054 */
[----:B------:R-:W-:Y:S01]  /*153a0*/  HMMA.16816.F32 R100, R128, R108, R212 ;  /* 0x0000006c8064723c */ /* 0x000fe200000018d4 */
[----:B------:R-:W-:Y:S01]  /*153b0*/  IMAD.MOV.U32 R242, RZ, RZ, R80 ;  /* 0x000000fffff27224 */ /* 0x000fe200078e0050 */
[----:B------:R-:W-:-:S05]  /*153c0*/  MOV R243, R81 ;  /* 0x0000005100f37202 */ /* 0x000fca0000000f00 */
[----:B------:R-:W-:Y:S01]  /*153d0*/  MOV R215, c[0x0][0x2c4] ;  /* 0x0000b10000d77a02 */ /* 0x000fe20000000f00 */
[----:B------:R-:W-:Y:S03]  /*153e0*/  HMMA.16816.F32 R84, R128, R92, R216 ;  /* 0x0000005c8054723c */ /* 0x000fe600000018d8 */
[----:B------:R-:W-:-:S04]  /*153f0*/  ISETP.NE.AND P6, PT, R215, 0x1, PT ;  /* 0x00000001d700780c */ /* 0x000fc80003fc5270 */
[----:B------:R-:W-:Y:S01]  /*15400*/  MOV R216, R112 ;  /* 0x0000007000d87202 */ /* 0x000fe20000000f00 */
[----:B------:R-:W-:Y:S01]  /*15410*/  IMAD.MOV.U32 R217, RZ, RZ, R113 ;  /* 0x000000ffffd97224 */ /* 0x000fe200078e0071 */
[----:B------:R-:W-:Y:S01]  /*15420*/  MOV R218, R114 ;  /* 0x0000007200da7202 */ /* 0x000fe20000000f00 */
[----:B------:R-:W-:Y:S01]  /*15430*/  IMAD.MOV.U32 R219, RZ, RZ, R115 ;  /* 0x000000ffffdb7224 */ /* 0x000fe200078e0073 */
[----:B------:R-:W-:Y:S08]  /*15440*/  HMMA.16816.F32 R136, R124, R140, R64 ;  /* 0x0000008c7c88723c */ /* 0x000ff00000001840 */
[----:B------:R-:W-:Y:S08]  /*15450*/  HMMA.16816.F32 R112, R128, R110, R152 ;  /* 0x0000006e8070723c */ /* 0x000ff00000001898 */
[----:B------:R-:W-:Y:S07]  /*15460*/  HMMA.16816.F32 R152, R124, R156, R216 ;  /* 0x0000009c7c98723c */ /* 0x000fee00000018d8 */
        /* <DEDUP_REMOVED lines=33> */
[----:B------:R1:W5:Y:S01]  /*15680*/  LDL.LU R237, [R1+0xa0] ;  /* 0x0000a00001ed7983 */ /* 0x0003620000300800 */
[----:B------:R-:W-:Y:S01]  /*15690*/  MOV R201, R209 ;  /* 0x000000d100c97202 */ /* 0x000fe20000000f00 */
        /* <DEDUP_REMOVED lines=8> */
[----:B------:R-:W-:Y:S01]  /*15720*/  @P6 IMAD.HI.U32 R0, R201, c[0x0][0x2c8], RZ ;  /* 0x0000b200c9006a27 */ /* 0x000fe200078e00ff */
[----:B------:R-:W-:Y:S01]  /*15730*/  MOV R213, R218 ;  /* 0x000000da00d57202 */ /* 0x000fe20000000f00 */
[----:B------:R-:W-:Y:S01]  /*15740*/  HMMA.16816.F32 R148, R128, R156, R148 ;  /* 0x0000009c8094723c */ /* 0x000fe20000001894 */
[----:B------:R1:W5:Y:S01]  /*15750*/  LDL.LU R236, [R1+0x9c] ;  /* 0x00009c0001ec7983 */ /* 0x0003620000300800 */
[----:B------:R-:W-:Y:S01]  /*15760*/  IMAD.MOV.U32 R2, RZ, RZ, R57 ;  /* 0x000000ffff027224 */ /* 0x000fe200078e0039 */
[----:B------:R-:W-:Y:S01]  /*15770*/  @P6 SHF.R.U32.HI R201, RZ, c[0x0][0x2cc], R0 ;  /* 0x0000b300ffc96a19 */ /* 0x000fe20000011600 */
[----:B------:R-:W-:Y:S01]  /*15780*/  FADD.FTZ R8, R8, R247 ;  /* 0x000000f708087221 */ /* 0x000fe20000010000 */
[----:B------:R-:W-:Y:S01]  /*15790*/  MOV R218, R243 ;  /* 0x000000f300da7202 */ /* 0x000fe20000000f00 */
[----:B------:R-:W-:-:S02]  /*157a0*/  IMAD.MOV.U32 R204, RZ, RZ, R212 ;  /* 0x000000ffffcc7224 */ /* 0x000fc400078e00d4 */
[----:B------:R-:W-:Y:S01]  /*157b0*/  IMAD.MOV.U32 R210, RZ, RZ, R219 ;  /* 0x000000ffffd27224 */ /* 0x000fe200078e00db */
[C---:B------:R-:W-:Y:S01]  /*157c0*/  HMMA.16816.F32 R160, R128.reuse, R158, R160 ;  /* 0x0000009e80a0723c */ /* 0x040fe200000018a0 */
[----:B------:R-:W-:Y:S01]  /*157d0*/  IMAD.IADD R0, R202, 0x1, R201 ;  /* 0x00000001ca007824 */ /* 0x000fe200078e02c9 */
[----:B------:R-:W-:Y:S01]  /*157e0*/  MOV R247, R40 ;  /* 0x0000002800f77202 */ /* 0x000fe20000000f00 */
[----:B------:R-:W-:Y:S01]  /*157f0*/  IMAD.MOV.U32 R40, RZ, RZ, R2 ;  /* 0x000000ffff287224 */ /* 0x000fe200078e0002 */
[----:B------:R-:W-:Y:S01]  /*15800*/  MOV R209, R218 ;  /* 0x000000da00d17202 */ /* 0x000fe20000000f00 */
[----:B------:R-:W-:Y:S01]  /*15810*/  IMAD.MOV.U32 R212, RZ, RZ, R241 ;  /* 0x000000ffffd47224 */ /* 0x000fe200078e00f1 */
[----:B------:R-:W-:Y:S01]  /*15820*/  IADD3 R2, R0, c[0x0][0x328], RZ ;  /* 0x0000ca0000027a10 */ /* 0x000fe20007ffe0ff */
[----:B------:R-:W-:Y:S01]  /*15830*/  FADD.FTZ R10, R10, R203 ;  /* 0x000000cb0a0a7221 */ /* 0x000fe20000010000 */
[----:B------:R-:W-:Y:S01]  /*15840*/  MOV R243, R231 ;  /* 0x000000e700f37202 */ /* 0x000fe20000000f00 */
[----:B------:R-:W-:Y:S01]  /*15850*/  FADD.FTZ R9, R9, R208 ;  /* 0x000000d009097221 */ /* 0x000fe20000010000 */
[----:B------:R2:W3:Y:S01]  /*15860*/  R2UR UR10, R2 ;  /* 0x00000000020a73c2 */ /* 0x0004e200000e0000 */
[----:B------:R-:W-:Y:S01]  /*15870*/  MOV R205, R213 ;  /* 0x000000d500cd7202 */ /* 0x000fe20000000f00 */
[----:B------:R-:W-:Y:S01]  /*15880*/  IMAD.MOV.U32 R206, RZ, RZ, R215 ;  /* 0x000000ffffce7224 */ /* 0x000fe200078e00d7 */
[----:B------:R-:W-:Y:S01]  /*15890*/  MOV R215, R228 ;  /* 0x000000e400d77202 */ /* 0x000fe20000000f00 */
[----:B------:R-:W-:Y:S01]  /*158a0*/  IMAD.MOV.U32 R213, RZ, RZ, R217 ;  /* 0x000000ffffd57224 */ /* 0x000fe200078e00d9 */
[----:B------:R-:W-:Y:S01]  /*158b0*/  MOV R207, R216 ;  /* 0x000000d800cf7202 */ /* 0x000fe20000000f00 */
[----:B------:R-:W-:Y:S01]  /*158c0*/  FADD.FTZ R8, R209, R8 ;  /* 0x00000008d1087221 */ /* 0x000fe20000010000 */
[----:B------:R-:W-:Y:S01]  /*158d0*/  HMMA.16816.F32 R80, R128, R78, R196 ;  /* 0x0000004e8050723c */ /* 0x000fe200000018c4 */
[----:B------:R-:W-:Y:S01]  /*158e0*/  FADD.FTZ R10, R210, R10 ;  /* 0x0000000ad20a7221 */ /* 0x000fe20000010000 */
[----:B------:R1:W5:Y:S01]  /*158f0*/  LDL.LU R235, [R1+0x98] ;  /* 0x0000980001eb7983 */ /* 0x0003620000300800 */
[----:B------:R-:W-:-:S02]  /*15900*/  IMAD.MOV.U32 R241, RZ, RZ, R243 ;  /* 0x000000fffff17224 */ /* 0x000fc400078e00f3 */
[----:B------:R-:W-:Y:S01]  /*15910*/  FADD.FTZ R9, R211, R9 ;  /* 0x00000009d3097221 */ /* 0x000fe20000010000 */
[----:B------:R-:W-:Y:S01]  /*15920*/  MOV R217, R226 ;  /* 0x000000e200d97202 */ /* 0x000fe20000000f00 */
[----:B------:R-:W-:Y:S01]  /*15930*/  IMAD.MOV.U32 R243, RZ, RZ, R229 ;  /* 0x000000fffff37224 */ /* 0x000fe200078e00e5 */
[----:B------:R-:W-:Y:S01]  /*15940*/  MOV R218, R220 ;  /* 0x000000dc00da7202 */ /* 0x000fe20000000f00 */
[----:B------:R-:W-:Y:S01]  /*15950*/  IMAD.MOV.U32 R216, RZ, RZ, R227 ;  /* 0x000000ffffd87224 */ /* 0x000fe200078e00e3 */
[C---:B------:R-:W-:Y:S01]  /*15960*/  HMMA.16816.F32 R96, R128.reuse, R94, R172 ;  /* 0x0000005e8060723c */ /* 0x040fe200000018ac */
[----:B------:R-:W-:Y:S01]  /*15970*/  FADD.FTZ R8, R213, R8 ;  /* 0x00000008d5087221 */ /* 0x000fe20000010000 */
[----:B------:R1:W5:Y:S01]  /*15980*/  LDL.LU R234, [R1+0x94] ;  /* 0x0000940001ea7983 */ /* 0x0003620000300800 */
[----:B------:R-:W-:Y:S02]  /*15990*/  IMAD.MOV.U32 R41, RZ, RZ, R59 ;  /* 0x000000ffff297224 */ /* 0x000fe400078e003b */
[----:B--2---:R-:W-:Y:S01]  /*159a0*/  FADD.FTZ R2, R195, R212 ;  /* 0x000000d4c3027221 */ /* 0x004fe20000010000 */
[----:B------:R1:W5:Y:S01]  /*159b0*/  LDL.LU R233, [R1+0x90] ;  /* 0x0000900001e97983 */ /* 0x0003620000300800 */
[----:B------:R-:W-:Y:S01]  /*159c0*/  FADD.FTZ R10, R214, R10 ;  /* 0x0000000ad60a7221 */ /* 0x000fe20000010000 */
[----:B------:R-:W-:Y:S01]  /*159d0*/  HMMA.16816.F32 R128, R128, R6, R120 ;  /* 0x000000068080723c */ /* 0x000fe20000001878 */
[----:B------:R-:W-:Y:S01]  /*159e0*/  FADD.FTZ R2, R238, R2 ;  /* 0x00000002ee027221 */ /* 0x000fe20000010000 */
[----:B------:R1:W5:Y:S01]  /*159f0*/  LDL.LU R232, [R1+0x8c] ;  /* 0x00008c0001e87983 */ /* 0x0003620000300800 */
[----:B------:R-:W-:-:S02]  /*15a00*/  FADD.FTZ R9, R215, R9 ;  /* 0x00000009d7097221 */ /* 0x000fc40000010000 */
[----:B------:R-:W-:Y:S01]  /*15a10*/  FADD.FTZ R2, R252, R2 ;  /* 0x00000002fc027221 */ /* 0x000fe20000010000 */
[----:B------:R1:W5:Y:S01]  /*15a20*/  LDL.LU R231, [R1+0x88] ;  /* 0x0000880001e77983 */ /* 0x0003620000300800 */
[----:B------:R-:W-:Y:S01]  /*15a30*/  IMAD.MOV.U32 R219, RZ, RZ, R225 ;  /* 0x000000ffffdb7224 */ /* 0x000fe200078e00e1 */
[C---:B------:R-:W-:Y:S01]  /*15a40*/  HMMA.16816.F32 R140, R124.reuse, R142, R104 ;  /* 0x0000008e7c8c723c */ /* 0x040fe20000001868 */
[----:B------:R-:W-:Y:S01]  /*15a50*/  FADD.FTZ R8, R216, R8 ;  /* 0x00000008d8087221 */ /* 0x000fe20000010000 */
[----:B------:R1:W5:Y:S01]  /*15a60*/  LDL.LU R230, [R1+0x84] ;  /* 0x0000840001e67983 */ /* 0x0003620000300800 */
[----:B------:R-:W-:Y:S02]  /*15a70*/  FADD.FTZ R10, R217, R10 ;  /* 0x0000000ad90a7221 */ /* 0x000fe40000010000 */
[----:B------:R-:W-:Y:S01]  /*15a80*/  FADD.FTZ R9, R218, R9 ;  /* 0x00000009da097221 */ /* 0x000fe20000010000 */
[----:B------:R1:W5:Y:S02]  /*15a90*/  LDL.LU R229, [R1+0x80] ;  /* 0x0000800001e57983 */ /* 0x0003640000300800 */
[C---:B------:R-:W-:Y:S01]  /*15aa0*/  HMMA.16816.F32 R120, R124.reuse, R4, R240 ;  /* 0x000000047c78723c */ /* 0x040fe200000018f0 */
[----:B------:R-:W-:Y:S01]  /*15ab0*/  FADD.FTZ R8, R219, R8 ;  /* 0x00000008db087221 */ /* 0x000fe20000010000 */
[----:B------:R1:W5:Y:S04]  /*15ac0*/  LDL.LU R228, [R1+0x7c] ;  /* 0x00007c0001e47983 */ /* 0x0003680000300800 */
        /* <DEDUP_REMOVED lines=8> */
[----:B------:R-:W-:Y:S01]  /*15b50*/  FADD.FTZ R9, R246, R8 ;  /* 0x00000008f6097221 */ /* 0x000fe20000010000 */
[----:B------:R-:W-:Y:S01]  /*15b60*/  HMMA.16816.F32 R72, R124, R76, R72 ;  /* 0x0000004c7c48723c */ /* 0x000fe20000001848 */
[----:B------:R-:W-:Y:S01]  /*15b70*/  FADD.FTZ R8, R247, R4 ;  /* 0x00000004f7087221 */ /* 0x000fe20000010000 */
[----:B------:R1:W5:Y:S01]  /*15b80*/  LDL.LU R220, [R1+0x6c] ;  /* 0x00006c0001dc7983 */ /* 0x0003620000300800 */
[----:B------:R-:W-:Y:S02]  /*15b90*/  FADD.FTZ R4, R40, R2 ;  /* 0x0000000228047221 */ /* 0x000fe40000010000 */
[----:B------:R-:W-:-:S03]  /*15ba0*/  FADD.FTZ R2, R194, R5 ;  /* 0x00000005c2027221 */ /* 0x000fc60000010000 */
[----:B------:R-:W-:Y:S01]  /*15bb0*/  HMMA.16816.F32 R88, R124, R92, R88 ;  /* 0x0000005c7c58723c */ /* 0x000fe20000001858 */
[----:B------:R-:W-:Y:S02]  /*15bc0*/  FADD.FTZ R5, R41, R9 ;  /* 0x0000000929057221 */ /* 0x000fe40000010000 */
[----:B------:R-:W-:-:S05]  /*15bd0*/  FADD.FTZ R2, R193, R2 ;  /* 0x00000002c1027221 */ /* 0x000fca0000010000 */
[----:B------:R-:W-:Y:S01]  /*15be0*/  HMMA.16816.F32 R104, R124, R108, R204 ;  /* 0x0000006c7c68723c */ /* 0x000fe200000018cc */
[----:B------:R-:W-:-:S07]  /*15bf0*/  FADD.FTZ R5, R46, R5 ;  /* 0x000000052e057221 */ /* 0x000fce0000010000 */
[C---:B------:R-:W-:Y:S08]  /*15c00*/  HMMA.16816.F32 R156, R124.reuse, R158, R24 ;  /* 0x0000009e7c9c723c */ /* 0x040ff00000001818 */
[C---:B------:R-:W-:Y:S08]  /*15c10*/  HMMA.16816.F32 R60, R124.reuse, R62, R20 ;  /* 0x0000003e7c3c723c */ /* 0x040ff00000001814 */
[C---:B------:R-:W-:Y:S08]  /*15c20*/  HMMA.16816.F32 R76, R124.reuse, R78, R32 ;  /* 0x0000004e7c4c723c */ /* 0x040ff00000001820 */
[C---:B------:R-:W-:Y:S08]  /*15c30*/  HMMA.16816.F32 R92, R124.reuse, R94, R28 ;  /* 0x0000005e7c5c723c */ /* 0x040ff0000000181c */
[C---:B------:R-:W-:Y:S08]  /*15c40*/  HMMA.16816.F32 R108, R124.reuse, R110, R36 ;  /* 0x0000006e7c6c723c */ /* 0x040ff00000001824 */
        /* <DEDUP_REMOVED lines=16> */
[----:B------:R-:W-:Y:S01]  /*15d50*/  STL [R1+0x20], R7 ;  /* 0x0000200701007387 */ /* 0x000fe20000100800 */
[----:B------:R-:W-:-:S03]  /*15d60*/  FADD.FTZ R4, R17, R6 ;  /* 0x0000000611047221 */ /* 0x000fc60000010000 */
[----:B------:R2:W-:Y:S01]  /*15d70*/  STL [R1+0x24], R2 ;  /* 0x0000240201007387 */ /* 0x0005e20000100800 */
[----:B------:R-:W-:-:S03]  /*15d80*/  MOV R18, c[0x0][0x32c] ;  /* 0x0000cb0000127a02 */ /* 0x000fc60000000f00 */
[----:B------:R1:W-:Y:S01]  /*15d90*/  STL [R1+0x28], R4 ;  /* 0x0000280401007387 */ /* 0x0003e20000100800 */
[----:B------:R-:W-:Y:S01]  /*15da0*/  ISETP.GE.AND P5, PT, R18, 0x1, PT ;  /* 0x000000011200780c */ /* 0x000fe20003fa6270 */
[----:B--2---:R-:W-:-:S05]  /*15db0*/  FADD.FTZ R2, R11, R5 ;  /* 0x000000050b027221 */ /* 0x004fca0000010000 */
[----:B------:R1:W-:Y:S01]  /*15dc0*/  STL [R1+0x2c], R2 ;  /* 0x00002c0201007387 */ /* 0x0003e20000100800 */
[----:B------:R-:W-:-:S06]  /*15dd0*/  IADD3 R238, R19, -0x2, RZ ;  /* 0xfffffffe13ee7810 */ /* 0x000fcc0007ffe0ff */
[----:B---3--:R-:W-:Y:S05]  /*15de0*/  @!P5 BRA `(.L_x_3090) ;  /* 0x000001700000d947 */ /* 0x008fea0003800000 */
[C---:B------:R-:W-:Y:S01]  /*15df0*/  ISETP.GT.AND P0, PT, R0.reuse, RZ, PT ;  /* 0x000000ff0000720c */ /* 0x040fe20003f04270 */
[----:B------:R-:W-:Y:S01]  /*15e00*/  ULDC UR6, c[0x0][0x32c] ;  /* 0x0000cb0000067ab9 */ /* 0x000fe20000000800 */
[----:B-1----:R-:W-:-:S04]  /*15e10*/  IADD3 R2, R0, -0x1, RZ ;  /* 0xffffffff00027810 */ /* 0x002fc80007ffe0ff */
[----:B------:R1:W2:Y:S07]  /*15e20*/  R2UR UR12, R2 ;  /* 0x00000000020c73c2 */ /* 0x0002ae00000e0000 */
[----:B-12---:R-:W-:Y:S05]  /*15e30*/  @P0 BRA `(.L_x_3091) ;  /* 0x0000009000000947 */ /* 0x006fea0003800000 */
[----:B------:R-:W1:Y:S01]  /*15e40*/  R2UR UR12, R0 ;  /* 0x00000000000c73c2 */ /* 0x000e6200000e0000 */
[----:B------:R-:W-:Y:S02]  /*15e50*/  UISETP.NE.AND UP0, UPT, UR6, 0x1, UPT ;  /* 0x000000010600788c */ /* 0x000fe4000bf05270 */
[----:B------:R-:W-:-:S02]  /*15e60*/  ULDC.64 UR4, c[0x0][0x330] ;  /* 0x0000cc0000047ab9 */ /* 0x000fc40000000a00 */
[----:B-1----:R-:W-:-:S04]  /*15e70*/  UIADD3 UR12, -UR12, URZ, URZ ;  /* 0x0000003f0c0c7290 */ /* 0x002fc8000fffe13f */
[----:B------:R-:W-:-:S07]  /*15e80*/  UIMAD.WIDE.U32 UR16, UR12, UR4, URZ ;  /* 0x000000040c1072a5 */ /* 0x000fce000f8e003f */
[----:B------:R-:W-:Y:S02]  /*15e90*/  @UP0 UMOV UR13, UR17 ;  /* 0x00000011000d0c82 */ /* 0x000fe40008000000 */
[----:B------:R-:W-:-:S04]  /*15ea0*/  @UP0 USHF.R.U32.HI UR12, URZ, UR5, UR13 ;  /* 0x000000053f0c0299 */ /* 0x000fc8000801160d */
[----:B------:R-:W-:Y:S01]  /*15eb0*/  ULOP3.LUT UR12, URZ, UR12, URZ, 0x33, !UPT ;  /* 0x0000000c3f0c7292 */ /* 0x000fe2000f8e333f */
[----:B------:R-:W-:Y:S05]  /*15ec0*/  BRA `(.L_x_3092) ;  /* 0x0000005000007947 */ /* 0x000fea0003800000 */
.L_x_3091:
[----:B------:R-:W-:Y:S02]  /*15ed0*/  UISETP.NE.AND UP0, UPT, UR6, 0x1, UPT ;  /* 0x000000010600788c */ /* 0x000fe4000bf05270 */
[----:B------:R-:W-:Y:S02]  /*15ee0*/  ULDC.64 UR4, c[0x0][0x330] ;  /* 0x0000cc0000047ab9 */ /* 0x000fe40000000a00 */
[----:B------:R-:W-:-:S07]  /*15ef0*/  UIMAD.WIDE.U32 UR16, UR12, UR4, URZ ;  /* 0x000000040c1072a5 */ /* 0x000fce000f8e003f */
[----:B------:R-:W-:Y:S02]  /*15f00*/  @UP0 UMOV UR13, UR17 ;  /* 0x00000011000d0c82 */ /* 0x000fe40008000000 */
[----:B------:R-:W-:Y:S02]  /*15f10*/  @UP0 USHF.R.U32.HI UR12, URZ, UR5, UR13 ;  /* 0x000000053f0c0299 */ /* 0x000fe4000801160d */
.L_x_3092:
[----:B------:R-:W-:Y:S02]  /*15f20*/  ULDC UR4, c[0x0][0x32c] ;  /* 0x0000cb0000047ab9 */ /* 0x000fe40000000800 */
[----:B------:R-:W-:-:S04]  /*15f30*/  UIMAD UR4, UR12, UR6, UR4 ;  /* 0x000000060c0472a4 */ /* 0x000fc8000f8e0204 */
[----:B------:R-:W-:-:S04]  /*15f40*/  UISETP.LT.AND UP0, UPT, UR10, UR4, UPT ;  /* 0x000000040a00728c */ /* 0x000fc8000bf01270 */
[----:B------:R-:W-:-:S04]  /*15f50*/  USEL UR10, UR10, UR4, UP0 ;  /* 0x000000040a0a7287 */ /* 0x000fc80008000000 */
.L_x_3090:
[----:B------:R-:W-:-:S04]  /*15f60*/  UIMAD.WIDE UR4, UR10, 0x2aaaaaab, URZ ;  /* 0x2aaaaaab0a0478a5 */ /* 0x000fc8000f8e023f */
[----:B------:R-:W-:-:S04]  /*15f70*/  USHF.R.U32.HI UR4, URZ, 0x1f, UR5 ;  /* 0x0000001f3f047899 */ /* 0x000fc80008011605 */
[----:B------:R-:W-:-:S04]  /*15f80*/  ULEA.HI.SX32 UR4, UR5, UR4, 0x1d ;  /* 0x0000000405047291 */ /* 0x000fc8000f8fea3f */
[----:B------:R-:W-:-:S04]  /*15f90*/  UISETP.LT.AND UP0, UPT, UR7, UR4, UPT ;  /* 0x000000040700728c */ /* 0x000fc8000bf01270 */
[----:B------:R-:W-:-:S06]  /*15fa0*/  USEL UR4, UR7, UR4, !UP0 ;  /* 0x0000000407047287 */ /* 0x000fcc000c000000 */
[----:B------:R-:W-:-:S13]  /*15fb0*/  ISETP.GE.AND P0, PT, R238, UR4, PT ;  /* 0x00000004ee007c0c */ /* 0x000fda000bf06270 */
[----:B------:R-:W-:Y:S05]  /*15fc0*/  @!P0 BRA `(.L_x_3093) ;  /* 0x0000451000008947 */ /* 0x000fea0003800000 */
[----:B------:R-:W2:Y:S01]  /*15fd0*/  LDL R0, [R1+0x40] ;  /* 0x0000400001007983 */ /* 0x000ea20000100800 */
[----:B------:R-:W-:Y:S01]  /*15fe0*/  IMAD.MOV.U32 R166, RZ, RZ, R168 ;  /* 0x000000ffffa67224 */ /* 0x000fe200078e00a8 */
[----:B------:R-:W-:Y:S01]  /*15ff0*/  MOV R171, R3 ;  /* 0x0000000300ab7202 */ /* 0x000fe20000000f00 */
[----:B------:R-:W-:Y:S01]  /*16000*/  IMAD.MOV.U32 R164, RZ, RZ, R169 ;  /* 0x000000ffffa47224 */ /* 0x000fe200078e00a9 */
[----:B------:R-:W-:Y:S01]  /*16010*/  MOV R170, R167 ;  /* 0x000000a700aa7202 */ /* 0x000fe20000000f00 */
[----:B--2---:R-:W-:-:S05]  /*16020*/  @P6 IMAD.HI.U32 R0, R0, c[0x0][0x2c8], RZ ;  /* 0x0000b20000006a27 */ /* 0x004fca00078e00ff */
[----:B------:R-:W-:-:S05]  /*16030*/  @P6 SHF.R.U32.HI R0, RZ, c[0x0][0x2cc], R0 ;  /* 0x0000b300ff006a19 */ /* 0x000fca0000011600 */
[----:B------:R2:W-:Y:S02]  /*16040*/  @P6 STL [R1+0x3c], R0 ;  /* 0x00003c0001006387 */ /* 0x0005e40000100800 */
.L_x_3110:
[----:B-12---:R-:W2:Y:S01]  /*16050*/  LDL R0, [R1+0x38] ;  /* 0x0000380001007983 */ /* 0x006ea20000100800 */
[----:B------:R-:W-:Y:S04]  /*16060*/  DEPBAR.LE SB0, 0x0 ;  /* 0x000080000000791a */ /* 0x000fe80000000000 */
[----:B------:R-:W3:Y:S01]  /*16070*/  LDL.64 R36, [R1+0x58] ;  /* 0x0000580001247983 */ /* 0x000ee20000100a00 */
[C---:B------:R-:W-:Y:S01]  /*16080*/  ISETP.LT.AND P0, PT, R238.reuse, UR7, PT ;  /* 0x00000007ee007c0c */ /* 0x040fe2000bf01270 */
[----:B------:R-:W-:Y:S03]  /*16090*/  IMAD.MOV.U32 R167, RZ, RZ, c[0x0][0x1e0] ;  /* 0x00007800ffa77624 */ /* 0x000fe600078e00ff */
[----:B-1----:R-:W3:Y:S05]  /*160a0*/  LDL.64 R2, [R1+0x60] ;  /* 0x0000600001027983 */ /* 0x002eea0000100a00 */
[----:B------:R-:W-:Y:S06]  /*160b0*/  BAR.SYNC.DEFER_BLOCKING 0x0 ;  /* 0x0000000000007b1d */ /* 0x000fec0000010000 */
[----:B-----5:R-:W-:Y:S05]  /*160c0*/  LDSM.16.M88.4 R48, [R227+0x8080] ;  /* 0x00808000e330783b */ /* 0x020fea0000000200 */
[----:B------:R-:W1:Y:S05]  /*160d0*/  LDSM.16.M88.4 R16, [R220+0x5080] ;  /* 0x00508000dc10783b */ /* 0x000e6a0000000200 */
[----:B------:R-:W4:Y:S05]  /*160e0*/  LDSM.16.M88.4 R44, [R227+0xa080] ;  /* 0x00a08000e32c783b */ /* 0x000f2a0000000200 */
[----:B------:R-:W4:Y:S05]  /*160f0*/  LDSM.16.M88.4 R32, [R220+0x5880] ;  /* 0x00588000dc20783b */ /* 0x000f2a0000000200 */
[----:B------:R-:W3:Y:S05]  /*16100*/  LDL.64 R242, [R1+0x48] ;  /* 0x0000480001f27983 */ /* 0x000eea0000100a00 */
[----:B------:R-:W2:Y:S05]  /*16110*/  LDSM.16.M88.4 R172, [R220+0x6080] ;  /* 0x00608000dcac783b */ /* 0x000eaa0000000200 */
        /* <DEDUP_REMOVED lines=8> */
[-C--:B------:R-:W-:Y:S01]  /*161a0*/  HMMA.16816.F32 R12, R44, R18.reuse, RZ ;  /* 0x000000122c0c723c */ /* 0x080fe200000018ff */
[----:B------:R-:W1:Y:S07]  /*161b0*/  LDSM.16.M88.4 R208, [R236] ;  /* 0x00000000ecd0783b */ /* 0x000e6e0000000200 */
[C---:B------:R-:W-:Y:S08]  /*161c0*/  HMMA.16816.F32 R16, R48.reuse, R18, RZ ;  /* 0x000000123010723c */ /* 0x040ff000000018ff */
[-C--:B------:R-:W-:Y:S08]  /*161d0*/  HMMA.16816.F32 R20, R48, R32.reuse, RZ ;  /* 0x000000203014723c */ /* 0x080ff000000018ff */
[C---:B------:R-:W-:Y:S07]  /*161e0*/  HMMA.16816.F32 R24, R44.reuse, R32, RZ ;  /* 0x000000202c18723c */ /* 0x040fee00000018ff */
[----:B------:R-:W-:Y:S01]  /*161f0*/  @!P0 IMAD.WIDE.U32 R32, R238, c[0x0][0x208], RZ ;  /* 0x00008200ee208a25 */ /* 0x000fe200078e00ff */
[-C--:B------:R-:W-:Y:S01]  /*16200*/  HMMA.16816.F32 R28, R44, R34.reuse, RZ ;  /* 0x000000222c1c723c */ /* 0x080fe200000018ff */
[C---:B--2---:R-:W-:Y:S02]  /*16210*/  LOP3.LUT P4, RZ, R0.reuse, 0x40, RZ, 0xc0, !PT ;  /* 0x0000004000ff7812 */ /* 0x044fe4000788c0ff */
[----:B------:R-:W-:Y:S02]  /*16220*/  LOP3.LUT P3, RZ, R0, 0x80, RZ, 0xc0, !PT ;  /* 0x0000008000ff7812 */ /* 0x000fe4000786c0ff */
[----:B------:R-:W-:Y:S07]  /*16230*/  @!P0 SHF.R.S32.HI R0, RZ, 0x1f, R238 ;  /* 0x0000001fff008819 */ /* 0x000fee00000114ee */
[----:B------:R-:W-:Y:S02]  /*16240*/  @!P0 IMAD R0, R0, c[0x0][0x208], RZ ;  /* 0x0000820000008a24 */ /* 0x000fe400078e02ff */
[----:B---3--:R-:W-:Y:S02]  /*16250*/  @!P0 IMAD.MOV.U32 R3, RZ, RZ, R37 ;  /* 0x000000ffff038224 */ /* 0x008fe400078e0025 */
[----:B------:R-:W-:Y:S02]  /*16260*/  @!P0 IMAD R0, R238, c[0x0][0x20c], R0 ;  /* 0x00008300ee008a24 */ /* 0x000fe400078e0200 */
[----:B------:R-:W-:Y:S04]  /*16270*/  @!P0 IMAD.WIDE.U32 R2, R32, 0x30, R2 ;  /* 0x0000003020028825 */ /* 0x000fe800078e0002 */
[----:B------:R-:W-:Y:S02]  /*16280*/  @!P0 IMAD.IADD R0, R33, 0x1, R0 ;  /* 0x0000000121008824 */ /* 0x000fe400078e0200 */
[C---:B------:R-:W-:Y:S02]  /*16290*/  HMMA.16816.F32 R32, R48.reuse, R34, RZ ;  /* 0x000000223020723c */ /* 0x040fe400000018ff */
[----:B------:R-:W-:Y:S02]  /*162a0*/  @!P0 IMAD R0, R0, 0x30, RZ ;  /* 0x0000003000008824 */ /* 0x000fe400078e02ff */
[----:B------:R-:W-:Y:S02]  /*162b0*/  @!P0 IMAD.SHL.U32 R168, R2, 0x2, RZ ;  /* 0x0000000202a88824 */ /* 0x000fe400078e00ff */
[----:B------:R-:W-:Y:S02]  /*162c0*/  @!P0 IMAD.IADD R0, R3, 0x1, R0 ;  /* 0x0000000103008824 */ /* 0x000fe400078e0200 */
[-C--:B------:R-:W-:Y:S01]  /*162d0*/  HMMA.16816.F32 R36, R48, R172.reuse, RZ ;  /* 0x000000ac3024723c */ /* 0x080fe200000018ff */
[----:B------:R-:W-:Y:S03]  /*162e0*/  @!P0 IADD3 R212, P2, R168, 0x80, RZ ;  /* 0x00000080a8d48810 */ /* 0x000fe60007f5e0ff */
[----:B------:R-:W-:Y:S02]  /*162f0*/  @!P0 SHF.L.U64.HI R3, R2, 0x1, R0 ;  /* 0x0000000102038819 */ /* 0x000fe40000010200 */
[----:B------:R-:W-:Y:S02]  /*16300*/  @!P0 IADD3 R212, P1, R212, c[0x0][0x1f8], RZ ;  /* 0x00007e00d4d48a10 */ /* 0x000fe40007f3e0ff */
[C---:B------:R-:W-:Y:S04]  /*16310*/  HMMA.16816.F32 R40, R44.reuse, R172, RZ ;  /* 0x000000ac2c28723c */ /* 0x040fe800000018ff */
[----:B------:R-:W-:Y:S02]  /*16320*/  @!P0 IADD3.X R213, RZ, c[0x0][0x1fc], R3, P1, P2 ;  /* 0x00007f00ffd58a10 */ /* 0x000fe40000fe4403 */
[----:B------:R-:W-:Y:S02]  /*16330*/  @!P0 IADD3 R168, P1, R168, c[0x0][0x1f8], RZ ;  /* 0x00007e00a8a88a10 */ /* 0x000fe40007f3e0ff */
[-C--:B------:R-:W-:Y:S04]  /*16340*/  HMMA.16816.F32 R44, R44, R174.reuse, RZ ;  /* 0x000000ae2c2c723c */ /* 0x080fe800000018ff */
[----:B------:R-:W-:Y:S02]  /*16350*/  @!P0 IADD3.X R169, R3, c[0x0][0x1fc], RZ, P1, !PT ;  /* 0x00007f0003a98a10 */ /* 0x000fe40000ffe4ff */
[----:B------:R-:W-:Y:S02]  /*16360*/  @!P0 IADD3 R2, P2, R168, UR9, RZ ;  /* 0x00000009a8028c10 */ /* 0x000fe4000ff5e0ff */
[----:B------:R-:W-:Y:S01]  /*16370*/  HMMA.16816.F32 R48, R48, R174, RZ ;  /* 0x000000ae3030723c */ /* 0x000fe200000018ff */
[----:B------:R-:W-:Y:S01]  /*16380*/  @!PT LDS RZ, [RZ] ;  /* 0x00000000fffff984 */ /* 0x000fe20000000800 */
[----:B------:R-:W-:Y:S01]  /*16390*/  @!PT LDS RZ, [RZ] ;  /* 0x00000000fffff984 */ /* 0x000fe20000000800 */
[----:B------:R-:W-:Y:S01]  /*163a0*/  @!PT LDS RZ, [RZ] ;  /* 0x00000000fffff984 */ /* 0x000fe20000000800 */
[----:B------:R2:W-:Y:S03]  /*163b0*/  @!P0 LDGSTS.E.BYPASS.LTC128B.128 [R239+0x2080], [R168.64], !P4 ;  /* 0x02080000a8ef8fae */ /* 0x0005e6000e101d4e */
[----:B------:R-:W-:Y:S02]  /*163c0*/  @!P0 IADD3.X R3, R169, UR8, RZ, P2, !PT ;  /* 0x00000008a9038c10 */ /* 0x000fe400097fe4ff */
[----:B------:R3:W-:Y:S01]  /*163d0*/  @!P0 LDGSTS.E.BYPASS.LTC128B.128 [R239+0x3880], [R212.64], !P3 ;  /* 0x03880000d4ef8fae */ /* 0x0007e2000d901d4e */
[----:B------:R-:W-:Y:S01]  /*163e0*/  @!P0 IADD3 R172, P1, R2, UR9, RZ ;  /* 0x0000000902ac8c10 */ /* 0x000fe2000ff3e0ff */
[-C--:B-1----:R-:W-:Y:S03]  /*163f0*/  HMMA.16816.F32 R4, R192, R196.reuse, R4 ;  /* 0x000000c4c004723c */ /* 0x082fe60000001804 */
[----:B------:R1:W-:Y:S02]  /*16400*/  @!P0 LDGSTS.E.BYPASS.LTC128B.128 [R239+0x2880], [R2.64], !P4 ;  /* 0x0288000002ef8fae */ /* 0x0003e4000e101d4e */
[----:B------:R-:W-:Y:S03]  /*16410*/  @!P0 IADD3.X R173, R3, UR8, RZ, P1, !PT ;  /* 0x0000000803ad8c10 */ /* 0x000fe60008ffe4ff */
[C---:B------:R-:W-:Y:S01]  /*16420*/  HMMA.16816.F32 R8, R200.reuse, R196, R8 ;  /* 0x000000c4c808723c */ /* 0x040fe20000001808 */
[----:B------:R1:W-:Y:S05]  /*16430*/  @!P0 LDGSTS.E.BYPASS.LTC128B.128 [R239+0x4080], [R2.64+0x80], !P3 ;  /* 0x0408008002ef8fae */ /* 0x0003ea000d901d4e */
[----:B------:R2:W-:Y:S02]  /*16440*/  @!P0 LDGSTS.E.BYPASS.LTC128B.128 [R239+0x3080], [R172.64], !P4 ;  /* 0x03080000acef8fae */ /* 0x0005e4000e101d4e */
[-C--:B------:R-:W-:Y:S03]  /*16450*/  HMMA.16816.F32 R12, R200, R198.reuse, R12 ;  /* 0x000000c6c80c723c */ /* 0x080fe6000000180c */
[----:B------:R2:W-:Y:S01]  /*16460*/  @!P0 LDGSTS.E.BYPASS.LTC128B.128 [R239+0x4880], [R172.64+0x80], !P3 ;  /* 0x04880080acef8fae */ /* 0x0005e2000d901d4e */
[C---:B------:R-:W-:Y:S04]  /*16470*/  ISETP.GT.AND P0, PT, R238.reuse, UR7, PT ;  /* 0x00000007ee007c0c */ /* 0x040fe8000bf04270 */
[C---:B------:R-:W-:Y:S01]  /*16480*/  HMMA.16816.F32 R16, R192.reuse, R198, R16 ;  /* 0x000000c6c010723c */ /* 0x040fe20000001810 */
[----:B---3--:R-:W-:Y:S05]  /*16490*/  LDSM.16.M88.4 R212, [R226+0x5080] ;  /* 0x00508000e2d4783b */ /* 0x008fea0000000200 */
[----:B------:R-:W0:Y:S02]  /*164a0*/  LDGDEPBAR ;  /* 0x00000000000079af */ /* 0x000e240000000000 */
[-C--:B----4-:R-:W-:Y:S03]  /*164b0*/  HMMA.16816.F32 R20, R192, R204.reuse, R20 ;  /* 0x000000ccc014723c */ /* 0x090fe60000001814 */
[----:B------:R-:W-:Y:S01]  /*164c0*/  LDSM.16.M88.4 R216, [R228+0xa080] ;  /* 0x00a08000e4d8783b */ /* 0x000fe20000000200 */
[----:B------:R-:W-:Y:S01]  /*164d0*/  @P0 IADD3 R0, R238, -0x1, RZ ;  /* 0xffffffffee000810 */ /* 0x000fe20007ffe0ff */
[----:B-1----:R-:W-:Y:S03]  /*164e0*/  @P0 IMAD.MOV.U32 R3, RZ, RZ, R243 ;  /* 0x000000ffff030224 */ /* 0x002fe600078e00f3 */
[C---:B------:R-:W-:Y:S01]  /*164f0*/  HMMA.16816.F32 R24, R200.reuse, R204, R24 ;  /* 0x000000ccc818723c */ /* 0x040fe20000001818 */
[----:B------:R-:W-:Y:S03]  /*16500*/  LDSM.16.M88.4 R196, [R226+0x5880] ;  /* 0x00588000e2c4783b */ /* 0x000fe60000000200 */
[----:B--2---:R-:W-:Y:S01]  /*16510*/  @P0 IMAD.WIDE.U32 R168, R0, c[0x0][0x1e0], RZ ;  /* 0x0000780000a80a25 */ /* 0x004fe200078e00ff */
[----:B------:R-:W-:Y:S01]  /*16520*/  @P0 SHF.R.S32.HI R2, RZ, 0x1f, R0 ;  /* 0x0000001fff020819 */ /* 0x000fe20000011400 */
[----:B------:R-:W1:Y:S02]  /*16530*/  LDSM.16.M88.4 R172, [R228+0x8080] ;  /* 0x00808000e4ac783b */ /* 0x000e640000000200 */
[-C--:B------:R-:W-:Y:S04]  /*16540*/  HMMA.16816.F32 R28, R200, R206.reuse, R28 ;  /* 0x000000cec81c723c */ /* 0x080fe8000000181c */
[----:B------:R-:W-:Y:S04]  /*16550*/  @P0 IMAD R2, R2, c[0x0][0x1e0], RZ ;  /* 0x0000780002020a24 */ /* 0x000fe800078e02ff */
[C---:B------:R-:W-:Y:S01]  /*16560*/  HMMA.16816.F32 R32, R192.reuse, R206, R32 ;  /* 0x000000cec020723c */ /* 0x040fe20000001820 */
[----:B------:R-:W-:Y:S03]  /*16570*/  LDSM.16.M88.4 R204, [R225] ;  /* 0x00000000e1cc783b */ /* 0x000fe60000000200 */
[----:B------:R-:W-:Y:S04]  /*16580*/  @P0 IMAD R2, R0, c[0x0][0x1e4], R2 ;  /* 0x0000790000020a24 */ /* 0x000fe800078e0202 */
[-C--:B------:R-:W-:Y:S04]  /*16590*/  HMMA.16816.F32 R36, R192, R208.reuse, R36 ;  /* 0x000000d0c024723c */ /* 0x080fe80000001824 */
[----:B------:R-:W-:Y:S02]  /*165a0*/  @P0 IMAD.IADD R0, R169, 0x1, R2 ;  /* 0x00000001a9000824 */ /* 0x000fe400078e0202 */
[----:B------:R-:W-:Y:S02]  /*165b0*/  @P0 IMAD.MOV.U32 R2, RZ, RZ, R240 ;  /* 0x000000ffff020224 */ /* 0x000fe400078e00f0 */
[C---:B------:R-:W-:Y:S01]  /*165c0*/  HMMA.16816.F32 R40, R200.reuse, R208, R40 ;  /* 0x000000d0c828723c */ /* 0x040fe20000001828 */
[----:B------:R-:W-:Y:S03]  /*165d0*/  IMAD.MOV.U32 R240, RZ, RZ, 0x5 ;  /* 0x00000005fff07424 */ /* 0x000fe600078e00ff */
[----:B------:R-:W-:Y:S04]  /*165e0*/  @P0 IMAD.WIDE.U32 R2, R168, 0x30, R2 ;  /* 0x00000030a8020825 */ /* 0x000fe800078e0002 */
[-C--:B------:R-:W-:Y:S01]  /*165f0*/  HMMA.16816.F32 R44, R200, R210.reuse, R44 ;  /* 0x000000d2c82c723c */ /* 0x080fe2000000182c */
[----:B------:R-:W-:Y:S03]  /*16600*/  LDSM.16.M88.4 R200, [R230+0x8080] ;  /* 0x00808000e6c8783b */ /* 0x000fe60000000200 */
[----:B------:R-:W-:Y:S04]  /*16610*/  @P0 IMAD R0, R0, 0x30, RZ ;  /* 0x0000003000000824 */ /* 0x000fe800078e02ff */
[----:B------:R-:W-:Y:S01]  /*16620*/  HMMA.16816.F32 R48, R192, R210, R48 ;  /* 0x000000d2c030723c */ /* 0x000fe20000001830 */
[----:B------:R-:W2:Y:S03]  /*16630*/  LDSM.16.M88.4 R192, [R226+0x6080] ;  /* 0x00608000e2c0783b */ /* 0x000ea60000000200 */
[----:B------:R-:W-:Y:S02]  /*16640*/  @P0 IMAD.IADD R3, R3, 0x1, R0 ;  /* 0x0000000103030824 */ /* 0x000fe400078e0200 */
[----:B------:R-:W3:Y:S01]  /*16650*/  LDSM.16.M88.4 R208, [R230+0xa080] ;  /* 0x00a08000e6d0783b */ /* 0x000ee20000000200 */
[----:B------:R-:W-:Y:S01]  /*16660*/  @P0 IMAD.SHL.U32 R0, R2, 0x2, RZ ;  /* 0x0000000202000824 */ /* 0x000fe200078e00ff */
[-C--:B-1----:R-:W-:Y:S05]  /*16670*/  HMMA.16816.F32 R4, R172, R212.reuse, R4 ;  /* 0x000000d4ac04723c */ /* 0x082fea0000001804 */
[----:B------:R-:W-:Y:S02]  /*16680*/  @P0 IADD3 R168, P1, R0, c[0x0][0x1c8], RZ ;  /* 0x0000720000a80a10 */ /* 0x000fe40007f3e0ff */
[----:B------:R-:W-:Y:S01]  /*16690*/  @P0 SHF.L.U64.HI R2, R2, 0x1, R3 ;  /* 0x0000000102020819 */ /* 0x000fe20000010203 */
[C---:B------:R-:W-:Y:S04]  /*166a0*/  HMMA.16816.F32 R8, R216.reuse, R212, R8 ;  /* 0x000000d4d808723c */ /* 0x040fe80000001808 */
[----:B------:R-:W-:Y:S01]  /*166b0*/  @P0 IADD3.X R169, R2, c[0x0][0x1cc], RZ, P1, !PT ;  /* 0x0000730002a90a10 */ /* 0x000fe20000ffe4ff */
[C---:B------:R-:W-:Y:S01]  /*166c0*/  @P0 IMAD.SHL.U32 R3, R167.reuse, 0x20, RZ ;  /* 0x00000020a7030824 */ /* 0x040fe200078e00ff */
[----:B------:R-:W-:Y:S02]  /*166d0*/  @P0 IADD3 R0, P2, R0, 0x80, RZ ;  /* 0x0000008000000810 */ /* 0x000fe40007f5e0ff */
        /* <DEDUP_REMOVED lines=13> */
[----:B------:R-:W2:Y:S05]  /*167b0*/  LDSM.16.M88.4 R172, [R225+0x1000] ;  /* 0x00100000e1ac783b */ /* 0x000eaa0000000200 */
[----:B------:R-:W4:Y:S02]  /*167c0*/  LDSM.16.M88.4 R192, [R227+0xc080] ;  /* 0x00c08000e3c0783b */ /* 0x000f240000000200 */
[-C--:B------:R-:W-:Y:S08]  /*167d0*/  HMMA.16816.F32 R4, R200, R204.reuse, R4 ;  /* 0x000000ccc804723c */ /* 0x080ff00000001804 */
[C---:B---3--:R-:W-:Y:S08]  /*167e0*/  HMMA.16816.F32 R8, R208.reuse, R204, R8 ;  /* 0x000000ccd008723c */ /* 0x048ff00000001808 */
        /* <DEDUP_REMOVED lines=13> */
[----:B------:R-:W1:Y:S05]  /*168c0*/  LDSM.16.M88.4 R172, [R220+0x7880] ;  /* 0x00788000dcac783b */ /* 0x000e6a0000000200 */
[----:B------:R-:W2:Y:S02]  /*168d0*/  LDSM.16.M88.4 R200, [R229+0xc080] ;  /* 0x00c08000e5c8783b */ /* 0x000ea40000000200 */
[-C--:B----4-:R-:W-:Y:S08]  /*168e0*/  HMMA.16816.F32 R4, R192, R196.reuse, R4 ;  /* 0x000000c4c004723c */ /* 0x090ff00000001804 */
        /* <DEDUP_REMOVED lines=14> */
[----:B------:R-:W1:Y:S05]  /*169d0*/  LDSM.16.M88.4 R172, [R233] ;  /* 0x00000000e9ac783b */ /* 0x000e6a0000000200 */
[----:B------:R-:W4:Y:S02]  /*169e0*/  LDSM.16.M88.4 R192, [R228+0xc080] ;  /* 0x00c08000e4c0783b */ /* 0x000f240000000200 */
[-C--:B--2---:R-:W-:Y:S08]  /*169f0*/  HMMA.16816.F32 R4, R200, R208.reuse, R4 ;  /* 0x000000d0c804723c */ /* 0x084ff00000001804 */
[C---:B------:R-:W-:Y:S08]  /*16a00*/  HMMA.16816.F32 R8, R212.reuse, R208, R8 ;  /* 0x000000d0d408723c */ /* 0x040ff00000001808 */
[-C--:B------:R-:W-:Y:S08]  /*16a10*/  HMMA.16816.F32 R12, R212, R210.reuse, R12 ;  /* 0x000000d2d40c723c */ /* 0x080ff0000000180c */
[C---:B------:R-:W-:Y:S01]  /*16a20*/  HMMA.16816.F32 R16, R200.reuse, R210, R16 ;  /* 0x000000d2c810723c */ /* 0x040fe20000001810 */
[----:B------:R-:W2:Y:S07]  /*16a30*/  LDSM.16.M88.4 R208, [R226+0x7080] ;  /* 0x00708000e2d0783b */ /* 0x000eae0000000200 */
        /* <DEDUP_REMOVED lines=11> */
[----:B------:R-:W3:Y:S02]  /*16af0*/  LDSM.16.M88.4 R200, [R225+0x1800] ;  /* 0x00180000e1c8783b */ /* 0x000ee40000000200 */
[-C--:B----4-:R-:W-:Y:S08]  /*16b00*/  HMMA.16816.F32 R4, R192, R204.reuse, R4 ;  /* 0x000000ccc004723c */ /* 0x090ff00000001804 */
[C---:B------:R-:W-:Y:S08]  /*16b10*/  HMMA.16816.F32 R8, R216.reuse, R204, R8 ;  /* 0x000000ccd808723c */ /* 0x040ff00000001808 */
[-C--:B------:R-:W-:Y:S08]  /*16b20*/  HMMA.16816.F32 R12, R216, R206.reuse, R12 ;  /* 0x000000ced80c723c */ /* 0x080ff0000000180c */
[C---:B------:R-:W-:Y:S01]  /*16b30*/  HMMA.16816.F32 R16, R192.reuse, R206, R16 ;  /* 0x000000cec010723c */ /* 0x040fe20000001810 */
[----:B------:R-:W4:Y:S07]  /*16b40*/  LDSM.16.M88.4 R204, [R225+0x2000] ;  /* 0x00200000e1cc783b */ /* 0x000f2e0000000200 */
[-C--:B--2---:R-:W-:Y:S08]  /*16b50*/  HMMA.16816.F32 R20, R192, R208.reuse, R20 ;  /* 0x000000d0c014723c */ /* 0x084ff00000001814 */
[C---:B------:R-:W-:Y:S01]  /*16b60*/  HMMA.16816.F32 R24, R216.reuse, R208, R24 ;  /* 0x000000d0d818723c */ /* 0x040fe20000001818 */
[----:B------:R-:W2:Y:S05]  /*16b70*/  LDL R208, [R1+0x1c] ;  /* 0x00001c0001d07983 */ /* 0x000eaa0000100800 */
[----:B------:R-:W2:Y:S02]  /*16b80*/  LDL R209, [R1+0x34] ;  /* 0x0000340001d17983 */ /* 0x000ea40000100800 */
[-C--:B------:R-:W-:Y:S08]  /*16b90*/  HMMA.16816.F32 R28, R216, R210.reuse, R28 ;  /* 0x000000d2d81c723c */ /* 0x080ff0000000181c */
[C---:B------:R-:W-:Y:S08]  /*16ba0*/  HMMA.16816.F32 R32, R192.reuse, R210, R32 ;  /* 0x000000d2c020723c */ /* 0x040ff00000001820 */
[-C--:B-1----:R-:W-:Y:S08]  /*16bb0*/  HMMA.16816.F32 R36, R192, R172.reuse, R36 ;  /* 0x000000acc024723c */ /* 0x082ff00000001824 */
[C---:B------:R-:W-:Y:S08]  /*16bc0*/  HMMA.16816.F32 R40, R216.reuse, R172, R40 ;  /* 0x000000acd828723c */ /* 0x040ff00000001828 */
[-C--:B------:R-:W-:Y:S01]  /*16bd0*/  HMMA.16816.F32 R44, R216, R174.reuse, R44 ;  /* 0x000000aed82c723c */ /* 0x080fe2000000182c */
[----:B------:R-:W2:Y:S06]  /*16be0*/  LDL R216, [R1+0x30] ;  /* 0x0000300001d87983 */ /* 0x000eac0000100800 */
[----:B------:R-:W-:Y:S01]  /*16bf0*/  IMAD.MOV.U32 R217, RZ, RZ, c[0x0][0x32c] ;  /* 0x0000cb00ffd97624 */ /* 0x000fe200078e00ff */
[----:B------:R-:W-:Y:S01]  /*16c00*/  HMMA.16816.F32 R48, R192, R174, R48 ;  /* 0x000000aec030723c */ /* 0x000fe20000001830 */
[----:B------:R-:W1:Y:S01]  /*16c10*/  LDSM.16.M88.4 R172, [R225+0x2800] ;  /* 0x00280000e1ac783b */ /* 0x000e620000000200 */
[----:B------:R-:W-:Y:S04]  /*16c20*/  DEPBAR.LE SB0, 0x0 ;  /* 0x000080000000791a */ /* 0x000fe80000000000 */
[----:B------:R-:W-:Y:S01]  /*16c30*/  BAR.SYNC.DEFER_BLOCKING 0x0 ;  /* 0x0000000000007b1d */ /* 0x000fe20000010000 */
[----:B------:R-:W-:Y:S01]  /*16c40*/  @P0 IADD3 R192, P1, R0, c[0x0][0x1c8], RZ ;  /* 0x0000720000c00a10 */ /* 0x000fe20007f3e0ff */
[-C--:B---3--:R-:W-:Y:S05]  /*16c50*/  HMMA.16816.F32 R4, R196, R200.reuse, R4 ;  /* 0x000000c8c404723c */ /* 0x088fea0000001804 */
[----:B------:R-:W-:Y:S02]  /*16c60*/  @P0 IADD3.X R193, RZ, c[0x0][0x1cc], R2, P1, P2 ;  /* 0x00007300ffc10a10 */ /* 0x000fe40000fe4402 */
[-C--:B------:R-:W-:Y:S01]  /*16c70*/  @P0 IADD3 R2, P2, R168, R3.reuse, RZ ;  /* 0x00000003a8020210 */ /* 0x080fe20007f5e0ff */
[C---:B------:R-:W-:Y:S04]  /*16c80*/  HMMA.16816.F32 R8, R212.reuse, R200, R8 ;  /* 0x000000c8d408723c */ /* 0x040fe80000001808 */
[----:B------:R-:W-:Y:S01]  /*16c90*/  @P0 SHF.L.U64.HI R0, R167, R240, c[0x0][0x1e4] ;  /* 0x00007900a7000619 */ /* 0x000fe200000102f0 */
[----:B------:R-:W-:Y:S03]  /*16ca0*/  IMAD.MOV.U32 R167, RZ, RZ, c[0x0][0x2c4] ;  /* 0x0000b100ffa77624 */ /* 0x000fe600078e00ff */
[-C--:B------:R-:W-:Y:S03]  /*16cb0*/  HMMA.16816.F32 R12, R212, R202.reuse, R12 ;  /* 0x000000cad40c723c */ /* 0x080fe6000000180c */
[----:B------:R-:W-:Y:S05]  /*16cc0*/  ISETP.NE.AND P5, PT, R167, 0x1, PT ;  /* 0x00000001a700780c */ /* 0x000fea0003fa5270 */
[C---:B------:R-:W-:Y:S08]  /*16cd0*/  HMMA.16816.F32 R16, R196.reuse, R202, R16 ;  /* 0x000000cac410723c */ /* 0x040ff00000001810 */
[-C--:B----4-:R-:W-:Y:S08]  /*16ce0*/  HMMA.16816.F32 R20, R196, R204.reuse, R20 ;  /* 0x000000ccc414723c */ /* 0x090ff00000001814 */
[C---:B------:R-:W-:Y:S08]  /*16cf0*/  HMMA.16816.F32 R24, R212.reuse, R204, R24 ;  /* 0x000000ccd418723c */ /* 0x040ff00000001818 */
[-C--:B------:R-:W-:Y:S01]  /*16d00*/  HMMA.16816.F32 R28, R212, R206.reuse, R28 ;  /* 0x000000ced41c723c */ /* 0x080fe2000000181c */
[----:B------:R-:W-:Y:S01]  /*16d10*/  @!PT LDS RZ, [RZ] ;  /* 0x00000000fffff984 */ /* 0x000fe20000000800 */
[----:B------:R-:W-:Y:S01]  /*16d20*/  @!PT LDS RZ, [RZ] ;  /* 0x00000000fffff984 */ /* 0x000fe20000000800 */
[----:B------:R-:W-:Y:S01]  /*16d30*/  @!PT LDS RZ, [RZ] ;  /* 0x00000000fffff984 */ /* 0x000fe20000000800 */
[----:B------:R3:W-:Y:S05]  /*16d40*/  @P0 LDGSTS.E.BYPASS.LTC128B.128 [R239+0x5080], [R168.64], !P4 ;  /* 0x05080000a8ef0fae */ /* 0x0007ea000e101d4e */
[----:B------:R4:W-:Y:S02]  /*16d50*/  @P0 LDGSTS.E.BYPASS.LTC128B.128 [R239+0x6880], [R192.64], !P3 ;  /* 0x06880000c0ef0fae */ /* 0x0009e4000d901d4e */
[C---:B------:R-:W-:Y:S08]  /*16d60*/  HMMA.16816.F32 R32, R196.reuse, R206, R32 ;  /* 0x000000cec420723c */ /* 0x040ff00000001820 */
[-C--:B-1----:R-:W-:Y:S08]  /*16d70*/  HMMA.16816.F32 R36, R196, R172.reuse, R36 ;  /* 0x000000acc424723c */ /* 0x082ff00000001824 */
[C---:B------:R-:W-:Y:S01]  /*16d80*/  HMMA.16816.F32 R40, R212.reuse, R172, R40 ;  /* 0x000000acd428723c */ /* 0x040fe20000001828 */
[----:B------:R4:W4:Y:S03]  /*16d90*/  LDL R173, [R1+0x40] ;  /* 0x0000400001ad7983 */ /* 0x0009260000100800 */
[----:B---3--:R-:W-:Y:S01]  /*16da0*/  @P0 IADD3 R168, P1, R2, R3, RZ ;  /* 0x0000000302a80210 */ /* 0x008fe20007f3e0ff */
[--C-:B------:R-:W-:Y:S03]  /*16db0*/  @P0 IMAD.X R3, R169, 0x1, R0.reuse, P2 ;  /* 0x00000001a9030824 */ /* 0x100fe600010e0600 */
[-C--:B------:R-:W-:Y:S02]  /*16dc0*/  HMMA.16816.F32 R44, R212, R174.reuse, R44 ;  /* 0x000000aed42c723c */ /* 0x080fe4000000182c */
[----:B------:R1:W-:Y:S02]  /*16dd0*/  @P0 LDGSTS.E.BYPASS.LTC128B.128 [R239+0x5880], [R2.64], !P4 ;  /* 0x0588000002ef0fae */ /* 0x0003e4000e101d4e */
[----:B------:R-:W-:Y:S02]  /*16de0*/  @P0 IMAD.X R169, R3, 0x1, R0, P1 ;  /* 0x0000000103a90824 */ /* 0x000fe400008e0600 */
[----:B------:R-:W-:Y:S01]  /*16df0*/  IMAD R0, R238, -0x30, RZ ;  /* 0xffffffd0ee007824 */ /* 0x000fe200078e02ff */
[----:B------:R1:W-:Y:S01]  /*16e00*/  @P0 LDGSTS.E.BYPASS.LTC128B.128 [R239+0x7080], [R2.64+0x80], !P3 ;  /* 0x0708008002ef0fae */ /* 0x0003e2000d901d4e */
[----:B------:R-:W-:Y:S04]  /*16e10*/  HMMA.16816.F32 R48, R196, R174, R48 ;  /* 0x000000aec430723c */ /* 0x000fe80000001830 */
[----:B------:R3:W-:Y:S05]  /*16e20*/  @P0 LDGSTS.E.BYPASS.LTC128B.128 [R239+0x6080], [R168.64], !P4 ;  /* 0x06080000a8ef0fae */ /* 0x0007ea000e101d4e */
[----:B------:R3:W-:Y:S01]  /*16e30*/  @P0 LDGSTS.E.BYPASS.LTC128B.128 [R239+0x7880], [R168.64+0x80], !P3 ;  /* 0x07880080a8ef0fae */ /* 0x0007e2000d901d4e */
[----:B------:R-:W-:Y:S04]  /*16e40*/  ISETP.GE.AND P3, PT, R217, 0x1, PT ;  /* 0x00000001d900780c */ /* 0x000fe80003f66270 */
[----:B------:R-:W0:Y:S01]  /*16e50*/  LDGDEPBAR ;  /* 0x00000000000079af */ /* 0x000e220000000000 */
[----:B--2---:R-:W-:Y:S04]  /*16e60*/  IADD3 R175, -R208, 0x1, R0 ;  /* 0x00000001d0af7810 */ /* 0x004fe80007ffe100 */
[----:B------:R-:W-:Y:S04]  /*16e70*/  IADD3 R175, -R209, R175, R216 ;  /* 0x000000afd1af7210 */ /* 0x000fe80007ffe1d8 */
[C---:B------:R-:W-:Y:S02]  /*16e80*/  IADD3 R174, R175.reuse, c[0x0][0x328], RZ ;  /* 0x0000ca00afae7a10 */ /* 0x040fe40007ffe0ff */
[----:B------:R-:W-:Y:S01]  /*16e90*/  IADD3 R175, R175, UR11, RZ ;  /* 0x0000000bafaf7c10 */ /* 0x000fe2000fffe0ff */
[----:B----4-:R-:W-:Y:S05]  /*16ea0*/  @P5 IMAD.MOV.U32 R173, RZ, RZ, R165 ;  /* 0x000000ffffad5224 */ /* 0x010fea00078e00a5 */
[----:B------:R-:W3:Y:S02]  /*16eb0*/  SHFL.IDX PT, R165, R173, RZ, 0x1c1f ;  /* 0x001c1fffada57589 */ /* 0x000ee400000e0000 */
[----:B---3--:R-:W-:Y:S02]  /*16ec0*/  IMAD.IADD R169, R174, 0x1, R165 ;  /* 0x00000001aea97824 */ /* 0x008fe400078e02a5 */
[----:B-1----:R-:W-:Y:S01]  /*16ed0*/  IMAD.IADD R2, R165, 0x1, R175 ;  /* 0x00000001a5027824 */ /* 0x002fe200078e02af */
        /* <DEDUP_REMOVED lines=14> */
.L_x_3096:
[----:B------:R-:W-:Y:S04]  /*16fc0*/  MOV R165, c[0x0][0x32c] ;  /* 0x0000cb0000a57a02 */ /* 0x000fe80000000f00 */
[----:B------:R-:W-:Y:S11]  /*16fd0*/  ISETP.NE.AND P0, PT, R165, 0x1, PT ;  /* 0x00000001a500780c */ /* 0x000ff60003f05270 */
[----:B------:R-:W-:Y:S02]  /*16fe0*/  @!UPT UIADD3 URZ, URZ, URZ, URZ ;  /* 0x0000003f3f3ff290 */ /* 0x000fe4000fffe03f */
[----:B------:R-:W-:Y:S05]  /*16ff0*/  @P0 IMAD.HI.U32 R165, R3, c[0x0][0x330], RZ ;  /* 0x0000cc0003a50a27 */ /* 0x000fea00078e00ff */
[----:B------:R-:W-:Y:S02]  /*17000*/  @P0 SHF.R.U32.HI R3, RZ, c[0x0][0x334], R165 ;  /* 0x0000cd00ff030a19 */ /* 0x000fe400000116a5 */
.L_x_3097:
[----:B------:R-:W-:Y:S05]  /*17010*/  BSYNC B0 ;  /* 0x0000000000007941 */ /* 0x000fea0003800000 */
.L_x_3095:
[----:B------:R-:W-:Y:S04]  /*17020*/  IMAD.IADD R165, R0, 0x1, -R208 ;  /* 0x0000000100a57824 */ /* 0x000fe800078e0ad0 */
[----:B------:R-:W-:Y:S05]  /*17030*/  IMAD R3, R3, c[0x0][0x32c], R165 ;  /* 0x0000cb0003037a24 */ /* 0x000fea00078e02a5 */
[----:B------:R-:W-:Y:S02]  /*17040*/  IADD3 R165, R3, c[0x0][0x32c], RZ ;  /* 0x0000cb0003a57a10 */ /* 0x000fe40007ffe0ff */
[----:B------:R-:W-:Y:S02]  /*17050*/  IMNMX R2, R2, R3, !PT ;  /* 0x0000000302027217 */ /* 0x000fe40007800200 */
[----:B------:R-:W-:Y:S02]  /*17060*/  IMNMX R169, R169, R165, PT ;  /* 0x000000a5a9a97217 */ /* 0x000fe40003800200 */
.L_x_3094:
[----:B------:R-:W1:Y:S02]  /*17070*/  SHFL.IDX PT, R3, R173, 0x1, 0x1c1f ;  /* 0x003c1f00ad037f89 */ /* 0x000e6400000e0000 */
[-C--:B-1----:R-:W-:Y:S02]  /*17080*/  IADD3 R168, R174, R3.reuse, RZ ;  /* 0x00000003aea87210 */ /* 0x082fe40007ffe0ff */
[----:B------:R-:W-:Y:S01]  /*17090*/  IADD3 R165, R175, R3, RZ ;  /* 0x00000003afa57210 */ /* 0x000fe20007ffe0ff */
        /* <DEDUP_REMOVED lines=14> */
.L_x_3100:
[----:B------:R-:W-:Y:S04]  /*17180*/  MOV R167, c[0x0][0x32c] ;  /* 0x0000cb0000a77a02 */ /* 0x000fe80000000f00 */
[----:B------:R-:W-:Y:S11]  /*17190*/  ISETP.NE.AND P0, PT, R167, 0x1, PT ;  /* 0x00000001a700780c */ /* 0x000ff60003f05270 */
[----:B------:R-:W-:Y:S02]  /*171a0*/  @!UPT UIADD3 URZ, URZ, URZ, URZ ;  /* 0x0000003f3f3ff290 */ /* 0x000fe4000fffe03f */
[----:B------:R-:W-:Y:S05]  /*171b0*/  @P0 IMAD.HI.U32 R167, R3, c[0x0][0x330], RZ ;  /* 0x0000cc0003a70a27 */ /* 0x000fea00078e00ff */
[----:B------:R-:W-:Y:S02]  /*171c0*/  @P0 SHF.R.U32.HI R3, RZ, c[0x0][0x334], R167 ;  /* 0x0000cd00ff030a19 */ /* 0x000fe400000116a7 */
.L_x_3101:
[----:B------:R-:W-:Y:S05]  /*171d0*/  BSYNC B0 ;  /* 0x0000000000007941 */ /* 0x000fea0003800000 */
.L_x_3099:
[----:B------:R-:W-:Y:S04]  /*171e0*/  IMAD.IADD R167, R0, 0x1, -R208 ;  /* 0x0000000100a77824 */ /* 0x000fe800078e0ad0 */
[----:B------:R-:W-:Y:S05]  /*171f0*/  IMAD R3, R3, c[0x0][0x32c], R167 ;  /* 0x0000cb0003037a24 */ /* 0x000fea00078e02a7 */
[----:B------:R-:W-:Y:S02]  /*17200*/  IADD3 R167, R3, c[0x0][0x32c], RZ ;  /* 0x0000cb0003a77a10 */ /* 0x000fe40007ffe0ff */
[----:B------:R-:W-:Y:S02]  /*17210*/  IMNMX R165, R165, R3, !PT ;  /* 0x00000003a5a57217 */ /* 0x000fe40007800200 */
[----:B------:R-:W-:Y:S02]  /*17220*/  IMNMX R168, R168, R167, PT ;  /* 0x000000a7a8a87217 */ /* 0x000fe40003800200 */
.L_x_3098:
        /* <DEDUP_REMOVED lines=17> */
.L_x_3104:
[----:B------:R-:W-:Y:S04]  /*17340*/  MOV R192, c[0x0][0x32c] ;  /* 0x0000cb0000c07a02 */ /* 0x000fe80000000f00 */
[----:B------:R-:W-:Y:S11]  /*17350*/  ISETP.NE.AND P0, PT, R192, 0x1, PT ;  /* 0x00000001c000780c */ /* 0x000ff60003f05270 */
[----:B------:R-:W-:Y:S02]  /*17360*/  @!UPT UIADD3 URZ, URZ, URZ, URZ ;  /* 0x0000003f3f3ff290 */ /* 0x000fe4000fffe03f */
[----:B------:R-:W-:Y:S05]  /*17370*/  @P0 IMAD.HI.U32 R192, R172, c[0x0][0x330], RZ ;  /* 0x0000cc00acc00a27 */ /* 0x000fea00078e00ff */
[----:B------:R-:W-:Y:S02]  /*17380*/  @P0 SHF.R.U32.HI R172, RZ, c[0x0][0x334], R192 ;  /* 0x0000cd00ffac0a19 */ /* 0x000fe400000116c0 */
.L_x_3105:
[----:B------:R-:W-:Y:S05]  /*17390*/  BSYNC B0 ;  /* 0x0000000000007941 */ /* 0x000fea0003800000 */
.L_x_3103:
[----:B------:R-:W-:Y:S04]  /*173a0*/  IMAD.IADD R192, R0, 0x1, -R208 ;  /* 0x0000000100c07824 */ /* 0x000fe800078e0ad0 */
[----:B------:R-:W-:Y:S05]  /*173b0*/  IMAD R172, R172, c[0x0][0x32c], R192 ;  /* 0x0000cb00acac7a24 */ /* 0x000fea00078e02c0 */
[----:B------:R-:W-:Y:S02]  /*173c0*/  IADD3 R192, R172, c[0x0][0x32c], RZ ;  /* 0x0000cb00acc07a10 */ /* 0x000fe40007ffe0ff */
[----:B------:R-:W-:Y:S02]  /*173d0*/  IMNMX R3, R3, R172, !PT ;  /* 0x000000ac03037217 */ /* 0x000fe40007800200 */
[----:B------:R-:W-:Y:S02]  /*173e0*/  IMNMX R167, R167, R192, PT ;  /* 0x000000c0a7a77217 */ /* 0x000fe40003800200 */
.L_x_3102:
[C---:B------:R-:W-:Y:S02]  /*173f0*/  ISETP.GE.AND P2, PT, R0.reuse, 0x9, PT ;  /* 0x000000090000780c */ /* 0x040fe40003f46270 */
[----:B------:R-:W-:Y:S02]  /*17400*/  ISETP.GE.AND P1, PT, R0, 0xa, PT ;  /* 0x0000000a0000780c */ /* 0x000fe40003f26270 */
[----:B------:R-:W-:Y:S02]  /*17410*/  ISETP.GT.AND P0, PT, R2, 0x8, !P2 ;  /* 0x000000080200780c */ /* 0x000fe40005704270 */
[----:B------:R-:W-:Y:S02]  /*17420*/  P2R R193, PR, RZ, 0x4 ;  /* 0x00000004ffc17803 */ /* 0x000fe40000000000 */
[C---:B------:R-:W-:Y:S02]  /*17430*/  ISETP.LT.OR P0, PT, R169.reuse, 0x9, P0 ;  /* 0x00000009a900780c */ /* 0x040fe40000701670 */
[----:B------:R-:W-:Y:S02]  /*17440*/  P2R R192, PR, RZ, 0x2 ;  /* 0x00000002ffc07803 */ /* 0x000fe40000000000 */
[----:B------:R-:W-:Y:S02]  /*17450*/  FSEL R194, R16, -INF , !P0 ;  /* 0xff80000010c27808 */ /* 0x000fe40004000000 */
[----:B------:R-:W-:Y:S02]  /*17460*/  ISETP.GT.AND P0, PT, R2, 0x9, !P1 ;  /* 0x000000090200780c */ /* 0x000fe40004f04270 */
[C---:B------:R-:W-:Y:S02]  /*17470*/  ISETP.GE.AND P5, PT, R0.reuse, 0x21, PT ;  /* 0x000000210000780c */ /* 0x040fe40003fa6270 */
[----:B------:R-:W-:Y:S02]  /*17480*/  ISETP.LT.OR P0, PT, R169, 0xa, P0 ;  /* 0x0000000aa900780c */ /* 0x000fe40000701670 */
[C---:B------:R-:W-:Y:S02]  /*17490*/  ISETP.GE.AND P4, PT, R0.reuse, 0x22, PT ;  /* 0x000000220000780c */ /* 0x040fe40003f86270 */
[----:B------:R-:W-:Y:S02]  /*174a0*/  FSEL R195, R17, -INF , !P0 ;  /* 0xff80000011c37808 */ /* 0x000fe40004000000 */
[C---:B------:R-:W-:Y:S02]  /*174b0*/  ISETP.GT.AND P0, PT, R165.reuse, 0x8, !P2 ;  /* 0x00000008a500780c */ /* 0x040fe40005704270 */
[----:B------:R-:W-:Y:S02]  /*174c0*/  ISETP.GE.AND P2, PT, R0, 0x11, PT ;  /* 0x000000110000780c */ /* 0x000fe40003f46270 */
[----:B------:R-:W-:Y:S02]  /*174d0*/  ISETP.LT.OR P0, PT, R168, 0x9, P0 ;  /* 0x00000009a800780c */ /* 0x000fe40000701670 */
[----:B------:R-:W-:Y:S02]  /*174e0*/  P2R R172, PR, RZ, 0x4 ;  /* 0x00000004ffac7803 */ /* 0x000fe40000000000 */
        /* <DEDUP_REMOVED lines=11> */
[----:B------:R-:W-:Y:S04]  /*175a0*/  ISETP.GT.AND P0, PT, R2, 0x11, !P1 ;  /* 0x000000110200780c */ /* 0x000fe80004f04270 */
[----:B------:R-:W-:Y:S04]  /*175b0*/  ISETP.LT.OR P0, PT, R169, 0x12, P0 ;  /* 0x00000012a900780c */ /* 0x000fe80000701670 */
        /* <DEDUP_REMOVED lines=9> */
[----:B------:R-:W-:Y:S02]  /*17650*/  P2R R17, PR, RZ, 0x2 ;  /* 0x00000002ff117803 */ /* 0x000fe40000000000 */
[----:B------:R-:W-:Y:S02]  /*17660*/  FSEL R201, R23, -INF , !P0 ;  /* 0xff80000017c97808 */ /* 0x000fe40004000000 */
[----:B------:R-:W-:Y:S04]  /*17670*/  ISETP.GT.AND P0, PT, R2, 0x18, !P2 ;  /* 0x000000180200780c */ /* 0x000fe80005704270 */
[C---:B------:R-:W-:Y:S04]  /*17680*/  ISETP.LT.OR P0, PT, R169.reuse, 0x19, P0 ;  /* 0x00000019a900780c */ /* 0x040fe80000701670 */
[----:B------:R-:W-:Y:S02]  /*17690*/  FSEL R202, R32, -INF , !P0 ;  /* 0xff80000020ca7808 */ /* 0x000fe40004000000 */
[----:B------:R-:W-:Y:S04]  /*176a0*/  ISETP.GT.AND P0, PT, R2, 0x19, !P1 ;  /* 0x000000190200780c */ /* 0x000fe80004f04270 */
[----:B------:R-:W-:Y:S04]  /*176b0*/  ISETP.LT.OR P0, PT, R169, 0x1a, P0 ;  /* 0x0000001aa900780c */ /* 0x000fe80000701670 */
[----:B------:R-:W-:Y:S02]  /*176c0*/  FSEL R203, R33, -INF , !P0 ;  /* 0xff80000021cb7808 */ /* 0x000fe40004000000 */
[C---:B------:R-:W-:Y:S02]  /*176d0*/  ISETP.GT.AND P0, PT, R165.reuse, 0x18, !P2 ;  /* 0x00000018a500780c */ /* 0x040fe40005704270 */
[----:B------:R-:W-:Y:S02]  /*176e0*/  ISETP.GE.AND P2, PT, R0, 0x1, PT ;  /* 0x000000010000780c */ /* 0x000fe40003f46270 */
[----:B------:R-:W-:Y:S04]  /*176f0*/  ISETP.LT.OR P0, PT, R168, 0x19, P0 ;  /* 0x00000019a800780c */ /* 0x000fe80000701670 */
[----:B------:R-:W-:Y:S02]  /*17700*/  FSEL R205, R34, -INF , !P0 ;  /* 0xff80000022cd7808 */ /* 0x000fe40004000000 */
[----:B------:R-:W-:Y:S02]  /*17710*/  ISETP.GT.AND P0, PT, R165, 0x19, !P1 ;  /* 0x00000019a500780c */ /* 0x000fe40004f04270 */
[----:B------:R-:W-:Y:S02]  /*17720*/  ISETP.GE.AND P1, PT, R0, 0x2, PT ;  /* 0x000000020000780c */ /* 0x000fe40003f26270 */
        /* <DEDUP_REMOVED lines=22> */
[C---:B------:R-:W-:Y:S04]  /*17890*/  ISETP.LT.OR P0, PT, R168.reuse, 0x2, P0 ;  /* 0x00000002a800780c */ /* 0x040fe80000701670 */
[----:B------:R-:W-:Y:S02]  /*178a0*/  FSEL R20, R7, -INF , !P0 ;  /* 0xff80000007147808 */ /* 0x000fe40004000000 */
[----:B------:R-:W-:Y:S04]  /*178b0*/  ISETP.GT.AND P0, PT, R165, RZ, !P2 ;  /* 0x000000ffa500720c */ /* 0x000fe80005704270 */
[----:B------:R-:W-:Y:S04]  /*178c0*/  ISETP.LT.OR P0, PT, R168, 0x1, P0 ;  /* 0x00000001a800780c */ /* 0x000fe80000701670 */
[----:B------:R-:W-:Y:S02]  /*178d0*/  FSEL R7, R6, -INF , !P0 ;  /* 0xff80000006077808 */ /* 0x000fe40004000000 */
[----:B------:R-:W-:Y:S04]  /*178e0*/  ISETP.GT.AND P0, PT, R2, 0x28, !P3 ;  /* 0x000000280200780c */ /* 0x000fe80005f04270 */
[----:B------:R-:W-:Y:S04]  /*178f0*/  ISETP.LT.OR P0, PT, R169, 0x29, P0 ;  /* 0x00000029a900780c */ /* 0x000fe80000701670 */
[----:B------:R-:W-:Y:S02]  /*17900*/  FSEL R242, R48, -INF , !P0 ;  /* 0xff80000030f27808 */ /* 0x000fe40004000000 */
[----:B------:R-:W-:Y:S01]  /*17910*/  ISETP.GT.AND P0, PT, R2, 0x29, !P6 ;  /* 0x000000290200780c */ /* 0x000fe20007704270 */
[--C-:B-1----:R-:W-:Y:S03]  /*17920*/  IMAD.IADD R2, R175, 0x1, R4.reuse ;  /* 0x00000001af027824 */ /* 0x102fe600078e0204 */
        /* <DEDUP_REMOVED lines=47> */
[----:B------:R-:W-:Y:S01]  /*17c20*/  ISETP.GT.AND P0, PT, R3, 0x29, !P6 ;  /* 0x000000290300780c */ /* 0x000fe20007704270 */
[----:B------:R-:W-:Y:S03]  /*17c30*/  IMAD.IADD R3, R174, 0x1, R4 ;  /* 0x00000001ae037824 */ /* 0x000fe600078e0204 */
        /* <DEDUP_REMOVED lines=18> */
.L_x_3108:
[----:B------:R-:W-:Y:S04]  /*17d60*/  MOV R6, c[0x0][0x32c] ;  /* 0x0000cb0000067a02 */ /* 0x000fe80000000f00 */
[----:B------:R-:W-:Y:S11]  /*17d70*/  ISETP.NE.AND P0, PT, R6, 0x1, PT ;  /* 0x000000010600780c */ /* 0x000ff60003f05270 */
[----:B------:R-:W-:Y:S02]  /*17d80*/  @!UPT UIADD3 URZ, URZ, URZ, URZ ;  /* 0x0000003f3f3ff290 */ /* 0x000fe4000fffe03f */
[----:B------:R-:W-:Y:S05]  /*17d90*/  @P0 IMAD.HI.U32 R6, R4, c[0x0][0x330], RZ ;  /* 0x0000cc0004060a27 */ /* 0x000fea00078e00ff */
[----:B------:R-:W-:Y:S02]  /*17da0*/  @P0 SHF.R.U32.HI R4, RZ, c[0x0][0x334], R6 ;  /* 0x0000cd00ff040a19 */ /* 0x000fe40000011606 */
.L_x_3109:
[----:B------:R-:W-:Y:S05]  /*17db0*/  BSYNC B0 ;  /* 0x0000000000007941 */ /* 0x000fea0003800000 */
.L_x_3107:
[----:B------:R-:W-:Y:S04]  /*17dc0*/  IMAD.IADD R0, R0, 0x1, -R208 ;  /* 0x0000000100007824 */ /* 0x000fe800078e0ad0 */
[----:B------:R-:W-:Y:S05]  /*17dd0*/  IMAD R4, R4, c[0x0][0x32c], R0 ;  /* 0x0000cb0004047a24 */ /* 0x000fea00078e0200 */
[----:B------:R-:W-:Y:S02]  /*17de0*/  IADD3 R0, R4, c[0x0][0x32c], RZ ;  /* 0x0000cb0004007a10 */ /* 0x000fe40007ffe0ff */
[----:B------:R-:W-:Y:S02]  /*17df0*/  IMNMX R2, R2, R4, !PT ;  /* 0x0000000402027217 */ /* 0x000fe40007800200 */
[----:B------:R-:W-:Y:S02]  /*17e00*/  IMNMX R3, R3, R0, PT ;  /* 0x0000000003037217 */ /* 0x000fe40003800200 */
.L_x_3106:
[----:B------:R-:W-:Y:S01]  /*17e10*/  FMNMX.FTZ R169, R16, R164, !PT ;  /* 0x000000a410a97209 */ /* 0x000fe20007810000 */
[----:B------:R-:W-:Y:S01]  /*17e20*/  LDSM.16.MT88.4 R36, [R222+0x2080] ;  /* 0x00208000de24783b */ /* 0x000fe20000004200 */
[----:B------:R-:W-:Y:S02]  /*17e30*/  ISETP.GT.AND P0, PT, R2, RZ, !P2 ;  /* 0x000000ff0200720c */ /* 0x000fe40005704270 */
[----:B------:R-:W-:Y:S02]  /*17e40*/  FMNMX.FTZ R169, R5, R169, !PT ;  /* 0x000000a905a97209 */ /* 0x000fe40007810000 */
[----:B------:R-:W-:Y:S02]  /*17e50*/  ISETP.LT.OR P0, PT, R3, 0x1, P0 ;  /* 0x000000010300780c */ /* 0x000fe40000701670 */
        /* <DEDUP_REMOVED lines=20> */
[----:B------:R-:W-:Y:S01]  /*17fa0*/  FMNMX.FTZ R0, R20, R0, !PT ;  /* 0x0000000014007209 */ /* 0x000fe20007810000 */
[----:B------:R-:W1:Y:S01]  /*17fb0*/  SHFL.BFLY PT, R6, R169, 0x2, 0x1f ;  /* 0x0c401f00a9067f89 */ /* 0x000e6200000e0000 */
        /* <DEDUP_REMOVED lines=12> */
[----:B-1----:R-:W-:Y:S02]  /*18080*/  FMNMX.FTZ R169, R169, R6, !PT ;  /* 0x00000006a9a97209 */ /* 0x002fe40007810000 */
[----:B------:R-:W-:Y:S02]  /*18090*/  ISETP.NE.AND P0, PT, R19, RZ, PT ;  /* 0x000000ff1300720c */ /* 0x000fe40003f05270 */
[----:B------:R-:W-:Y:S01]  /*180a0*/  FMNMX.FTZ R0, R207, R0, !PT ;  /* 0x00000000cf007209 */ /* 0x000fe20007810000 */
[----:B------:R-:W1:Y:S01]  /*180b0*/  SHFL.BFLY PT, R6, R169, 0x1, 0x1f ;  /* 0x0c201f00a9067f89 */ /* 0x000e6200000e0000 */
[----:B------:R-:W-:Y:S02]  /*180c0*/  ISETP.GT.AND P0, PT, R2, 0x11, !P0 ;  /* 0x000000110200780c */ /* 0x000fe40004704270 */
[----:B------:R-:W-:Y:S02]  /*180d0*/  ISETP.NE.AND P1, PT, R18, RZ, PT ;  /* 0x000000ff1200720c */ /* 0x000fe40003f25270 */
[----:B------:R-:W-:Y:S02]  /*180e0*/  ISETP.LT.OR P0, PT, R3, 0x12, P0 ;  /* 0x000000120300780c */ /* 0x000fe40000701670 */
[----:B------:R-:W-:Y:S02]  /*180f0*/  FMNMX.FTZ R0, R240, R0, !PT ;  /* 0x00000000f0007209 */ /* 0x000fe40007810000 */
[----:B------:R-:W-:Y:S02]  /*18100*/  FSEL R209, R27, -INF , !P0 ;  /* 0xff8000001bd17808 */ /* 0x000fe40004000000 */
[----:B------:R-:W-:Y:S02]  /*18110*/  FMNMX.FTZ R0, R241, R0, !PT ;  /* 0x00000000f1007209 */ /* 0x000fe40007810000 */
[----:B------:R-:W-:Y:S02]  /*18120*/  ISETP.GT.AND P0, PT, R2, 0x18, !P1 ;  /* 0x000000180200780c */ /* 0x000fe40004f04270 */
[----:B------:R-:W-:Y:S02]  /*18130*/  ISETP.NE.AND P2, PT, R17, RZ, PT ;  /* 0x000000ff1100720c */ /* 0x000fe40003f45270 */
[----:B------:R-:W-:Y:S02]  /*18140*/  ISETP.LT.OR P0, PT, R3, 0x19, P0 ;  /* 0x000000190300780c */ /* 0x000fe40000701670 */
[----:B------:R-:W-:Y:S02]  /*18150*/  FMNMX.FTZ R0, R246, R0, !PT ;  /* 0x00000000f6007209 */ /* 0x000fe40007810000 */
[----:B------:R-:W-:Y:S02]  /*18160*/  FMNMX.FTZ R4, R8, R170, !PT ;  /* 0x000000aa08047209 */ /* 0x000fe40007810000 */
[----:B------:R-:W-:Y:S02]  /*18170*/  FSEL R212, R30, -INF , !P0 ;  /* 0xff8000001ed47808 */ /* 0x000fe40004000000 */
[----:B-1----:R-:W-:Y:S02]  /*18180*/  FMNMX.FTZ R169, R169, R6, !PT ;  /* 0x00000006a9a97209 */ /* 0x002fe40007810000 */
[----:B------:R-:W-:Y:S02]  /*18190*/  FMNMX.FTZ R0, R247, R0, !PT ;  /* 0x00000000f7007209 */ /* 0x000fe40007810000 */
[----:B------:R-:W-:Y:S01]  /*181a0*/  ISETP.GT.AND P0, PT, R2, 0x19, !P2 ;  /* 0x000000190200780c */ /* 0x000fe20005704270 */
[C---:B------:R-:W-:Y:S01]  /*181b0*/  FMUL.FTZ R173, R169.reuse, c[0x0][0x2d0] ;  /* 0x0000b400a9ad7a20 */ /* 0x040fe20000410000 */
[----:B------:R-:W-:Y:S01]  /*181c0*/  FSETP.NEU.FTZ.AND P2, PT, R169, -INF , PT ;  /* 0xff800000a900780b */ /* 0x000fe20003f5d000 */
[----:B------:R-:W1:Y:S01]  /*181d0*/  SHFL.BFLY PT, R168, R0, 0x2, 0x1f ;  /* 0x0c401f0000a87f89 */ /* 0x000e6200000e0000 */
[----:B------:R-:W-:Y:S02]  /*181e0*/  FMNMX.FTZ R4, R9, R4, !PT ;  /* 0x0000000409047209 */ /* 0x000fe40007810000 */
[----:B------:R-:W-:Y:S02]  /*181f0*/  FSEL R173, R173, RZ, P2 ;  /* 0x000000ffadad7208 */ /* 0x000fe40001000000 */
[----:B------:R-:W-:Y:S02]  /*18200*/  FMNMX.FTZ R4, R12, R4, !PT ;  /* 0x000000040c047209 */ /* 0x000fe40007810000 */
[----:B------:R-:W-:Y:S01]  /*18210*/  ISETP.LT.OR P0, PT, R3, 0x1a, P0 ;  /* 0x0000001a0300780c */ /* 0x000fe20000701670 */
[--C-:B------:R-:W-:Y:S01]  /*18220*/  FFMA.FTZ R5, R5, c[0x0][0x2d0], -R173.reuse ;  /* 0x0000b40005057a23 */ /* 0x100fe200000108ad */
[----:B------:R-:W-:Y:S01]  /*18230*/  FMNMX.FTZ R4, R13, R4, !PT ;  /* 0x000000040d047209 */ /* 0x000fe20007810000 */
[--C-:B------:R-:W-:Y:S01]  /*18240*/  FFMA.FTZ R16, R16, c[0x0][0x2d0], -R173.reuse ;  /* 0x0000b40010107a23 */ /* 0x100fe200000108ad */
[----:B------:R-:W-:Y:S01]  /*18250*/  FSEL R213, R31, -INF , !P0 ;  /* 0xff8000001fd57808 */ /* 0x000fe20004000000 */
[----:B------:R2:W-:Y:S01]  /*18260*/  MUFU.EX2 R49, R5 ;  /* 0x0000000500317308 */ /* 0x0005e20000000800 */
[----:B------:R-:W-:Y:S02]  /*18270*/  FMNMX.FTZ R4, R204, R4, !PT ;  /* 0x00000004cc047209 */ /* 0x000fe40007810000 */
[----:B------:R-:W-:Y:S02]  /*18280*/  ISETP.GT.AND P0, PT, R2, 0x20, !P5 ;  /* 0x000000200200780c */ /* 0x000fe40006f04270 */
[----:B------:R-:W-:Y:S02]  /*18290*/  FMNMX.FTZ R4, R206, R4, !PT ;  /* 0x00000004ce047209 */ /* 0x000fe40007810000 */
[----:B------:R-:W-:Y:S02]  /*182a0*/  ISETP.LT.OR P0, PT, R3, 0x21, P0 ;  /* 0x000000210300780c */ /* 0x000fe40000701670 */
[----:B------:R-:W-:Y:S01]  /*182b0*/  FMNMX.FTZ R4, R210, R4, !PT ;  /* 0x00000004d2047209 */ /* 0x000fe20007810000 */
[----:B------:R-:W-:Y:S01]  /*182c0*/  MUFU.EX2 R21, R16 ;  /* 0x0000001000157308 */ /* 0x000fe20000000800 */
[----:B------:R-:W-:Y:S02]  /*182d0*/  FSEL R243, R42, -INF , !P0 ;  /* 0xff8000002af37808 */ /* 0x000fe40004000000 */
        /* <DEDUP_REMOVED lines=11> */
[----:B------:R-:W-:Y:S01]  /*18390*/  ISETP.GT.AND P0, PT, R2, 0x21, !P4 ;  /* 0x000000210200780c */ /* 0x000fe20006704270 */
[----:B------:R2:W-:Y:S01]  /*183a0*/  MUFU.EX2 R34, R4 ;  /* 0x0000000400227308 */ /* 0x0005e20000000800 */
[----:B------:R-:W-:Y:S01]  /*183b0*/  FMNMX.FTZ R5, R15, R5, !PT ;  /* 0x000000050f057209 */ /* 0x000fe20007810000 */
[----:B------:R-:W3:Y:S01]  /*183c0*/  SHFL.BFLY PT, R167, R0, 0x2, 0x1f ;  /* 0x0c401f0000a77f89 */ /* 0x000ee200000e0000 */
[----:B------:R-:W-:Y:S02]  /*183d0*/  ISETP.LT.OR P0, PT, R3, 0x22, P0 ;  /* 0x000000220300780c */ /* 0x000fe40000701670 */
[----:B------:R-:W-:Y:S02]  /*183e0*/  FMNMX.FTZ R5, R208, R5, !PT ;  /* 0x00000005d0057209 */ /* 0x000fe40007810000 */
[----:B------:R-:W-:Y:S02]  /*183f0*/  FSEL R215, R43, -INF , !P0 ;  /* 0xff8000002bd77808 */ /* 0x000fe40004000000 */
[----:B------:R-:W-:Y:S02]  /*18400*/  ISETP.GT.AND P0, PT, R2, 0x28, !P3 ;  /* 0x000000280200780c */ /* 0x000fe40005f04270 */
[----:B------:R-:W-:Y:S02]  /*18410*/  FMNMX.FTZ R5, R209, R5, !PT ;  /* 0x00000005d1057209 */ /* 0x000fe40007810000 */
[----:B-1----:R-:W-:Y:S02]  /*18420*/  FMNMX.FTZ R168, R168, R6, !PT ;  /* 0x00000006a8a87209 */ /* 0x002fe40007810000 */
[----:B------:R-:W-:Y:S02]  /*18430*/  ISETP.LT.OR P0, PT, R3, 0x29, P0 ;  /* 0x000000290300780c */ /* 0x000fe40000701670 */
[C---:B------:R-:W-:Y:S01]  /*18440*/  FSETP.NEU.FTZ.AND P1, PT, R168.reuse, -INF , PT ;  /* 0xff800000a800780b */ /* 0x040fe20003f3d000 */
[----:B------:R-:W-:Y:S01]  /*18450*/  FMUL.FTZ R174, R168, c[0x0][0x2d0] ;  /* 0x0000b400a8ae7a20 */ /* 0x000fe20000410000 */
[----:B------:R-:W-:Y:S02]  /*18460*/  FSEL R214, R46, -INF , !P0 ;  /* 0xff8000002ed67808 */ /* 0x000fe40004000000 */
[----:B------:R-:W-:Y:S02]  /*18470*/  ISETP.GT.AND P0, PT, R2, 0x29, !P6 ;  /* 0x000000290200780c */ /* 0x000fe40007704270 */
[----:B------:R-:W-:Y:S01]  /*18480*/  FSEL R174, R174, RZ, P1 ;  /* 0x000000ffaeae7208 */ /* 0x000fe20000800000 */
[----:B--2---:R-:W-:Y:S01]  /*18490*/  FFMA.FTZ R4, R195, c[0x0][0x2d0], -R173 ;  /* 0x0000b400c3047a23 */ /* 0x004fe200000108ad */
[----:B------:R-:W-:Y:S02]  /*184a0*/  ISETP.LT.OR P0, PT, R3, 0x2a, P0 ;  /* 0x0000002a0300780c */ /* 0x000fe40000701670 */
[----:B---3--:R-:W-:Y:S01]  /*184b0*/  FMNMX.FTZ R167, R0, R167, !PT ;  /* 0x000000a700a77209 */ /* 0x008fe20007810000 */
[----:B------:R1:W2:Y:S01]  /*184c0*/  MUFU.EX2 R40, R4 ;  /* 0x0000000400287308 */ /* 0x0002a20000000800 */
[--C-:B------:R-:W-:Y:S01]  /*184d0*/  FFMA.FTZ R0, R7, c[0x0][0x2d0], -R174.reuse ;  /* 0x0000b40007007a23 */ /* 0x100fe200000108ae */
[----:B------:R-:W-:Y:S01]  /*184e0*/  FMNMX.FTZ R5, R212, R5, !PT ;  /* 0x00000005d4057209 */ /* 0x000fe20007810000 */
[--C-:B------:R-:W-:Y:S01]  /*184f0*/  FFMA.FTZ R3, R197, c[0x0][0x2d0], -R174.reuse ;  /* 0x0000b400c5037a23 */ /* 0x100fe200000108ae */
[----:B------:R-:W-:Y:S02]  /*18500*/  FSEL R172, R47, -INF , !P0 ;  /* 0xff8000002fac7808 */ /* 0x000fe40004000000 */
[----:B------:R-:W-:Y:S04]  /*18510*/  FMNMX.FTZ R5, R213, R5, !PT ;  /* 0x00000005d5057209 */ /* 0x000fe80007810000 */
[----:B------:R3:W-:Y:S01]  /*18520*/  MUFU.EX2 R44, R0 ;  /* 0x00000000002c7308 */ /* 0x0007e20000000800 */
[----:B------:R-:W-:Y:S04]  /*18530*/  FMNMX.FTZ R2, R243, R5, !PT ;  /* 0x00000005f3027209 */ /* 0x000fe80007810000 */
[----:B------:R-:W-:Y:S05]  /*18540*/  FMNMX.FTZ R2, R215, R2, !PT ;  /* 0x00000002d7027209 */ /* 0x000fea0007810000 */
[----:B------:R-:W-:Y:S01]  /*18550*/  MUFU.EX2 R41, R3 ;  /* 0x0000000300297308 */ /* 0x000fe20000000800 */
[----:B-1----:R-:W1:Y:S01]  /*18560*/  SHFL.BFLY PT, R4, R167, 0x1, 0x1f ;  /* 0x0c201f00a7047f89 */ /* 0x002e6200000e0000 */
[----:B--2---:R-:W-:Y:S01]  /*18570*/  F2FP.PACK_AB R194, R40, R34 ;  /* 0x0000002228c2723e */ /* 0x004fe200000000ff */
[--C-:B---3--:R-:W-:Y:S07]  /*18580*/  FFMA.FTZ R0, R20, c[0x0][0x2d0], -R174.reuse ;  /* 0x0000b40014007a23 */ /* 0x108fee00000108ae */
[----:B------:R2:W3:Y:S01]  /*18590*/  MUFU.EX2 R48, R0 ;  /* 0x0000000000307308 */ /* 0x0004e20000000800 */
[----:B-1----:R-:W-:Y:S04]  /*185a0*/  FMNMX.FTZ R167, R167, R4, !PT ;  /* 0x00000004a7a77209 */ /* 0x002fe80007810000 */
[C---:B------:R-:W-:Y:S01]  /*185b0*/  FSETP.NEU.FTZ.AND P0, PT, R167.reuse, -INF , PT ;  /* 0xff800000a700780b */ /* 0x040fe20003f1d000 */
[----:B------:R-:W-:Y:S05]  /*185c0*/  FMUL.FTZ R175, R167, c[0x0][0x2d0] ;  /* 0x0000b400a7af7a20 */ /* 0x000fea0000410000 */
[----:B------:R-:W-:Y:S02]  /*185d0*/  FSEL R175, R175, RZ, P0 ;  /* 0x000000ffafaf7208 */ /* 0x000fe40000000000 */
[----:B--2---:R-:W-:Y:S03]  /*185e0*/  FMNMX.FTZ R0, R214, R2, !PT ;  /* 0x00000002d6007209 */ /* 0x004fe60007810000 */
[--C-:B------:R-:W-:Y:S01]  /*185f0*/  FFMA.FTZ R3, R8, c[0x0][0x2d0], -R175.reuse ;  /* 0x0000b40008037a23 */ /* 0x100fe200000108af */
[----:B---3--:R-:W-:Y:S01]  /*18600*/  F2FP.PACK_AB R193, R48, R44 ;  /* 0x0000002c30c1723e */ /* 0x008fe200000000ff */
[----:B------:R-:W-:Y:S01]  /*18610*/  FFMA.FTZ R2, R196, c[0x0][0x2d0], -R174 ;  /* 0x0000b400c4027a23 */ /* 0x000fe200000108ae */
[----:B------:R-:W-:Y:S01]  /*18620*/  FMNMX.FTZ R0, R172, R0, !PT ;  /* 0x00000000ac007209 */ /* 0x000fe20007810000 */
[----:B------:R1:W-:Y:S01]  /*18630*/  MUFU.EX2 R35, R3 ;  /* 0x0000000300237308 */ /* 0x0003e20000000800 */
[--C-:B------:R-:W-:Y:S01]  /*18640*/  FFMA.FTZ R4, R12, c[0x0][0x2d0], -R175.reuse ;  /* 0x0000b4000c047a23 */ /* 0x100fe200000108af */
[----:B------:R-:W-:Y:S02]  /*18650*/  MOV R196, R21 ;  /* 0x0000001500c47202 */ /* 0x000fe40000000f00 */
[----:B------:R-:W-:Y:S02]  /*18660*/  LDSM.16.MT88.4 R20, [R221+0x2080] ;  /* 0x00208000dd14783b */ /* 0x000fe40000004200 */
[----:B------:R-:W-:Y:S04]  /*18670*/  F2FP.PACK_AB R192, R49, R196 ;  /* 0x000000c431c0723e */ /* 0x000fe800000000ff */
[----:B------:R2:W3:Y:S10]  /*18680*/  MUFU.EX2 R18, R2 ;  /* 0x0000000200127308 */ /* 0x0004f40000000800 */
[----:B------:R-:W-:Y:S01]  /*18690*/  MUFU.EX2 R17, R4 ;  /* 0x0000000400117308 */ /* 0x000fe20000000800 */
[--C-:B-1----:R-:W-:Y:S09]  /*186a0*/  FFMA.FTZ R3, R9, c[0x0][0x2d0], -R175.reuse ;  /* 0x0000b40009037a23 */ /* 0x102ff200000108af */
[----:B------:R1:W-:Y:S01]  /*186b0*/  MUFU.EX2 R33, R3 ;  /* 0x0000000300217308 */ /* 0x0003e20000000800 */
[----:B--2---:R-:W1:Y:S01]  /*186c0*/  SHFL.BFLY PT, R2, R0, 0x2, 0x1f ;  /* 0x0c401f0000027f89 */ /* 0x004e6200000e0000 */
[----:B---3--:R-:W-:Y:S02]  /*186d0*/  F2FP.PACK_AB R195, R41, R18 ;  /* 0x0000001229c3723e */ /* 0x008fe400000000ff */
[----:B-1----:R-:W-:Y:S01]  /*186e0*/  FMNMX.FTZ R3, R0, R2, !PT ;  /* 0x0000000200037209 */ /* 0x002fe20007810000 */
[----:B------:R-:W-:Y:S01]  /*186f0*/  FFMA.FTZ R2, R13, c[0x0][0x2d0], -R175 ;  /* 0x0000b4000d027a23 */ /* 0x000fe200000108af */
[----:B------:R-:W-:Y:S04]  /*18700*/  FSEL R0, R169, RZ, P2 ;  /* 0x000000ffa9007208 */ /* 0x000fe80001000000 */
        /* <DEDUP_REMOVED lines=14> */
[C---:B------:R-:W-:Y:S01]  /*187f0*/  FMUL.FTZ R16, R165.reuse, R188 ;  /* 0x000000bca5107220 */ /* 0x040fe20000410000 */
[----:B------:R-:W-:Y:S01]  /*18800*/  MOV R188, R17 ;  /* 0x0000001100bc7202 */ /* 0x000fe20000000f00 */
[----:B------:R-:W-:Y:S01]  /*18810*/  FADD.FTZ R0, -R0, R170 ;  /* 0x000000aa00007221 */ /* 0x000fe20000010100 */
[----:B------:R-:W-:Y:S01]  /*18820*/  FSEL R166, R166, RZ, P0 ;  /* 0x000000ffa6a67208 */ /* 0x000fe20000000000 */
[C---:B------:R-:W-:Y:S01]  /*18830*/  FMUL.FTZ R32, R165.reuse, R144 ;  /* 0x00000090a5207220 */ /* 0x040fe20000410000 */
[----:B------:R-:W-:Y:S01]  /*18840*/  MOV R144, R33 ;  /* 0x0000002100907202 */ /* 0x000fe20000000f00 */
        /* <DEDUP_REMOVED lines=10> */
[----:B-1----:R-:W-:Y:S01]  /*188f0*/  FMUL.FTZ R6, R164, R178 ;  /* 0x000000b2a4067220 */ /* 0x002fe20000410000 */
[----:B------:R-:W-:Y:S01]  /*18900*/  F2FP.PACK_AB R178, R42, R17 ;  /* 0x000000112ab2723e */ /* 0x000fe200000000ff */
[C---:B------:R-:W-:Y:S02]  /*18910*/  FMUL.FTZ R7, R164.reuse, R179 ;  /* 0x000000b3a4077220 */ /* 0x040fe40000410000 */
[----:B------:R-:W-:Y:S01]  /*18920*/  FMUL.FTZ R17, R165, R189 ;  /* 0x000000bda5117220 */ /* 0x000fe20000410000 */
[----:B------:R-:W-:Y:S01]  /*18930*/  MOV R189, R18 ;  /* 0x0000001200bd7202 */ /* 0x000fe20000000f00 */
[C---:B------:R-:W-:Y:S02]  /*18940*/  FMUL.FTZ R18, R164.reuse, R190 ;  /* 0x000000bea4127220 */ /* 0x040fe40000410000 */
[C---:B------:R-:W-:Y:S02]  /*18950*/  FMUL.FTZ R19, R164.reuse, R191 ;  /* 0x000000bfa4137220 */ /* 0x040fe40000410000 */
[----:B------:R-:W-:Y:S02]  /*18960*/  FMUL.FTZ R50, R164, R162 ;  /* 0x000000a2a4327220 */ /* 0x000fe40000410000 */
[--C-:B--2---:R-:W-:Y:S02]  /*18970*/  FFMA.FTZ R0, R10, c[0x0][0x2d0], -R166.reuse ;  /* 0x0000b4000a007a23 */ /* 0x104fe400000108a6 */
[C---:B---3--:R-:W-:Y:S01]  /*18980*/  FMUL.FTZ R8, R2.reuse, R180 ;  /* 0x000000b402087220 */ /* 0x048fe20000410000 */
[----:B------:R-:W-:Y:S01]  /*18990*/  MOV R180, R40 ;  /* 0x0000002800b47202 */ /* 0x000fe20000000f00 */
[----:B------:R1:W-:Y:S01]  /*189a0*/  MUFU.EX2 R216, R0 ;  /* 0x0000000000d87308 */ /* 0x0003e20000000800 */
[C---:B------:R-:W-:Y:S01]  /*189b0*/  FMUL.FTZ R9, R2.reuse, R181 ;  /* 0x000000b502097220 */ /* 0x040fe20000410000 */
[----:B------:R-:W-:Y:S01]  /*189c0*/  MOV R181, R41 ;  /* 0x0000002900b57202 */ /* 0x000fe20000000f00 */
[C---:B------:R-:W-:Y:S02]  /*189d0*/  FMUL.FTZ R12, R2.reuse, R184 ;  /* 0x000000b8020c7220 */ /* 0x040fe40000410000 */
[--C-:B----4-:R-:W-:Y:S02]  /*189e0*/  FFMA.FTZ R4, R15, c[0x0][0x2d0], -R166.reuse ;  /* 0x0000b4000f047a23 */ /* 0x110fe400000108a6 */
[C---:B------:R-:W-:Y:S01]  /*189f0*/  FMUL.FTZ R13, R2.reuse, R185 ;  /* 0x000000b9020d7220 */ /* 0x040fe20000410000 */
[----:B------:R-:W-:Y:S01]  /*18a00*/  MOV R185, R44 ;  /* 0x0000002c00b97202 */ /* 0x000fe20000000f00 */
[C---:B------:R-:W-:Y:S01]  /*18a10*/  FMUL.FTZ R24, R2.reuse, R136 ;  /* 0x0000008802187220 */ /* 0x040fe20000410000 */
[----:B------:R2:W3:Y:S01]  /*18a20*/  MUFU.EX2 R45, R4 ;  /* 0x00000004002d7308 */ /* 0x0004e20000000800 */
[C---:B------:R-:W-:Y:S02]  /*18a30*/  FMUL.FTZ R25, R2.reuse, R137 ;  /* 0x0000008902197220 */ /* 0x040fe40000410000 */
[C---:B------:R-:W-:Y:S02]  /*18a40*/  FMUL.FTZ R29, R2.reuse, R141 ;  /* 0x0000008d021d7220 */ /* 0x040fe40000410000 */
[C---:B------:R-:W-:Y:S02]  /*18a50*/  FMUL.FTZ R28, R2.reuse, R140 ;  /* 0x0000008c021c7220 */ /* 0x040fe40000410000 */
[C---:B------:R-:W-:Y:S02]  /*18a60*/  FMUL.FTZ R40, R2.reuse, R152 ;  /* 0x0000009802287220 */ /* 0x040fe40000410000 */
[C---:B------:R-:W-:Y:S02]  /*18a70*/  FMUL.FTZ R41, R2.reuse, R153 ;  /* 0x0000009902297220 */ /* 0x040fe40000410000 */
[----:B------:R-:W-:Y:S02]  /*18a80*/  FMUL.FTZ R44, R2, R156 ;  /* 0x0000009c022c7220 */ /* 0x000fe40000410000 */
[C---:B------:R-:W-:Y:S01]  /*18a90*/  FMUL.FTZ R51, R164.reuse, R163 ;  /* 0x000000a3a4337220 */ /* 0x040fe20000410000 */
[----:B------:R-:W-:Y:S01]  /*18aa0*/  MOV R163, R144 ;  /* 0x0000009000a37202 */ /* 0x000fe20000000f00 */
[----:B-1----:R-:W-:Y:S02]  /*18ab0*/  FFMA.FTZ R0, R11, c[0x0][0x2d0], -R166 ;  /* 0x0000b4000b007a23 */ /* 0x002fe400000108a6 */
[C---:B------:R-:W-:Y:S02]  /*18ac0*/  FMUL.FTZ R54, R164.reuse, R54 ;  /* 0x00000036a4367220 */ /* 0x040fe40000410000 */
[----:B------:R1:W4:Y:S01]  /*18ad0*/  MUFU.EX2 R217, R0 ;  /* 0x0000000000d97308 */ /* 0x0003220000000800 */
[----:B------:R-:W-:Y:S02]  /*18ae0*/  FMUL.FTZ R55, R164, R55 ;  /* 0x00000037a4377220 */ /* 0x000fe40000410000 */
[----:B------:R-:W-:Y:S02]  /*18af0*/  FMUL.FTZ R56, R2, R56 ;  /* 0x0000003802387220 */ /* 0x000fe40000410000 */
[----:B--2---:R-:W-:Y:S01]  /*18b00*/  FMUL.FTZ R4, R165, R176 ;  /* 0x000000b0a5047220 */ /* 0x004fe20000410000 */
[----:B------:R-:W-:Y:S01]  /*18b10*/  F2FP.PACK_AB R176, R33, R35 ;  /* 0x0000002321b0723e */ /* 0x000fe200000000ff */
[----:B------:R-:W-:Y:S01]  /*18b20*/  FMUL.FTZ R33, R165, R145 ;  /* 0x00000091a5217220 */ /* 0x000fe20000410000 */
[----:B------:R-:W-:Y:S01]  /*18b30*/  MOV R145, R34 ;  /* 0x0000002200917202 */ /* 0x000fe20000000f00 */
[C---:B------:R-:W-:Y:S01]  /*18b40*/  FMUL.FTZ R34, R164.reuse, R146 ;  /* 0x00000092a4227220 */ /* 0x040fe20000410000 */
[----:B------:R-:W-:Y:S01]  /*18b50*/  MOV R146, R35 ;  /* 0x0000002300927202 */ /* 0x000fe20000000f00 */
[----:B------:R-:W-:Y:S01]  /*18b60*/  FMUL.FTZ R35, R164, R147 ;  /* 0x00000093a4237220 */ /* 0x000fe20000410000 */
[-C--:B------:R-:W-:Y:S05]  /*18b70*/  HMMA.16816.F32 R4, R192, R20.reuse, R4 ;  /* 0x00000014c004723c */ /* 0x080fea0000001804 */
[----:B---3--:R-:W-:Y:S01]  /*18b80*/  F2FP.PACK_AB R179, R45, R43 ;  /* 0x0000002b2db3723e */ /* 0x008fe200000000ff */
[C---:B------:R-:W-:Y:S01]  /*18b90*/  FMUL.FTZ R57, R2.reuse, R57 ;  /* 0x0000003902397220 */ /* 0x040fe20000410000 */
[----:B------:R-:W-:Y:S01]  /*18ba0*/  MOV R147, R49 ;  /* 0x0000003100937202 */ /* 0x000fe20000000f00 */
[----:B------:R-:W-:Y:S01]  /*18bb0*/  FMUL.FTZ R49, R165, R161 ;  /* 0x000000a1a5317220 */ /* 0x000fe20000410000 */
[----:B------:R-:W-:Y:S03]  /*18bc0*/  MOV R162, R145 ;  /* 0x0000009100a27202 */ /* 0x000fe60000000f00 */
[----:B-1----:R-:W-:Y:S01]  /*18bd0*/  FSEL R0, R3, RZ, P0 ;  /* 0x000000ff03007208 */ /* 0x002fe20000000000 */
[C---:B------:R-:W-:Y:S01]  /*18be0*/  FMUL.FTZ R60, R2.reuse, R60 ;  /* 0x0000003c023c7220 */ /* 0x040fe20000410000 */
[----:B----4-:R-:W-:Y:S01]  /*18bf0*/  F2FP.PACK_AB R177, R217, R216 ;  /* 0x000000d8d9b1723e */ /* 0x010fe200000000ff */
[----:B------:R-:W-:Y:S01]  /*18c00*/  FMUL.FTZ R61, R2, R61 ;  /* 0x0000003d023d7220 */ /* 0x000fe20000410000 */
[----:B------:R-:W-:Y:S01]  /*18c10*/  ISETP.GT.AND P0, PT, R238, UR4, PT ;  /* 0x00000004ee007c0c */ /* 0x000fe2000bf04270 */
[----:B------:R-:W-:Y:S01]  /*18c20*/  FADD.FTZ R0, -R0, R171 ;  /* 0x000000ab00007221 */ /* 0x000fe20000010100 */
[----:B------:R-:W-:Y:S01]  /*18c30*/  IADD3 R238, R238, -0x1, RZ ;  /* 0xffffffffeeee7810 */ /* 0x000fe20007ffe0ff */
[----:B------:R-:W-:Y:S02]  /*18c40*/  FMUL.FTZ R66, R164, R66 ;  /* 0x00000042a4427220 */ /* 0x000fe40000410000 */
[----:B------:R-:W-:Y:S02]  /*18c50*/  FMUL.FTZ R0, R0, c[0x0][0x2d0] ;  /* 0x0000b40000007a20 */ /* 0x000fe40000410000 */
[C---:B------:R-:W-:Y:S02]  /*18c60*/  FMUL.FTZ R67, R164.reuse, R67 ;  /* 0x00000043a4437220 */ /* 0x040fe40000410000 */
[C---:B------:R-:W-:Y:S02]  /*18c70*/  FMUL.FTZ R70, R164.reuse, R70 ;  /* 0x00000046a4467220 */ /* 0x040fe40000410000 */
[----:B------:R-:W1:Y:S01]  /*18c80*/  MUFU.EX2 R0, R0 ;  /* 0x0000000000007308 */ /* 0x000e620000000800 */
[----:B------:R-:W-:Y:S02]  /*18c90*/  FMUL.FTZ R71, R164, R71 ;  /* 0x00000047a4477220 */ /* 0x000fe40000410000 */
[C---:B------:R-:W-:Y:S02]  /*18ca0*/  FMUL.FTZ R72, R2.reuse, R72 ;  /* 0x0000004802487220 */ /* 0x040fe40000410000 */
[C---:B------:R-:W-:Y:S02]  /*18cb0*/  FMUL.FTZ R73, R2.reuse, R73 ;  /* 0x0000004902497220 */ /* 0x040fe40000410000 */
[C---:B------:R-:W-:Y:S02]  /*18cc0*/  FMUL.FTZ R76, R2.reuse, R76 ;  /* 0x0000004c024c7220 */ /* 0x040fe40000410000 */
[----:B------:R-:W-:Y:S02]  /*18cd0*/  FMUL.FTZ R77, R2, R77 ;  /* 0x0000004d024d7220 */ /* 0x000fe40000410000 */
[C---:B------:R-:W-:Y:S02]  /*18ce0*/  FMUL.FTZ R80, R165.reuse, R80 ;  /* 0x00000050a5507220 */ /* 0x040fe40000410000 */
[----:B------:R-:W-:Y:S02]  /*18cf0*/  FMUL.FTZ R81, R165, R81 ;  /* 0x00000051a5517220 */ /* 0x000fe40000410000 */
[C---:B------:R-:W-:Y:S02]  /*18d00*/  FMUL.FTZ R82, R164.reuse, R82 ;  /* 0x00000052a4527220 */ /* 0x040fe40000410000 */
[----:B------:R-:W-:Y:S02]  /*18d10*/  FMUL.FTZ R83, R164, R83 ;  /* 0x00000053a4537220 */ /* 0x000fe40000410000 */
[--C-:B------:R-:W-:Y:S02]  /*18d20*/  FFMA.FTZ R140, R199, c[0x0][0x2d0], -R173.reuse ;  /* 0x0000b400c78c7a23 */ /* 0x100fe400000108ad */
[C---:B------:R-:W-:Y:S02]  /*18d30*/  FMUL.FTZ R84, R165.reuse, R84 ;  /* 0x00000054a5547220 */ /* 0x040fe40000410000 */
[----:B------:R-:W-:Y:S01]  /*18d40*/  MUFU.EX2 R156, R140 ;  /* 0x0000008c009c7308 */ /* 0x000fe20000000800 */
[C---:B-1----:R-:W-:Y:S02]  /*18d50*/  FMUL.FTZ R11, R0.reuse, R183 ;  /* 0x000000b7000b7220 */ /* 0x042fe40000410000 */
[C---:B------:R-:W-:Y:S01]  /*18d60*/  FMUL.FTZ R10, R0.reuse, R182 ;  /* 0x000000b6000a7220 */ /* 0x040fe20000410000 */
[----:B------:R-:W-:Y:S01]  /*18d70*/  MOV R182, R42 ;  /* 0x0000002a00b67202 */ /* 0x000fe20000000f00 */
[C---:B------:R-:W-:Y:S02]  /*18d80*/  FMUL.FTZ R26, R0.reuse, R138 ;  /* 0x0000008a001a7220 */ /* 0x040fe40000410000 */
[C---:B------:R-:W-:Y:S02]  /*18d90*/  FMUL.FTZ R27, R0.reuse, R139 ;  /* 0x0000008b001b7220 */ /* 0x040fe40000410000 */
[----:B------:R-:W-:Y:S01]  /*18da0*/  LDSM.16.MT88.4 R136, [R223+0x2080] ;  /* 0x00208000df88783b */ /* 0x000fe20000004200 */
[C---:B------:R-:W-:Y:S04]  /*18db0*/  HMMA.16816.F32 R8, R176.reuse, R20, R8 ;  /* 0x00000014b008723c */ /* 0x040fe80000001808 */
[C---:B------:R-:W-:Y:S02]  /*18dc0*/  FMUL.FTZ R15, R0.reuse, R187 ;  /* 0x000000bb000f7220 */ /* 0x040fe40000410000 */
[C---:B------:R-:W-:Y:S01]  /*18dd0*/  FMUL.FTZ R14, R0.reuse, R186 ;  /* 0x000000ba000e7220 */ /* 0x040fe20000410000 */
[----:B------:R-:W-:Y:S01]  /*18de0*/  MOV R186, R43 ;  /* 0x0000002b00ba7202 */ /* 0x000fe20000000f00 */
[C---:B------:R-:W-:Y:S04]  /*18df0*/  FMUL.FTZ R20, R165.reuse, R132 ;  /* 0x00000084a5147220 */ /* 0x040fe80000410000 */
[C---:B------:R-:W-:Y:S01]  /*18e00*/  FMUL.FTZ R21, R165.reuse, R133 ;  /* 0x00000085a5157220 */ /* 0x040fe20000410000 */
[-C--:B------:R-:W-:Y:S03]  /*18e10*/  HMMA.16816.F32 R12, R176, R22.reuse, R12 ;  /* 0x00000016b00c723c */ /* 0x080fe6000000180c */
[C---:B------:R-:W-:Y:S02]  /*18e20*/  FMUL.FTZ R30, R0.reuse, R142 ;  /* 0x0000008e001e7220 */ /* 0x040fe40000410000 */
[C---:B------:R-:W-:Y:S02]  /*18e30*/  FMUL.FTZ R31, R0.reuse, R143 ;  /* 0x0000008f001f7220 */ /* 0x040fe40000410000 */
[C---:B------:R-:W-:Y:S01]  /*18e40*/  FMUL.FTZ R42, R0.reuse, R154 ;  /* 0x0000009a002a7220 */ /* 0x040fe20000410000 */
[C---:B------:R-:W-:Y:S04]  /*18e50*/  HMMA.16816.F32 R16, R192.reuse, R22, R16 ;  /* 0x00000016c010723c */ /* 0x040fe80000001810 */
[C---:B------:R-:W-:Y:S02]  /*18e60*/  FMUL.FTZ R43, R0.reuse, R155 ;  /* 0x0000009b002b7220 */ /* 0x040fe40000410000 */
[----:B------:R-:W-:Y:S01]  /*18e70*/  FMUL.FTZ R46, R0, R158 ;  /* 0x0000009e002e7220 */ /* 0x000fe20000410000 */
[----:B------:R-:W-:Y:S01]  /*18e80*/  MOV R158, R147 ;  /* 0x00000093009e7202 */ /* 0x000fe20000000f00 */
[C---:B------:R-:W-:Y:S01]  /*18e90*/  FMUL.FTZ R22, R164.reuse, R134 ;  /* 0x00000086a4167220 */ /* 0x040fe20000410000 */
[----:B------:R-:W-:Y:S03]  /*18ea0*/  LDSM.16.MT88.4 R152, [R223+0x2880] ;  /* 0x00288000df98783b */ /* 0x000fe60000004200 */
[----:B------:R-:W-:Y:S02]  /*18eb0*/  FMUL.FTZ R23, R164, R135 ;  /* 0x00000087a4177220 */ /* 0x000fe40000410000 */
[C---:B------:R-:W-:Y:S01]  /*18ec0*/  FMUL.FTZ R47, R0.reuse, R159 ;  /* 0x0000009f002f7220 */ /* 0x040fe20000410000 */
[----:B------:R-:W-:Y:S01]  /*18ed0*/  MOV R159, R146 ;  /* 0x00000092009f7202 */ /* 0x000fe20000000f00 */
[C---:B------:R-:W-:Y:S01]  /*18ee0*/  FMUL.FTZ R58, R0.reuse, R58 ;  /* 0x0000003a003a7220 */ /* 0x040fe20000410000 */
[----:B------:R-:W1:Y:S01]  /*18ef0*/  LDSM.16.MT88.4 R132, [R224+0x2080] ;  /* 0x00208000e084783b */ /* 0x000e620000004200 */
[C---:B------:R-:W-:Y:S01]  /*18f00*/  FMUL.FTZ R59, R0.reuse, R59 ;  /* 0x0000003b003b7220 */ /* 0x040fe20000410000 */
[-C--:B------:R-:W-:Y:S03]  /*18f10*/  HMMA.16816.F32 R20, R192, R36.reuse, R20 ;  /* 0x00000024c014723c */ /* 0x080fe60000001814 */
[C---:B------:R-:W-:Y:S02]  /*18f20*/  FMUL.FTZ R62, R0.reuse, R62 ;  /* 0x0000003e003e7220 */ /* 0x040fe40000410000 */
[C---:B------:R-:W-:Y:S01]  /*18f30*/  FMUL.FTZ R63, R0.reuse, R63 ;  /* 0x0000003f003f7220 */ /* 0x040fe20000410000 */
[----:B------:R-:W-:Y:S01]  /*18f40*/  LDSM.16.MT88.4 R144, [R222+0x2880] ;  /* 0x00288000de90783b */ /* 0x000fe20000004200 */
[C---:B------:R-:W-:Y:S01]  /*18f50*/  FMUL.FTZ R74, R0.reuse, R74 ;  /* 0x0000004a004a7220 */ /* 0x040fe20000410000 */
[C---:B------:R-:W-:Y:S04]  /*18f60*/  HMMA.16816.F32 R24, R176.reuse, R36, R24 ;  /* 0x00000024b018723c */ /* 0x040fe80000001818 */
[C---:B------:R-:W-:Y:S02]  /*18f70*/  FMUL.FTZ R75, R0.reuse, R75 ;  /* 0x0000004b004b7220 */ /* 0x040fe40000410000 */
[----:B------:R-:W-:Y:S02]  /*18f80*/  FMUL.FTZ R78, R0, R78 ;  /* 0x0000004e004e7220 */ /* 0x000fe40000410000 */
[-C--:B------:R-:W-:Y:S04]  /*18f90*/  HMMA.16816.F32 R28, R176, R38.reuse, R28 ;  /* 0x00000026b01c723c */ /* 0x080fe8000000181c */
[C---:B------:R-:W-:Y:S01]  /*18fa0*/  FMUL.FTZ R36, R165.reuse, R148 ;  /* 0x00000094a5247220 */ /* 0x040fe20000410000 */
[----:B------:R-:W-:Y:S01]  /*18fb0*/  MOV R148, R48 ;  /* 0x0000003000947202 */ /* 0x000fe20000000f00 */
[C---:B------:R-:W-:Y:S01]  /*18fc0*/  FMUL.FTZ R37, R165.reuse, R149 ;  /* 0x00000095a5257220 */ /* 0x040fe20000410000 */
[----:B------:R-:W-:Y:S01]  /*18fd0*/  MOV R149, R45 ;  /* 0x0000002d00957202 */ /* 0x000fe20000000f00 */
[C---:B------:R-:W-:Y:S04]  /*18fe0*/  HMMA.16816.F32 R32, R192.reuse, R38, R32 ;  /* 0x00000026c020723c */ /* 0x040fe80000001820 */
[----:B------:R-:W-:Y:S01]  /*18ff0*/  FMUL.FTZ R45, R2, R157 ;  /* 0x0000009d022d7220 */ /* 0x000fe20000410000 */
[----:B------:R-:W-:Y:S01]  /*19000*/  MOV R157, R148 ;  /* 0x00000094009d7202 */ /* 0x000fe20000000f00 */
[C---:B------:R-:W-:Y:S01]  /*19010*/  FMUL.FTZ R48, R165.reuse, R160 ;  /* 0x000000a0a5307220 */ /* 0x040fe20000410000 */
[----:B------:R-:W-:Y:S01]  /*19020*/  MOV R160, R149 ;  /* 0x0000009500a07202 */ /* 0x000fe20000000f00 */
[C---:B------:R-:W-:Y:S04]  /*19030*/  FMUL.FTZ R39, R164.reuse, R151 ;  /* 0x00000097a4277220 */ /* 0x040fe80000410000 */
[----:B------:R-:W-:Y:S02]  /*19040*/  FMUL.FTZ R38, R164, R150 ;  /* 0x00000096a4267220 */ /* 0x000fe40000410000 */
[----:B------:R-:W-:Y:S02]  /*19050*/  FMUL.FTZ R79, R0, R79 ;  /* 0x0000004f004f7220 */ /* 0x000fe40000410000 */
[C---:B------:R-:W-:Y:S02]  /*19060*/  FMUL.FTZ R85, R165.reuse, R85 ;  /* 0x00000055a5557220 */ /* 0x040fe40000410000 */
        /* <DEDUP_REMOVED lines=14> */
[----:B------:R-:W-:Y:S02]  /*19150*/  FMUL.FTZ R95, R0, R95 ;  /* 0x0000005f005f7220 */ /* 0x000fe40000410000 */
[-C--:B------:R-:W-:Y:S04]  /*19160*/  HMMA.16816.F32 R52, R192, R136.reuse, R52 ;  /* 0x00000088c034723c */ /* 0x080fe80000001834 */
        /* <DEDUP_REMOVED lines=10> */
[C---:B------:R-:W-:Y:S02]  /*19210*/  FMUL.FTZ R101, R165.reuse, R101 ;  /* 0x00000065a5657220 */ /* 0x040fe40000410000 */
[C---:B------:R-:W-:Y:S02]  /*19220*/  FMUL.FTZ R102, R164.reuse, R102 ;  /* 0x00000066a4667220 */ /* 0x040fe40000410000 */
        /* <DEDUP_REMOVED lines=14> */
[C---:B------:R-:W-:Y:S02]  /*19310*/  FMUL.FTZ R118, R164.reuse, R118 ;  /* 0x00000076a4767220 */ /* 0x040fe40000410000 */
[C---:B------:R-:W-:Y:S02]  /*19320*/  FMUL.FTZ R119, R164.reuse, R119 ;  /* 0x00000077a4777220 */ /* 0x040fe40000410000 */
[C---:B------:R-:W-:Y:S04]  /*19330*/  FMUL.FTZ R128, R165.reuse, R128 ;  /* 0x00000080a5807220 */ /* 0x040fe80000410000 */
[----:B------:R-:W-:Y:S02]  /*19340*/  FMUL.FTZ R129, R165, R129 ;  /* 0x00000081a5817220 */ /* 0x000fe40000410000 */
[C---:B------:R-:W-:Y:S02]  /*19350*/  FMUL.FTZ R130, R164.reuse, R130 ;  /* 0x00000082a4827220 */ /* 0x040fe40000410000 */
[----:B------:R-:W-:Y:S02]  /*19360*/  FMUL.FTZ R131, R164, R131 ;  /* 0x00000083a4837220 */ /* 0x000fe40000410000 */
[--C-:B------:R-:W-:Y:S02]  /*19370*/  FFMA.FTZ R140, R200, c[0x0][0x2d0], -R174.reuse ;  /* 0x0000b400c88c7a23 */ /* 0x100fe400000108ae */
[C---:B------:R-:W-:Y:S02]  /*19380*/  FMUL.FTZ R104, R2.reuse, R104 ;  /* 0x0000006802687220 */ /* 0x040fe40000410000 */
[----:B------:R3:W4:Y:S01]  /*19390*/  MUFU.EX2 R184, R140 ;  /* 0x0000008c00b87308 */ /* 0x0007220000000800 */
[----:B------:R-:W-:Y:S02]  /*193a0*/  FMUL.FTZ R105, R2, R105 ;  /* 0x0000006902697220 */ /* 0x000fe40000410000 */
[--C-:B--2---:R-:W-:Y:S02]  /*193b0*/  FFMA.FTZ R132, R202, c[0x0][0x2d0], -R173.reuse ;  /* 0x0000b400ca847a23 */ /* 0x104fe400000108ad */
[C---:B------:R-:W-:Y:S02]  /*193c0*/  FMUL.FTZ R106, R0.reuse, R106 ;  /* 0x0000006a006a7220 */ /* 0x040fe40000410000 */
[----:B------:R-:W-:Y:S02]  /*193d0*/  FMUL.FTZ R107, R0, R107 ;  /* 0x0000006b006b7220 */ /* 0x000fe40000410000 */
[C---:B------:R-:W-:Y:S01]  /*193e0*/  FMUL.FTZ R108, R2.reuse, R108 ;  /* 0x0000006c026c7220 */ /* 0x040fe20000410000 */
[----:B------:R2:W5:Y:S01]  /*193f0*/  MUFU.EX2 R191, R132 ;  /* 0x0000008400bf7308 */ /* 0x0005620000000800 */
[-C--:B-1----:R-:W-:Y:S03]  /*19400*/  HMMA.16816.F32 R84, R192, R136.reuse, R84 ;  /* 0x00000088c054723c */ /* 0x082fe60000001854 */
[----:B------:R-:W-:Y:S02]  /*19410*/  FMUL.FTZ R109, R2, R109 ;  /* 0x0000006d026d7220 */ /* 0x000fe40000410000 */
[C---:B------:R-:W-:Y:S02]  /*19420*/  FMUL.FTZ R110, R0.reuse, R110 ;  /* 0x0000006e006e7220 */ /* 0x040fe40000410000 */
[----:B------:R-:W-:Y:S01]  /*19430*/  FMUL.FTZ R111, R0, R111 ;  /* 0x0000006f006f7220 */ /* 0x000fe20000410000 */
[C---:B------:R-:W-:Y:S04]  /*19440*/  HMMA.16816.F32 R88, R176.reuse, R136, R88 ;  /* 0x00000088b058723c */ /* 0x040fe80000001858 */
[C---:B------:R-:W-:Y:S02]  /*19450*/  FMUL.FTZ R120, R2.reuse, R120 ;  /* 0x0000007802787220 */ /* 0x040fe40000410000 */
[----:B---3--:R-:W-:Y:S02]  /*19460*/  FFMA.FTZ R140, R203, c[0x0][0x2d0], -R173 ;  /* 0x0000b400cb8c7a23 */ /* 0x008fe400000108ad */
[-C--:B------:R-:W-:Y:S02]  /*19470*/  HMMA.16816.F32 R92, R176, R138.reuse, R92 ;  /* 0x0000008ab05c723c */ /* 0x080fe4000000185c */
[----:B------:R1:W-:Y:S02]  /*19480*/  MUFU.EX2 R150, R140 ;  /* 0x0000008c00967308 */ /* 0x0003e40000000800 */
[--C-:B------:R-:W-:Y:S02]  /*19490*/  FFMA.FTZ R136, R207, c[0x0][0x2d0], -R174.reuse ;  /* 0x0000b400cf887a23 */ /* 0x100fe400000108ae */
[----:B------:R-:W-:Y:S01]  /*194a0*/  FMUL.FTZ R121, R2, R121 ;  /* 0x0000007902797220 */ /* 0x000fe20000410000 */
[----:B--2---:R-:W2:Y:S01]  /*194b0*/  LDSM.16.MT88.4 R132, [R224+0x3880] ;  /* 0x00388000e084783b */ /* 0x004ea20000004200 */
[C---:B------:R-:W-:Y:S04]  /*194c0*/  HMMA.16816.F32 R96, R192.reuse, R138, R96 ;  /* 0x0000008ac060723c */ /* 0x040fe80000001860 */
[----:B------:R3:W-:Y:S01]  /*194d0*/  MUFU.EX2 R197, R136 ;  /* 0x0000008800c57308 */ /* 0x0007e20000000800 */
[C---:B------:R-:W-:Y:S02]  /*194e0*/  FMUL.FTZ R122, R0.reuse, R122 ;  /* 0x0000007a007a7220 */ /* 0x040fe40000410000 */
[----:B------:R-:W-:Y:S02]  /*194f0*/  FMUL.FTZ R123, R0, R123 ;  /* 0x0000007b007b7220 */ /* 0x000fe40000410000 */
[C---:B------:R-:W-:Y:S03]  /*19500*/  FMUL.FTZ R124, R2.reuse, R124 ;  /* 0x0000007c027c7220 */ /* 0x040fe60000410000 */
[----:B------:R-:W-:Y:S02]  /*19510*/  FMUL.FTZ R125, R2, R125 ;  /* 0x0000007d027d7220 */ /* 0x000fe40000410000 */
[C---:B------:R-:W-:Y:S02]  /*19520*/  FMUL.FTZ R126, R0.reuse, R126 ;  /* 0x0000007e007e7220 */ /* 0x040fe40000410000 */
[----:B------:R-:W-:Y:S02]  /*19530*/  FMUL.FTZ R127, R0, R127 ;  /* 0x0000007f007f7220 */ /* 0x000fe40000410000 */
[----:B-1----:R-:W-:Y:S04]  /*19540*/  FFMA.FTZ R140, R205, c[0x0][0x2d0], -R174 ;  /* 0x0000b400cd8c7a23 */ /* 0x002fe800000108ae */
[----:B------:R1:W-:Y:S01]  /*19550*/  MUFU.EX2 R170, R140 ;  /* 0x0000008c00aa7308 */ /* 0x0003e20000000800 */
[--C-:B---3--:R-:W-:Y:S09]  /*19560*/  FFMA.FTZ R136, R204, c[0x0][0x2d0], -R175.reuse ;  /* 0x0000b400cc887a23 */ /* 0x108ff200000108af */
[----:B------:R3:W-:Y:S01]  /*19570*/  MUFU.EX2 R187, R136 ;  /* 0x0000008800bb7308 */ /* 0x0007e20000000800 */
[-C--:B--2---:R-:W-:Y:S03]  /*19580*/  HMMA.16816.F32 R100, R192, R132.reuse, R100 ;  /* 0x00000084c064723c */ /* 0x084fe60000001864 */
[--C-:B-1----:R-:W-:Y:S05]  /*19590*/  FFMA.FTZ R140, R206, c[0x0][0x2d0], -R175.reuse ;  /* 0x0000b400ce8c7a23 */ /* 0x102fea00000108af */
[C---:B------:R-:W-:Y:S01]  /*195a0*/  HMMA.16816.F32 R104, R176.reuse, R132, R104 ;  /* 0x00000084b068723c */ /* 0x040fe20000001868 */
[----:B------:R1:W2:Y:S06]  /*195b0*/  MUFU.EX2 R190, R140 ;  /* 0x0000008c00be7308 */ /* 0x0002ac0000000800 */
[--C-:B------:R-:W-:Y:S01]  /*195c0*/  FFMA.FTZ R132, R211, c[0x0][0x2d0], -R175.reuse ;  /* 0x0000b400d3847a23 */ /* 0x100fe200000108af */
[-C--:B------:R-:W-:Y:S01]  /*195d0*/  HMMA.16816.F32 R108, R176, R134.reuse, R108 ;  /* 0x00000086b06c723c */ /* 0x080fe2000000186c */
[----:B---3--:R-:W3:Y:S03]  /*195e0*/  LDSM.16.MT88.4 R136, [R223+0x3880] ;  /* 0x00388000df88783b */ /* 0x008ee60000004200 */
[----:B----4-:R-:W-:Y:S01]  /*195f0*/  F2FP.PACK_AB R133, R161, R184 ;  /* 0x000000b8a185723e */ /* 0x010fe200000000ff */
[----:B------:R4:W-:Y:S03]  /*19600*/  MUFU.EX2 R252, R132 ;  /* 0x0000008400fc7308 */ /* 0x0009e60000000800 */
[C---:B------:R-:W-:Y:S04]  /*19610*/  HMMA.16816.F32 R112, R192.reuse, R134, R112 ;  /* 0x00000086c070723c */ /* 0x040fe80000001870 */
[----:B-1----:R-:W-:Y:S04]  /*19620*/  FFMA.FTZ R140, R210, c[0x0][0x2d0], -R175 ;  /* 0x0000b400d28c7a23 */ /* 0x002fe800000108af */
[----:B------:R1:W1:Y:S01]  /*19630*/  MUFU.EX2 R171, R140 ;  /* 0x0000008c00ab7308 */ /* 0x0002620000000800 */
[--C-:B----4-:R-:W-:Y:S09]  /*19640*/  FFMA.FTZ R132, R208, c[0x0][0x2d0], -R166.reuse ;  /* 0x0000b400d0847a23 */ /* 0x110ff200000108a6 */
[----:B------:R4:W-:Y:S01]  /*19650*/  MUFU.EX2 R251, R132 ;  /* 0x0000008400fb7308 */ /* 0x0009e20000000800 */
[-C--:B---3--:R-:W-:Y:S01]  /*19660*/  HMMA.16816.F32 R116, R192, R136.reuse, R116 ;  /* 0x00000088c074723c */ /* 0x088fe20000001874 */
[----:B-1----:R-:W1:Y:S07]  /*19670*/  LDSM.16.MT88.4 R140, [R221+0x2880] ;  /* 0x00288000dd8c783b */ /* 0x002e6e0000004200 */
[C---:B------:R-:W-:Y:S08]  /*19680*/  HMMA.16816.F32 R120, R176.reuse, R136, R120 ;  /* 0x00000088b078723c */ /* 0x040ff00000001878 */
[-C--:B------:R-:W-:Y:S04]  /*19690*/  HMMA.16816.F32 R124, R176, R138.reuse, R124 ;  /* 0x0000008ab07c723c */ /* 0x080fe8000000187c */
[--C-:B----4-:R-:W-:Y:S03]  /*196a0*/  FFMA.FTZ R132, R209, c[0x0][0x2d0], -R166.reuse ;  /* 0x0000b400d1847a23 */ /* 0x110fe600000108a6 */
[----:B-----5:R-:W-:Y:S01]  /*196b0*/  MOV R176, R191 ;  /* 0x000000bf00b07202 */ /* 0x020fe20000000f00 */
[----:B------:R-:W-:Y:S01]  /*196c0*/  HMMA.16816.F32 R128, R192, R138, R128 ;  /* 0x0000008ac080723c */ /* 0x000fe20000001880 */
[----:B------:R3:W4:Y:S01]  /*196d0*/  MUFU.EX2 R199, R132 ;  /* 0x0000008400c77308 */ /* 0x0007220000000800 */
[----:B------:R-:W5:Y:S02]  /*196e0*/  LDL.LU R192, [R1+0x20] ;  /* 0x0000200001c07983 */ /* 0x000f640000300800 */
[----:B--2---:R-:W-:Y:S02]  /*196f0*/  MOV R177, R190 ;  /* 0x000000be00b17202 */ /* 0x004fe40000000f00 */
[----:B------:R-:W-:Y:S02]  /*19700*/  MOV R179, R189 ;  /* 0x000000bd00b37202 */ /* 0x000fe40000000f00 */
[----:B------:R-:W-:Y:S04]  /*19710*/  MOV R195, R170 ;  /* 0x000000aa00c37202 */ /* 0x000fe80000000f00 */
[----:B------:R-:W-:Y:S02]  /*19720*/  MOV R194, R171 ;  /* 0x000000ab00c27202 */ /* 0x000fe40000000f00 */
[----:B------:R-:W-:Y:S02]  /*19730*/  F2FP.PACK_AB R136, R177, R187 ;  /* 0x000000bbb188723e */ /* 0x000fe400000000ff */
[----:B------:R-:W-:Y:S02]  /*19740*/  F2FP.PACK_AB R138, R252, R194 ;  /* 0x000000c2fc8a723e */ /* 0x000fe400000000ff */
[----:B------:R-:W-:Y:S02]  /*19750*/  MOV R178, R188 ;  /* 0x000000bc00b27202 */ /* 0x000fe40000000f00 */
[----:B------:R-:W-:Y:S01]  /*19760*/  LDSM.16.MT88.4 R188, [R221+0x3080] ;  /* 0x00308000ddbc783b */ /* 0x000fe20000004200 */
[----:B------:R-:W-:Y:S01]  /*19770*/  MOV R193, R196 ;  /* 0x000000c400c17202 */ /* 0x000fe20000000f00 */
[--C-:B---3--:R-:W-:Y:S01]  /*19780*/  FFMA.FTZ R132, R212, c[0x0][0x2d0], -R166.reuse ;  /* 0x0000b400d4847a23 */ /* 0x108fe200000108a6 */
[----:B------:R-:W-:Y:S02]  /*19790*/  MOV R212, R197 ;  /* 0x000000c500d47202 */ /* 0x000fe40000000f00 */
[----:B----4-:R-:W-:Y:S01]  /*197a0*/  F2FP.PACK_AB R137, R199, R251 ;  /* 0x000000fbc789723e */ /* 0x010fe200000000ff */
[----:B------:R2:W-:Y:S01]  /*197b0*/  MUFU.EX2 R197, R132 ;  /* 0x0000008400c57308 */ /* 0x0005e20000000800 */
[----:B------:R-:W-:Y:S01]  /*197c0*/  F2FP.PACK_AB R135, R212, R195 ;  /* 0x000000c3d487723e */ /* 0x000fe200000000ff */
[----:B--2---:R-:W-:Y:S01]  /*197d0*/  FFMA.FTZ R132, R213, c[0x0][0x2d0], -R166 ;  /* 0x0000b400d5847a23 */ /* 0x004fe200000108a6 */
[----:B------:R-:W-:Y:S02]  /*197e0*/  MOV R213, R150 ;  /* 0x0000009600d57202 */ /* 0x000fe40000000f00 */
[----:B------:R-:W2:Y:S05]  /*197f0*/  LDSM.16.MT88.4 R148, [R224+0x2880] ;  /* 0x00288000e094783b */ /* 0x000eaa0000004200 */
[----:B------:R3:W4:Y:S01]  /*19800*/  MUFU.EX2 R198, R132 ;  /* 0x0000008400c67308 */ /* 0x0007220000000800 */
[----:B------:R-:W-:Y:S02]  /*19810*/  F2FP.PACK_AB R134, R213, R176 ;  /* 0x000000b0d586723e */ /* 0x000fe400000000ff */
[----:B---3--:R-:W-:Y:S02]  /*19820*/  F2FP.PACK_AB R132, R156, R183 ;  /* 0x000000b79c84723e */ /* 0x008fe400000000ff */
[----:B----4-:R-:W-:Y:S05]  /*19830*/  F2FP.PACK_AB R139, R198, R197 ;  /* 0x000000c5c68b723e */ /* 0x010fea00000000ff */
        /* <DEDUP_REMOVED lines=12> */
[-C--:B--2---:R-:W-:Y:S08]  /*19900*/  HMMA.16816.F32 R36, R132, R148.reuse, R36 ;  /* 0x000000948424723c */ /* 0x084ff00000001824 */
[C---:B------:R-:W-:Y:S01]  /*19910*/  HMMA.16816.F32 R40, R136.reuse, R148, R40 ;  /* 0x000000948828723c */ /* 0x040fe20000001828 */
[----:B---3--:R-:W2:Y:S06]  /*19920*/  LDSM.16.MT88.4 R144, [R222+0x4080] ;  /* 0x00408000de90783b */ /* 0x008eac0000004200 */
[--C-:B------:R-:W-:Y:S01]  /*19930*/  FFMA.FTZ R148, R219, c[0x0][0x2d0], -R173.reuse ;  /* 0x0000b400db947a23 */ /* 0x100fe200000108ad */
[-C--:B------:R-:W-:Y:S03]  /*19940*/  HMMA.16816.F32 R44, R136, R150.reuse, R44 ;  /* 0x00000096882c723c */ /* 0x080fe6000000182c */
[----:B------:R3:W-:Y:S01]  /*19950*/  MUFU.EX2 R211, R148 ;  /* 0x0000009400d37308 */ /* 0x0007e20000000800 */
[----:B------:R-:W-:Y:S04]  /*19960*/  MOV R219, R195 ;  /* 0x000000c300db7202 */ /* 0x000fe80000000f00 */
[C---:B------:R-:W-:Y:S08]  /*19970*/  HMMA.16816.F32 R48, R132.reuse, R150, R48 ;  /* 0x000000968430723c */ /* 0x040ff00000001830 */
[-C--:B------:R-:W-:Y:S08]  /*19980*/  HMMA.16816.F32 R52, R132, R152.reuse, R52 ;  /* 0x000000988434723c */ /* 0x080ff00000001834 */
[C---:B------:R-:W-:Y:S04]  /*19990*/  HMMA.16816.F32 R56, R136.reuse, R152, R56 ;  /* 0x000000988838723c */ /* 0x040fe80000001838 */
[--C-:B---3--:R-:W-:Y:S01]  /*199a0*/  FFMA.FTZ R148, R240, c[0x0][0x2d0], -R174.reuse ;  /* 0x0000b400f0947a23 */ /* 0x108fe200000108ae */
[----:B------:R-:W-:Y:S02]  /*199b0*/  MOV R240, R176 ;  /* 0x000000b000f07202 */ /* 0x000fe40000000f00 */
[----:B------:R-:W-:Y:S01]  /*199c0*/  MOV R152, R163 ;  /* 0x000000a300987202 */ /* 0x000fe20000000f00 */
[-C--:B------:R-:W-:Y:S01]  /*199d0*/  HMMA.16816.F32 R60, R136, R154.reuse, R60 ;  /* 0x0000009a883c723c */ /* 0x080fe2000000183c */
[----:B------:R3:W-:Y:S03]  /*199e0*/  MUFU.EX2 R209, R148 ;  /* 0x0000009400d17308 */ /* 0x0007e60000000800 */
[----:B------:R-:W-:Y:S04]  /*199f0*/  MOV R153, R162 ;  /* 0x000000a200997202 */ /* 0x000fe80000000f00 */
[C---:B------:R-:W-:Y:S07]  /*19a00*/  HMMA.16816.F32 R64, R132.reuse, R154, R64 ;  /* 0x0000009a8440723c */ /* 0x040fee0000001840 */
[----:B------:R-:W-:Y:S01]  /*19a10*/  MOV R154, R178 ;  /* 0x000000b2009a7202 */ /* 0x000fe20000000f00 */
[-C--:B-1----:R-:W-:Y:S04]  /*19a20*/  HMMA.16816.F32 R68, R132, R140.reuse, R68 ;  /* 0x0000008c8444723c */ /* 0x082fe80000001844 */
[----:B------:R-:W-:Y:S04]  /*19a30*/  MOV R155, R179 ;  /* 0x000000b3009b7202 */ /* 0x000fe80000000f00 */
[C---:B------:R-:W-:Y:S04]  /*19a40*/  HMMA.16816.F32 R72, R136.reuse, R140, R72 ;  /* 0x0000008c8848723c */ /* 0x040fe80000001848 */
[--C-:B---3--:R-:W-:Y:S01]  /*19a50*/  FFMA.FTZ R148, R241, c[0x0][0x2d0], -R174.reuse ;  /* 0x0000b400f1947a23 */ /* 0x108fe200000108ae */
[----:B------:R-:W-:Y:S02]  /*19a60*/  MOV R241, R177 ;  /* 0x000000b100f17202 */ /* 0x000fe40000000f00 */
[--C-:B------:R-:W-:Y:S01]  /*19a70*/  FFMA.FTZ R140, R242, c[0x0][0x2d0], -R173.reuse ;  /* 0x0000b400f28c7a23 */ /* 0x100fe200000108ad */
[-C--:B------:R-:W-:Y:S01]  /*19a80*/  HMMA.16816.F32 R76, R136, R142.reuse, R76 ;  /* 0x0000008e884c723c */ /* 0x080fe2000000184c */
[----:B------:R1:W3:Y:S03]  /*19a90*/  MUFU.EX2 R208, R148 ;  /* 0x0000009400d07308 */ /* 0x0002e60000000800 */
[----:B------:R-:W-:Y:S01]  /*19aa0*/  MOV R242, R161 ;  /* 0x000000a100f27202 */ /* 0x000fe20000000f00 */
[----:B------:R-:W-:Y:S01]  /*19ab0*/  FFMA.FTZ R173, R244, c[0x0][0x2d0], -R173 ;  /* 0x0000b400f4ad7a23 */ /* 0x000fe200000108ad */
[----:B------:R-:W-:Y:S02]  /*19ac0*/  MOV R244, R160 ;  /* 0x000000a000f47202 */ /* 0x000fe40000000f00 */
[C---:B------:R-:W-:Y:S01]  /*19ad0*/  HMMA.16816.F32 R80, R132.reuse, R142, R80 ;  /* 0x0000008e8450723c */ /* 0x040fe20000001850 */
[----:B------:R-:W-:Y:S02]  /*19ae0*/  LDSM.16.MT88.4 R160, [R224+0x3080] ;  /* 0x00308000e0a0783b */ /* 0x000fe40000004200 */
[----:B------:R3:W-:Y:S05]  /*19af0*/  MUFU.EX2 R206, R173 ;  /* 0x000000ad00ce7308 */ /* 0x0007ea0000000800 */
[-C--:B--2---:R-:W-:Y:S05]  /*19b00*/  HMMA.16816.F32 R84, R132, R144.reuse, R84 ;  /* 0x000000908454723c */ /* 0x084fea0000001854 */
[----:B------:R2:W4:Y:S03]  /*19b10*/  MUFU.EX2 R207, R140 ;  /* 0x0000008c00cf7308 */ /* 0x0005260000000800 */
[C---:B------:R-:W-:Y:S01]  /*19b20*/  HMMA.16816.F32 R88, R136.reuse, R144, R88 ;  /* 0x000000908858723c */ /* 0x040fe20000001858 */
[----:B-1----:R-:W1:Y:S06]  /*19b30*/  LDSM.16.MT88.4 R148, [R224+0x4080] ;  /* 0x00408000e094783b */ /* 0x002e6c0000004200 */
[--C-:B------:R-:W-:Y:S01]  /*19b40*/  FFMA.FTZ R144, R248, c[0x0][0x2d0], -R175.reuse ;  /* 0x0000b400f8907a23 */ /* 0x100fe200000108af */
[-C--:B------:R-:W-:Y:S03]  /*19b50*/  HMMA.16816.F32 R92, R136, R146.reuse, R92 ;  /* 0x00000092885c723c */ /* 0x080fe6000000185c */
[----:B------:R4:W-:Y:S01]  /*19b60*/  MUFU.EX2 R202, R144 ;  /* 0x0000009000ca7308 */ /* 0x0009e20000000800 */
[----:B---3--:R-:W-:Y:S02]  /*19b70*/  F2FP.PACK_AB R173, R208, R209 ;  /* 0x000000d1d0ad723e */ /* 0x008fe400000000ff */
[----:B------:R-:W-:Y:S02]  /*19b80*/  MOV R248, R184 ;  /* 0x000000b800f87202 */ /* 0x000fe40000000f00 */
[C---:B------:R-:W-:Y:S04]  /*19b90*/  HMMA.16816.F32 R96, R132.reuse, R146, R96 ;  /* 0x000000928460723c */ /* 0x040fe80000001860 */
[--C-:B--2---:R-:W-:Y:S01]  /*19ba0*/  FFMA.FTZ R140, R246, c[0x0][0x2d0], -R174.reuse ;  /* 0x0000b400f68c7a23 */ /* 0x104fe200000108ae */
[----:B------:R-:W-:Y:S01]  /*19bb0*/  MOV R246, R156 ;  /* 0x0000009c00f67202 */ /* 0x000fe20000000f00 */
[----:B------:R-:W-:Y:S01]  /*19bc0*/  FFMA.FTZ R174, R247, c[0x0][0x2d0], -R174 ;  /* 0x0000b400f7ae7a23 */ /* 0x000fe200000108ae */
[----:B------:R-:W-:Y:S01]  /*19bd0*/  MOV R247, R187 ;  /* 0x000000bb00f77202 */ /* 0x000fe20000000f00 */
[----:B------:R2:W-:Y:S01]  /*19be0*/  MUFU.EX2 R205, R140 ;  /* 0x0000008c00cd7308 */ /* 0x0005e20000000800 */
[----:B------:R-:W-:Y:S03]  /*19bf0*/  MOV R156, R185 ;  /* 0x000000b9009c7202 */ /* 0x000fe60000000f00 */
[----:B----4-:R-:W-:Y:S06]  /*19c00*/  FFMA.FTZ R144, R249, c[0x0][0x2d0], -R175 ;  /* 0x0000b400f9907a23 */ /* 0x010fec00000108af */
[----:B------:R3:W-:Y:S01]  /*19c10*/  MUFU.EX2 R204, R174 ;  /* 0x000000ae00cc7308 */ /* 0x0007e20000000800 */
[----:B------:R-:W-:Y:S01]  /*19c20*/  MOV R249, R183 ;  /* 0x000000b700f97202 */ /* 0x000fe20000000f00 */
[-C--:B-1----:R-:W-:Y:S08]  /*19c30*/  HMMA.16816.F32 R100, R132, R148.reuse, R100 ;  /* 0x000000948464723c */ /* 0x082ff00000001864 */
[----:B------:R1:W-:Y:S01]  /*19c40*/  MUFU.EX2 R201, R144 ;  /* 0x0000009000c97308 */ /* 0x0003e20000000800 */
[----:B-----5:R-:W-:Y:S01]  /*19c50*/  FFMA.FTZ R165, R165, R192, R193 ;  /* 0x000000c0a5a57223 */ /* 0x020fe200000100c1 */
[C---:B------:R-:W-:Y:S04]  /*19c60*/  HMMA.16816.F32 R104, R136.reuse, R148, R104 ;  /* 0x000000948868723c */ /* 0x040fe80000001868 */
[--C-:B--2---:R-:W-:Y:S01]  /*19c70*/  FFMA.FTZ R140, R245, c[0x0][0x2d0], -R175.reuse ;  /* 0x0000b400f58c7a23 */ /* 0x104fe200000108af */
[----:B------:R-:W-:Y:S01]  /*19c80*/  MOV R245, R186 ;  /* 0x000000ba00f57202 */ /* 0x000fe20000000f00 */
[----:B------:R-:W-:Y:S01]  /*19c90*/  FFMA.FTZ R175, R250, c[0x0][0x2d0], -R175 ;  /* 0x0000b400faaf7a23 */ /* 0x000fe200000108af */
[----:B------:R-:W-:Y:S01]  /*19ca0*/  MOV R250, R182 ;  /* 0x000000b600fa7202 */ /* 0x000fe20000000f00 */
[-C--:B------:R-:W-:Y:S01]  /*19cb0*/  HMMA.16816.F32 R108, R136, R150.reuse, R108 ;  /* 0x00000096886c723c */ /* 0x080fe2000000186c */
[----:B------:R2:W4:Y:S03]  /*19cc0*/  MUFU.EX2 R203, R140 ;  /* 0x0000008c00cb7308 */ /* 0x0005260000000800 */
[----:B---3--:R-:W-:Y:S04]  /*19cd0*/  F2FP.PACK_AB R174, R206, R207 ;  /* 0x000000cfceae723e */ /* 0x008fe800000000ff */
[C---:B------:R-:W-:Y:S03]  /*19ce0*/  HMMA.16816.F32 R112, R132.reuse, R150, R112 ;  /* 0x000000968470723c */ /* 0x040fe60000001870 */
[----:B------:R3:W5:Y:S01]  /*19cf0*/  MUFU.EX2 R200, R175 ;  /* 0x000000af00c87308 */ /* 0x0007620000000800 */
[--C-:B-1----:R-:W-:Y:S01]  /*19d00*/  FFMA.FTZ R144, R243, c[0x0][0x2d0], -R166.reuse ;  /* 0x0000b400f3907a23 */ /* 0x102fe200000108a6 */
[----:B------:R-:W-:Y:S08]  /*19d10*/  MOV R243, R181 ;  /* 0x000000b500f37202 */ /* 0x000ff00000000f00 */
[----:B------:R1:W-:Y:S01]  /*19d20*/  MUFU.EX2 R171, R144 ;  /* 0x0000009000ab7308 */ /* 0x0003e20000000800 */
[----:B--2---:R-:W2:Y:S01]  /*19d30*/  LDSM.16.MT88.4 R140, [R223+0x4080] ;  /* 0x00408000df8c783b */ /* 0x004ea20000004200 */
[----:B----4-:R-:W-:Y:S02]  /*19d40*/  F2FP.PACK_AB R192, R202, R203 ;  /* 0x000000cbcac0723e */ /* 0x010fe400000000ff */
[----:B---3--:R-:W-:Y:S02]  /*19d50*/  F2FP.PACK_AB R175, R204, R205 ;  /* 0x000000cdccaf723e */ /* 0x008fe400000000ff */
[----:B-----5:R-:W-:Y:S01]  /*19d60*/  F2FP.PACK_AB R194, R200, R201 ;  /* 0x000000c9c8c2723e */ /* 0x020fe200000000ff */
[--C-:B-1----:R-:W-:Y:S01]  /*19d70*/  FFMA.FTZ R144, R215, c[0x0][0x2d0], -R166.reuse ;  /* 0x0000b400d7907a23 */ /* 0x102fe200000108a6 */
[----:B------:R-:W-:Y:S03]  /*19d80*/  MOV R215, R180 ;  /* 0x000000b400d77202 */ /* 0x000fe60000000f00 */
[----:B------:R1:W3:Y:S01]  /*19d90*/  MUFU.EX2 R196, R144 ;  /* 0x0000009000c47308 */ /* 0x0002e20000000800 */
[-C--:B--2---:R-:W-:Y:S08]  /*19da0*/  HMMA.16816.F32 R116, R132, R140.reuse, R116 ;  /* 0x0000008c8474723c */ /* 0x084ff00000001874 */
[C---:B------:R-:W-:Y:S04]  /*19db0*/  HMMA.16816.F32 R120, R136.reuse, R140, R120 ;  /* 0x0000008c8878723c */ /* 0x040fe80000001878 */
[--C-:B-1----:R-:W-:Y:S01]  /*19dc0*/  FFMA.FTZ R144, R214, c[0x0][0x2d0], -R166.reuse ;  /* 0x0000b400d6907a23 */ /* 0x102fe200000108a6 */
[----:B---3--:R-:W-:Y:S01]  /*19dd0*/  F2FP.PACK_AB R193, R196, R171 ;  /* 0x000000abc4c1723e */ /* 0x008fe200000000ff */
[----:B------:R-:W-:Y:S01]  /*19de0*/  FFMA.FTZ R166, R172, c[0x0][0x2d0], -R166 ;  /* 0x0000b400aca67a23 */ /* 0x000fe200000108a6 */
[----:B------:R-:W2:Y:S01]  /*19df0*/  LDL.LU R214, [R1+0x2c] ;  /* 0x00002c0001d67983 */ /* 0x000ea20000300800 */
[-C--:B------:R-:W-:Y:S01]  /*19e00*/  HMMA.16816.F32 R124, R136, R142.reuse, R124 ;  /* 0x0000008e887c723c */ /* 0x080fe2000000187c */
[----:B------:R1:W-:Y:S03]  /*19e10*/  MUFU.EX2 R170, R144 ;  /* 0x0000009000aa7308 */ /* 0x0003e60000000800 */
[----:B------:R-:W-:Y:S04]  /*19e20*/  F2FP.PACK_AB R172, R211, R210 ;  /* 0x000000d2d3ac723e */ /* 0x000fe800000000ff */
[----:B------:R-:W-:Y:S03]  /*19e30*/  HMMA.16816.F32 R128, R132, R142, R128 ;  /* 0x0000008e8480723c */ /* 0x000fe60000001880 */
[----:B------:R-:W3:Y:S05]  /*19e40*/  MUFU.EX2 R166, R166 ;  /* 0x000000a600a67308 */ /* 0x000eea0000000800 */
[-C--:B------:R-:W-:Y:S01]  /*19e50*/  HMMA.16816.F32 R176, R172, R188.reuse, R4 ;  /* 0x000000bcacb0723c */ /* 0x080fe20000001804 */
[----:B------:R-:W-:Y:S08]  /*19e60*/  LDSM.16.MT88.4 R4, [R223+0x3080] ;  /* 0x00308000df04783b */ /* 0x000ff00000004200 */
[----:B-1----:R-:W1:Y:S03]  /*19e70*/  LDSM.16.MT88.4 R144, [R222+0x3080] ;  /* 0x00308000de90783b */ /* 0x002e660000004200 */
        /* <DEDUP_REMOVED lines=8> */
[----:B------:R-:W1:Y:S07]  /*19f00*/  LDSM.16.MT88.4 R20, [R223+0x4880] ;  /* 0x00488000df14783b */ /* 0x000e6e0000004200 */
[C---:B------:R-:W-:Y:S07]  /*19f10*/  HMMA.16816.F32 R136, R192.reuse, R144, R24 ;  /* 0x00000090c088723c */ /* 0x040fee0000001818 */
[----:B------:R-:W-:Y:S01]  /*19f20*/  MOV R27, R154 ;  /* 0x0000009a001b7202 */ /* 0x000fe20000000f00 */
[-C--:B------:R-:W-:Y:S01]  /*19f30*/  HMMA.16816.F32 R140, R192, R146.reuse, R28 ;  /* 0x00000092c08c723c */ /* 0x080fe2000000181c */
[----:B------:R-:W2:Y:S03]  /*19f40*/  LDL.LU R28, [R1+0x28] ;  /* 0x00002800011c7983 */ /* 0x000ea60000300800 */
[----:B------:R-:W-:Y:S02]  /*19f50*/  MOV R26, R155 ;  /* 0x0000009b001a7202 */ /* 0x000fe40000000f00 */
[----:B------:R-:W-:Y:S02]  /*19f60*/  MOV R25, R153 ;  /* 0x0000009900197202 */ /* 0x000fe40000000f00 */
[C---:B------:R-:W-:Y:S01]  /*19f70*/  HMMA.16816.F32 R144, R172.reuse, R146, R32 ;  /* 0x00000092ac90723c */ /* 0x040fe20000001820 */
[----:B------:R-:W2:Y:S03]  /*19f80*/  LDL.LU R35, [R1+0x24] ;  /* 0x0000240001237983 */ /* 0x000ea60000300800 */
[----:B------:R-:W-:Y:S02]  /*19f90*/  MOV R24, R152 ;  /* 0x0000009800187202 */ /* 0x000fe40000000f00 */
[----:B------:R-:W-:Y:S02]  /*19fa0*/  MOV R30, R158 ;  /* 0x0000009e001e7202 */ /* 0x000fe40000000f00 */
[-C--:B------:R-:W-:Y:S04]  /*19fb0*/  HMMA.16816.F32 R148, R172, R160.reuse, R36 ;  /* 0x000000a0ac94723c */ /* 0x080fe80000001824 */
[----:B------:R-:W-:Y:S02]  /*19fc0*/  MOV R31, R157 ;  /* 0x0000009d001f7202 */ /* 0x000fe40000000f00 */
[----:B------:R-:W-:Y:S02]  /*19fd0*/  MOV R29, R159 ;  /* 0x0000009f001d7202 */ /* 0x000fe40000000f00 */
[C---:B------:R-:W-:Y:S04]  /*19fe0*/  HMMA.16816.F32 R152, R192.reuse, R160, R40 ;  /* 0x000000a0c098723c */ /* 0x040fe80000001828 */
[----:B------:R-:W-:Y:S04]  /*19ff0*/  MOV R34, R156 ;  /* 0x0000009c00227202 */ /* 0x000fe80000000f00 */
        /* <DEDUP_REMOVED lines=17> */
[C---:B------:R-:W-:Y:S08]  /*1a110*/  HMMA.16816.F32 R112, R172.reuse, R18, R112 ;  /* 0x00000012ac70723c */ /* 0x040ff00000001870 */
[-C--:B-1----:R-:W-:Y:S08]  /*1a120*/  HMMA.16816.F32 R116, R172, R20.reuse, R116 ;  /* 0x00000014ac74723c */ /* 0x082ff00000001874 */
[C---:B------:R-:W-:Y:S08]  /*1a130*/  HMMA.16816.F32 R120, R192.reuse, R20, R120 ;  /* 0x00000014c078723c */ /* 0x040ff00000001878 */
[-C--:B------:R-:W-:Y:S08]  /*1a140*/  HMMA.16816.F32 R124, R192, R22.reuse, R124 ;  /* 0x00000016c07c723c */ /* 0x080ff0000000187c */
[----:B------:R-:W-:Y:S04]  /*1a150*/  HMMA.16816.F32 R128, R172, R22, R128 ;  /* 0x00000016ac80723c */ /* 0x000fe80000001880 */
[----:B--2---:R-:W-:Y:S02]  /*1a160*/  FFMA.FTZ R4, R2, R28, R29 ;  /* 0x0000001c02047223 */ /* 0x004fe4000001001d */
[----:B------:R-:W-:Y:S02]  /*1a170*/  FADD.FTZ R2, R30, R165 ;  /* 0x000000a51e027221 */ /* 0x000fe40000010000 */
[----:B------:R-:W-:Y:S04]  /*1a180*/  FADD.FTZ R4, R24, R4 ;  /* 0x0000000418047221 */ /* 0x000fe80000010000 */
[----:B------:R-:W-:Y:S02]  /*1a190*/  FADD.FTZ R2, R25, R2 ;  /* 0x0000000219027221 */ /* 0x000fe40000010000 */
[----:B------:R-:W-:Y:S02]  /*1a1a0*/  FFMA.FTZ R164, R164, R35, R34 ;  /* 0x00000023a4a47223 */ /* 0x000fe40000010022 */
        /* <DEDUP_REMOVED lines=51> */
.L_x_3093:
[----:B-1----:R-:W2:Y:S04]  /*1a4e0*/  LDL R4, [R1+0x34] ;  /* 0x0000340001047983 */ /* 0x002ea80000100800 */
[----:B------:R-:W3:Y:S01]  /*1a4f0*/  LDL R2, [R1+0x30] ;  /* 0x0000300001027983 */ /* 0x000ee20000100800 */
[----:B------:R-:W-:-:S02]  /*1a500*/  IMAD.MOV.U32 R0, RZ, RZ, c[0x0][0x2c4] ;  /* 0x0000b100ff007624 */ /* 0x000fc400078e00ff */
[----:B------:R-:W-:-:S03]  /*1a510*/  IMAD.MOV.U32 R5, RZ, RZ, c[0x0][0x32c] ;  /* 0x0000cb00ff057624 */ /* 0x000fc600078e00ff */
[----:B------:R-:W-:Y:S02]  /*1a520*/  ISETP.NE.AND P0, PT, R0, 0x1, PT ;  /* 0x000000010000780c */ /* 0x000fe40003f05270 */
[----:B------:R-:W1:Y:S02]  /*1a530*/  S2R R0, SR_CTAID.X ;  /* 0x0000000000007919 */ /* 0x000e640000002500 */
[----:B-1----:R-:W-:Y:S01]  /*1a540*/  LEA R0, R0, 0x7f, 0x7 ;  /* 0x0000007f00007811 */ /* 0x002fe200078e38ff */
[----:B--2---:R-:W-:-:S08]  /*1a550*/  IMAD.MOV.U32 R6, RZ, RZ, R4 ;  /* 0x000000ffff067224 */ /* 0x004fd000078e0004 */
[----:B------:R-:W-:Y:S01]  /*1a560*/  @P0 IMAD.HI.U32 R4, R0, c[0x0][0x2c8], RZ ;  /* 0x0000b20000040a27 */ /* 0x000fe200078e00ff */
[----:B---3--:R-:W-:-:S04]  /*1a570*/  IADD3 R2, R2, 0x1, -R6 ;  /* 0x0000000102027810 */ /* 0x008fc80007ffe806 */
[----:B------:R-:W-:Y:S02]  /*1a580*/  @P0 SHF.R.U32.HI R0, RZ, c[0x0][0x2cc], R4 ;  /* 0x0000b300ff000a19 */ /* 0x000fe40000011604 */
[----:B------:R-:W-:-:S03]  /*1a590*/  ISETP.GE.AND P0, PT, R5, 0x1, PT ;  /* 0x000000010500780c */ /* 0x000fc60003f06270 */
[----:B------:R-:W-:-:S05]  /*1a5a0*/  IMAD.IADD R0, R0, 0x1, R2 ;  /* 0x0000000100007824 */ /* 0x000fca00078e0202 */
[----:B------:R-:W-:-:S04]  /*1a5b0*/  IADD3 R2, R0, -c[0x0][0x324], RZ ;  /* 0x8000c90000027a10 */ /* 0x000fc80007ffe0ff */
[----:B------:R1:W2:Y:S02]  /*1a5c0*/  R2UR UR6, R2 ;  /* 0x00000000020673c2 */ /* 0x0002a400000e0000 */
[----:B-12---:R-:W-:Y:S05]  /*1a5d0*/  @!P0 BRA `(.L_x_3111) ;  /* 0x0000017000008947 */ /* 0x006fea0003800000 */
        /* <DEDUP_REMOVED lines=13> */
.L_x_3112:
[----:B------:R-:W-:Y:S02]  /*1a6b0*/  ULDC UR4, c[0x0][0x32c] ;  /* 0x0000cb0000047ab9 */ /* 0x000fe40000000800 */
[----:B------:R-:W-:-:S03]  /*1a6c0*/  UISETP.NE.AND UP0, UPT, UR4, 0x1, UPT ;  /* 0x000000010400788c */ /* 0x000fc6000bf05270 */
[----:B------:R-:W-:Y:S02]  /*1a6d0*/  ULDC.64 UR4, c[0x0][0x330] ;  /* 0x0000cc0000047ab9 */ /* 0x000fe40000000a00 */
[----:B------:R-:W-:-:S07]  /*1a6e0*/  UIMAD.WIDE.U32 UR12, UR10, UR4, URZ ;  /* 0x000000040a0c72a5 */ /* 0x000fce000f8e003f */
[----:B------:R-:W-:Y:S02]  /*1a6f0*/  @UP0 UMOV UR11, UR13 ;  /* 0x0000000d000b0c82 */ /* 0x000fe40008000000 */
[----:B------:R-:W-:Y:S02]  /*1a700*/  @UP0 USHF.R.U32.HI UR10, URZ, UR5, UR11 ;  /* 0x000000053f0a0299 */ /* 0x000fe4000801160b */
.L_x_3113:
[----:B------:R-:W-:Y:S02]  /*1a710*/  ULDC UR4, c[0x0][0x32c] ;  /* 0x0000cb0000047ab9 */ /* 0x000fe40000000800 */
[----:B------:R-:W-:-:S04]  /*1a720*/  UIMAD UR4, UR10, UR4, URZ ;  /* 0x000000040a0472a4 */ /* 0x000fc8000f8e023f */
[----:B------:R-:W-:-:S04]  /*1a730*/  UISETP.LT.AND UP0, UPT, UR6, UR4, UPT ;  /* 0x000000040600728c */ /* 0x000fc8000bf01270 */
[----:B------:R-:W-:-:S04]  /*1a740*/  USEL UR6, UR6, UR4, !UP0 ;  /* 0x0000000406067287 */ /* 0x000fc8000c000000 */
.L_x_3111:
        /* <DEDUP_REMOVED lines=10> */
[----:B------:R-:W-:Y:S01]  /*1a7f0*/  MOV R0, R169 ;  /* 0x000000a900007202 */ /* 0x000fe20000000f00 */
[----:B------:R-:W-:Y:S01]  /*1a800*/  IMAD.MOV.U32 R240, RZ, RZ, R238 ;  /* 0x000000fffff07224 */ /* 0x000fe200078e00ee */
[----:B------:R-:W-:Y:S01]  /*1a810*/  MOV R164, R167 ;  /* 0x000000a700a47202 */ /* 0x000fe20000000f00 */
[----:B------:R-:W-:Y:S01]  /*1a820*/  IMAD.MOV.U32 R251, RZ, RZ, 0x5 ;  /* 0x00000005fffb7424 */ /* 0x000fe200078e00ff */
[----:B------:R-:W-:Y:S02]  /*1a830*/  MOV R250, c[0x0][0x1e0] ;  /* 0x0000780000fa7a02 */ /* 0x000fe40000000f00 */
.L_x_3115:
[----:B------:R-:W2:Y:S01]  /*1a840*/  LDL R3, [R1+0x38] ;  /* 0x0000380001037983 */ /* 0x000ea20000100800 */
[----:B------:R-:W-:Y:S04]  /*1a850*/  DEPBAR.LE SB0, 0x0 ;  /* 0x000080000000791a */ /* 0x000fe80000000000 */
[----:B------:R-:W3:Y:S06]  /*1a860*/  LDL.64 R204, [R1+0x58] ;  /* 0x0000580001cc7983 */ /* 0x000eec0000100a00 */
[----:B------:R-:W-:Y:S01]  /*1a870*/  BAR.SYNC.DEFER_BLOCKING 0x0 ;  /* 0x0000000000007b1d */ /* 0x000fe20000010000 */
[C---:B------:R-:W-:Y:S02]  /*1a880*/  ISETP.LT.AND P0, PT, R240.reuse, UR7, PT ;  /* 0x00000007f0007c0c */ /* 0x040fe4000bf01270 */
[C---:B------:R-:W-:Y:S11]  /*1a890*/  IADD3 R238, R240.reuse, -0x1, RZ ;  /* 0xfffffffff0ee7810 */ /* 0x040ff60007ffe0ff */
[C---:B------:R-:W-:Y:S01]  /*1a8a0*/  @!P0 IMAD.WIDE.U32 R168, R240.reuse, c[0x0][0x208], RZ ;  /* 0x00008200f0a88a25 */ /* 0x040fe200078e00ff */
[----:B-----5:R-:W-:Y:S08]  /*1a8b0*/  LDSM.16.M88.4 R48, [R227+0x8080] ;  /* 0x00808000e330783b */ /* 0x020ff00000000200 */
[----:B------:R-:W3:Y:S06]  /*1a8c0*/  LDL.64 R166, [R1+0x60] ;  /* 0x0000600001a67983 */ /* 0x000eec0000100a00 */
[----:B------:R-:W1:Y:S08]  /*1a8d0*/  LDSM.16.M88.4 R16, [R220+0x5080] ;  /* 0x00508000dc10783b */ /* 0x000e700000000200 */
[----:B------:R-:W4:Y:S08]  /*1a8e0*/  LDSM.16.M88.4 R44, [R227+0xa080] ;  /* 0x00a08000e32c783b */ /* 0x000f300000000200 */
[----:B------:R-:W4:Y:S08]  /*1a8f0*/  LDSM.16.M88.4 R32, [R220+0x5880] ;  /* 0x00588000dc20783b */ /* 0x000f300000000200 */
[----:B------:R-:W4:Y:S08]  /*1a900*/  LDSM.16.M88.4 R172, [R220+0x6080] ;  /* 0x00608000dcac783b */ /* 0x000f300000000200 */
[----:B------:R-:W-:Y:S01]  /*1a910*/  LDSM.16.M88.4 R192, [R229+0x8080] ;  /* 0x00808000e5c0783b */ /* 0x000fe20000000200 */
[-C--:B-1----:R-:W-:Y:S07]  /*1a920*/  HMMA.16816.F32 R4, R48, R16.reuse, RZ ;  /* 0x000000103004723c */ /* 0x082fee00000018ff */
[----:B------:R-:W1:Y:S01]  /*1a930*/  LDSM.16.M88.4 R196, [R231] ;  /* 0x00000000e7c4783b */ /* 0x000e620000000200 */
[C---:B----4-:R-:W-:Y:S07]  /*1a940*/  HMMA.16816.F32 R8, R44.reuse, R16, RZ ;  /* 0x000000102c08723c */ /* 0x050fee00000018ff */
[----:B------:R-:W4:Y:S01]  /*1a950*/  LDSM.16.M88.4 R200, [R229+0xa080] ;  /* 0x00a08000e5c8783b */ /* 0x000f220000000200 */
[-C--:B------:R-:W-:Y:S08]  /*1a960*/  HMMA.16816.F32 R12, R44, R18.reuse, RZ ;  /* 0x000000122c0c723c */ /* 0x080ff000000018ff */
        /* <DEDUP_REMOVED lines=17> */
[C---:B------:R-:W-:Y:S04]  /*1aa80*/  HMMA.16816.F32 R32, R192.reuse, R174, R32 ;  /* 0x000000aec020723c */ /* 0x040fe80000001820 */
[C---:B--2---:R-:W-:Y:S02]  /*1aa90*/  LOP3.LUT P4, RZ, R3.reuse, 0x40, RZ, 0xc0, !PT ;  /* 0x0000004003ff7812 */ /* 0x044fe4000788c0ff */
[----:B------:R-:W-:Y:S02]  /*1aaa0*/  LOP3.LUT P3, RZ, R3, 0x80, RZ, 0xc0, !PT ;  /* 0x0000008003ff7812 */ /* 0x000fe4000786c0ff */
[----:B------:R-:W-:Y:S05]  /*1aab0*/  @!P0 SHF.R.S32.HI R3, RZ, 0x1f, R240 ;  /* 0x0000001fff038819 */ /* 0x000fea00000114f0 */
[----:B------:R-:W-:Y:S04]  /*1aac0*/  @!P0 IMAD R3, R3, c[0x0][0x208], RZ ;  /* 0x0000820003038a24 */ /* 0x000fe800078e02ff */
[----:B------:R-:W-:Y:S05]  /*1aad0*/  @!P0 IMAD R3, R240, c[0x0][0x20c], R3 ;  /* 0x00008300f0038a24 */ /* 0x000fea00078e0203 */
[----:B------:R-:W-:Y:S05]  /*1aae0*/  @!P0 IADD3 R3, R169, R3, RZ ;  /* 0x00000003a9038210 */ /* 0x000fea0007ffe0ff */
[----:B------:R-:W-:Y:S01]  /*1aaf0*/  @!P0 IMAD R3, R3, 0x30, RZ ;  /* 0x0000003003038824 */ /* 0x000fe200078e02ff */
[----:B---3--:R-:W-:Y:S02]  /*1ab00*/  @!P0 MOV R167, R205 ;  /* 0x000000cd00a78202 */ /* 0x008fe40000000f00 */
[----:B------:R-:W1:Y:S03]  /*1ab10*/  LDSM.16.M88.4 R204, [R236] ;  /* 0x00000000eccc783b */ /* 0x000e660000000200 */
[----:B------:R-:W-:Y:S05]  /*1ab20*/  @!P0 IMAD.WIDE.U32 R166, R168, 0x30, R166 ;  /* 0x00000030a8a68825 */ /* 0x000fea00078e00a6 */
[----:B------:R-:W-:Y:S02]  /*1ab30*/  @!P0 SHF.L.U32 R168, R166, 0x1, RZ ;  /* 0x00000001a6a88819 */ /* 0x000fe400000006ff */
[----:B------:R-:W-:Y:S02]  /*1ab40*/  @!P0 IADD3 R3, R167, R3, RZ ;  /* 0x00000003a7038210 */ /* 0x000fe40007ffe0ff */
[----:B------:R-:W-:Y:S02]  /*1ab50*/  @!P0 IADD3 R208, P2, R168, 0x80, RZ ;  /* 0x00000080a8d08810 */ /* 0x000fe40007f5e0ff */
[----:B------:R-:W-:Y:S02]  /*1ab60*/  @!P0 SHF.L.U64.HI R167, R166, 0x1, R3 ;  /* 0x00000001a6a78819 */ /* 0x000fe40000010203 */
[----:B------:R-:W-:Y:S04]  /*1ab70*/  @!P0 IADD3 R208, P1, R208, c[0x0][0x1f8], RZ ;  /* 0x00007e00d0d08a10 */ /* 0x000fe80007f3e0ff */
[----:B------:R-:W-:Y:S02]  /*1ab80*/  @!P0 IADD3.X R209, RZ, c[0x0][0x1fc], R167, P1, P2 ;  /* 0x00007f00ffd18a10 */ /* 0x000fe40000fe44a7 */
[----:B------:R-:W-:Y:S04]  /*1ab90*/  @!P0 IADD3 R168, P1, R168, c[0x0][0x1f8], RZ ;  /* 0x00007e00a8a88a10 */ /* 0x000fe80007f3e0ff */
[----:B------:R-:W-:Y:S02]  /*1aba0*/  @!P0 IADD3.X R169, R167, c[0x0][0x1fc], RZ, P1, !PT ;  /* 0x00007f00a7a98a10 */ /* 0x000fe40000ffe4ff */
[----:B------:R-:W-:Y:S03]  /*1abb0*/  @!P0 IADD3 R166, P2, R168, UR9, RZ ;  /* 0x00000009a8a68c10 */ /* 0x000fe6000ff5e0ff */
[----:B------:R-:W-:Y:S01]  /*1abc0*/  @!PT LDS RZ, [RZ] ;  /* 0x00000000fffff984 */ /* 0x000fe20000000800 */
[----:B------:R-:W-:Y:S01]  /*1abd0*/  @!PT LDS RZ, [RZ] ;  /* 0x00000000fffff984 */ /* 0x000fe20000000800 */
[----:B------:R-:W-:Y:S01]  /*1abe0*/  @!PT LDS RZ, [RZ] ;  /* 0x00000000fffff984 */ /* 0x000fe20000000800 */
[----:B------:R2:W-:Y:S01]  /*1abf0*/  @!P0 LDGSTS.E.BYPASS.LTC128B.128 [R239+0x2080], [R168.64], !P4 ;  /* 0x02080000a8ef8fae */ /* 0x0005e2000e101d4e */
[----:B------:R-:W-:Y:S02]  /*1ac00*/  @!P0 IADD3.X R167, R169, UR8, RZ, P2, !PT ;  /* 0x00000008a9a78c10 */ /* 0x000fe400097fe4ff */
[----:B------:R-:W-:Y:S04]  /*1ac10*/  @!P0 IADD3 R196, P1, R166, UR9, RZ ;  /* 0x00000009a6c48c10 */ /* 0x000fe8000ff3e0ff */
[----:B------:R-:W-:Y:S01]  /*1ac20*/  @!P0 IADD3.X R197, R167, UR8, RZ, P1, !PT ;  /* 0x00000008a7c58c10 */ /* 0x000fe20008ffe4ff */
[----:B------:R3:W-:Y:S01]  /*1ac30*/  @!P0 LDGSTS.E.BYPASS.LTC128B.128 [R239+0x3880], [R208.64], !P3 ;  /* 0x03880000d0ef8fae */ /* 0x0007e2000d901d4e */
[-C--:B-1----:R-:W-:Y:S07]  /*1ac40*/  HMMA.16816.F32 R36, R192, R204.reuse, R36 ;  /* 0x000000ccc024723c */ /* 0x082fee0000001824 */
[----:B------:R1:W-:Y:S01]  /*1ac50*/  @!P0 LDGSTS.E.BYPASS.LTC128B.128 [R239+0x2880], [R166.64], !P4 ;  /* 0x02880000a6ef8fae */ /* 0x0003e2000e101d4e */
[C---:B------:R-:W-:Y:S07]  /*1ac60*/  HMMA.16816.F32 R40, R200.reuse, R204, R40 ;  /* 0x000000ccc828723c */ /* 0x040fee0000001828 */
[----:B------:R1:W-:Y:S01]  /*1ac70*/  @!P0 LDGSTS.E.BYPASS.LTC128B.128 [R239+0x4080], [R166.64+0x80], !P3 ;  /* 0x04080080a6ef8fae */ /* 0x0003e2000d901d4e */
[-C--:B------:R-:W-:Y:S07]  /*1ac80*/  HMMA.16816.F32 R44, R200, R206.reuse, R44 ;  /* 0x000000cec82c723c */ /* 0x080fee000000182c */
[----:B------:R4:W-:Y:S01]  /*1ac90*/  @!P0 LDGSTS.E.BYPASS.LTC128B.128 [R239+0x3080], [R196.64], !P4 ;  /* 0x03080000c4ef8fae */ /* 0x0009e2000e101d4e */
[----:B------:R-:W-:Y:S07]  /*1aca0*/  HMMA.16816.F32 R48, R192, R206, R48 ;  /* 0x000000cec030723c */ /* 0x000fee0000001830 */
[----:B------:R4:W-:Y:S01]  /*1acb0*/  @!P0 LDGSTS.E.BYPASS.LTC128B.128 [R239+0x4880], [R196.64+0x80], !P3 ;  /* 0x04880080c4ef8fae */ /* 0x0009e2000d901d4e */
[----:B------:R-:W-:Y:S07]  /*1acc0*/  ISETP.GT.AND P0, PT, R240, UR7, PT ;  /* 0x00000007f0007c0c */ /* 0x000fee000bf04270 */
[----:B---3--:R-:W-:Y:S08]  /*1acd0*/  LDSM.16.M88.4 R208, [R228+0x8080] ;  /* 0x00808000e4d0783b */ /* 0x008ff00000000200 */
[----:B------:R-:W3:Y:S08]  /*1ace0*/  LDSM.16.M88.4 R212, [R226+0x5080] ;  /* 0x00508000e2d4783b */ /* 0x000ef00000000200 */
[----:B------:R-:W-:Y:S08]  /*1acf0*/  LDSM.16.M88.4 R216, [R226+0x5880] ;  /* 0x00588000e2d8783b */ /* 0x000ff00000000200 */
[----:B----4-:R-:W4:Y:S08]  /*1ad00*/  LDSM.16.M88.4 R196, [R228+0xa080] ;  /* 0x00a08000e4c4783b */ /* 0x010f300000000200 */
[----:B------:R-:W0:Y:S08]  /*1ad10*/  LDGDEPBAR ;  /* 0x00000000000079af */ /* 0x000e300000000000 */
[----:B------:R-:W1:Y:S01]  /*1ad20*/  LDSM.16.M88.4 R172, [R226+0x6080] ;  /* 0x00608000e2ac783b */ /* 0x000e620000000200 */
[-C--:B---3--:R-:W-:Y:S07]  /*1ad30*/  HMMA.16816.F32 R4, R208, R212.reuse, R4 ;  /* 0x000000d4d004723c */ /* 0x088fee0000001804 */
[----:B------:R-:W-:Y:S08]  /*1ad40*/  LDSM.16.M88.4 R192, [R230+0x8080] ;  /* 0x00808000e6c0783b */ /* 0x000ff00000000200 */
[----:B------:R-:W3:Y:S01]  /*1ad50*/  LDSM.16.M88.4 R200, [R225] ;  /* 0x00000000e1c8783b */ /* 0x000ee20000000200 */
[C---:B----4-:R-:W-:Y:S07]  /*1ad60*/  HMMA.16816.F32 R8, R196.reuse, R212, R8 ;  /* 0x000000d4c408723c */ /* 0x050fee0000001808 */
[----:B------:R-:W4:Y:S01]  /*1ad70*/  LDSM.16.M88.4 R204, [R230+0xa080] ;  /* 0x00a08000e6cc783b */ /* 0x000f220000000200 */
        /* <DEDUP_REMOVED lines=15> */
[----:B------:R-:W-:Y:S07]  /*1ae70*/  LDSM.16.M88.4 R208, [R227+0xe080] ;  /* 0x00e08000e3d0783b */ /* 0x000fee0000000200 */
[C---:B----4-:R-:W-:Y:S08]  /*1ae80*/  HMMA.16816.F32 R8, R204.reuse, R200, R8 ;  /* 0x000000c8cc08723c */ /* 0x050ff00000001808 */
        /* <DEDUP_REMOVED lines=11> */
[----:B------:R-:W-:Y:S07]  /*1af40*/  LDSM.16.M88.4 R204, [R234] ;  /* 0x00000000eacc783b */ /* 0x000fee0000000200 */
[----:B------:R-:W-:Y:S01]  /*1af50*/  HMMA.16816.F32 R48, R192, R174, R48 ;  /* 0x000000aec030723c */ /* 0x000fe20000001830 */
[----:B------:R-:W-:Y:S07]  /*1af60*/  LDSM.16.M88.4 R172, [R229+0xc080] ;  /* 0x00c08000e5ac783b */ /* 0x000fee0000000200 */
[-C--:B---3--:R-:W-:Y:S01]  /*1af70*/  HMMA.16816.F32 R4, R196, R200.reuse, R4 ;  /* 0x000000c8c404723c */ /* 0x088fe20000001804 */
[----:B------:R-:W1:Y:S07]  /*1af80*/  LDSM.16.M88.4 R192, [R235] ;  /* 0x00000000ebc0783b */ /* 0x000e6e0000000200 */
[C---:B------:R-:W-:Y:S08]  /*1af90*/  HMMA.16816.F32 R8, R208.reuse, R200, R8 ;  /* 0x000000c8d008723c */ /* 0x040ff00000001808 */
[-C--:B------:R-:W-:Y:S08]  /*1afa0*/  HMMA.16816.F32 R12, R208, R202.reuse, R12 ;  /* 0x000000cad00c723c */ /* 0x080ff0000000180c */
[C---:B------:R-:W-:Y:S01]  /*1afb0*/  HMMA.16816.F32 R16, R196.reuse, R202, R16 ;  /* 0x000000cac410723c */ /* 0x040fe20000001810 */
[----:B------:R-:W3:Y:S07]  /*1afc0*/  LDSM.16.M88.4 R200, [R229+0xe080] ;  /* 0x00e08000e5c8783b */ /* 0x000eee0000000200 */
[-C--:B------:R-:W-:Y:S08]  /*1afd0*/  HMMA.16816.F32 R20, R196, R216.reuse, R20 ;  /* 0x000000d8c414723c */ /* 0x080ff00000001814 */
[C---:B------:R-:W-:Y:S08]  /*1afe0*/  HMMA.16816.F32 R24, R208.reuse, R216, R24 ;  /* 0x000000d8d018723c */ /* 0x040ff00000001818 */
[-C--:B------:R-:W-:Y:S08]  /*1aff0*/  HMMA.16816.F32 R28, R208, R218.reuse, R28 ;  /* 0x000000dad01c723c */ /* 0x080ff0000000181c */
[C---:B------:R-:W-:Y:S01]  /*1b000*/  HMMA.16816.F32 R32, R196.reuse, R218, R32 ;  /* 0x000000dac420723c */ /* 0x040fe20000001820 */
[----:B------:R-:W4:Y:S07]  /*1b010*/  LDSM.16.M88.4 R216, [R233] ;  /* 0x00000000e9d8783b */ /* 0x000f2e0000000200 */
[-C--:B--2---:R-:W-:Y:S08]  /*1b020*/  HMMA.16816.F32 R36, R196, R212.reuse, R36 ;  /* 0x000000d4c424723c */ /* 0x084ff00000001824 */
[C---:B------:R-:W-:Y:S08]  /*1b030*/  HMMA.16816.F32 R40, R208.reuse, R212, R40 ;  /* 0x000000d4d028723c */ /* 0x040ff00000001828 */
[-C--:B------:R-:W-:Y:S01]  /*1b040*/  HMMA.16816.F32 R44, R208, R214.reuse, R44 ;  /* 0x000000d6d02c723c */ /* 0x080fe2000000182c */
[----:B------:R-:W-:Y:S07]  /*1b050*/  LDSM.16.M88.4 R208, [R228+0xe080] ;  /* 0x00e08000e4d0783b */ /* 0x000fee0000000200 */
[----:B------:R-:W-:Y:S01]  /*1b060*/  HMMA.16816.F32 R48, R196, R214, R48 ;  /* 0x000000d6c430723c */ /* 0x000fe20000001830 */
[----:B------:R-:W-:Y:S07]  /*1b070*/  LDSM.16.M88.4 R196, [R226+0x6880] ;  /* 0x00688000e2c4783b */ /* 0x000fee0000000200 */
[-C--:B-1----:R-:W-:Y:S01]  /*1b080*/  HMMA.16816.F32 R4, R172, R192.reuse, R4 ;  /* 0x000000c0ac04723c */ /* 0x082fe20000001804 */
[----:B------:R-:W-:Y:S07]  /*1b090*/  LDSM.16.M88.4 R212, [R226+0x7080] ;  /* 0x00708000e2d4783b */ /* 0x000fee0000000200 */
[C---:B---3--:R-:W-:Y:S08]  /*1b0a0*/  HMMA.16816.F32 R8, R200.reuse, R192, R8 ;  /* 0x000000c0c808723c */ /* 0x048ff00000001808 */
        /* <DEDUP_REMOVED lines=8> */
[-C--:B----4-:R-:W-:Y:S08]  /*1b130*/  HMMA.16816.F32 R36, R172, R216.reuse, R36 ;  /* 0x000000d8ac24723c */ /* 0x090ff00000001824 */
[C---:B------:R-:W-:Y:S08]  /*1b140*/  HMMA.16816.F32 R40, R200.reuse, R216, R40 ;  /* 0x000000d8c828723c */ /* 0x040ff00000001828 */
[-C--:B------:R-:W-:Y:S01]  /*1b150*/  HMMA.16816.F32 R44, R200, R218.reuse, R44 ;  /* 0x000000dac82c723c */ /* 0x080fe2000000182c */
[----:B------:R-:W-:Y:S07]  /*1b160*/  LDSM.16.M88.4 R200, [R232+0xe080] ;  /* 0x00e08000e8c8783b */ /* 0x000fee0000000200 */
[----:B------:R-:W-:Y:S01]  /*1b170*/  HMMA.16816.F32 R48, R172, R218, R48 ;  /* 0x000000daac30723c */ /* 0x000fe20000001830 */
[----:B------:R-:W-:Y:S07]  /*1b180*/  LDSM.16.M88.4 R172, [R230+0xc080] ;  /* 0x00c08000e6ac783b */ /* 0x000fee0000000200 */
[-C--:B-1----:R-:W-:Y:S01]  /*1b190*/  HMMA.16816.F32 R4, R192, R196.reuse, R4 ;  /* 0x000000c4c004723c */ /* 0x082fe20000001804 */
[----:B------:R-:W-:Y:S07]  /*1b1a0*/  LDSM.16.M88.4 R216, [R225+0x2800] ;  /* 0x00280000e1d8783b */ /* 0x000fee0000000200 */
        /* <DEDUP_REMOVED lines=8> */
[----:B------:R-:W3:Y:S01]  /*1b230*/  LDSM.16.M88.4 R212, [R225+0x2000] ;  /* 0x00200000e1d4783b */ /* 0x000ee20000000200 */
[----:B------:R-:W-:Y:S06]  /*1b240*/  DEPBAR.LE SB0, 0x0 ;  /* 0x000080000000791a */ /* 0x000fec0000000000 */
[-C--:B--2---:R-:W-:Y:S01]  /*1b250*/  HMMA.16816.F32 R36, R192, R204.reuse, R36 ;  /* 0x000000ccc024723c */ /* 0x084fe20000001824 */
[----:B------:R-:W-:Y:S07]  /*1b260*/  BAR.SYNC.DEFER_BLOCKING 0x0 ;  /* 0x0000000000007b1d */ /* 0x000fee0000010000 */
[C---:B------:R-:W-:Y:S08]  /*1b270*/  HMMA.16816.F32 R40, R208.reuse, R204, R40 ;  /* 0x000000ccd028723c */ /* 0x040ff00000001828 */
[-C--:B------:R-:W-:Y:S08]  /*1b280*/  HMMA.16816.F32 R44, R208, R206.reuse, R44 ;  /* 0x000000ced02c723c */ /* 0x080ff0000000182c */
[----:B------:R-:W-:Y:S01]  /*1b290*/  HMMA.16816.F32 R48, R192, R206, R48 ;  /* 0x000000cec030723c */ /* 0x000fe20000001830 */
[----:B------:R-:W2:Y:S06]  /*1b2a0*/  LDL.64 R208, [R1+0x48] ;  /* 0x0000480001d07983 */ /* 0x000eac0000100a00 */
[----:B------:R-:W4:Y:S01]  /*1b2b0*/  LDL.64 R210, [R1+0x50] ;  /* 0x0000500001d27983 */ /* 0x000f220000100a00 */
[-C--:B-1----:R-:W-:Y:S05]  /*1b2c0*/  HMMA.16816.F32 R4, R172, R196.reuse, R4 ;  /* 0x000000c4ac04723c */ /* 0x082fea0000001804 */
[----:B------:R-:W4:Y:S03]  /*1b2d0*/  LDL.LU R252, [R1+0x24] ;  /* 0x0000240001fc7983 */ /* 0x000f260000300800 */
        /* <DEDUP_REMOVED lines=59> */
[----:B------:R-:W-:Y:S02]  /*1b690*/  FMNMX.FTZ R165, R165, R168, !PT ;  /* 0x000000a8a5a57209 */ /* 0x000fe40007810000 */
        /* <DEDUP_REMOVED lines=16> */
[----:B------:R-:W-:Y:S01]  /*1b7a0*/  FMNMX.FTZ R167, R165, R172, !PT ;  /* 0x000000aca5a77209 */ /* 0x000fe20007810000 */
[----:B------:R-:W-:Y:S02]  /*1b7b0*/  FMUL.FTZ R2, R2, c[0x0][0x2d0] ;  /* 0x0000b40002027a20 */ /* 0x000fe40000410000 */
[--C-:B------:R-:W-:Y:S01]  /*1b7c0*/  FFMA.FTZ R6, R6, c[0x0][0x2d0], -R205.reuse ;  /* 0x0000b40006067a23 */ /* 0x100fe200000108cd */
[----:B------:R3:W3:Y:S01]  /*1b7d0*/  MUFU.EX2 R166, R0 ;  /* 0x0000000000a67308 */ /* 0x0006e20000000800 */
[--C-:B------:R-:W-:Y:S02]  /*1b7e0*/  FFMA.FTZ R7, R7, c[0x0][0x2d0], -R205.reuse ;  /* 0x0000b40007077a23 */ /* 0x100fe400000108cd */
[----:B------:R-:W-:Y:S02]  /*1b7f0*/  FMUL.FTZ R206, R167, c[0x0][0x2d0] ;  /* 0x0000b400a7ce7a20 */ /* 0x000fe40000410000 */
[----:B------:R-:W-:Y:S02]  /*1b800*/  FFMA.FTZ R17, R17, c[0x0][0x2d0], -R204 ;  /* 0x0000b40011117a23 */ /* 0x000fe400000108cc */
[--C-:B------:R-:W-:Y:S02]  /*1b810*/  FFMA.FTZ R8, R8, c[0x0][0x2d0], -R206.reuse ;  /* 0x0000b40008087a23 */ /* 0x100fe400000108ce */
[----:B------:R-:W-:Y:S01]  /*1b820*/  FFMA.FTZ R9, R9, c[0x0][0x2d0], -R206 ;  /* 0x0000b40009097a23 */ /* 0x000fe200000108ce */
[----:B------:R3:W3:Y:S01]  /*1b830*/  MUFU.EX2 R165, R2 ;  /* 0x0000000200a57308 */ /* 0x0006e20000000800 */
[--C-:B------:R-:W-:Y:S02]  /*1b840*/  FFMA.FTZ R18, R18, c[0x0][0x2d0], -R205.reuse ;  /* 0x0000b40012127a23 */ /* 0x100fe400000108cd */
[--C-:B------:R-:W-:Y:S01]  /*1b850*/  FFMA.FTZ R19, R19, c[0x0][0x2d0], -R205.reuse ;  /* 0x0000b40013137a23 */ /* 0x100fe200000108cd */
[----:B-1----:R-:W-:Y:S01]  /*1b860*/  @P0 SHF.R.S32.HI R4, RZ, 0x1f, R238 ;  /* 0x0000001fff040819 */ /* 0x002fe200000114ee */
[--C-:B------:R-:W-:Y:S02]  /*1b870*/  FFMA.FTZ R12, R12, c[0x0][0x2d0], -R206.reuse ;  /* 0x0000b4000c0c7a23 */ /* 0x100fe400000108ce */
[----:B------:R-:W-:Y:S02]  /*1b880*/  FFMA.FTZ R13, R13, c[0x0][0x2d0], -R206 ;  /* 0x0000b4000d0d7a23 */ /* 0x000fe400000108ce */
[--C-:B------:R-:W-:Y:S01]  /*1b890*/  FFMA.FTZ R20, R20, c[0x0][0x2d0], -R204.reuse ;  /* 0x0000b40014147a23 */ /* 0x100fe200000108cc */
[----:B------:R-:W-:Y:S01]  /*1b8a0*/  MUFU.EX2 R217, R6 ;  /* 0x0000000600d97308 */ /* 0x000fe20000000800 */
[----:B------:R-:W-:Y:S02]  /*1b8b0*/  FFMA.FTZ R21, R21, c[0x0][0x2d0], -R204 ;  /* 0x0000b40015157a23 */ /* 0x000fe400000108cc */
[----:B------:R-:W-:Y:S01]  /*1b8c0*/  FFMA.FTZ R22, R22, c[0x0][0x2d0], -R205 ;  /* 0x0000b40016167a23 */ /* 0x000fe200000108cd */
[----:B---3--:R-:W-:Y:S01]  /*1b8d0*/  FMNMX.FTZ R0, R43, R3, !PT ;  /* 0x000000032b007209 */ /* 0x008fe20007810000 */
[C---:B------:R-:W-:Y:S02]  /*1b8e0*/  FMUL.FTZ R132, R166.reuse, R132 ;  /* 0x00000084a6847220 */ /* 0x040fe40000410000 */
[----:B------:R-:W-:Y:S01]  /*1b8f0*/  FMUL.FTZ R133, R166, R133 ;  /* 0x00000085a6857220 */ /* 0x000fe20000410000 */
[----:B------:R-:W-:Y:S01]  /*1b900*/  FMNMX.FTZ R0, R46, R0, !PT ;  /* 0x000000002e007209 */ /* 0x000fe20007810000 */
[C---:B------:R-:W-:Y:S01]  /*1b910*/  FMUL.FTZ R144, R166.reuse, R144 ;  /* 0x00000090a6907220 */ /* 0x040fe20000410000 */
[----:B------:R1:W3:Y:S01]  /*1b920*/  MUFU.EX2 R244, R7 ;  /* 0x0000000700f47308 */ /* 0x0002e20000000800 */
[C---:B------:R-:W-:Y:S01]  /*1b930*/  FMUL.FTZ R145, R166.reuse, R145 ;  /* 0x00000091a6917220 */ /* 0x040fe20000410000 */
[----:B------:R-:W-:Y:S01]  /*1b940*/  FMNMX.FTZ R0, R47, R0, !PT ;  /* 0x000000002f007209 */ /* 0x000fe20007810000 */
[----:B------:R-:W-:Y:S02]  /*1b950*/  FMUL.FTZ R148, R166, R148 ;  /* 0x00000094a6947220 */ /* 0x000fe40000410000 */
[----:B------:R-:W-:Y:S02]  /*1b960*/  FADD.FTZ R2, -R167, R164 ;  /* 0x000000a4a7027221 */ /* 0x000fe40000010100 */
[----:B------:R-:W3:Y:S01]  /*1b970*/  SHFL.BFLY PT, R3, R0, 0x2, 0x1f ;  /* 0x0c401f0000037f89 */ /* 0x000ee200000e0000 */
[C---:B------:R-:W-:Y:S02]  /*1b980*/  FMUL.FTZ R134, R165.reuse, R134 ;  /* 0x00000086a5867220 */ /* 0x040fe40000410000 */
[----:B------:R-:W-:Y:S01]  /*1b990*/  FMUL.FTZ R2, R2, c[0x0][0x2d0] ;  /* 0x0000b40002027a20 */ /* 0x000fe20000410000 */
[----:B------:R-:W3:Y:S01]  /*1b9a0*/  MUFU.EX2 R247, R5 ;  /* 0x0000000500f77308 */ /* 0x000ee20000000800 */
[C---:B------:R-:W-:Y:S02]  /*1b9b0*/  FMUL.FTZ R135, R165.reuse, R135 ;  /* 0x00000087a5877220 */ /* 0x040fe40000410000 */
[C---:B------:R-:W-:Y:S02]  /*1b9c0*/  FMUL.FTZ R146, R165.reuse, R146 ;  /* 0x00000092a5927220 */ /* 0x040fe40000410000 */
[C---:B------:R-:W-:Y:S02]  /*1b9d0*/  FMUL.FTZ R147, R165.reuse, R147 ;  /* 0x00000093a5937220 */ /* 0x040fe40000410000 */
[----:B------:R-:W-:Y:S02]  /*1b9e0*/  FMUL.FTZ R149, R166, R149 ;  /* 0x00000095a6957220 */ /* 0x000fe40000410000 */
[C---:B------:R-:W-:Y:S01]  /*1b9f0*/  FMUL.FTZ R150, R165.reuse, R150 ;  /* 0x00000096a5967220 */ /* 0x040fe20000410000 */
[----:B------:R3:W3:Y:S01]  /*1ba00*/  MUFU.EX2 R164, R2 ;  /* 0x0000000200a47308 */ /* 0x0006e20000000800 */
[C---:B------:R-:W-:Y:S02]  /*1ba10*/  FMUL.FTZ R151, R165.reuse, R151 ;  /* 0x00000097a5977220 */ /* 0x040fe40000410000 */
[----:B-1----:R-:W-:Y:S01]  /*1ba20*/  @P0 IMAD.WIDE.U32 R6, R238, c[0x0][0x1e0], RZ ;  /* 0x00007800ee060a25 */ /* 0x002fe200078e00ff */
[----:B---3--:R-:W-:Y:S03]  /*1ba30*/  F2FP.PACK_AB R173, R244, R217 ;  /* 0x000000d9f4ad723e */ /* 0x008fe600000000ff */
[C---:B------:R-:W-:Y:S02]  /*1ba40*/  FMUL.FTZ R160, R166.reuse, R160 ;  /* 0x000000a0a6a07220 */ /* 0x040fe40000410000 */
[----:B------:R-:W-:Y:S01]  /*1ba50*/  FMUL.FTZ R161, R166, R161 ;  /* 0x000000a1a6a17220 */ /* 0x000fe20000410000 */
[----:B------:R-:W-:Y:S01]  /*1ba60*/  FMNMX.FTZ R0, R0, R3, !PT ;  /* 0x0000000300007209 */ /* 0x000fe20007810000 */
[----:B------:R-:W-:Y:S01]  /*1ba70*/  MUFU.EX2 R242, R8 ;  /* 0x0000000800f27308 */ /* 0x000fe20000000800 */
[----:B------:R-:W-:Y:S01]  /*1ba80*/  FMUL.FTZ R162, R165, R162 ;  /* 0x000000a2a5a27220 */ /* 0x000fe20000410000 */
[----:B------:R-:W-:Y:S01]  /*1ba90*/  F2FP.PACK_AB R172, R247, R243 ;  /* 0x000000f3f7ac723e */ /* 0x000fe200000000ff */
[C---:B------:R-:W-:Y:S02]  /*1baa0*/  FMUL.FTZ R163, R165.reuse, R163 ;  /* 0x000000a3a5a37220 */ /* 0x040fe40000410000 */
[C---:B------:R-:W-:Y:S02]  /*1bab0*/  FMUL.FTZ R52, R166.reuse, R52 ;  /* 0x00000034a6347220 */ /* 0x040fe40000410000 */
[----:B------:R-:W-:Y:S03]  /*1bac0*/  FMUL.FTZ R53, R166, R53 ;  /* 0x00000035a6357220 */ /* 0x000fe60000410000 */
[----:B------:R-:W-:Y:S01]  /*1bad0*/  MUFU.EX2 R241, R9 ;  /* 0x0000000900f17308 */ /* 0x000fe20000000800 */
[C---:B------:R-:W-:Y:S01]  /*1bae0*/  FMUL.FTZ R54, R165.reuse, R54 ;  /* 0x00000036a5367220 */ /* 0x040fe20000410000 */
[----:B------:R-:W1:Y:S01]  /*1baf0*/  SHFL.BFLY PT, R2, R0, 0x1, 0x1f ;  /* 0x0c201f0000027f89 */ /* 0x000e6200000e0000 */
[C---:B------:R-:W-:Y:S02]  /*1bb00*/  FMUL.FTZ R136, R164.reuse, R136 ;  /* 0x00000088a4887220 */ /* 0x040fe40000410000 */
[C---:B------:R-:W-:Y:S02]  /*1bb10*/  FMUL.FTZ R137, R164.reuse, R137 ;  /* 0x00000089a4897220 */ /* 0x040fe40000410000 */
[C---:B------:R-:W-:Y:S03]  /*1bb20*/  FMUL.FTZ R140, R164.reuse, R140 ;  /* 0x0000008ca48c7220 */ /* 0x040fe60000410000 */
[----:B------:R3:W-:Y:S01]  /*1bb30*/  MUFU.EX2 R249, R16 ;  /* 0x0000001000f97308 */ /* 0x0007e20000000800 */
[C---:B------:R-:W-:Y:S02]  /*1bb40*/  FMUL.FTZ R141, R164.reuse, R141 ;  /* 0x0000008da48d7220 */ /* 0x040fe40000410000 */
[C---:B------:R-:W-:Y:S02]  /*1bb50*/  FMUL.FTZ R152, R164.reuse, R152 ;  /* 0x00000098a4987220 */ /* 0x040fe40000410000 */
[C---:B------:R-:W-:Y:S02]  /*1bb60*/  FMUL.FTZ R153, R164.reuse, R153 ;  /* 0x00000099a4997220 */ /* 0x040fe40000410000 */
[C---:B------:R-:W-:Y:S02]  /*1bb70*/  FMUL.FTZ R156, R164.reuse, R156 ;  /* 0x0000009ca49c7220 */ /* 0x040fe40000410000 */
[C---:B------:R-:W-:Y:S01]  /*1bb80*/  FMUL.FTZ R157, R164.reuse, R157 ;  /* 0x0000009da49d7220 */ /* 0x040fe20000410000 */
[----:B------:R-:W3:Y:S01]  /*1bb90*/  MUFU.EX2 R248, R17 ;  /* 0x0000001100f87308 */ /* 0x000ee20000000800 */
[----:B--2---:R-:W-:Y:S01]  /*1bba0*/  @P0 MOV R5, R209 ;  /* 0x000000d100050202 */ /* 0x004fe20000000f00 */
[----:B------:R-:W-:Y:S02]  /*1bbb0*/  FMUL.FTZ R55, R165, R55 ;  /* 0x00000037a5377220 */ /* 0x000fe40000410000 */
[C---:B------:R-:W-:Y:S02]  /*1bbc0*/  FMUL.FTZ R56, R164.reuse, R56 ;  /* 0x00000038a4387220 */ /* 0x040fe40000410000 */
[----:B------:R-:W-:Y:S01]  /*1bbd0*/  FMUL.FTZ R57, R164, R57 ;  /* 0x00000039a4397220 */ /* 0x000fe20000410000 */
[----:B-1----:R-:W-:Y:S01]  /*1bbe0*/  FMNMX.FTZ R3, R0, R2, !PT ;  /* 0x0000000200037209 */ /* 0x002fe20007810000 */
[----:B------:R-:W-:Y:S01]  /*1bbf0*/  @P0 IMAD R2, R4, c[0x0][0x1e0], RZ ;  /* 0x0000780004020a24 */ /* 0x000fe200078e02ff */
[----:B----4-:R-:W-:Y:S01]  /*1bc00*/  @P0 MOV R4, R210 ;  /* 0x000000d200040202 */ /* 0x010fe20000000f00 */
[----:B------:R1:W-:Y:S01]  /*1bc10*/  MUFU.EX2 R246, R18 ;  /* 0x0000001200f67308 */ /* 0x0003e20000000800 */
[----:B------:R-:W-:Y:S02]  /*1bc20*/  FFMA.FTZ R33, R33, c[0x0][0x2d0], -R204 ;  /* 0x0000b40021217a23 */ /* 0x000fe400000108cc */
[----:B------:R-:W-:Y:S01]  /*1bc30*/  @P0 IMAD R2, R238, c[0x0][0x1e4], R2 ;  /* 0x00007900ee020a24 */ /* 0x000fe200078e0202 */
[----:B---3--:R-:W-:Y:S01]  /*1bc40*/  @P0 SHF.L.U64.HI R16, R250, R251, c[0x0][0x1e4] ;  /* 0x00007900fa100619 */ /* 0x008fe200000102fb */
[----:B------:R-:W-:Y:S03]  /*1bc50*/  @P0 IMAD.WIDE.U32 R4, R6, 0x30, R4 ;  /* 0x0000003006040825 */ /* 0x000fe600078e0004 */
[----:B------:R-:W-:Y:S01]  /*1bc60*/  @P0 IADD3 R2, R7, R2, RZ ;  /* 0x0000000207020210 */ /* 0x000fe20007ffe0ff */
[----:B------:R-:W-:Y:S01]  /*1bc70*/  FADD.FTZ R0, -R3, R170 ;  /* 0x000000aa03007221 */ /* 0x000fe20000010100 */
[----:B------:R2:W3:Y:S01]  /*1bc80*/  MUFU.EX2 R245, R19 ;  /* 0x0000001300f57308 */ /* 0x0004e20000000800 */
[--C-:B------:R-:W-:Y:S02]  /*1bc90*/  FFMA.FTZ R34, R34, c[0x0][0x2d0], -R205.reuse ;  /* 0x0000b40022227a23 */ /* 0x100fe400000108cd */
[----:B------:R-:W-:Y:S01]  /*1bca0*/  @P0 IMAD R2, R2, 0x30, RZ ;  /* 0x0000003002020824 */ /* 0x000fe200078e02ff */
[----:B------:R-:W-:Y:S01]  /*1bcb0*/  F2FP.PACK_AB R174, R248, R249 ;  /* 0x000000f9f8ae723e */ /* 0x000fe200000000ff */
[----:B------:R-:W-:Y:S02]  /*1bcc0*/  FMUL.FTZ R0, R0, c[0x0][0x2d0] ;  /* 0x0000b40000007a20 */ /* 0x000fe40000410000 */
[----:B------:R-:W-:Y:S01]  /*1bcd0*/  FMUL.FTZ R17, R166, R189 ;  /* 0x000000bda6117220 */ /* 0x000fe20000410000 */
[----:B------:R-:W-:Y:S01]  /*1bce0*/  @P0 IADD3 R5, R5, R2, RZ ;  /* 0x0000000205050210 */ /* 0x000fe20007ffe0ff */
[----:B------:R-:W-:Y:S01]  /*1bcf0*/  FFMA.FTZ R35, R35, c[0x0][0x2d0], -R205 ;  /* 0x0000b40023237a23 */ /* 0x000fe200000108cd */
[C---:B------:R-:W-:Y:S01]  /*1bd00*/  @P0 SHF.L.U32 R2, R4.reuse, 0x1, RZ ;  /* 0x0000000104020819 */ /* 0x040fe200000006ff */
[----:B------:R-:W4:Y:S01]  /*1bd10*/  MUFU.EX2 R0, R0 ;  /* 0x0000000000007308 */ /* 0x000f220000000800 */
[----:B------:R-:W-:Y:S01]  /*1bd20*/  @P0 SHF.L.U64.HI R4, R4, 0x1, R5 ;  /* 0x0000000104040819 */ /* 0x000fe20000010205 */
[--C-:B------:R-:W-:Y:S01]  /*1bd30*/  FFMA.FTZ R24, R24, c[0x0][0x2d0], -R206.reuse ;  /* 0x0000b40018187a23 */ /* 0x100fe200000108ce */
[C---:B------:R-:W-:Y:S01]  /*1bd40*/  @P0 IADD3 R6, P1, R2.reuse, c[0x0][0x1c8], RZ ;  /* 0x0000720002060a10 */ /* 0x040fe20007f3e0ff */
[----:B-1----:R-:W-:Y:S01]  /*1bd50*/  FMUL.FTZ R18, R165, R190 ;  /* 0x000000bea5127220 */ /* 0x002fe20000410000 */
[----:B------:R-:W-:Y:S01]  /*1bd60*/  @P0 IADD3 R2, P2, R2, 0x80, RZ ;  /* 0x0000008002020810 */ /* 0x000fe20007f5e0ff */
[----:B------:R-:W-:Y:S01]  /*1bd70*/  FFMA.FTZ R25, R25, c[0x0][0x2d0], -R206 ;  /* 0x0000b40019197a23 */ /* 0x000fe200000108ce */
[----:B------:R-:W-:Y:S01]  /*1bd80*/  @P0 IADD3.X R7, R4, c[0x0][0x1cc], RZ, P1, !PT ;  /* 0x0000730004070a10 */ /* 0x000fe20000ffe4ff */
[----:B------:R-:W-:Y:S01]  /*1bd90*/  FFMA.FTZ R36, R36, c[0x0][0x2d0], -R204 ;  /* 0x0000b40024247a23 */ /* 0x000fe200000108cc */
[----:B------:R-:W-:Y:S01]  /*1bda0*/  @P0 IADD3 R8, P1, R2, c[0x0][0x1c8], RZ ;  /* 0x0000720002080a10 */ /* 0x000fe20007f3e0ff */
[----:B------:R1:W-:Y:S01]  /*1bdb0*/  MUFU.EX2 R219, R12 ;  /* 0x0000000c00db7308 */ /* 0x0003e20000000800 */
[----:B------:R-:W-:Y:S01]  /*1bdc0*/  @P0 SHF.L.U32 R2, R250, 0x5, RZ ;  /* 0x00000005fa020819 */ /* 0x000fe200000006ff */
[----:B------:R1:W-:Y:S01]  /*1bdd0*/  @P0 LDGSTS.E.BYPASS.LTC128B.128 [R239+0x5080], [R6.64], !P4 ;  /* 0x0508000006ef0fae */ /* 0x0003e2000e101d4e */
[----:B------:R-:W-:Y:S01]  /*1bde0*/  @P0 IADD3.X R9, RZ, c[0x0][0x1cc], R4, P1, P2 ;  /* 0x00007300ff090a10 */ /* 0x000fe20000fe4404 */
[----:B--2---:R-:W-:Y:S01]  /*1bdf0*/  FMUL.FTZ R19, R165, R191 ;  /* 0x000000bfa5137220 */ /* 0x004fe20000410000 */
[----:B------:R-:W-:Y:S01]  /*1be00*/  @P0 IADD3 R4, P2, R6, R2, RZ ;  /* 0x0000000206040210 */ /* 0x000fe20007f5e0ff */
[----:B------:R-:W-:Y:S01]  /*1be10*/  FFMA.FTZ R37, R37, c[0x0][0x2d0], -R204 ;  /* 0x0000b40025257a23 */ /* 0x000fe200000108cc */
[----:B---3--:R-:W-:Y:S01]  /*1be20*/  F2FP.PACK_AB R175, R245, R246 ;  /* 0x000000f6f5af723e */ /* 0x008fe200000000ff */
[--C-:B------:R-:W-:Y:S01]  /*1be30*/  FFMA.FTZ R38, R38, c[0x0][0x2d0], -R205.reuse ;  /* 0x0000b40026267a23 */ /* 0x100fe200000108cd */
[----:B------:R-:W-:Y:S01]  /*1be40*/  @P0 IADD3.X R5, R7, R16, RZ, P2, !PT ;  /* 0x0000001007050210 */ /* 0x000fe200017fe4ff */
[----:B------:R2:W-:Y:S01]  /*1be50*/  @P0 LDGSTS.E.BYPASS.LTC128B.128 [R239+0x6880], [R8.64], !P3 ;  /* 0x0688000008ef0fae */ /* 0x0005e2000d901d4e */
[----:B------:R3:W2:Y:S01]  /*1be60*/  MUFU.EX2 R218, R13 ;  /* 0x0000000d00da7308 */ /* 0x0006a20000000800 */
[--C-:B------:R-:W-:Y:S02]  /*1be70*/  FFMA.FTZ R39, R39, c[0x0][0x2d0], -R205.reuse ;  /* 0x0000b40027277a23 */ /* 0x100fe400000108cd */
[C---:B----4-:R-:W-:Y:S02]  /*1be80*/  FMUL.FTZ R138, R0.reuse, R138 ;  /* 0x0000008a008a7220 */ /* 0x050fe40000410000 */
[C---:B------:R-:W-:Y:S02]  /*1be90*/  FMUL.FTZ R139, R0.reuse, R139 ;  /* 0x0000008b008b7220 */ /* 0x040fe40000410000 */
[----:B------:R4:W-:Y:S01]  /*1bea0*/  @P0 LDGSTS.E.BYPASS.LTC128B.128 [R239+0x5880], [R4.64], !P4 ;  /* 0x0588000004ef0fae */ /* 0x0009e2000e101d4e */
[C---:B------:R-:W-:Y:S02]  /*1beb0*/  FMUL.FTZ R142, R0.reuse, R142 ;  /* 0x0000008e008e7220 */ /* 0x040fe40000410000 */
[C---:B------:R-:W-:Y:S01]  /*1bec0*/  FMUL.FTZ R143, R0.reuse, R143 ;  /* 0x0000008f008f7220 */ /* 0x040fe20000410000 */
[----:B------:R-:W-:Y:S01]  /*1bed0*/  MUFU.EX2 R216, R20 ;  /* 0x0000001400d87308 */ /* 0x000fe20000000800 */
[----:B------:R-:W-:Y:S02]  /*1bee0*/  FMUL.FTZ R154, R0, R154 ;  /* 0x0000009a009a7220 */ /* 0x000fe40000410000 */
[----:B-1----:R-:W-:Y:S01]  /*1bef0*/  FMUL.FTZ R12, R164, R184 ;  /* 0x000000b8a40c7220 */ /* 0x002fe20000410000 */
[----:B------:R4:W-:Y:S01]  /*1bf00*/  @P0 LDGSTS.E.BYPASS.LTC128B.128 [R239+0x7080], [R4.64+0x80], !P3 ;  /* 0x0708008004ef0fae */ /* 0x0009e2000d901d4e */
[----:B------:R-:W-:Y:S01]  /*1bf10*/  FMUL.FTZ R155, R0, R155 ;  /* 0x0000009b009b7220 */ /* 0x000fe20000410000 */
        /* <DEDUP_REMOVED lines=10> */
[C---:B--2---:R-:W-:Y:S02]  /*1bfc0*/  FMUL.FTZ R8, R164.reuse, R180 ;  /* 0x000000b4a4087220 */ /* 0x044fe40000410000 */
[----:B------:R2:W-:Y:S01]  /*1bfd0*/  MUFU.EX2 R201, R10 ;  /* 0x0000000a00c97308 */ /* 0x0005e20000000800 */
[----:B------:R1:W-:Y:S01]  /*1bfe0*/  @P0 LDGSTS.E.BYPASS.LTC128B.128 [R239+0x7880], [R6.64+0x80], !P3 ;  /* 0x0788008006ef0fae */ /* 0x0003e2000d901d4e */
[----:B------:R-:W-:Y:S01]  /*1bff0*/  FMUL.FTZ R9, R164, R181 ;  /* 0x000000b5a4097220 */ /* 0x000fe20000410000 */
[----:B------:R-:W-:Y:S01]  /*1c000*/  ISETP.GT.AND P0, PT, R240, UR4, PT ;  /* 0x00000004f0007c0c */ /* 0x000fe2000bf04270 */
[----:B---3--:R-:W-:Y:S01]  /*1c010*/  FMUL.FTZ R13, R164, R185 ;  /* 0x000000b9a40d7220 */ /* 0x008fe20000410000 */
[----:B------:R-:W-:Y:S01]  /*1c020*/  MOV R240, R238 ;  /* 0x000000ee00f07202 */ /* 0x000fe20000000f00 */
[C---:B------:R-:W-:Y:S02]  /*1c030*/  FMUL.FTZ R16, R166.reuse, R188 ;  /* 0x000000bca6107220 */ /* 0x040fe40000410000 */
[C---:B----4-:R-:W-:Y:S01]  /*1c040*/  FMUL.FTZ R4, R166.reuse, R176 ;  /* 0x000000b0a6047220 */ /* 0x050fe20000410000 */
[----:B------:R-:W3:Y:S01]  /*1c050*/  LDSM.16.MT88.4 R192, [R221+0x2080] ;  /* 0x00208000ddc0783b */ /* 0x000ee20000004200 */
[----:B------:R4:W4:Y:S01]  /*1c060*/  MUFU.EX2 R200, R11 ;  /* 0x0000000b00c87308 */ /* 0x0009220000000800 */
[----:B------:R-:W-:Y:S01]  /*1c070*/  FMUL.FTZ R5, R166, R177 ;  /* 0x000000b1a6057220 */ /* 0x000fe20000410000 */
[----:B------:R-:W-:Y:S01]  /*1c080*/  F2FP.PACK_AB R176, R241, R242 ;  /* 0x000000f2f1b0723e */ /* 0x000fe200000000ff */
[C---:B------:R-:W-:Y:S02]  /*1c090*/  FMUL.FTZ R159, R0.reuse, R159 ;  /* 0x0000009f009f7220 */ /* 0x040fe40000410000 */
[C---:B------:R-:W-:Y:S02]  /*1c0a0*/  FMUL.FTZ R58, R0.reuse, R58 ;  /* 0x0000003a003a7220 */ /* 0x040fe40000410000 */
[----:B------:R-:W3:Y:S01]  /*1c0b0*/  LDSM.16.MT88.4 R196, [R222+0x2080] ;  /* 0x00208000dec4783b */ /* 0x000ee20000004200 */
[----:B------:R-:W-:Y:S02]  /*1c0c0*/  FMUL.FTZ R59, R0, R59 ;  /* 0x0000003b003b7220 */ /* 0x000fe40000410000 */
[----:B------:R3:W-:Y:S01]  /*1c0d0*/  MUFU.EX2 R202, R14 ;  /* 0x0000000e00ca7308 */ /* 0x0007e20000000800 */
[--C-:B------:R-:W-:Y:S02]  /*1c0e0*/  FFMA.FTZ R26, R26, c[0x0][0x2d0], -R2.reuse ;  /* 0x0000b4001a1a7a23 */ /* 0x100fe40000010802 */
[----:B------:R-:W-:Y:S02]  /*1c0f0*/  FFMA.FTZ R27, R27, c[0x0][0x2d0], -R2 ;  /* 0x0000b4001b1b7a23 */ /* 0x000fe40000010802 */
[----:B--2---:R-:W-:Y:S01]  /*1c100*/  FMUL.FTZ R10, R0, R182 ;  /* 0x000000b6000a7220 */ /* 0x004fe20000410000 */
[----:B------:R-:W-:Y:S01]  /*1c110*/  LDSM.16.MT88.4 R188, [R221+0x3080] ;  /* 0x00308000ddbc783b */ /* 0x000fe20000004200 */
[----:B------:R-:W-:Y:S02]  /*1c120*/  FMUL.FTZ R60, R164, R60 ;  /* 0x0000003ca43c7220 */ /* 0x000fe40000410000 */
[C---:B-1----:R-:W-:Y:S01]  /*1c130*/  FMUL.FTZ R6, R165.reuse, R178 ;  /* 0x000000b2a5067220 */ /* 0x042fe20000410000 */
[----:B------:R-:W1:Y:S01]  /*1c140*/  MUFU.EX2 R203, R15 ;  /* 0x0000000f00cb7308 */ /* 0x000e620000000800 */
[C---:B------:R-:W-:Y:S01]  /*1c150*/  FMUL.FTZ R7, R165.reuse, R179 ;  /* 0x000000b3a5077220 */ /* 0x040fe20000410000 */
[----:B------:R-:W-:Y:S01]  /*1c160*/  F2FP.PACK_AB R178, R218, R219 ;  /* 0x000000dbdab2723e */ /* 0x000fe200000000ff */
[----:B------:R-:W-:Y:S01]  /*1c170*/  FMUL.FTZ R61, R164, R61 ;  /* 0x0000003da43d7220 */ /* 0x000fe20000410000 */
[----:B------:R-:W0:Y:S01]  /*1c180*/  LDGDEPBAR ;  /* 0x00000000000079af */ /* 0x000e220000000000 */
[----:B----4-:R-:W-:Y:S01]  /*1c190*/  FMUL.FTZ R11, R0, R183 ;  /* 0x000000b7000b7220 */ /* 0x010fe20000410000 */
[----:B------:R-:W-:Y:S01]  /*1c1a0*/  F2FP.PACK_AB R177, R200, R201 ;  /* 0x000000c9c8b1723e */ /* 0x000fe200000000ff */
[C---:B------:R-:W-:Y:S02]  /*1c1b0*/  FMUL.FTZ R62, R0.reuse, R62 ;  /* 0x0000003e003e7220 */ /* 0x040fe40000410000 */
[----:B------:R-:W-:Y:S01]  /*1c1c0*/  FMUL.FTZ R63, R0, R63 ;  /* 0x0000003f003f7220 */ /* 0x000fe20000410000 */
[----:B------:R-:W-:Y:S01]  /*1c1d0*/  MUFU.EX2 R212, R22 ;  /* 0x0000001600d47308 */ /* 0x000fe20000000800 */
[C---:B------:R-:W-:Y:S01]  /*1c1e0*/  FMUL.FTZ R64, R166.reuse, R64 ;  /* 0x00000040a6407220 */ /* 0x040fe20000410000 */
[----:B------:R-:W2:Y:S01]  /*1c1f0*/  LDSM.16.MT88.4 R180, [R224+0x2080] ;  /* 0x00208000e0b4783b */ /* 0x000ea20000004200 */
[----:B------:R-:W-:Y:S02]  /*1c200*/  FMUL.FTZ R65, R166, R65 ;  /* 0x00000041a6417220 */ /* 0x000fe40000410000 */
[C---:B---3--:R-:W-:Y:S02]  /*1c210*/  FMUL.FTZ R14, R0.reuse, R186 ;  /* 0x000000ba000e7220 */ /* 0x048fe40000410000 */
[C---:B------:R-:W-:Y:S01]  /*1c220*/  FMUL.FTZ R66, R165.reuse, R66 ;  /* 0x00000042a5427220 */ /* 0x040fe20000410000 */
[-C--:B------:R-:W-:Y:S02]  /*1c230*/  HMMA.16816.F32 R4, R172, R192.reuse, R4 ;  /* 0x000000c0ac04723c */ /* 0x080fe40000001804 */
[----:B------:R-:W-:Y:S01]  /*1c240*/  MUFU.EX2 R213, R33 ;  /* 0x0000002100d57308 */ /* 0x000fe20000000800 */
[----:B------:R-:W-:Y:S01]  /*1c250*/  FMUL.FTZ R67, R165, R67 ;  /* 0x00000043a5437220 */ /* 0x000fe20000410000 */
[----:B-1----:R-:W-:Y:S01]  /*1c260*/  F2FP.PACK_AB R179, R203, R202 ;  /* 0x000000cacbb3723e */ /* 0x002fe200000000ff */
[----:B------:R-:W-:Y:S02]  /*1c270*/  FMUL.FTZ R15, R0, R187 ;  /* 0x000000bb000f7220 */ /* 0x000fe40000410000 */
[----:B------:R-:W1:Y:S01]  /*1c280*/  LDSM.16.MT88.4 R184, [R223+0x2080] ;  /* 0x00208000dfb8783b */ /* 0x000e620000004200 */
[C---:B------:R-:W-:Y:S04]  /*1c290*/  FMUL.FTZ R68, R166.reuse, R68 ;  /* 0x00000044a6447220 */ /* 0x040fe80000410000 */
[----:B------:R-:W-:Y:S01]  /*1c2a0*/  MUFU.EX2 R210, R34 ;  /* 0x0000002200d27308 */ /* 0x000fe20000000800 */
[C---:B------:R-:W-:Y:S04]  /*1c2b0*/  HMMA.16816.F32 R8, R176.reuse, R192, R8 ;  /* 0x000000c0b008723c */ /* 0x040fe80000001808 */
[----:B------:R-:W-:Y:S02]  /*1c2c0*/  FMUL.FTZ R69, R166, R69 ;  /* 0x00000045a6457220 */ /* 0x000fe40000410000 */
[C---:B------:R-:W-:Y:S02]  /*1c2d0*/  FMUL.FTZ R70, R165.reuse, R70 ;  /* 0x00000046a5467220 */ /* 0x040fe40000410000 */
[-C--:B------:R-:W-:Y:S01]  /*1c2e0*/  HMMA.16816.F32 R12, R176, R194.reuse, R12 ;  /* 0x000000c2b00c723c */ /* 0x080fe2000000180c */
[----:B------:R-:W-:Y:S03]  /*1c2f0*/  MUFU.EX2 R209, R35 ;  /* 0x0000002300d17308 */ /* 0x000fe60000000800 */
[C---:B------:R-:W-:Y:S02]  /*1c300*/  FMUL.FTZ R71, R165.reuse, R71 ;  /* 0x00000047a5477220 */ /* 0x040fe40000410000 */
[----:B------:R-:W-:Y:S02]  /*1c310*/  FFMA.FTZ R32, R32, c[0x0][0x2d0], -R204 ;  /* 0x0000b40020207a23 */ /* 0x000fe400000108cc */
[C---:B------:R-:W-:Y:S03]  /*1c320*/  HMMA.16816.F32 R16, R172.reuse, R194, R16 ;  /* 0x000000c2ac10723c */ /* 0x040fe60000001810 */
[----:B------:R-:W-:Y:S01]  /*1c330*/  MUFU.EX2 R208, R24 ;  /* 0x0000001800d07308 */ /* 0x000fe20000000800 */
[C---:B------:R-:W-:Y:S02]  /*1c340*/  FMUL.FTZ R72, R164.reuse, R72 ;  /* 0x00000048a4487220 */ /* 0x040fe40000410000 */
[----:B------:R-:W-:Y:S02]  /*1c350*/  FMUL.FTZ R73, R164, R73 ;  /* 0x00000049a4497220 */ /* 0x000fe40000410000 */
[-C--:B------:R-:W-:Y:S04]  /*1c360*/  HMMA.16816.F32 R132, R172, R196.reuse, R132 ;  /* 0x000000c4ac84723c */ /* 0x080fe80000001884 */
[C---:B------:R-:W-:Y:S01]  /*1c370*/  FMUL.FTZ R74, R0.reuse, R74 ;  /* 0x0000004a004a7220 */ /* 0x040fe20000410000 */
[----:B------:R-:W-:Y:S01]  /*1c380*/  MUFU.EX2 R207, R25 ;  /* 0x0000001900cf7308 */ /* 0x000fe20000000800 */
[----:B------:R-:W-:Y:S02]  /*1c390*/  FMUL.FTZ R75, R0, R75 ;  /* 0x0000004b004b7220 */ /* 0x000fe40000410000 */
[C---:B------:R-:W-:Y:S04]  /*1c3a0*/  HMMA.16816.F32 R136, R176.reuse, R196, R136 ;  /* 0x000000c4b088723c */ /* 0x040fe80000001888 */
[C---:B------:R-:W-:Y:S02]  /*1c3b0*/  FMUL.FTZ R76, R164.reuse, R76 ;  /* 0x0000004ca44c7220 */ /* 0x040fe40000410000 */
[----:B------:R-:W-:Y:S01]  /*1c3c0*/  FMUL.FTZ R77, R164, R77 ;  /* 0x0000004da44d7220 */ /* 0x000fe20000410000 */
[----:B------:R-:W-:Y:S01]  /*1c3d0*/  MUFU.EX2 R193, R26 ;  /* 0x0000001a00c17308 */ /* 0x000fe20000000800 */
[-C--:B------:R-:W-:Y:S04]  /*1c3e0*/  HMMA.16816.F32 R140, R176, R198.reuse, R140 ;  /* 0x000000c6b08c723c */ /* 0x080fe8000000188c */
[C---:B------:R-:W-:Y:S02]  /*1c3f0*/  FMUL.FTZ R78, R0.reuse, R78 ;  /* 0x0000004e004e7220 */ /* 0x040fe40000410000 */
[----:B------:R-:W-:Y:S02]  /*1c400*/  FMUL.FTZ R79, R0, R79 ;  /* 0x0000004f004f7220 */ /* 0x000fe40000410000 */
[C---:B------:R-:W-:Y:S01]  /*1c410*/  HMMA.16816.F32 R144, R172.reuse, R198, R144 ;  /* 0x000000c6ac90723c */ /* 0x040fe20000001890 */
[----:B------:R3:W-:Y:S03]  /*1c420*/  MUFU.EX2 R192, R27 ;  /* 0x0000001b00c07308 */ /* 0x0007e60000000800 */
[C---:B------:R-:W-:Y:S02]  /*1c430*/  FMUL.FTZ R80, R166.reuse, R80 ;  /* 0x00000050a6507220 */ /* 0x040fe40000410000 */
[C---:B------:R-:W-:Y:S02]  /*1c440*/  FMUL.FTZ R81, R166.reuse, R81 ;  /* 0x00000051a6517220 */ /* 0x040fe40000410000 */
[-C--:B--2---:R-:W-:Y:S03]  /*1c450*/  HMMA.16816.F32 R148, R172, R180.reuse, R148 ;  /* 0x000000b4ac94723c */ /* 0x084fe60000001894 */
[----:B------:R-:W-:Y:S01]  /*1c460*/  MUFU.EX2 R197, R36 ;  /* 0x0000002400c57308 */ /* 0x000fe20000000800 */
[C---:B------:R-:W-:Y:S02]  /*1c470*/  FMUL.FTZ R82, R165.reuse, R82 ;  /* 0x00000052a5527220 */ /* 0x040fe40000410000 */
[C---:B------:R-:W-:Y:S02]  /*1c480*/  FMUL.FTZ R83, R165.reuse, R83 ;  /* 0x00000053a5537220 */ /* 0x040fe40000410000 */
[C---:B------:R-:W-:Y:S04]  /*1c490*/  HMMA.16816.F32 R152, R176.reuse, R180, R152 ;  /* 0x000000b4b098723c */ /* 0x040fe80000001898 */
[C---:B------:R-:W-:Y:S01]  /*1c4a0*/  FMUL.FTZ R84, R166.reuse, R84 ;  /* 0x00000054a6547220 */ /* 0x040fe20000410000 */
[----:B------:R-:W-:Y:S01]  /*1c4b0*/  MUFU.EX2 R196, R37 ;  /* 0x0000002500c47308 */ /* 0x000fe20000000800 */
[----:B------:R-:W-:Y:S02]  /*1c4c0*/  FMUL.FTZ R85, R166, R85 ;  /* 0x00000055a6557220 */ /* 0x000fe40000410000 */
[-C--:B------:R-:W-:Y:S01]  /*1c4d0*/  HMMA.16816.F32 R156, R176, R182.reuse, R156 ;  /* 0x000000b6b09c723c */ /* 0x080fe2000000189c */
[----:B---3--:R-:W-:Y:S03]  /*1c4e0*/  LDSM.16.MT88.4 R24, [R221+0x2880] ;  /* 0x00288000dd18783b */ /* 0x008fe60000004200 */
[C---:B------:R-:W-:Y:S02]  /*1c4f0*/  FMUL.FTZ R86, R165.reuse, R86 ;  /* 0x00000056a5567220 */ /* 0x040fe40000410000 */
[----:B------:R-:W-:Y:S01]  /*1c500*/  FMUL.FTZ R87, R165, R87 ;  /* 0x00000057a5577220 */ /* 0x000fe20000410000 */
[----:B------:R2:W-:Y:S01]  /*1c510*/  MUFU.EX2 R214, R32 ;  /* 0x0000002000d67308 */ /* 0x0005e20000000800 */
[C---:B------:R-:W-:Y:S01]  /*1c520*/  HMMA.16816.F32 R160, R172.reuse, R182, R160 ;  /* 0x000000b6aca0723c */ /* 0x040fe200000018a0 */
[----:B------:R-:W3:Y:S03]  /*1c530*/  LDSM.16.MT88.4 R180, [R221+0x3880] ;  /* 0x00388000ddb4783b */ /* 0x000ee60000004200 */
[C---:B------:R-:W-:Y:S02]  /*1c540*/  FMUL.FTZ R88, R164.reuse, R88 ;  /* 0x00000058a4587220 */ /* 0x040fe40000410000 */
[----:B------:R-:W-:Y:S02]  /*1c550*/  FMUL.FTZ R89, R164, R89 ;  /* 0x00000059a4597220 */ /* 0x000fe40000410000 */
[-C--:B-1----:R-:W-:Y:S04]  /*1c560*/  HMMA.16816.F32 R52, R172, R184.reuse, R52 ;  /* 0x000000b8ac34723c */ /* 0x082fe80000001834 */
[C---:B------:R-:W-:Y:S02]  /*1c570*/  FMUL.FTZ R90, R0.reuse, R90 ;  /* 0x0000005a005a7220 */ /* 0x040fe40000410000 */
[----:B------:R-:W-:Y:S02]  /*1c580*/  FMUL.FTZ R91, R0, R91 ;  /* 0x0000005b005b7220 */ /* 0x000fe40000410000 */
[C---:B------:R-:W-:Y:S04]  /*1c590*/  HMMA.16816.F32 R56, R176.reuse, R184, R56 ;  /* 0x000000b8b038723c */ /* 0x040fe80000001838 */
[C---:B------:R-:W-:Y:S02]  /*1c5a0*/  FMUL.FTZ R92, R164.reuse, R92 ;  /* 0x0000005ca45c7220 */ /* 0x040fe40000410000 */
[----:B------:R-:W-:Y:S02]  /*1c5b0*/  FMUL.FTZ R93, R164, R93 ;  /* 0x0000005da45d7220 */ /* 0x000fe40000410000 */
[-C--:B------:R-:W-:Y:S04]  /*1c5c0*/  HMMA.16816.F32 R60, R176, R186.reuse, R60 ;  /* 0x000000bab03c723c */ /* 0x080fe8000000183c */
[--C-:B--2---:R-:W-:Y:S02]  /*1c5d0*/  FFMA.FTZ R32, R23, c[0x0][0x2d0], -R205.reuse ;  /* 0x0000b40017207a23 */ /* 0x104fe400000108cd */
[----:B------:R-:W-:Y:S01]  /*1c5e0*/  LDSM.16.MT88.4 R20, [R224+0x3880] ;  /* 0x00388000e014783b */ /* 0x000fe20000004200 */
[C---:B------:R-:W-:Y:S01]  /*1c5f0*/  FMUL.FTZ R94, R0.reuse, R94 ;  /* 0x0000005e005e7220 */ /* 0x040fe20000410000 */
[C---:B------:R-:W-:Y:S01]  /*1c600*/  HMMA.16816.F32 R64, R172.reuse, R186, R64 ;  /* 0x000000baac40723c */ /* 0x040fe20000001840 */
[----:B------:R1:W2:Y:S03]  /*1c610*/  MUFU.EX2 R211, R32 ;  /* 0x0000002000d37308 */ /* 0x0002a60000000800 */
[----:B------:R-:W-:Y:S02]  /*1c620*/  FMUL.FTZ R95, R0, R95 ;  /* 0x0000005f005f7220 */ /* 0x000fe40000410000 */
[----:B------:R-:W4:Y:S01]  /*1c630*/  LDSM.16.MT88.4 R184, [R222+0x3880] ;  /* 0x00388000deb8783b */ /* 0x000f220000004200 */
[C---:B------:R-:W-:Y:S01]  /*1c640*/  FMUL.FTZ R96, R166.reuse, R96 ;  /* 0x00000060a6607220 */ /* 0x040fe20000410000 */
[-C--:B---3--:R-:W-:Y:S04]  /*1c650*/  HMMA.16816.F32 R68, R172, R180.reuse, R68 ;  /* 0x000000b4ac44723c */ /* 0x088fe80000001844 */
[C---:B------:R-:W-:Y:S02]  /*1c660*/  FMUL.FTZ R97, R166.reuse, R97 ;  /* 0x00000061a6617220 */ /* 0x040fe40000410000 */
[C---:B------:R-:W-:Y:S02]  /*1c670*/  FMUL.FTZ R98, R165.reuse, R98 ;  /* 0x00000062a5627220 */ /* 0x040fe40000410000 */
[C---:B------:R-:W-:Y:S01]  /*1c680*/  FMUL.FTZ R99, R165.reuse, R99 ;  /* 0x00000063a5637220 */ /* 0x040fe20000410000 */
[C---:B------:R-:W-:Y:S04]  /*1c690*/  HMMA.16816.F32 R72, R176.reuse, R180, R72 ;  /* 0x000000b4b048723c */ /* 0x040fe80000001848 */
[C---:B------:R-:W-:Y:S02]  /*1c6a0*/  FMUL.FTZ R100, R166.reuse, R100 ;  /* 0x00000064a6647220 */ /* 0x040fe40000410000 */
[----:B------:R-:W-:Y:S02]  /*1c6b0*/  FMUL.FTZ R101, R166, R101 ;  /* 0x00000065a6657220 */ /* 0x000fe40000410000 */
[-C--:B------:R-:W-:Y:S01]  /*1c6c0*/  HMMA.16816.F32 R76, R176, R182.reuse, R76 ;  /* 0x000000b6b04c723c */ /* 0x080fe2000000184c */
[----:B-1----:R-:W1:Y:S03]  /*1c6d0*/  LDSM.16.MT88.4 R32, [R223+0x3880] ;  /* 0x00388000df20783b */ /* 0x002e660000004200 */
[C---:B------:R-:W-:Y:S02]  /*1c6e0*/  FMUL.FTZ R102, R165.reuse, R102 ;  /* 0x00000066a5667220 */ /* 0x040fe40000410000 */
[C---:B------:R-:W-:Y:S02]  /*1c6f0*/  FMUL.FTZ R103, R165.reuse, R103 ;  /* 0x00000067a5677220 */ /* 0x040fe40000410000 */
[C---:B------:R-:W-:Y:S01]  /*1c700*/  HMMA.16816.F32 R80, R172.reuse, R182, R80 ;  /* 0x000000b6ac50723c */ /* 0x040fe20000001850 */
[----:B------:R-:W-:Y:S03]  /*1c710*/  LDSM.16.MT88.4 R180, [R224+0x2880] ;  /* 0x00288000e0b4783b */ /* 0x000fe60000004200 */
[C---:B------:R-:W-:Y:S02]  /*1c720*/  FMUL.FTZ R104, R164.reuse, R104 ;  /* 0x00000068a4687220 */ /* 0x040fe40000410000 */
[----:B------:R-:W-:Y:S02]  /*1c730*/  FMUL.FTZ R105, R164, R105 ;  /* 0x00000069a4697220 */ /* 0x000fe40000410000 */
[C---:B------:R-:W-:Y:S04]  /*1c740*/  FMUL.FTZ R106, R0.reuse, R106 ;  /* 0x0000006a006a7220 */ /* 0x040fe80000410000 */
[----:B------:R-:W-:Y:S01]  /*1c750*/  FMUL.FTZ R107, R0, R107 ;  /* 0x0000006b006b7220 */ /* 0x000fe20000410000 */
[-C--:B----4-:R-:W-:Y:S03]  /*1c760*/  HMMA.16816.F32 R84, R172, R184.reuse, R84 ;  /* 0x000000b8ac54723c */ /* 0x090fe60000001854 */
[C---:B------:R-:W-:Y:S02]  /*1c770*/  FMUL.FTZ R108, R164.reuse, R108 ;  /* 0x0000006ca46c7220 */ /* 0x040fe40000410000 */
[----:B------:R-:W-:Y:S02]  /*1c780*/  FMUL.FTZ R109, R164, R109 ;  /* 0x0000006da46d7220 */ /* 0x000fe40000410000 */
[C---:B------:R-:W-:Y:S01]  /*1c790*/  FMUL.FTZ R110, R0.reuse, R110 ;  /* 0x0000006e006e7220 */ /* 0x040fe20000410000 */
[C---:B------:R-:W-:Y:S01]  /*1c7a0*/  HMMA.16816.F32 R88, R176.reuse, R184, R88 ;  /* 0x000000b8b058723c */ /* 0x040fe20000001858 */
[----:B------:R-:W3:Y:S03]  /*1c7b0*/  LDL.LU R185, [R1+0x20] ;  /* 0x0000200001b97983 */ /* 0x000ee60000300800 */
[----:B------:R-:W-:Y:S02]  /*1c7c0*/  FMUL.FTZ R111, R0, R111 ;  /* 0x0000006f006f7220 */ /* 0x000fe40000410000 */
        /* <DEDUP_REMOVED lines=9> */
[C---:B------:R-:W-:Y:S02]  /*1c860*/  FMUL.FTZ R118, R165.reuse, R118 ;  /* 0x00000076a5767220 */ /* 0x040fe40000410000 */
[C---:B------:R-:W-:Y:S04]  /*1c870*/  HMMA.16816.F32 R104, R176.reuse, R20, R104 ;  /* 0x00000014b068723c */ /* 0x040fe80000001868 */
[----:B------:R-:W-:Y:S02]  /*1c880*/  FMUL.FTZ R119, R165, R119 ;  /* 0x00000077a5777220 */ /* 0x000fe40000410000 */
[C---:B------:R-:W-:Y:S01]  /*1c890*/  FMUL.FTZ R120, R164.reuse, R120 ;  /* 0x00000078a4787220 */ /* 0x040fe20000410000 */
[----:B------:R-:W-:Y:S01]  /*1c8a0*/  F2FP.PACK_AB R20, R215, R216 ;  /* 0x000000d8d714723e */ /* 0x000fe200000000ff */
[-C--:B------:R-:W-:Y:S04]  /*1c8b0*/  HMMA.16816.F32 R108, R176, R22.reuse, R108 ;  /* 0x00000016b06c723c */ /* 0x080fe8000000186c */
[----:B------:R-:W-:Y:S01]  /*1c8c0*/  FMUL.FTZ R121, R164, R121 ;  /* 0x00000079a4797220 */ /* 0x000fe20000410000 */
[----:B--2---:R-:W-:Y:S01]  /*1c8d0*/  F2FP.PACK_AB R21, R211, R212 ;  /* 0x000000d4d315723e */ /* 0x004fe200000000ff */
[C---:B------:R-:W-:Y:S02]  /*1c8e0*/  FMUL.FTZ R122, R0.reuse, R122 ;  /* 0x0000007a007a7220 */ /* 0x040fe40000410000 */
[C---:B------:R-:W-:Y:S04]  /*1c8f0*/  HMMA.16816.F32 R112, R172.reuse, R22, R112 ;  /* 0x00000016ac70723c */ /* 0x040fe80000001870 */
[----:B------:R-:W-:Y:S02]  /*1c900*/  FMUL.FTZ R123, R0, R123 ;  /* 0x0000007b007b7220 */ /* 0x000fe40000410000 */
[--C-:B------:R-:W-:Y:S01]  /*1c910*/  FFMA.FTZ R28, R28, c[0x0][0x2d0], -R206.reuse ;  /* 0x0000b4001c1c7a23 */ /* 0x100fe200000108ce */
[----:B------:R-:W-:Y:S01]  /*1c920*/  F2FP.PACK_AB R22, R213, R214 ;  /* 0x000000d6d516723e */ /* 0x000fe200000000ff */
[-C--:B-1----:R-:W-:Y:S02]  /*1c930*/  HMMA.16816.F32 R116, R172, R32.reuse, R116 ;  /* 0x00000020ac74723c */ /* 0x082fe40000001874 */
[----:B------:R1:W-:Y:S02]  /*1c940*/  MUFU.EX2 R199, R28 ;  /* 0x0000001c00c77308 */ /* 0x0003e40000000800 */
[----:B------:R-:W-:Y:S01]  /*1c950*/  FFMA.FTZ R29, R29, c[0x0][0x2d0], -R206 ;  /* 0x0000b4001d1d7a23 */ /* 0x000fe200000108ce */
[----:B------:R-:W-:Y:S01]  /*1c960*/  F2FP.PACK_AB R23, R209, R210 ;  /* 0x000000d2d117723e */ /* 0x000fe200000000ff */
[--C-:B------:R-:W-:Y:S02]  /*1c970*/  FFMA.FTZ R30, R30, c[0x0][0x2d0], -R2.reuse ;  /* 0x0000b4001e1e7a23 */ /* 0x100fe40000010802 */
[C---:B------:R-:W-:Y:S04]  /*1c980*/  HMMA.16816.F32 R120, R176.reuse, R32, R120 ;  /* 0x00000020b078723c */ /* 0x040fe80000001878 */
[--C-:B------:R-:W-:Y:S01]  /*1c990*/  FFMA.FTZ R31, R31, c[0x0][0x2d0], -R2.reuse ;  /* 0x0000b4001f1f7a23 */ /* 0x100fe20000010802 */
[----:B------:R2:W4:Y:S01]  /*1c9a0*/  MUFU.EX2 R198, R29 ;  /* 0x0000001d00c67308 */ /* 0x0005220000000800 */
[C---:B------:R-:W-:Y:S02]  /*1c9b0*/  FMUL.FTZ R124, R164.reuse, R124 ;  /* 0x0000007ca47c7220 */ /* 0x040fe40000410000 */
[----:B------:R-:W-:Y:S04]  /*1c9c0*/  FMUL.FTZ R125, R164, R125 ;  /* 0x0000007da47d7220 */ /* 0x000fe80000410000 */
[C---:B------:R-:W-:Y:S02]  /*1c9d0*/  FMUL.FTZ R126, R0.reuse, R126 ;  /* 0x0000007e007e7220 */ /* 0x040fe40000410000 */
[----:B------:R-:W-:Y:S01]  /*1c9e0*/  FMUL.FTZ R127, R0, R127 ;  /* 0x0000007f007f7220 */ /* 0x000fe20000410000 */
[----:B------:R4:W-:Y:S01]  /*1c9f0*/  MUFU.EX2 R170, R30 ;  /* 0x0000001e00aa7308 */ /* 0x0009e20000000800 */
[C---:B------:R-:W-:Y:S01]  /*1ca00*/  FMUL.FTZ R128, R166.reuse, R128 ;  /* 0x00000080a6807220 */ /* 0x040fe20000410000 */
[----:B-1----:R-:W-:Y:S01]  /*1ca10*/  F2FP.PACK_AB R28, R207, R208 ;  /* 0x000000d0cf1c723e */ /* 0x002fe200000000ff */
[----:B------:R-:W-:Y:S03]  /*1ca20*/  FMUL.FTZ R129, R166, R129 ;  /* 0x00000081a6817220 */ /* 0x000fe60000410000 */
[-C--:B------:R-:W-:Y:S01]  /*1ca30*/  HMMA.16816.F32 R124, R176, R34.reuse, R124 ;  /* 0x00000022b07c723c */ /* 0x080fe2000000187c */
[----:B------:R-:W1:Y:S02]  /*1ca40*/  LDSM.16.MT88.4 R176, [R222+0x2880] ;  /* 0x00288000deb0783b */ /* 0x000e640000004200 */
[C---:B------:R-:W-:Y:S01]  /*1ca50*/  FMUL.FTZ R130, R165.reuse, R130 ;  /* 0x00000082a5827220 */ /* 0x040fe20000410000 */
[----:B------:R-:W4:Y:S01]  /*1ca60*/  MUFU.EX2 R171, R31 ;  /* 0x0000001f00ab7308 */ /* 0x000f220000000800 */
[----:B------:R-:W-:Y:S02]  /*1ca70*/  FMUL.FTZ R131, R165, R131 ;  /* 0x00000083a5837220 */ /* 0x000fe40000410000 */
[--C-:B------:R-:W-:Y:S01]  /*1ca80*/  FFMA.FTZ R42, R42, c[0x0][0x2d0], -R2.reuse ;  /* 0x0000b4002a2a7a23 */ /* 0x100fe20000010802 */
[----:B--2---:R-:W-:Y:S01]  /*1ca90*/  F2FP.PACK_AB R29, R192, R193 ;  /* 0x000000c1c01d723e */ /* 0x004fe200000000ff */
[--C-:B------:R-:W-:Y:S03]  /*1caa0*/  FFMA.FTZ R43, R43, c[0x0][0x2d0], -R2.reuse ;  /* 0x0000b4002b2b7a23 */ /* 0x100fe60000010802 */
[----:B------:R-:W-:Y:S01]  /*1cab0*/  HMMA.16816.F32 R128, R172, R34, R128 ;  /* 0x00000022ac80723c */ /* 0x000fe20000001880 */
[----:B------:R-:W2:Y:S01]  /*1cac0*/  LDSM.16.MT88.4 R32, [R223+0x2880] ;  /* 0x00288000df20783b */ /* 0x000ea20000004200 */
[----:B------:R-:W-:Y:S02]  /*1cad0*/  MUFU.EX2 R42, R42 ;  /* 0x0000002a002a7308 */ /* 0x000fe40000000800 */
[--C-:B------:R-:W-:Y:S01]  /*1cae0*/  FFMA.FTZ R46, R46, c[0x0][0x2d0], -R2.reuse ;  /* 0x0000b4002e2e7a23 */ /* 0x100fe20000010802 */
[----:B----4-:R-:W-:Y:S01]  /*1caf0*/  F2FP.PACK_AB R30, R198, R199 ;  /* 0x000000c7c61e723e */ /* 0x010fe200000000ff */
[----:B------:R-:W-:Y:S02]  /*1cb00*/  FFMA.FTZ R2, R47, c[0x0][0x2d0], -R2 ;  /* 0x0000b4002f027a23 */ /* 0x000fe40000010802 */
[-C--:B------:R-:W-:Y:S01]  /*1cb10*/  HMMA.16816.F32 R4, R20, R24.reuse, R4 ;  /* 0x000000181404723c */ /* 0x080fe20000001804 */
[----:B------:R-:W-:Y:S03]  /*1cb20*/  LDSM.16.MT88.4 R172, [R222+0x4080] ;  /* 0x00408000deac783b */ /* 0x000fe60000004200 */
[----:B------:R-:W-:Y:S01]  /*1cb30*/  MUFU.EX2 R43, R43 ;  /* 0x0000002b002b7308 */ /* 0x000fe20000000800 */
[--C-:B------:R-:W-:Y:S02]  /*1cb40*/  FFMA.FTZ R48, R48, c[0x0][0x2d0], -R204.reuse ;  /* 0x0000b40030307a23 */ /* 0x100fe400000108cc */
[----:B------:R-:W-:Y:S01]  /*1cb50*/  FFMA.FTZ R49, R49, c[0x0][0x2d0], -R204 ;  /* 0x0000b40031317a23 */ /* 0x000fe200000108cc */
[----:B------:R-:W-:Y:S01]  /*1cb60*/  F2FP.PACK_AB R31, R171, R170 ;  /* 0x000000aaab1f723e */ /* 0x000fe200000000ff */
[--C-:B------:R-:W-:Y:S03]  /*1cb70*/  FFMA.FTZ R51, R51, c[0x0][0x2d0], -R205.reuse ;  /* 0x0000b40033337a23 */ /* 0x100fe600000108cd */
[--C-:B------:R-:W-:Y:S02]  /*1cb80*/  FFMA.FTZ R45, R45, c[0x0][0x2d0], -R206.reuse ;  /* 0x0000b4002d2d7a23 */ /* 0x100fe400000108ce */
[----:B------:R-:W-:Y:S01]  /*1cb90*/  MUFU.EX2 R195, R48 ;  /* 0x0000003000c37308 */ /* 0x000fe20000000800 */
[C---:B------:R-:W-:Y:S04]  /*1cba0*/  HMMA.16816.F32 R8, R28.reuse, R24, R8 ;  /* 0x000000181c08723c */ /* 0x040fe80000001808 */
[----:B------:R-:W-:Y:S02]  /*1cbb0*/  FFMA.FTZ R50, R50, c[0x0][0x2d0], -R205 ;  /* 0x0000b40032327a23 */ /* 0x000fe400000108cd */
[--C-:B------:R-:W-:Y:S02]  /*1cbc0*/  FFMA.FTZ R40, R40, c[0x0][0x2d0], -R206.reuse ;  /* 0x0000b40028287a23 */ /* 0x100fe400000108ce */
[-C--:B------:R-:W-:Y:S01]  /*1cbd0*/  HMMA.16816.F32 R12, R28, R26.reuse, R12 ;  /* 0x0000001a1c0c723c */ /* 0x080fe2000000180c */
[----:B------:R-:W-:Y:S03]  /*1cbe0*/  MUFU.EX2 R48, R39 ;  /* 0x0000002700307308 */ /* 0x000fe60000000800 */
[--C-:B------:R-:W-:Y:S02]  /*1cbf0*/  FFMA.FTZ R41, R41, c[0x0][0x2d0], -R206.reuse ;  /* 0x0000b40029297a23 */ /* 0x100fe400000108ce */
[----:B------:R-:W-:Y:S02]  /*1cc00*/  FFMA.FTZ R44, R44, c[0x0][0x2d0], -R206 ;  /* 0x0000b4002c2c7a23 */ /* 0x000fe400000108ce */
[C---:B------:R-:W-:Y:S01]  /*1cc10*/  HMMA.16816.F32 R16, R20.reuse, R26, R16 ;  /* 0x0000001a1410723c */ /* 0x040fe20000001810 */
[----:B------:R-:W4:Y:S02]  /*1cc20*/  LDSM.16.MT88.4 R24, [R221+0x4080] ;  /* 0x00408000dd18783b */ /* 0x000f240000004200 */
[----:B------:R-:W-:Y:S01]  /*1cc30*/  MUFU.EX2 R194, R49 ;  /* 0x0000003100c27308 */ /* 0x000fe20000000800 */
[----:B------:R-:W-:Y:S04]  /*1cc40*/  FFMA.FTZ R165, R165, R252, R217 ;  /* 0x000000fca5a57223 */ /* 0x000fe800000100d9 */
[-C--:B-1----:R-:W-:Y:S05]  /*1cc50*/  HMMA.16816.F32 R132, R20, R176.reuse, R132 ;  /* 0x000000b01484723c */ /* 0x082fea0000001884 */
[----:B------:R1:W-:Y:S03]  /*1cc60*/  MUFU.EX2 R49, R38 ;  /* 0x0000002600317308 */ /* 0x0003e60000000800 */
[C---:B------:R-:W-:Y:S07]  /*1cc70*/  HMMA.16816.F32 R136, R28.reuse, R176, R136 ;  /* 0x000000b01c88723c */ /* 0x040fee0000001888 */
[----:B------:R-:W-:Y:S01]  /*1cc80*/  MUFU.EX2 R51, R51 ;  /* 0x0000003300337308 */ /* 0x000fe20000000800 */
[-C--:B------:R-:W-:Y:S08]  /*1cc90*/  HMMA.16816.F32 R140, R28, R178.reuse, R140 ;  /* 0x000000b21c8c723c */ /* 0x080ff0000000188c */
[C---:B------:R-:W-:Y:S01]  /*1cca0*/  HMMA.16816.F32 R144, R20.reuse, R178, R144 ;  /* 0x000000b21490723c */ /* 0x040fe20000001890 */
[----:B------:R-:W-:Y:S01]  /*1ccb0*/  MUFU.EX2 R45, R45 ;  /* 0x0000002d002d7308 */ /* 0x000fe20000000800 */
[----:B-1----:R-:W-:Y:S06]  /*1ccc0*/  LDSM.16.MT88.4 R36, [R222+0x3080] ;  /* 0x00308000de24783b */ /* 0x002fec0000004200 */
[-C--:B------:R-:W-:Y:S03]  /*1ccd0*/  HMMA.16816.F32 R148, R20, R180.reuse, R148 ;  /* 0x000000b41494723c */ /* 0x080fe60000001894 */
[----:B------:R-:W-:Y:S05]  /*1cce0*/  MUFU.EX2 R50, R50 ;  /* 0x0000003200327308 */ /* 0x000fea0000000800 */
[C---:B------:R-:W-:Y:S05]  /*1ccf0*/  HMMA.16816.F32 R152, R28.reuse, R180, R152 ;  /* 0x000000b41c98723c */ /* 0x040fea0000001898 */
[----:B------:R-:W-:Y:S03]  /*1cd00*/  MUFU.EX2 R40, R40 ;  /* 0x0000002800287308 */ /* 0x000fe60000000800 */
[-C--:B------:R-:W-:Y:S07]  /*1cd10*/  HMMA.16816.F32 R156, R28, R182.reuse, R156 ;  /* 0x000000b61c9c723c */ /* 0x080fee000000189c */
[----:B------:R-:W1:Y:S01]  /*1cd20*/  MUFU.EX2 R41, R41 ;  /* 0x0000002900297308 */ /* 0x000e620000000800 */
[C---:B------:R-:W-:Y:S08]  /*1cd30*/  HMMA.16816.F32 R160, R20.reuse, R182, R160 ;  /* 0x000000b614a0723c */ /* 0x040ff000000018a0 */
[-C--:B--2---:R-:W-:Y:S01]  /*1cd40*/  HMMA.16816.F32 R52, R20, R32.reuse, R52 ;  /* 0x000000201434723c */ /* 0x084fe20000001834 */
[----:B------:R-:W2:Y:S07]  /*1cd50*/  MUFU.EX2 R44, R44 ;  /* 0x0000002c002c7308 */ /* 0x000eae0000000800 */
[C---:B------:R-:W-:Y:S03]  /*1cd60*/  HMMA.16816.F32 R56, R28.reuse, R32, R56 ;  /* 0x000000201c38723c */ /* 0x040fe60000001838 */
[----:B------:R-:W-:Y:S05]  /*1cd70*/  MUFU.EX2 R46, R46 ;  /* 0x0000002e002e7308 */ /* 0x000fea0000000800 */
[-C--:B------:R-:W-:Y:S08]  /*1cd80*/  HMMA.16816.F32 R60, R28, R34.reuse, R60 ;  /* 0x000000221c3c723c */ /* 0x080ff0000000183c */
[C---:B------:R-:W-:Y:S01]  /*1cd90*/  HMMA.16816.F32 R64, R20.reuse, R34, R64 ;  /* 0x000000221440723c */ /* 0x040fe20000001840 */
[----:B------:R-:W1:Y:S07]  /*1cda0*/  LDSM.16.MT88.4 R32, [R224+0x4080] ;  /* 0x00408000e020783b */ /* 0x000e6e0000004200 */
[-C--:B----4-:R-:W-:Y:S08]  /*1cdb0*/  HMMA.16816.F32 R68, R20, R24.reuse, R68 ;  /* 0x000000181444723c */ /* 0x090ff00000001844 */
[C---:B------:R-:W-:Y:S08]  /*1cdc0*/  HMMA.16816.F32 R72, R28.reuse, R24, R72 ;  /* 0x000000181c48723c */ /* 0x040ff00000001848 */
[-C--:B------:R-:W-:Y:S08]  /*1cdd0*/  HMMA.16816.F32 R76, R28, R26.reuse, R76 ;  /* 0x0000001a1c4c723c */ /* 0x080ff0000000184c */
[C---:B------:R-:W-:Y:S01]  /*1cde0*/  HMMA.16816.F32 R80, R20.reuse, R26, R80 ;  /* 0x0000001a1450723c */ /* 0x040fe20000001850 */
[----:B------:R-:W4:Y:S07]  /*1cdf0*/  LDSM.16.MT88.4 R24, [R223+0x4080] ;  /* 0x00408000df18783b */ /* 0x000f2e0000004200 */
[-C--:B------:R-:W-:Y:S08]  /*1ce00*/  HMMA.16816.F32 R84, R20, R172.reuse, R84 ;  /* 0x000000ac1454723c */ /* 0x080ff00000001854 */
[C---:B------:R-:W-:Y:S08]  /*1ce10*/  HMMA.16816.F32 R88, R28.reuse, R172, R88 ;  /* 0x000000ac1c58723c */ /* 0x040ff00000001858 */
[-C--:B------:R-:W-:Y:S08]  /*1ce20*/  HMMA.16816.F32 R92, R28, R174.reuse, R92 ;  /* 0x000000ae1c5c723c */ /* 0x080ff0000000185c */
[C---:B------:R-:W-:Y:S04]  /*1ce30*/  HMMA.16816.F32 R96, R20.reuse, R174, R96 ;  /* 0x000000ae1460723c */ /* 0x040fe80000001860 */
[----:B---3--:R-:W-:Y:S04]  /*1ce40*/  FFMA.FTZ R166, R166, R185, R243 ;  /* 0x000000b9a6a67223 */ /* 0x008fe800000100f3 */
[-C--:B-1----:R-:W-:Y:S08]  /*1ce50*/  HMMA.16816.F32 R100, R20, R32.reuse, R100 ;  /* 0x000000201464723c */ /* 0x082ff00000001864 */
[C---:B------:R-:W-:Y:S01]  /*1ce60*/  HMMA.16816.F32 R104, R28.reuse, R32, R104 ;  /* 0x000000201c68723c */ /* 0x040fe20000001868 */
[----:B------:R1:W2:Y:S01]  /*1ce70*/  MUFU.EX2 R32, R2 ;  /* 0x0000000200207308 */ /* 0x0002a20000000800 */
[----:B------:R-:W3:Y:S06]  /*1ce80*/  LDL.LU R33, [R1+0x28] ;  /* 0x0000280001217983 */ /* 0x000eec0000300800 */
[-C--:B------:R-:W-:Y:S08]  /*1ce90*/  HMMA.16816.F32 R108, R28, R34.reuse, R108 ;  /* 0x000000221c6c723c */ /* 0x080ff0000000186c */
[C---:B------:R-:W-:Y:S08]  /*1cea0*/  HMMA.16816.F32 R112, R20.reuse, R34, R112 ;  /* 0x000000221470723c */ /* 0x040ff00000001870 */
[-C--:B----4-:R-:W-:Y:S01]  /*1ceb0*/  HMMA.16816.F32 R116, R20, R24.reuse, R116 ;  /* 0x000000181474723c */ /* 0x090fe20000001874 */
[----:B-1----:R-:W4:Y:S07]  /*1cec0*/  LDL.LU R2, [R1+0x2c] ;  /* 0x00002c0001027983 */ /* 0x002f2e0000300800 */
        /* <DEDUP_REMOVED lines=10> */
[----:B--2---:R-:W-:Y:S02]  /*1cf70*/  F2FP.PACK_AB R26, R45, R44 ;  /* 0x0000002c2d1a723e */ /* 0x004fe400000000ff */
[----:B------:R-:W-:Y:S03]  /*1cf80*/  F2FP.PACK_AB R27, R32, R46 ;  /* 0x0000002e201b723e */ /* 0x000fe600000000ff */
[-C--:B------:R-:W-:Y:S01]  /*1cf90*/  HMMA.16816.F32 R176, R20, R188.reuse, R4 ;  /* 0x000000bc14b0723c */ /* 0x080fe20000001804 */
[----:B------:R-:W2:Y:S07]  /*1cfa0*/  LDSM.16.MT88.4 R4, [R223+0x3080] ;  /* 0x00308000df04783b */ /* 0x000eae0000004200 */
[C---:B------:R-:W-:Y:S01]  /*1cfb0*/  HMMA.16816.F32 R180, R24.reuse, R188, R8 ;  /* 0x000000bc18b4723c */ /* 0x040fe20000001808 */
[----:B------:R-:W1:Y:S07]  /*1cfc0*/  LDSM.16.MT88.4 R8, [R221+0x4880] ;  /* 0x00488000dd08783b */ /* 0x000e6e0000004200 */
[-C--:B------:R-:W-:Y:S01]  /*1cfd0*/  HMMA.16816.F32 R184, R24, R190.reuse, R12 ;  /* 0x000000be18b8723c */ /* 0x080fe2000000180c */
[----:B------:R-:W1:Y:S07]  /*1cfe0*/  LDSM.16.MT88.4 R12, [R222+0x4880] ;  /* 0x00488000de0c783b */ /* 0x000e6e0000004200 */
[C---:B------:R-:W-:Y:S01]  /*1cff0*/  HMMA.16816.F32 R188, R20.reuse, R190, R16 ;  /* 0x000000be14bc723c */ /* 0x040fe20000001810 */
[----:B------:R-:W2:Y:S07]  /*1d000*/  LDSM.16.MT88.4 R16, [R224+0x4880] ;  /* 0x00488000e010783b */ /* 0x000eae0000004200 */
[-C--:B------:R-:W-:Y:S08]  /*1d010*/  HMMA.16816.F32 R132, R20, R36.reuse, R132 ;  /* 0x000000241484723c */ /* 0x080ff00000001884 */
[C---:B------:R-:W-:Y:S08]  /*1d020*/  HMMA.16816.F32 R136, R24.reuse, R36, R136 ;  /* 0x000000241888723c */ /* 0x040ff00000001888 */
[-C--:B------:R-:W-:Y:S08]  /*1d030*/  HMMA.16816.F32 R140, R24, R38.reuse, R140 ;  /* 0x00000026188c723c */ /* 0x080ff0000000188c */
[C---:B------:R-:W-:Y:S08]  /*1d040*/  HMMA.16816.F32 R144, R20.reuse, R38, R144 ;  /* 0x000000261490723c */ /* 0x040ff00000001890 */
[-C--:B-1----:R-:W-:Y:S08]  /*1d050*/  HMMA.16816.F32 R148, R20, R28.reuse, R148 ;  /* 0x0000001c1494723c */ /* 0x082ff00000001894 */
[C---:B------:R-:W-:Y:S08]  /*1d060*/  HMMA.16816.F32 R152, R24.reuse, R28, R152 ;  /* 0x0000001c1898723c */ /* 0x040ff00000001898 */
[-C--:B------:R-:W-:Y:S08]  /*1d070*/  HMMA.16816.F32 R156, R24, R30.reuse, R156 ;  /* 0x0000001e189c723c */ /* 0x080ff0000000189c */
[C---:B------:R-:W-:Y:S01]  /*1d080*/  HMMA.16816.F32 R160, R20.reuse, R30, R160 ;  /* 0x0000001e14a0723c */ /* 0x040fe200000018a0 */
[----:B------:R-:W1:Y:S07]  /*1d090*/  LDSM.16.MT88.4 R28, [R223+0x4880] ;  /* 0x00488000df1c783b */ /* 0x000e6e0000004200 */
[-C--:B--2---:R-:W-:Y:S08]  /*1d0a0*/  HMMA.16816.F32 R52, R20, R4.reuse, R52 ;  /* 0x000000041434723c */ /* 0x084ff00000001834 */
[C---:B------:R-:W-:Y:S07]  /*1d0b0*/  HMMA.16816.F32 R56, R24.reuse, R4, R56 ;  /* 0x000000041838723c */ /* 0x040fee0000001838 */
[----:B------:R-:W-:Y:S01]  /*1d0c0*/  FADD.FTZ R5, R247, R166 ;  /* 0x000000a6f7057221 */ /* 0x000fe20000010000 */
[-C--:B------:R-:W-:Y:S04]  /*1d0d0*/  HMMA.16816.F32 R60, R24, R6.reuse, R60 ;  /* 0x00000006183c723c */ /* 0x080fe8000000183c */
[----:B------:R-:W-:Y:S04]  /*1d0e0*/  FADD.FTZ R5, R249, R5 ;  /* 0x00000005f9057221 */ /* 0x000fe80000010000 */
[C---:B------:R-:W-:Y:S08]  /*1d0f0*/  HMMA.16816.F32 R64, R20.reuse, R6, R64 ;  /* 0x000000061440723c */ /* 0x040ff00000001840 */
[-C--:B------:R-:W-:Y:S08]  /*1d100*/  HMMA.16816.F32 R68, R20, R8.reuse, R68 ;  /* 0x000000081444723c */ /* 0x080ff00000001844 */
[C---:B------:R-:W-:Y:S07]  /*1d110*/  HMMA.16816.F32 R72, R24.reuse, R8, R72 ;  /* 0x000000081848723c */ /* 0x040fee0000001848 */
[----:B------:R-:W-:Y:S01]  /*1d120*/  FADD.FTZ R8, R244, R165 ;  /* 0x000000a5f4087221 */ /* 0x000fe20000010000 */
        /* <DEDUP_REMOVED lines=13> */
[C---:B------:R-:W-:Y:S04]  /*1d200*/  HMMA.16816.F32 R120, R24.reuse, R28, R120 ;  /* 0x0000001c1878723c */ /* 0x040fe80000001878 */
[----:B---3--:R-:W-:Y:S04]  /*1d210*/  FFMA.FTZ R164, R164, R33, R242 ;  /* 0x00000021a4a47223 */ /* 0x008fe800000100f2 */
[----:B------:R-:W-:Y:S01]  /*1d220*/  FADD.FTZ R4, R241, R164 ;  /* 0x000000a4f1047221 */ /* 0x000fe20000010000 */
[----:B------:R-:W-:Y:S01]  /*1d230*/  MOV R164, R167 ;  /* 0x000000a700a47202 */ /* 0x000fe20000000f00 */
[-C--:B------:R-:W-:Y:S03]  /*1d240*/  HMMA.16816.F32 R124, R24, R30.reuse, R124 ;  /* 0x0000001e187c723c */ /* 0x080fe6000000187c */
[----:B------:R-:W-:Y:S04]  /*1d250*/  FADD.FTZ R4, R219, R4 ;  /* 0x00000004db047221 */ /* 0x000fe80000010000 */
[----:B------:R-:W-:Y:S01]  /*1d260*/  FADD.FTZ R7, R218, R4 ;  /* 0x00000004da077221 */ /* 0x000fe20000010000 */
[----:B------:R-:W-:Y:S04]  /*1d270*/  HMMA.16816.F32 R128, R20, R30, R128 ;  /* 0x0000001e1480723c */ /* 0x000fe80000001880 */
[----:B------:R-:W-:Y:S02]  /*1d280*/  FADD.FTZ R4, R212, R8 ;  /* 0x00000008d4047221 */ /* 0x000fe40000010000 */
[----:B----4-:R-:W-:Y:S06]  /*1d290*/  FFMA.FTZ R0, R0, R2, R201 ;  /* 0x0000000200007223 */ /* 0x010fec00000100c9 */
        /* <DEDUP_REMOVED lines=43> */
.L_x_3114:
[----:B------:R-:W-:-:S13]  /*1d550*/  ISETP.GE.AND P0, PT, R238, UR7, PT ;  /* 0x00000007ee007c0c */ /* 0x000fda000bf06270 */
[----:B------:R-:W-:Y:S05]  /*1d560*/  @!P0 BRA `(.L_x_3116) ;  /* 0x0000440000008947 */ /* 0x000fea0003800000 */
[----:B------:R-:W2:Y:S01]  /*1d570*/  LDL.LU.64 R6, [R1+0x58] ;  /* 0x0000580001067983 */ /* 0x000ea20000300a00 */
[----:B------:R-:W-:Y:S02]  /*1d580*/  UMOV UR12, 0x5 ;  /* 0x00000005000c7882 */ /* 0x000fe40000000000 */
[----:B------:R-:W-:Y:S01]  /*1d590*/  ULDC.64 UR4, c[0x0][0x1e0] ;  /* 0x0000780000047ab9 */ /* 0x000fe20000000a00 */
[----:B------:R-:W3:Y:S04]  /*1d5a0*/  LDL.LU.64 R4, [R1+0x60] ;  /* 0x0000600001047983 */ /* 0x000ee80000300a00 */
[----:B------:R-:W4:Y:S01]  /*1d5b0*/  LDL R10, [R1+0x40] ;  /* 0x00004000010a7983 */ /* 0x000f220000100800 */
[----:B------:R-:W-:Y:S01]  /*1d5c0*/  IMAD.MOV.U32 R8, RZ, RZ, c[0x0][0x2c4] ;  /* 0x0000b100ff087624 */ /* 0x000fe200078e00ff */
[----:B------:R-:W-:Y:S01]  /*1d5d0*/  UIMAD.WIDE.U32 UR10, UR4, 0x20, URZ ;  /* 0x00000020040a78a5 */ /* 0x000fe2000f8e003f */
[----:B------:R-:W-:Y:S01]  /*1d5e0*/  IMAD.MOV.U32 R170, RZ, RZ, R3 ;  /* 0x000000ffffaa7224 */ /* 0x000fe200078e0003 */
[----:B------:R-:W-:Y:S01]  /*1d5f0*/  USHF.L.U32 UR6, UR5, 0x5, URZ ;  /* 0x0000000505067899 */ /* 0x000fe2000800063f */
[----:B------:R-:W-:Y:S01]  /*1d600*/  IMAD.MOV.U32 R165, RZ, RZ, R168 ;  /* 0x000000ffffa57224 */ /* 0x000fe200078e00a8 */
[----:B------:R-:W-:Y:S01]  /*1d610*/  ISETP.NE.AND P1, PT, R8, 0x1, PT ;  /* 0x000000010800780c */ /* 0x000fe20003f25270 */
[----:B------:R-:W-:Y:S01]  /*1d620*/  USHF.L.U64.HI UR12, UR4, UR12, UR5 ;  /* 0x0000000c040c7299 */ /* 0x000fe20008010205 */
[----:B------:R-:W-:Y:S01]  /*1d630*/  MOV R164, R169 ;  /* 0x000000a900a47202 */ /* 0x000fe20000000f00 */
[----:B------:R-:W-:Y:S01]  /*1d640*/  UMOV UR13, 0x30 ;  /* 0x00000030000d7882 */ /* 0x000fe20000000000 */
[----:B------:R-:W-:Y:S01]  /*1d650*/  MOV R166, R167 ;  /* 0x000000a700a67202 */ /* 0x000fe20000000f00 */
[----:B------:R-:W-:-:S02]  /*1d660*/  ULDC.64 UR4, c[0x0][0x208] ;  /* 0x0000820000047ab9 */ /* 0x000fc40000000a00 */
[----:B------:R-:W-:Y:S02]  /*1d670*/  UIADD3 UR16, UP0, UR9, 0x80, URZ ;  /* 0x0000008009107890 */ /* 0x000fe4000ff1e03f */
[----:B------:R-:W-:Y:S02]  /*1d680*/  ULDC UR17, c[0x0][0x208] ;  /* 0x0000820000117ab9 */ /* 0x000fe40000000800 */
[----:B------:R-:W-:Y:S02]  /*1d690*/  UIMAD.WIDE.U32 UR18, UR13, UR4, URZ ;  /* 0x000000040d1272a5 */ /* 0x000fe4000f8e003f */
[----:B------:R-:W-:Y:S02]  /*1d6a0*/  UIMAD UR18, UR13, UR5, URZ ;  /* 0x000000050d1272a4 */ /* 0x000fe4000f8e023f */
[----:B------:R-:W-:Y:S02]  /*1d6b0*/  UIMAD UR17, UR13, UR17, URZ ;  /* 0x000000110d1172a4 */ /* 0x000fe4000f8e023f */
[----:B------:R-:W-:-:S02]  /*1d6c0*/  UIADD3.X UR13, URZ, UR8, URZ, UP0, !UPT ;  /* 0x000000083f0d7290 */ /* 0x000fc400087fe43f */
[----:B------:R-:W-:Y:S02]  /*1d6d0*/  UIADD3 UR6, UR11, UR6, URZ ;  /* 0x000000060b067290 */ /* 0x000fe4000fffe03f */
[----:B------:R-:W-:Y:S02]  /*1d6e0*/  UIADD3 UR10, UP0, UR10, 0x80, URZ ;  /* 0x000000800a0a7890 */ /* 0x000fe4000ff1e03f */
[----:B------:R-:W-:Y:S02]  /*1d6f0*/  ULDC UR4, c[0x0][0x324] ;  /* 0x0000c90000047ab9 */ /* 0x000fe40000000800 */
[----:B------:R-:W-:Y:S02]  /*1d700*/  ULDC UR5, c[0x0][0x1e0] ;  /* 0x0000780000057ab9 */ /* 0x000fe40000000800 */
[----:B------:R-:W-:Y:S02]  /*1d710*/  ULOP3.LUT UR4, URZ, UR4, URZ, 0x33, !UPT ;  /* 0x000000043f047292 */ /* 0x000fe4000f8e333f */
[----:B------:R-:W-:-:S02]  /*1d720*/  USHF.L.U32 UR5, UR5, 0x5, URZ ;  /* 0x0000000505057899 */ /* 0x000fc4000800063f */
[----:B------:R-:W-:Y:S02]  /*1d730*/  UIADD3 UR18, UR19, UR18, URZ ;  /* 0x0000001213127290 */ /* 0x000fe4000fffe03f */
[----:B------:R-:W-:Y:S01]  /*1d740*/  UIADD3.X UR6, URZ, UR6, URZ, UP0, !UPT ;  /* 0x000000063f067290 */ /* 0x000fe200087fe43f */
[----:B--2---:R-:W-:Y:S02]  /*1d750*/  MOV R3, R7 ;  /* 0x0000000700037202 */ /* 0x004fe40000000f00 */
[----:B---3--:R-:W-:Y:S02]  /*1d760*/  IADD3 R8, P0, R4, 0x40, RZ ;  /* 0x0000004004087810 */ /* 0x008fe40007f1e0ff */
[----:B------:R-:W-:Y:S01]  /*1d770*/  MOV R2, R4 ;  /* 0x0000000400027202 */ /* 0x000fe20000000f00 */
[----:B----4-:R-:W-:-:S04]  /*1d780*/  @P1 IMAD.HI.U32 R0, R10, c[0x0][0x2c8], RZ ;  /* 0x0000b2000a001a27 */ /* 0x010fc800078e00ff */
[----:B------:R-:W-:Y:S01]  /*1d790*/  IMAD.X R9, RZ, RZ, R7, P0 ;  /* 0x000000ffff097224 */ /* 0x000fe200000e0607 */
[----:B------:R1:W-:Y:S04]  /*1d7a0*/  @P1 STL [R1], R0 ;  /* 0x0000000001001387 */ /* 0x0003e80000100800 */
[----:B------:R1:W-:Y:S04]  /*1d7b0*/  STL.64 [R1+0x10], R2 ;  /* 0x0000100201007387 */ /* 0x0003e80000100a00 */
[----:B------:R1:W-:Y:S02]  /*1d7c0*/  STL.64 [R1+0x8], R8 ;  /* 0x0000080801007387 */ /* 0x0003e40000100a00 */
.L_x_3133:
[----:B-12---:R-:W2:Y:S01]  /*1d7d0*/  LDL R0, [R1+0x38] ;  /* 0x0000380001007983 */ /* 0x006ea20000100800 */
[----:B------:R-:W-:Y:S04]  /*1d7e0*/  DEPBAR.LE SB0, 0x0 ;  /* 0x000080000000791a */ /* 0x000fe80000000000 */
[----:B------:R-:W3:Y:S01]  /*1d7f0*/  LDL.64 R40, [R1+0x10] ;  /* 0x0000100001287983 */ /* 0x000ee20000100a00 */
[----:B------:R-:W-:Y:S01]  /*1d800*/  SHF.R.S32.HI R2, RZ, 0x1f, R238 ;  /* 0x0000001fff027819 */ /* 0x000fe200000114ee */
[----:B------:R-:W-:Y:S03]  /*1d810*/  IMAD.MOV.U32 R171, RZ, RZ, c[0x0][0x2c4] ;  /* 0x0000b100ffab7624 */ /* 0x000fe600078e00ff */
[----:B------:R-:W4:Y:S05]  /*1d820*/  LDL.64 R168, [R1+0x8] ;  /* 0x0000080001a87983 */ /* 0x000f2a0000100a00 */
[----:B------:R-:W-:Y:S01]  /*1d830*/  BAR.SYNC.DEFER_BLOCKING 0x0 ;  /* 0x0000000000007b1d */ /* 0x000fe20000010000 */
[----:B------:R-:W-:Y:S05]  /*1d840*/  ISETP.NE.AND P5, PT, R171, 0x1, PT ;  /* 0x00000001ab00780c */ /* 0x000fea0003fa5270 */
[----:B-----5:R-:W-:Y:S05]  /*1d850*/  LDSM.16.M88.4 R48, [R227+0x8080] ;  /* 0x00808000e330783b */ /* 0x020fea0000000200 */
[----:B------:R-:W1:Y:S05]  /*1d860*/  LDSM.16.M88.4 R16, [R220+0x5080] ;  /* 0x00508000dc10783b */ /* 0x000e6a0000000200 */
[----:B------:R-:W1:Y:S05]  /*1d870*/  LDSM.16.M88.4 R44, [R227+0xa080] ;  /* 0x00a08000e32c783b */ /* 0x000e6a0000000200 */
[----:B------:R-:W1:Y:S05]  /*1d880*/  LDSM.16.M88.4 R32, [R220+0x5880] ;  /* 0x00588000dc20783b */ /* 0x000e6a0000000200 */
[----:B------:R-:W4:Y:S05]  /*1d890*/  LDL.64 R244, [R1+0x48] ;  /* 0x0000480001f47983 */ /* 0x000f2a0000100a00 */
[----:B------:R-:W1:Y:S05]  /*1d8a0*/  LDSM.16.M88.4 R172, [R220+0x6080] ;  /* 0x00608000dcac783b */ /* 0x000e6a0000000200 */
[----:B------:R-:W4:Y:S05]  /*1d8b0*/  LDL.64 R242, [R1+0x50] ;  /* 0x0000500001f27983 */ /* 0x000f2a0000100a00 */
[----:B------:R-:W-:Y:S05]  /*1d8c0*/  LDSM.16.M88.4 R192, [R229+0x8080] ;  /* 0x00808000e5c0783b */ /* 0x000fea0000000200 */
[----:B------:R-:W4:Y:S01]  /*1d8d0*/  LDL R241, [R1] ;  /* 0x0000000001f17983 */ /* 0x000f220000100800 */
[-C--:B-1----:R-:W-:Y:S04]  /*1d8e0*/  HMMA.16816.F32 R4, R48, R16.reuse, RZ ;  /* 0x000000103004723c */ /* 0x082fe800000018ff */
[----:B------:R-:W1:Y:S05]  /*1d8f0*/  LDSM.16.M88.4 R196, [R231] ;  /* 0x00000000e7c4783b */ /* 0x000e6a0000000200 */
[----:B------:R1:W4:Y:S01]  /*1d900*/  LDL R171, [R1+0x40] ;  /* 0x0000400001ab7983 */ /* 0x0003220000100800 */
[C---:B------:R-:W-:Y:S04]  /*1d910*/  HMMA.16816.F32 R8, R44.reuse, R16, RZ ;  /* 0x000000102c08723c */ /* 0x040fe800000018ff */
[----:B------:R-:W1:Y:S04]  /*1d920*/  LDSM.16.M88.4 R200, [R229+0xa080] ;  /* 0x00a08000e5c8783b */ /* 0x000e680000000200 */
[-C--:B------:R-:W-:Y:S01]  /*1d930*/  HMMA.16816.F32 R12, R44, R18.reuse, RZ ;  /* 0x000000122c0c723c */ /* 0x080fe200000018ff */
[----:B------:R-:W4:Y:S05]  /*1d940*/  LDL R240, [R1+0x30] ;  /* 0x0000300001f07983 */ /* 0x000f2a0000100800 */
[----:B------:R-:W1:Y:S02]  /*1d950*/  LDSM.16.M88.4 R204, [R237] ;  /* 0x00000000edcc783b */ /* 0x000e640000000200 */
[C---:B------:R-:W-:Y:S03]  /*1d960*/  HMMA.16816.F32 R16, R48.reuse, R18, RZ ;  /* 0x000000123010723c */ /* 0x040fe600000018ff */
[----:B------:R-:W1:Y:S05]  /*1d970*/  LDSM.16.M88.4 R208, [R236] ;  /* 0x00000000ecd0783b */ /* 0x000e6a0000000200 */
[-C--:B------:R-:W-:Y:S08]  /*1d980*/  HMMA.16816.F32 R20, R48, R32.reuse, RZ ;  /* 0x000000203014723c */ /* 0x080ff000000018ff */
[C---:B------:R-:W-:Y:S08]  /*1d990*/  HMMA.16816.F32 R24, R44.reuse, R32, RZ ;  /* 0x000000202c18723c */ /* 0x040ff000000018ff */
[-C--:B------:R-:W-:Y:S08]  /*1d9a0*/  HMMA.16816.F32 R28, R44, R34.reuse, RZ ;  /* 0x000000222c1c723c */ /* 0x080ff000000018ff */
[C---:B------:R-:W-:Y:S08]  /*1d9b0*/  HMMA.16816.F32 R32, R48.reuse, R34, RZ ;  /* 0x000000223020723c */ /* 0x040ff000000018ff */
[-C--:B------:R-:W-:Y:S01]  /*1d9c0*/  HMMA.16816.F32 R36, R48, R172.reuse, RZ ;  /* 0x000000ac3024723c */ /* 0x080fe200000018ff */
[C---:B--2---:R-:W-:Y:S02]  /*1d9d0*/  LOP3.LUT P4, RZ, R0.reuse, 0x40, RZ, 0xc0, !PT ;  /* 0x0000004000ff7812 */ /* 0x044fe4000788c0ff */
[----:B------:R-:W-:Y:S01]  /*1d9e0*/  LOP3.LUT P3, RZ, R0, 0x80, RZ, 0xc0, !PT ;  /* 0x0000008000ff7812 */ /* 0x000fe2000786c0ff */
[----:B------:R-:W-:Y:S04]  /*1d9f0*/  IMAD R0, R238, UR18, RZ ;  /* 0x00000012ee007c24 */ /* 0x000fe8000f8e02ff */
[----:B------:R-:W-:Y:S04]  /*1da00*/  IMAD R0, R2, UR17, R0 ;  /* 0x0000001102007c24 */ /* 0x000fe8000f8e0200 */
[C---:B---3--:R-:W-:Y:S02]  /*1da10*/  IMAD.WIDE.U32 R2, R238.reuse, UR17, R40 ;  /* 0x00000011ee027c25 */ /* 0x048fe4000f8e0028 */
[C---:B------:R-:W-:Y:S02]  /*1da20*/  HMMA.16816.F32 R40, R44.reuse, R172, RZ ;  /* 0x000000ac2c28723c */ /* 0x040fe400000018ff */
[----:B------:R-:W-:Y:S05]  /*1da30*/  IMAD.IADD R3, R3, 0x1, R0 ;  /* 0x0000000103037824 */ /* 0x000fea00078e0200 */
[----:B----4-:R-:W-:Y:S01]  /*1da40*/  IMAD.WIDE.U32 R172, R238, UR17, R168 ;  /* 0x00000011eeac7c25 */ /* 0x010fe2000f8e00a8 */
[-C--:B------:R-:W-:Y:S01]  /*1da50*/  HMMA.16816.F32 R44, R44, R174.reuse, RZ ;  /* 0x000000ae2c2c723c */ /* 0x080fe200000018ff */
[----:B------:R-:W-:Y:S03]  /*1da60*/  LEA R168, P1, R2, c[0x0][0x1f8], 0x1 ;  /* 0x00007e0002a87a11 */ /* 0x000fe600078208ff */
[----:B------:R-:W-:Y:S01]  /*1da70*/  LEA R212, P0, R172, c[0x0][0x1f8], 0x1 ;  /* 0x00007e00acd47a11 */ /* 0x000fe200078008ff */
[----:B------:R-:W-:Y:S01]  /*1da80*/  IMAD.IADD R0, R0, 0x1, R173 ;  /* 0x0000000100007824 */ /* 0x000fe200078e02ad */
[----:B------:R-:W-:Y:S02]  /*1da90*/  LEA.HI.X R169, R2, c[0x0][0x1fc], R3, 0x1, P1 ;  /* 0x00007f0002a97a11 */ /* 0x000fe400008f0c03 */
[----:B------:R-:W-:Y:S03]  /*1daa0*/  HMMA.16816.F32 R48, R48, R174, RZ ;  /* 0x000000ae3030723c */ /* 0x000fe600000018ff */
[----:B------:R-:W-:Y:S01]  /*1dab0*/  @!PT LDS RZ, [RZ] ;  /* 0x00000000fffff984 */ /* 0x000fe20000000800 */
[----:B------:R-:W-:Y:S01]  /*1dac0*/  @!PT LDS RZ, [RZ] ;  /* 0x00000000fffff984 */ /* 0x000fe20000000800 */
[----:B------:R-:W-:Y:S01]  /*1dad0*/  @!PT LDS RZ, [RZ] ;  /* 0x00000000fffff984 */ /* 0x000fe20000000800 */
[----:B------:R2:W-:Y:S01]  /*1dae0*/  LDGSTS.E.BYPASS.LTC128B.128 [R239+0x2080], [R168.64], !P4 ;  /* 0x02080000a8ef7fae */ /* 0x0005e2000e101d4e */
[----:B------:R-:W-:Y:S02]  /*1daf0*/  LEA.HI.X R213, R172, c[0x0][0x1fc], R0, 0x1, P0 ;  /* 0x00007f00acd57a11 */ /* 0x000fe400000f0c00 */
[----:B------:R-:W-:Y:S02]  /*1db00*/  IADD3 R2, P0, R168, UR9, RZ ;  /* 0x00000009a8027c10 */ /* 0x000fe4000ff1e0ff */
[-C--:B-1----:R-:W-:Y:S01]  /*1db10*/  HMMA.16816.F32 R4, R192, R196.reuse, R4 ;  /* 0x000000c4c004723c */ /* 0x082fe20000001804 */
[----:B------:R1:W-:Y:S04]  /*1db20*/  LDGSTS.E.BYPASS.LTC128B.128 [R239+0x3880], [R212.64], !P3 ;  /* 0x03880000d4ef7fae */ /* 0x0003e8000d901d4e */
[----:B------:R-:W-:Y:S02]  /*1db30*/  IADD3.X R3, R169, UR8, RZ, P0, !PT ;  /* 0x00000008a9037c10 */ /* 0x000fe400087fe4ff */
[C---:B------:R-:W-:Y:S01]  /*1db40*/  IADD3 R172, P1, R2.reuse, UR9, RZ ;  /* 0x0000000902ac7c10 */ /* 0x040fe2000ff3e0ff */
[C---:B------:R-:W-:Y:S02]  /*1db50*/  HMMA.16816.F32 R8, R200.reuse, R196, R8 ;  /* 0x000000c4c808723c */ /* 0x040fe40000001808 */
[----:B------:R3:W-:Y:S02]  /*1db60*/  LDGSTS.E.BYPASS.LTC128B.128 [R239+0x2880], [R2.64], !P4 ;  /* 0x0288000002ef7fae */ /* 0x0007e4000e101d4e */
[C---:B------:R-:W-:Y:S03]  /*1db70*/  IADD3.X R173, R3.reuse, UR8, RZ, P1, !PT ;  /* 0x0000000803ad7c10 */ /* 0x040fe60008ffe4ff */
[----:B------:R3:W-:Y:S01]  /*1db80*/  LDGSTS.E.BYPASS.LTC128B.128 [R239+0x4080], [R2.64+0x80], !P3 ;  /* 0x0408008002ef7fae */ /* 0x0007e2000d901d4e */
[-C--:B------:R-:W-:Y:S04]  /*1db90*/  HMMA.16816.F32 R12, R200, R198.reuse, R12 ;  /* 0x000000c6c80c723c */ /* 0x080fe8000000180c */
[----:B------:R4:W-:Y:S01]  /*1dba0*/  LDGSTS.E.BYPASS.LTC128B.128 [R239+0x3080], [R172.64], !P4 ;  /* 0x03080000acef7fae */ /* 0x0009e2000e101d4e */
[----:B--2---:R-:W-:Y:S03]  /*1dbb0*/  IADD3 R168, P0, R2, UR16, RZ ;  /* 0x0000001002a87c10 */ /* 0x004fe6000ff1e0ff */
[C---:B------:R-:W-:Y:S04]  /*1dbc0*/  HMMA.16816.F32 R16, R192.reuse, R198, R16 ;  /* 0x000000c6c010723c */ /* 0x040fe80000001810 */
[----:B------:R-:W-:Y:S02]  /*1dbd0*/  IADD3.X R169, R3, UR13, RZ, P0, !PT ;  /* 0x0000000d03a97c10 */ /* 0x000fe400087fe4ff */
[C---:B------:R-:W-:Y:S02]  /*1dbe0*/  ISETP.GT.AND P0, PT, R238.reuse, UR7, PT ;  /* 0x00000007ee007c0c */ /* 0x040fe4000bf04270 */
[-C--:B------:R-:W-:Y:S01]  /*1dbf0*/  HMMA.16816.F32 R20, R192, R204.reuse, R20 ;  /* 0x000000ccc014723c */ /* 0x080fe20000001814 */
[----:B------:R2:W-:Y:S05]  /*1dc00*/  LDGSTS.E.BYPASS.LTC128B.128 [R239+0x4880], [R168.64], !P3 ;  /* 0x04880000a8ef7fae */ /* 0x0005ea000d901d4e */
[----:B-1----:R-:W-:Y:S02]  /*1dc10*/  LDSM.16.M88.4 R212, [R226+0x5080] ;  /* 0x00508000e2d4783b */ /* 0x002fe40000000200 */
[C---:B------:R-:W-:Y:S03]  /*1dc20*/  HMMA.16816.F32 R24, R200.reuse, R204, R24 ;  /* 0x000000ccc818723c */ /* 0x040fe60000001818 */
[----:B------:R-:W0:Y:S01]  /*1dc30*/  LDGDEPBAR ;  /* 0x00000000000079af */ /* 0x000e220000000000 */
[----:B------:R-:W-:Y:S01]  /*1dc40*/  @P0 IADD3 R0, R238, -0x1, RZ ;  /* 0xffffffffee000810 */ /* 0x000fe20007ffe0ff */
[----:B---3--:R-:W-:Y:S03]  /*1dc50*/  @P0 IMAD.MOV.U32 R3, RZ, RZ, R245 ;  /* 0x000000ffff030224 */ /* 0x008fe600078e00f5 */
[-C--:B------:R-:W-:Y:S01]  /*1dc60*/  HMMA.16816.F32 R28, R200, R206.reuse, R28 ;  /* 0x000000cec81c723c */ /* 0x080fe2000000181c */
[----:B----4-:R-:W1:Y:S03]  /*1dc70*/  LDSM.16.M88.4 R172, [R228+0x8080] ;  /* 0x00808000e4ac783b */ /* 0x010e660000000200 */
[----:B------:R-:W-:Y:S02]  /*1dc80*/  @P0 SHF.R.S32.HI R2, RZ, 0x1f, R0 ;  /* 0x0000001fff020819 */ /* 0x000fe40000011400 */
[----:B------:R-:W3:Y:S01]  /*1dc90*/  LDSM.16.M88.4 R216, [R228+0xa080] ;  /* 0x00a08000e4d8783b */ /* 0x000ee20000000200 */
[----:B------:R-:W-:Y:S01]  /*1dca0*/  @P5 SHF.R.U32.HI R171, RZ, c[0x0][0x2cc], R241 ;  /* 0x0000b300ffab5a19 */ /* 0x000fe200000116f1 */
[C---:B------:R-:W-:Y:S01]  /*1dcb0*/  HMMA.16816.F32 R32, R192.reuse, R206, R32 ;  /* 0x000000cec020723c */ /* 0x040fe20000001820 */
[----:B------:R-:W-:Y:S02]  /*1dcc0*/  IMAD.MOV.U32 R241, RZ, RZ, c[0x0][0x32c] ;  /* 0x0000cb00fff17624 */ /* 0x000fe400078e00ff */
[----:B------:R-:W4:Y:S01]  /*1dcd0*/  LDSM.16.M88.4 R196, [R226+0x5880] ;  /* 0x00588000e2c4783b */ /* 0x000f220000000200 */
[----:B--2---:R-:W-:Y:S04]  /*1dce0*/  @P0 IMAD.WIDE.U32 R168, R0, c[0x0][0x1e0], RZ ;  /* 0x0000780000a80a25 */ /* 0x004fe800078e00ff */
[-C--:B------:R-:W-:Y:S01]  /*1dcf0*/  HMMA.16816.F32 R36, R192, R208.reuse, R36 ;  /* 0x000000d0c024723c */ /* 0x080fe20000001824 */
[----:B------:R-:W-:Y:S03]  /*1dd00*/  LDSM.16.M88.4 R204, [R225] ;  /* 0x00000000e1cc783b */ /* 0x000fe60000000200 */
[----:B------:R-:W-:Y:S04]  /*1dd10*/  @P0 IMAD R2, R2, c[0x0][0x1e0], RZ ;  /* 0x0000780002020a24 */ /* 0x000fe800078e02ff */
[C---:B------:R-:W-:Y:S04]  /*1dd20*/  HMMA.16816.F32 R40, R200.reuse, R208, R40 ;  /* 0x000000d0c828723c */ /* 0x040fe80000001828 */
[----:B------:R-:W-:Y:S04]  /*1dd30*/  @P0 IMAD R2, R0, c[0x0][0x1e4], R2 ;  /* 0x0000790000020a24 */ /* 0x000fe800078e0202 */
[-C--:B------:R-:W-:Y:S01]  /*1dd40*/  HMMA.16816.F32 R44, R200, R210.reuse, R44 ;  /* 0x000000d2c82c723c */ /* 0x080fe2000000182c */
[----:B------:R-:W2:Y:S03]  /*1dd50*/  LDSM.16.M88.4 R200, [R226+0x6080] ;  /* 0x00608000e2c8783b */ /* 0x000ea60000000200 */
[----:B------:R-:W-:Y:S02]  /*1dd60*/  @P0 IMAD.IADD R0, R169, 0x1, R2 ;  /* 0x00000001a9000824 */ /* 0x000fe400078e0202 */
[----:B------:R-:W-:Y:S02]  /*1dd70*/  @P0 IMAD.MOV.U32 R2, RZ, RZ, R242 ;  /* 0x000000ffff020224 */ /* 0x000fe400078e00f2 */
[----:B------:R-:W-:Y:S01]  /*1dd80*/  HMMA.16816.F32 R48, R192, R210, R48 ;  /* 0x000000d2c030723c */ /* 0x000fe20000001830 */
[----:B------:R-:W2:Y:S03]  /*1dd90*/  LDSM.16.M88.4 R192, [R230+0x8080] ;  /* 0x00808000e6c0783b */ /* 0x000ea60000000200 */
[----:B------:R-:W-:Y:S02]  /*1dda0*/  @P0 IMAD.WIDE.U32 R2, R168, 0x30, R2 ;  /* 0x00000030a8020825 */ /* 0x000fe400078e0002 */
[----:B------:R-:W2:Y:S02]  /*1ddb0*/  LDSM.16.M88.4 R208, [R230+0xa080] ;  /* 0x00a08000e6d0783b */ /* 0x000ea40000000200 */
[-C--:B-1----:R-:W-:Y:S05]  /*1ddc0*/  HMMA.16816.F32 R4, R172, R212.reuse, R4 ;  /* 0x000000d4ac04723c */ /* 0x082fea0000001804 */
[----:B------:R-:W-:Y:S03]  /*1ddd0*/  @P0 IMAD R0, R0, 0x30, RZ ;  /* 0x0000003000000824 */ /* 0x000fe600078e02ff */
[C---:B---3--:R-:W-:Y:S04]  /*1dde0*/  HMMA.16816.F32 R8, R216.reuse, R212, R8 ;  /* 0x000000d4d808723c */ /* 0x048fe80000001808 */
[----:B------:R-:W-:Y:S02]  /*1ddf0*/  @P0 IMAD.IADD R167, R3, 0x1, R0 ;  /* 0x0000000103a70824 */ /* 0x000fe400078e0200 */
[C---:B------:R-:W-:Y:S02]  /*1de00*/  @P0 IMAD.SHL.U32 R0, R2.reuse, 0x2, RZ ;  /* 0x0000000202000824 */ /* 0x040fe400078e00ff */
[-C--:B------:R-:W-:Y:S04]  /*1de10*/  HMMA.16816.F32 R12, R216, R214.reuse, R12 ;  /* 0x000000d6d80c723c */ /* 0x080fe8000000180c */
[----:B------:R-:W-:Y:S02]  /*1de20*/  @P0 SHF.L.U64.HI R167, R2, 0x1, R167 ;  /* 0x0000000102a70819 */ /* 0x000fe400000102a7 */
[C---:B------:R-:W-:Y:S02]  /*1de30*/  @P0 IADD3 R2, P1, R0.reuse, c[0x0][0x1c8], RZ ;  /* 0x0000720000020a10 */ /* 0x040fe40007f3e0ff */
[C---:B------:R-:W-:Y:S01]  /*1de40*/  HMMA.16816.F32 R16, R172.reuse, R214, R16 ;  /* 0x000000d6ac10723c */ /* 0x040fe20000001810 */
[----:B------:R-:W1:Y:S03]  /*1de50*/  LDSM.16.M88.4 R212, [R225+0x800] ;  /* 0x00080000e1d4783b */ /* 0x000e660000000200 */
[----:B------:R-:W-:Y:S02]  /*1de60*/  @P0 IADD3.X R3, R167, c[0x0][0x1cc], RZ, P1, !PT ;  /* 0x00007300a7030a10 */ /* 0x000fe40000ffe4ff */
[----:B------:R-:W-:Y:S02]  /*1de70*/  @P0 IADD3 R0, P2, R0, 0x80, RZ ;  /* 0x0000008000000810 */ /* 0x000fe40007f5e0ff */
[-C--:B----4-:R-:W-:Y:S04]  /*1de80*/  HMMA.16816.F32 R20, R172, R196.reuse, R20 ;  /* 0x000000c4ac14723c */ /* 0x090fe80000001814 */
[----:B------:R-:W-:Y:S04]  /*1de90*/  @P0 IADD3 R168, P1, R0, c[0x0][0x1c8], RZ ;  /* 0x0000720000a80a10 */ /* 0x000fe80007f3e0ff */
[C---:B------:R-:W-:Y:S04]  /*1dea0*/  HMMA.16816.F32 R24, R216.reuse, R196, R24 ;  /* 0x000000c4d818723c */ /* 0x040fe80000001818 */
[----:B------:R-:W-:Y:S04]  /*1deb0*/  @P0 IADD3.X R169, RZ, c[0x0][0x1cc], R167, P1, P2 ;  /* 0x00007300ffa90a10 */ /* 0x000fe80000fe44a7 */
[-C--:B------:R-:W-:Y:S08]  /*1dec0*/  HMMA.16816.F32 R28, R216, R198.reuse, R28 ;  /* 0x000000c6d81c723c */ /* 0x080ff0000000181c */
[C---:B------:R-:W-:Y:S01]  /*1ded0*/  HMMA.16816.F32 R32, R172.reuse, R198, R32 ;  /* 0x000000c6ac20723c */ /* 0x040fe20000001820 */
[----:B------:R-:W3:Y:S07]  /*1dee0*/  LDSM.16.M88.4 R196, [R225+0x1000] ;  /* 0x00100000e1c4783b */ /* 0x000eee0000000200 */
[-C--:B--2---:R-:W-:Y:S08]  /*1def0*/  HMMA.16816.F32 R36, R172, R200.reuse, R36 ;  /* 0x000000c8ac24723c */ /* 0x084ff00000001824 */
[C---:B------:R-:W-:Y:S08]  /*1df00*/  HMMA.16816.F32 R40, R216.reuse, R200, R40 ;  /* 0x000000c8d828723c */ /* 0x040ff00000001828 */
[-C--:B------:R-:W-:Y:S01]  /*1df10*/  HMMA.16816.F32 R44, R216, R202.reuse, R44 ;  /* 0x000000cad82c723c */ /* 0x080fe2000000182c */
[----:B------:R-:W-:Y:S07]  /*1df20*/  LDSM.16.M88.4 R216, [R227+0xe080] ;  /* 0x00e08000e3d8783b */ /* 0x000fee0000000200 */
[----:B------:R-:W-:Y:S01]  /*1df30*/  HMMA.16816.F32 R48, R172, R202, R48 ;  /* 0x000000caac30723c */ /* 0x000fe20000001830 */
[----:B------:R-:W-:Y:S05]  /*1df40*/  LDSM.16.M88.4 R172, [R227+0xc080] ;  /* 0x00c08000e3ac783b */ /* 0x000fea0000000200 */
[----:B------:R-:W2:Y:S02]  /*1df50*/  LDSM.16.M88.4 R200, [R220+0x6880] ;  /* 0x00688000dcc8783b */ /* 0x000ea40000000200 */
[-C--:B------:R-:W-:Y:S08]  /*1df60*/  HMMA.16816.F32 R4, R192, R204.reuse, R4 ;  /* 0x000000ccc004723c */ /* 0x080ff00000001804 */
        /* <DEDUP_REMOVED lines=14> */
[----:B------:R-:W-:Y:S05]  /*1e050*/  LDSM.16.M88.4 R192, [R229+0xc080] ;  /* 0x00c08000e5c0783b */ /* 0x000fea0000000200 */
[----:B------:R-:W3:Y:S02]  /*1e060*/  LDSM.16.M88.4 R196, [R235] ;  /* 0x00000000ebc4783b */ /* 0x000ee40000000200 */
[-C--:B--2---:R-:W-:Y:S08]  /*1e070*/  HMMA.16816.F32 R4, R172, R200.reuse, R4 ;  /* 0x000000c8ac04723c */ /* 0x084ff00000001804 */
[C---:B------:R-:W-:Y:S08]  /*1e080*/  HMMA.16816.F32 R8, R216.reuse, R200, R8 ;  /* 0x000000c8d808723c */ /* 0x040ff00000001808 */
[-C--:B------:R-:W-:Y:S08]  /*1e090*/  HMMA.16816.F32 R12, R216, R202.reuse, R12 ;  /* 0x000000cad80c723c */ /* 0x080ff0000000180c */
[C---:B------:R-:W-:Y:S01]  /*1e0a0*/  HMMA.16816.F32 R16, R172.reuse, R202, R16 ;  /* 0x000000caac10723c */ /* 0x040fe20000001810 */
[----:B------:R-:W2:Y:S07]  /*1e0b0*/  LDSM.16.M88.4 R200, [R234] ;  /* 0x00000000eac8783b */ /* 0x000eae0000000200 */
[-C--:B----4-:R-:W-:Y:S08]  /*1e0c0*/  HMMA.16816.F32 R20, R172, R204.reuse, R20 ;  /* 0x000000ccac14723c */ /* 0x090ff00000001814 */
[C---:B------:R-:W-:Y:S08]  /*1e0d0*/  HMMA.16816.F32 R24, R216.reuse, R204, R24 ;  /* 0x000000ccd818723c */ /* 0x040ff00000001818 */
[-C--:B------:R-:W-:Y:S08]  /*1e0e0*/  HMMA.16816.F32 R28, R216, R206.reuse, R28 ;  /* 0x000000ced81c723c */ /* 0x080ff0000000181c */
[C---:B------:R-:W-:Y:S01]  /*1e0f0*/  HMMA.16816.F32 R32, R172.reuse, R206, R32 ;  /* 0x000000ceac20723c */ /* 0x040fe20000001820 */
[----:B------:R-:W4:Y:S07]  /*1e100*/  LDSM.16.M88.4 R204, [R233] ;  /* 0x00000000e9cc783b */ /* 0x000f2e0000000200 */
        /* <DEDUP_REMOVED lines=22> */
[----:B------:R-:W-:Y:S05]  /*1e270*/  LDSM.16.M88.4 R192, [R230+0xc080] ;  /* 0x00c08000e6c0783b */ /* 0x000fea0000000200 */
[----:B------:R-:W4:Y:S02]  /*1e280*/  LDSM.16.M88.4 R204, [R225+0x1800] ;  /* 0x00180000e1cc783b */ /* 0x000f240000000200 */
        /* <DEDUP_REMOVED lines=9> */
[----:B------:R-:W3:Y:S07]  /*1e320*/  LDL R198, [R1+0x1c] ;  /* 0x00001c0001c67983 */ /* 0x000eee0000100800 */
[-C--:B--2---:R-:W-:Y:S08]  /*1e330*/  HMMA.16816.F32 R36, R172, R200.reuse, R36 ;  /* 0x000000c8ac24723c */ /* 0x084ff00000001824 */
[C---:B------:R-:W-:Y:S08]  /*1e340*/  HMMA.16816.F32 R40, R216.reuse, R200, R40 ;  /* 0x000000c8d828723c */ /* 0x040ff00000001828 */
[-C--:B------:R-:W-:Y:S01]  /*1e350*/  HMMA.16816.F32 R44, R216, R202.reuse, R44 ;  /* 0x000000cad82c723c */ /* 0x080fe2000000182c */
[----:B------:R-:W2:Y:S07]  /*1e360*/  LDL R219, [R1+0x34] ;  /* 0x0000340001db7983 */ /* 0x000eae0000100800 */
[----:B------:R-:W-:Y:S01]  /*1e370*/  HMMA.16816.F32 R48, R172, R202, R48 ;  /* 0x000000caac30723c */ /* 0x000fe20000001830 */
[----:B------:R-:W1:Y:S01]  /*1e380*/  LDSM.16.M88.4 R172, [R225+0x2800] ;  /* 0x00280000e1ac783b */ /* 0x000e620000000200 */
[----:B------:R-:W-:Y:S04]  /*1e390*/  DEPBAR.LE SB0, 0x0 ;  /* 0x000080000000791a */ /* 0x000fe80000000000 */
[----:B------:R-:W-:Y:S02]  /*1e3a0*/  BAR.SYNC.DEFER_BLOCKING 0x0 ;  /* 0x0000000000007b1d */ /* 0x000fe40000010000 */
[-C--:B----4-:R-:W-:Y:S08]  /*1e3b0*/  HMMA.16816.F32 R4, R192, R204.reuse, R4 ;  /* 0x000000ccc004723c */ /* 0x090ff00000001804 */
[C---:B------:R-:W-:Y:S08]  /*1e3c0*/  HMMA.16816.F32 R8, R212.reuse, R204, R8 ;  /* 0x000000ccd408723c */ /* 0x040ff00000001808 */
[-C--:B------:R-:W-:Y:S01]  /*1e3d0*/  HMMA.16816.F32 R12, R212, R206.reuse, R12 ;  /* 0x000000ced40c723c */ /* 0x080fe2000000180c */
[----:B------:R-:W-:Y:S01]  /*1e3e0*/  @!PT LDS RZ, [RZ] ;  /* 0x00000000fffff984 */ /* 0x000fe20000000800 */
[----:B------:R-:W-:Y:S01]  /*1e3f0*/  @!PT LDS RZ, [RZ] ;  /* 0x00000000fffff984 */ /* 0x000fe20000000800 */
[----:B------:R-:W-:Y:S01]  /*1e400*/  @!PT LDS RZ, [RZ] ;  /* 0x00000000fffff984 */ /* 0x000fe20000000800 */
[----:B------:R4:W-:Y:S07]  /*1e410*/  @P0 LDGSTS.E.BYPASS.LTC128B.128 [R239+0x5080], [R2.64], !P4 ;  /* 0x0508000002ef0fae */ /* 0x0009ee000e101d4e */
[C---:B------:R-:W-:Y:S01]  /*1e420*/  HMMA.16816.F32 R16, R192.reuse, R206, R16 ;  /* 0x000000cec010723c */ /* 0x040fe20000001810 */
[----:B------:R4:W-:Y:S07]  /*1e430*/  @P0 LDGSTS.E.BYPASS.LTC128B.128 [R239+0x6880], [R168.64], !P3 ;  /* 0x06880000a8ef0fae */ /* 0x0009ee000d901d4e */
[-C--:B-1----:R-:W-:Y:S08]  /*1e440*/  HMMA.16816.F32 R20, R192, R208.reuse, R20 ;  /* 0x000000d0c014723c */ /* 0x082ff00000001814 */
[C---:B------:R-:W-:Y:S08]  /*1e450*/  HMMA.16816.F32 R24, R212.reuse, R208, R24 ;  /* 0x000000d0d418723c */ /* 0x040ff00000001818 */
[-C--:B------:R-:W-:Y:S04]  /*1e460*/  HMMA.16816.F32 R28, R212, R210.reuse, R28 ;  /* 0x000000d2d41c723c */ /* 0x080fe8000000181c */
[----:B----4-:R-:W-:Y:S01]  /*1e470*/  @P0 IADD3 R2, P1, R2, UR5, RZ ;  /* 0x0000000502020c10 */ /* 0x010fe2000ff3e0ff */
[----:B------:R-:W1:Y:S03]  /*1e480*/  SHFL.IDX PT, R168, R171, RZ, 0x1c1f ;  /* 0x001c1fffaba87589 */ /* 0x000e6600000e0000 */
[C---:B------:R-:W-:Y:S04]  /*1e490*/  HMMA.16816.F32 R32, R192.reuse, R210, R32 ;  /* 0x000000d2c020723c */ /* 0x040fe80000001820 */
[----:B------:R-:W-:Y:S02]  /*1e4a0*/  @P0 IADD3.X R3, R3, UR12, RZ, P1, !PT ;  /* 0x0000000c03030c10 */ /* 0x000fe40008ffe4ff */
[C---:B------:R-:W-:Y:S02]  /*1e4b0*/  @P0 IADD3 R196, P2, R2.reuse, UR5, RZ ;  /* 0x0000000502c40c10 */ /* 0x040fe4000ff5e0ff */
[-C--:B------:R-:W-:Y:S01]  /*1e4c0*/  HMMA.16816.F32 R36, R192, R172.reuse, R36 ;  /* 0x000000acc024723c */ /* 0x080fe20000001824 */
[----:B------:R4:W-:Y:S03]  /*1e4d0*/  @P0 LDGSTS.E.BYPASS.LTC128B.128 [R239+0x5880], [R2.64], !P4 ;  /* 0x0588000002ef0fae */ /* 0x0009e6000e101d4e */
[C---:B------:R-:W-:Y:S02]  /*1e4e0*/  @P0 IADD3.X R197, R3.reuse, UR12, RZ, P2, !PT ;  /* 0x0000000c03c50c10 */ /* 0x040fe400097fe4ff */
[----:B------:R4:W-:Y:S02]  /*1e4f0*/  @P0 LDGSTS.E.BYPASS.LTC128B.128 [R239+0x7080], [R2.64+0x80], !P3 ;  /* 0x0708008002ef0fae */ /* 0x0009e4000d901d4e */
[C---:B------:R-:W-:Y:S03]  /*1e500*/  HMMA.16816.F32 R40, R212.reuse, R172, R40 ;  /* 0x000000acd428723c */ /* 0x040fe60000001828 */
[----:B------:R1:W-:Y:S04]  /*1e510*/  @P0 LDGSTS.E.BYPASS.LTC128B.128 [R239+0x6080], [R196.64], !P4 ;  /* 0x06080000c4ef0fae */ /* 0x0003e8000e101d4e */
[----:B------:R-:W-:Y:S01]  /*1e520*/  @P0 IADD3 R172, P1, R2, UR10, RZ ;  /* 0x0000000a02ac0c10 */ /* 0x000fe2000ff3e0ff */
[-C--:B------:R-:W-:Y:S04]  /*1e530*/  HMMA.16816.F32 R44, R212, R174.reuse, R44 ;  /* 0x000000aed42c723c */ /* 0x080fe8000000182c */
[----:B------:R-:W-:Y:S04]  /*1e540*/  @P0 IADD3.X R173, R3, UR6, RZ, P1, !PT ;  /* 0x0000000603ad0c10 */ /* 0x000fe80008ffe4ff */
[----:B------:R-:W-:Y:S01]  /*1e550*/  HMMA.16816.F32 R48, R192, R174, R48 ;  /* 0x000000aec030723c */ /* 0x000fe20000001830 */
[----:B------:R3:W-:Y:S03]  /*1e560*/  @P0 LDGSTS.E.BYPASS.LTC128B.128 [R239+0x7880], [R172.64], !P3 ;  /* 0x07880000acef0fae */ /* 0x0007e6000d901d4e */
[----:B------:R-:W-:Y:S02]  /*1e570*/  ISETP.GE.AND P3, PT, R241, 0x1, PT ;  /* 0x00000001f100780c */ /* 0x000fe40003f66270 */
[----:B------:R-:W0:Y:S01]  /*1e580*/  LDGDEPBAR ;  /* 0x00000000000079af */ /* 0x000e220000000000 */
[----:B----4-:R-:W-:Y:S05]  /*1e590*/  IMAD R2, R238, -0x30, RZ ;  /* 0xffffffd0ee027824 */ /* 0x010fea00078e02ff */
[----:B---3--:R-:W-:Y:S01]  /*1e5a0*/  IADD3 R173, -R198, 0x1, R2 ;  /* 0x00000001c6ad7810 */ /* 0x008fe20007ffe102 */
[----:B------:R-:W-:Y:S03]  /*1e5b0*/  IMAD.IADD R174, R2, 0x1, -R198 ;  /* 0x0000000102ae7824 */ /* 0x000fe600078e0ac6 */
[----:B--2---:R-:W-:Y:S04]  /*1e5c0*/  IADD3 R173, -R219, R173, R240 ;  /* 0x000000addbad7210 */ /* 0x004fe80007ffe1f0 */
[C---:B------:R-:W-:Y:S02]  /*1e5d0*/  IADD3 R172, R173.reuse, c[0x0][0x328], RZ ;  /* 0x0000ca00adac7a10 */ /* 0x040fe40007ffe0ff */
[----:B------:R-:W-:Y:S03]  /*1e5e0*/  IADD3 R173, R173, UR4, RZ ;  /* 0x00000004adad7c10 */ /* 0x000fe6000fffe0ff */
[--C-:B-1----:R-:W-:Y:S02]  /*1e5f0*/  IMAD.IADD R167, R172, 0x1, R168.reuse ;  /* 0x00000001aca77824 */ /* 0x102fe400078e02a8 */
[----:B------:R-:W-:Y:S01]  /*1e600*/  IMAD.IADD R0, R173, 0x1, R168 ;  /* 0x00000001ad007824 */ /* 0x000fe200078e02a8 */
        /* <DEDUP_REMOVED lines=14> */
.L_x_3119:
[----:B------:R-:W-:Y:S04]  /*1e6f0*/  MOV R168, c[0x0][0x32c] ;  /* 0x0000cb0000a87a02 */ /* 0x000fe80000000f00 */
[----:B------:R-:W-:Y:S11]  /*1e700*/  ISETP.NE.AND P0, PT, R168, 0x1, PT ;  /* 0x00000001a800780c */ /* 0x000ff60003f05270 */
[----:B------:R-:W-:Y:S02]  /*1e710*/  @!UPT UIADD3 URZ, URZ, URZ, URZ ;  /* 0x0000003f3f3ff290 */ /* 0x000fe4000fffe03f */
[----:B------:R-:W-:Y:S05]  /*1e720*/  @P0 IMAD.HI.U32 R168, R3, c[0x0][0x330], RZ ;  /* 0x0000cc0003a80a27 */ /* 0x000fea00078e00ff */
[----:B------:R-:W-:Y:S02]  /*1e730*/  @P0 SHF.R.U32.HI R3, RZ, c[0x0][0x334], R168 ;  /* 0x0000cd00ff030a19 */ /* 0x000fe400000116a8 */
.L_x_3120:
[----:B------:R-:W-:Y:S05]  /*1e740*/  BSYNC B0 ;  /* 0x0000000000007941 */ /* 0x000fea0003800000 */
.L_x_3118:
[----:B------:R-:W-:Y:S05]  /*1e750*/  IMAD R3, R3, c[0x0][0x32c], R174 ;  /* 0x0000cb0003037a24 */ /* 0x000fea00078e02ae */
[----:B------:R-:W-:Y:S02]  /*1e760*/  IADD3 R168, R3, c[0x0][0x32c], RZ ;  /* 0x0000cb0003a87a10 */ /* 0x000fe40007ffe0ff */
[----:B------:R-:W-:Y:S02]  /*1e770*/  IMNMX R0, R0, R3, !PT ;  /* 0x0000000300007217 */ /* 0x000fe40007800200 */
[----:B------:R-:W-:Y:S02]  /*1e780*/  IMNMX R167, R167, R168, PT ;  /* 0x000000a8a7a77217 */ /* 0x000fe40003800200 */
.L_x_3117:
        /* <DEDUP_REMOVED lines=17> */
.L_x_3123:
[----:B------:R-:W-:Y:S04]  /*1e8a0*/  MOV R175, c[0x0][0x32c] ;  /* 0x0000cb0000af7a02 */ /* 0x000fe80000000f00 */
[----:B------:R-:W-:Y:S11]  /*1e8b0*/  ISETP.NE.AND P0, PT, R175, 0x1, PT ;  /* 0x00000001af00780c */ /* 0x000ff60003f05270 */
[----:B------:R-:W-:Y:S02]  /*1e8c0*/  @!UPT UIADD3 URZ, URZ, URZ, URZ ;  /* 0x0000003f3f3ff290 */ /* 0x000fe4000fffe03f */
[----:B------:R-:W-:Y:S05]  /*1e8d0*/  @P0 IMAD.HI.U32 R175, R169, c[0x0][0x330], RZ ;  /* 0x0000cc00a9af0a27 */ /* 0x000fea00078e00ff */
[----:B------:R-:W-:Y:S02]  /*1e8e0*/  @P0 SHF.R.U32.HI R169, RZ, c[0x0][0x334], R175 ;  /* 0x0000cd00ffa90a19 */ /* 0x000fe400000116af */
.L_x_3124:
[----:B------:R-:W-:Y:S05]  /*1e8f0*/  BSYNC B0 ;  /* 0x0000000000007941 */ /* 0x000fea0003800000 */
.L_x_3122:
[----:B------:R-:W-:Y:S05]  /*1e900*/  IMAD R169, R169, c[0x0][0x32c], R174 ;  /* 0x0000cb00a9a97a24 */ /* 0x000fea00078e02ae */
[----:B------:R-:W-:Y:S02]  /*1e910*/  IADD3 R175, R169, c[0x0][0x32c], RZ ;  /* 0x0000cb00a9af7a10 */ /* 0x000fe40007ffe0ff */
[----:B------:R-:W-:Y:S02]  /*1e920*/  IMNMX R3, R3, R169, !PT ;  /* 0x000000a903037217 */ /* 0x000fe40007800200 */
[----:B------:R-:W-:Y:S02]  /*1e930*/  IMNMX R168, R168, R175, PT ;  /* 0x000000afa8a87217 */ /* 0x000fe40003800200 */
.L_x_3121:
[C---:B------:R-:W-:Y:S02]  /*1e940*/  ISETP.GE.AND P0, PT, R2.reuse, 0x2, PT ;  /* 0x000000020200780c */ /* 0x040fe40003f06270 */
[----:B------:R-:W-:Y:S02]  /*1e950*/  ISETP.GE.AND P1, PT, R2, 0x9, PT ;  /* 0x000000090200780c */ /* 0x000fe40003f26270 */
[----:B------:R-:W-:Y:S02]  /*1e960*/  P2R R192, PR, RZ, 0x1 ;  /* 0x00000001ffc07803 */ /* 0x000fe40000000000 */
[----:B------:R-:W-:Y:S02]  /*1e970*/  ISETP.GT.AND P0, PT, R0, 0x1, !P0 ;  /* 0x000000010000780c */ /* 0x000fe40004704270 */
[----:B------:R-:W-:Y:S02]  /*1e980*/  P2R R175, PR, RZ, 0x2 ;  /* 0x00000002ffaf7803 */ /* 0x000fe40000000000 */
        /* <DEDUP_REMOVED lines=9> */
[C---:B------:R-:W-:Y:S02]  /*1ea20*/  ISETP.GE.AND P1, PT, R2.reuse, 0x11, PT ;  /* 0x000000110200780c */ /* 0x040fe40003f26270 */
[----:B------:R-:W-:Y:S02]  /*1ea30*/  ISETP.LT.OR P0, PT, R167, 0xa, P0 ;  /* 0x0000000aa700780c */ /* 0x000fe40000701670 */
[----:B------:R-:W-:Y:S02]  /*1ea40*/  ISETP.GE.AND P5, PT, R2, 0x19, PT ;  /* 0x000000190200780c */ /* 0x000fe40003fa6270 */
[----:B------:R-:W-:Y:S02]  /*1ea50*/  FSEL R195, R17, -INF , !P0 ;  /* 0xff80000011c37808 */ /* 0x000fe40004000000 */
[----:B------:R-:W-:Y:S02]  /*1ea60*/  ISETP.GT.AND P0, PT, R0, 0x10, !P1 ;  /* 0x000000100000780c */ /* 0x000fe40004f04270 */
[C---:B------:R-:W-:Y:S02]  /*1ea70*/  ISETP.GE.AND P4, PT, R2.reuse, 0x1a, PT ;  /* 0x0000001a0200780c */ /* 0x040fe40003f86270 */
        /* <DEDUP_REMOVED lines=10> */
[C---:B------:R-:W-:Y:S02]  /*1eb20*/  ISETP.LT.OR P0, PT, R167.reuse, 0x19, P0 ;  /* 0x00000019a700780c */ /* 0x040fe40000701670 */
[----:B------:R-:W-:Y:S02]  /*1eb30*/  P2R R16, PR, RZ, 0x2 ;  /* 0x00000002ff107803 */ /* 0x000fe40000000000 */
        /* <DEDUP_REMOVED lines=12> */
[C---:B------:R-:W-:Y:S04]  /*1ec00*/  ISETP.LT.OR P0, PT, R167.reuse, 0x29, P0 ;  /* 0x00000029a700780c */ /* 0x040fe80000701670 */
[----:B------:R-:W-:Y:S02]  /*1ec10*/  FSEL R215, R48, -INF , !P0 ;  /* 0xff80000030d77808 */ /* 0x000fe40004000000 */
[----:B------:R-:W-:Y:S04]  /*1ec20*/  ISETP.GT.AND P0, PT, R0, RZ, !P1 ;  /* 0x000000ff0000720c */ /* 0x000fe80004f04270 */
[C---:B------:R-:W-:Y:S04]  /*1ec30*/  ISETP.LT.OR P0, PT, R167.reuse, 0x1, P0 ;  /* 0x00000001a700780c */ /* 0x040fe80000701670 */
[----:B------:R-:W-:Y:S02]  /*1ec40*/  FSEL R20, R4, -INF , !P0 ;  /* 0xff80000004147808 */ /* 0x000fe40004000000 */
[----:B------:R-:W-:Y:S01]  /*1ec50*/  ISETP.GE.AND P0, PT, R2, 0x2a, PT ;  /* 0x0000002a0200780c */ /* 0x000fe20003f06270 */
[----:B------:R-:W1:Y:S03]  /*1ec60*/  SHFL.IDX PT, R4, R171, 0x2, 0x1c1f ;  /* 0x005c1f00ab047f89 */ /* 0x000e6600000e0000 */
[----:B------:R-:W-:Y:S02]  /*1ec70*/  P2R R5, PR, RZ, 0x1 ;  /* 0x00000001ff057803 */ /* 0x000fe40000000000 */
[----:B------:R-:W-:Y:S04]  /*1ec80*/  ISETP.GT.AND P0, PT, R0, 0x29, !P0 ;  /* 0x000000290000780c */ /* 0x000fe80004704270 */
        /* <DEDUP_REMOVED lines=19> */
.L_x_3127:
[----:B------:R-:W-:Y:S04]  /*1edc0*/  MOV R21, c[0x0][0x32c] ;  /* 0x0000cb0000157a02 */ /* 0x000fe80000000f00 */
[----:B------:R-:W-:Y:S11]  /*1edd0*/  ISETP.NE.AND P0, PT, R21, 0x1, PT ;  /* 0x000000011500780c */ /* 0x000ff60003f05270 */
[----:B------:R-:W-:Y:S02]  /*1ede0*/  @!UPT UIADD3 URZ, URZ, URZ, URZ ;  /* 0x0000003f3f3ff290 */ /* 0x000fe4000fffe03f */
[----:B------:R-:W-:Y:S05]  /*1edf0*/  @P0 IMAD.HI.U32 R21, R4, c[0x0][0x330], RZ ;  /* 0x0000cc0004150a27 */ /* 0x000fea00078e00ff */
[----:B------:R-:W-:Y:S02]  /*1ee00*/  @P0 SHF.R.U32.HI R4, RZ, c[0x0][0x334], R21 ;  /* 0x0000cd00ff040a19 */ /* 0x000fe40000011615 */
.L_x_3128:
[----:B------:R-:W-:Y:S05]  /*1ee10*/  BSYNC B0 ;  /* 0x0000000000007941 */ /* 0x000fea0003800000 */
.L_x_3126:
[----:B------:R-:W-:Y:S05]  /*1ee20*/  IMAD R4, R4, c[0x0][0x32c], R174 ;  /* 0x0000cb0004047a24 */ /* 0x000fea00078e02ae */
[----:B------:R-:W-:Y:S02]  /*1ee30*/  IADD3 R21, R4, c[0x0][0x32c], RZ ;  /* 0x0000cb0004157a10 */ /* 0x000fe40007ffe0ff */
[----:B------:R-:W-:Y:S02]  /*1ee40*/  IMNMX R0, R0, R4, !PT ;  /* 0x0000000400007217 */ /* 0x000fe40007800200 */
[----:B------:R-:W-:Y:S02]  /*1ee50*/  IMNMX R2, R2, R21, PT ;  /* 0x0000001502027217 */ /* 0x000fe40003800200 */
.L_x_3125:
        /* <DEDUP_REMOVED lines=31> */
[C---:B------:R-:W-:Y:S04]  /*1f050*/  ISETP.GT.AND P0, PT, R3.reuse, RZ, !P1 ;  /* 0x000000ff0300720c */ /* 0x040fe80004f04270 */
[----:B------:R-:W-:Y:S04]  /*1f060*/  ISETP.LT.OR P0, PT, R168, 0x1, P0 ;  /* 0x00000001a800780c */ /* 0x000fe80000701670 */
[----:B------:R-:W-:Y:S02]  /*1f070*/  FSEL R6, R6, -INF , !P0 ;  /* 0xff80000006067808 */ /* 0x000fe40004000000 */
[----:B------:R-:W-:Y:S04]  /*1f080*/  ISETP.NE.AND P0, PT, R16, RZ, PT ;  /* 0x000000ff1000720c */ /* 0x000fe80003f05270 */
[----:B------:R-:W-:Y:S04]  /*1f090*/  ISETP.GT.AND P0, PT, R3, 0x28, !P0 ;  /* 0x000000280300780c */ /* 0x000fe80004704270 */
[----:B------:R-:W-:Y:S04]  /*1f0a0*/  ISETP.LT.OR P0, PT, R168, 0x29, P0 ;  /* 0x00000029a800780c */ /* 0x000fe80000701670 */
[----:B------:R-:W-:Y:S02]  /*1f0b0*/  FSEL R212, R50, -INF , !P0 ;  /* 0xff80000032d47808 */ /* 0x000fe40004000000 */
[----:B------:R-:W-:Y:S04]  /*1f0c0*/  ISETP.NE.AND P0, PT, R5, RZ, PT ;  /* 0x000000ff0500720c */ /* 0x000fe80003f05270 */
[----:B------:R-:W-:Y:S02]  /*1f0d0*/  ISETP.GT.AND P0, PT, R3, 0x29, !P0 ;  /* 0x000000290300780c */ /* 0x000fe40004704270 */
[----:B------:R-:W1:Y:S02]  /*1f0e0*/  SHFL.IDX PT, R3, R171, 0x3, 0x1c1f ;  /* 0x007c1f00ab037f89 */ /* 0x000e6400000e0000 */
[----:B------:R-:W-:Y:S04]  /*1f0f0*/  ISETP.LT.OR P0, PT, R168, 0x2a, P0 ;  /* 0x0000002aa800780c */ /* 0x000fe80000701670 */
[----:B------:R-:W-:Y:S02]  /*1f100*/  FSEL R213, R51, -INF , !P0 ;  /* 0xff80000033d57808 */ /* 0x000fe40004000000 */
[----:B------:R-:W-:Y:S04]  /*1f110*/  ISETP.GT.AND P0, PT, R0, RZ, !P1 ;  /* 0x000000ff0000720c */ /* 0x000fe80004f04270 */
        /* <DEDUP_REMOVED lines=59> */
.L_x_3131:
[----:B------:R-:W-:Y:S04]  /*1f4d0*/  MOV R4, c[0x0][0x32c] ;  /* 0x0000cb0000047a02 */ /* 0x000fe80000000f00 */
[----:B------:R-:W-:Y:S11]  /*1f4e0*/  ISETP.NE.AND P0, PT, R4, 0x1, PT ;  /* 0x000000010400780c */ /* 0x000ff60003f05270 */
[----:B------:R-:W-:Y:S02]  /*1f4f0*/  @!UPT UIADD3 URZ, URZ, URZ, URZ ;  /* 0x0000003f3f3ff290 */ /* 0x000fe4000fffe03f */
[----:B------:R-:W-:Y:S05]  /*1f500*/  @P0 IMAD.HI.U32 R4, R3, c[0x0][0x330], RZ ;  /* 0x0000cc0003040a27 */ /* 0x000fea00078e00ff */
[----:B------:R-:W-:Y:S02]  /*1f510*/  @P0 SHF.R.U32.HI R3, RZ, c[0x0][0x334], R4 ;  /* 0x0000cd00ff030a19 */ /* 0x000fe40000011604 */
.L_x_3132:
[----:B------:R-:W-:Y:S05]  /*1f520*/  BSYNC B0 ;  /* 0x0000000000007941 */ /* 0x000fea0003800000 */
.L_x_3130:
[----:B------:R-:W-:Y:S05]  /*1f530*/  IMAD R174, R3, c[0x0][0x32c], R174 ;  /* 0x0000cb0003ae7a24 */ /* 0x000fea00078e02ae */
[----:B------:R-:W-:Y:S02]  /*1f540*/  IADD3 R3, R174, c[0x0][0x32c], RZ ;  /* 0x0000cb00ae037a10 */ /* 0x000fe40007ffe0ff */
[----:B------:R-:W-:Y:S02]  /*1f550*/  IMNMX R0, R0, R174, !PT ;  /* 0x000000ae00007217 */ /* 0x000fe40007800200 */
[----:B------:R-:W-:Y:S02]  /*1f560*/  IMNMX R2, R2, R3, PT ;  /* 0x0000000302027217 */ /* 0x000fe40003800200 */
.L_x_3129:
        /* <DEDUP_REMOVED lines=23> */
[----:B------:R-:W-:Y:S02]  /*1f6e0*/  ISETP.NE.AND P1, PT, R17, RZ, PT ;  /* 0x000000ff1100720c */ /* 0x000fe40003f25270 */
[----:B------:R-:W-:Y:S02]  /*1f6f0*/  FMNMX.FTZ R169, R194, R169, !PT ;  /* 0x000000a9c2a97209 */ /* 0x000fe40007810000 */
[----:B------:R-:W-:Y:S02]  /*1f700*/  ISETP.LT.OR P0, PT, R2, 0xa, P0 ;  /* 0x0000000a0200780c */ /* 0x000fe40000701670 */
[----:B------:R-:W-:Y:S02]  /*1f710*/  FMNMX.FTZ R169, R195, R169, !PT ;  /* 0x000000a9c3a97209 */ /* 0x000fe40007810000 */
[----:B------:R-:W-:Y:S02]  /*1f720*/  FMNMX.FTZ R3, R207, R3, !PT ;  /* 0x00000003cf037209 */ /* 0x000fe40007810000 */
[----:B------:R-:W-:Y:S02]  /*1f730*/  FMNMX.FTZ R169, R196, R169, !PT ;  /* 0x000000a9c4a97209 */ /* 0x000fe40007810000 */
        /* <DEDUP_REMOVED lines=9> */
[----:B------:R-:W-:Y:S02]  /*1f7d0*/  FMNMX.FTZ R169, R210, R169, !PT ;  /* 0x000000a9d2a97209 */ /* 0x000fe40007810000 */
[----:B------:R-:W-:Y:S02]  /*1f7e0*/  FMNMX.FTZ R4, R18, R166, !PT ;  /* 0x000000a612047209 */ /* 0x000fe40007810000 */
[----:B------:R-:W-:Y:S02]  /*1f7f0*/  FMNMX.FTZ R169, R215, R169, !PT ;  /* 0x000000a9d7a97209 */ /* 0x000fe40007810000 */
[----:B------:R-:W-:Y:S02]  /*1f800*/  FSEL R41, R26, -INF , !P0 ;  /* 0xff8000001a297808 */ /* 0x000fe40004000000 */
[----:B------:R-:W-:Y:S02]  /*1f810*/  FMNMX.FTZ R169, R218, R169, !PT ;  /* 0x000000a9daa97209 */ /* 0x000fe40007810000 */
[----:B------:R-:W-:Y:S02]  /*1f820*/  ISETP.GT.AND P0, PT, R0, 0x11, !P6 ;  /* 0x000000110000780c */ /* 0x000fe40007704270 */
[----:B------:R-:W-:Y:S02]  /*1f830*/  ISETP.NE.AND P6, PT, R5, RZ, PT ;  /* 0x000000ff0500720c */ /* 0x000fe40003fc5270 */
[----:B------:R-:W-:Y:S01]  /*1f840*/  FMNMX.FTZ R3, R213, R3, !PT ;  /* 0x00000003d5037209 */ /* 0x000fe20007810000 */
[----:B------:R-:W1:Y:S01]  /*1f850*/  SHFL.BFLY PT, R5, R169, 0x2, 0x1f ;  /* 0x0c401f00a9057f89 */ /* 0x000e6200000e0000 */
[----:B------:R-:W-:Y:S02]  /*1f860*/  FMNMX.FTZ R4, R9, R4, !PT ;  /* 0x0000000409047209 */ /* 0x000fe40007810000 */
[----:B------:R-:W-:Y:S02]  /*1f870*/  ISETP.LT.OR P0, PT, R2, 0x12, P0 ;  /* 0x000000120200780c */ /* 0x000fe40000701670 */
[----:B------:R-:W-:Y:S02]  /*1f880*/  FMNMX.FTZ R4, R12, R4, !PT ;  /* 0x000000040c047209 */ /* 0x000fe40007810000 */
[----:B------:R-:W-:Y:S01]  /*1f890*/  FSEL R44, R27, -INF , !P0 ;  /* 0xff8000001b2c7808 */ /* 0x000fe20004000000 */
[----:B------:R-:W2:Y:S01]  /*1f8a0*/  SHFL.BFLY PT, R168, R3, 0x2, 0x1f ;  /* 0x0c401f0003a87f89 */ /* 0x000ea200000e0000 */
[----:B------:R-:W-:Y:S02]  /*1f8b0*/  FMNMX.FTZ R4, R13, R4, !PT ;  /* 0x000000040d047209 */ /* 0x000fe40007810000 */
[----:B------:R-:W-:Y:S02]  /*1f8c0*/  ISETP.GT.AND P0, PT, R0, 0x18, !P5 ;  /* 0x000000180000780c */ /* 0x000fe40006f04270 */
        /* <DEDUP_REMOVED lines=8> */
[----:B------:R-:W-:Y:S02]  /*1f950*/  ISETP.NE.AND P1, PT, R16, RZ, PT ;  /* 0x000000ff1000720c */ /* 0x000fe40003f25270 */
[----:B------:R-:W-:Y:S02]  /*1f960*/  FSEL R171, R31, -INF , !P0 ;  /* 0xff8000001fab7808 */ /* 0x000fe40004000000 */
[----:B-1----:R-:W-:Y:S01]  /*1f970*/  FMNMX.FTZ R169, R169, R5, !PT ;  /* 0x00000005a9a97209 */ /* 0x002fe20007810000 */
[----:B------:R-:W-:Y:S01]  /*1f980*/  LDSM.16.MT88.4 R28, [R221+0x2080] ;  /* 0x00208000dd1c783b */ /* 0x000fe20000004200 */
[----:B--2---:R-:W-:Y:S02]  /*1f990*/  FMNMX.FTZ R168, R3, R168, !PT ;  /* 0x000000a803a87209 */ /* 0x004fe40007810000 */
[----:B------:R-:W-:Y:S02]  /*1f9a0*/  FMNMX.FTZ R3, R211, R4, !PT ;  /* 0x00000004d3037209 */ /* 0x000fe40007810000 */
[----:B------:R-:W-:Y:S02]  /*1f9b0*/  ISETP.GT.AND P0, PT, R0, 0x20, !P3 ;  /* 0x000000200000780c */ /* 0x000fe40005f04270 */
[----:B------:R-:W-:Y:S01]  /*1f9c0*/  FMNMX.FTZ R3, R214, R3, !PT ;  /* 0x00000003d6037209 */ /* 0x000fe20007810000 */
[----:B------:R-:W1:Y:S01]  /*1f9d0*/  SHFL.BFLY PT, R5, R169, 0x1, 0x1f ;  /* 0x0c201f00a9057f89 */ /* 0x000e6200000e0000 */
[----:B------:R-:W-:Y:S02]  /*1f9e0*/  ISETP.LT.OR P0, PT, R2, 0x21, P0 ;  /* 0x000000210200780c */ /* 0x000fe40000701670 */
[----:B------:R-:W-:Y:S02]  /*1f9f0*/  FMNMX.FTZ R3, R216, R3, !PT ;  /* 0x00000003d8037209 */ /* 0x000fe40007810000 */
[----:B------:R-:W-:Y:S02]  /*1fa00*/  FSEL R192, R42, -INF , !P0 ;  /* 0xff8000002ac07808 */ /* 0x000fe40004000000 */
[----:B------:R-:W-:Y:S01]  /*1fa10*/  FMNMX.FTZ R3, R217, R3, !PT ;  /* 0x00000003d9037209 */ /* 0x000fe20007810000 */
[----:B------:R-:W2:Y:S01]  /*1fa20*/  SHFL.BFLY PT, R7, R168, 0x1, 0x1f ;  /* 0x0c201f00a8077f89 */ /* 0x000ea200000e0000 */
[----:B------:R-:W-:Y:S04]  /*1fa30*/  ISETP.GT.AND P0, PT, R0, 0x21, !P2 ;  /* 0x000000210000780c */ /* 0x000fe80005704270 */
[----:B------:R-:W-:Y:S03]  /*1fa40*/  ISETP.LT.OR P0, PT, R2, 0x22, P0 ;  /* 0x000000220200780c */ /* 0x000fe60000701670 */
[----:B------:R-:W3:Y:S01]  /*1fa50*/  SHFL.BFLY PT, R8, R3, 0x2, 0x1f ;  /* 0x0c401f0003087f89 */ /* 0x000ee200000e0000 */
[----:B------:R-:W-:Y:S02]  /*1fa60*/  FSEL R173, R43, -INF , !P0 ;  /* 0xff8000002bad7808 */ /* 0x000fe40004000000 */
[----:B------:R-:W-:Y:S04]  /*1fa70*/  ISETP.GT.AND P0, PT, R0, 0x28, !P1 ;  /* 0x000000280000780c */ /* 0x000fe80004f04270 */
[----:B------:R-:W-:Y:S02]  /*1fa80*/  ISETP.LT.OR P0, PT, R2, 0x29, P0 ;  /* 0x000000290200780c */ /* 0x000fe40000701670 */
[----:B-1----:R-:W-:Y:S02]  /*1fa90*/  FMNMX.FTZ R169, R169, R5, !PT ;  /* 0x00000005a9a97209 */ /* 0x002fe40007810000 */
[----:B------:R-:W-:Y:S02]  /*1faa0*/  FSEL R172, R46, -INF , !P0 ;  /* 0xff8000002eac7808 */ /* 0x000fe40004000000 */
[C---:B------:R-:W-:Y:S01]  /*1fab0*/  FSETP.NEU.FTZ.AND P2, PT, R169.reuse, -INF , PT ;  /* 0xff800000a900780b */ /* 0x040fe20003f5d000 */
[----:B------:R-:W-:Y:S01]  /*1fac0*/  FMUL.FTZ R23, R169, c[0x0][0x2d0] ;  /* 0x0000b400a9177a20 */ /* 0x000fe20000410000 */
[----:B------:R-:W-:Y:S02]  /*1fad0*/  ISETP.GT.AND P0, PT, R0, 0x29, !P6 ;  /* 0x000000290000780c */ /* 0x000fe40007704270 */
[----:B--2---:R-:W-:Y:S02]  /*1fae0*/  FMNMX.FTZ R168, R168, R7, !PT ;  /* 0x00000007a8a87209 */ /* 0x004fe40007810000 */
[----:B------:R-:W-:Y:S02]  /*1faf0*/  FSEL R23, R23, RZ, P2 ;  /* 0x000000ff17177208 */ /* 0x000fe40001000000 */
[C---:B------:R-:W-:Y:S01]  /*1fb00*/  FSETP.NEU.FTZ.AND P1, PT, R168.reuse, -INF , PT ;  /* 0xff800000a800780b */ /* 0x040fe20003f3d000 */
[----:B------:R-:W-:Y:S01]  /*1fb10*/  FMUL.FTZ R48, R168, c[0x0][0x2d0] ;  /* 0x0000b400a8307a20 */ /* 0x000fe20000410000 */
[----:B------:R-:W-:Y:S01]  /*1fb20*/  ISETP.LT.OR P0, PT, R2, 0x2a, P0 ;  /* 0x0000002a0200780c */ /* 0x000fe20000701670 */
[--C-:B------:R-:W-:Y:S01]  /*1fb30*/  FFMA.FTZ R4, R20, c[0x0][0x2d0], -R23.reuse ;  /* 0x0000b40014047a23 */ /* 0x100fe20000010817 */
[----:B---3--:R-:W-:Y:S01]  /*1fb40*/  FMNMX.FTZ R3, R3, R8, !PT ;  /* 0x0000000803037209 */ /* 0x008fe20007810000 */
[--C-:B------:R-:W-:Y:S01]  /*1fb50*/  FFMA.FTZ R5, R193, c[0x0][0x2d0], -R23.reuse ;  /* 0x0000b400c1057a23 */ /* 0x100fe20000010817 */
[----:B------:R-:W-:Y:S01]  /*1fb60*/  FSEL R48, R48, RZ, P1 ;  /* 0x000000ff30307208 */ /* 0x000fe20000800000 */
[----:B------:R1:W-:Y:S01]  /*1fb70*/  MUFU.EX2 R250, R4 ;  /* 0x0000000400fa7308 */ /* 0x0003e20000000800 */
[----:B------:R-:W-:Y:S01]  /*1fb80*/  FSEL R22, R47, -INF , !P0 ;  /* 0xff8000002f167808 */ /* 0x000fe20004000000 */
[----:B------:R-:W2:Y:S01]  /*1fb90*/  SHFL.BFLY PT, R167, R3, 0x1, 0x1f ;  /* 0x0c201f0003a77f89 */ /* 0x000ea200000e0000 */
[--C-:B------:R-:W-:Y:S02]  /*1fba0*/  FFMA.FTZ R40, R198, c[0x0][0x2d0], -R23.reuse ;  /* 0x0000b400c6287a23 */ /* 0x100fe40000010817 */
[--C-:B------:R-:W-:Y:S05]  /*1fbb0*/  FFMA.FTZ R2, R19, c[0x0][0x2d0], -R48.reuse ;  /* 0x0000b40013027a23 */ /* 0x100fea0000010830 */
[----:B------:R3:W4:Y:S10]  /*1fbc0*/  MUFU.EX2 R36, R5 ;  /* 0x0000000500247308 */ /* 0x0007340000000800 */
[----:B------:R5:W-:Y:S01]  /*1fbd0*/  MUFU.EX2 R35, R2 ;  /* 0x0000000200237308 */ /* 0x000be20000000800 */
[----:B-1----:R-:W-:Y:S02]  /*1fbe0*/  FMNMX.FTZ R4, R10, R170, !PT ;  /* 0x000000aa0a047209 */ /* 0x002fe40007810000 */
[----:B--2---:R-:W-:Y:S01]  /*1fbf0*/  FMNMX.FTZ R167, R3, R167, !PT ;  /* 0x000000a703a77209 */ /* 0x004fe20007810000 */
[--C-:B------:R-:W-:Y:S01]  /*1fc00*/  FFMA.FTZ R3, R32, c[0x0][0x2d0], -R48.reuse ;  /* 0x0000b40020037a23 */ /* 0x100fe20000010830 */
[----:B------:R-:W-:Y:S02]  /*1fc10*/  FMNMX.FTZ R4, R11, R4, !PT ;  /* 0x000000040b047209 */ /* 0x000fe40007810000 */
[C---:B------:R-:W-:Y:S03]  /*1fc20*/  FSETP.NEU.FTZ.AND P0, PT, R167.reuse, -INF , PT ;  /* 0xff800000a700780b */ /* 0x040fe60003f1d000 */
[----:B------:R1:W-:Y:S01]  /*1fc30*/  MUFU.EX2 R252, R3 ;  /* 0x0000000300fc7308 */ /* 0x0003e20000000800 */
[----:B------:R-:W-:Y:S01]  /*1fc40*/  FMUL.FTZ R49, R167, c[0x0][0x2d0] ;  /* 0x0000b400a7317a20 */ /* 0x000fe20000410000 */
[----:B---3--:R-:W-:Y:S01]  /*1fc50*/  FMNMX.FTZ R5, R14, R4, !PT ;  /* 0x000000040e057209 */ /* 0x008fe20007810000 */
[----:B------:R-:W-:Y:S01]  /*1fc60*/  FFMA.FTZ R4, R194, c[0x0][0x2d0], -R23 ;  /* 0x0000b400c2047a23 */ /* 0x000fe20000010817 */
[----:B----4-:R-:W-:Y:S02]  /*1fc70*/  F2FP.PACK_AB R24, R36, R250 ;  /* 0x000000fa2418723e */ /* 0x010fe400000000ff */
[----:B------:R-:W-:Y:S02]  /*1fc80*/  FMNMX.FTZ R5, R15, R5, !PT ;  /* 0x000000050f057209 */ /* 0x000fe40007810000 */
[----:B------:R-:W-:Y:S02]  /*1fc90*/  FSEL R49, R49, RZ, P0 ;  /* 0x000000ff31317208 */ /* 0x000fe40000000000 */
[----:B------:R2:W-:Y:S01]  /*1fca0*/  MUFU.EX2 R34, R4 ;  /* 0x0000000400227308 */ /* 0x0005e20000000800 */
[----:B------:R-:W-:Y:S01]  /*1fcb0*/  FMNMX.FTZ R5, R41, R5, !PT ;  /* 0x0000000529057209 */ /* 0x000fe20007810000 */
[--C-:B-----5:R-:W-:Y:S03]  /*1fcc0*/  FFMA.FTZ R2, R21, c[0x0][0x2d0], -R48.reuse ;  /* 0x0000b40015027a23 */ /* 0x120fe60000010830 */
[----:B------:R-:W-:Y:S04]  /*1fcd0*/  FMNMX.FTZ R5, R44, R5, !PT ;  /* 0x000000052c057209 */ /* 0x000fe80007810000 */
[----:B------:R-:W-:Y:S01]  /*1fce0*/  FMNMX.FTZ R5, R45, R5, !PT ;  /* 0x000000052d057209 */ /* 0x000fe20007810000 */
[----:B------:R3:W4:Y:S03]  /*1fcf0*/  MUFU.EX2 R251, R2 ;  /* 0x0000000200fb7308 */ /* 0x0007260000000800 */
[----:B------:R-:W-:Y:S01]  /*1fd00*/  FMNMX.FTZ R5, R171, R5, !PT ;  /* 0x00000005ab057209 */ /* 0x000fe20007810000 */
[----:B-1----:R-:W-:Y:S03]  /*1fd10*/  FFMA.FTZ R3, R18, c[0x0][0x2d0], -R49 ;  /* 0x0000b40012037a23 */ /* 0x002fe60000010831 */
[----:B------:R-:W-:Y:S03]  /*1fd20*/  FMNMX.FTZ R0, R192, R5, !PT ;  /* 0x00000005c0007209 */ /* 0x000fe60007810000 */
[----:B------:R1:W-:Y:S01]  /*1fd30*/  MUFU.EX2 R247, R3 ;  /* 0x0000000300f77308 */ /* 0x0003e20000000800 */
[----:B------:R-:W-:Y:S01]  /*1fd40*/  FMNMX.FTZ R0, R173, R0, !PT ;  /* 0x00000000ad007209 */ /* 0x000fe20007810000 */
[----:B--2---:R-:W-:Y:S03]  /*1fd50*/  FFMA.FTZ R4, R195, c[0x0][0x2d0], -R23 ;  /* 0x0000b400c3047a23 */ /* 0x004fe60000010817 */
[----:B------:R-:W-:Y:S04]  /*1fd60*/  FMNMX.FTZ R0, R172, R0, !PT ;  /* 0x00000000ac007209 */ /* 0x000fe80007810000 */
[----:B------:R-:W-:Y:S01]  /*1fd70*/  FMNMX.FTZ R0, R22, R0, !PT ;  /* 0x0000000016007209 */ /* 0x000fe20007810000 */
[----:B------:R2:W5:Y:S04]  /*1fd80*/  MUFU.EX2 R33, R4 ;  /* 0x0000000400217308 */ /* 0x0005680000000800 */
[----:B---3--:R-:W3:Y:S01]  /*1fd90*/  SHFL.BFLY PT, R2, R0, 0x2, 0x1f ;  /* 0x0c401f0000027f89 */ /* 0x008ee200000e0000 */
[----:B----4-:R-:W-:Y:S05]  /*1fda0*/  F2FP.PACK_AB R27, R252, R251 ;  /* 0x000000fbfc1b723e */ /* 0x010fea00000000ff */
[----:B------:R4:W-:Y:S01]  /*1fdb0*/  MUFU.EX2 R242, R40 ;  /* 0x0000002800f27308 */ /* 0x0009e20000000800 */
[--C-:B-1----:R-:W-:Y:S09]  /*1fdc0*/  FFMA.FTZ R3, R9, c[0x0][0x2d0], -R49.reuse ;  /* 0x0000b40009037a23 */ /* 0x102ff20000010831 */
[----:B------:R3:W1:Y:S01]  /*1fdd0*/  MUFU.EX2 R248, R3 ;  /* 0x0000000300f87308 */ /* 0x0006620000000800 */
[--C-:B--2---:R-:W-:Y:S01]  /*1fde0*/  FFMA.FTZ R4, R6, c[0x0][0x2d0], -R48.reuse ;  /* 0x0000b40006047a23 */ /* 0x104fe20000010830 */
[----:B-----5:R-:W-:Y:S08]  /*1fdf0*/  F2FP.PACK_AB R26, R33, R34 ;  /* 0x00000022211a723e */ /* 0x020ff000000000ff */
[----:B------:R2:W5:Y:S01]  /*1fe00*/  MUFU.EX2 R37, R4 ;  /* 0x0000000400257308 */ /* 0x0005620000000800 */
[----:B----4-:R-:W-:Y:S09]  /*1fe10*/  FFMA.FTZ R40, R197, c[0x0][0x2d0], -R48 ;  /* 0x0000b400c5287a23 */ /* 0x010ff20000010830 */
[----:B------:R4:W-:Y:S01]  /*1fe20*/  MUFU.EX2 R241, R40 ;  /* 0x0000002800f17308 */ /* 0x0009e20000000800 */
[----:B---3--:R-:W-:Y:S01]  /*1fe30*/  FMNMX.FTZ R3, R0, R2, !PT ;  /* 0x0000000200037209 */ /* 0x008fe20007810000 */
[--C-:B------:R-:W-:Y:S01]  /*1fe40*/  FFMA.FTZ R2, R13, c[0x0][0x2d0], -R49.reuse ;  /* 0x0000b4000d027a23 */ /* 0x100fe20000010831 */
[----:B------:R-:W-:Y:S02]  /*1fe50*/  FSEL R0, R169, RZ, P2 ;  /* 0x000000ffa9007208 */ /* 0x000fe40001000000 */
[----:B-1----:R-:W-:Y:S05]  /*1fe60*/  F2FP.PACK_AB R32, R248, R247 ;  /* 0x000000f7f820723e */ /* 0x002fea00000000ff */
[----:B------:R1:W-:Y:S01]  /*1fe70*/  MUFU.EX2 R249, R2 ;  /* 0x0000000200f97308 */ /* 0x0003e20000000800 */
[----:B------:R-:W-:Y:S02]  /*1fe80*/  FADD.FTZ R0, -R0, R164 ;  /* 0x000000a400007221 */ /* 0x000fe40000010100 */
[----:B--2---:R-:W-:Y:S01]  /*1fe90*/  FFMA.FTZ R4, R12, c[0x0][0x2d0], -R49 ;  /* 0x0000b4000c047a23 */ /* 0x004fe20000010831 */
[----:B-----5:R-:W-:Y:S01]  /*1fea0*/  F2FP.PACK_AB R25, R35, R37 ;  /* 0x000000252319723e */ /* 0x020fe200000000ff */
[----:B------:R-:W-:Y:S05]  /*1feb0*/  FMUL.FTZ R0, R0, c[0x0][0x2d0] ;  /* 0x0000b40000007a20 */ /* 0x000fea0000410000 */
[----:B------:R2:W-:Y:S01]  /*1fec0*/  MUFU.EX2 R246, R4 ;  /* 0x0000000400f67308 */ /* 0x0005e20000000800 */
[----:B----4-:R-:W-:Y:S09]  /*1fed0*/  FFMA.FTZ R40, R202, c[0x0][0x2d0], -R23 ;  /* 0x0000b400ca287a23 */ /* 0x010ff20000010817 */
[----:B------:R3:W4:Y:S01]  /*1fee0*/  MUFU.EX2 R21, R0 ;  /* 0x0000000000157308 */ /* 0x0007220000000800 */
[----:B-1----:R-:W-:Y:S05]  /*1fef0*/  FSEL R2, R168, RZ, P1 ;  /* 0x000000ffa8027208 */ /* 0x002fea0000800000 */
[----:B------:R-:W-:Y:S04]  /*1ff00*/  FADD.FTZ R2, -R2, R165 ;  /* 0x000000a502027221 */ /* 0x000fe80000010100 */
[----:B------:R-:W-:Y:S01]  /*1ff10*/  MUFU.EX2 R202, R40 ;  /* 0x0000002800ca7308 */ /* 0x000fe20000000800 */
[----:B------:R-:W-:Y:S01]  /*1ff20*/  FMUL.FTZ R2, R2, c[0x0][0x2d0] ;  /* 0x0000b40002027a20 */ /* 0x000fe20000410000 */
[----:B--2---:R-:W1:Y:S08]  /*1ff30*/  SHFL.BFLY PT, R4, R3, 0x1, 0x1f ;  /* 0x0c201f0003047f89 */ /* 0x004e7000000e0000 */
[----:B------:R-:W2:Y:S01]  /*1ff40*/  MUFU.EX2 R20, R2 ;  /* 0x0000000200147308 */ /* 0x000ea20000000800 */
[----:B---3--:R-:W-:Y:S01]  /*1ff50*/  FSEL R0, R167, RZ, P0 ;  /* 0x000000ffa7007208 */ /* 0x008fe20000000000 */
[C---:B----4-:R-:W-:Y:S01]  /*1ff60*/  FMUL.FTZ R5, R21.reuse, R177 ;  /* 0x000000b115057220 */ /* 0x050fe20000410000 */
[----:B------:R-:W-:Y:S01]  /*1ff70*/  MOV R177, R36 ;  /* 0x0000002400b17202 */ /* 0x000fe20000000f00 */
[C---:B------:R-:W-:Y:S02]  /*1ff80*/  FMUL.FTZ R16, R21.reuse, R188 ;  /* 0x000000bc15107220 */ /* 0x040fe40000410000 */
[----:B------:R-:W-:Y:S02]  /*1ff90*/  FADD.FTZ R0, -R0, R166 ;  /* 0x000000a600007221 */ /* 0x000fe40000010100 */
[C---:B------:R-:W-:Y:S02]  /*1ffa0*/  FMUL.FTZ R17, R21.reuse, R189 ;  /* 0x000000bd15117220 */ /* 0x040fe40000410000 */
[----:B------:R-:W-:Y:S02]  /*1ffb0*/  FMUL.FTZ R0, R0, c[0x0][0x2d0] ;  /* 0x0000b40000007a20 */ /* 0x000fe40000410000 */
[----:B------:R-:W-:Y:S02]  /*1ffc0*/  FMUL.FTZ R132, R21, R132 ;  /* 0x0000008415847220 */ /* 0x000fe40000410000 */
[----:B------:R3:W4:Y:S01]  /*1ffd0*/  MUFU.EX2 R2, R0 ;  /* 0x0000000000027308 */ /* 0x0007220000000800 */
[----:B-1----:R-:W-:Y:S01]  /*1ffe0*/  FMNMX.FTZ R3, R3, R4, !PT ;  /* 0x0000000403037209 */ /* 0x002fe20007810000 */
[C---:B------:R-:W-:Y:S02]  /*1fff0*/  FMUL.FTZ R133, R21.reuse, R133 ;  /* 0x0000008515857220 */ /* 0x040fe40000410000 */
[----:B------:R-:W-:Y:S01]  /*20000*/  FMUL.FTZ R144, R21, R144 ;  /* 0x0000009015907220 */ /* 0x000fe20000410000 */
[C---:B------:R-:W-:Y:S01]  /*20010*/  FSETP.NEU.FTZ.AND P0, PT, R3.reuse, -INF , PT ;  /* 0xff8000000300780b */ /* 0x040fe20003f1d000 */
[----:B------:R-:W-:Y:S02]  /*20020*/  FMUL.FTZ R50, R3, c[0x0][0x2d0] ;  /* 0x0000b40003327a20 */ /* 0x000fe40000410000 */
[C---:B--2---:R-:W-:Y:S01]  /*20030*/  FMUL.FTZ R6, R20.reuse, R178 ;  /* 0x000000b214067220 */ /* 0x044fe20000410000 */
[----:B------:R-:W-:Y:S01]  /*20040*/  MOV R178, R35 ;  /* 0x0000002300b27202 */ /* 0x000fe20000000f00 */
[----:B------:R-:W-:Y:S01]  /*20050*/  FMUL.FTZ R7, R20, R179 ;  /* 0x000000b314077220 */ /* 0x000fe20000410000 */
[----:B------:R-:W-:Y:S01]  /*20060*/  FSEL R50, R50, RZ, P0 ;  /* 0x000000ff32327208 */ /* 0x000fe20000000000 */
[C---:B------:R-:W-:Y:S01]  /*20070*/  FMUL.FTZ R18, R20.reuse, R190 ;  /* 0x000000be14127220 */ /* 0x040fe20000410000 */
[----:B------:R-:W-:Y:S01]  /*20080*/  MOV R179, R34 ;  /* 0x0000002200b37202 */ /* 0x000fe20000000f00 */
[----:B------:R-:W-:Y:S01]  /*20090*/  FMUL.FTZ R19, R20, R191 ;  /* 0x000000bf14137220 */ /* 0x000fe20000410000 */
[----:B------:R-:W-:Y:S01]  /*200a0*/  F2FP.PACK_AB R34, R249, R246 ;  /* 0x000000f6f922723e */ /* 0x000fe200000000ff */
[--C-:B------:R-:W-:Y:S01]  /*200b0*/  FFMA.FTZ R4, R14, c[0x0][0x2d0], -R50.reuse ;  /* 0x0000b4000e047a23 */ /* 0x100fe20000010832 */
[----:B------:R-:W-:Y:S01]  /*200c0*/  LDSM.16.MT88.4 R188, [R221+0x3080] ;  /* 0x00308000ddbc783b */ /* 0x000fe20000004200 */
[C---:B------:R-:W-:Y:S02]  /*200d0*/  FMUL.FTZ R134, R20.reuse, R134 ;  /* 0x0000008614867220 */ /* 0x040fe40000410000 */
[----:B------:R1:W-:Y:S01]  /*200e0*/  MUFU.EX2 R245, R4 ;  /* 0x0000000400f57308 */ /* 0x0003e20000000800 */
[----:B------:R-:W-:Y:S02]  /*200f0*/  FMUL.FTZ R135, R20, R135 ;  /* 0x0000008714877220 */ /* 0x000fe40000410000 */
[----:B------:R-:W-:Y:S02]  /*20100*/  FMUL.FTZ R145, R21, R145 ;  /* 0x0000009115917220 */ /* 0x000fe40000410000 */
[--C-:B---3--:R-:W-:Y:S02]  /*20110*/  FFMA.FTZ R0, R10, c[0x0][0x2d0], -R50.reuse ;  /* 0x0000b4000a007a23 */ /* 0x108fe40000010832 */
[C---:B----4-:R-:W-:Y:S02]  /*20120*/  FMUL.FTZ R9, R2.reuse, R181 ;  /* 0x000000b502097220 */ /* 0x050fe40000410000 */
[C---:B------:R-:W-:Y:S01]  /*20130*/  FMUL.FTZ R8, R2.reuse, R180 ;  /* 0x000000b402087220 */ /* 0x040fe20000410000 */
[----:B------:R2:W-:Y:S01]  /*20140*/  MUFU.EX2 R174, R0 ;  /* 0x0000000000ae7308 */ /* 0x0005e20000000800 */
[----:B------:R-:W-:Y:S01]  /*20150*/  MOV R180, R33 ;  /* 0x0000002100b47202 */ /* 0x000fe20000000f00 */
[C---:B------:R-:W-:Y:S01]  /*20160*/  FMUL.FTZ R12, R2.reuse, R184 ;  /* 0x000000b8020c7220 */ /* 0x040fe20000410000 */
[----:B------:R-:W3:Y:S01]  /*20170*/  LDL.LU R181, [R1+0x20] ;  /* 0x0000200001b57983 */ /* 0x000ee20000300800 */
[C---:B------:R-:W-:Y:S02]  /*20180*/  FMUL.FTZ R13, R2.reuse, R185 ;  /* 0x000000b9020d7220 */ /* 0x040fe40000410000 */
[C---:B------:R-:W-:Y:S02]  /*20190*/  FMUL.FTZ R136, R2.reuse, R136 ;  /* 0x0000008802887220 */ /* 0x040fe40000410000 */
[C---:B------:R-:W-:Y:S02]  /*201a0*/  FMUL.FTZ R137, R2.reuse, R137 ;  /* 0x0000008902897220 */ /* 0x040fe40000410000 */
[C---:B------:R-:W-:Y:S02]  /*201b0*/  FMUL.FTZ R140, R2.reuse, R140 ;  /* 0x0000008c028c7220 */ /* 0x040fe40000410000 */
[----:B------:R-:W-:Y:S02]  /*201c0*/  FMUL.FTZ R141, R2, R141 ;  /* 0x0000008d028d7220 */ /* 0x000fe40000410000 */
[--C-:B-1----:R-:W-:Y:S02]  /*201d0*/  FFMA.FTZ R4, R15, c[0x0][0x2d0], -R50.reuse ;  /* 0x0000b4000f047a23 */ /* 0x102fe40000010832 */
[C---:B------:R-:W-:Y:S02]  /*201e0*/  FMUL.FTZ R146, R20.reuse, R146 ;  /* 0x0000009214927220 */ /* 0x040fe40000410000 */
[----:B------:R1:W4:Y:S01]  /*201f0*/  MUFU.EX2 R175, R4 ;  /* 0x0000000400af7308 */ /* 0x0003220000000800 */
[C---:B------:R-:W-:Y:S02]  /*20200*/  FMUL.FTZ R147, R20.reuse, R147 ;  /* 0x0000009314937220 */ /* 0x040fe40000410000 */
[C---:B------:R-:W-:Y:S02]  /*20210*/  FMUL.FTZ R148, R21.reuse, R148 ;  /* 0x0000009415947220 */ /* 0x040fe40000410000 */
[----:B------:R-:W-:Y:S02]  /*20220*/  FMUL.FTZ R149, R21, R149 ;  /* 0x0000009515957220 */ /* 0x000fe40000410000 */
[----:B--2---:R-:W-:Y:S02]  /*20230*/  FFMA.FTZ R0, R11, c[0x0][0x2d0], -R50 ;  /* 0x0000b4000b007a23 */ /* 0x004fe40000010832 */
[C---:B------:R-:W-:Y:S02]  /*20240*/  FMUL.FTZ R150, R20.reuse, R150 ;  /* 0x0000009614967220 */ /* 0x040fe40000410000 */
[----:B------:R2:W5:Y:S01]  /*20250*/  MUFU.EX2 R244, R0 ;  /* 0x0000000000f47308 */ /* 0x0005620000000800 */
[----:B------:R-:W-:Y:S02]  /*20260*/  FMUL.FTZ R151, R20, R151 ;  /* 0x0000009714977220 */ /* 0x000fe40000410000 */
[C---:B------:R-:W-:Y:S02]  /*20270*/  FMUL.FTZ R152, R2.reuse, R152 ;  /* 0x0000009802987220 */ /* 0x040fe40000410000 */
[C---:B------:R-:W-:Y:S02]  /*20280*/  FMUL.FTZ R153, R2.reuse, R153 ;  /* 0x0000009902997220 */ /* 0x040fe40000410000 */
[C---:B------:R-:W-:Y:S02]  /*20290*/  FMUL.FTZ R156, R2.reuse, R156 ;  /* 0x0000009c029c7220 */ /* 0x040fe40000410000 */
[----:B------:R-:W-:Y:S02]  /*202a0*/  FMUL.FTZ R157, R2, R157 ;  /* 0x0000009d029d7220 */ /* 0x000fe40000410000 */
[C---:B------:R-:W-:Y:S02]  /*202b0*/  FMUL.FTZ R160, R21.reuse, R160 ;  /* 0x000000a015a07220 */ /* 0x040fe40000410000 */
[C---:B-1----:R-:W-:Y:S01]  /*202c0*/  FMUL.FTZ R4, R21.reuse, R176 ;  /* 0x000000b015047220 */ /* 0x042fe20000410000 */
[----:B------:R-:W-:Y:S01]  /*202d0*/  MOV R176, R37 ;  /* 0x0000002500b07202 */ /* 0x000fe20000000f00 */
[----:B------:R-:W-:Y:S01]  /*202e0*/  FMUL.FTZ R161, R21, R161 ;  /* 0x000000a115a17220 */ /* 0x000fe20000410000 */
[----:B------:R-:W1:Y:S01]  /*202f0*/  LDSM.16.MT88.4 R36, [R222+0x2080] ;  /* 0x00208000de24783b */ /* 0x000e620000004200 */
[----:B----4-:R-:W-:Y:S01]  /*20300*/  F2FP.PACK_AB R35, R175, R245 ;  /* 0x000000f5af23723e */ /* 0x010fe200000000ff */
[C---:B------:R-:W-:Y:S02]  /*20310*/  FMUL.FTZ R162, R20.reuse, R162 ;  /* 0x000000a214a27220 */ /* 0x040fe40000410000 */
[-C--:B------:R-:W-:Y:S05]  /*20320*/  HMMA.16816.F32 R4, R24, R28.reuse, R4 ;  /* 0x0000001c1804723c */ /* 0x080fea0000001804 */
[----:B--2---:R-:W-:Y:S01]  /*20330*/  FSEL R0, R3, RZ, P0 ;  /* 0x000000ff03007208 */ /* 0x004fe20000000000 */
[----:B------:R-:W-:Y:S01]  /*20340*/  FMUL.FTZ R163, R20, R163 ;  /* 0x000000a314a37220 */ /* 0x000fe20000410000 */
[----:B-----5:R-:W-:Y:S01]  /*20350*/  F2FP.PACK_AB R33, R244, R174 ;  /* 0x000000aef421723e */ /* 0x020fe200000000ff */
[C---:B------:R-:W-:Y:S01]  /*20360*/  FMUL.FTZ R52, R21.reuse, R52 ;  /* 0x0000003415347220 */ /* 0x040fe20000410000 */
[----:B------:R-:W-:Y:S03]  /*20370*/  ISETP.GT.AND P0, PT, R238, UR7, PT ;  /* 0x00000007ee007c0c */ /* 0x000fe6000bf04270 */
[----:B------:R-:W-:Y:S02]  /*20380*/  FADD.FTZ R0, -R0, R170 ;  /* 0x000000aa00007221 */ /* 0x000fe40000010100 */
[C---:B------:R-:W-:Y:S02]  /*20390*/  FMUL.FTZ R53, R21.reuse, R53 ;  /* 0x0000003515357220 */ /* 0x040fe40000410000 */
[----:B------:R-:W-:Y:S02]  /*203a0*/  FMUL.FTZ R0, R0, c[0x0][0x2d0] ;  /* 0x0000b40000007a20 */ /* 0x000fe40000410000 */
[C---:B------:R-:W-:Y:S02]  /*203b0*/  FMUL.FTZ R54, R20.reuse, R54 ;  /* 0x0000003614367220 */ /* 0x040fe40000410000 */
[----:B------:R-:W-:Y:S02]  /*203c0*/  FMUL.FTZ R55, R20, R55 ;  /* 0x0000003714377220 */ /* 0x000fe40000410000 */
[----:B------:R-:W2:Y:S01]  /*203d0*/  MUFU.EX2 R0, R0 ;  /* 0x0000000000007308 */ /* 0x000ea20000000800 */
        /* <DEDUP_REMOVED lines=12> */
[C---:B--2---:R-:W-:Y:S02]  /*204a0*/  FMUL.FTZ R10, R0.reuse, R182 ;  /* 0x000000b6000a7220 */ /* 0x044fe40000410000 */
        /* <DEDUP_REMOVED lines=11> */
[----:B------:R-:W2:Y:S03]  /*20560*/  LDSM.16.MT88.4 R28, [R224+0x2080] ;  /* 0x00208000e01c783b */ /* 0x000ea60000004200 */
[C---:B------:R-:W-:Y:S02]  /*20570*/  FMUL.FTZ R155, R0.reuse, R155 ;  /* 0x0000009b009b7220 */ /* 0x040fe40000410000 */
[C---:B------:R-:W-:Y:S02]  /*20580*/  FMUL.FTZ R158, R0.reuse, R158 ;  /* 0x0000009e009e7220 */ /* 0x040fe40000410000 */
[-C--:B-1----:R-:W-:Y:S04]  /*20590*/  HMMA.16816.F32 R132, R24, R36.reuse, R132 ;  /* 0x000000241884723c */ /* 0x082fe80000001884 */
        /* <DEDUP_REMOVED lines=48> */
[-C--:B------:R-:W-:Y:S01]  /*208a0*/  HMMA.16816.F32 R76, R32, R30.reuse, R76 ;  /* 0x0000001e204c723c */ /* 0x080fe2000000184c */
[----:B-1----:R-:W1:Y:S03]  /*208b0*/  LDSM.16.MT88.4 R36, [R222+0x3880] ;  /* 0x00388000de24783b */ /* 0x002e660000004200 */
[--C-:B------:R-:W-:Y:S02]  /*208c0*/  FFMA.FTZ R28, R199, c[0x0][0x2d0], -R48.reuse ;  /* 0x0000b400c71c7a23 */ /* 0x100fe40000010830 */
[C---:B------:R-:W-:Y:S02]  /*208d0*/  FMUL.FTZ R98, R20.reuse, R98 ;  /* 0x0000006214627220 */ /* 0x040fe40000410000 */
[C---:B------:R-:W-:Y:S01]  /*208e0*/  HMMA.16816.F32 R80, R24.reuse, R30, R80 ;  /* 0x0000001e1850723c */ /* 0x040fe20000001850 */
[----:B------:R2:W-:Y:S03]  /*208f0*/  MUFU.EX2 R240, R28 ;  /* 0x0000001c00f07308 */ /* 0x0005e60000000800 */
[C---:B------:R-:W-:Y:S02]  /*20900*/  FMUL.FTZ R99, R20.reuse, R99 ;  /* 0x0000006314637220 */ /* 0x040fe40000410000 */
[C---:B------:R-:W-:Y:S02]  /*20910*/  FMUL.FTZ R100, R21.reuse, R100 ;  /* 0x0000006415647220 */ /* 0x040fe40000410000 */
[C---:B------:R-:W-:Y:S04]  /*20920*/  FMUL.FTZ R101, R21.reuse, R101 ;  /* 0x0000006515657220 */ /* 0x040fe80000410000 */
[C---:B------:R-:W-:Y:S02]  /*20930*/  FMUL.FTZ R102, R20.reuse, R102 ;  /* 0x0000006614667220 */ /* 0x040fe40000410000 */
[----:B------:R-:W-:Y:S02]  /*20940*/  FMUL.FTZ R103, R20, R103 ;  /* 0x0000006714677220 */ /* 0x000fe40000410000 */
[C---:B------:R-:W-:Y:S02]  /*20950*/  FMUL.FTZ R104, R2.reuse, R104 ;  /* 0x0000006802687220 */ /* 0x040fe40000410000 */
[----:B------:R-:W-:Y:S02]  /*20960*/  FMUL.FTZ R105, R2, R105 ;  /* 0x0000006902697220 */ /* 0x000fe40000410000 */
[C---:B------:R-:W-:Y:S02]  /*20970*/  FMUL.FTZ R106, R0.reuse, R106 ;  /* 0x0000006a006a7220 */ /* 0x040fe40000410000 */
[----:B------:R-:W-:Y:S02]  /*20980*/  FMUL.FTZ R107, R0, R107 ;  /* 0x0000006b006b7220 */ /* 0x000fe40000410000 */
[----:B------:R-:W-:Y:S02]  /*20990*/  FMUL.FTZ R108, R2, R108 ;  /* 0x0000006c026c7220 */ /* 0x000fe40000410000 */
[----:B--2---:R-:W-:Y:S02]  /*209a0*/  FFMA.FTZ R28, R200, c[0x0][0x2d0], -R23 ;  /* 0x0000b400c81c7a23 */ /* 0x004fe40000010817 */
[----:B------:R-:W-:Y:S02]  /*209b0*/  FMUL.FTZ R109, R2, R109 ;  /* 0x0000006d026d7220 */ /* 0x000fe40000410000 */
[----:B------:R2:W-:Y:S01]  /*209c0*/  MUFU.EX2 R219, R28 ;  /* 0x0000001c00db7308 */ /* 0x0005e20000000800 */
        /* <DEDUP_REMOVED lines=9> */
[----:B------:R-:W-:Y:S01]  /*20a60*/  FFMA.FTZ R36, R203, c[0x0][0x2d0], -R48 ;  /* 0x0000b400cb247a23 */ /* 0x000fe20000010830 */
[----:B--2---:R-:W1:Y:S01]  /*20a70*/  LDSM.16.MT88.4 R28, [R224+0x3880] ;  /* 0x00388000e01c783b */ /* 0x004e620000004200 */
[----:B------:R-:W-:Y:S01]  /*20a80*/  MOV R203, R180 ;  /* 0x000000b400cb7202 */ /* 0x000fe20000000f00 */
[C---:B------:R-:W-:Y:S01]  /*20a90*/  FMUL.FTZ R116, R21.reuse, R116 ;  /* 0x0000007415747220 */ /* 0x040fe20000410000 */
        /* <DEDUP_REMOVED lines=13> */
[----:B------:R-:W-:Y:S02]  /*20b70*/  FMUL.FTZ R127, R0, R127 ;  /* 0x0000007f007f7220 */ /* 0x000fe40000410000 */
[----:B------:R2:W-:Y:S01]  /*20b80*/  MUFU.EX2 R199, R36 ;  /* 0x0000002400c77308 */ /* 0x0005e20000000800 */
[C---:B------:R-:W-:Y:S02]  /*20b90*/  FMUL.FTZ R128, R21.reuse, R128 ;  /* 0x0000008015807220 */ /* 0x040fe40000410000 */
[C---:B------:R-:W-:Y:S02]  /*20ba0*/  FMUL.FTZ R129, R21.reuse, R129 ;  /* 0x0000008115817220 */ /* 0x040fe40000410000 */
[C---:B------:R-:W-:Y:S01]  /*20bb0*/  FMUL.FTZ R130, R20.reuse, R130 ;  /* 0x0000008214827220 */ /* 0x040fe20000410000 */
[-C--:B-1----:R-:W-:Y:S03]  /*20bc0*/  HMMA.16816.F32 R100, R24, R28.reuse, R100 ;  /* 0x0000001c1864723c */ /* 0x082fe60000001864 */
[----:B------:R-:W-:Y:S02]  /*20bd0*/  FMUL.FTZ R131, R20, R131 ;  /* 0x0000008314837220 */ /* 0x000fe40000410000 */
[----:B---3--:R-:W-:Y:S02]  /*20be0*/  FFMA.FTZ R21, R21, R181, R250 ;  /* 0x000000b515157223 */ /* 0x008fe400000100fa */
[----:B------:R-:W-:Y:S01]  /*20bf0*/  FFMA.FTZ R40, R201, c[0x0][0x2d0], -R48 ;  /* 0x0000b400c9287a23 */ /* 0x000fe20000010830 */
[C---:B------:R-:W-:Y:S03]  /*20c00*/  HMMA.16816.F32 R104, R32.reuse, R28, R104 ;  /* 0x0000001c2068723c */ /* 0x040fe60000001868 */
[----:B------:R1:W-:Y:S04]  /*20c10*/  MUFU.EX2 R201, R40 ;  /* 0x0000002800c97308 */ /* 0x0003e80000000800 */
[--C-:B------:R-:W-:Y:S01]  /*20c20*/  FFMA.FTZ R28, R206, c[0x0][0x2d0], -R49.reuse ;  /* 0x0000b400ce1c7a23 */ /* 0x100fe20000010831 */
[-C--:B------:R-:W-:Y:S01]  /*20c30*/  HMMA.16816.F32 R108, R32, R30.reuse, R108 ;  /* 0x0000001e206c723c */ /* 0x080fe2000000186c */
[----:B--2---:R-:W2:Y:S03]  /*20c40*/  LDSM.16.MT88.4 R36, [R223+0x3880] ;  /* 0x00388000df24783b */ /* 0x004ea60000004200 */
[----:B------:R-:W-:Y:S01]  /*20c50*/  MOV R206, R177 ;  /* 0x000000b100ce7202 */ /* 0x000fe20000000f00 */
[----:B------:R3:W-:Y:S03]  /*20c60*/  MUFU.EX2 R196, R28 ;  /* 0x0000001c00c47308 */ /* 0x0007e60000000800 */
[C---:B------:R-:W-:Y:S04]  /*20c70*/  HMMA.16816.F32 R112, R24.reuse, R30, R112 ;  /* 0x0000001e1870723c */ /* 0x040fe80000001870 */
[--C-:B-1----:R-:W-:Y:S01]  /*20c80*/  FFMA.FTZ R40, R204, c[0x0][0x2d0], -R49.reuse ;  /* 0x0000b400cc287a23 */ /* 0x102fe20000010831 */
[----:B------:R-:W-:Y:S03]  /*20c90*/  MOV R204, R179 ;  /* 0x000000b300cc7202 */ /* 0x000fe60000000f00 */
[----:B------:R1:W4:Y:S01]  /*20ca0*/  MUFU.EX2 R198, R40 ;  /* 0x0000002800c67308 */ /* 0x0003220000000800 */
[--C-:B---3--:R-:W-:Y:S09]  /*20cb0*/  FFMA.FTZ R28, R41, c[0x0][0x2d0], -R50.reuse ;  /* 0x0000b400291c7a23 */ /* 0x108ff20000010832 */
[----:B------:R3:W-:Y:S01]  /*20cc0*/  MUFU.EX2 R166, R28 ;  /* 0x0000001c00a67308 */ /* 0x0007e20000000800 */
[-C--:B--2---:R-:W-:Y:S03]  /*20cd0*/  HMMA.16816.F32 R116, R24, R36.reuse, R116 ;  /* 0x000000241874723c */ /* 0x084fe60000001874 */
[----:B-1----:R-:W-:Y:S05]  /*20ce0*/  FFMA.FTZ R40, R205, c[0x0][0x2d0], -R49 ;  /* 0x0000b400cd287a23 */ /* 0x002fea0000010831 */
[C---:B------:R-:W-:Y:S01]  /*20cf0*/  HMMA.16816.F32 R120, R32.reuse, R36, R120 ;  /* 0x000000242078723c */ /* 0x040fe20000001878 */
[----:B------:R1:W2:Y:S03]  /*20d00*/  MUFU.EX2 R197, R40 ;  /* 0x0000002800c57308 */ /* 0x0002a60000000800 */
[----:B------:R-:W-:Y:S03]  /*20d10*/  MOV R205, R178 ;  /* 0x000000b200cd7202 */ /* 0x000fe60000000f00 */
[--C-:B------:R-:W-:Y:S01]  /*20d20*/  FFMA.FTZ R36, R171, c[0x0][0x2d0], -R50.reuse ;  /* 0x0000b400ab247a23 */ /* 0x100fe20000010832 */
[-C--:B------:R-:W-:Y:S04]  /*20d30*/  HMMA.16816.F32 R124, R32, R38.reuse, R124 ;  /* 0x00000026207c723c */ /* 0x080fe8000000187c */
[--C-:B---3--:R-:W-:Y:S01]  /*20d40*/  FFMA.FTZ R28, R44, c[0x0][0x2d0], -R50.reuse ;  /* 0x0000b4002c1c7a23 */ /* 0x108fe20000010832 */
[----:B------:R3:W-:Y:S02]  /*20d50*/  MUFU.EX2 R164, R36 ;  /* 0x0000002400a47308 */ /* 0x0007e40000000800 */
[----:B----4-:R-:W-:Y:S01]  /*20d60*/  F2FP.PACK_AB R32, R198, R199 ;  /* 0x000000c7c620723e */ /* 0x010fe200000000ff */
[----:B------:R-:W-:Y:S07]  /*20d70*/  HMMA.16816.F32 R128, R24, R38, R128 ;  /* 0x000000261880723c */ /* 0x000fee0000001880 */
[----:B------:R4:W5:Y:S01]  /*20d80*/  MUFU.EX2 R165, R28 ;  /* 0x0000001c00a57308 */ /* 0x0009620000000800 */
[----:B------:R-:W-:Y:S01]  /*20d90*/  F2FP.PACK_AB R24, R242, R243 ;  /* 0x000000f3f218723e */ /* 0x000fe200000000ff */
[----:B-1----:R-:W-:Y:S03]  /*20da0*/  FFMA.FTZ R40, R45, c[0x0][0x2d0], -R50 ;  /* 0x0000b4002d287a23 */ /* 0x002fe60000010832 */
[----:B------:R-:W-:Y:S01]  /*20db0*/  F2FP.PACK_AB R25, R240, R241 ;  /* 0x000000f1f019723e */ /* 0x000fe200000000ff */
[----:B------:R-:W-:Y:S01]  /*20dc0*/  LDSM.16.MT88.4 R44, [R223+0x2880] ;  /* 0x00288000df2c783b */ /* 0x000fe20000004200 */
[----:B------:R-:W-:Y:S03]  /*20dd0*/  F2FP.PACK_AB R26, R202, R219 ;  /* 0x000000dbca1a723e */ /* 0x000fe600000000ff */
[----:B------:R1:W1:Y:S01]  /*20de0*/  MUFU.EX2 R51, R40 ;  /* 0x0000002800337308 */ /* 0x0002620000000800 */
[----:B------:R-:W-:Y:S02]  /*20df0*/  F2FP.PACK_AB R27, R200, R201 ;  /* 0x000000c9c81b723e */ /* 0x000fe400000000ff */
[----:B--2---:R-:W-:Y:S01]  /*20e00*/  F2FP.PACK_AB R34, R196, R197 ;  /* 0x000000c5c422723e */ /* 0x004fe200000000ff */
[----:B---3--:R-:W-:Y:S08]  /*20e10*/  LDSM.16.MT88.4 R36, [R224+0x2880] ;  /* 0x00288000e024783b */ /* 0x008ff00000004200 */
[----:B----4-:R-:W2:Y:S01]  /*20e20*/  LDSM.16.MT88.4 R28, [R221+0x2880] ;  /* 0x00288000dd1c783b */ /* 0x010ea20000004200 */
[----:B-----5:R-:W-:Y:S07]  /*20e30*/  F2FP.PACK_AB R33, R165, R166 ;  /* 0x000000a6a521723e */ /* 0x020fee00000000ff */
[----:B-1----:R-:W1:Y:S01]  /*20e40*/  LDSM.16.MT88.4 R40, [R222+0x2880] ;  /* 0x00288000de28783b */ /* 0x002e620000004200 */
[----:B------:R-:W-:Y:S01]  /*20e50*/  F2FP.PACK_AB R35, R164, R51 ;  /* 0x00000033a423723e */ /* 0x000fe200000000ff */
[-C--:B--2---:R-:W-:Y:S08]  /*20e60*/  HMMA.16816.F32 R4, R24, R28.reuse, R4 ;  /* 0x0000001c1804723c */ /* 0x084ff00000001804 */
[C---:B------:R-:W-:Y:S08]  /*20e70*/  HMMA.16816.F32 R8, R32.reuse, R28, R8 ;  /* 0x0000001c2008723c */ /* 0x040ff00000001808 */
[-C--:B------:R-:W-:Y:S08]  /*20e80*/  HMMA.16816.F32 R12, R32, R30.reuse, R12 ;  /* 0x0000001e200c723c */ /* 0x080ff0000000180c */
[C---:B------:R-:W-:Y:S01]  /*20e90*/  HMMA.16816.F32 R16, R24.reuse, R30, R16 ;  /* 0x0000001e1810723c */ /* 0x040fe20000001810 */
[----:B------:R-:W2:Y:S07]  /*20ea0*/  LDSM.16.MT88.4 R28, [R221+0x4080] ;  /* 0x00408000dd1c783b */ /* 0x000eae0000004200 */
[-C--:B-1----:R-:W-:Y:S08]  /*20eb0*/  HMMA.16816.F32 R132, R24, R40.reuse, R132 ;  /* 0x000000281884723c */ /* 0x082ff00000001884 */
[C---:B------:R-:W-:Y:S07]  /*20ec0*/  HMMA.16816.F32 R136, R32.reuse, R40, R136 ;  /* 0x000000282088723c */ /* 0x040fee0000001888 */
[--C-:B------:R-:W-:Y:S01]  /*20ed0*/  FFMA.FTZ R40, R210, c[0x0][0x2d0], -R23.reuse ;  /* 0x0000b400d2287a23 */ /* 0x100fe20000010817 */
[-C--:B------:R-:W-:Y:S03]  /*20ee0*/  HMMA.16816.F32 R140, R32, R42.reuse, R140 ;  /* 0x0000002a208c723c */ /* 0x080fe6000000188c */
[----:B------:R1:W-:Y:S05]  /*20ef0*/  MUFU.EX2 R195, R40 ;  /* 0x0000002800c37308 */ /* 0x0003ea0000000800 */
[C---:B------:R-:W-:Y:S08]  /*20f00*/  HMMA.16816.F32 R144, R24.reuse, R42, R144 ;  /* 0x0000002a1890723c */ /* 0x040ff00000001890 */
[-C--:B------:R-:W-:Y:S08]  /*20f10*/  HMMA.16816.F32 R148, R24, R36.reuse, R148 ;  /* 0x000000241894723c */ /* 0x080ff00000001894 */
[C---:B------:R-:W-:Y:S04]  /*20f20*/  HMMA.16816.F32 R152, R32.reuse, R36, R152 ;  /* 0x000000242098723c */ /* 0x040fe80000001898 */
[--C-:B-1----:R-:W-:Y:S03]  /*20f30*/  FFMA.FTZ R40, R207, c[0x0][0x2d0], -R48.reuse ;  /* 0x0000b400cf287a23 */ /* 0x102fe60000010830 */
[--C-:B------:R-:W-:Y:S01]  /*20f40*/  FFMA.FTZ R36, R209, c[0x0][0x2d0], -R23.reuse ;  /* 0x0000b400d1247a23 */ /* 0x100fe20000010817 */
[-C--:B------:R-:W-:Y:S01]  /*20f50*/  HMMA.16816.F32 R156, R32, R38.reuse, R156 ;  /* 0x00000026209c723c */ /* 0x080fe2000000189c */
[----:B------:R1:W-:Y:S03]  /*20f60*/  MUFU.EX2 R193, R40 ;  /* 0x0000002800c17308 */ /* 0x0003e60000000800 */
[----:B------:R-:W-:Y:S04]  /*20f70*/  MOV R209, R176 ;  /* 0x000000b000d17202 */ /* 0x000fe80000000f00 */
[C---:B------:R-:W-:Y:S03]  /*20f80*/  HMMA.16816.F32 R160, R24.reuse, R38, R160 ;  /* 0x0000002618a0723c */ /* 0x040fe600000018a0 */
[----:B------:R3:W4:Y:S05]  /*20f90*/  MUFU.EX2 R194, R36 ;  /* 0x0000002400c27308 */ /* 0x00072a0000000800 */
[-C--:B------:R-:W-:Y:S08]  /*20fa0*/  HMMA.16816.F32 R52, R24, R44.reuse, R52 ;  /* 0x0000002c1834723c */ /* 0x080ff00000001834 */
[C---:B------:R-:W-:Y:S04]  /*20fb0*/  HMMA.16816.F32 R56, R32.reuse, R44, R56 ;  /* 0x0000002c2038723c */ /* 0x040fe80000001838 */
[--C-:B-1----:R-:W-:Y:S04]  /*20fc0*/  FFMA.FTZ R40, R208, c[0x0][0x2d0], -R48.reuse ;  /* 0x0000b400d0287a23 */ /* 0x102fe80000010830 */
[-C--:B------:R-:W-:Y:S01]  /*20fd0*/  HMMA.16816.F32 R60, R32, R46.reuse, R60 ;  /* 0x0000002e203c723c */ /* 0x080fe2000000183c */
[----:B------:R1:W5:Y:S01]  /*20fe0*/  MUFU.EX2 R171, R40 ;  /* 0x0000002800ab7308 */ /* 0x0003620000000800 */
[----:B---3--:R-:W3:Y:S06]  /*20ff0*/  LDSM.16.MT88.4 R36, [R222+0x4080] ;  /* 0x00408000de24783b */ /* 0x008eec0000004200 */
[C---:B------:R-:W-:Y:S08]  /*21000*/  HMMA.16816.F32 R64, R24.reuse, R46, R64 ;  /* 0x0000002e1840723c */ /* 0x040ff00000001840 */
[-C--:B--2---:R-:W-:Y:S08]  /*21010*/  HMMA.16816.F32 R68, R24, R28.reuse, R68 ;  /* 0x0000001c1844723c */ /* 0x084ff00000001844 */
[C---:B------:R-:W-:Y:S01]  /*21020*/  HMMA.16816.F32 R72, R32.reuse, R28, R72 ;  /* 0x0000001c2048723c */ /* 0x040fe20000001848 */
[----:B-1----:R-:W1:Y:S06]  /*21030*/  LDSM.16.MT88.4 R40, [R224+0x4080] ;  /* 0x00408000e028783b */ /* 0x002e6c0000004200 */
[--C-:B------:R-:W-:Y:S01]  /*21040*/  FFMA.FTZ R28, R215, c[0x0][0x2d0], -R23.reuse ;  /* 0x0000b400d71c7a23 */ /* 0x100fe20000010817 */
[-C--:B------:R-:W-:Y:S03]  /*21050*/  HMMA.16816.F32 R76, R32, R30.reuse, R76 ;  /* 0x0000001e204c723c */ /* 0x080fe6000000184c */
[----:B------:R2:W-:Y:S01]  /*21060*/  MUFU.EX2 R170, R28 ;  /* 0x0000001c00aa7308 */ /* 0x0005e20000000800 */
[----:B------:R-:W-:Y:S04]  /*21070*/  FFMA.FTZ R23, R218, c[0x0][0x2d0], -R23 ;  /* 0x0000b400da177a23 */ /* 0x000fe80000010817 */
[C---:B------:R-:W-:Y:S05]  /*21080*/  HMMA.16816.F32 R80, R24.reuse, R30, R80 ;  /* 0x0000001e1850723c */ /* 0x040fea0000001850 */
[----:B------:R1:W1:Y:S03]  /*21090*/  MUFU.EX2 R47, R23 ;  /* 0x00000017002f7308 */ /* 0x0002660000000800 */
[-C--:B---3--:R-:W-:Y:S08]  /*210a0*/  HMMA.16816.F32 R84, R24, R36.reuse, R84 ;  /* 0x000000241854723c */ /* 0x088ff00000001854 */
[C---:B------:R-:W-:Y:S01]  /*210b0*/  HMMA.16816.F32 R88, R32.reuse, R36, R88 ;  /* 0x000000242058723c */ /* 0x040fe20000001858 */
[----:B--2---:R-:W2:Y:S07]  /*210c0*/  LDSM.16.MT88.4 R28, [R223+0x4080] ;  /* 0x00408000df1c783b */ /* 0x004eae0000004200 */
[-C--:B------:R-:W-:Y:S04]  /*210d0*/  HMMA.16816.F32 R92, R32, R38.reuse, R92 ;  /* 0x00000026205c723c */ /* 0x080fe8000000185c */
[--C-:B-1----:R-:W-:Y:S02]  /*210e0*/  FFMA.FTZ R23, R212, c[0x0][0x2d0], -R48.reuse ;  /* 0x0000b400d4177a23 */ /* 0x102fe40000010830 */
[----:B------:R-:W-:Y:S02]  /*210f0*/  FFMA.FTZ R48, R213, c[0x0][0x2d0], -R48 ;  /* 0x0000b400d5307a23 */ /* 0x000fe40000010830 */
[C---:B------:R-:W-:Y:S01]  /*21100*/  HMMA.16816.F32 R96, R24.reuse, R38, R96 ;  /* 0x000000261860723c */ /* 0x040fe20000001860 */
[----:B------:R1:W-:Y:S07]  /*21110*/  MUFU.EX2 R46, R23 ;  /* 0x00000017002e7308 */ /* 0x0003ee0000000800 */
[-C--:B------:R-:W-:Y:S03]  /*21120*/  HMMA.16816.F32 R100, R24, R40.reuse, R100 ;  /* 0x000000281864723c */ /* 0x080fe60000001864 */
[----:B------:R-:W2:Y:S05]  /*21130*/  MUFU.EX2 R48, R48 ;  /* 0x0000003000307308 */ /* 0x000eaa0000000800 */
[C---:B------:R-:W-:Y:S01]  /*21140*/  HMMA.16816.F32 R104, R32.reuse, R40, R104 ;  /* 0x000000282068723c */ /* 0x040fe20000001868 */
[----:B------:R-:W3:Y:S04]  /*21150*/  LDL.LU R40, [R1+0x24] ;  /* 0x0000240001287983 */ /* 0x000ee80000300800 */
[----:B------:R-:W3:Y:S03]  /*21160*/  LDL.LU R39, [R1+0x28] ;  /* 0x0000280001277983 */ /* 0x000ee60000300800 */
[-C--:B------:R-:W-:Y:S04]  /*21170*/  HMMA.16816.F32 R108, R32, R42.reuse, R108 ;  /* 0x0000002a206c723c */ /* 0x080fe8000000186c */
[--C-:B-1----:R-:W-:Y:S04]  /*21180*/  FFMA.FTZ R23, R211, c[0x0][0x2d0], -R49.reuse ;  /* 0x0000b400d3177a23 */ /* 0x102fe80000010831 */
[C---:B------:R-:W-:Y:S01]  /*21190*/  HMMA.16816.F32 R112, R24.reuse, R42, R112 ;  /* 0x0000002a1870723c */ /* 0x040fe20000001870 */
[----:B------:R1:W-:Y:S07]  /*211a0*/  MUFU.EX2 R45, R23 ;  /* 0x00000017002d7308 */ /* 0x0003ee0000000800 */
[-C--:B--2---:R-:W-:Y:S08]  /*211b0*/  HMMA.16816.F32 R116, R24, R28.reuse, R116 ;  /* 0x0000001c1874723c */ /* 0x084ff00000001874 */
[C---:B------:R-:W-:Y:S08]  /*211c0*/  HMMA.16816.F32 R120, R32.reuse, R28, R120 ;  /* 0x0000001c2078723c */ /* 0x040ff00000001878 */
[-C--:B------:R-:W-:Y:S01]  /*211d0*/  HMMA.16816.F32 R124, R32, R30.reuse, R124 ;  /* 0x0000001e207c723c */ /* 0x080fe2000000187c */
[----:B------:R-:W2:Y:S03]  /*211e0*/  LDSM.16.MT88.4 R32, [R222+0x3080] ;  /* 0x00308000de20783b */ /* 0x000ea60000004200 */
[--C-:B-1----:R-:W-:Y:S04]  /*211f0*/  FFMA.FTZ R23, R214, c[0x0][0x2d0], -R49.reuse ;  /* 0x0000b400d6177a23 */ /* 0x102fe80000010831 */
[----:B------:R-:W-:Y:S01]  /*21200*/  HMMA.16816.F32 R128, R24, R30, R128 ;  /* 0x0000001e1880723c */ /* 0x000fe20000001880 */
[----:B------:R1:W1:Y:S06]  /*21210*/  MUFU.EX2 R44, R23 ;  /* 0x00000017002c7308 */ /* 0x00026c0000000800 */
[----:B----4-:R-:W-:Y:S02]  /*21220*/  F2FP.PACK_AB R24, R195, R194 ;  /* 0x000000c2c318723e */ /* 0x010fe400000000ff */
[----:B-----5:R-:W-:Y:S03]  /*21230*/  F2FP.PACK_AB R25, R171, R193 ;  /* 0x000000c1ab19723e */ /* 0x020fe600000000ff */
[----:B------:R-:W-:Y:S02]  /*21240*/  F2FP.PACK_AB R26, R47, R170 ;  /* 0x000000aa2f1a723e */ /* 0x000fe400000000ff */
[----:B------:R-:W-:Y:S07]  /*21250*/  F2FP.PACK_AB R27, R48, R46 ;  /* 0x0000002e301b723e */ /* 0x000fee00000000ff */
[-C--:B------:R-:W-:Y:S01]  /*21260*/  HMMA.16816.F32 R176, R24, R188.reuse, R4 ;  /* 0x000000bc18b0723c */ /* 0x080fe20000001804 */
[----:B------:R-:W4:Y:S02]  /*21270*/  LDSM.16.MT88.4 R4, [R224+0x3080] ;  /* 0x00308000e004783b */ /* 0x000f240000004200 */
[--C-:B-1----:R-:W-:Y:S01]  /*21280*/  FFMA.FTZ R23, R216, c[0x0][0x2d0], -R49.reuse ;  /* 0x0000b400d8177a23 */ /* 0x102fe20000010831 */
[----:B------:R-:W-:Y:S01]  /*21290*/  F2FP.PACK_AB R28, R44, R45 ;  /* 0x0000002d2c1c723e */ /* 0x000fe200000000ff */
[----:B------:R-:W-:Y:S02]  /*212a0*/  FFMA.FTZ R49, R217, c[0x0][0x2d0], -R49 ;  /* 0x0000b400d9317a23 */ /* 0x000fe40000010831 */
[----:B------:R1:W-:Y:S10]  /*212b0*/  MUFU.EX2 R38, R23 ;  /* 0x0000001700267308 */ /* 0x0003f40000000800 */
[----:B------:R-:W5:Y:S01]  /*212c0*/  MUFU.EX2 R49, R49 ;  /* 0x0000003100317308 */ /* 0x000f620000000800 */
[--C-:B-1----:R-:W-:Y:S09]  /*212d0*/  FFMA.FTZ R23, R192, c[0x0][0x2d0], -R50.reuse ;  /* 0x0000b400c0177a23 */ /* 0x102ff20000010832 */
[----:B------:R1:W-:Y:S01]  /*212e0*/  MUFU.EX2 R36, R23 ;  /* 0x0000001700247308 */ /* 0x0003e20000000800 */
[----:B-----5:R-:W-:Y:S01]  /*212f0*/  F2FP.PACK_AB R30, R49, R38 ;  /* 0x00000026311e723e */ /* 0x020fe200000000ff */
[--C-:B-1----:R-:W-:Y:S08]  /*21300*/  FFMA.FTZ R23, R173, c[0x0][0x2d0], -R50.reuse ;  /* 0x0000b400ad177a23 */ /* 0x102ff00000010832 */
[----:B------:R1:W5:Y:S02]  /*21310*/  MUFU.EX2 R37, R23 ;  /* 0x0000001700257308 */ /* 0x0003640000000800 */
[--C-:B-1----:R-:W-:Y:S01]  /*21320*/  FFMA.FTZ R23, R172, c[0x0][0x2d0], -R50.reuse ;  /* 0x0000b400ac177a23 */ /* 0x102fe20000010832 */
[----:B-----5:R-:W-:Y:S01]  /*21330*/  F2FP.PACK_AB R29, R37, R36 ;  /* 0x00000024251d723e */ /* 0x020fe200000000ff */
[----:B------:R-:W-:Y:S02]  /*21340*/  FFMA.FTZ R50, R22, c[0x0][0x2d0], -R50 ;  /* 0x0000b40016327a23 */ /* 0x000fe40000010832 */
[----:B------:R-:W5:Y:S04]  /*21350*/  LDL.LU R22, [R1+0x2c] ;  /* 0x00002c0001167983 */ /* 0x000f680000300800 */
[----:B------:R-:W-:Y:S10]  /*21360*/  MUFU.EX2 R23, R23 ;  /* 0x0000001700177308 */ /* 0x000ff40000000800 */
[----:B------:R-:W1:Y:S02]  /*21370*/  MUFU.EX2 R50, R50 ;  /* 0x0000003200327308 */ /* 0x000e640000000800 */
[----:B-1----:R-:W-:Y:S07]  /*21380*/  F2FP.PACK_AB R31, R50, R23 ;  /* 0x00000017321f723e */ /* 0x002fee00000000ff */
[C---:B------:R-:W-:Y:S01]  /*21390*/  HMMA.16816.F32 R180, R28.reuse, R188, R8 ;  /* 0x000000bc1cb4723c */ /* 0x040fe20000001808 */
[----:B------:R-:W1:Y:S07]  /*213a0*/  LDSM.16.MT88.4 R8, [R223+0x3080] ;  /* 0x00308000df08783b */ /* 0x000e6e0000004200 */
[-C--:B------:R-:W-:Y:S01]  /*213b0*/  HMMA.16816.F32 R184, R28, R190.reuse, R12 ;  /* 0x000000be1cb8723c */ /* 0x080fe2000000180c */
[----:B------:R-:W1:Y:S07]  /*213c0*/  LDSM.16.MT88.4 R12, [R221+0x4880] ;  /* 0x00488000dd0c783b */ /* 0x000e6e0000004200 */
[C---:B------:R-:W-:Y:S01]  /*213d0*/  HMMA.16816.F32 R188, R24.reuse, R190, R16 ;  /* 0x000000be18bc723c */ /* 0x040fe20000001810 */
[----:B------:R-:W1:Y:S07]  /*213e0*/  LDSM.16.MT88.4 R16, [R222+0x4880] ;  /* 0x00488000de10783b */ /* 0x000e6e0000004200 */
[-C--:B--2---:R-:W-:Y:S08]  /*213f0*/  HMMA.16816.F32 R132, R24, R32.reuse, R132 ;  /* 0x000000201884723c */ /* 0x084ff00000001884 */
[C---:B------:R-:W-:Y:S08]  /*21400*/  HMMA.16816.F32 R136, R28.reuse, R32, R136 ;  /* 0x000000201c88723c */ /* 0x040ff00000001888 */
[-C--:B------:R-:W-:Y:S08]  /*21410*/  HMMA.16816.F32 R140, R28, R34.reuse, R140 ;  /* 0x000000221c8c723c */ /* 0x080ff0000000188c */
[C---:B------:R-:W-:Y:S01]  /*21420*/  HMMA.16816.F32 R144, R24.reuse, R34, R144 ;  /* 0x000000221890723c */ /* 0x040fe20000001890 */
[----:B------:R-:W2:Y:S07]  /*21430*/  LDSM.16.MT88.4 R32, [R224+0x4880] ;  /* 0x00488000e020783b */ /* 0x000eae0000004200 */
[-C--:B----4-:R-:W-:Y:S08]  /*21440*/  HMMA.16816.F32 R148, R24, R4.reuse, R148 ;  /* 0x000000041894723c */ /* 0x090ff00000001894 */
[C---:B------:R-:W-:Y:S08]  /*21450*/  HMMA.16816.F32 R152, R28.reuse, R4, R152 ;  /* 0x000000041c98723c */ /* 0x040ff00000001898 */
[-C--:B------:R-:W-:Y:S08]  /*21460*/  HMMA.16816.F32 R156, R28, R6.reuse, R156 ;  /* 0x000000061c9c723c */ /* 0x080ff0000000189c */
[C---:B------:R-:W-:Y:S01]  /*21470*/  HMMA.16816.F32 R160, R24.reuse, R6, R160 ;  /* 0x0000000618a0723c */ /* 0x040fe200000018a0 */
[----:B------:R-:W4:Y:S07]  /*21480*/  LDSM.16.MT88.4 R4, [R223+0x4880] ;  /* 0x00488000df04783b */ /* 0x000f2e0000004200 */
[-C--:B-1----:R-:W-:Y:S08]  /*21490*/  HMMA.16816.F32 R52, R24, R8.reuse, R52 ;  /* 0x000000081834723c */ /* 0x082ff00000001834 */
[C---:B------:R-:W-:Y:S04]  /*214a0*/  HMMA.16816.F32 R56, R28.reuse, R8, R56 ;  /* 0x000000081c38723c */ /* 0x040fe80000001838 */
[----:B---3--:R-:W-:Y:S03]  /*214b0*/  FFMA.FTZ R20, R20, R40, R209 ;  /* 0x0000002814147223 */ /* 0x008fe600000100d1 */
[----:B------:R-:W-:Y:S01]  /*214c0*/  FFMA.FTZ R8, R2, R39, R247 ;  /* 0x0000002702087223 */ /* 0x000fe200000100f7 */
        /* <DEDUP_REMOVED lines=26> */
[C---:B------:R-:W-:Y:S08]  /*21670*/  HMMA.16816.F32 R120, R28.reuse, R4, R120 ;  /* 0x000000041c78723c */ /* 0x040ff00000001878 */
[-C--:B------:R-:W-:Y:S08]  /*21680*/  HMMA.16816.F32 R124, R28, R6.reuse, R124 ;  /* 0x000000061c7c723c */ /* 0x080ff0000000187c */
[----:B------:R-:W-:Y:S04]  /*21690*/  HMMA.16816.F32 R128, R24, R6, R128 ;  /* 0x000000061880723c */ /* 0x000fe80000001880 */
[----:B-----5:R-:W-:Y:S02]  /*216a0*/  FFMA.FTZ R8, R0, R22, R174 ;  /* 0x0000001600087223 */ /* 0x020fe400000100ae */
        /* <DEDUP_REMOVED lines=44> */
.L_x_3116:
[----:B------:R-:W3:Y:S04]  /*21970*/  LDL.LU R0, [R1+0x20] ;  /* 0x0000200001007983 */ /* 0x000ee80000300800 */
[----:B--2---:R-:W2:Y:S04]  /*21980*/  LDL.LU R4, [R1+0x24] ;  /* 0x0000240001047983 */ /* 0x004ea80000300800 */
[----:B------:R-:W4:Y:S04]  /*21990*/  LDL.LU R5, [R1+0x28] ;  /* 0x0000280001057983 */ /* 0x000f280000300800 */
[----:B------:R-:W4:Y:S01]  /*219a0*/  LDL.LU R2, [R1+0x2c] ;  /* 0x00002c0001027983 */ /* 0x000f220000300800 */
[----:B------:R-:W-:-:S03]  /*219b0*/  PLOP3.LUT P4, PT, PT, PT, PT, 0x8, 0x0 ;  /* 0x000000000000781c */ /* 0x000fc60003f8e170 */
[----:B---3--:R-:W1:Y:S04]  /*219c0*/  SHFL.BFLY PT, R11, R0, 0x2, 0x1f ;  /* 0x0c401f00000b7f89 */ /* 0x008e6800000e0000 */
[----:B--2---:R-:W2:Y:S04]  /*219d0*/  SHFL.BFLY PT, R9, R4, 0x2, 0x1f ;  /* 0x0c401f0004097f89 */ /* 0x004ea800000e0000 */
        /* <DEDUP_REMOVED lines=178> */
.L_x_2984:
[----:B------:R-:W1:Y:S02]  /*22500*/  S2R R81, SR_CTAID.Y ;  /* 0x0000000000517919 */ /* 0x000e640000002600 */
[----:B-1----:R-:W-:Y:S01]  /*22510*/  SHF.R.S32.HI R71, RZ, 0x1f, R81 ;  /* 0x0000001fff477819 */ /* 0x002fe20000011451 */
        /* <DEDUP_REMOVED lines=184> */
.L_x_3135:
[----:B-1----:R-:W-:Y:S01]  /*230a0*/  LOP3.LUT R0, R63, 0xffffffe0, RZ, 0xc0, !PT ;  /* 0xffffffe03f007812 */ /* 0x002fe200078ec0ff */
[----:B------:R-:W1:Y:S01]  /*230b0*/  S2R R80, SR_CTAID.X ;  /* 0x0000000000507919 */ /* 0x000e620000002500 */
[----:B------:R-:W-:Y:S01]  /*230c0*/  LEA.HI R4, R26, R26, RZ, 0x1 ;  /* 0x0000001a1a047211 */ /* 0x000fe200078f08ff */
[----:B------:R-:W-:Y:S01]  /*230d0*/  IMAD R14, R71, c[0x0][0x3e8], RZ ;  /* 0x0000fa00470e7a24 */ /* 0x000fe200078e02ff */
[----:B------:R-:W-:Y:S01]  /*230e0*/  SHF.R.S32.HI R6, RZ, 0x1f, R59 ;  /* 0x0000001fff067819 */ /* 0x000fe2000001143b */
[----:B------:R-:W-:Y:S01]  /*230f0*/  IMAD.IADD R0, R69, 0x1, -R0 ;  /* 0x0000000145007824 */ /* 0x000fe200078e0a00 */
[C---:B------:R-:W-:Y:S01]  /*23100*/  LOP3.LUT R5, R4.reuse, 0x1ffffffe, RZ, 0xc0, !PT ;  /* 0x1ffffffe04057812 */ /* 0x040fe200078ec0ff */
[----:B------:R-:W-:Y:S01]  /*23110*/  IMAD.SHL.U32 R4, R4, 0x20, RZ ;  /* 0x0000002004047824 */ /* 0x000fe200078e00ff */
[----:B------:R-:W-:Y:S01]  /*23120*/  LEA.HI R6, R6, R59, RZ, 0x2 ;  /* 0x0000003b06067211 */ /* 0x000fe200078f10ff */
[----:B------:R-:W-:Y:S01]  /*23130*/  IMAD R14, R81, c[0x0][0x3ec], R14 ;  /* 0x0000fb00510e7a24 */ /* 0x000fe200078e020e */
[----:B------:R-:W-:Y:S01]  /*23140*/  SHF.R.S32.HI R7, RZ, 0x1f, R0 ;  /* 0x0000001fff077819 */ /* 0x000fe20000011400 */
[----:B------:R-:W-:Y:S01]  /*23150*/  IMAD.IADD R8, R26, 0x1, -R5 ;  /* 0x000000011a087824 */ /* 0x000fe200078e0a05 */
[----:B------:R-:W-:Y:S01]  /*23160*/  LOP3.LUT R5, R6, 0xffffffc, RZ, 0xc0, !PT ;  /* 0x0ffffffc06057812 */ /* 0x000fe200078ec0ff */
[----:B-----5:R-:W-:Y:S01]  /*23170*/  IMAD R20, R20, c[0x0][0x4e8], RZ ;  /* 0x00013a0014147a24 */ /* 0x020fe200078e02ff */
        /* <DEDUP_REMOVED lines=11> */
[----:B------:R-:W-:Y:S01]  /*23230*/  LEA.HI R10, R66, R69, RZ, 0x3 ;  /* 0x00000045420a7211 */ /* 0x000fe200078f18ff */
[----:B------:R-:W-:Y:S01]  /*23240*/  IMAD.WIDE.U32 R4, R81, c[0x0][0x490], R2 ;  /* 0x0001240051047a25 */ /* 0x000fe200078e0002 */
[----:B------:R-:W-:Y:S02]  /*23250*/  IADD3 R6, R19, R7, RZ ;  /* 0x0000000713067210 */ /* 0x000fe40007ffe0ff */
[----:B------:R-:W-:Y:S01]  /*23260*/  SHF.R.S32.HI R21, RZ, 0x3, R10 ;  /* 0x00000003ff157819 */ /* 0x000fe2000001140a */
[----:B------:R-:W-:Y:S01]  /*23270*/  IMAD R7, R2, c[0x0][0x3a4], R0 ;  /* 0x0000e90002077a24 */ /* 0x000fe200078e0200 */
[----:B------:R-:W-:Y:S01]  /*23280*/  LOP3.LUT R12, R10, 0xfffffff8, RZ, 0xc0, !PT ;  /* 0xfffffff80a0c7812 */ /* 0x000fe200078ec0ff */
[----:B------:R-:W-:Y:S01]  /*23290*/  IMAD.WIDE.U32 R2, R2, c[0x0][0x3a0], RZ ;  /* 0x0000e80002027a25 */ /* 0x000fe200078e00ff */
[----:B------:R-:W-:-:S02]  /*232a0*/  SEL R18, R73, RZ, !P1 ;  /* 0x000000ff49127207 */ /* 0x000fc40004800000 */
[----:B------:R-:W-:Y:S01]  /*232b0*/  LEA.HI R23, R66, R69, RZ, 0x6 ;  /* 0x0000004542177211 */ /* 0x000fe200078f30ff */
        /* <DEDUP_REMOVED lines=113> */
.L_x_3137:
[----:B--234-:R-:W-:Y:S05]  /*239d0*/  BSYNC B0 ;  /* 0x0000000000007941 */ /* 0x01cfea0003800000 */
.L_x_3136:
        /* <DEDUP_REMOVED lines=16> */
.L_x_3139:
[----:B------:R-:W-:Y:S05]  /*23ae0*/  BSYNC B0 ;  /* 0x0000000000007941 */ /* 0x000fea0003800000 */
.L_x_3138:
        /* <DEDUP_REMOVED lines=16> */
.L_x_3141:
[----:B------:R-:W-:Y:S05]  /*23bf0*/  BSYNC B0 ;  /* 0x0000000000007941 */ /* 0x000fea0003800000 */
.L_x_3140:
        /* <DEDUP_REMOVED lines=16> */
.L_x_3143:
[----:B------:R-:W-:Y:S05]  /*23d00*/  BSYNC B0 ;  /* 0x0000000000007941 */ /* 0x000fea0003800000 */
.L_x_3142:
        /* <DEDUP_REMOVED lines=16> */
.L_x_3145:
[----:B------:R-:W-:Y:S05]  /*23e10*/  BSYNC B0 ;  /* 0x0000000000007941 */ /* 0x000fea0003800000 */
.L_x_3144:
        /* <DEDUP_REMOVED lines=16> */
.L_x_3147:
[----:B------:R-:W-:Y:S05]  /*23f20*/  BSYNC B0 ;  /* 0x0000000000007941 */ /* 0x000fea0003800000 */
.L_x_3146:
        /* <DEDUP_REMOVED lines=16> */
.L_x_3149:
[----:B------:R-:W-:Y:S05]  /*24030*/  BSYNC B0 ;  /* 0x0000000000007941 */ /* 0x000fea0003800000 */
.L_x_3148:
        /* <DEDUP_REMOVED lines=17> */
.L_x_3134:
        /* <DEDUP_REMOVED lines=19> */
.L_x_3150:
        /* <DEDUP_REMOVED lines=40> */
.L_x_3152:
[----:B------:R-:W-:Y:S05]  /*24500*/  BSYNC B0 ;  /* 0x0000000000007941 */ /* 0x000fea0003800000 */
.L_x_3151:
        /* <DEDUP_REMOVED lines=57> */
.L_x_3154:
[----:B------:R-:W-:Y:S05]  /*248a0*/  BSYNC B0 ;  /* 0x0000000000007941 */ /* 0x000fea0003800000 */
.L_x_3153:
        /* <DEDUP_REMOVED lines=15> */
.L_x_3156:
[----:B------:R-:W-:Y:S05]  /*249a0*/  BSYNC B0 ;  /* 0x0000000000007941 */ /* 0x000fea0003800000 */
.L_x_3155:
        /* <DEDUP_REMOVED lines=15> */
.L_x_3158:
[----:B------:R-:W-:Y:S05]  /*24aa0*/  BSYNC B0 ;  /* 0x0000000000007941 */ /* 0x000fea0003800000 */
.L_x_3157:
        /* <DEDUP_REMOVED lines=15> */
.L_x_3160:
[----:B------:R-:W-:Y:S05]  /*24ba0*/  BSYNC B0 ;  /* 0x0000000000007941 */ /* 0x000fea0003800000 */
.L_x_3159:
        /* <DEDUP_REMOVED lines=15> */
.L_x_3162:
[----:B------:R-:W-:Y:S05]  /*24ca0*/  BSYNC B0 ;  /* 0x0000000000007941 */ /* 0x000fea0003800000 */
.L_x_3161:
        /* <DEDUP_REMOVED lines=15> */
.L_x_3164:
[----:B------:R-:W-:Y:S05]  /*24da0*/  BSYNC B0 ;  /* 0x0000000000007941 */ /* 0x000fea0003800000 */
.L_x_3163:
        /* <DEDUP_REMOVED lines=15> */
.L_x_3166:
[----:B------:R-:W-:Y:S05]  /*24ea0*/  BSYNC B0 ;  /* 0x0000000000007941 */ /* 0x000fea0003800000 */
.L_x_3165:
        /* <DEDUP_REMOVED lines=16> */
.L_x_3167:
        /* <DEDUP_REMOVED lines=13> */
.L_x_3577:


//--------------------- .text._ZN7cutlass13device_kernelIN5flash19enable_sm80_to_sm89INS1_16FlashAttnFwdSm80INS1_25CollectiveMainloopFwdSm80ILi4ELi1ELb0EN4cute5tupleIJNS5_1CILi128EEENS7_ILi64EEES8_EEELi128ENS_6half_tEfNS_4arch4Sm80ELb1ELb0ELb0ELb0ELb0ELb0ELb1ELb0EEENS1_21CollectiveEpilogueFwdINS6_IJS8_S8_S9_EEENS6_IJNS7_ILi1EEESH_SH_EEESB_SD_Li128ELb0ELb1ELb0ELb0EEENS1_30DynamicPersistentTileSchedulerILi128ELi128ELb0ELb1ELb0EEEEEEEEEvNT_6ParamsE --------------------------
	.section	.text._ZN7cutlass13device_kernelIN5flash19enable_sm80_to_sm89INS1_16FlashAttnFwdSm80INS1_25CollectiveMainloopFwdSm80ILi4ELi1ELb0EN4cute5tupleIJNS5_1CILi128EEENS7_ILi64EEES8_EEELi128ENS_6half_tEfNS_4arch4Sm80ELb1ELb0ELb0ELb0ELb0ELb0ELb1ELb0EEENS1_21CollectiveEpilogueFwdINS6_IJS8_S8_S9_EEENS6_IJNS7_ILi1EEESH_SH_EEESB_SD_Li128ELb0ELb1ELb0ELb0EEENS1_30DynamicPersistentTileSchedulerILi128ELi128ELb0ELb1ELb0EEEEEEEEEvNT_6ParamsE,"ax",@progbits
	.sectioninfo	@"SHI_REGISTERS=255"
	.align	128
.text._ZN7cutlass13device_kernelIN5flash19enable_sm80_to_sm89INS1_16FlashAttnFwdSm80INS1_25CollectiveMainloopFwdSm80ILi4ELi1ELb0EN4cute5tupleIJNS5_1CILi128EEENS7_ILi64EEES8_EEELi128ENS_6half_tEfNS_4arch4Sm80ELb1ELb0ELb0ELb0ELb0ELb0ELb1ELb0EEENS1_21CollectiveEpilogueFwdINS6_IJS8_S8_S9_EEENS6_IJNS7_ILi1EEESH_SH_EEESB_SD_Li128ELb0ELb1ELb0ELb0EEENS1_30DynamicPersistentTileSchedulerILi128ELi128ELb0ELb1ELb0EEEEEEEEEvNT_6ParamsE:
        .type           _ZN7cutlass13device_kernelIN5flash19enable_sm80_to_sm89INS1_16FlashAttnFwdSm80INS1_25CollectiveMainloopFwdSm80ILi4ELi1ELb0EN4cute5tupleIJNS5_1CILi128EEENS7_ILi64EEES8_EEELi128ENS_6half_tEfNS_4arch4Sm80ELb1ELb0ELb0ELb0ELb0ELb0ELb1ELb0EEENS1_21CollectiveEpilogueFwdINS6_IJS8_S8_S9_EEENS6_IJNS7_ILi1EEESH_SH_EEESB_SD_Li128ELb0ELb1ELb0ELb0EEENS1_30DynamicPersistentTileSchedulerILi128ELi128ELb0ELb1ELb0EEEEEEEEEvNT_6ParamsE,@function
        .size           _ZN7cutlass13device_kernelIN5flash19enable_sm80_to_sm89INS1_16FlashAttnFwdSm80INS1_25CollectiveMainloopFwdSm80ILi4ELi1ELb0EN4cute5tupleIJNS5_1CILi128EEENS7_ILi64EEES8_EEELi128ENS_6half_tEfNS_4arch4Sm80ELb1ELb0ELb0ELb0ELb0ELb0ELb1ELb0EEENS1_21CollectiveEpilogueFwdINS6_IJS8_S8_S9_EEENS6_IJNS7_ILi1EEESH_SH_EEESB_SD_Li128ELb0ELb1ELb0ELb0EEENS1_30DynamicPersistentTileSchedulerILi128ELi128ELb0ELb1ELb0EEEEEEEEEvNT_6ParamsE,(.L_x_3578 - _ZN7cutlass13device_kernelIN5flash19enable_sm80_to_sm89INS1_16FlashAttnFwdSm80INS1_25CollectiveMainloopFwdSm80ILi4ELi1ELb0EN4cute5tupleIJNS5_1CILi128EEENS7_ILi64EEES8_EEELi128ENS_6half_tEfNS_4arch4Sm80ELb1ELb0ELb0ELb0ELb0ELb0ELb1ELb0EEENS1_21CollectiveEpilogueFwdINS6_IJS8_S8_S9_EEENS6_IJNS7_ILi1EEESH_SH_EEESB_SD_Li128ELb0ELb1ELb0ELb0EEENS1_30DynamicPersistentTileSchedulerILi128ELi128ELb0ELb1ELb0EEEEEEEEEvNT_6ParamsE)
        .other          _ZN7cutlass13device_kernelIN5flash19enable_sm80_to_sm89INS1_16FlashAttnFwdSm80INS1_25CollectiveMainloopFwdSm80ILi4ELi1ELb0EN4cute5tupleIJNS5_1CILi128EEENS7_ILi64EEES8_EEELi128ENS_6half_tEfNS_4arch4Sm80ELb1ELb0ELb0ELb0ELb0ELb0ELb1ELb0EEENS1_21CollectiveEpilogueFwdINS6_IJS8_S8_S9_EEENS6_IJNS7_ILi1EEESH_SH_EEESB_SD_Li128ELb0ELb1ELb0ELb0EEENS1_30DynamicPersistentTileSchedulerILi128ELi128ELb0ELb1ELb0EEEEEEEEEvNT_6ParamsE,@"STO_CUDA_ENTRY STV_DEFAULT"
_ZN7cutlass13device_kernelIN5flash19enable_sm80_to_sm89INS1_16FlashAttnFwdSm80INS1_25CollectiveMainloopFwdSm80ILi4ELi1ELb0EN4cute5tupleIJNS5_1CILi128EEENS7_ILi64EEES8_EEELi128ENS_6half_tEfNS_4arch4Sm80ELb1ELb0ELb0ELb0ELb0ELb0ELb1ELb0EEENS1_21CollectiveEpilogueFwdINS6_IJS8_S8_S9_EEENS6_IJNS7_ILi1EEESH_SH_EEESB_SD_Li128ELb0ELb1ELb0ELb0EEENS1_30DynamicPersistentTileSchedulerILi128ELi128ELb0ELb1ELb0EEEEEEEEEvNT_6ParamsE:
        /* <DEDUP_REMOVED lines=154> */
.L_x_3257:
        /* <DEDUP_REMOVED lines=19> */
.L_x_3169:
[----:B------:R-:W-:-:S04]  /*0ad0*/  MOV R0, c[0x0][0x554] ;  /* 0x0001550000007a02 */ /* 0x000fc80000000f00 */
[----:B------:R-:W-:Y:S02]  /*0ae0*/  ISETP.NE.AND P0, PT, R0, 0x1, PT ;  /* 0x000000010000780c */ /* 0x000fe40003f05270 */
[----:B------:R-:W-:-:S11]  /*0af0*/  MOV R0, R2 ;  /* 0x0000000200007202 */ /* 0x000fd60000000f00 */
[----:B------:R-:W-:-:S05]  /*0b00*/  @P0 IMAD.HI.U32 R4, R2, c[0x0][0x558], RZ ;  /* 0x0001560002040a27 */ /* 0x000fca00078e00ff */
[----:B------:R-:W-:-:S05]  /*0b10*/  @P0 SHF.R.U32.HI R0, RZ, c[0x0][0x55c], R4 ;  /* 0x00015700ff000a19 */ /* 0x000fca0000011604 */
[----:B------:R-:W-:Y:S02]  /*0b20*/  IMAD R4, R0, c[0x0][0x554], RZ ;  /* 0x0001550000047a24 */ /* 0x000fe400078e02ff */
.L_x_3170:
[----:B------:R-:W-:Y:S05]  /*0b30*/  BSYNC B0 ;  /* 0x0000000000007941 */ /* 0x000fea0003800000 */
.L_x_3168:
        /* <DEDUP_REMOVED lines=209> */
.L_x_3258:
[----:B------:R-:W-:Y:S05]  /*1850*/  BRA.DIV ~URZ, `(.L_x_3173) ;  /* 0x00010aa27f007947 */ /* 0x000fea000b800000 */
[----:B-1----:R1:W4:Y:S02]  /*1860*/  SHFL.IDX PT, R4, R3, RZ, 0x181f ;  /* 0x00181fff03047589 */ /* 0x00232400000e0000 */
.L_x_3259:
        /* <DEDUP_REMOVED lines=17> */
.L_x_3175:
[----:B------:R-:W-:Y:S05]  /*1980*/  BSYNC B0 ;  /* 0x0000000000007941 */ /* 0x000fea0003800000 */
.L_x_3174:
[----:B------:R-:W-:Y:S05]  /*1990*/  BRA.DIV ~URZ, `(.L_x_3176) ;  /* 0x000109c27f007947 */ /* 0x000fea000b800000 */
[----:B--23--:R2:W3:Y:S04]  /*19a0*/  SHFL.IDX PT, R5, R2, 0x1, 0x181f ;  /* 0x00381f0002057f89 */ /* 0x00c4e800000e0000 */
[----:B----4-:R2:W4:Y:S02]  /*19b0*/  SHFL.IDX PT, R4, R3, 0x1, 0x181f ;  /* 0x00381f0003047f89 */ /* 0x01052400000e0000 */
.L_x_3260:
        /* <DEDUP_REMOVED lines=16> */
.L_x_3178:
[----:B------:R-:W-:Y:S05]  /*1ac0*/  BSYNC B0 ;  /* 0x0000000000007941 */ /* 0x000fea0003800000 */
.L_x_3177:
[----:B------:R-:W-:Y:S05]  /*1ad0*/  BRA.DIV ~URZ, `(.L_x_3179) ;  /* 0x000109427f007947 */ /* 0x000fea000b800000 */
[----:B--23--:R2:W3:Y:S02]  /*1ae0*/  SHFL.IDX PT, R5, R2, 0x2, 0x181f ;  /* 0x00581f0002057f89 */ /* 0x00c4e400000e0000 */
.L_x_3261:
[----:B------:R-:W-:Y:S05]  /*1af0*/  BRA.DIV ~URZ, `(.L_x_3180) ;  /* 0x000109927f007947 */ /* 0x000fea000b800000 */
[----:B----4-:R4:W1:Y:S02]  /*1b00*/  SHFL.IDX PT, R4, R3, 0x2, 0x181f ;  /* 0x00581f0003047f89 */ /* 0x01086400000e0000 */
.L_x_3262:
        /* <DEDUP_REMOVED lines=16> */
.L_x_3182:
[----:B------:R-:W-:Y:S05]  /*1c10*/  BSYNC B0 ;  /* 0x0000000000007941 */ /* 0x000fea0003800000 */
.L_x_3181:
[----:B------:R-:W-:Y:S05]  /*1c20*/  BRA.DIV ~URZ, `(.L_x_3183) ;  /* 0x000108c27f007947 */ /* 0x000fea000b800000 */
[----:B-1-3--:R1:W3:Y:S04]  /*1c30*/  SHFL.IDX PT, R5, R2, 0x3, 0x181f ;  /* 0x00781f0002057f89 */ /* 0x00a2e800000e0000 */
[----:B------:R1:W2:Y:S02]  /*1c40*/  SHFL.IDX PT, R4, R3, 0x3, 0x181f ;  /* 0x00781f0003047f89 */ /* 0x0002a400000e0000 */
.L_x_3263:
        /* <DEDUP_REMOVED lines=16> */
.L_x_3185:
[----:B------:R-:W-:Y:S05]  /*1d50*/  BSYNC B0 ;  /* 0x0000000000007941 */ /* 0x000fea0003800000 */
.L_x_3184:
[----:B------:R-:W-:Y:S05]  /*1d60*/  BRA.DIV ~URZ, `(.L_x_3186) ;  /* 0x000108427f007947 */ /* 0x000fea000b800000 */
[----:B--23--:R2:W3:Y:S02]  /*1d70*/  SHFL.IDX PT, R5, R2, 0x4, 0x181f ;  /* 0x00981f0002057f89 */ /* 0x00c4e400000e0000 */
.L_x_3264:
[----:B------:R-:W-:Y:S05]  /*1d80*/  BRA.DIV ~URZ, `(.L_x_3187) ;  /* 0x000108927f007947 */ /* 0x000fea000b800000 */
[----:B------:R1:W2:Y:S02]  /*1d90*/  SHFL.IDX PT, R4, R3, 0x4, 0x181f ;  /* 0x00981f0003047f89 */ /* 0x0002a400000e0000 */
.L_x_3265:
        /* <DEDUP_REMOVED lines=16> */
.L_x_3189:
[----:B------:R-:W-:Y:S05]  /*1ea0*/  BSYNC B0 ;  /* 0x0000000000007941 */ /* 0x000fea0003800000 */
.L_x_3188:
[----:B------:R-:W-:Y:S05]  /*1eb0*/  BRA.DIV ~URZ, `(.L_x_3190) ;  /* 0x000107c27f007947 */ /* 0x000fea000b800000 */
[----:B--23--:R2:W3:Y:S04]  /*1ec0*/  SHFL.IDX PT, R5, R2, 0x5, 0x181f ;  /* 0x00b81f0002057f89 */ /* 0x00c4e800000e0000 */
[----:B------:R2:W1:Y:S02]  /*1ed0*/  SHFL.IDX PT, R4, R3, 0x5, 0x181f ;  /* 0x00b81f0003047f89 */ /* 0x00046400000e0000 */
.L_x_3266:
        /* <DEDUP_REMOVED lines=16> */
.L_x_3192:
[----:B------:R-:W-:Y:S05]  /*1fe0*/  BSYNC B0 ;  /* 0x0000000000007941 */ /* 0x000fea0003800000 */
.L_x_3191:
[----:B------:R-:W-:Y:S05]  /*1ff0*/  BRA.DIV ~URZ, `(.L_x_3193) ;  /* 0x000107427f007947 */ /* 0x000fea000b800000 */
[----:B-1-3--:R1:W3:Y:S02]  /*2000*/  SHFL.IDX PT, R5, R2, 0x6, 0x181f ;  /* 0x00d81f0002057f89 */ /* 0x00a2e400000e0000 */
.L_x_3267:
[----:B------:R-:W-:Y:S05]  /*2010*/  BRA.DIV ~URZ, `(.L_x_3194) ;  /* 0x000107927f007947 */ /* 0x000fea000b800000 */
[----:B------:R1:W2:Y:S02]  /*2020*/  SHFL.IDX PT, R4, R3, 0x6, 0x181f ;  /* 0x00d81f0003047f89 */ /* 0x0002a400000e0000 */
.L_x_3268:
        /* <DEDUP_REMOVED lines=16> */
.L_x_3196:
[----:B------:R-:W-:Y:S05]  /*2130*/  BSYNC B0 ;  /* 0x0000000000007941 */ /* 0x000fea0003800000 */
.L_x_3195:
[----:B------:R-:W-:Y:S05]  /*2140*/  BRA.DIV ~URZ, `(.L_x_3197) ;  /* 0x000106c27f007947 */ /* 0x000fea000b800000 */
[----:B--2---:R2:W1:Y:S04]  /*2150*/  SHFL.IDX PT, R6, R2, 0x7, 0x181f ;  /* 0x00f81f0002067f89 */ /* 0x00446800000e0000 */
[----:B-1--4-:R-:W1:Y:S02]  /*2160*/  SHFL.IDX PT, R3, R3, 0x7, 0x181f ;  /* 0x00f81f0003037f89 */ /* 0x012e6400000e0000 */
.L_x_3269:
        /* <DEDUP_REMOVED lines=33> */
[----:B------:R-:W-:-:S04]  /*2380*/  IMAD R3, R52, c[0x0][0x1e4], R2 ;  /* 0x0000790034037a24 */ /* 0x000fc800078e0202 */
[----:B------:R-:W-:-:S04]  /*2390*/  IMAD.IADD R3, R5, 0x1, R3 ;  /* 0x0000000105037824 */ /* 0x000fc800078e0203 */
[----:B------:R-:W-:Y:S01]  /*23a0*/  @P1 ISETP.GE.AND P0, PT, R154, c[0x0][0x1d4], PT ;  /* 0x000075009a001a0c */ /* 0x000fe20003f06270 */
[----:B------:R-:W-:Y:S01]  /*23b0*/  IMAD.MOV.U32 R54, RZ, RZ, c[0x0][0x1e0] ;  /* 0x00007800ff367624 */ /* 0x000fe200078e00ff */
[----:B------:R-:W-:Y:S01]  /*23c0*/  BAR.SYNC.DEFER_BLOCKING 0x0 ;  /* 0x0000000000007b1d */ /* 0x000fe20000010000 */
[----:B------:R-:W-:Y:S01]  /*23d0*/  ISETP.GE.AND P6, PT, R7, c[0x0][0x1d4], PT ;  /* 0x0000750007007a0c */ /* 0x000fe20003fc6270 */
[----:B------:R-:W-:Y:S01]  /*23e0*/  IMAD.MOV.U32 R55, RZ, RZ, c[0x0][0x1e4] ;  /* 0x00007900ff377624 */ /* 0x000fe200078e00ff */
[----:B------:R-:W-:Y:S01]  /*23f0*/  ISETP.GE.AND P5, PT, R0, 0x21, PT ;  /* 0x000000210000780c */ /* 0x000fe20003fa6270 */
[----:B------:R-:W-:-:S04]  /*2400*/  IMAD.WIDE.U32 R10, R54, 0x20, RZ ;  /* 0x00000020360a7825 */ /* 0x000fc800078e00ff */
[----:B------:R-:W-:-:S04]  /*2410*/  IMAD.MOV.U32 R152, RZ, RZ, -0x40 ;  /* 0xffffffc0ff987424 */ /* 0x000fc800078e00ff */
[----:B------:R-:W-:Y:S01]  /*2420*/  IMAD R53, R52, R152, c[0x0][0x1d0] ;  /* 0x0000740034357624 */ /* 0x000fe200078e0298 */
        /* <DEDUP_REMOVED lines=17> */
[----:B-1----:R-:W-:Y:S01]  /*2540*/  IMAD.SHL.U32 R4, R55, 0x20, RZ ;  /* 0x0000002037047824 */ /* 0x002fe200078e00ff */
[----:B------:R-:W-:Y:S02]  /*2550*/  @P3 ISETP.GE.AND P0, PT, R154, c[0x0][0x1d4], PT ;  /* 0x000075009a003a0c */ /* 0x000fe40003f06270 */
[----:B------:R2:W-:Y:S02]  /*2560*/  @P2 LDGSTS.E.BYPASS.LTC128B.128 [R248+0x6900], [R8.64+0x80], !P6 ;  /* 0x0690008008f82fae */ /* 0x0005e4000f101d46 */
[----:B------:R-:W-:Y:S02]  /*2570*/  @P5 IADD3.X R4, R3, R11, R4, P1, !PT ;  /* 0x0000000b03045210 */ /* 0x000fe40000ffe404 */
[----:B------:R-:W-:Y:S01]  /*2580*/  @P5 LEA R6, P1, R0, c[0x0][0x1c8], 0x1 ;  /* 0x0000720000065a11 */ /* 0x000fe200078208ff */
[----:B------:R-:W-:-:S03]  /*2590*/  @P3 IMAD.WIDE.U32 R2, R54, 0x30, R2 ;  /* 0x0000003036023825 */ /* 0x000fc600078e0002 */
[----:B------:R-:W-:Y:S01]  /*25a0*/  @P5 LEA.HI.X R7, R0, c[0x0][0x1cc], R4, 0x1, P1 ;  /* 0x0000730000075a11 */ /* 0x000fe200008f0c04 */
[----:B------:R-:W-:Y:S01]  /*25b0*/  @P3 IMAD R0, R55, 0x30, RZ ;  /* 0x0000003037003824 */ /* 0x000fe200078e02ff */
[----:B------:R-:W-:Y:S02]  /*25c0*/  @P5 ISETP.GE.AND P1, PT, R154, c[0x0][0x1d4], PT ;  /* 0x000075009a005a0c */ /* 0x000fe40003f26270 */
[----:B------:R-:W-:Y:S01]  /*25d0*/  @P3 LEA R4, P2, R2, c[0x0][0x1c8], 0x1 ;  /* 0x0000720002043a11 */ /* 0x000fe200078408ff */
[----:B------:R-:W-:-:S05]  /*25e0*/  @P3 IMAD.IADD R0, R3, 0x1, R0 ;  /* 0x0000000103003824 */ /* 0x000fca00078e0200 */
[----:B------:R-:W-:-:S05]  /*25f0*/  @P3 LEA.HI.X R5, R2, c[0x0][0x1cc], R0, 0x1, P2 ;  /* 0x0000730002053a11 */ /* 0x000fca00010f0c00 */
        /* <DEDUP_REMOVED lines=9> */
[----:B------:R-:W1:Y:S04]  /*2690*/  LDSM.16.M88.4 R12, [R228+0x800] ;  /* 0x00080000e40c783b */ /* 0x000e680000000200 */
[----:B--2---:R-:W2:Y:S04]  /*26a0*/  LDSM.16.M88.4 R8, [R235] ;  /* 0x00000000eb08783b */ /* 0x004ea80000000200 */
[----:B------:R-:W3:Y:S04]  /*26b0*/  LDSM.16.M88.4 R16, [R228] ;  /* 0x00000000e410783b */ /* 0x000ee80000000200 */
[----:B------:R-:W3:Y:S04]  /*26c0*/  LDSM.16.M88.4 R20, [R228+0x1000] ;  /* 0x00100000e414783b */ /* 0x000ee80000000200 */
[----:B------:R-:W3:Y:S01]  /*26d0*/  LDSM.16.M88.4 R28, [R228+0x1800] ;  /* 0x00180000e41c783b */ /* 0x000ee20000000200 */
[----:B------:R-:W-:Y:S01]  /*26e0*/  IMAD R0, R24, c[0x0][0x208], RZ ;  /* 0x0000820018007a24 */ /* 0x000fe200078e02ff */
[----:B------:R-:W-:-:S02]  /*26f0*/  ISETP.GE.AND P5, PT, R154, c[0x0][0x1d4], PT ;  /* 0x000075009a007a0c */ /* 0x000fc40003fa6270 */
[----:B------:R-:W-:Y:S01]  /*2700*/  LDSM.16.M88.4 R36, [R239] ;  /* 0x00000000ef24783b */ /* 0x000fe20000000200 */
[C---:B------:R-:W-:Y:S01]  /*2710*/  IMAD R0, R52.reuse, c[0x0][0x20c], R0 ;  /* 0x0000830034007a24 */ /* 0x040fe200078e0200 */
[-C--:B-1----:R-:W-:Y:S08]  /*2720*/  HMMA.16816.F32 R60, R4, R12.reuse, RZ ;  /* 0x0000000c043c723c */ /* 0x082ff000000018ff */
[----:B--2---:R-:W-:Y:S07]  /*2730*/  HMMA.16816.F32 R80, R8, R12, RZ ;  /* 0x0000000c0850723c */ /* 0x004fee00000018ff */
[----:B------:R-:W-:-:S04]  /*2740*/  IMAD.WIDE.U32 R12, R52, c[0x0][0x208], RZ ;  /* 0x00008200340c7a25 */ /* 0x000fc800078e00ff */
[----:B------:R-:W-:Y:S01]  /*2750*/  IMAD.IADD R0, R13, 0x1, R0 ;  /* 0x000000010d007824 */ /* 0x000fe200078e0200 */
[C---:B----4-:R-:W-:Y:S01]  /*2760*/  LEA R3, P0, R12.reuse, R32, 0x6 ;  /* 0x000000200c037211 */ /* 0x050fe200078030ff */
[----:B---3--:R-:W-:Y:S01]  /*2770*/  HMMA.16816.F32 R40, R4, R16, RZ ;  /* 0x000000100428723c */ /* 0x008fe200000018ff */
[----:B------:R-:W-:Y:S02]  /*2780*/  LDSM.16.M88.4 R32, [R247] ;  /* 0x00000000f720783b */ /* 0x000fe40000000200 */
[----:B-----5:R-:W-:Y:S01]  /*2790*/  LEA.HI.X R12, R12, R26, R0, 0x6, P0 ;  /* 0x0000001a0c0c7211 */ /* 0x020fe200000f3400 */
[----:B------:R-:W-:-:S04]  /*27a0*/  IMAD.IADD R0, R53, 0x1, -R25 ;  /* 0x0000000135007824 */ /* 0x000fc800078e0a19 */
[----:B------:R-:W-:Y:S01]  /*27b0*/  HMMA.16816.F32 R92, R8, R16, RZ ;  /* 0x00000010085c723c */ /* 0x000fe200000018ff */
[----:B------:R-:W-:Y:S06]  /*27c0*/  LDSM.16.M88.4 R24, [R246] ;  /* 0x00000000f618783b */ /* 0x000fec0000000200 */
[----:B------:R-:W-:Y:S02]  /*27d0*/  IMAD.MOV.U32 R17, RZ, RZ, c[0x0][0x208] ;  /* 0x00008200ff117624 */ /* 0x000fe400078e00ff */
[----:B------:R-:W-:Y:S01]  /*27e0*/  IMAD.MOV.U32 R16, RZ, RZ, 0x5 ;  /* 0x00000005ff107424 */ /* 0x000fe200078e00ff */
[----:B------:R-:W-:Y:S01]  /*27f0*/  HMMA.16816.F32 R44, R4, R20, RZ ;  /* 0x00000014042c723c */ /* 0x000fe200000018ff */
[----:B------:R-:W-:-:S02]  /*2800*/  LEA R2, P0, R3, c[0x0][0x1f8], 0x1 ;  /* 0x00007e0003027a11 */ /* 0x000fc400078008ff */
[C---:B------:R-:W-:Y:S02]  /*2810*/  ISETP.LT.OR P3, PT, R0.reuse, 0x1, P5 ;  /* 0x000000010000780c */ /* 0x040fe40002f61670 */
[C---:B------:R-:W-:Y:S01]  /*2820*/  SHF.L.U64.HI R16, R17.reuse, R16, c[0x0][0x20c] ;  /* 0x0000830011107619 */ /* 0x040fe20000010210 */
[----:B------:R-:W-:Y:S02]  /*2830*/  IMAD.SHL.U32 R17, R17, 0x20, RZ ;  /* 0x0000002011117824 */ /* 0x000fe400078e00ff */
[----:B------:R-:W-:Y:S01]  /*2840*/  HMMA.16816.F32 R48, R4, R28, RZ ;  /* 0x0000001c0430723c */ /* 0x000fe200000018ff */
[C---:B------:R-:W-:Y:S02]  /*2850*/  ISETP.LT.OR P2, PT, R0.reuse, 0x1, P6 ;  /* 0x000000010000780c */ /* 0x040fe40003741670 */
[----:B------:R-:W-:-:S05]  /*2860*/  ISETP.LT.OR P1, PT, R0, 0x11, P5 ;  /* 0x000000110000780c */ /* 0x000fca0002f21670 */
[----:B------:R-:W-:Y:S01]  /*2870*/  HMMA.16816.F32 R88, R4, R18, RZ ;  /* 0x000000120458723c */ /* 0x000fe200000018ff */
[----:B------:R-:W-:-:S07]  /*2880*/  LEA.HI.X R3, R3, c[0x0][0x1fc], R12, 0x1, P0 ;  /* 0x00007f0003037a11 */ /* 0x000fce00000f0c0c */
[C---:B------:R-:W-:Y:S08]  /*2890*/  HMMA.16816.F32 R100, R4.reuse, R14, RZ ;  /* 0x0000000e0464723c */ /* 0x040ff000000018ff */
[C---:B------:R-:W-:Y:S08]  /*28a0*/  HMMA.16816.F32 R104, R4.reuse, R22, RZ ;  /* 0x000000160468723c */ /* 0x040ff000000018ff */
[----:B------:R-:W-:Y:S01]  /*28b0*/  HMMA.16816.F32 R96, R4, R30, RZ ;  /* 0x0000001e0460723c */ /* 0x000fe200000018ff */
[----:B------:R-:W1:Y:S07]  /*28c0*/  LDSM.16.M88.4 R4, [R237+0x2000] ;  /* 0x00200000ed04783b */ /* 0x000e6e0000000200 */
[C---:B------:R-:W-:Y:S07]  /*28d0*/  HMMA.16816.F32 R84, R8.reuse, R14, RZ ;  /* 0x0000000e0854723c */ /* 0x040fee00000018ff */
[----:B------:R-:W-:Y:S01]  /*28e0*/  IADD3 R14, P0, R17, R2, RZ ;  /* 0x00000002110e7210 */ /* 0x000fe20007f1e0ff */
[----:B------:R-:W-:Y:S04]  /*28f0*/  HMMA.16816.F32 R108, R8, R18, RZ ;  /* 0x00000012086c723c */ /* 0x000fe800000018ff */
[----:B------:R-:W-:Y:S01]  /*2900*/  IMAD.X R15, R16, 0x1, R3, P0 ;  /* 0x00000001100f7824 */ /* 0x000fe200000e0603 */
[----:B------:R-:W-:-:S03]  /*2910*/  IADD3 R12, P0, R14, R17, RZ ;  /* 0x000000110e0c7210 */ /* 0x000fc60007f1e0ff */
[----:B------:R-:W-:Y:S02]  /*2920*/  HMMA.16816.F32 R76, R8, R20, RZ ;  /* 0x00000014084c723c */ /* 0x000fe400000018ff */
[----:B------:R-:W-:-:S06]  /*2930*/  IMAD.X R13, R15, 0x1, R16, P0 ;  /* 0x000000010f0d7824 */ /* 0x000fcc00000e0610 */
[C---:B------:R-:W-:Y:S01]  /*2940*/  HMMA.16816.F32 R72, R8.reuse, R22, RZ ;  /* 0x000000160848723c */ /* 0x040fe200000018ff */
[----:B------:R-:W2:Y:S07]  /*2950*/  LDSM.16.M88.4 R20, [R245] ;  /* 0x00000000f514783b */ /* 0x000eae0000000200 */
[C---:B------:R-:W-:Y:S08]  /*2960*/  HMMA.16816.F32 R68, R8.reuse, R28, RZ ;  /* 0x0000001c0844723c */ /* 0x040ff000000018ff */
[----:B------:R-:W-:Y:S01]  /*2970*/  HMMA.16816.F32 R64, R8, R30, RZ ;  /* 0x0000001e0840723c */ /* 0x000fe200000018ff */
[----:B------:R-:W3:Y:S04]  /*2980*/  LDSM.16.M88.4 R8, [R237] ;  /* 0x00000000ed08783b */ /* 0x000ee80000000200 */
[----:B------:R-:W-:Y:S01]  /*2990*/  @!PT LDS RZ, [RZ] ;  /* 0x00000000fffff984 */ /* 0x000fe20000000800 */
[----:B------:R-:W-:Y:S01]  /*29a0*/  @!PT LDS RZ, [RZ] ;  /* 0x00000000fffff984 */ /* 0x000fe20000000800 */
[----:B------:R-:W-:Y:S01]  /*29b0*/  @!PT LDS RZ, [RZ] ;  /* 0x00000000fffff984 */ /* 0x000fe20000000800 */
[----:B------:R4:W-:Y:S04]  /*29c0*/  LDGSTS.E.BYPASS.LTC128B.128 [R248+0x100], [R2.64], !P3 ;  /* 0x0010000002f87fae */ /* 0x0009e8000d901d46 */
[----:B------:R4:W-:Y:S04]  /*29d0*/  LDGSTS.E.BYPASS.LTC128B.128 [R248+0x2100], [R2.64+0x80], !P2 ;  /* 0x0210008002f87fae */ /* 0x0009e8000d101d46 */
[----:B------:R5:W-:Y:S01]  /*29e0*/  LDGSTS.E.BYPASS.LTC128B.128 [R248+0x900], [R14.64], !P1 ;  /* 0x009000000ef87fae */ /* 0x000be2000c901d46 */
[----:B------:R-:W-:-:S02]  /*29f0*/  ISETP.LT.OR P3, PT, R0, 0x11, P6 ;  /* 0x000000110000780c */ /* 0x000fc40003761670 */
[----:B-----5:R-:W-:Y:S02]  /*2a00*/  IADD3 R14, P2, P1, R17, 0x80, R2 ;  /* 0x00000080110e7810 */ /* 0x020fe4000795e002 */
[----:B----4-:R-:W-:Y:S02]  /*2a10*/  IADD3 R2, P0, R12, R17, RZ ;  /* 0x000000110c027210 */ /* 0x010fe40007f1e0ff */
[----:B------:R-:W-:Y:S02]  /*2a20*/  IADD3.X R15, R16, RZ, R3, P2, P1 ;  /* 0x000000ff100f7210 */ /* 0x000fe400017e2403 */
[C---:B------:R-:W-:Y:S01]  /*2a30*/  ISETP.LT.OR P1, PT, R0.reuse, 0x21, P5 ;  /* 0x000000210000780c */ /* 0x040fe20002f21670 */
[----:B------:R-:W-:Y:S01]  /*2a40*/  IMAD.X R3, R13, 0x1, R16, P0 ;  /* 0x000000010d037824 */ /* 0x000fe200000e0610 */
[----:B------:R-:W-:-:S03]  /*2a50*/  ISETP.LT.OR P0, PT, R0, 0x21, P6 ;  /* 0x000000210000780c */ /* 0x000fc60003701670 */
[----:B------:R4:W-:Y:S01]  /*2a60*/  LDGSTS.E.BYPASS.LTC128B.128 [R248+0x2900], [R14.64], !P3 ;  /* 0x029000000ef87fae */ /* 0x0009e2000d901d46 */
[C---:B------:R-:W-:Y:S02]  /*2a70*/  ISETP.LT.OR P5, PT, R0.reuse, 0x31, P5 ;  /* 0x000000310000780c */ /* 0x040fe40002fa1670 */
[----:B------:R-:W-:-:S05]  /*2a80*/  ISETP.LT.OR P2, PT, R0, 0x31, P6 ;  /* 0x000000310000780c */ /* 0x000fca0003741670 */
[----:B------:R4:W-:Y:S04]  /*2a90*/  LDGSTS.E.BYPASS.LTC128B.128 [R248+0x1100], [R12.64], !P1 ;  /* 0x011000000cf87fae */ /* 0x0009e8000c901d46 */
[----:B------:R4:W-:Y:S04]  /*2aa0*/  LDGSTS.E.BYPASS.LTC128B.128 [R248+0x3100], [R12.64+0x80], !P0 ;  /* 0x031000800cf87fae */ /* 0x0009e8000c101d46 */
[----:B------:R2:W-:Y:S04]  /*2ab0*/  LDGSTS.E.BYPASS.LTC128B.128 [R248+0x1900], [R2.64], !P5 ;  /* 0x0190000002f87fae */ /* 0x0005e8000e901d46 */
[----:B------:R2:W-:Y:S04]  /*2ac0*/  LDGSTS.E.BYPASS.LTC128B.128 [R248+0x3900], [R2.64+0x80], !P2 ;  /* 0x0390008002f87fae */ /* 0x0005e8000d101d46 */
[----:B------:R-:W-:Y:S04]  /*2ad0*/  LDSM.16.M88.4 R16, [R236+0x2000] ;  /* 0x00200000ec10783b */ /* 0x000fe80000000200 */
[----:B------:R-:W5:Y:S01]  /*2ae0*/  LDSM.16.M88.4 R56, [R234] ;  /* 0x00000000ea38783b */ /* 0x000f620000000200 */
[C---:B-1----:R-:W-:Y:S03]  /*2af0*/  HMMA.16816.F32 R60, R4.reuse, R32, R60 ;  /* 0x00000020043c723c */ /* 0x042fe6000000183c */
[----:B------:R-:W0:Y:S05]  /*2b00*/  LDGDEPBAR ;  /* 0x00000000000079af */ /* 0x000e2a0000000000 */
[C---:B----4-:R-:W-:Y:S01]  /*2b10*/  HMMA.16816.F32 R12, R4.reuse, R24, R44 ;  /* 0x00000018040c723c */ /* 0x050fe2000000182c */
[----:B------:R-:W1:Y:S07]  /*2b20*/  LDSM.16.M88.4 R44, [R234+0x1000] ;  /* 0x00100000ea2c783b */ /* 0x000e6e0000000200 */
[C---:B--2---:R-:W-:Y:S01]  /*2b30*/  HMMA.16816.F32 R124, R4.reuse, R20, R48 ;  /* 0x00000014047c723c */ /* 0x044fe20000001830 */
[----:B------:R-:W2:Y:S07]  /*2b40*/  LDSM.16.M88.4 R48, [R234+0x800] ;  /* 0x00080000ea30783b */ /* 0x000eae0000000200 */
[----:B------:R-:W-:Y:S08]  /*2b50*/  HMMA.16816.F32 R132, R4, R34, R100 ;  /* 0x000000220484723c */ /* 0x000ff00000001864 */
[C---:B---3--:R-:W-:Y:S08]  /*2b60*/  HMMA.16816.F32 R136, R8.reuse, R32, R80 ;  /* 0x000000200888723c */ /* 0x048ff00000001850 */
[----:B------:R-:W-:Y:S08]  /*2b70*/  HMMA.16816.F32 R148, R8, R20, R68 ;  /* 0x000000140894723c */ /* 0x000ff00000001844 */
[-C--:B------:R-:W-:Y:S01]  /*2b80*/  HMMA.16816.F32 R28, R4, R36.reuse, R40 ;  /* 0x00000024041c723c */ /* 0x080fe20000001828 */
[----:B------:R-:W3:Y:S07]  /*2b90*/  LDSM.16.M88.4 R40, [R234+0x1800] ;  /* 0x00180000ea28783b */ /* 0x000eee0000000200 */
[C---:B------:R-:W-:Y:S08]  /*2ba0*/  HMMA.16816.F32 R100, R8.reuse, R36, R92 ;  /* 0x000000240864723c */ /* 0x040ff0000000185c */
[C---:B------:R-:W-:Y:S08]  /*2bb0*/  HMMA.16816.F32 R144, R8.reuse, R24, R76 ;  /* 0x000000180890723c */ /* 0x040ff0000000184c */
[C---:B------:R-:W-:Y:S08]  /*2bc0*/  HMMA.16816.F32 R68, R8.reuse, R38, R108 ;  /* 0x000000260844723c */ /* 0x040ff0000000186c */
[C---:B------:R-:W-:Y:S08]  /*2bd0*/  HMMA.16816.F32 R32, R8.reuse, R34, R84 ;  /* 0x000000220820723c */ /* 0x040ff00000001854 */
[C---:B------:R-:W-:Y:S08]  /*2be0*/  HMMA.16816.F32 R116, R8.reuse, R26, R72 ;  /* 0x0000001a0874723c */ /* 0x040ff00000001848 */
[----:B------:R-:W-:Y:S01]  /*2bf0*/  HMMA.16816.F32 R112, R8, R22, R64 ;  /* 0x000000160870723c */ /* 0x000fe20000001840 */
[----:B------:R-:W4:Y:S07]  /*2c00*/  LDSM.16.M88.4 R8, [R236] ;  /* 0x00000000ec08783b */ /* 0x000f2e0000000200 */
[C---:B------:R-:W-:Y:S01]  /*2c10*/  HMMA.16816.F32 R140, R4.reuse, R38, R88 ;  /* 0x00000026048c723c */ /* 0x040fe20000001858 */
[----:B------:R-:W-:Y:S07]  /*2c20*/  LDSM.16.M88.4 R36, [R231+0x1800] ;  /* 0x00180000e724783b */ /* 0x000fee0000000200 */
[C---:B------:R-:W-:Y:S01]  /*2c30*/  HMMA.16816.F32 R128, R4.reuse, R26, R104 ;  /* 0x0000001a0480723c */ /* 0x040fe20000001868 */
[----:B------:R-:W-:Y:S07]  /*2c40*/  LDSM.16.M88.4 R24, [R231+0x800] ;  /* 0x00080000e718783b */ /* 0x000fee0000000200 */
[----:B------:R-:W-:Y:S01]  /*2c50*/  HMMA.16816.F32 R120, R4, R22, R96 ;  /* 0x000000160478723c */ /* 0x000fe20000001860 */
[----:B------:R-:W-:Y:S04]  /*2c60*/  LDSM.16.M88.4 R4, [R238+0x2000] ;  /* 0x00200000ee04783b */ /* 0x000fe80000000200 */
[----:B------:R-:W-:Y:S03]  /*2c70*/  LDSM.16.M88.4 R20, [R231+0x1000] ;  /* 0x00100000e714783b */ /* 0x000fe60000000200 */
[C---:B-----5:R-:W-:Y:S01]  /*2c80*/  HMMA.16816.F32 R108, R16.reuse, R56, R28 ;  /* 0x00000038106c723c */ /* 0x060fe2000000181c */
[----:B------:R-:W5:Y:S07]  /*2c90*/  LDSM.16.M88.4 R28, [R231] ;  /* 0x00000000e71c783b */ /* 0x000f6e0000000200 */
[C---:B-1----:R-:W-:Y:S01]  /*2ca0*/  HMMA.16816.F32 R88, R16.reuse, R44, R12 ;  /* 0x0000002c1058723c */ /* 0x042fe2000000180c */
[----:B------:R-:W1:Y:S07]  /*2cb0*/  LDSM.16.M88.4 R12, [R238] ;  /* 0x00000000ee0c783b */ /* 0x000e6e0000000200 */
[C---:B--2---:R-:W-:Y:S08]  /*2cc0*/  HMMA.16816.F32 R104, R16.reuse, R48, R60 ;  /* 0x000000301068723c */ /* 0x044ff0000000183c */
[C---:B---3--:R-:W-:Y:S08]  /*2cd0*/  HMMA.16816.F32 R80, R16.reuse, R40, R124 ;  /* 0x000000281050723c */ /* 0x048ff0000000187c */
        /* <DEDUP_REMOVED lines=9> */
[C---:B------:R-:W-:Y:S01]  /*2d70*/  HMMA.16816.F32 R32, R8.reuse, R46, R116 ;  /* 0x0000002e0820723c */ /* 0x040fe20000001874 */
[----:B------:R-:W-:Y:S07]  /*2d80*/  LDSM.16.M88.4 R44, [R228+0x2000] ;  /* 0x00200000e42c783b */ /* 0x000fee0000000200 */
[C---:B------:R-:W-:Y:S08]  /*2d90*/  HMMA.16816.F32 R48, R8.reuse, R40, R148 ;  /* 0x000000280830723c */ /* 0x040ff00000001894 */
[----:B------:R-:W-:Y:S01]  /*2da0*/  HMMA.16816.F32 R16, R8, R42, R112 ;  /* 0x0000002a0810723c */ /* 0x000fe20000001870 */
[----:B------:R-:W2:Y:S04]  /*2db0*/  LDSM.16.M88.4 R8, [R235+0x6000] ;  /* 0x00600000eb08783b */ /* 0x000ea80000000200 */
[----:B------:R-:W3:Y:S03]  /*2dc0*/  LDSM.16.M88.4 R40, [R228+0x2800] ;  /* 0x00280000e428783b */ /* 0x000ee60000000200 */
[C---:B-----5:R-:W-:Y:S08]  /*2dd0*/  HMMA.16816.F32 R68, R4.reuse, R28, R108 ;  /* 0x0000001c0444723c */ /* 0x060ff0000000186c */
[C---:B------:R-:W-:Y:S08]  /*2de0*/  HMMA.16816.F32 R124, R4.reuse, R24, R104 ;  /* 0x00000018047c723c */ /* 0x040ff00000001868 */
[C---:B------:R-:W-:Y:S08]  /*2df0*/  HMMA.16816.F32 R120, R4.reuse, R26, R92 ;  /* 0x0000001a0478723c */ /* 0x040ff0000000185c */
[----:B------:R-:W-:Y:S08]  /*2e00*/  HMMA.16816.F32 R136, R4, R36, R80 ;  /* 0x000000240488723c */ /* 0x000ff00000001850 */
[C---:B-1----:R-:W-:Y:S08]  /*2e10*/  HMMA.16816.F32 R132, R12.reuse, R28, R100 ;  /* 0x0000001c0c84723c */ /* 0x042ff00000001864 */
[C---:B------:R-:W-:Y:S08]  /*2e20*/  HMMA.16816.F32 R128, R12.reuse, R30, R76 ;  /* 0x0000001e0c80723c */ /* 0x040ff0000000184c */
[C---:B------:R-:W-:Y:S08]  /*2e30*/  HMMA.16816.F32 R116, R12.reuse, R24, R64 ;  /* 0x000000180c74723c */ /* 0x040ff00000001840 */
[C---:B------:R-:W-:Y:S01]  /*2e40*/  HMMA.16816.F32 R112, R12.reuse, R26, R60 ;  /* 0x0000001a0c70723c */ /* 0x040fe2000000183c */
[----:B------:R-:W-:Y:S04]  /*2e50*/  LDSM.16.M88.4 R24, [R243] ;  /* 0x00000000f318783b */ /* 0x000fe80000000200 */
[----:B------:R-:W-:Y:S03]  /*2e60*/  LDSM.16.M88.4 R60, [R241] ;  /* 0x00000000f13c783b */ /* 0x000fe60000000200 */
[C---:B------:R-:W-:Y:S08]  /*2e70*/  HMMA.16816.F32 R108, R12.reuse, R20, R56 ;  /* 0x000000140c6c723c */ /* 0x040ff00000001838 */
[C---:B------:R-:W-:Y:S01]  /*2e80*/  HMMA.16816.F32 R104, R12.reuse, R22, R32 ;  /* 0x000000160c68723c */ /* 0x040fe20000001820 */
[----:B------:R-:W-:Y:S07]  /*2e90*/  LDSM.16.M88.4 R32, [R228+0x3000] ;  /* 0x00300000e420783b */ /* 0x000fee0000000200 */
[C---:B------:R-:W-:Y:S01]  /*2ea0*/  HMMA.16816.F32 R92, R12.reuse, R36, R48 ;  /* 0x000000240c5c723c */ /* 0x040fe20000001830 */
[----:B------:R-:W-:Y:S07]  /*2eb0*/  LDSM.16.M88.4 R48, [R242] ;  /* 0x00000000f230783b */ /* 0x000fee0000000200 */
[----:B------:R-:W-:Y:S01]  /*2ec0*/  HMMA.16816.F32 R80, R12, R38, R16 ;  /* 0x000000260c50723c */ /* 0x000fe20000001810 */
[----:B------:R-:W1:Y:S04]  /*2ed0*/  LDSM.16.M88.4 R12, [R235+0x4000] ;  /* 0x00400000eb0c783b */ /* 0x000e680000000200 */
[----:B------:R-:W4:Y:S03]  /*2ee0*/  LDSM.16.M88.4 R16, [R228+0x3800] ;  /* 0x00380000e410783b */ /* 0x000f260000000200 */
[C---:B------:R-:W-:Y:S01]  /*2ef0*/  HMMA.16816.F32 R96, R4.reuse, R30, R96 ;  /* 0x0000001e0460723c */ /* 0x040fe20000001860 */
[----:B------:R-:W-:Y:S07]  /*2f00*/  LDSM.16.M88.4 R28, [R244] ;  /* 0x00000000f41c783b */ /* 0x000fee0000000200 */
[C---:B------:R-:W-:Y:S08]  /*2f10*/  HMMA.16816.F32 R140, R4.reuse, R22, R84 ;  /* 0x00000016048c723c */ /* 0x040ff00000001854 */
[C---:B------:R-:W-:Y:S01]  /*2f20*/  HMMA.16816.F32 R88, R4.reuse, R20, R88 ;  /* 0x000000140458723c */ /* 0x040fe20000001858 */
[----:B------:R-:W-:Y:S07]  /*2f30*/  LDSM.16.M88.4 R20, [R237+0x4000] ;  /* 0x00400000ed14783b */ /* 0x000fee0000000200 */
[----:B------:R-:W-:Y:S01]  /*2f40*/  HMMA.16816.F32 R84, R4, R38, R72 ;  /* 0x000000260454723c */ /* 0x000fe20000001848 */
[----:B------:R-:W5:Y:S07]  /*2f50*/  LDSM.16.M88.4 R4, [R237+0x6000] ;  /* 0x00600000ed04783b */ /* 0x000f6e0000000200 */
[C---:B--2---:R-:W-:Y:S08]  /*2f60*/  HMMA.16816.F32 R72, R8.reuse, R44, R68 ;  /* 0x0000002c0848723c */ /* 0x044ff00000001844 */
[C---:B------:R-:W-:Y:S08]  /*2f70*/  HMMA.16816.F32 R68, R8.reuse, R46, R96 ;  /* 0x0000002e0844723c */ /* 0x040ff00000001860 */
[C---:B---3--:R-:W-:Y:S08]  /*2f80*/  HMMA.16816.F32 R64, R8.reuse, R40, R124 ;  /* 0x000000280840723c */ /* 0x048ff0000000187c */
[----:B------:R-:W-:Y:S08]  /*2f90*/  HMMA.16816.F32 R56, R8, R42, R120 ;  /* 0x0000002a0838723c */ /* 0x000ff00000001878 */
[C---:B-1----:R-:W-:Y:S08]  /*2fa0*/  HMMA.16816.F32 R76, R12.reuse, R44, R132 ;  /* 0x0000002c0c4c723c */ /* 0x042ff00000001884 */
[C---:B------:R-:W-:Y:S08]  /*2fb0*/  HMMA.16816.F32 R36, R12.reuse, R40, R116 ;  /* 0x000000280c24723c */ /* 0x040ff00000001874 */
[C---:B------:R-:W-:Y:S08]  /*2fc0*/  HMMA.16816.F32 R44, R12.reuse, R46, R128 ;  /* 0x0000002e0c2c723c */ /* 0x040ff00000001880 */
[----:B------:R-:W-:Y:S08]  /*2fd0*/  HMMA.16816.F32 R40, R12, R42, R112 ;  /* 0x0000002a0c28723c */ /* 0x000ff00000001870 */
[C---:B------:R-:W-:Y:S08]  /*2fe0*/  HMMA.16816.F32 R88, R8.reuse, R32, R88 ;  /* 0x000000200858723c */ /* 0x040ff00000001858 */
[C---:B------:R-:W-:Y:S08]  /*2ff0*/  HMMA.16816.F32 R100, R8.reuse, R34, R140 ;  /* 0x000000220864723c */ /* 0x040ff0000000188c */
[C---:B----4-:R-:W-:Y:S08]  /*3000*/  HMMA.16816.F32 R96, R8.reuse, R16, R136 ;  /* 0x000000100860723c */ /* 0x050ff00000001888 */
[----:B------:R-:W-:Y:S08]  /*3010*/  HMMA.16816.F32 R84, R8, R18, R84 ;  /* 0x000000120854723c */ /* 0x000ff00000001854 */
[C---:B------:R-:W-:Y:S08]  /*3020*/  HMMA.16816.F32 R8, R12.reuse, R32, R108 ;  /* 0x000000200c08723c */ /* 0x040ff0000000186c */
[C---:B------:R-:W-:Y:S08]  /*3030*/  HMMA.16816.F32 R32, R12.reuse, R34, R104 ;  /* 0x000000220c20723c */ /* 0x040ff00000001868 */
[C---:B------:R-:W-:Y:S08]  /*3040*/  HMMA.16816.F32 R92, R12.reuse, R16, R92 ;  /* 0x000000100c5c723c */ /* 0x040ff0000000185c */
[----:B------:R-:W-:Y:S01]  /*3050*/  HMMA.16816.F32 R80, R12, R18, R80 ;  /* 0x000000120c50723c */ /* 0x000fe20000001850 */
[----:B------:R-:W-:Y:S04]  /*3060*/  LDSM.16.M88.4 R16, [R236+0x6000] ;  /* 0x00600000ec10783b */ /* 0x000fe80000000200 */
[----:B------:R-:W-:Y:S03]  /*3070*/  LDSM.16.M88.4 R12, [R236+0x4000] ;  /* 0x00400000ec0c783b */ /* 0x000fe60000000200 */
[----:B-----5:R-:W-:Y:S01]  /*3080*/  HMMA.16816.F32 R140, R4, R26, R56 ;  /* 0x0000001a048c723c */ /* 0x020fe20000001838 */
[----:B------:R-:W1:Y:S07]  /*3090*/  LDSM.16.M88.4 R56, [R234+0x2000] ;  /* 0x00200000ea38783b */ /* 0x000e6e0000000200 */
[C---:B------:R-:W-:Y:S01]  /*30a0*/  HMMA.16816.F32 R120, R20.reuse, R30, R44 ;  /* 0x0000001e1478723c */ /* 0x040fe2000000182c */
[----:B------:R-:W2:Y:S07]  /*30b0*/  LDSM.16.M88.4 R44, [R234+0x2800] ;  /* 0x00280000ea2c783b */ /* 0x000eae0000000200 */
[C---:B------:R-:W-:Y:S01]  /*30c0*/  HMMA.16816.F32 R116, R20.reuse, R24, R36 ;  /* 0x000000181474723c */ /* 0x040fe20000001824 */
[----:B------:R-:W-:Y:S07]  /*30d0*/  LDSM.16.M88.4 R36, [R234+0x3800] ;  /* 0x00380000ea24783b */ /* 0x000fee0000000200 */
[----:B------:R-:W-:Y:S01]  /*30e0*/  HMMA.16816.F32 R112, R20, R26, R40 ;  /* 0x0000001a1470723c */ /* 0x000fe20000001828 */
[----:B------:R-:W3:Y:S07]  /*30f0*/  LDSM.16.M88.4 R40, [R234+0x3000] ;  /* 0x00300000ea28783b */ /* 0x000eee0000000200 */
[C---:B------:R-:W-:Y:S08]  /*3100*/  HMMA.16816.F32 R72, R4.reuse, R28, R72 ;  /* 0x0000001c0448723c */ /* 0x040ff00000001848 */
[C---:B------:R-:W-:Y:S01]  /*3110*/  HMMA.16816.F32 R144, R4.reuse, R24, R64 ;  /* 0x000000180490723c */ /* 0x040fe20000001840 */
[----:B------:R-:W-:Y:S07]  /*3120*/  LDSM.16.M88.4 R24, [R231+0x3000] ;  /* 0x00300000e718783b */ /* 0x000fee0000000200 */
[C---:B------:R-:W-:Y:S08]  /*3130*/  HMMA.16816.F32 R148, R4.reuse, R30, R68 ;  /* 0x0000001e0494723c */ /* 0x040ff00000001844 */
        /* <DEDUP_REMOVED lines=8> */
[----:B------:R-:W-:Y:S07]  /*31c0*/  LDSM.16.M88.4 R8, [R238+0x4000] ;  /* 0x00400000ee08783b */ /* 0x000fee0000000200 */
[C---:B------:R-:W-:Y:S01]  /*31d0*/  HMMA.16816.F32 R104, R20.reuse, R50, R32 ;  /* 0x000000321468723c */ /* 0x040fe20000001820 */
[----:B------:R-:W-:Y:S07]  /*31e0*/  LDSM.16.M88.4 R32, [R231+0x2000] ;  /* 0x00200000e720783b */ /* 0x000fee0000000200 */
[C---:B------:R-:W-:Y:S08]  /*31f0*/  HMMA.16816.F32 R100, R20.reuse, R60, R92 ;  /* 0x0000003c1464723c */ /* 0x040ff0000000185c */
[----:B------:R-:W-:Y:S01]  /*3200*/  HMMA.16816.F32 R68, R20, R62, R80 ;  /* 0x0000003e1444723c */ /* 0x000fe20000001850 */
[----:B------:R-:W4:Y:S01]  /*3210*/  LDSM.16.M88.4 R20, [R231+0x3800] ;  /* 0x00380000e714783b */ /* 0x000f220000000200 */
[----:B------:R-:W-:Y:S01]  /*3220*/  ISETP.GE.AND P0, PT, R187, 0x2, PT ;  /* 0x00000002bb00780c */ /* 0x000fe20003f06270 */
[----:B------:R-:W-:-:S05]  /*3230*/  DEPBAR.LE SB0, 0x0 ;  /* 0x000080000000791a */ /* 0x000fca0000000000 */
[C---:B-1----:R-:W-:Y:S08]  /*3240*/  HMMA.16816.F32 R96, R16.reuse, R56, R72 ;  /* 0x000000381060723c */ /* 0x042ff00000001848 */
[C---:B------:R-:W-:Y:S08]  /*3250*/  HMMA.16816.F32 R92, R16.reuse, R58, R148 ;  /* 0x0000003a105c723c */ /* 0x040ff00000001894 */
[C---:B--2---:R-:W-:Y:S08]  /*3260*/  HMMA.16816.F32 R88, R16.reuse, R44, R144 ;  /* 0x0000002c1058723c */ /* 0x044ff00000001890 */
        /* <DEDUP_REMOVED lines=13> */
[----:B------:R-:W-:Y:S07]  /*3340*/  BSSY B0, `(.L_x_3198) ;  /* 0x0000034000007945 */ /* 0x000fee0003800000 */
[----:B----4-:R-:W-:Y:S08]  /*3350*/  HMMA.16816.F32 R68, R4, R22, R64 ;  /* 0x000000160444723c */ /* 0x010ff00000001840 */
        /* <DEDUP_REMOVED lines=50> */
.L_x_3199:
[----:B------:R-:W-:Y:S05]  /*3680*/  BSYNC B0 ;  /* 0x0000000000007941 */ /* 0x000fea0003800000 */
.L_x_3198:
[----:B------:R-:W2:Y:S04]  /*3690*/  LDL R0, [R1+0x58] ;  /* 0x0000580001007983 */ /* 0x000ea80000100800 */
[----:B------:R-:W2:Y:S04]  /*36a0*/  LDL R204, [R1+0x44] ;  /* 0x0000440001cc7983 */ /* 0x000ea80000100800 */
[----:B-1----:R-:W3:Y:S04]  /*36b0*/  LDL R4, [R1+0x54] ;  /* 0x0000540001047983 */ /* 0x002ee80000100800 */
[----:B------:R-:W-:Y:S04]  /*36c0*/  LDSM.16.MT88.4 R100, [R233+0x2000] ;  /* 0x00200000e964783b */ /* 0x000fe80000004200 */
[----:B------:R-:W-:Y:S04]  /*36d0*/  LDSM.16.MT88.4 R116, [R232+0x2000] ;  /* 0x00200000e874783b */ /* 0x000fe80000004200 */
[----:B------:R-:W0:Y:S01]  /*36e0*/  LDGDEPBAR ;  /* 0x00000000000079af */ /* 0x000e220000000000 */
[----:B--2---:R-:W-:-:S04]  /*36f0*/  IMAD.IADD R0, R0, 0x1, R204 ;  /* 0x0000000100007824 */ /* 0x004fc800078e02cc */
[----:B------:R-:W-:-:S05]  /*3700*/  @P4 IMAD.HI.U32 R2, R0, c[0x0][0x2c8], RZ ;  /* 0x0000b20000024a27 */ /* 0x000fca00078e00ff */
[----:B------:R-:W-:-:S05]  /*3710*/  @P4 SHF.R.U32.HI R0, RZ, c[0x0][0x2cc], R2 ;  /* 0x0000b300ff004a19 */ /* 0x000fca0000011602 */
[----:B------:R-:W1:Y:S04]  /*3720*/  SHFL.IDX PT, R2, R0, RZ, 0x1c1f ;  /* 0x001c1fff00027589 */ /* 0x000e6800000e0000 */
[----:B------:R-:W2:Y:S04]  /*3730*/  SHFL.IDX PT, R3, R0, 0x1, 0x1c1f ;  /* 0x003c1f0000037f89 */ /* 0x000ea800000e0000 */
[----:B------:R-:W4:Y:S04]  /*3740*/  SHFL.IDX PT, R6, R0, 0x2, 0x1c1f ;  /* 0x005c1f0000067f89 */ /* 0x000f2800000e0000 */
[----:B------:R1:W2:Y:S02]  /*3750*/  SHFL.IDX PT, R5, R0, 0x3, 0x1c1f ;  /* 0x007c1f0000057f89 */ /* 0x0002a400000e0000 */
[----:B-1----:R-:W-:-:S05]  /*3760*/  IMAD R0, R52, R152, 0x1 ;  /* 0x0000000134007424 */ /* 0x002fca00078e0298 */
[----:B---3--:R-:W-:-:S04]  /*3770*/  IADD3 R0, -R4, c[0x0][0x1d0], R0 ;  /* 0x0000740004007a10 */ /* 0x008fc80007ffe100 */
[----:B------:R-:W-:Y:S01]  /*3780*/  IADD3 R0, R0, -c[0x0][0x168], RZ ;  /* 0x80005a0000007a10 */ /* 0x000fe20007ffe0ff */
[----:B------:R-:W-:-:S04]  /*3790*/  IMAD.IADD R4, R53, 0x1, -R4 ;  /* 0x0000000135047824 */ /* 0x000fc800078e0a04 */
[----:B------:R-:W-:-:S05]  /*37a0*/  IMAD.IADD R2, R0, 0x1, R2 ;  /* 0x0000000100027824 */ /* 0x000fca00078e0202 */
[----:B------:R-:W-:Y:S01]  /*37b0*/  IMNMX R2, R4, R2, PT ;  /* 0x0000000204027217 */ /* 0x000fe20003800200 */
[C---:B--2---:R-:W-:Y:S02]  /*37c0*/  IMAD.IADD R3, R0.reuse, 0x1, R3 ;  /* 0x0000000100037824 */ /* 0x044fe400078e0203 */
[----:B----4-:R-:W-:Y:S01]  /*37d0*/  IMAD.IADD R6, R0, 0x1, R6 ;  /* 0x0000000100067824 */ /* 0x010fe200078e0206 */
[C---:B------:R-:W-:Y:S02]  /*37e0*/  ISETP.GT.AND P2, PT, R2.reuse, RZ, PT ;  /* 0x000000ff0200720c */ /* 0x040fe40003f44270 */
[----:B------:R-:W-:Y:S01]  /*37f0*/  ISETP.GT.AND P0, PT, R2, 0x1, PT ;  /* 0x000000010200780c */ /* 0x000fe20003f04270 */
[----:B------:R-:W-:Y:S01]  /*3800*/  IMAD.IADD R5, R0, 0x1, R5 ;  /* 0x0000000100057824 */ /* 0x000fe200078e0205 */
[----:B------:R-:W-:Y:S02]  /*3810*/  ISETP.GT.AND P1, PT, R2, 0x8, PT ;  /* 0x000000080200780c */ /* 0x000fe40003f24270 */
[----:B------:R-:W-:-:S02]  /*3820*/  FSEL R7, R60, -INF , P2 ;  /* 0xff8000003c077808 */ /* 0x000fc40001000000 */
[----:B------:R-:W-:Y:S02]  /*3830*/  FSEL R8, R61, -INF , P0 ;  /* 0xff8000003d087808 */ /* 0x000fe40000000000 */
[C---:B------:R-:W-:Y:S02]  /*3840*/  IMNMX R0, R4.reuse, R3, PT ;  /* 0x0000000304007217 */ /* 0x040fe40003800200 */
[C---:B------:R-:W-:Y:S02]  /*3850*/  IMNMX R3, R4.reuse, R6, PT ;  /* 0x0000000604037217 */ /* 0x040fe40003800200 */
[----:B------:R-:W-:Y:S02]  /*3860*/  IMNMX R4, R4, R5, PT ;  /* 0x0000000504047217 */ /* 0x000fe40003800200 */
[----:B------:R-:W-:Y:S02]  /*3870*/  ISETP.GT.AND P3, PT, R2, 0x9, PT ;  /* 0x000000090200780c */ /* 0x000fe40003f64270 */
[----:B------:R-:W-:-:S02]  /*3880*/  FSEL R9, R56, -INF , P1 ;  /* 0xff80000038097808 */ /* 0x000fc40000800000 */
[----:B------:R-:W-:Y:S02]  /*3890*/  FMNMX.FTZ R5, R7, R8, !PT ;  /* 0x0000000807057209 */ /* 0x000fe40007810000 */
[----:B------:R-:W-:Y:S02]  /*38a0*/  ISETP.GT.AND P1, PT, R0, 0x1, PT ;  /* 0x000000010000780c */ /* 0x000fe40003f24270 */
[----:B------:R-:W-:Y:S02]  /*38b0*/  ISETP.GT.AND P0, PT, R2, 0x10, PT ;  /* 0x000000100200780c */ /* 0x000fe40003f04270 */
[----:B------:R-:W-:Y:S02]  /*38c0*/  FSEL R10, R57, -INF , P3 ;  /* 0xff800000390a7808 */ /* 0x000fe40001800000 */
        /* <DEDUP_REMOVED lines=10> */
[----:B------:R-:W-:Y:S02]  /*3970*/  FMNMX.FTZ R5, R12, R5, !PT ;  /* 0x000000050c057209 */ /* 0x000fe40007810000 */
[C---:B------:R-:W-:Y:S02]  /*3980*/  ISETP.GT.AND P2, PT, R0.reuse, RZ, PT ;  /* 0x000000ff0000720c */ /* 0x040fe40003f44270 */
[----:B------:R-:W-:Y:S02]  /*3990*/  ISETP.GT.AND P0, PT, R0, 0x9, PT ;  /* 0x000000090000780c */ /* 0x000fe40003f04270 */
[----:B------:R-:W-:-:S02]  /*39a0*/  ISETP.GT.AND P1, PT, R2, 0x20, PT ;  /* 0x000000200200780c */ /* 0x000fc40003f24270 */
[----:B------:R-:W-:Y:S02]  /*39b0*/  FSEL R14, R49, -INF , P3 ;  /* 0xff800000310e7808 */ /* 0x000fe40001800000 */
[----:B------:R-:W-:Y:S02]  /*39c0*/  FMNMX.FTZ R5, R13, R5, !PT ;  /* 0x000000050d057209 */ /* 0x000fe40007810000 */
[----:B------:R-:W-:Y:S02]  /*39d0*/  FSEL R25, R62, -INF , P2 ;  /* 0xff8000003e197808 */ /* 0x000fe40001000000 */
[----:B------:R-:W-:Y:S02]  /*39e0*/  ISETP.GT.AND P2, PT, R0, 0x8, PT ;  /* 0x000000080000780c */ /* 0x000fe40003f44270 */
        /* <DEDUP_REMOVED lines=14> */
[C---:B------:R-:W-:Y:S02]  /*3ad0*/  ISETP.GT.AND P5, PT, R2.reuse, 0x31, PT ;  /* 0x000000310200780c */ /* 0x040fe40003fa4270 */
[C---:B------:R-:W-:Y:S02]  /*3ae0*/  ISETP.GT.AND P3, PT, R2.reuse, 0x38, PT ;  /* 0x000000380200780c */ /* 0x040fe40003f64270 */
[----:B------:R-:W-:Y:S02]  /*3af0*/  ISETP.GT.AND P2, PT, R2, 0x39, PT ;  /* 0x000000390200780c */ /* 0x000fe40003f44270 */
[----:B------:R-:W-:Y:S02]  /*3b00*/  FSEL R162, R40, -INF , P0 ;  /* 0xff80000028a27808 */ /* 0x000fe40000000000 */
[----:B------:R-:W-:Y:S02]  /*3b10*/  FMNMX.FTZ R2, R164, R5, !PT ;  /* 0x00000005a4027209 */ /* 0x000fe40007810000 */
[----:B------:R-:W-:-:S02]  /*3b20*/  FSEL R161, R41, -INF , P5 ;  /* 0xff80000029a17808 */ /* 0x000fc40002800000 */
[----:B------:R-:W-:Y:S02]  /*3b30*/  FMNMX.FTZ R2, R162, R2, !PT ;  /* 0x00000002a2027209 */ /* 0x000fe40007810000 */
[----:B------:R-:W-:Y:S02]  /*3b40*/  FSEL R159, R32, -INF , P3 ;  /* 0xff800000209f7808 */ /* 0x000fe40001800000 */
[----:B------:R-:W-:Y:S02]  /*3b50*/  FMNMX.FTZ R2, R161, R2, !PT ;  /* 0x00000002a1027209 */ /* 0x000fe40007810000 */
[----:B------:R-:W-:Y:S02]  /*3b60*/  ISETP.GT.AND P0, PT, R0, 0x11, PT ;  /* 0x000000110000780c */ /* 0x000fe40003f04270 */
[----:B------:R-:W-:Y:S02]  /*3b70*/  FSEL R157, R33, -INF , P2 ;  /* 0xff800000219d7808 */ /* 0x000fe40001000000 */
[----:B------:R-:W-:-:S02]  /*3b80*/  FMNMX.FTZ R2, R159, R2, !PT ;  /* 0x000000029f027209 */ /* 0x000fc40007810000 */
[----:B------:R-:W-:Y:S02]  /*3b90*/  FSEL R23, R67, -INF , P0 ;  /* 0xff80000043177808 */ /* 0x000fe40000000000 */
[C---:B------:R-:W-:Y:S02]  /*3ba0*/  ISETP.GT.AND P1, PT, R0.reuse, 0x10, PT ;  /* 0x000000100000780c */ /* 0x040fe40003f24270 */
[----:B------:R-:W-:Y:S02]  /*3bb0*/  ISETP.GT.AND P0, PT, R0, 0x19, PT ;  /* 0x000000190000780c */ /* 0x000fe40003f04270 */
[----:B------:R-:W-:Y:S02]  /*3bc0*/  FMNMX.FTZ R2, R157, R2, !PT ;  /* 0x000000029d027209 */ /* 0x000fe40007810000 */
[----:B------:R-:W-:Y:S02]  /*3bd0*/  FSEL R19, R66, -INF , P1 ;  /* 0xff80000042137808 */ /* 0x000fe40000800000 */
[----:B------:R-:W-:Y:S01]  /*3be0*/  FSEL R26, R51, -INF , P0 ;  /* 0xff800000331a7808 */ /* 0x000fe20000000000 */
[----:B------:R-:W1:Y:S01]  /*3bf0*/  SHFL.BFLY PT, R6, R2, 0x2, 0x1f ;  /* 0x0c401f0002067f89 */ /* 0x000e6200000e0000 */
[----:B------:R-:W-:-:S02]  /*3c00*/  ISETP.GT.AND P1, PT, R0, 0x18, PT ;  /* 0x000000180000780c */ /* 0x000fc40003f24270 */
[C---:B------:R-:W-:Y:S02]  /*3c10*/  ISETP.GT.AND P3, PT, R0.reuse, 0x20, PT ;  /* 0x000000200000780c */ /* 0x040fe40003f64270 */
[C---:B------:R-:W-:Y:S02]  /*3c20*/  ISETP.GT.AND P2, PT, R0.reuse, 0x21, PT ;  /* 0x000000210000780c */ /* 0x040fe40003f44270 */
[----:B------:R-:W-:Y:S02]  /*3c30*/  ISETP.GT.AND P0, PT, R0, 0x28, PT ;  /* 0x000000280000780c */ /* 0x000fe40003f04270 */
[----:B------:R-:W-:Y:S02]  /*3c40*/  FMNMX.FTZ R5, R25, R29, !PT ;  /* 0x0000001d19057209 */ /* 0x000fe40007810000 */
[----:B------:R-:W-:Y:S02]  /*3c50*/  FSEL R24, R50, -INF , P1 ;  /* 0xff80000032187808 */ /* 0x000fe40000800000 */
[----:B------:R-:W-:-:S02]  /*3c60*/  FSEL R154, R38, -INF , P3 ;  /* 0xff800000269a7808 */ /* 0x000fc40001800000 */
[----:B------:R-:W-:Y:S02]  /*3c70*/  FSEL R152, R39, -INF , P2 ;  /* 0xff80000027987808 */ /* 0x000fe40001000000 */
[----:B------:R-:W-:Y:S01]  /*3c80*/  FSEL R151, R46, -INF , P0 ;  /* 0xff8000002e977808 */ /* 0x000fe20000000000 */
[----:B------:R-:W-:Y:S01]  /*3c90*/  LDSM.16.MT88.4 R36, [R229+0x800] ;  /* 0x00080000e524783b */ /* 0x000fe20000004200 */
[C---:B------:R-:W-:Y:S02]  /*3ca0*/  ISETP.GT.AND P5, PT, R0.reuse, 0x29, PT ;  /* 0x000000290000780c */ /* 0x040fe40003fa4270 */
[C---:B------:R-:W-:Y:S02]  /*3cb0*/  ISETP.GT.AND P3, PT, R0.reuse, 0x30, PT ;  /* 0x000000300000780c */ /* 0x040fe40003f64270 */
[C---:B------:R-:W-:Y:S02]  /*3cc0*/  ISETP.GT.AND P2, PT, R0.reuse, 0x31, PT ;  /* 0x000000310000780c */ /* 0x040fe40003f44270 */
[----:B------:R-:W-:-:S02]  /*3cd0*/  ISETP.GT.AND P1, PT, R0, 0x38, PT ;  /* 0x000000380000780c */ /* 0x000fc40003f24270 */
[----:B------:R-:W-:Y:S02]  /*3ce0*/  ISETP.GT.AND P0, PT, R0, 0x39, PT ;  /* 0x000000390000780c */ /* 0x000fe40003f04270 */
[----:B------:R-:W-:-:S04]  /*3cf0*/  FMNMX.FTZ R0, R28, R5, !PT ;  /* 0x000000051c007209 */ /* 0x000fc80007810000 */
[----:B------:R-:W-:-:S04]  /*3d00*/  FMNMX.FTZ R0, R27, R0, !PT ;  /* 0x000000001b007209 */ /* 0x000fc80007810000 */
[----:B------:R-:W-:-:S04]  /*3d10*/  FMNMX.FTZ R0, R19, R0, !PT ;  /* 0x0000000013007209 */ /* 0x000fc80007810000 */
[----:B------:R-:W-:-:S04]  /*3d20*/  FMNMX.FTZ R0, R23, R0, !PT ;  /* 0x0000000017007209 */ /* 0x000fc80007810000 */
[----:B------:R-:W-:Y:S02]  /*3d30*/  FMNMX.FTZ R5, R24, R0, !PT ;  /* 0x0000000018057209 */ /* 0x000fe40007810000 */
[----:B-1----:R-:W-:Y:S02]  /*3d40*/  FMNMX.FTZ R0, R2, R6, !PT ;  /* 0x0000000602007209 */ /* 0x002fe40007810000 */
[----:B------:R-:W-:-:S04]  /*3d50*/  FMNMX.FTZ R2, R26, R5, !PT ;  /* 0x000000051a027209 */ /* 0x000fc80007810000 */
[----:B------:R-:W-:Y:S01]  /*3d60*/  FMNMX.FTZ R2, R154, R2, !PT ;  /* 0x000000029a027209 */ /* 0x000fe20007810000 */
[----:B------:R-:W1:Y:S03]  /*3d70*/  SHFL.BFLY PT, R5, R0, 0x1, 0x1f ;  /* 0x0c201f0000057f89 */ /* 0x000e6600000e0000 */
[----:B------:R-:W-:Y:S02]  /*3d80*/  FMNMX.FTZ R2, R152, R2, !PT ;  /* 0x0000000298027209 */ /* 0x000fe40007810000 */
[----:B------:R-:W-:Y:S02]  /*3d90*/  FSEL R150, R47, -INF , P5 ;  /* 0xff8000002f967808 */ /* 0x000fe40002800000 */
[----:B------:R-:W-:Y:S01]  /*3da0*/  FMNMX.FTZ R2, R151, R2, !PT ;  /* 0x0000000297027209 */ /* 0x000fe20007810000 */
[----:B------:R-:W-:Y:S01]  /*3db0*/  LDSM.16.MT88.4 R44, [R233] ;  /* 0x00000000e92c783b */ /* 0x000fe20000004200 */
[----:B------:R-:W-:-:S02]  /*3dc0*/  FSEL R149, R42, -INF , P3 ;  /* 0xff8000002a957808 */ /* 0x000fc40001800000 */
[----:B------:R-:W-:Y:S02]  /*3dd0*/  FMNMX.FTZ R2, R150, R2, !PT ;  /* 0x0000000296027209 */ /* 0x000fe40007810000 */
[----:B------:R-:W-:Y:S02]  /*3de0*/  FSEL R148, R43, -INF , P2 ;  /* 0xff8000002b947808 */ /* 0x000fe40001000000 */
[----:B------:R-:W-:Y:S01]  /*3df0*/  FMNMX.FTZ R2, R149, R2, !PT ;  /* 0x0000000295027209 */ /* 0x000fe20007810000 */
[----:B------:R-:W-:Y:S01]  /*3e00*/  LDSM.16.MT88.4 R40, [R229] ;  /* 0x00000000e528783b */ /* 0x000fe20000004200 */
[----:B------:R-:W-:Y:S02]  /*3e10*/  FSEL R146, R35, -INF , P0 ;  /* 0xff80000023927808 */ /* 0x000fe40000000000 */
[----:B------:R-:W-:Y:S02]  /*3e20*/  FSEL R147, R34, -INF , P1 ;  /* 0xff80000022937808 */ /* 0x000fe40000800000 */
[----:B------:R-:W-:-:S02]  /*3e30*/  ISETP.GT.AND P0, PT, R4, 0x1, PT ;  /* 0x000000010400780c */ /* 0x000fc40003f04270 */
[----:B------:R-:W-:Y:S02]  /*3e40*/  FMNMX.FTZ R2, R148, R2, !PT ;  /* 0x0000000294027209 */ /* 0x000fe40007810000 */
[C---:B------:R-:W-:Y:S02]  /*3e50*/  ISETP.GT.AND P3, PT, R3.reuse, RZ, PT ;  /* 0x000000ff0300720c */ /* 0x040fe40003f64270 */
[----:B------:R-:W-:Y:S02]  /*3e60*/  ISETP.GT.AND P2, PT, R3, 0x1, PT ;  /* 0x000000010300780c */ /* 0x000fe40003f44270 */
[----:B------:R-:W-:Y:S02]  /*3e70*/  ISETP.GT.AND P1, PT, R4, RZ, PT ;  /* 0x000000ff0400720c */ /* 0x000fe40003f24270 */
[----:B------:R-:W-:Y:S02]  /*3e80*/  FSEL R34, R99, -INF , P0 ;  /* 0xff80000063227808 */ /* 0x000fe40000000000 */
[----:B------:R-:W-:-:S02]  /*3e90*/  FMNMX.FTZ R2, R147, R2, !PT ;  /* 0x0000000293027209 */ /* 0x000fc40007810000 */
[----:B------:R-:W-:Y:S02]  /*3ea0*/  FSEL R22, R96, -INF , P3 ;  /* 0xff80000060167808 */ /* 0x000fe40001800000 */
[----:B------:R-:W-:Y:S02]  /*3eb0*/  ISETP.GT.AND P0, PT, R4, 0x9, PT ;  /* 0x000000090400780c */ /* 0x000fe40003f04270 */
[----:B------:R-:W-:Y:S02]  /*3ec0*/  FSEL R21, R97, -INF , P2 ;  /* 0xff80000061157808 */ /* 0x000fe40001000000 */
[----:B------:R-:W-:Y:S02]  /*3ed0*/  ISETP.GT.AND P3, PT, R3, 0x8, PT ;  /* 0x000000080300780c */ /* 0x000fe40003f64270 */
[----:B------:R-:W-:Y:S02]  /*3ee0*/  FSEL R32, R98, -INF , P1 ;  /* 0xff80000062207808 */ /* 0x000fe40000800000 */
[----:B-1----:R-:W-:-:S02]  /*3ef0*/  FMNMX.FTZ R185, R0, R5, !PT ;  /* 0x0000000500b97209 */ /* 0x002fc40007810000 */
[----:B------:R-:W-:Y:S02]  /*3f00*/  ISETP.GT.AND P1, PT, R4, 0x8, PT ;  /* 0x000000080400780c */ /* 0x000fe40003f24270 */
[----:B------:R-:W-:Y:S02]  /*3f10*/  FMNMX.FTZ R0, R146, R2, !PT ;  /* 0x0000000292007209 */ /* 0x000fe40007810000 */
[----:B------:R-:W-:Y:S02]  /*3f20*/  FSEL R33, R95, -INF , P0 ;  /* 0xff8000005f217808 */ /* 0x000fe40000000000 */
[----:B------:R-:W-:Y:S02]  /*3f30*/  ISETP.GT.AND P2, PT, R3, 0x9, PT ;  /* 0x000000090300780c */ /* 0x000fe40003f44270 */
[----:B------:R-:W-:Y:S02]  /*3f40*/  FSEL R15, R92, -INF , P3 ;  /* 0xff8000005c0f7808 */ /* 0x000fe40001800000 */
[----:B------:R-:W-:-:S02]  /*3f50*/  ISETP.GT.AND P0, PT, R4, 0x11, PT ;  /* 0x000000110400780c */ /* 0x000fc40003f04270 */
[----:B------:R-:W-:Y:S01]  /*3f60*/  FMNMX.FTZ R2, R22, R21, !PT ;  /* 0x0000001516027209 */ /* 0x000fe20007810000 */
[----:B------:R-:W1:Y:S01]  /*3f70*/  SHFL.BFLY PT, R6, R0, 0x2, 0x1f ;  /* 0x0c401f0000067f89 */ /* 0x000e6200000e0000 */
[----:B------:R-:W-:Y:S02]  /*3f80*/  FSEL R30, R94, -INF , P1 ;  /* 0xff8000005e1e7808 */ /* 0x000fe40000800000 */
[----:B------:R-:W-:Y:S02]  /*3f90*/  ISETP.GT.AND P1, PT, R4, 0x10, PT ;  /* 0x000000100400780c */ /* 0x000fe40003f24270 */
[----:B------:R-:W-:Y:S02]  /*3fa0*/  FSEL R17, R93, -INF , P2 ;  /* 0xff8000005d117808 */ /* 0x000fe40001000000 */
[----:B------:R-:W-:Y:S02]  /*3fb0*/  ISETP.GT.AND P3, PT, R3, 0x10, PT ;  /* 0x000000100300780c */ /* 0x000fe40003f64270 */
[----:B------:R-:W-:-:S02]  /*3fc0*/  FSEL R49, R91, -INF , P0 ;  /* 0xff8000005b317808 */ /* 0x000fc40000000000 */
[----:B------:R-:W-:Y:S02]  /*3fd0*/  FMNMX.FTZ R2, R15, R2, !PT ;  /* 0x000000020f027209 */ /* 0x000fe40007810000 */
[----:B------:R-:W-:Y:S02]  /*3fe0*/  ISETP.GT.AND P0, PT, R4, 0x19, PT ;  /* 0x000000190400780c */ /* 0x000fe40003f04270 */
[----:B------:R-:W-:Y:S02]  /*3ff0*/  FSEL R48, R90, -INF , P1 ;  /* 0xff8000005a307808 */ /* 0x000fe40000800000 */
[----:B------:R-:W-:Y:S02]  /*4000*/  ISETP.GT.AND P2, PT, R3, 0x11, PT ;  /* 0x000000110300780c */ /* 0x000fe40003f44270 */
[----:B------:R-:W-:Y:S02]  /*4010*/  FSEL R16, R88, -INF , P3 ;  /* 0xff80000058107808 */ /* 0x000fe40001800000 */
[----:B------:R-:W-:-:S02]  /*4020*/  ISETP.GT.AND P1, PT, R4, 0x18, PT ;  /* 0x000000180400780c */ /* 0x000fc40003f24270 */
[----:B------:R-:W-:Y:S02]  /*4030*/  FMNMX.FTZ R2, R17, R2, !PT ;  /* 0x0000000211027209 */ /* 0x000fe40007810000 */
[----:B------:R-:W-:Y:S02]  /*4040*/  FSEL R56, R87, -INF , P0 ;  /* 0xff80000057387808 */ /* 0x000fe40000000000 */
[----:B------:R-:W-:Y:S02]  /*4050*/  ISETP.GT.AND P0, PT, R3, 0x29, PT ;  /* 0x000000290300780c */ /* 0x000fe40003f04270 */
[----:B------:R-:W-:Y:S02]  /*4060*/  FSEL R18, R89, -INF , P2 ;  /* 0xff80000059127808 */ /* 0x000fe40001000000 */
[----:B------:R-:W-:Y:S01]  /*4070*/  ISETP.GT.AND P3, PT, R3, 0x18, PT ;  /* 0x000000180300780c */ /* 0x000fe20003f64270 */
[----:B------:R-:W-:Y:S01]  /*4080*/  LDSM.16.MT88.4 R88, [R230+0x2000] ;  /* 0x00200000e658783b */ /* 0x000fe20000004200 */
[----:B------:R-:W-:-:S02]  /*4090*/  FSEL R50, R86, -INF , P1 ;  /* 0xff80000056327808 */ /* 0x000fc40000800000 */
[----:B------:R-:W-:Y:S01]  /*40a0*/  FMNMX.FTZ R5, R16, R2, !PT ;  /* 0x0000000210057209 */ /* 0x000fe20007810000 */
[----:B------:R-:W-:Y:S01]  /*40b0*/  FMUL.FTZ R2, R185, c[0x0][0x2d0] ;  /* 0x0000b400b9027a20 */ /* 0x000fe20000410000 */
[C---:B------:R-:W-:Y:S02]  /*40c0*/  ISETP.GT.AND P2, PT, R3.reuse, 0x19, PT ;  /* 0x000000190300780c */ /* 0x040fe40003f44270 */
[----:B------:R-:W-:Y:S02]  /*40d0*/  ISETP.GT.AND P1, PT, R3, 0x28, PT ;  /* 0x000000280300780c */ /* 0x000fe40003f24270 */
[----:B------:R-:W-:Y:S02]  /*40e0*/  FSEL R140, R77, -INF , P0 ;  /* 0xff8000004d8c7808 */ /* 0x000fe40000000000 */
[----:B------:R-:W-:Y:S02]  /*40f0*/  FSETP.NEU.FTZ.AND P0, PT, R185, -INF , PT ;  /* 0xff800000b900780b */ /* 0x000fe40003f1d000 */
[----:B------:R-:W-:-:S02]  /*4100*/  FSEL R31, R84, -INF , P3 ;  /* 0xff800000541f7808 */ /* 0x000fc40001800000 */
[----:B------:R-:W-:Y:S02]  /*4110*/  FMNMX.FTZ R5, R18, R5, !PT ;  /* 0x0000000512057209 */ /* 0x000fe40007810000 */
[----:B------:R-:W-:Y:S02]  /*4120*/  FSEL R35, R85, -INF , P2 ;  /* 0xff80000055237808 */ /* 0x000fe40001000000 */
[----:B------:R-:W-:Y:S01]  /*4130*/  FSEL R141, R76, -INF , P1 ;  /* 0xff8000004c8d7808 */ /* 0x000fe20000800000 */
[----:B------:R-:W-:Y:S01]  /*4140*/  LDSM.16.MT88.4 R84, [R233+0x800] ;  /* 0x00080000e954783b */ /* 0x000fe20000004200 */
[C---:B------:R-:W-:Y:S02]  /*4150*/  ISETP.GT.AND P3, PT, R3.reuse, 0x20, PT ;  /* 0x000000200300780c */ /* 0x040fe40003f64270 */
[----:B------:R-:W-:Y:S02]  /*4160*/  ISETP.GT.AND P2, PT, R3, 0x21, PT ;  /* 0x000000210300780c */ /* 0x000fe40003f44270 */
[----:B------:R-:W-:-:S02]  /*4170*/  ISETP.GT.AND P1, PT, R4, 0x20, PT ;  /* 0x000000200400780c */ /* 0x000fc40003f24270 */
[----:B------:R-:W-:Y:S02]  /*4180*/  FSEL R20, R2, RZ, P0 ;  /* 0x000000ff02147208 */ /* 0x000fe40000000000 */
[----:B------:R-:W-:Y:S02]  /*4190*/  FMNMX.FTZ R5, R31, R5, !PT ;  /* 0x000000051f057209 */ /* 0x000fe40007810000 */
[----:B------:R-:W-:Y:S02]  /*41a0*/  FSEL R143, R80, -INF , P3 ;  /* 0xff800000508f7808 */ /* 0x000fe40001800000 */
[----:B------:R-:W-:Y:S02]  /*41b0*/  FSEL R142, R81, -INF , P2 ;  /* 0xff800000518e7808 */ /* 0x000fe40001000000 */
[----:B------:R-:W-:Y:S01]  /*41c0*/  FSEL R139, R82, -INF , P1 ;  /* 0xff800000528b7808 */ /* 0x000fe20000800000 */
[----:B------:R-:W-:Y:S01]  /*41d0*/  FFMA.FTZ R2, R7, c[0x0][0x2d0], -R20 ;  /* 0x0000b40007027a23 */ /* 0x000fe20000010814 */
[----:B------:R-:W-:-:S02]  /*41e0*/  ISETP.GT.AND P5, PT, R3, 0x30, PT ;  /* 0x000000300300780c */ /* 0x000fc40003fa4270 */
[C---:B------:R-:W-:Y:S02]  /*41f0*/  ISETP.GT.AND P3, PT, R3.reuse, 0x31, PT ;  /* 0x000000310300780c */ /* 0x040fe40003f64270 */
[C---:B------:R-:W-:Y:S02]  /*4200*/  ISETP.GT.AND P2, PT, R3.reuse, 0x38, PT ;  /* 0x000000380300780c */ /* 0x040fe40003f44270 */
[----:B------:R-:W-:Y:S02]  /*4210*/  ISETP.GT.AND P1, PT, R3, 0x39, PT ;  /* 0x000000390300780c */ /* 0x000fe40003f24270 */
[----:B------:R-:W-:Y:S01]  /*4220*/  FMNMX.FTZ R3, R35, R5, !PT ;  /* 0x0000000523037209 */ /* 0x000fe20007810000 */
[----:B------:R2:W-:Y:S01]  /*4230*/  MUFU.EX2 R173, R2 ;  /* 0x0000000200ad7308 */ /* 0x0005e20000000800 */
[----:B-1----:R-:W-:Y:S02]  /*4240*/  FMNMX.FTZ R5, R0, R6, !PT ;  /* 0x0000000600057209 */ /* 0x002fe40007810000 */
[----:B------:R-:W-:-:S04]  /*4250*/  FMNMX.FTZ R0, R143, R3, !PT ;  /* 0x000000038f007209 */ /* 0x000fc80007810000 */
[----:B------:R-:W-:Y:S02]  /*4260*/  FMNMX.FTZ R0, R142, R0, !PT ;  /* 0x000000008e007209 */ /* 0x000fe40007810000 */
[----:B--2---:R-:W-:-:S04]  /*4270*/  FMNMX.FTZ R2, R32, R34, !PT ;  /* 0x0000002220027209 */ /* 0x004fc80007810000 */
[----:B------:R-:W-:Y:S02]  /*4280*/  FMNMX.FTZ R2, R30, R2, !PT ;  /* 0x000000021e027209 */ /* 0x000fe40007810000 */
[----:B------:R-:W-:Y:S02]  /*4290*/  FMNMX.FTZ R0, R141, R0, !PT ;  /* 0x000000008d007209 */ /* 0x000fe40007810000 */
[----:B------:R-:W-:Y:S02]  /*42a0*/  FMNMX.FTZ R2, R33, R2, !PT ;  /* 0x0000000221027209 */ /* 0x000fe40007810000 */
[----:B------:R-:W-:Y:S02]  /*42b0*/  FSEL R137, R72, -INF , P5 ;  /* 0xff80000048897808 */ /* 0x000fe40002800000 */
[----:B------:R-:W-:Y:S02]  /*42c0*/  FMNMX.FTZ R0, R140, R0, !PT ;  /* 0x000000008c007209 */ /* 0x000fe40007810000 */
[----:B------:R-:W-:-:S02]  /*42d0*/  FMNMX.FTZ R2, R48, R2, !PT ;  /* 0x0000000230027209 */ /* 0x000fc40007810000 */
[----:B------:R-:W-:Y:S02]  /*42e0*/  FSEL R136, R73, -INF , P3 ;  /* 0xff80000049887808 */ /* 0x000fe40001800000 */
[----:B------:R-:W-:Y:S02]  /*42f0*/  FMNMX.FTZ R0, R137, R0, !PT ;  /* 0x0000000089007209 */ /* 0x000fe40007810000 */
[----:B------:R-:W-:Y:S02]  /*4300*/  FMNMX.FTZ R2, R49, R2, !PT ;  /* 0x0000000231027209 */ /* 0x000fe40007810000 */
[----:B------:R-:W-:Y:S02]  /*4310*/  FMNMX.FTZ R183, R136, R0, !PT ;  /* 0x0000000088b77209 */ /* 0x000fe40007810000 */
[----:B------:R-:W-:Y:S02]  /*4320*/  FSEL R135, R68, -INF , P2 ;  /* 0xff80000044877808 */ /* 0x000fe40001000000 */
[----:B------:R-:W-:Y:S01]  /*4330*/  FMNMX.FTZ R0, R50, R2, !PT ;  /* 0x0000000232007209 */ /* 0x000fe20007810000 */
[----:B------:R-:W1:Y:S01]  /*4340*/  SHFL.BFLY PT, R7, R5, 0x1, 0x1f ;  /* 0x0c201f0005077f89 */ /* 0x000e6200000e0000 */
[----:B------:R-:W-:-:S02]  /*4350*/  FSEL R134, R69, -INF , P1 ;  /* 0xff80000045867808 */ /* 0x000fc40000800000 */
[----:B------:R-:W-:Y:S02]  /*4360*/  FMNMX.FTZ R183, R135, R183, !PT ;  /* 0x000000b787b77209 */ /* 0x000fe40007810000 */
[----:B------:R-:W-:Y:S01]  /*4370*/  FMNMX.FTZ R2, R56, R0, !PT ;  /* 0x0000000038027209 */ /* 0x000fe20007810000 */
[----:B------:R-:W-:Y:S01]  /*4380*/  FFMA.FTZ R0, R11, c[0x0][0x2d0], -R20 ;  /* 0x0000b4000b007a23 */ /* 0x000fe20000010814 */
[----:B------:R-:W-:Y:S02]  /*4390*/  ISETP.GT.AND P0, PT, R4, 0x21, PT ;  /* 0x000000210400780c */ /* 0x000fe40003f04270 */
[----:B------:R-:W-:Y:S01]  /*43a0*/  FMNMX.FTZ R183, R134, R183, !PT ;  /* 0x000000b786b77209 */ /* 0x000fe20007810000 */
[----:B------:R2:W-:Y:S01]  /*43b0*/  MUFU.EX2 R250, R0 ;  /* 0x0000000000fa7308 */ /* 0x0005e20000000800 */
[----:B------:R-:W-:Y:S02]  /*43c0*/  FSEL R138, R83, -INF , P0 ;  /* 0xff800000538a7808 */ /* 0x000fe40000000000 */
[C---:B------:R-:W-:Y:S01]  /*43d0*/  ISETP.GT.AND P0, PT, R4.reuse, 0x28, PT ;  /* 0x000000280400780c */ /* 0x040fe20003f04270 */
[----:B------:R-:W3:Y:S01]  /*43e0*/  SHFL.BFLY PT, R6, R183, 0x2, 0x1f ;  /* 0x0c401f00b7067f89 */ /* 0x000ee200000e0000 */
[----:B------:R-:W-:-:S02]  /*43f0*/  ISETP.GT.AND P1, PT, R4, 0x29, PT ;  /* 0x000000290400780c */ /* 0x000fc40003f24270 */
[----:B------:R-:W-:Y:S01]  /*4400*/  FSEL R133, R78, -INF , P0 ;  /* 0xff8000004e857808 */ /* 0x000fe20000000000 */
[----:B------:R-:W-:Y:S01]  /*4410*/  FFMA.FTZ R3, R8, c[0x0][0x2d0], -R20 ;  /* 0x0000b40008037a23 */ /* 0x000fe20000010814 */
[----:B------:R-:W-:Y:S02]  /*4420*/  FSEL R132, R79, -INF , P1 ;  /* 0xff8000004f847808 */ /* 0x000fe40000800000 */
[----:B--2---:R-:W-:-:S04]  /*4430*/  FMNMX.FTZ R0, R139, R2, !PT ;  /* 0x000000028b007209 */ /* 0x004fc80007810000 */
[----:B------:R-:W-:Y:S02]  /*4440*/  FMNMX.FTZ R0, R138, R0, !PT ;  /* 0x000000008a007209 */ /* 0x000fe40007810000 */
[C---:B------:R-:W-:Y:S02]  /*4450*/  ISETP.GT.AND P1, PT, R4.reuse, 0x30, PT ;  /* 0x000000300400780c */ /* 0x040fe40003f24270 */
[----:B------:R-:W-:Y:S01]  /*4460*/  FMNMX.FTZ R0, R133, R0, !PT ;  /* 0x0000000085007209 */ /* 0x000fe20007810000 */
[----:B------:R2:W4:Y:S01]  /*4470*/  MUFU.EX2 R172, R3 ;  /* 0x0000000300ac7308 */ /* 0x0005220000000800 */
[----:B------:R-:W-:Y:S02]  /*4480*/  ISETP.GT.AND P0, PT, R4, 0x31, PT ;  /* 0x000000310400780c */ /* 0x000fe40003f04270 */
[----:B------:R-:W-:Y:S02]  /*4490*/  FSEL R131, R74, -INF , P1 ;  /* 0xff8000004a837808 */ /* 0x000fe40000800000 */
[----:B------:R-:W-:Y:S01]  /*44a0*/  FMNMX.FTZ R0, R132, R0, !PT ;  /* 0x0000000084007209 */ /* 0x000fe20007810000 */
[----:B------:R-:W-:Y:S01]  /*44b0*/  FFMA.FTZ R2, R12, c[0x0][0x2d0], -R20 ;  /* 0x0000b4000c027a23 */ /* 0x000fe20000010814 */
[----:B-1----:R-:W-:-:S02]  /*44c0*/  FMNMX.FTZ R184, R5, R7, !PT ;  /* 0x0000000705b87209 */ /* 0x002fc40007810000 */
[C---:B------:R-:W-:Y:S02]  /*44d0*/  ISETP.GT.AND P2, PT, R4.reuse, 0x38, PT ;  /* 0x000000380400780c */ /* 0x040fe40003f44270 */
[----:B------:R-:W-:Y:S01]  /*44e0*/  FSEL R130, R75, -INF , P0 ;  /* 0xff8000004b827808 */ /* 0x000fe20000000000 */
[----:B--2---:R-:W-:Y:S01]  /*44f0*/  FFMA.FTZ R3, R9, c[0x0][0x2d0], -R20 ;  /* 0x0000b40009037a23 */ /* 0x004fe20000010814 */
[----:B------:R-:W-:Y:S01]  /*4500*/  FMNMX.FTZ R0, R131, R0, !PT ;  /* 0x0000000083007209 */ /* 0x000fe20007810000 */
[----:B------:R1:W-:Y:S01]  /*4510*/  MUFU.EX2 R249, R2 ;  /* 0x0000000200f97308 */ /* 0x0003e20000000800 */
[----:B------:R-:W-:Y:S01]  /*4520*/  ISETP.GT.AND P1, PT, R4, 0x39, PT ;  /* 0x000000390400780c */ /* 0x000fe20003f24270 */
[----:B------:R-:W-:Y:S01]  /*4530*/  LDSM.16.MT88.4 R72, [R229+0x2000] ;  /* 0x00200000e548783b */ /* 0x000fe20000004200 */
[----:B------:R-:W-:-:S05]  /*4540*/  FSEL R129, R70, -INF , P2 ;  /* 0xff80000046817808 */ /* 0x000fca0001000000 */
[----:B------:R2:W-:Y:S01]  /*4550*/  MUFU.EX2 R175, R3 ;  /* 0x0000000300af7308 */ /* 0x0005e20000000800 */
[----:B------:R-:W-:Y:S02]  /*4560*/  FMNMX.FTZ R0, R130, R0, !PT ;  /* 0x0000000082007209 */ /* 0x000fe40007810000 */
[----:B------:R-:W-:Y:S02]  /*4570*/  FSETP.NEU.FTZ.AND P0, PT, R184, -INF , PT ;  /* 0xff800000b800780b */ /* 0x000fe40003f1d000 */
[----:B------:R-:W-:Y:S01]  /*4580*/  FSEL R128, R71, -INF , P1 ;  /* 0xff80000047807808 */ /* 0x000fe20000800000 */
[--C-:B-1----:R-:W-:Y:S02]  /*4590*/  FFMA.FTZ R2, R13, c[0x0][0x2d0], -R20.reuse ;  /* 0x0000b4000d027a23 */ /* 0x102fe40000010814 */
[----:B--2---:R-:W-:-:S04]  /*45a0*/  FFMA.FTZ R3, R10, c[0x0][0x2d0], -R20 ;  /* 0x0000b4000a037a23 */ /* 0x004fc80000010814 */
[----:B------:R1:W2:Y:S01]  /*45b0*/  MUFU.EX2 R174, R3 ;  /* 0x0000000300ae7308 */ /* 0x0002a20000000800 */
[----:B------:R-:W-:Y:S02]  /*45c0*/  FMNMX.FTZ R182, R129, R0, !PT ;  /* 0x0000000081b67209 */ /* 0x000fe40007810000 */
[----:B---3--:R-:W-:Y:S02]  /*45d0*/  FMNMX.FTZ R183, R183, R6, !PT ;  /* 0x00000006b7b77209 */ /* 0x008fe40007810000 */
[----:B------:R-:W-:-:S03]  /*45e0*/  FMNMX.FTZ R182, R128, R182, !PT ;  /* 0x000000b680b67209 */ /* 0x000fc60007810000 */
[----:B------:R3:W-:Y:S01]  /*45f0*/  MUFU.EX2 R251, R2 ;  /* 0x0000000200fb7308 */ /* 0x0007e20000000800 */
[----:B-1----:R-:W-:-:S05]  /*4600*/  FMUL.FTZ R3, R184, c[0x0][0x2d0] ;  /* 0x0000b400b8037a20 */ /* 0x002fca0000410000 */
[----:B------:R-:W-:Y:S01]  /*4610*/  FSEL R3, R3, RZ, P0 ;  /* 0x000000ff03037208 */ /* 0x000fe20000000000 */
[----:B---3--:R-:W-:-:S04]  /*4620*/  FFMA.FTZ R2, R14, c[0x0][0x2d0], -R20 ;  /* 0x0000b4000e027a23 */ /* 0x008fc80000010814 */
[--C-:B------:R-:W-:Y:S01]  /*4630*/  FFMA.FTZ R0, R25, c[0x0][0x2d0], -R3.reuse ;  /* 0x0000b40019007a23 */ /* 0x100fe20000010803 */
[----:B------:R1:W-:Y:S01]  /*4640*/  MUFU.EX2 R252, R2 ;  /* 0x0000000200fc7308 */ /* 0x0003e20000000800 */
[----:B------:R-:W-:Y:S07]  /*4650*/  SHFL.BFLY PT, R4, R182, 0x2, 0x1f ;  /* 0x0c401f00b6047f89 */ /* 0x000fee00000e0000 */
[----:B------:R3:W-:Y:S01]  /*4660*/  MUFU.EX2 R169, R0 ;  /* 0x0000000000a97308 */ /* 0x0007e20000000800 */
[----:B-1----:R-:W1:Y:S01]  /*4670*/  SHFL.BFLY PT, R2, R183, 0x1, 0x1f ;  /* 0x0c201f00b7027f89 */ /* 0x002e6200000e0000 */
[----:B---3--:R-:W-:-:S06]  /*4680*/  FFMA.FTZ R0, R29, c[0x0][0x2d0], -R3 ;  /* 0x0000b4001d007a23 */ /* 0x008fcc0000010803 */
[----:B------:R3:W1:Y:S02]  /*4690*/  MUFU.EX2 R168, R0 ;  /* 0x0000000000a87308 */ /* 0x0006640000000800 */
[----:B---3--:R-:W-:-:S06]  /*46a0*/  FFMA.FTZ R0, R28, c[0x0][0x2d0], -R3 ;  /* 0x0000b4001c007a23 */ /* 0x008fcc0000010803 */
[----:B------:R3:W-:Y:S01]  /*46b0*/  MUFU.EX2 R170, R0 ;  /* 0x0000000000aa7308 */ /* 0x0007e20000000800 */
[----:B-1----:R-:W-:Y:S02]  /*46c0*/  FMNMX.FTZ R183, R183, R2, !PT ;  /* 0x00000002b7b77209 */ /* 0x002fe40007810000 */
[----:B------:R-:W-:Y:S01]  /*46d0*/  FMNMX.FTZ R182, R182, R4, !PT ;  /* 0x00000004b6b67209 */ /* 0x000fe20007810000 */
[----:B---3--:R-:W-:-:S04]  /*46e0*/  FFMA.FTZ R0, R27, c[0x0][0x2d0], -R3 ;  /* 0x0000b4001b007a23 */ /* 0x008fc80000010803 */
[----:B------:R1:W3:Y:S01]  /*46f0*/  MUFU.EX2 R171, R0 ;  /* 0x0000000000ab7308 */ /* 0x0002e20000000800 */
[C---:B------:R-:W-:Y:S01]  /*4700*/  FMUL.FTZ R2, R183.reuse, c[0x0][0x2d0] ;  /* 0x0000b400b7027a20 */ /* 0x040fe20000410000 */
[----:B------:R-:W-:Y:S01]  /*4710*/  FSETP.NEU.FTZ.AND P0, PT, R183, -INF , PT ;  /* 0xff800000b700780b */ /* 0x000fe20003f1d000 */
[----:B------:R-:W2:Y:S01]  /*4720*/  SHFL.BFLY PT, R4, R182, 0x1, 0x1f ;  /* 0x0c201f00b6047f89 */ /* 0x000ea200000e0000 */
[----:B-1----:R-:W-:-:S04]  /*4730*/  FFMA.FTZ R0, R19, c[0x0][0x2d0], -R3 ;  /* 0x0000b40013007a23 */ /* 0x002fc80000010803 */
[----:B------:R1:W-:Y:S01]  /*4740*/  MUFU.EX2 R216, R0 ;  /* 0x0000000000d87308 */ /* 0x0003e20000000800 */
[----:B------:R-:W-:Y:S01]  /*4750*/  FSEL R2, R2, RZ, P0 ;  /* 0x000000ff02027208 */ /* 0x000fe20000000000 */
[----:B-1----:R-:W-:-:S06]  /*4760*/  FFMA.FTZ R0, R23, c[0x0][0x2d0], -R3 ;  /* 0x0000b40017007a23 */ /* 0x002fcc0000010803 */
[----:B------:R1:W-:Y:S02]  /*4770*/  MUFU.EX2 R217, R0 ;  /* 0x0000000000d97308 */ /* 0x0003e40000000800 */
[----:B-1----:R-:W-:-:S06]  /*4780*/  FFMA.FTZ R0, R24, c[0x0][0x2d0], -R3 ;  /* 0x0000b40018007a23 */ /* 0x002fcc0000010803 */
[----:B------:R1:W-:Y:S02]  /*4790*/  MUFU.EX2 R218, R0 ;  /* 0x0000000000da7308 */ /* 0x0003e40000000800 */
[----:B-1----:R-:W-:Y:S01]  /*47a0*/  FFMA.FTZ R0, R26, c[0x0][0x2d0], -R3 ;  /* 0x0000b4001a007a23 */ /* 0x002fe20000010803 */
[----:B--2---:R-:W-:Y:S01]  /*47b0*/  FMNMX.FTZ R182, R182, R4, !PT ;  /* 0x00000004b6b67209 */ /* 0x004fe20007810000 */
[----:B------:R-:W1:Y:S04]  /*47c0*/  LDSM.16.MT88.4 R24, [R230] ;  /* 0x00000000e618783b */ /* 0x000e680000004200 */
[----:B------:R2:W-:Y:S02]  /*47d0*/  MUFU.EX2 R219, R0 ;  /* 0x0000000000db7308 */ /* 0x0005e40000000800 */
[----:B--2---:R-:W-:-:S06]  /*47e0*/  FFMA.FTZ R0, R22, c[0x0][0x2d0], -R2 ;  /* 0x0000b40016007a23 */ /* 0x004fcc0000010802 */
[----:B------:R2:W-:Y:S01]  /*47f0*/  MUFU.EX2 R158, R0 ;  /* 0x00000000009e7308 */ /* 0x0005e20000000800 */
[--C-:B------:R-:W-:Y:S02]  /*4800*/  FFMA.FTZ R4, R16, c[0x0][0x2d0], -R2.reuse ;  /* 0x0000b40010047a23 */ /* 0x100fe40000010802 */
[----:B--2---:R-:W-:-:S05]  /*4810*/  FFMA.FTZ R0, R21, c[0x0][0x2d0], -R2 ;  /* 0x0000b40015007a23 */ /* 0x004fca0000010802 */
[----:B------:R2:W1:Y:S01]  /*4820*/  MUFU.EX2 R156, R0 ;  /* 0x00000000009c7308 */ /* 0x0004620000000800 */
[----:B------:R-:W-:Y:S01]  /*4830*/  FSETP.NEU.FTZ.AND P0, PT, R182, -INF , PT ;  /* 0xff800000b600780b */ /* 0x000fe20003f1d000 */
[----:B--2---:R-:W-:-:S06]  /*4840*/  FFMA.FTZ R0, R15, c[0x0][0x2d0], -R2 ;  /* 0x0000b4000f007a23 */ /* 0x004fcc0000010802 */
[----:B------:R2:W-:Y:S02]  /*4850*/  MUFU.EX2 R160, R0 ;  /* 0x0000000000a07308 */ /* 0x0005e40000000800 */
[----:B--2---:R-:W-:-:S06]  /*4860*/  FFMA.FTZ R0, R17, c[0x0][0x2d0], -R2 ;  /* 0x0000b40011007a23 */ /* 0x004fcc0000010802 */
[----:B------:R2:W1:Y:S08]  /*4870*/  MUFU.EX2 R163, R0 ;  /* 0x0000000000a37308 */ /* 0x0004700000000800 */
[----:B------:R1:W-:Y:S01]  /*4880*/  MUFU.EX2 R179, R4 ;  /* 0x0000000400b37308 */ /* 0x0003e20000000800 */
[----:B--2---:R-:W-:-:S05]  /*4890*/  FMUL.FTZ R0, R182, c[0x0][0x2d0] ;  /* 0x0000b400b6007a20 */ /* 0x004fca0000410000 */
[----:B------:R-:W-:Y:S01]  /*48a0*/  FSEL R0, R0, RZ, P0 ;  /* 0x000000ff00007208 */ /* 0x000fe20000000000 */
[----:B-1----:R-:W-:-:S04]  /*48b0*/  FFMA.FTZ R4, R18, c[0x0][0x2d0], -R2 ;  /* 0x0000b40012047a23 */ /* 0x002fc80000010802 */
[----:B------:R1:W-:Y:S02]  /*48c0*/  MUFU.EX2 R210, R4 ;  /* 0x0000000400d27308 */ /* 0x0003e40000000800 */
[----:B-1----:R-:W-:-:S06]  /*48d0*/  FFMA.FTZ R4, R32, c[0x0][0x2d0], -R0 ;  /* 0x0000b40020047a23 */ /* 0x002fcc0000010800 */
[----:B------:R1:W-:Y:S02]  /*48e0*/  MUFU.EX2 R145, R4 ;  /* 0x0000000400917308 */ /* 0x0003e40000000800 */
[----:B-1----:R-:W-:-:S06]  /*48f0*/  FFMA.FTZ R4, R34, c[0x0][0x2d0], -R0 ;  /* 0x0000b40022047a23 */ /* 0x002fcc0000010800 */
[----:B------:R1:W2:Y:S02]  /*4900*/  MUFU.EX2 R144, R4 ;  /* 0x0000000400907308 */ /* 0x0002a40000000800 */
[----:B-1----:R-:W-:-:S06]  /*4910*/  FFMA.FTZ R4, R30, c[0x0][0x2d0], -R0 ;  /* 0x0000b4001e047a23 */ /* 0x002fcc0000010800 */
[----:B------:R1:W-:Y:S02]  /*4920*/  MUFU.EX2 R153, R4 ;  /* 0x0000000400997308 */ /* 0x0003e40000000800 */
[----:B-1----:R-:W-:-:S06]  /*4930*/  FFMA.FTZ R4, R33, c[0x0][0x2d0], -R0 ;  /* 0x0000b40021047a23 */ /* 0x002fcc0000010800 */
[----:B------:R1:W1:Y:S01]  /*4940*/  MUFU.EX2 R155, R4 ;  /* 0x00000004009b7308 */ /* 0x0002620000000800 */
[----:B----4-:R-:W-:Y:S01]  /*4950*/  F2FP.PACK_AB R16, R172, R173 ;  /* 0x000000adac10723e */ /* 0x010fe200000000ff */
[----:B-1----:R-:W-:-:S06]  /*4960*/  FFMA.FTZ R4, R31, c[0x0][0x2d0], -R2 ;  /* 0x0000b4001f047a23 */ /* 0x002fcc0000010802 */
[----:B------:R1:W-:Y:S01]  /*4970*/  MUFU.EX2 R208, R4 ;  /* 0x0000000400d07308 */ /* 0x0003e20000000800 */
[----:B------:R-:W-:Y:S02]  /*4980*/  F2FP.PACK_AB R18, R174, R175 ;  /* 0x000000afae12723e */ /* 0x000fe400000000ff */
[----:B------:R-:W-:Y:S02]  /*4990*/  F2FP.PACK_AB R17, R168, R169 ;  /* 0x000000a9a811723e */ /* 0x000fe400000000ff */
[----:B---3--:R-:W-:Y:S01]  /*49a0*/  F2FP.PACK_AB R19, R171, R170 ;  /* 0x000000aaab13723e */ /* 0x008fe200000000ff */
[----:B-1----:R-:W-:Y:S02]  /*49b0*/  FFMA.FTZ R4, R35, c[0x0][0x2d0], -R2 ;  /* 0x0000b40023047a23 */ /* 0x002fe40000010802 */
[----:B------:R-:W1:Y:S02]  /*49c0*/  LDSM.16.MT88.4 R32, [R230+0x800] ;  /* 0x00080000e620783b */ /* 0x000e640000004200 */
[----:B------:R3:W4:Y:S01]  /*49d0*/  MUFU.EX2 R211, R4 ;  /* 0x0000000400d37308 */ /* 0x0007220000000800 */
[----:B------:R-:W-:Y:S01]  /*49e0*/  F2FP.PACK_AB R12, R156, R158 ;  /* 0x0000009e9c0c723e */ /* 0x000fe200000000ff */
[----:B------:R-:W-:Y:S01]  /*49f0*/  HMMA.16816.F32 R64, R16, R40, RZ ;  /* 0x000000281040723c */ /* 0x000fe200000018ff */
[----:B------:R-:W-:-:S02]  /*4a00*/  F2FP.PACK_AB R14, R163, R160 ;  /* 0x000000a0a30e723e */ /* 0x000fc400000000ff */
[----:B--2---:R-:W-:Y:S01]  /*4a10*/  F2FP.PACK_AB R13, R144, R145 ;  /* 0x00000091900d723e */ /* 0x004fe200000000ff */
[----:B---3--:R-:W-:-:S04]  /*4a20*/  FFMA.FTZ R4, R48, c[0x0][0x2d0], -R0 ;  /* 0x0000b40030047a23 */ /* 0x008fc80000010800 */
[----:B------:R2:W-:Y:S01]  /*4a30*/  MUFU.EX2 R176, R4 ;  /* 0x0000000400b07308 */ /* 0x0005e20000000800 */
[----:B------:R-:W-:Y:S01]  /*4a40*/  F2FP.PACK_AB R15, R155, R153 ;  /* 0x000000999b0f723e */ /* 0x000fe200000000ff */
[----:B------:R-:W-:Y:S01]  /*4a50*/  HMMA.16816.F32 R52, R16, R24, RZ ;  /* 0x000000181034723c */ /* 0x000fe200000018ff */
[----:B--2---:R-:W-:-:S05]  /*4a60*/  FFMA.FTZ R4, R49, c[0x0][0x2d0], -R0 ;  /* 0x0000b40031047a23 */ /* 0x004fca0000010800 */
[----:B------:R2:W3:Y:S02]  /*4a70*/  MUFU.EX2 R177, R4 ;  /* 0x0000000400b17308 */ /* 0x0004e40000000800 */
[----:B--2---:R-:W-:-:S06]  /*4a80*/  FFMA.FTZ R4, R50, c[0x0][0x2d0], -R0 ;  /* 0x0000b40032047a23 */ /* 0x004fcc0000010800 */
[----:B------:R2:W-:Y:S01]  /*4a90*/  MUFU.EX2 R178, R4 ;  /* 0x0000000400b27308 */ /* 0x0005e20000000800 */
[C---:B------:R-:W-:Y:S01]  /*4aa0*/  HMMA.16816.F32 R48, R12.reuse, R24, RZ ;  /* 0x000000180c30723c */ /* 0x040fe200000018ff */
[----:B------:R-:W-:Y:S01]  /*4ab0*/  F2FP.PACK_AB R8, R249, R250 ;  /* 0x000000faf908723e */ /* 0x000fe200000000ff */
[----:B--2---:R-:W-:Y:S01]  /*4ac0*/  FFMA.FTZ R4, R56, c[0x0][0x2d0], -R0 ;  /* 0x0000b40038047a23 */ /* 0x004fe20000010800 */
[----:B------:R-:W-:Y:S02]  /*4ad0*/  F2FP.PACK_AB R9, R217, R216 ;  /* 0x000000d8d909723e */ /* 0x000fe400000000ff */
[----:B------:R-:W-:Y:S02]  /*4ae0*/  F2FP.PACK_AB R10, R252, R251 ;  /* 0x000000fbfc0a723e */ /* 0x000fe400000000ff */
[----:B------:R2:W1:Y:S01]  /*4af0*/  MUFU.EX2 R209, R4 ;  /* 0x0000000400d17308 */ /* 0x0004620000000800 */
[----:B------:R-:W-:Y:S02]  /*4b00*/  F2FP.PACK_AB R11, R219, R218 ;  /* 0x000000dadb0b723e */ /* 0x000fe400000000ff */
[----:B----4-:R-:W-:Y:S01]  /*4b10*/  F2FP.PACK_AB R6, R211, R208 ;  /* 0x000000d0d306723e */ /* 0x010fe200000000ff */
[----:B------:R-:W-:Y:S01]  /*4b20*/  HMMA.16816.F32 R80, R12, R100, RZ ;  /* 0x000000640c50723c */ /* 0x000fe200000018ff */
[----:B---3--:R-:W-:Y:S01]  /*4b30*/  F2FP.PACK_AB R5, R177, R176 ;  /* 0x000000b0b105723e */ /* 0x008fe200000000ff */
[----:B------:R-:W-:Y:S06]  /*4b40*/  LDSM.16.MT88.4 R56, [R232] ;  /* 0x00000000e838783b */ /* 0x000fec0000004200 */
[----:B------:R-:W-:Y:S01]  /*4b50*/  HMMA.16816.F32 R192, R8, R36, R64 ;  /* 0x0000002408c0723c */ /* 0x000fe20000001840 */
[----:B------:R-:W3:Y:S01]  /*4b60*/  LDSM.16.MT88.4 R64, [R233+0x2800] ;  /* 0x00280000e940783b */ /* 0x000ee20000004200 */
[----:B--2---:R-:W-:-:S02]  /*4b70*/  F2FP.PACK_AB R4, R210, R179 ;  /* 0x000000b3d204723e */ /* 0x004fc400000000ff */
[----:B-1----:R-:W-:-:S04]  /*4b80*/  F2FP.PACK_AB R7, R209, R178 ;  /* 0x000000b2d107723e */ /* 0x002fc800000000ff */
[-C--:B------:R-:W-:Y:S01]  /*4b90*/  HMMA.16816.F32 R212, R8, R32.reuse, R52 ;  /* 0x0000002008d4723c */ /* 0x080fe20000001834 */
[----:B------:R-:W1:Y:S07]  /*4ba0*/  LDSM.16.MT88.4 R52, [R230+0x2800] ;  /* 0x00280000e634783b */ /* 0x000e6e0000004200 */
[----:B------:R-:W-:Y:S01]  /*4bb0*/  HMMA.16816.F32 R200, R4, R32, R48 ;  /* 0x0000002004c8723c */ /* 0x000fe20000001830 */
[----:B------:R-:W2:Y:S07]  /*4bc0*/  LDSM.16.MT88.4 R48, [R229+0x2800] ;  /* 0x00280000e530783b */ /* 0x000eae0000004200 */
[----:B------:R-:W-:Y:S08]  /*4bd0*/  HMMA.16816.F32 R96, R12, R88, RZ ;  /* 0x000000580c60723c */ /* 0x000ff000000018ff */
[C---:B------:R-:W-:Y:S08]  /*4be0*/  HMMA.16816.F32 R28, R16.reuse, R44, RZ ;  /* 0x0000002c101c723c */ /* 0x040ff000000018ff */
[-C--:B------:R-:W-:Y:S08]  /*4bf0*/  HMMA.16816.F32 R112, R16, R72.reuse, RZ ;  /* 0x000000481070723c */ /* 0x080ff000000018ff */
[----:B------:R-:W-:Y:S08]  /*4c00*/  HMMA.16816.F32 R108, R12, R72, RZ ;  /* 0x000000480c6c723c */ /* 0x000ff000000018ff */
[----:B------:R-:W-:Y:S08]  /*4c10*/  HMMA.16816.F32 R92, R16, R100, RZ ;  /* 0x00000064105c723c */ /* 0x000ff000000018ff */
[----:B---3--:R-:W-:Y:S08]  /*4c20*/  HMMA.16816.F32 R80, R4, R64, R80 ;  /* 0x000000400450723c */ /* 0x008ff00000001850 */
[----:B------:R-:W-:Y:S08]  /*4c30*/  HMMA.16816.F32 R60, R12, R40, RZ ;  /* 0x000000280c3c723c */ /* 0x000ff000000018ff */
[----:B-1----:R-:W-:Y:S08]  /*4c40*/  HMMA.16816.F32 R96, R4, R52, R96 ;  /* 0x000000340460723c */ /* 0x002ff00000001860 */
[C---:B------:R-:W-:Y:S01]  /*4c50*/  HMMA.16816.F32 R104, R8.reuse, R84, R28 ;  /* 0x000000540868723c */ /* 0x040fe2000000181c */
[----:B------:R-:W1:Y:S07]  /*4c60*/  LDSM.16.MT88.4 R28, [R232+0x800] ;  /* 0x00080000e81c783b */ /* 0x000e6e0000004200 */
[-C--:B--2---:R-:W-:Y:S08]  /*4c70*/  HMMA.16816.F32 R112, R8, R48.reuse, R112 ;  /* 0x000000300870723c */ /* 0x084ff00000001870 */
[----:B------:R-:W-:Y:S08]  /*4c80*/  HMMA.16816.F32 R108, R4, R48, R108 ;  /* 0x00000030046c723c */ /* 0x000ff0000000186c */
[----:B------:R-:W-:Y:S01]  /*4c90*/  HMMA.16816.F32 R92, R8, R64, R92 ;  /* 0x00000040085c723c */ /* 0x000fe2000000185c */
[----:B------:R-:W-:-:S07]  /*4ca0*/  FFMA.FTZ R159, R159, c[0x0][0x2d0], -R20 ;  /* 0x0000b4009f9f7a23 */ /* 0x000fce0000010814 */
[----:B------:R-:W-:Y:S01]  /*4cb0*/  HMMA.16816.F32 R68, R12, R44, RZ ;  /* 0x0000002c0c44723c */ /* 0x000fe200000018ff */
[----:B------:R-:W-:-:S06]  /*4cc0*/  FFMA.FTZ R157, R157, c[0x0][0x2d0], -R20 ;  /* 0x0000b4009d9d7a23 */ /* 0x000fcc0000010814 */
[----:B------:R-:W-:Y:S01]  /*4cd0*/  IMAD.MOV.U32 R44, RZ, RZ, R83 ;  /* 0x000000ffff2c7224 */ /* 0x000fe200078e0053 */
[----:B------:R-:W-:Y:S01]  /*4ce0*/  HMMA.16816.F32 R188, R4, R36, R60 ;  /* 0x0000002404bc723c */ /* 0x000fe2000000183c */
[----:B------:R-:W-:Y:S01]  /*4cf0*/  FFMA.FTZ R45, R165, c[0x0][0x2d0], -R20 ;  /* 0x0000b400a52d7a23 */ /* 0x000fe20000010814 */
[----:B------:R-:W2:Y:S01]  /*4d00*/  LDSM.16.MT88.4 R60, [R232+0x2800] ;  /* 0x00280000e83c783b */ /* 0x000ea20000004200 */
[----:B------:R-:W-:Y:S02]  /*4d10*/  IMAD.MOV.U32 R165, RZ, RZ, R44 ;  /* 0x000000ffffa57224 */ /* 0x000fe400078e002c */
[----:B------:R-:W-:Y:S02]  /*4d20*/  FFMA.FTZ R44, R164, c[0x0][0x2d0], -R20 ;  /* 0x0000b400a42c7a23 */ /* 0x000fe40000010814 */
[----:B------:R-:W-:Y:S01]  /*4d30*/  IMAD.MOV.U32 R37, RZ, RZ, R97 ;  /* 0x000000ffff257224 */ /* 0x000fe200078e0061 */
[----:B------:R-:W-:Y:S01]  /*4d40*/  HMMA.16816.F32 R124, R16, R56, RZ ;  /* 0x00000038107c723c */ /* 0x000fe200000018ff */
[----:B------:R-:W-:-:S02]  /*4d50*/  FFMA.FTZ R181, R148, c[0x0][0x2d0], -R3 ;  /* 0x0000b40094b57a23 */ /* 0x000fc40000010803 */
[----:B------:R-:W-:Y:S02]  /*4d60*/  IMAD.MOV.U32 R199, RZ, RZ, R104 ;  /* 0x000000ffffc77224 */ /* 0x000fe400078e0068 */
[----:B------:R-:W-:-:S03]  /*4d70*/  IMAD.MOV.U32 R198, RZ, RZ, R105 ;  /* 0x000000ffffc67224 */ /* 0x000fc600078e0069 */
[----:B------:R-:W-:Y:S01]  /*4d80*/  HMMA.16816.F32 R120, R12, R56, RZ ;  /* 0x000000380c78723c */ /* 0x000fe200000018ff */
[----:B------:R-:W-:Y:S02]  /*4d90*/  IMAD.MOV.U32 R197, RZ, RZ, R106 ;  /* 0x000000ffffc57224 */ /* 0x000fe400078e006a */
[----:B------:R-:W-:Y:S02]  /*4da0*/  IMAD.MOV.U32 R196, RZ, RZ, R107 ;  /* 0x000000ffffc47224 */ /* 0x000fe400078e006b */
[----:B------:R-:W-:Y:S02]  /*4db0*/  IMAD.MOV.U32 R23, RZ, RZ, R114 ;  /* 0x000000ffff177224 */ /* 0x000fe400078e0072 */
[--C-:B------:R-:W-:Y:S02]  /*4dc0*/  FFMA.FTZ R57, R167, c[0x0][0x2d0], -R20.reuse ;  /* 0x0000b400a7397a23 */ /* 0x100fe40000010814 */
[--C-:B------:R-:W-:Y:S02]  /*4dd0*/  FFMA.FTZ R56, R166, c[0x0][0x2d0], -R20.reuse ;  /* 0x0000b400a6387a23 */ /* 0x100fe40000010814 */
[----:B------:R-:W-:-:S02]  /*4de0*/  FFMA.FTZ R166, R162, c[0x0][0x2d0], -R20 ;  /* 0x0000b400a2a67a23 */ /* 0x000fc40000010814 */
[----:B------:R-:W-:Y:S01]  /*4df0*/  FFMA.FTZ R167, R161, c[0x0][0x2d0], -R20 ;  /* 0x0000b400a1a77a23 */ /* 0x000fe20000010814 */
[----:B------:R-:W-:Y:S01]  /*4e00*/  HMMA.16816.F32 R104, R16, R88, RZ ;  /* 0x000000581068723c */ /* 0x000fe200000018ff */
[----:B------:R-:W-:Y:S02]  /*4e10*/  IMAD.MOV.U32 R22, RZ, RZ, R108 ;  /* 0x000000ffff167224 */ /* 0x000fe400078e006c */
[----:B------:R-:W-:Y:S02]  /*4e20*/  IMAD.MOV.U32 R21, RZ, RZ, R109 ;  /* 0x000000ffff157224 */ /* 0x000fe400078e006d */
[--C-:B------:R-:W-:Y:S02]  /*4e30*/  FFMA.FTZ R20, R149, c[0x0][0x2d0], -R3.reuse ;  /* 0x0000b40095147a23 */ /* 0x100fe40000010803 */
[----:B------:R-:W-:Y:S02]  /*4e40*/  FFMA.FTZ R148, R147, c[0x0][0x2d0], -R3 ;  /* 0x0000b40093947a23 */ /* 0x000fe40000010803 */
[----:B------:R-:W-:-:S02]  /*4e50*/  IMAD.MOV.U32 R49, RZ, RZ, R94 ;  /* 0x000000ffff317224 */ /* 0x000fc400078e005e */
[----:B------:R-:W-:Y:S02]  /*4e60*/  IMAD.MOV.U32 R101, RZ, RZ, R93 ;  /* 0x000000ffff657224 */ /* 0x000fe400078e005d */
[----:B------:R-:W-:Y:S02]  /*4e70*/  FFMA.FTZ R149, R146, c[0x0][0x2d0], -R3 ;  /* 0x0000b40092957a23 */ /* 0x000fe40000010803 */
[--C-:B------:R-:W-:Y:S02]  /*4e80*/  FFMA.FTZ R147, R135, c[0x0][0x2d0], -R2.reuse ;  /* 0x0000b40087937a23 */ /* 0x100fe40000010802 */
[--C-:B------:R-:W-:Y:S02]  /*4e90*/  FFMA.FTZ R94, R143, c[0x0][0x2d0], -R2.reuse ;  /* 0x0000b4008f5e7a23 */ /* 0x100fe40000010802 */
[--C-:B------:R-:W-:Y:S02]  /*4ea0*/  FFMA.FTZ R93, R142, c[0x0][0x2d0], -R2.reuse ;  /* 0x0000b4008e5d7a23 */ /* 0x100fe40000010802 */
[----:B------:R-:W-:-:S02]  /*4eb0*/  FFMA.FTZ R89, R141, c[0x0][0x2d0], -R2 ;  /* 0x0000b4008d597a23 */ /* 0x000fc40000010802 */
[--C-:B------:R-:W-:Y:S02]  /*4ec0*/  FFMA.FTZ R88, R140, c[0x0][0x2d0], -R2.reuse ;  /* 0x0000b4008c587a23 */ /* 0x100fe40000010802 */
[--C-:B------:R-:W-:Y:S02]  /*4ed0*/  FFMA.FTZ R162, R137, c[0x0][0x2d0], -R2.reuse ;  /* 0x0000b40089a27a23 */ /* 0x100fe40000010802 */
[--C-:B------:R-:W-:Y:S02]  /*4ee0*/  FFMA.FTZ R161, R136, c[0x0][0x2d0], -R2.reuse ;  /* 0x0000b40088a17a23 */ /* 0x100fe40000010802 */
[----:B------:R-:W-:Y:S02]  /*4ef0*/  IMAD.MOV.U32 R135, RZ, RZ, R37 ;  /* 0x000000ffff877224 */ /* 0x000fe400078e0025 */
[----:B------:R-:W-:Y:S02]  /*4f00*/  FFMA.FTZ R146, R134, c[0x0][0x2d0], -R2 ;  /* 0x0000b40086927a23 */ /* 0x000fe40000010802 */
[----:B------:R-:W-:-:S02]  /*4f10*/  FFMA.FTZ R2, R138, c[0x0][0x2d0], -R0 ;  /* 0x0000b4008a027a23 */ /* 0x000fc40000010800 */
[--C-:B------:R-:W-:Y:S02]  /*4f20*/  FFMA.FTZ R37, R133, c[0x0][0x2d0], -R0.reuse ;  /* 0x0000b40085257a23 */ /* 0x100fe40000010800 */
[----:B------:R-:W-:Y:S02]  /*4f30*/  FFMA.FTZ R73, R132, c[0x0][0x2d0], -R0 ;  /* 0x0000b40084497a23 */ /* 0x000fe40000010800 */
[----:B------:R-:W-:Y:S02]  /*4f40*/  IMAD.MOV.U32 R143, RZ, RZ, R20 ;  /* 0x000000ffff8f7224 */ /* 0x000fe400078e0014 */
[----:B------:R-:W-:Y:S02]  /*4f50*/  IMAD.MOV.U32 R138, RZ, RZ, R23 ;  /* 0x000000ffff8a7224 */ /* 0x000fe400078e0017 */
[----:B------:R-:W-:Y:S02]  /*4f60*/  IMAD.MOV.U32 R133, RZ, RZ, R22 ;  /* 0x000000ffff857224 */ /* 0x000fe400078e0016 */
[----:B------:R-:W-:-:S02]  /*4f70*/  IMAD.MOV.U32 R132, RZ, RZ, R21 ;  /* 0x000000ffff847224 */ /* 0x000fc400078e0015 */
[----:B------:R-:W-:Y:S01]  /*4f80*/  HMMA.16816.F32 R20, R12, R58, RZ ;  /* 0x0000003a0c14723c */ /* 0x000fe200000018ff */
[----:B------:R-:W-:Y:S02]  /*4f90*/  IMAD.MOV.U32 R48, RZ, RZ, R96 ;  /* 0x000000ffff307224 */ /* 0x000fe400078e0060 */
[----:B------:R-:W-:Y:S02]  /*4fa0*/  IMAD.MOV.U32 R41, RZ, RZ, R99 ;  /* 0x000000ffff297224 */ /* 0x000fe400078e0063 */
[----:B------:R-:W-:-:S03]  /*4fb0*/  IMAD.MOV.U32 R40, RZ, RZ, R98 ;  /* 0x000000ffff287224 */ /* 0x000fc600078e0062 */
[----:B------:R-:W-:Y:S08]  /*4fc0*/  HMMA.16816.F32 R104, R8, R52, R104 ;  /* 0x000000340868723c */ /* 0x000ff00000001868 */
[C---:B------:R-:W-:Y:S08]  /*4fd0*/  HMMA.16816.F32 R220, R4.reuse, R84, R68 ;  /* 0x0000005404dc723c */ /* 0x040ff00000001844 */
[----:B-1----:R-:W-:Y:S08]  /*4fe0*/  HMMA.16816.F32 R96, R4, R30, R20 ;  /* 0x0000001e0460723c */ /* 0x002ff00000001814 */
[----:B------:R-:W-:Y:S08]  /*4ff0*/  HMMA.16816.F32 R20, R12, R74, RZ ;  /* 0x0000004a0c14723c */ /* 0x000ff000000018ff */
[-C--:B------:R-:W-:Y:S08]  /*5000*/  HMMA.16816.F32 R76, R16, R116.reuse, RZ ;  /* 0x00000074104c723c */ /* 0x080ff000000018ff */
[----:B------:R-:W-:Y:S01]  /*5010*/  HMMA.16816.F32 R68, R12, R116, RZ ;  /* 0x000000740c44723c */ /* 0x000fe200000018ff */
[----:B------:R-:W-:-:S02]  /*5020*/  IMAD.MOV.U32 R32, RZ, RZ, R107 ;  /* 0x000000ffff207224 */ /* 0x000fc400078e006b */
[----:B------:R-:W-:Y:S02]  /*5030*/  IMAD.MOV.U32 R24, RZ, RZ, R106 ;  /* 0x000000ffff187224 */ /* 0x000fe400078e006a */
[----:B------:R-:W-:Y:S02]  /*5040*/  IMAD.MOV.U32 R206, RZ, RZ, R105 ;  /* 0x000000ffffce7224 */ /* 0x000fe400078e0069 */
[----:B------:R-:W-:Y:S02]  /*5050*/  IMAD.MOV.U32 R205, RZ, RZ, R104 ;  /* 0x000000ffffcd7224 */ /* 0x000fe400078e0068 */
[----:B------:R-:W-:Y:S08]  /*5060*/  HMMA.16816.F32 R104, R4, R50, R20 ;  /* 0x000000320468723c */ /* 0x000ff00000001814 */
[-C--:B--2---:R-:W-:Y:S08]  /*5070*/  HMMA.16816.F32 R76, R8, R60.reuse, R76 ;  /* 0x0000003c084c723c */ /* 0x084ff0000000184c */
[----:B------:R-:W-:Y:S08]  /*5080*/  HMMA.16816.F32 R68, R4, R60, R68 ;  /* 0x0000003c0444723c */ /* 0x000ff00000001844 */
[----:B------:R-:W-:Y:S01]  /*5090*/  HMMA.16816.F32 R20, R12, R90, RZ ;  /* 0x0000005a0c14723c */ /* 0x000fe200000018ff */
[----:B------:R1:W-:Y:S04]  /*50a0*/  STL [R1+0xa0], R237 ;  /* 0x0000a0ed01007387 */ /* 0x0003e80000100800 */
[----:B------:R2:W-:Y:S01]  /*50b0*/  STL [R1+0x9c], R236 ;  /* 0x00009cec01007387 */ /* 0x0005e20000100800 */
[----:B------:R-:W-:-:S03]  /*50c0*/  IMAD.MOV.U32 R186, RZ, RZ, R110 ;  /* 0x000000ffffba7224 */ /* 0x000fc600078e006e */
[----:B------:R3:W-:Y:S01]  /*50d0*/  STL [R1+0x98], R235 ;  /* 0x000098eb01007387 */ /* 0x0007e20000100800 */
[----:B------:R-:W-:-:S03]  /*50e0*/  IMAD.MOV.U32 R180, RZ, RZ, R111 ;  /* 0x000000ffffb47224 */ /* 0x000fc600078e006f */
[----:B------:R4:W-:Y:S01]  /*50f0*/  STL [R1+0x94], R234 ;  /* 0x000094ea01007387 */ /* 0x0009e20000100800 */
[----:B------:R-:W-:-:S03]  /*5100*/  IMAD.MOV.U32 R36, RZ, RZ, R82 ;  /* 0x000000ffff247224 */ /* 0x000fc600078e0052 */
[----:B------:R4:W-:Y:S01]  /*5110*/  STL [R1+0x90], R231 ;  /* 0x000090e701007387 */ /* 0x0009e20000100800 */
[----:B------:R-:W-:Y:S02]  /*5120*/  IMAD.MOV.U32 R33, RZ, RZ, R81 ;  /* 0x000000ffff217224 */ /* 0x000fe400078e0051 */
[----:B------:R-:W-:Y:S01]  /*5130*/  IMAD.MOV.U32 R53, RZ, RZ, R80 ;  /* 0x000000ffff357224 */ /* 0x000fe200078e0050 */
[----:B------:R4:W-:Y:S01]  /*5140*/  STL [R1+0x8c], R228 ;  /* 0x00008ce401007387 */ /* 0x0009e20000100800 */
[----:B------:R-:W-:Y:S01]  /*5150*/  IMAD.MOV.U32 R116, RZ, RZ, R76 ;  /* 0x000000ffff747224 */ /* 0x000fe200078e004c */
[----:B------:R-:W-:Y:S01]  /*5160*/  HMMA.16816.F32 R80, R12, R42, RZ ;  /* 0x0000002a0c50723c */ /* 0x000fe200000018ff */
[----:B------:R-:W-:Y:S02]  /*5170*/  IMAD.MOV.U32 R117, RZ, RZ, R77 ;  /* 0x000000ffff757224 */ /* 0x000fe400078e004d */
[----:B-1----:R-:W-:Y:S02]  /*5180*/  IMAD.MOV.U32 R237, RZ, RZ, R68 ;  /* 0x000000ffffed7224 */ /* 0x002fe400078e0044 */
[----:B--2---:R-:W-:-:S03]  /*5190*/  IMAD.MOV.U32 R236, RZ, RZ, R69 ;  /* 0x000000ffffec7224 */ /* 0x004fc600078e0045 */
[----:B------:R-:W-:Y:S01]  /*51a0*/  HMMA.16816.F32 R108, R4, R54, R20 ;  /* 0x00000036046c723c */ /* 0x000fe20000001814 */
[----:B---3--:R-:W-:Y:S02]  /*51b0*/  IMAD.MOV.U32 R235, RZ, RZ, R70 ;  /* 0x000000ffffeb7224 */ /* 0x008fe400078e0046 */
[----:B----4-:R-:W-:-:S05]  /*51c0*/  IMAD.MOV.U32 R234, RZ, RZ, R71 ;  /* 0x000000ffffea7224 */ /* 0x010fca00078e0047 */
[----:B------:R-:W-:Y:S01]  /*51d0*/  HMMA.16816.F32 R20, R12, R102, RZ ;  /* 0x000000660c14723c */ /* 0x000fe200000018ff */
[----:B------:R-:W-:Y:S02]  /*51e0*/  IMAD.MOV.U32 R231, RZ, RZ, R78 ;  /* 0x000000ffffe77224 */ /* 0x000fe400078e004e */
[----:B------:R-:W-:-:S05]  /*51f0*/  IMAD.MOV.U32 R228, RZ, RZ, R79 ;  /* 0x000000ffffe47224 */ /* 0x000fca00078e004f */
[C---:B------:R-:W-:Y:S08]  /*5200*/  HMMA.16816.F32 R68, R12.reuse, R46, RZ ;  /* 0x0000002e0c44723c */ /* 0x040ff000000018ff */
[C---:B------:R-:W-:Y:S08]  /*5210*/  HMMA.16816.F32 R76, R12.reuse, R26, RZ ;  /* 0x0000001a0c4c723c */ /* 0x040ff000000018ff */
[----:B------:R-:W-:Y:S01]  /*5220*/  HMMA.16816.F32 R12, R12, R118, RZ ;  /* 0x000000760c0c723c */ /* 0x000fe200000018ff */
[----:B------:R-:W-:-:S07]  /*5230*/  IMAD.MOV.U32 R25, RZ, RZ, R113 ;  /* 0x000000ffff197224 */ /* 0x000fce00078e0071 */
[-C--:B------:R-:W-:Y:S08]  /*5240*/  HMMA.16816.F32 R224, R8, R28.reuse, R124 ;  /* 0x0000001c08e0723c */ /* 0x080ff0000000187c */
[C---:B------:R-:W-:Y:S07]  /*5250*/  HMMA.16816.F32 R120, R4.reuse, R28, R120 ;  /* 0x0000001c0478723c */ /* 0x040fee0000001878 */
[----:B------:R-:W-:Y:S01]  /*5260*/  IMAD.MOV.U32 R29, RZ, RZ, R115 ;  /* 0x000000ffff1d7224 */ /* 0x000fe200078e0073 */
[----:B------:R-:W-:Y:S01]  /*5270*/  HMMA.16816.F32 R80, R4, R38, R80 ;  /* 0x000000260450723c */ /* 0x000fe20000001850 */
[----:B------:R-:W-:-:S07]  /*5280*/  IMAD.MOV.U32 R28, RZ, RZ, R112 ;  /* 0x000000ffff1c7224 */ /* 0x000fce00078e0070 */
[C---:B------:R-:W-:Y:S08]  /*5290*/  HMMA.16816.F32 R76, R4.reuse, R34, R76 ;  /* 0x00000022044c723c */ /* 0x040ff0000000184c */
[C---:B------:R-:W-:Y:S08]  /*52a0*/  HMMA.16816.F32 R68, R4.reuse, R86, R68 ;  /* 0x000000560444723c */ /* 0x040ff00000001844 */
[C---:B------:R-:W-:Y:S08]  /*52b0*/  HMMA.16816.F32 R112, R4.reuse, R66, R20 ;  /* 0x000000420470723c */ /* 0x040ff00000001814 */
[----:B------:R-:W-:Y:S01]  /*52c0*/  HMMA.16816.F32 R124, R4, R62, R12 ;  /* 0x0000003e047c723c */ /* 0x000fe2000000180c */
[----:B------:R-:W-:Y:S01]  /*52d0*/  IMAD.MOV.U32 R164, RZ, RZ, R36 ;  /* 0x000000ffffa47224 */ /* 0x000fe200078e0024 */
[----:B------:R-:W1:Y:S06]  /*52e0*/  LDSM.16.MT88.4 R12, [R229+0x1000] ;  /* 0x00100000e50c783b */ /* 0x000e6c0000004200 */
[----:B------:R-:W-:Y:S01]  /*52f0*/  HMMA.16816.F32 R4, R16, R46, RZ ;  /* 0x0000002e1004723c */ /* 0x000fe200000018ff */
[----:B------:R-:W-:-:S02]  /*5300*/  IMAD.MOV.U32 R52, RZ, RZ, R95 ;  /* 0x000000ffff347224 */ /* 0x000fc400078e005f */
[----:B------:R-:W-:Y:S11]  /*5310*/  FFMA.FTZ R36, R154, c[0x0][0x2d0], -R3 ;  /* 0x0000b4009a247a23 */ /* 0x000ff60000010803 */
[----:B------:R-:W-:Y:S10]  /*5320*/  @!UPT UIADD3 URZ, URZ, URZ, URZ ;  /* 0x0000003f3f3ff290 */ /* 0x000ff4000fffe03f */
[----:B------:R-:W-:Y:S08]  /*5330*/  HMMA.16816.F32 R84, R8, R86, R4 ;  /* 0x000000560854723c */ /* 0x000ff00000001804 */
[----:B------:R-:W-:Y:S01]  /*5340*/  HMMA.16816.F32 R4, R16, R58, RZ ;  /* 0x0000003a1004723c */ /* 0x000fe200000018ff */
[----:B------:R-:W-:Y:S02]  /*5350*/  IMAD.MOV.U32 R100, RZ, RZ, R92 ;  /* 0x000000ffff647224 */ /* 0x000fe400078e005c */
[----:B------:R-:W-:-:S02]  /*5360*/  IMAD.MOV.U32 R154, RZ, RZ, R33 ;  /* 0x000000ffff9a7224 */ /* 0x000fc400078e0021 */
[----:B------:R-:W-:Y:S02]  /*5370*/  IMAD.MOV.U32 R95, RZ, RZ, R32 ;  /* 0x000000ffff5f7224 */ /* 0x000fe400078e0020 */
        /* <DEDUP_REMOVED lines=8> */
[----:B------:R-:W-:Y:S11]  /*5400*/  IMAD.MOV.U32 R140, RZ, RZ, R48 ;  /* 0x000000ffff8c7224 */ /* 0x000ff600078e0030 */
[----:B------:R-:W-:Y:S10]  /*5410*/  @!UPT UIADD3 URZ, URZ, URZ, URZ ;  /* 0x0000003f3f3ff290 */ /* 0x000ff4000fffe03f */
[----:B------:R-:W-:Y:S08]  /*5420*/  HMMA.16816.F32 R48, R8, R50, R4 ;  /* 0x000000320830723c */ /* 0x000ff00000001804 */
[----:B------:R-:W-:Y:S01]  /*5430*/  HMMA.16816.F32 R4, R16, R90, RZ ;  /* 0x0000005a1004723c */ /* 0x000fe200000018ff */
[----:B------:R-:W-:Y:S02]  /*5440*/  IMAD.MOV.U32 R152, RZ, RZ, R53 ;  /* 0x000000ffff987224 */ /* 0x000fe400078e0035 */
[----:B------:R-:W-:-:S02]  /*5450*/  IMAD.MOV.U32 R142, RZ, RZ, R52 ;  /* 0x000000ffff8e7224 */ /* 0x000fc400078e0034 */
[----:B------:R-:W-:Y:S02]  /*5460*/  IMAD.MOV.U32 R137, RZ, RZ, R41 ;  /* 0x000000ffff897224 */ /* 0x000fe400078e0029 */
[----:B------:R-:W-:Y:S02]  /*5470*/  IMAD.MOV.U32 R136, RZ, RZ, R40 ;  /* 0x000000ffff887224 */ /* 0x000fe400078e0028 */
[----:B------:R-:W-:Y:S11]  /*5480*/  HMMA.16816.F32 R40, R16, R42, RZ ;  /* 0x0000002a1028723c */ /* 0x000ff600000018ff */
[----:B------:R-:W-:Y:S04]  /*5490*/  @!UPT UIADD3 URZ, URZ, URZ, URZ ;  /* 0x0000003f3f3ff290 */ /* 0x000fe8000fffe03f */
[----:B------:R-:W-:Y:S08]  /*54a0*/  HMMA.16816.F32 R52, R8, R54, R4 ;  /* 0x000000360834723c */ /* 0x000ff00000001804 */
[----:B------:R-:W-:Y:S01]  /*54b0*/  HMMA.16816.F32 R4, R16, R102, RZ ;  /* 0x000000661004723c */ /* 0x000fe200000018ff */
[----:B------:R-:W-:Y:S02]  /*54c0*/  FFMA.FTZ R72, R139, c[0x0][0x2d0], -R0 ;  /* 0x0000b4008b487a23 */ /* 0x000fe40000010800 */
[----:B------:R-:W-:-:S02]  /*54d0*/  IMAD.MOV.U32 R139, RZ, RZ, R25 ;  /* 0x000000ffff8b7224 */ /* 0x000fc400078e0019 */
[----:B------:R-:W-:-:S03]  /*54e0*/  IMAD.MOV.U32 R23, RZ, RZ, R24 ;  /* 0x000000ffff177224 */ /* 0x000fc600078e0018 */
[----:B------:R-:W-:Y:S01]  /*54f0*/  HMMA.16816.F32 R24, R16, R26, RZ ;  /* 0x0000001a1018723c */ /* 0x000fe200000018ff */
[----:B------:R-:W-:-:S07]  /*5500*/  IMAD.MOV.U32 R150, RZ, RZ, R187 ;  /* 0x000000ffff967224 */ /* 0x000fce00078e00bb */
[----:B------:R-:W-:Y:S01]  /*5510*/  HMMA.16816.F32 R16, R16, R118, RZ ;  /* 0x000000761010723c */ /* 0x000fe200000018ff */
[----:B------:R-:W-:Y:S01]  /*5520*/  IMAD.MOV.U32 R151, RZ, RZ, R204 ;  /* 0x000000ffff977224 */ /* 0x000fe200078e00cc */
[----:B------:R-:W-:Y:S01]  /*5530*/  MUFU.EX2 R187, R57 ;  /* 0x0000003900bb7308 */ /* 0x000fe20000000800 */
[----:B------:R-:W-:Y:S02]  /*5540*/  IMAD.MOV.U32 R90, RZ, RZ, R186 ;  /* 0x000000ffff5a7224 */ /* 0x000fe400078e00ba */
[----:B------:R-:W-:Y:S02]  /*5550*/  IMAD.MOV.U32 R91, RZ, RZ, R180 ;  /* 0x000000ffff5b7224 */ /* 0x000fe400078e00b4 */
[----:B------:R-:W-:Y:S01]  /*5560*/  IMAD.MOV.U32 R119, RZ, RZ, R206 ;  /* 0x000000ffff777224 */ /* 0x000fe200078e00ce */
[C---:B------:R-:W-:Y:S01]  /*5570*/  HMMA.16816.F32 R64, R8.reuse, R66, R4 ;  /* 0x000000420840723c */ /* 0x040fe20000001804 */
[----:B------:R-:W-:Y:S01]  /*5580*/  IMAD.MOV.U32 R118, RZ, RZ, R205 ;  /* 0x000000ffff767224 */ /* 0x000fe200078e00cd */
[----:B------:R-:W-:Y:S05]  /*5590*/  MUFU.EX2 R206, R45 ;  /* 0x0000002d00ce7308 */ /* 0x000fea0000000800 */
[----:B------:R-:W-:Y:S01]  /*55a0*/  FADD.FTZ R5, R158, R156 ;  /* 0x0000009c9e057221 */ /* 0x000fe20000010000 */
[----:B------:R-:W-:Y:S01]  /*55b0*/  HMMA.16816.F32 R40, R8, R38, R40 ;  /* 0x000000260828723c */ /* 0x000fe20000001828 */
[----:B------:R-:W-:Y:S01]  /*55c0*/  IMAD.MOV.U32 R158, RZ, RZ, R181 ;  /* 0x000000ffff9e7224 */ /* 0x000fe200078e00b5 */
[----:B------:R-:W-:Y:S01]  /*55d0*/  MUFU.EX2 R205, R56 ;  /* 0x0000003800cd7308 */ /* 0x000fe20000000800 */
[----:B------:R-:W-:-:S02]  /*55e0*/  FFMA.FTZ R131, R131, c[0x0][0x2d0], -R0 ;  /* 0x0000b40083837a23 */ /* 0x000fc40000010800 */
[----:B------:R-:W-:-:S05]  /*55f0*/  FFMA.FTZ R130, R130, c[0x0][0x2d0], -R0 ;  /* 0x0000b40082827a23 */ /* 0x000fca0000010800 */
[----:B------:R-:W-:Y:S01]  /*5600*/  MUFU.EX2 R207, R44 ;  /* 0x0000002c00cf7308 */ /* 0x000fe20000000800 */
[--C-:B------:R-:W-:Y:S02]  /*5610*/  FFMA.FTZ R129, R129, c[0x0][0x2d0], -R0.reuse ;  /* 0x0000b40081817a23 */ /* 0x100fe40000010800 */
[----:B------:R-:W-:-:S05]  /*5620*/  FFMA.FTZ R128, R128, c[0x0][0x2d0], -R0 ;  /* 0x0000b40080807a23 */ /* 0x000fca0000010800 */
[----:B------:R-:W-:Y:S01]  /*5630*/  MUFU.EX2 R180, R36 ;  /* 0x0000002400b47308 */ /* 0x000fe20000000800 */
[----:B------:R-:W-:Y:S02]  /*5640*/  FADD.FTZ R0, R173, R172 ;  /* 0x000000acad007221 */ /* 0x000fe40000010000 */
[----:B------:R-:W-:-:S05]  /*5650*/  IMAD.MOV.U32 R75, RZ, RZ, R3 ;  /* 0x000000ffff4b7224 */ /* 0x000fca00078e0003 */
[----:B------:R-:W-:Y:S01]  /*5660*/  MUFU.EX2 R186, R33 ;  /* 0x0000002100ba7308 */ /* 0x000fe20000000800 */
[----:B------:R-:W-:-:S07]  /*5670*/  FADD.FTZ R3, R169, R168 ;  /* 0x000000a8a9037221 */ /* 0x000fce0000010000 */
[----:B------:R-:W-:Y:S08]  /*5680*/  MUFU.EX2 R204, R32 ;  /* 0x0000002000cc7308 */ /* 0x000ff00000000800 */
[----:B------:R-:W-:Y:S08]  /*5690*/  MUFU.EX2 R181, R92 ;  /* 0x0000005c00b57308 */ /* 0x000ff00000000800 */
[----:B------:R-:W-:Y:S08]  /*56a0*/  MUFU.EX2 R47, R94 ;  /* 0x0000005e002f7308 */ /* 0x000ff00000000800 */
[----:B------:R-:W-:Y:S08]  /*56b0*/  MUFU.EX2 R57, R93 ;  /* 0x0000005d00397308 */ /* 0x000ff00000000800 */
[----:B------:R-:W-:Y:S08]  /*56c0*/  MUFU.EX2 R58, R89 ;  /* 0x00000059003a7308 */ /* 0x000ff00000000800 */
[----:B------:R-:W2:Y:S08]  /*56d0*/  MUFU.EX2 R59, R88 ;  /* 0x00000058003b7308 */ /* 0x000eb00000000800 */
[----:B------:R-:W-:Y:S08]  /*56e0*/  MUFU.EX2 R44, R72 ;  /* 0x00000048002c7308 */ /* 0x000ff00000000800 */
[----:B------:R3:W4:Y:S08]  /*56f0*/  MUFU.EX2 R46, R2 ;  /* 0x00000002002e7308 */ /* 0x0007300000000800 */
[----:B------:R-:W-:Y:S08]  /*5700*/  MUFU.EX2 R56, R37 ;  /* 0x0000002500387308 */ /* 0x000ff00000000800 */
[----:B------:R-:W1:Y:S01]  /*5710*/  MUFU.EX2 R45, R73 ;  /* 0x00000049002d7308 */ /* 0x000e620000000800 */
[----:B---3--:R-:W-:-:S02]  /*5720*/  FADD.FTZ R2, R175, R0 ;  /* 0x00000000af027221 */ /* 0x008fc40000010000 */
[----:B------:R-:W-:Y:S02]  /*5730*/  FADD.FTZ R0, R170, R3 ;  /* 0x00000003aa007221 */ /* 0x000fe40000010000 */
[----:B------:R-:W-:Y:S02]  /*5740*/  FADD.FTZ R4, R145, R144 ;  /* 0x0000009091047221 */ /* 0x000fe40000010000 */
[----:B------:R-:W-:Y:S02]  /*5750*/  FADD.FTZ R5, R160, R5 ;  /* 0x00000005a0057221 */ /* 0x000fe40000010000 */
[----:B------:R-:W-:Y:S01]  /*5760*/  FADD.FTZ R21, R174, R2 ;  /* 0x00000002ae157221 */ /* 0x000fe20000010000 */
[----:B------:R-:W-:Y:S01]  /*5770*/  HMMA.16816.F32 R24, R8, R34, R24 ;  /* 0x000000220818723c */ /* 0x000fe20000001818 */
[----:B------:R-:W-:Y:S01]  /*5780*/  FADD.FTZ R2, R171, R0 ;  /* 0x00000000ab027221 */ /* 0x000fe20000010000 */
[----:B--2---:R-:W-:Y:S01]  /*5790*/  F2FP.PACK_AB R6, R59, R58 ;  /* 0x0000003a3b06723e */ /* 0x004fe200000000ff */
[----:B------:R-:W-:Y:S01]  /*57a0*/  FADD.FTZ R3, R153, R4 ;  /* 0x0000000499037221 */ /* 0x000fe20000010000 */
[----:B------:R-:W-:Y:S01]  /*57b0*/  F2FP.PACK_AB R4, R57, R47 ;  /* 0x0000002f3904723e */ /* 0x000fe200000000ff */
[----:B------:R-:W-:Y:S01]  /*57c0*/  FADD.FTZ R0, R163, R5 ;  /* 0x00000005a3007221 */ /* 0x000fe20000010000 */
[----:B----4-:R-:W-:-:S02]  /*57d0*/  F2FP.PACK_AB R5, R46, R44 ;  /* 0x0000002c2e05723e */ /* 0x010fc400000000ff */
[----:B------:R-:W-:Y:S01]  /*57e0*/  HMMA.16816.F32 R60, R8, R62, R16 ;  /* 0x0000003e083c723c */ /* 0x000fe20000001810 */
[----:B-1----:R-:W-:Y:S01]  /*57f0*/  F2FP.PACK_AB R7, R45, R56 ;  /* 0x000000382d07723e */ /* 0x002fe200000000ff */
[----:B------:R-:W-:-:S05]  /*5800*/  IMAD.MOV.U32 R92, RZ, RZ, R148 ;  /* 0x000000ffff5c7224 */ /* 0x000fca00078e0094 */
[----:B------:R-:W-:Y:S02]  /*5810*/  F2FP.PACK_AB R8, R205, R187 ;  /* 0x000000bbcd08723e */ /* 0x000fe400000000ff */
[----:B------:R-:W-:Y:S02]  /*5820*/  F2FP.PACK_AB R9, R186, R180 ;  /* 0x000000b4ba09723e */ /* 0x000fe400000000ff */
[----:B------:R-:W-:Y:S02]  /*5830*/  F2FP.PACK_AB R10, R207, R206 ;  /* 0x000000cecf0a723e */ /* 0x000fe400000000ff */
[----:B------:R-:W-:Y:S01]  /*5840*/  F2FP.PACK_AB R11, R181, R204 ;  /* 0x000000ccb50b723e */ /* 0x000fe200000000ff */
[----:B------:R-:W-:Y:S02]  /*5850*/  IMAD.MOV.U32 R145, RZ, RZ, R149 ;  /* 0x000000ffff917224 */ /* 0x000fe400078e0095 */
[----:B------:R-:W-:Y:S02]  /*5860*/  IMAD.MOV.U32 R144, RZ, RZ, R150 ;  /* 0x000000ffff907224 */ /* 0x000fe400078e0096 */
[----:B------:R-:W-:Y:S01]  /*5870*/  IMAD.MOV.U32 R22, RZ, RZ, R151 ;  /* 0x000000ffff167224 */ /* 0x000fe200078e0097 */
[----:B------:R-:W-:Y:S01]  /*5880*/  HMMA.16816.F32 R188, R4, R12, R188 ;  /* 0x0000000c04bc723c */ /* 0x000fe200000018bc */
[----:B------:R-:W-:-:S02]  /*5890*/  IMAD.MOV.U32 R148, RZ, RZ, R199 ;  /* 0x000000ffff947224 */ /* 0x000fc400078e00c7 */
[----:B------:R-:W-:Y:S02]  /*58a0*/  IMAD.MOV.U32 R149, RZ, RZ, R198 ;  /* 0x000000ffff957224 */ /* 0x000fe400078e00c6 */
[----:B------:R-:W-:Y:S02]  /*58b0*/  IMAD.MOV.U32 R150, RZ, RZ, R197 ;  /* 0x000000ffff967224 */ /* 0x000fe400078e00c5 */
[----:B------:R-:W-:Y:S01]  /*58c0*/  IMAD.MOV.U32 R151, RZ, RZ, R196 ;  /* 0x000000ffff977224 */ /* 0x000fe200078e00c4 */
[----:B------:R-:W-:Y:S08]  /*58d0*/  HMMA.16816.F32 R192, R8, R12, R192 ;  /* 0x0000000c08c0723c */ /* 0x000ff000000018c0 */
[-C--:B------:R-:W-:Y:S08]  /*58e0*/  HMMA.16816.F32 R196, R4, R14.reuse, R80 ;  /* 0x0000000e04c4723c */ /* 0x080ff00000001850 */
        /* <DEDUP_REMOVED lines=10> */
[----:B------:R-:W-:Y:S02]  /*5990*/  IMAD.MOV.U32 R16, RZ, RZ, R140 ;  /* 0x000000ffff107224 */ /* 0x000fe400078e008c */
[----:B------:R-:W-:Y:S02]  /*59a0*/  IMAD.MOV.U32 R102, RZ, RZ, R141 ;  /* 0x000000ffff667224 */ /* 0x000fe400078e008d */
[----:B------:R-:W-:Y:S02]  /*59b0*/  IMAD.MOV.U32 R103, RZ, RZ, R142 ;  /* 0x000000ffff677224 */ /* 0x000fe400078e008e */
[----:B------:R-:W-:Y:S01]  /*59c0*/  IMAD.MOV.U32 R156, RZ, RZ, R143 ;  /* 0x000000ffff9c7224 */ /* 0x000fe200078e008f */
[-C--:B-1----:R-:W-:Y:S08]  /*59d0*/  HMMA.16816.F32 R132, R8, R12.reuse, R212 ;  /* 0x0000000c0884723c */ /* 0x082ff000000018d4 */
[C---:B------:R-:W-:Y:S08]  /*59e0*/  HMMA.16816.F32 R136, R4.reuse, R12, R200 ;  /* 0x0000000c0488723c */ /* 0x040ff000000018c8 */
[-C--:B------:R-:W-:Y:S08]  /*59f0*/  HMMA.16816.F32 R140, R4, R14.reuse, R76 ;  /* 0x0000000e048c723c */ /* 0x080ff0000000184c */
[----:B------:R-:W-:Y:S01]  /*5a00*/  HMMA.16816.F32 R36, R8, R14, R24 ;  /* 0x0000000e0824723c */ /* 0x000fe20000001818 */
[----:B------:R-:W1:Y:S01]  /*5a10*/  LDSM.16.MT88.4 R12, [R233+0x1000] ;  /* 0x00100000e90c783b */ /* 0x000e620000004200 */
[----:B------:R-:W-:-:S02]  /*5a20*/  FADD.FTZ R20, R155, R3 ;  /* 0x000000039b147221 */ /* 0x000fc40000010000 */
        /* <DEDUP_REMOVED lines=20> */
[-C--:B-1----:R-:W-:Y:S08]  /*5b70*/  HMMA.16816.F32 R164, R8, R12.reuse, R224 ;  /* 0x0000000c08a4723c */ /* 0x082ff000000018e0 */
[C---:B------:R-:W-:Y:S08]  /*5b80*/  HMMA.16816.F32 R168, R4.reuse, R12, R120 ;  /* 0x0000000c04a8723c */ /* 0x040ff00000001878 */
[----:B------:R-:W-:Y:S01]  /*5b90*/  HMMA.16816.F32 R172, R4, R14, R96 ;  /* 0x0000000e04ac723c */ /* 0x000fe20000001860 */
[----:B------:R-:W-:-:S02]  /*5ba0*/  IMAD.MOV.U32 R160, RZ, RZ, R92 ;  /* 0x000000ffffa07224 */ /* 0x000fc400078e005c */
[----:B------:R-:W-:Y:S02]  /*5bb0*/  IMAD.MOV.U32 R93, RZ, RZ, R119 ;  /* 0x000000ffff5d7224 */ /* 0x000fe400078e0077 */
[----:B------:R-:W-:Y:S02]  /*5bc0*/  IMAD.MOV.U32 R200, RZ, RZ, R237 ;  /* 0x000000ffffc87224 */ /* 0x000fe400078e00ed */
[----:B------:R-:W-:Y:S01]  /*5bd0*/  IMAD.MOV.U32 R201, RZ, RZ, R236 ;  /* 0x000000ffffc97224 */ /* 0x000fe200078e00ec */
[----:B------:R-:W-:Y:S01]  /*5be0*/  HMMA.16816.F32 R68, R8, R14, R28 ;  /* 0x0000000e0844723c */ /* 0x000fe2000000181c */
[----:B------:R-:W1:Y:S01]  /*5bf0*/  LDSM.16.MT88.4 R12, [R229+0x3000] ;  /* 0x00300000e50c783b */ /* 0x000e620000004200 */
[----:B------:R-:W-:Y:S02]  /*5c00*/  IMAD.MOV.U32 R92, RZ, RZ, R118 ;  /* 0x000000ffff5c7224 */ /* 0x000fe400078e0076 */
[----:B------:R-:W-:Y:S02]  /*5c10*/  IMAD.MOV.U32 R202, RZ, RZ, R235 ;  /* 0x000000ffffca7224 */ /* 0x000fe400078e00eb */
[----:B------:R-:W-:-:S02]  /*5c20*/  IMAD.MOV.U32 R203, RZ, RZ, R234 ;  /* 0x000000ffffcb7224 */ /* 0x000fc400078e00ea */
[----:B------:R-:W-:Y:S02]  /*5c30*/  FADD.FTZ R0, R179, R0 ;  /* 0x00000000b3007221 */ /* 0x000fe40000010000 */
[----:B------:R-:W-:Y:S01]  /*5c40*/  FADD.FTZ R2, R216, R2 ;  /* 0x00000002d8027221 */ /* 0x000fe20000010000 */
[----:B------:R-:W-:Y:S01]  /*5c50*/  MUFU.EX2 R23, R23 ;  /* 0x0000001700177308 */ /* 0x000fe20000000800 */
[----:B------:R-:W-:Y:S01]  /*5c60*/  IMAD.MOV.U32 R119, RZ, RZ, R228 ;  /* 0x000000ffff777224 */ /* 0x000fe200078e00e4 */
[----:B------:R-:W-:Y:S01]  /*5c70*/  LDSM.16.MT88.4 R96, [R230+0x3800] ;  /* 0x00380000e660783b */ /* 0x000fe20000004200 */
[----:B------:R-:W-:Y:S02]  /*5c80*/  IMAD.MOV.U32 R222, RZ, RZ, R22 ;  /* 0x000000ffffde7224 */ /* 0x000fe400078e0016 */
[----:B------:R-:W-:Y:S01]  /*5c90*/  IMAD.MOV.U32 R223, RZ, RZ, R144 ;  /* 0x000000ffffdf7224 */ /* 0x000fe200078e0090 */
[----:B------:R2:W5:Y:S01]  /*5ca0*/  LDL.LU R237, [R1+0xa0] ;  /* 0x0000a00001ed7983 */ /* 0x0005620000300800 */
[----:B-1----:R-:W-:Y:S08]  /*5cb0*/  HMMA.16816.F32 R212, R8, R12, R72 ;  /* 0x0000000c08d4723c */ /* 0x002ff00000001848 */
[-C--:B------:R-:W-:Y:S08]  /*5cc0*/  HMMA.16816.F32 R76, R4, R14.reuse, R104 ;  /* 0x0000000e044c723c */ /* 0x080ff00000001868 */
[----:B------:R-:W-:Y:S01]  /*5cd0*/  HMMA.16816.F32 R48, R8, R14, R48 ;  /* 0x0000000e0830723c */ /* 0x000fe20000001830 */
[----:B------:R-:W-:Y:S01]  /*5ce0*/  IMAD.MOV.U32 R118, RZ, RZ, R231 ;  /* 0x000000ffff767224 */ /* 0x000fe200078e00e7 */
[----:B------:R-:W-:Y:S01]  /*5cf0*/  MUFU.EX2 R22, R147 ;  /* 0x0000009300167308 */ /* 0x000fe20000000800 */
[----:B------:R2:W5:Y:S04]  /*5d00*/  LDL.LU R236, [R1+0x9c] ;  /* 0x00009c0001ec7983 */ /* 0x0005680000300800 */
[----:B------:R2:W5:Y:S01]  /*5d10*/  LDL.LU R235, [R1+0x98] ;  /* 0x0000980001eb7983 */ /* 0x0005620000300800 */
[----:B------:R-:W-:Y:S03]  /*5d20*/  HMMA.16816.F32 R72, R4, R12, R88 ;  /* 0x0000000c0448723c */ /* 0x000fe60000001858 */
[----:B------:R-:W1:Y:S04]  /*5d30*/  LDSM.16.MT88.4 R12, [R230+0x3000] ;  /* 0x00300000e60c783b */ /* 0x000e680000004200 */
[----:B------:R2:W5:Y:S04]  /*5d40*/  LDL.LU R234, [R1+0x94] ;  /* 0x0000940001ea7983 */ /* 0x0005680000300800 */
[----:B------:R2:W5:Y:S04]  /*5d50*/  LDL.LU R231, [R1+0x90] ;  /* 0x0000900001e77983 */ /* 0x0005680000300800 */
[----:B------:R2:W5:Y:S01]  /*5d60*/  LDL.LU R228, [R1+0x8c] ;  /* 0x00008c0001e47983 */ /* 0x0005620000300800 */
[-C--:B-1----:R-:W-:Y:S08]  /*5d70*/  HMMA.16816.F32 R40, R8, R12.reuse, R92 ;  /* 0x0000000c0828723c */ /* 0x082ff0000000185c */
[C---:B------:R-:W-:Y:S01]  /*5d80*/  HMMA.16816.F32 R88, R4.reuse, R12, R16 ;  /* 0x0000000c0458723c */ /* 0x040fe20000001810 */
[----:B------:R-:W1:Y:S07]  /*5d90*/  LDSM.16.MT88.4 R16, [R233+0x3000] ;  /* 0x00300000e910783b */ /* 0x000e6e0000004200 */
[-C--:B------:R-:W-:Y:S08]  /*5da0*/  HMMA.16816.F32 R92, R4, R14.reuse, R108 ;  /* 0x0000000e045c723c */ /* 0x080ff0000000186c */
[----:B------:R-:W-:Y:S01]  /*5db0*/  HMMA.16816.F32 R52, R8, R14, R52 ;  /* 0x0000000e0834723c */ /* 0x000fe20000001834 */
[----:B------:R-:W3:Y:S07]  /*5dc0*/  LDSM.16.MT88.4 R12, [R232+0x3000] ;  /* 0x00300000e80c783b */ /* 0x000eee0000004200 */
[C---:B-1----:R-:W-:Y:S08]  /*5dd0*/  HMMA.16816.F32 R104, R4.reuse, R16, R24 ;  /* 0x000000100468723c */ /* 0x042ff00000001818 */
[C---:B------:R-:W-:Y:S08]  /*5de0*/  HMMA.16816.F32 R108, R4.reuse, R18, R112 ;  /* 0x00000012046c723c */ /* 0x040ff00000001870 */
[-C--:B---3--:R-:W-:Y:S08]  /*5df0*/  HMMA.16816.F32 R120, R4, R12.reuse, R200 ;  /* 0x0000000c0478723c */ /* 0x088ff000000018c8 */
[----:B------:R-:W-:Y:S01]  /*5e00*/  HMMA.16816.F32 R116, R8, R12, R116 ;  /* 0x0000000c0874723c */ /* 0x000fe20000001874 */
[----:B------:R1:W-:Y:S01]  /*5e10*/  MUFU.EX2 R12, R3 ;  /* 0x00000003000c7308 */ /* 0x0003e20000000800 */
[----:B------:R-:W-:Y:S04]  /*5e20*/  LDSM.16.MT88.4 R200, [R229+0x1800] ;  /* 0x00180000e5c8783b */ /* 0x000fe80000004200 */
[----:B------:R-:W-:Y:S02]  /*5e30*/  LDSM.16.MT88.4 R112, [R233+0x3800] ;  /* 0x00380000e970783b */ /* 0x000fe40000004200 */
[----:B------:R-:W-:Y:S07]  /*5e40*/  HMMA.16816.F32 R28, R4, R14, R124 ;  /* 0x0000000e041c723c */ /* 0x000fee000000187c */
[----:B------:R-:W-:-:S02]  /*5e50*/  FADD.FTZ R4, R210, R0 ;  /* 0x00000000d2047221 */ /* 0x000fc40000010000 */
[----:B-1----:R-:W-:Y:S02]  /*5e60*/  FADD.FTZ R3, R250, R21 ;  /* 0x00000015fa037221 */ /* 0x002fe40000010000 */
        /* <DEDUP_REMOVED lines=8> */
[----:B------:R-:W1:Y:S01]  /*5ef0*/  LDSM.16.MT88.4 R4, [R232+0x3800] ;  /* 0x00380000e804783b */ /* 0x000e620000004200 */
[C---:B------:R-:W-:Y:S01]  /*5f00*/  HMMA.16816.F32 R100, R8.reuse, R16, R100 ;  /* 0x000000100864723c */ /* 0x040fe20000001864 */
[----:B------:R-:W-:Y:S07]  /*5f10*/  MUFU.EX2 R16, R163 ;  /* 0x000000a300107308 */ /* 0x000fee0000000800 */
[C---:B------:R-:W-:Y:S01]  /*5f20*/  HMMA.16816.F32 R64, R8.reuse, R18, R64 ;  /* 0x000000120840723c */ /* 0x040fe20000001840 */
[----:B------:R-:W-:Y:S07]  /*5f30*/  MUFU.EX2 R18, R83 ;  /* 0x0000005300127308 */ /* 0x000fee0000000800 */
[----:B------:R-:W-:Y:S01]  /*5f40*/  HMMA.16816.F32 R60, R8, R14, R60 ;  /* 0x0000000e083c723c */ /* 0x000fe2000000183c */
[----:B------:R-:W-:Y:S08]  /*5f50*/  MUFU.EX2 R11, R81 ;  /* 0x00000051000b7308 */ /* 0x000ff00000000800 */
[----:B------:R3:W4:Y:S08]  /*5f60*/  MUFU.EX2 R15, R82 ;  /* 0x00000052000f7308 */ /* 0x0007300000000800 */
[----:B------:R-:W-:Y:S08]  /*5f70*/  MUFU.EX2 R19, R160 ;  /* 0x000000a000137308 */ /* 0x000ff00000000800 */
[----:B------:R-:W1:Y:S08]  /*5f80*/  MUFU.EX2 R24, R145 ;  /* 0x0000009100187308 */ /* 0x000e700000000800 */
[----:B------:R-:W-:Y:S08]  /*5f90*/  MUFU.EX2 R25, R146 ;  /* 0x0000009200197308 */ /* 0x000ff00000000800 */
[----:B------:R4:W-:Y:S01]  /*5fa0*/  MUFU.EX2 R13, R128 ;  /* 0x00000080000d7308 */ /* 0x0009e20000000800 */
[----:B------:R-:W-:Y:S01]  /*5fb0*/  FADD.FTZ R27, R252, R2 ;  /* 0x00000002fc1b7221 */ /* 0x000fe20000010000 */
[----:B---3--:R-:W-:Y:S06]  /*5fc0*/  LDSM.16.MT88.4 R80, [R229+0x3800] ;  /* 0x00380000e550783b */ /* 0x008fec0000004200 */
[----:B------:R-:W-:Y:S08]  /*5fd0*/  MUFU.EX2 R14, R162 ;  /* 0x000000a2000e7308 */ /* 0x000ff00000000800 */
[----:B------:R-:W3:Y:S08]  /*5fe0*/  MUFU.EX2 R17, R161 ;  /* 0x000000a100117308 */ /* 0x000ef00000000800 */
[----:B------:R-:W-:Y:S08]  /*5ff0*/  MUFU.EX2 R8, R131 ;  /* 0x0000008300087308 */ /* 0x000ff00000000800 */
[----:B------:R1:W1:Y:S08]  /*6000*/  MUFU.EX2 R10, R130 ;  /* 0x00000082000a7308 */ /* 0x0002700000000800 */
[----:B------:R2:W2:Y:S01]  /*6010*/  MUFU.EX2 R9, R129 ;  /* 0x0000008100097308 */ /* 0x0004a20000000800 */
[----:B------:R-:W-:-:S04]  /*6020*/  @P4 IMAD.HI.U32 R2, R222, c[0x0][0x2c8], RZ ;  /* 0x0000b200de024a27 */ /* 0x000fc800078e00ff */
[----:B------:R-:W-:Y:S01]  /*6030*/  FADD.FTZ R26, R219, R0 ;  /* 0x00000000db1a7221 */ /* 0x000fe20000010000 */
[----:B----4-:R-:W-:Y:S01]  /*6040*/  F2FP.PACK_AB R128, R15, R11 ;  /* 0x0000000b0f80723e */ /* 0x010fe200000000ff */
[----:B------:R-:W-:Y:S01]  /*6050*/  IMAD.MOV.U32 R0, RZ, RZ, R222 ;  /* 0x000000ffff007224 */ /* 0x000fe200078e00de */
[----:B------:R-:W-:Y:S01]  /*6060*/  @P4 SHF.R.U32.HI R0, RZ, c[0x0][0x2cc], R2 ;  /* 0x0000b300ff004a19 */ /* 0x000fe20000011602 */
[----:B------:R-:W-:Y:S01]  /*6070*/  IMAD.MOV.U32 R2, RZ, RZ, c[0x0][0x168] ;  /* 0x00005a00ff027624 */ /* 0x000fe200078e00ff */
[----:B-1----:R-:W-:Y:S01]  /*6080*/  F2FP.PACK_AB R130, R23, R18 ;  /* 0x000000121782723e */ /* 0x002fe200000000ff */
[----:B------:R-:W-:Y:S01]  /*6090*/  FADD.FTZ R3, R178, R3 ;  /* 0x00000003b2037221 */ /* 0x000fe20000010000 */
[----:B------:R-:W-:Y:S01]  /*60a0*/  F2FP.PACK_AB R131, R24, R19 ;  /* 0x000000131883723e */ /* 0x000fe200000000ff */
[----:B------:R-:W1:Y:S01]  /*60b0*/  LDSM.16.MT88.4 R160, [R233+0x1800] ;  /* 0x00180000e9a0783b */ /* 0x000e620000004200 */
[----:B---3--:R-:W-:Y:S02]  /*60c0*/  F2FP.PACK_AB R124, R17, R14 ;  /* 0x0000000e117c723e */ /* 0x008fe400000000ff */
[----:B--2---:R-:W-:Y:S01]  /*60d0*/  F2FP.PACK_AB R129, R16, R12 ;  /* 0x0000000c1081723e */ /* 0x004fe200000000ff */
[----:B------:R-:W2:Y:S01]  /*60e0*/  LDSM.16.MT88.4 R176, [R232+0x1800] ;  /* 0x00180000e8b0783b */ /* 0x000ea20000004200 */
[----:B------:R-:W-:-:S02]  /*60f0*/  F2FP.PACK_AB R125, R10, R8 ;  /* 0x000000080a7d723e */ /* 0x000fc400000000ff */
[----:B------:R-:W-:Y:S01]  /*6100*/  F2FP.PACK_AB R126, R25, R22 ;  /* 0x00000016197e723e */ /* 0x000fe200000000ff */
[----:B------:R-:W3:Y:S01]  /*6110*/  LDSM.16.MT88.4 R144, [R230+0x1800] ;  /* 0x00180000e690783b */ /* 0x000ee20000004200 */
[----:B------:R-:W-:Y:S02]  /*6120*/  F2FP.PACK_AB R127, R13, R9 ;  /* 0x000000090d7f723e */ /* 0x000fe400000000ff */
[----:B------:R-:W-:Y:S01]  /*6130*/  IADD3 R0, R0, c[0x0][0x1d0], -R2 ;  /* 0x0000740000007a10 */ /* 0x000fe20007ffe802 */
[-C--:B------:R-:W-:Y:S08]  /*6140*/  HMMA.16816.F32 R116, R128, R4.reuse, R116 ;  /* 0x000000048074723c */ /* 0x080ff00000001874 */
[----:B------:R-:W-:Y:S07]  /*6150*/  HMMA.16816.F32 R120, R124, R4, R120 ;  /* 0x000000047c78723c */ /* 0x000fee0000001878 */
[----:B------:R-:W-:Y:S01]  /*6160*/  SHF.R.S32.HI R5, RZ, 0x1f, R0 ;  /* 0x0000001fff057819 */ /* 0x000fe20000011400 */
[----:B------:R-:W-:-:S03]  /*6170*/  FADD.FTZ R20, R209, R3 ;  /* 0x00000003d1147221 */ /* 0x000fc60000010000 */
[----:B------:R-:W-:Y:S01]  /*6180*/  LEA.HI R5, R5, R0, RZ, 0x6 ;  /* 0x0000000005057211 */ /* 0x000fe200078f30ff */
        /* <DEDUP_REMOVED lines=19> */
[----:B------:R-:W-:Y:S01]  /*62c0*/  SHF.R.S32.HI R5, RZ, 0x6, R5 ;  /* 0x00000006ff057819 */ /* 0x000fe20000011405 */
[----:B------:R-:W-:Y:S02]  /*62d0*/  FADD.FTZ R4, R8, R4 ;  /* 0x0000000408047221 */ /* 0x000fe40000010000 */
[----:B------:R-:W-:Y:S02]  /*62e0*/  FADD.FTZ R3, R14, R3 ;  /* 0x000000030e037221 */ /* 0x000fe40000010000 */
[----:B------:R-:W-:Y:S02]  /*62f0*/  FADD.FTZ R0, R18, R0 ;  /* 0x0000000012007221 */ /* 0x000fe40000010000 */
[----:B------:R-:W-:Y:S01]  /*6300*/  FADD.FTZ R2, R16, R2 ;  /* 0x0000000210027221 */ /* 0x000fe20000010000 */
[----:B------:R-:W-:Y:S01]  /*6310*/  IMNMX R5, RZ, R5, !PT ;  /* 0x00000005ff057217 */ /* 0x000fe20007800200 */
[----:B------:R-:W-:Y:S01]  /*6320*/  FADD.FTZ R4, R10, R4 ;  /* 0x000000040a047221 */ /* 0x000fe20000010000 */
[----:B------:R-:W-:Y:S01]  /*6330*/  IADD3 R249, R223, -0x2, RZ ;  /* 0xfffffffedff97810 */ /* 0x000fe20007ffe0ff */
[----:B------:R-:W-:-:S02]  /*6340*/  FADD.FTZ R3, R17, R3 ;  /* 0x0000000311037221 */ /* 0x000fc40000010000 */
[----:B------:R-:W-:Y:S02]  /*6350*/  FADD.FTZ R0, R23, R0 ;  /* 0x0000000017007221 */ /* 0x000fe40000010000 */
[----:B------:R-:W-:Y:S02]  /*6360*/  FADD.FTZ R2, R19, R2 ;  /* 0x0000000213027221 */ /* 0x000fe40000010000 */
[----:B------:R-:W-:Y:S01]  /*6370*/  FADD.FTZ R4, R9, R4 ;  /* 0x0000000409047221 */ /* 0x000fe20000010000 */
[----:B------:R4:W-:Y:S01]  /*6380*/  STL [R1+0x40], R5 ;  /* 0x0000400501007387 */ /* 0x0009e20000100800 */
[----:B------:R-:W-:Y:S01]  /*6390*/  FADD.FTZ R3, R22, R3 ;  /* 0x0000000316037221 */ /* 0x000fe20000010000 */
[----:B------:R-:W-:Y:S02]  /*63a0*/  ISETP.GE.AND P0, PT, R249, R5, PT ;  /* 0x00000005f900720c */ /* 0x000fe40003f06270 */
[----:B------:R2:W-:Y:S01]  /*63b0*/  STL [R1+0x4], R0 ;  /* 0x0000040001007387 */ /* 0x0005e20000100800 */
[----:B-1----:R-:W-:Y:S01]  /*63c0*/  HMMA.16816.F32 R148, R128, R160, R148 ;  /* 0x000000a08094723c */ /* 0x002fe20000001894 */
[----:B----4-:R-:W-:-:S02]  /*63d0*/  FADD.FTZ R5, R24, R2 ;  /* 0x0000000218057221 */ /* 0x010fc40000010000 */
[----:B------:R-:W-:Y:S02]  /*63e0*/  FADD.FTZ R2, R25, R3 ;  /* 0x0000000319027221 */ /* 0x000fe40000010000 */
[----:B--2---:R-:W-:Y:S01]  /*63f0*/  FADD.FTZ R0, R13, R4 ;  /* 0x000000040d007221 */ /* 0x004fe20000010000 */
[----:B------:R1:W-:Y:S04]  /*6400*/  STL [R1+0x18], R5 ;  /* 0x0000180501007387 */ /* 0x0003e80000100800 */
[----:B------:R1:W-:Y:S04]  /*6410*/  STL [R1+0x20], R0 ;  /* 0x0000200001007387 */ /* 0x0003e80000100800 */
[----:B------:R1:W-:Y:S01]  /*6420*/  STL [R1+0x1c], R2 ;  /* 0x00001c0201007387 */ /* 0x0003e20000100800 */
[C---:B------:R-:W-:Y:S08]  /*6430*/  HMMA.16816.F32 R152, R124.reuse, R160, R152 ;  /* 0x000000a07c98723c */ /* 0x040ff00000001898 */
[C---:B------:R-:W-:Y:S08]  /*6440*/  HMMA.16816.F32 R156, R124.reuse, R162, R156 ;  /* 0x000000a27c9c723c */ /* 0x040ff0000000189c */
[C---:B------:R-:W-:Y:S08]  /*6450*/  HMMA.16816.F32 R168, R124.reuse, R176, R168 ;  /* 0x000000b07ca8723c */ /* 0x040ff000000018a8 */
[----:B------:R-:W-:Y:S08]  /*6460*/  HMMA.16816.F32 R172, R124, R178, R172 ;  /* 0x000000b27cac723c */ /* 0x000ff000000018ac */
[C---:B------:R-:W-:Y:S08]  /*6470*/  HMMA.16816.F32 R164, R128.reuse, R176, R164 ;  /* 0x000000b080a4723c */ /* 0x040ff000000018a4 */
[C---:B------:R-:W-:Y:S08]  /*6480*/  HMMA.16816.F32 R160, R128.reuse, R162, R84 ;  /* 0x000000a280a0723c */ /* 0x040ff00000001854 */
[C---:B------:R-:W-:Y:S08]  /*6490*/  HMMA.16816.F32 R176, R128.reuse, R178, R68 ;  /* 0x000000b280b0723c */ /* 0x040ff00000001844 */
[-C--:B------:R-:W-:Y:S08]  /*64a0*/  HMMA.16816.F32 R192, R128, R200.reuse, R192 ;  /* 0x000000c880c0723c */ /* 0x080ff000000018c0 */
[C---:B------:R-:W-:Y:S08]  /*64b0*/  HMMA.16816.F32 R188, R124.reuse, R200, R188 ;  /* 0x000000c87cbc723c */ /* 0x040ff000000018bc */
[----:B------:R-:W-:Y:S08]  /*64c0*/  HMMA.16816.F32 R196, R124, R202, R196 ;  /* 0x000000ca7cc4723c */ /* 0x000ff000000018c4 */
[-C--:B---3--:R-:W-:Y:S08]  /*64d0*/  HMMA.16816.F32 R132, R128, R144.reuse, R132 ;  /* 0x000000908084723c */ /* 0x088ff00000001884 */
        /* <DEDUP_REMOVED lines=25> */
.L_x_3201:
[----:B------:R-:W-:Y:S04]  /*6670*/  DEPBAR.LE SB0, 0x0 ;  /* 0x000080000000791a */ /* 0x000fe80000000000 */
[----:B------:R-:W-:Y:S01]  /*6680*/  WARPSYNC 0xffffffff ;  /* 0xffffffff00007948 */ /* 0x000fe20003800000 */
[----:B------:R-:W-:Y:S08]  /*6690*/  BAR.SYNC.DEFER_BLOCKING 0x0 ;  /* 0x0000000000007b1d */ /* 0x000ff00000010000 */
[----:B-----5:R-:W-:Y:S08]  /*66a0*/  LDSM.16.M88.4 R64, [R235] ;  /* 0x00000000eb40783b */ /* 0x020ff00000000200 */
[----:B------:R-:W2:Y:S08]  /*66b0*/  LDSM.16.M88.4 R16, [R228] ;  /* 0x00000000e410783b */ /* 0x000eb00000000200 */
[----:B------:R-:W3:Y:S08]  /*66c0*/  LDSM.16.M88.4 R60, [R235+0x2000] ;  /* 0x00200000eb3c783b */ /* 0x000ef00000000200 */
[----:B------:R-:W3:Y:S08]  /*66d0*/  LDSM.16.M88.4 R32, [R228+0x800] ;  /* 0x00080000e420783b */ /* 0x000ef00000000200 */
[----:B------:R-:W4:Y:S06]  /*66e0*/  LDL.64 R218, [R1+0x10] ;  /* 0x0000100001da7983 */ /* 0x000f2c0000100a00 */
[----:B------:R-:W1:Y:S08]  /*66f0*/  LDSM.16.M88.4 R48, [R228+0x1000] ;  /* 0x00100000e430783b */ /* 0x000e700000000200 */
[----:B------:R-:W4:Y:S01]  /*6700*/  LDL R217, [R1+0x38] ;  /* 0x0000380001d97983 */ /* 0x000f220000100800 */
[-C--:B--2---:R-:W-:Y:S03]  /*6710*/  HMMA.16816.F32 R4, R64, R16.reuse, RZ ;  /* 0x000000104004723c */ /* 0x084fe600000018ff */
[----:B------:R-:W2:Y:S05]  /*6720*/  LDL.64 R220, [R1+0x30] ;  /* 0x0000300001dc7983 */ /* 0x000eaa0000100a00 */
[C---:B---3--:R-:W-:Y:S01]  /*6730*/  HMMA.16816.F32 R8, R60.reuse, R16, RZ ;  /* 0x000000103c08723c */ /* 0x048fe200000018ff */
[----:B------:R-:W3:Y:S04]  /*6740*/  LDL.LU R216, [R1] ;  /* 0x0000000001d87983 */ /* 0x000ee80000300800 */
[----:B------:R-:W1:Y:S03]  /*6750*/  LDSM.16.M88.4 R204, [R228+0x1800] ;  /* 0x00180000e4cc783b */ /* 0x000e660000000200 */
[-C--:B------:R-:W-:Y:S05]  /*6760*/  HMMA.16816.F32 R12, R60, R18.reuse, RZ ;  /* 0x000000123c0c723c */ /* 0x080fea00000018ff */
[----:B------:R-:W-:Y:S03]  /*6770*/  LDSM.16.M88.4 R208, [R237] ;  /* 0x00000000edd0783b */ /* 0x000fe60000000200 */
[C---:B------:R-:W-:Y:S05]  /*6780*/  HMMA.16816.F32 R16, R64.reuse, R18, RZ ;  /* 0x000000124010723c */ /* 0x040fea00000018ff */
[----:B------:R-:W-:Y:S03]  /*6790*/  LDSM.16.M88.4 R212, [R237+0x2000] ;  /* 0x00200000edd4783b */ /* 0x000fe60000000200 */
[-C--:B------:R-:W-:Y:S05]  /*67a0*/  HMMA.16816.F32 R20, R64, R32.reuse, RZ ;  /* 0x000000204014723c */ /* 0x080fea00000018ff */
[----:B------:R1:W-:Y:S03]  /*67b0*/  STL [R1+0xac], R130 ;  /* 0x0000ac8201007387 */ /* 0x0003e60000100800 */
[C---:B------:R-:W-:Y:S01]  /*67c0*/  HMMA.16816.F32 R24, R60.reuse, R32, RZ ;  /* 0x000000203c18723c */ /* 0x040fe200000018ff */
[----:B------:R1:W-:Y:S04]  /*67d0*/  STL [R1+0xa8], R131 ;  /* 0x0000a88301007387 */ /* 0x0003e80000100800 */
[----:B------:R-:W-:Y:S03]  /*67e0*/  STL [R1+0x8c], R239 ;  /* 0x00008cef01007387 */ /* 0x000fe60000100800 */
[-C--:B------:R-:W-:Y:S01]  /*67f0*/  HMMA.16816.F32 R28, R60, R34.reuse, RZ ;  /* 0x000000223c1c723c */ /* 0x080fe200000018ff */
[----:B------:R-:W-:Y:S04]  /*6800*/  STL [R1+0x90], R247 ;  /* 0x000090f701007387 */ /* 0x000fe80000100800 */
[----:B------:R-:W-:Y:S03]  /*6810*/  STL [R1+0x94], R246 ;  /* 0x000094f601007387 */ /* 0x000fe60000100800 */
[C---:B------:R-:W-:Y:S01]  /*6820*/  HMMA.16816.F32 R32, R64.reuse, R34, RZ ;  /* 0x000000224020723c */ /* 0x040fe200000018ff */
[----:B------:R-:W-:Y:S04]  /*6830*/  STL [R1+0x98], R245 ;  /* 0x000098f501007387 */ /* 0x000fe80000100800 */
[----:B-1----:R-:W2:Y:S03]  /*6840*/  LDL R130, [R1+0x54] ;  /* 0x0000540001827983 */ /* 0x002ea60000100800 */
[-C--:B------:R-:W-:Y:S01]  /*6850*/  HMMA.16816.F32 R36, R64, R48.reuse, RZ ;  /* 0x000000304024723c */ /* 0x080fe200000018ff */
[----:B------:R-:W2:Y:S07]  /*6860*/  LDL R131, [R1+0x58] ;  /* 0x0000580001837983 */ /* 0x000eae0000100800 */
        /* <DEDUP_REMOVED lines=20> */
[-C--:B------:R-:W-:Y:S03]  /*69b0*/  HMMA.16816.F32 R44, R212, R206.reuse, R44 ;  /* 0x000000ced42c723c */ /* 0x080fe6000000182c */
[C---:B---3--:R-:W-:Y:S05]  /*69c0*/  ISETP.GE.AND P5, PT, R216.reuse, RZ, PT ;  /* 0x000000ffd800720c */ /* 0x048fea0003fa6270 */
[C---:B------:R-:W-:Y:S01]  /*69d0*/  HMMA.16816.F32 R48, R208.reuse, R206, R48 ;  /* 0x000000ced030723c */ /* 0x040fe20000001830 */
[----:B------:R-:W1:Y:S07]  /*69e0*/  LDSM.16.M88.4 R204, [R245] ;  /* 0x00000000f5cc783b */ /* 0x000e6e0000000200 */
[----:B------:R-:W-:Y:S01]  /*69f0*/  @P5 SHF.R.S32.HI R0, RZ, 0x1f, R216 ;  /* 0x0000001fff005819 */ /* 0x000fe200000114d8 */
[----:B------:R-:W-:Y:S01]  /*6a00*/  @P5 IMAD.WIDE.U32 R2, R216, c[0x0][0x208], RZ ;  /* 0x00008200d8025a25 */ /* 0x000fe200078e00ff */
[----:B----4-:R-:W-:Y:S03]  /*6a10*/  @P5 ISETP.GE.AND P0, PT, R218, c[0x0][0x1d4], PT ;  /* 0x00007500da005a0c */ /* 0x010fe60003f06270 */
[----:B------:R-:W-:Y:S02]  /*6a20*/  @P5 IMAD R0, R0, c[0x0][0x208], RZ ;  /* 0x0000820000005a24 */ /* 0x000fe400078e02ff */
[----:B------:R-:W-:Y:S02]  /*6a30*/  @P5 IMAD.MOV.U32 R182, RZ, RZ, 0x5 ;  /* 0x00000005ffb65424 */ /* 0x000fe400078e00ff */
[----:B------:R-:W-:Y:S04]  /*6a40*/  @P5 IMAD R0, R216, c[0x0][0x20c], R0 ;  /* 0x00008300d8005a24 */ /* 0x000fe800078e0200 */
[----:B------:R-:W-:Y:S05]  /*6a50*/  @P5 IMAD.IADD R0, R3, 0x1, R0 ;  /* 0x0000000103005824 */ /* 0x000fea00078e0200 */
[C---:B------:R-:W-:Y:S01]  /*6a60*/  @P5 SHF.L.U64.HI R3, R2.reuse, 0x6, R0 ;  /* 0x0000000602035819 */ /* 0x040fe20000010200 */
[----:B------:R-:W-:Y:S05]  /*6a70*/  @P5 IMAD.SHL.U32 R2, R2, 0x40, RZ ;  /* 0x0000004002025824 */ /* 0x000fea00078e00ff */
[C---:B--2---:R-:W-:Y:S02]  /*6a80*/  @P5 IADD3 R0, P3, R2.reuse, R220, RZ ;  /* 0x000000dc02005210 */ /* 0x044fe40007f7e0ff */
[----:B------:R-:W-:Y:S03]  /*6a90*/  @P5 IADD3 R2, P2, P1, R2, 0x40, R220 ;  /* 0x0000004002025810 */ /* 0x000fe6000795e0dc */
[C-C-:B------:R-:W-:Y:S01]  /*6aa0*/  @P5 IMAD.X R183, R3.reuse, 0x1, R217.reuse, P3 ;  /* 0x0000000103b75824 */ /* 0x140fe200018e06d9 */
[C---:B------:R-:W-:Y:S02]  /*6ab0*/  @P5 LEA R184, P3, R0.reuse, c[0x0][0x1f8], 0x1 ;  /* 0x00007e0000b85a11 */ /* 0x040fe400078608ff */
[----:B------:R-:W-:Y:S01]  /*6ac0*/  @P5 IADD3.X R3, R3, RZ, R217, P2, P1 ;  /* 0x000000ff03035210 */ /* 0x000fe200017e24d9 */
[-C--:B-1----:R-:W-:Y:S01]  /*6ad0*/  HMMA.16816.F32 R52, R208, R204.reuse, R52 ;  /* 0x000000ccd034723c */ /* 0x082fe20000001834 */
[----:B------:R-:W2:Y:S02]  /*6ae0*/  LDL R217, [R1+0x44] ;  /* 0x0000440001d97983 */ /* 0x000ea40000100800 */
[----:B------:R-:W-:Y:S02]  /*6af0*/  @P5 LEA.HI.X R185, R0, c[0x0][0x1fc], R183, 0x1, P3 ;  /* 0x00007f0000b95a11 */ /* 0x000fe400018f0cb7 */
[----:B------:R-:W-:Y:S03]  /*6b00*/  STL [R1+0x9c], R235 ;  /* 0x00009ceb01007387 */ /* 0x000fe60000100800 */
[C---:B------:R-:W-:Y:S01]  /*6b10*/  HMMA.16816.F32 R56, R212.reuse, R204, R56 ;  /* 0x000000ccd438723c */ /* 0x040fe20000001838 */
[----:B------:R-:W-:Y:S01]  /*6b20*/  @!PT LDS RZ, [RZ] ;  /* 0x00000000fffff984 */ /* 0x000fe20000000800 */
[----:B------:R-:W-:Y:S01]  /*6b30*/  @!PT LDS RZ, [RZ] ;  /* 0x00000000fffff984 */ /* 0x000fe20000000800 */
[----:B------:R-:W-:Y:S01]  /*6b40*/  @!PT LDS RZ, [RZ] ;  /* 0x00000000fffff984 */ /* 0x000fe20000000800 */
[----:B------:R1:W-:Y:S06]  /*6b50*/  @P5 LDGSTS.E.BYPASS.LTC128B.128 [R248+0x100], [R184.64], !P0 ;  /* 0x00100000b8f85fae */ /* 0x0003ec000c101d46 */
[C---:B------:R-:W-:Y:S01]  /*6b60*/  @P5 LEA R204, P2, R2.reuse, c[0x0][0x1f8], 0x1 ;  /* 0x00007e0002cc5a11 */ /* 0x040fe200078408ff */
[-C--:B------:R-:W-:Y:S01]  /*6b70*/  HMMA.16816.F32 R60, R212, R206.reuse, R60 ;  /* 0x000000ced43c723c */ /* 0x080fe2000000183c */
[----:B------:R-:W-:Y:S03]  /*6b80*/  STL [R1+0xa0], R228 ;  /* 0x0000a0e401007387 */ /* 0x000fe60000100800 */
[----:B------:R-:W-:Y:S01]  /*6b90*/  @P5 LEA.HI.X R205, R2, c[0x0][0x1fc], R3, 0x1, P2 ;  /* 0x00007f0002cd5a11 */ /* 0x000fe200010f0c03 */
[----:B------:R-:W-:Y:S03]  /*6ba0*/  STL [R1+0xa4], R244 ;  /* 0x0000a4f401007387 */ /* 0x000fe60000100800 */
[----:B------:R-:W-:Y:S01]  /*6bb0*/  HMMA.16816.F32 R64, R208, R206, R64 ;  /* 0x000000ced040723c */ /* 0x000fe20000001840 */
[----:B------:R3:W-:Y:S06]  /*6bc0*/  @P5 LDGSTS.E.BYPASS.LTC128B.128 [R248+0x2100], [R204.64], !P6 ;  /* 0x02100000ccf85fae */ /* 0x0007ec000f101d46 */
[----:B------:R-:W-:Y:S05]  /*6bd0*/  @P5 MOV R206, c[0x0][0x208] ;  /* 0x0000820000ce5a02 */ /* 0x000fea0000000f00 */
[C---:B------:R-:W-:Y:S02]  /*6be0*/  @P5 SHF.L.U32 R207, R206.reuse, 0x5, RZ ;  /* 0x00000005cecf5819 */ /* 0x040fe400000006ff */
[----:B------:R-:W-:Y:S02]  /*6bf0*/  @P5 SHF.L.U64.HI R206, R206, R182, c[0x0][0x20c] ;  /* 0x00008300cece5619 */ /* 0x000fe400000102b6 */
[-C--:B------:R-:W-:Y:S04]  /*6c00*/  @P5 IADD3 R182, P1, R184, R207.reuse, RZ ;  /* 0x000000cfb8b65210 */ /* 0x080fe80007f3e0ff */
[-C--:B------:R-:W-:Y:S02]  /*6c10*/  @P5 IADD3.X R183, R185, R206.reuse, RZ, P1, !PT ;  /* 0x000000ceb9b75210 */ /* 0x080fe40000ffe4ff */
[-C--:B------:R-:W-:Y:S03]  /*6c20*/  @P5 IADD3 R2, P2, R182, R207.reuse, RZ ;  /* 0x000000cfb6025210 */ /* 0x080fe60007f5e0ff */
[----:B------:R4:W-:Y:S01]  /*6c30*/  @P5 LDGSTS.E.BYPASS.LTC128B.128 [R248+0x900], [R182.64], !P0 ;  /* 0x00900000b6f85fae */ /* 0x0009e2000c101d46 */
[----:B-1----:R-:W-:Y:S01]  /*6c40*/  @P5 IADD3 R184, P1, R2, R207, RZ ;  /* 0x000000cf02b85210 */ /* 0x002fe20007f3e0ff */
[----:B------:R-:W-:Y:S05]  /*6c50*/  @P5 IMAD.X R3, R183, 0x1, R206, P2 ;  /* 0x00000001b7035824 */ /* 0x000fea00010e06ce */
[----:B------:R-:W-:Y:S01]  /*6c60*/  @P5 IADD3.X R185, R3, R206, RZ, P1, !PT ;  /* 0x000000ce03b95210 */ /* 0x000fe20000ffe4ff */
[----:B------:R4:W-:Y:S08]  /*6c70*/  @P5 LDGSTS.E.BYPASS.LTC128B.128 [R248+0x2900], [R182.64+0x80], !P6 ;  /* 0x02900080b6f85fae */ /* 0x0009f0000f101d46 */
[----:B------:R1:W-:Y:S08]  /*6c80*/  @P5 LDGSTS.E.BYPASS.LTC128B.128 [R248+0x1100], [R2.64], !P0 ;  /* 0x0110000002f85fae */ /* 0x0003f0000c101d46 */
        /* <DEDUP_REMOVED lines=21> */
[----:B------:R-:W1:Y:S03]  /*6de0*/  LDSM.16.M88.4 R208, [R234+0x1800] ;  /* 0x00180000ead0783b */ /* 0x000e660000000200 */
[----:B--2---:R-:W-:Y:S04]  /*6df0*/  IMAD.IADD R0, R131, 0x1, R217 ;  /* 0x0000000183007824 */ /* 0x004fe800078e02d9 */
[----:B------:R-:W-:Y:S05]  /*6e00*/  @P4 IMAD.HI.U32 R2, R0, c[0x0][0x2c8], RZ ;  /* 0x0000b20000024a27 */ /* 0x000fea00078e00ff */
[----:B------:R-:W-:Y:S05]  /*6e10*/  @P4 SHF.R.U32.HI R0, RZ, c[0x0][0x2cc], R2 ;  /* 0x0000b300ff004a19 */ /* 0x000fea0000011602 */
[----:B------:R-:W-:Y:S08]  /*6e20*/  SHFL.IDX PT, R2, R0, 0x2, 0x1c1f ;  /* 0x005c1f0000027f89 */ /* 0x000ff000000e0000 */
[----:B----4-:R-:W-:Y:S08]  /*6e30*/  SHFL.IDX PT, R182, R0, RZ, 0x1c1f ;  /* 0x001c1fff00b67589 */ /* 0x010ff000000e0000 */
[----:B------:R-:W-:Y:S01]  /*6e40*/  SHFL.IDX PT, R183, R0, 0x3, 0x1c1f ;  /* 0x007c1f0000b77f89 */ /* 0x000fe200000e0000 */
[-C--:B-1----:R-:W-:Y:S07]  /*6e50*/  HMMA.16816.F32 R52, R204, R208.reuse, R52 ;  /* 0x000000d0cc34723c */ /* 0x082fee0000001834 */
[----:B------:R1:W2:Y:S01]  /*6e60*/  SHFL.IDX PT, R3, R0, 0x1, 0x1c1f ;  /* 0x003c1f0000037f89 */ /* 0x0002a200000e0000 */
[C---:B------:R-:W-:Y:S08]  /*6e70*/  HMMA.16816.F32 R56, R212.reuse, R208, R56 ;  /* 0x000000d0d438723c */ /* 0x040ff00000001838 */
[-C--:B------:R-:W-:Y:S01]  /*6e80*/  HMMA.16816.F32 R60, R212, R210.reuse, R60 ;  /* 0x000000d2d43c723c */ /* 0x080fe2000000183c */
[----:B------:R-:W-:Y:S07]  /*6e90*/  LDSM.16.M88.4 R212, [R238+0x2000] ;  /* 0x00200000eed4783b */ /* 0x000fee0000000200 */
[----:B------:R-:W-:Y:S01]  /*6ea0*/  HMMA.16816.F32 R64, R204, R210, R64 ;  /* 0x000000d2cc40723c */ /* 0x000fe20000001840 */
[----:B------:R-:W-:Y:S03]  /*6eb0*/  LDSM.16.M88.4 R204, [R238] ;  /* 0x00000000eecc783b */ /* 0x000fe60000000200 */
[----:B-1----:R-:W-:Y:S05]  /*6ec0*/  MOV R0, 0xffffffc0 ;  /* 0xffffffc000007802 */ /* 0x002fea0000000f00 */
[----:B------:R-:W1:Y:S03]  /*6ed0*/  LDSM.16.M88.4 R208, [R231] ;  /* 0x00000000e7d0783b */ /* 0x000e660000000200 */
[----:B------:R-:W-:Y:S05]  /*6ee0*/  IMAD R0, R216, R0, 0x1 ;  /* 0x00000001d8007424 */ /* 0x000fea00078e0200 */
[----:B------:R-:W-:Y:S02]  /*6ef0*/  IADD3 R0, R0, c[0x0][0x1d0], -R130 ;  /* 0x0000740000007a10 */ /* 0x000fe40007ffe882 */
[----:B------:R-:W3:Y:S02]  /*6f00*/  LDL R130, [R1+0x24] ;  /* 0x0000240001827983 */ /* 0x000ee40000100800 */
[----:B------:R-:W-:Y:S04]  /*6f10*/  IADD3 R0, R0, -c[0x0][0x168], RZ ;  /* 0x80005a0000007a10 */ /* 0x000fe80007ffe0ff */
[C---:B--2---:R-:W-:Y:S01]  /*6f20*/  IADD3 R3, R0.reuse, R3, RZ ;  /* 0x0000000300037210 */ /* 0x044fe20007ffe0ff */
[C---:B------:R-:W-:Y:S02]  /*6f30*/  IMAD.IADD R2, R0.reuse, 0x1, R2 ;  /* 0x0000000100027824 */ /* 0x040fe400078e0202 */
[C---:B------:R-:W-:Y:S01]  /*6f40*/  IMAD.IADD R182, R0.reuse, 0x1, R182 ;  /* 0x0000000100b67824 */ /* 0x040fe200078e02b6 */
[----:B------:R-:W-:Y:S02]  /*6f50*/  IADD3 R0, R0, R183, RZ ;  /* 0x000000b700007210 */ /* 0x000fe40007ffe0ff */
[C---:B------:R-:W-:Y:S02]  /*6f60*/  ISETP.GT.AND P0, PT, R3.reuse, 0x1, PT ;  /* 0x000000010300780c */ /* 0x040fe40003f04270 */
[C---:B------:R-:W-:Y:S02]  /*6f70*/  ISETP.GT.AND P3, PT, R182.reuse, RZ, PT ;  /* 0x000000ffb600720c */ /* 0x040fe40003f64270 */
[----:B------:R-:W-:Y:S02]  /*6f80*/  ISETP.GT.AND P2, PT, R182, 0x1, PT ;  /* 0x00000001b600780c */ /* 0x000fe40003f44270 */
[C---:B------:R-:W-:Y:S02]  /*6f90*/  ISETP.GT.AND P1, PT, R3.reuse, RZ, PT ;  /* 0x000000ff0300720c */ /* 0x040fe40003f24270 */
[----:B------:R-:W-:Y:S01]  /*6fa0*/  ISETP.GT.AND P5, PT, R3, 0x28, PT ;  /* 0x000000280300780c */ /* 0x000fe20003fa4270 */
        /* <DEDUP_REMOVED lines=102> */
[----:B------:R-:W1:Y:S01]  /*7610*/  LDSM.16.M88.4 R208, [R231+0x3800] ;  /* 0x00380000e7d0783b */ /* 0x000e620000000200 */
[----:B------:R-:W-:Y:S07]  /*7620*/  DEPBAR.LE SB0, 0x0 ;  /* 0x000080000000791a */ /* 0x000fee0000000000 */
[----:B------:R-:W-:Y:S11]  /*7630*/  BAR.SYNC.DEFER_BLOCKING 0x0 ;  /* 0x0000000000007b1d */ /* 0x000ff60000010000 */
[----:B------:R-:W-:Y:S04]  /*7640*/  @!UPT UIADD3 URZ, URZ, URZ, URZ ;  /* 0x0000003f3f3ff290 */ /* 0x000fe8000fffe03f */
[----:B------:R-:W-:Y:S02]  /*7650*/  FSEL R50, R50, -INF , P5 ;  /* 0xff80000032327808 */ /* 0x000fe40002800000 */
[----:B------:R-:W-:Y:S01]  /*7660*/  ISETP.GT.AND P5, PT, R182, 0x39, PT ;  /* 0x00000039b600780c */ /* 0x000fe20003fa4270 */
[-C--:B-1----:R-:W-:Y:S08]  /*7670*/  HMMA.16816.F32 R52, R204, R208.reuse, R52 ;  /* 0x000000d0cc34723c */ /* 0x082ff00000001834 */
[C---:B------:R-:W-:Y:S08]  /*7680*/  HMMA.16816.F32 R56, R212.reuse, R208, R56 ;  /* 0x000000d0d438723c */ /* 0x040ff00000001838 */
[-C--:B------:R-:W-:Y:S01]  /*7690*/  HMMA.16816.F32 R60, R212, R210.reuse, R60 ;  /* 0x000000d2d43c723c */ /* 0x080fe2000000183c */
[----:B------:R-:W2:Y:S06]  /*76a0*/  LDL.64 R212, [R1+0x28] ;  /* 0x0000280001d47983 */ /* 0x000eac0000100a00 */
[----:B------:R-:W-:Y:S01]  /*76b0*/  IADD3 R214, R216, -0x1, RZ ;  /* 0xffffffffd8d67810 */ /* 0x000fe20007ffe0ff */
[----:B------:R-:W-:Y:S07]  /*76c0*/  HMMA.16816.F32 R64, R204, R210, R64 ;  /* 0x000000d2cc40723c */ /* 0x000fee0000001840 */
[----:B------:R-:W-:Y:S02]  /*76d0*/  FSEL R204, R4, -INF , P3 ;  /* 0xff80000004cc7808 */ /* 0x000fe40001800000 */
[----:B------:R-:W-:Y:S03]  /*76e0*/  ISETP.GT.AND P3, PT, R2, RZ, PT ;  /* 0x000000ff0200720c */ /* 0x000fe60003f64270 */
[----:B------:R-:W-:Y:S02]  /*76f0*/  FSEL R205, R5, -INF , P2 ;  /* 0xff80000005cd7808 */ /* 0x000fe40001000000 */
[----:B------:R-:W-:Y:S02]  /*7700*/  FSEL R206, R7, -INF , P0 ;  /* 0xff80000007ce7808 */ /* 0x000fe40000000000 */
[----:B------:R-:W-:Y:S02]  /*7710*/  ISETP.GT.AND P0, PT, R0, 0x1, PT ;  /* 0x000000010000780c */ /* 0x000fe40003f04270 */
[----:B------:R-:W-:Y:S02]  /*7720*/  ISETP.GT.AND P2, PT, R2, 0x1, PT ;  /* 0x000000010200780c */ /* 0x000fe40003f44270 */
[----:B------:R-:W-:Y:S02]  /*7730*/  FSEL R209, R8, -INF , P3 ;  /* 0xff80000008d17808 */ /* 0x000fe40001800000 */
[----:B------:R-:W-:Y:S02]  /*7740*/  ISETP.GT.AND P3, PT, R2, 0x8, PT ;  /* 0x000000080200780c */ /* 0x000fe40003f64270 */
[----:B------:R-:W-:Y:S02]  /*7750*/  FSEL R210, R11, -INF , P0 ;  /* 0xff8000000bd27808 */ /* 0x000fe40000000000 */
[----:B------:R-:W-:Y:S02]  /*7760*/  FSEL R12, R12, -INF , P3 ;  /* 0xff8000000c0c7808 */ /* 0x000fe40001800000 */
[----:B------:R-:W-:Y:S02]  /*7770*/  FSEL R208, R9, -INF , P2 ;  /* 0xff80000009d07808 */ /* 0x000fe40001000000 */
[----:B------:R-:W-:Y:S02]  /*7780*/  ISETP.GT.AND P2, PT, R2, 0x9, PT ;  /* 0x000000090200780c */ /* 0x000fe40003f44270 */
[----:B------:R-:W-:Y:S02]  /*7790*/  ISETP.GT.AND P3, PT, R182, 0x8, PT ;  /* 0x00000008b600780c */ /* 0x000fe40003f64270 */
[----:B------:R-:W-:Y:S02]  /*77a0*/  ISETP.GT.AND P0, PT, R0, 0x9, PT ;  /* 0x000000090000780c */ /* 0x000fe40003f04270 */
        /* <DEDUP_REMOVED lines=10> */
[----:B------:R-:W-:Y:S02]  /*7850*/  FSEL R19, R19, -INF , P0 ;  /* 0xff80000013137808 */ /* 0x000fe40000000000 */
[----:B------:R-:W-:Y:S02]  /*7860*/  ISETP.GT.AND P0, PT, R3, 0x11, PT ;  /* 0x000000110300780c */ /* 0x000fe40003f04270 */
[----:B------:R-:W-:Y:S02]  /*7870*/  ISETP.GT.AND P3, PT, R2, 0x10, PT ;  /* 0x000000100200780c */ /* 0x000fe40003f64270 */
[----:B------:R-:W-:Y:S02]  /*7880*/  ISETP.GT.AND P1, PT, R0, RZ, PT ;  /* 0x000000ff0000720c */ /* 0x000fe40003f24270 */
[----:B------:R-:W-:Y:S02]  /*7890*/  FSEL R21, R21, -INF , P2 ;  /* 0xff80000015157808 */ /* 0x000fe40001000000 */
[----:B------:R-:W-:Y:S02]  /*78a0*/  FSEL R23, R23, -INF , P0 ;  /* 0xff80000017177808 */ /* 0x000fe40000000000 */
[----:B------:R-:W-:Y:S02]  /*78b0*/  FSEL R24, R24, -INF , P3 ;  /* 0xff80000018187808 */ /* 0x000fe40001800000 */
[----:B------:R-:W-:Y:S02]  /*78c0*/  FSEL R211, R10, -INF , P1 ;  /* 0xff8000000ad37808 */ /* 0x000fe40000800000 */
[----:B------:R-:W-:Y:S02]  /*78d0*/  ISETP.GT.AND P2, PT, R2, 0x11, PT ;  /* 0x000000110200780c */ /* 0x000fe40003f44270 */
[----:B------:R-:W-:Y:S02]  /*78e0*/  ISETP.GT.AND P0, PT, R0, 0x11, PT ;  /* 0x000000110000780c */ /* 0x000fe40003f04270 */
[----:B------:R-:W-:Y:S02]  /*78f0*/  ISETP.GT.AND P3, PT, R2, 0x18, PT ;  /* 0x000000180200780c */ /* 0x000fe40003f64270 */
[----:B------:R-:W-:Y:S02]  /*7900*/  ISETP.GT.AND P1, PT, R0, 0x8, PT ;  /* 0x000000080000780c */ /* 0x000fe40003f24270 */
        /* <DEDUP_REMOVED lines=11> */
[----:B------:R-:W-:Y:S02]  /*79c0*/  ISETP.GT.AND P1, PT, R3, 0x10, PT ;  /* 0x000000100300780c */ /* 0x000fe40003f24270 */
[----:B------:R-:W-:Y:S02]  /*79d0*/  FSEL R31, R31, -INF , P0 ;  /* 0xff8000001f1f7808 */ /* 0x000fe40000000000 */
[C---:B------:R-:W-:Y:S02]  /*79e0*/  ISETP.GT.AND P3, PT, R182.reuse, 0x20, PT ;  /* 0x00000020b600780c */ /* 0x040fe40003f64270 */
[----:B------:R-:W-:Y:S02]  /*79f0*/  ISETP.GT.AND P2, PT, R182, 0x19, PT ;  /* 0x00000019b600780c */ /* 0x000fe40003f44270 */
[----:B------:R-:W-:Y:S02]  /*7a00*/  ISETP.GT.AND P0, PT, R3, 0x19, PT ;  /* 0x000000190300780c */ /* 0x000fe40003f04270 */
[----:B------:R-:W-:Y:S02]  /*7a10*/  FSEL R22, R22, -INF , P1 ;  /* 0xff80000016167808 */ /* 0x000fe40000800000 */
[----:B------:R-:W-:Y:S02]  /*7a20*/  FSEL R36, R36, -INF , P3 ;  /* 0xff80000024247808 */ /* 0x000fe40001800000 */
[----:B------:R-:W-:Y:S02]  /*7a30*/  ISETP.GT.AND P1, PT, R0, 0x10, PT ;  /* 0x000000100000780c */ /* 0x000fe40003f24270 */
[----:B------:R-:W-:Y:S02]  /*7a40*/  FSEL R33, R33, -INF , P2 ;  /* 0xff80000021217808 */ /* 0x000fe40001000000 */
[----:B------:R-:W-:Y:S02]  /*7a50*/  FSEL R35, R35, -INF , P0 ;  /* 0xff80000023237808 */ /* 0x000fe40000000000 */
        /* <DEDUP_REMOVED lines=8> */
[----:B------:R-:W-:Y:S02]  /*7ae0*/  ISETP.GT.AND P3, PT, R2, 0x28, PT ;  /* 0x000000280200780c */ /* 0x000fe40003f64270 */
[C---:B------:R-:W-:Y:S02]  /*7af0*/  ISETP.GT.AND P1, PT, R0.reuse, 0x18, PT ;  /* 0x000000180000780c */ /* 0x040fe40003f24270 */
[----:B------:R-:W-:Y:S02]  /*7b00*/  ISETP.GT.AND P0, PT, R0, 0x21, PT ;  /* 0x000000210000780c */ /* 0x000fe40003f04270 */
[----:B------:R-:W-:Y:S02]  /*7b10*/  FSEL R30, R30, -INF , P1 ;  /* 0xff8000001e1e7808 */ /* 0x000fe40000800000 */
[----:B------:R-:W-:Y:S02]  /*7b20*/  ISETP.GT.AND P1, PT, R3, 0x18, PT ;  /* 0x000000180300780c */ /* 0x000fe40003f24270 */
[----:B------:R-:W-:Y:S02]  /*7b30*/  FSEL R41, R41, -INF , P2 ;  /* 0xff80000029297808 */ /* 0x000fe40001000000 */
[----:B------:R-:W-:Y:S02]  /*7b40*/  FSEL R43, R43, -INF , P0 ;  /* 0xff8000002b2b7808 */ /* 0x000fe40000000000 */
[----:B------:R-:W-:Y:S02]  /*7b50*/  ISETP.GT.AND P2, PT, R2, 0x29, PT ;  /* 0x000000290200780c */ /* 0x000fe40003f44270 */
[----:B------:R-:W-:Y:S02]  /*7b60*/  FSEL R44, R44, -INF , P3 ;  /* 0xff8000002c2c7808 */ /* 0x000fe40001800000 */
[----:B------:R-:W-:Y:S02]  /*7b70*/  ISETP.GT.AND P3, PT, R182, 0x28, PT ;  /* 0x00000028b600780c */ /* 0x000fe40003f64270 */
[----:B------:R-:W-:Y:S02]  /*7b80*/  ISETP.GT.AND P0, PT, R0, 0x29, PT ;  /* 0x000000290000780c */ /* 0x000fe40003f04270 */
[----:B------:R-:W-:Y:S02]  /*7b90*/  FSEL R45, R45, -INF , P2 ;  /* 0xff8000002d2d7808 */ /* 0x000fe40001000000 */
[----:B------:R-:W-:Y:S02]  /*7ba0*/  FSEL R34, R34, -INF , P1 ;  /* 0xff80000022227808 */ /* 0x000fe40000800000 */
[----:B------:R-:W-:Y:S02]  /*7bb0*/  ISETP.GT.AND P1, PT, R3, 0x20, PT ;  /* 0x000000200300780c */ /* 0x000fe40003f24270 */
[----:B------:R-:W-:Y:S02]  /*7bc0*/  FSEL R47, R47, -INF , P0 ;  /* 0xff8000002f2f7808 */ /* 0x000fe40000000000 */
[----:B------:R-:W-:Y:S02]  /*7bd0*/  ISETP.GT.AND P0, PT, R182, 0x29, PT ;  /* 0x00000029b600780c */ /* 0x000fe40003f04270 */
[----:B------:R-:W-:Y:S02]  /*7be0*/  FSEL R48, R48, -INF , P3 ;  /* 0xff80000030307808 */ /* 0x000fe40001800000 */
[C---:B------:R-:W-:Y:S02]  /*7bf0*/  ISETP.GT.AND P3, PT, R182.reuse, 0x31, PT ;  /* 0x00000031b600780c */ /* 0x040fe40003f64270 */
        /* <DEDUP_REMOVED lines=14> */
[C---:B------:R-:W-:Y:S02]  /*7ce0*/  ISETP.GT.AND P5, PT, R2.reuse, 0x38, PT ;  /* 0x000000380200780c */ /* 0x040fe40003fa4270 */
[----:B------:R-:W-:Y:S02]  /*7cf0*/  ISETP.GT.AND P2, PT, R2, 0x30, PT ;  /* 0x000000300200780c */ /* 0x000fe40003f44270 */
[----:B------:R-:W-:Y:S02]  /*7d00*/  FSEL R66, R66, -INF , P3 ;  /* 0xff80000042427808 */ /* 0x000fe40001800000 */
[----:B------:R-:W-:Y:S02]  /*7d10*/  ISETP.GT.AND P3, PT, R2, 0x39, PT ;  /* 0x000000390200780c */ /* 0x000fe40003f64270 */
[----:B------:R-:W-:Y:S02]  /*7d20*/  FMNMX.FTZ R2, R207, R181, !PT ;  /* 0x000000b5cf027209 */ /* 0x000fe40007810000 */
[----:B------:R-:W-:Y:S02]  /*7d30*/  ISETP.GT.AND P1, PT, R0, 0x28, PT ;  /* 0x000000280000780c */ /* 0x000fe40003f24270 */
[----:B------:R-:W-:Y:S02]  /*7d40*/  FMNMX.FTZ R185, R204, R180, !PT ;  /* 0x000000b4ccb97209 */ /* 0x000fe40007810000 */
        /* <DEDUP_REMOVED lines=8> */
[----:B------:R-:W-:Y:S02]  /*7dd0*/  FSEL R54, R54, -INF , P1 ;  /* 0xff80000036367808 */ /* 0x000fe40000800000 */
[----:B------:R-:W-:Y:S02]  /*7de0*/  FMNMX.FTZ R185, R16, R185, !PT ;  /* 0x000000b910b97209 */ /* 0x000fe40007810000 */
[----:B------:R-:W-:Y:S02]  /*7df0*/  FMNMX.FTZ R4, R211, R187, !PT ;  /* 0x000000bbd3047209 */ /* 0x000fe40007810000 */
        /* <DEDUP_REMOVED lines=43> */
[----:B------:R-:W-:Y:S02]  /*80b0*/  ISETP.GT.AND P1, PT, R0, 0x30, PT ;  /* 0x000000300000780c */ /* 0x000fe40003f24270 */
[----:B------:R-:W-:Y:S02]  /*80c0*/  FMNMX.FTZ R185, R53, R185, !PT ;  /* 0x000000b935b97209 */ /* 0x000fe40007810000 */
[----:B------:R-:W-:Y:S02]  /*80d0*/  FSEL R56, R56, -INF , P2 ;  /* 0xff80000038387808 */ /* 0x000fe40001000000 */
[----:B------:R-:W-:Y:S02]  /*80e0*/  FSEL R58, R58, -INF , P1 ;  /* 0xff8000003a3a7808 */ /* 0x000fe40000800000 */
[C---:B------:R-:W-:Y:S02]  /*80f0*/  ISETP.GT.AND P2, PT, R0.reuse, 0x31, PT ;  /* 0x000000310000780c */ /* 0x040fe40003f44270 */
[C---:B------:R-:W-:Y:S02]  /*8100*/  ISETP.GT.AND P1, PT, R0.reuse, 0x38, PT ;  /* 0x000000380000780c */ /* 0x040fe40003f24270 */
[----:B------:R-:W-:Y:S02]  /*8110*/  FSEL R57, R57, -INF , P0 ;  /* 0xff80000039397808 */ /* 0x000fe40000000000 */
[----:B------:R-:W-:Y:S02]  /*8120*/  ISETP.GT.AND P0, PT, R0, 0x39, PT ;  /* 0x000000390000780c */ /* 0x000fe40003f04270 */
[----:B------:R-:W-:Y:S02]  /*8130*/  FMNMX.FTZ R0, R45, R2, !PT ;  /* 0x000000022d007209 */ /* 0x000fe40007810000 */
[----:B------:R-:W-:Y:S02]  /*8140*/  FMNMX.FTZ R2, R47, R3, !PT ;  /* 0x000000032f027209 */ /* 0x000fe40007810000 */
[----:B------:R-:W-:Y:S02]  /*8150*/  FSEL R59, R59, -INF , P2 ;  /* 0xff8000003b3b7808 */ /* 0x000fe40001000000 */
[----:B------:R-:W-:Y:S02]  /*8160*/  FMNMX.FTZ R185, R64, R185, !PT ;  /* 0x000000b940b97209 */ /* 0x000fe40007810000 */
[----:B------:R-:W-:Y:S02]  /*8170*/  FMNMX.FTZ R0, R56, R0, !PT ;  /* 0x0000000038007209 */ /* 0x000fe40007810000 */
[----:B------:R-:W-:Y:S02]  /*8180*/  FMNMX.FTZ R2, R58, R2, !PT ;  /* 0x000000023a027209 */ /* 0x000fe40007810000 */
[----:B------:R-:W-:Y:S02]  /*8190*/  FSEL R60, R60, -INF , P5 ;  /* 0xff8000003c3c7808 */ /* 0x000fe40002800000 */
[----:B------:R-:W-:Y:S02]  /*81a0*/  FSEL R62, R62, -INF , P1 ;  /* 0xff8000003e3e7808 */ /* 0x000fe40000800000 */
[----:B------:R-:W-:Y:S02]  /*81b0*/  FMNMX.FTZ R0, R57, R0, !PT ;  /* 0x0000000039007209 */ /* 0x000fe40007810000 */
[----:B------:R-:W-:Y:S02]  /*81c0*/  FMNMX.FTZ R2, R59, R2, !PT ;  /* 0x000000023b027209 */ /* 0x000fe40007810000 */
[----:B------:R-:W-:Y:S02]  /*81d0*/  FMNMX.FTZ R185, R65, R185, !PT ;  /* 0x000000b941b97209 */ /* 0x000fe40007810000 */
[----:B------:R-:W-:Y:S02]  /*81e0*/  FSEL R6, R63, -INF , P0 ;  /* 0xff8000003f067808 */ /* 0x000fe40000000000 */
[----:B------:R-:W-:Y:S01]  /*81f0*/  FMNMX.FTZ R3, R60, R0, !PT ;  /* 0x000000003c037209 */ /* 0x000fe20007810000 */
[----:B------:R-:W1:Y:S01]  /*8200*/  SHFL.BFLY PT, R4, R185, 0x2, 0x1f ;  /* 0x0c401f00b9047f89 */ /* 0x000e6200000e0000 */
[----:B------:R-:W-:Y:S02]  /*8210*/  FMNMX.FTZ R0, R62, R2, !PT ;  /* 0x000000023e007209 */ /* 0x000fe40007810000 */
[----:B------:R-:W-:Y:S02]  /*8220*/  FSEL R61, R61, -INF , P3 ;  /* 0xff8000003d3d7808 */ /* 0x000fe40001800000 */
[----:B------:R-:W-:Y:S02]  /*8230*/  FMNMX.FTZ R0, R6, R0, !PT ;  /* 0x0000000006007209 */ /* 0x000fe40007810000 */
[----:B------:R-:W-:Y:S02]  /*8240*/  FMNMX.FTZ R184, R66, R184, !PT ;  /* 0x000000b842b87209 */ /* 0x000fe40007810000 */
[----:B------:R-:W-:Y:S01]  /*8250*/  FMNMX.FTZ R3, R61, R3, !PT ;  /* 0x000000033d037209 */ /* 0x000fe20007810000 */
[----:B------:R-:W4:Y:S01]  /*8260*/  SHFL.BFLY PT, R2, R0, 0x2, 0x1f ;  /* 0x0c401f0000027f89 */ /* 0x000f2200000e0000 */
[----:B------:R-:W-:Y:S02]  /*8270*/  FMNMX.FTZ R184, R67, R184, !PT ;  /* 0x000000b843b87209 */ /* 0x000fe40007810000 */
[----:B------:R-:W-:Y:S05]  /*8280*/  ISETP.GE.AND P5, PT, R216, 0x1, PT ;  /* 0x00000001d800780c */ /* 0x000fea0003fa6270 */
[----:B------:R-:W2:Y:S01]  /*8290*/  SHFL.BFLY PT, R183, R3, 0x2, 0x1f ;  /* 0x0c401f0003b77f89 */ /* 0x000ea200000e0000 */
[----:B-1----:R-:W-:Y:S07]  /*82a0*/  FMNMX.FTZ R185, R185, R4, !PT ;  /* 0x00000004b9b97209 */ /* 0x002fee0007810000 */
[----:B------:R-:W1:Y:S01]  /*82b0*/  SHFL.BFLY PT, R5, R184, 0x2, 0x1f ;  /* 0x0c401f00b8057f89 */ /* 0x000e6200000e0000 */
[----:B------:R-:W-:Y:S01]  /*82c0*/  @P5 IMAD.WIDE.U32 R8, R214, c[0x0][0x1e0], RZ ;  /* 0x00007800d6085a25 */ /* 0x000fe200078e00ff */
[----:B------:R-:W-:Y:S04]  /*82d0*/  @P5 ISETP.GE.AND P3, PT, R218, c[0x0][0x1d4], PT ;  /* 0x00007500da005a0c */ /* 0x000fe80003f66270 */
[----:B------:R-:W-:Y:S02]  /*82e0*/  @P5 SHF.L.U32 R7, R8, 0x6, RZ ;  /* 0x0000000608075819 */ /* 0x000fe400000006ff */
[----:B------:R-:W3:Y:S01]  /*82f0*/  SHFL.BFLY PT, R4, R185, 0x1, 0x1f ;  /* 0x0c201f00b9047f89 */ /* 0x000ee200000e0000 */
[----:B----4-:R-:W-:Y:S02]  /*8300*/  FMNMX.FTZ R0, R0, R2, !PT ;  /* 0x0000000200007209 */ /* 0x010fe40007810000 */
[----:B------:R-:W-:Y:S02]  /*8310*/  @P5 SHF.R.S32.HI R2, RZ, 0x1f, R214 ;  /* 0x0000001fff025819 */ /* 0x000fe400000114d6 */
[----:B--2---:R-:W-:Y:S03]  /*8320*/  FMNMX.FTZ R183, R3, R183, !PT ;  /* 0x000000b703b77209 */ /* 0x004fe60007810000 */
[----:B------:R-:W-:Y:S01]  /*8330*/  @P5 IMAD R2, R2, c[0x0][0x1e0], RZ ;  /* 0x0000780002025a24 */ /* 0x000fe200078e02ff */
[----:B------:R-:W2:Y:S03]  /*8340*/  SHFL.BFLY PT, R3, R0, 0x1, 0x1f ;  /* 0x0c201f0000037f89 */ /* 0x000ea600000e0000 */
[----:B------:R-:W-:Y:S01]  /*8350*/  @P5 IMAD R2, R214, c[0x0][0x1e4], R2 ;  /* 0x00007900d6025a24 */ /* 0x000fe200078e0202 */
[----:B-1----:R-:W-:Y:S03]  /*8360*/  FMNMX.FTZ R184, R184, R5, !PT ;  /* 0x00000005b8b87209 */ /* 0x002fe60007810000 */
[----:B------:R-:W-:Y:S01]  /*8370*/  @P5 IMAD.IADD R2, R9, 0x1, R2 ;  /* 0x0000000109025824 */ /* 0x000fe200078e0202 */
[----:B------:R-:W1:Y:S01]  /*8380*/  SHFL.BFLY PT, R10, R183, 0x1, 0x1f ;  /* 0x0c201f00b70a7f89 */ /* 0x000e6200000e0000 */
[----:B---3--:R-:W-:Y:S07]  /*8390*/  FMNMX.FTZ R185, R185, R4, !PT ;  /* 0x00000004b9b97209 */ /* 0x008fee0007810000 */
[----:B------:R-:W3:Y:S01]  /*83a0*/  SHFL.BFLY PT, R5, R184, 0x1, 0x1f ;  /* 0x0c201f00b8057f89 */ /* 0x000ee200000e0000 */
[----:B------:R-:W-:Y:S02]  /*83b0*/  @P5 SHF.L.U64.HI R4, R8, 0x6, R2 ;  /* 0x0000000608045819 */ /* 0x000fe40000010202 */
[C---:B------:R-:W-:Y:S04]  /*83c0*/  FSETP.NEU.FTZ.AND P2, PT, R185.reuse, -INF , PT ;  /* 0xff800000b900780b */ /* 0x040fe80003f5d000 */
[----:B------:R-:W-:Y:S02]  /*83d0*/  FSEL R2, R185, RZ, P2 ;  /* 0x000000ffb9027208 */ /* 0x000fe40001000000 */
[----:B--2---:R-:W-:Y:S02]  /*83e0*/  FMNMX.FTZ R182, R0, R3, !PT ;  /* 0x0000000300b67209 */ /* 0x004fe40007810000 */
[----:B------:R-:W-:Y:S04]  /*83f0*/  @P5 IADD3 R0, P1, R7, R212, RZ ;  /* 0x000000d407005210 */ /* 0x000fe80007f3e0ff */
[----:B------:R-:W-:Y:S02]  /*8400*/  @P5 LEA R8, P0, R0, c[0x0][0x1c8], 0x1 ;  /* 0x0000720000085a11 */ /* 0x000fe400078008ff */
[----:B-1----:R-:W-:Y:S02]  /*8410*/  FMNMX.FTZ R183, R183, R10, !PT ;  /* 0x0000000ab7b77209 */ /* 0x002fe40007810000 */
[----:B---3--:R-:W-:Y:S01]  /*8420*/  FMNMX.FTZ R184, R184, R5, !PT ;  /* 0x00000005b8b87209 */ /* 0x008fe20007810000 */
[----:B------:R-:W-:Y:S02]  /*8430*/  FADD.FTZ R5, -R2, R180 ;  /* 0x000000b402057221 */ /* 0x000fe40000010100 */
[----:B------:R-:W-:Y:S05]  /*8440*/  @P5 IMAD.X R2, R4, 0x1, R130, P1 ;  /* 0x0000000104025824 */ /* 0x000fea00008e0682 */
        /* <DEDUP_REMOVED lines=17> */
[----:B--2---:R-:W-:Y:S02]  /*8560*/  FMUL.FTZ R11, R185, c[0x0][0x2d0] ;  /* 0x0000b400b90b7a20 */ /* 0x004fe40000410000 */
[----:B------:R-:W-:Y:S03]  /*8570*/  FMUL.FTZ R10, R184, c[0x0][0x2d0] ;  /* 0x0000b400b80a7a20 */ /* 0x000fe60000410000 */
[----:B------:R-:W-:Y:S02]  /*8580*/  FSEL R11, R11, RZ, P2 ;  /* 0x000000ff0b0b7208 */ /* 0x000fe40001000000 */
[----:B-1----:R-:W-:Y:S02]  /*8590*/  @P5 IADD3 R8, P2, R8, R2, RZ ;  /* 0x0000000208085210 */ /* 0x002fe40007f5e0ff */
[----:B------:R-:W-:Y:S01]  /*85a0*/  FSEL R10, R10, RZ, P1 ;  /* 0x000000ff0a0a7208 */ /* 0x000fe20000800000 */
[----:B------:R-:W-:Y:S02]  /*85b0*/  FFMA.FTZ R7, R204, c[0x0][0x2d0], -R11 ;  /* 0x0000b400cc077a23 */ /* 0x000fe4000001080b */
[----:B------:R-:W-:Y:S02]  /*85c0*/  @P5 IMAD.X R9, R0, 0x1, R9, P2 ;  /* 0x0000000100095824 */ /* 0x000fe400010e0609 */
[----:B------:R1:W-:Y:S01]  /*85d0*/  MUFU.EX2 R213, R7 ;  /* 0x0000000700d57308 */ /* 0x0003e20000000800 */
[--C-:B------:R-:W-:Y:S01]  /*85e0*/  FFMA.FTZ R252, R33, c[0x0][0x2d0], -R11.reuse ;  /* 0x0000b40021fc7a23 */ /* 0x100fe2000001080b */
[----:B------:R-:W-:Y:S01]  /*85f0*/  MOV R33, R214 ;  /* 0x000000d600217202 */ /* 0x000fe20000000f00 */
[----:B------:R2:W-:Y:S01]  /*8600*/  @P5 LDGSTS.E.BYPASS.LTC128B.128 [R248+0x4900], [R8.64], !P3 ;  /* 0x0490000008f85fae */ /* 0x0005e2000d901d46 */
[--C-:B------:R-:W-:Y:S02]  /*8610*/  FFMA.FTZ R244, R64, c[0x0][0x2d0], -R11.reuse ;  /* 0x0000b40040f47a23 */ /* 0x100fe4000001080b */
[--C-:B------:R-:W-:Y:S02]  /*8620*/  FFMA.FTZ R63, R20, c[0x0][0x2d0], -R11.reuse ;  /* 0x0000b400143f7a23 */ /* 0x100fe4000001080b */
[--C-:B------:R-:W-:Y:S02]  /*8630*/  FFMA.FTZ R130, R21, c[0x0][0x2d0], -R11.reuse ;  /* 0x0000b40015827a23 */ /* 0x100fe4000001080b */
[--C-:B------:R-:W-:Y:S01]  /*8640*/  FFMA.FTZ R250, R22, c[0x0][0x2d0], -R10.reuse ;  /* 0x0000b40016fa7a23 */ /* 0x100fe2000001080a */
[----:B------:R2:W-:Y:S01]  /*8650*/  @P5 LDGSTS.E.BYPASS.LTC128B.128 [R248+0x6900], [R8.64+0x80], !P6 ;  /* 0x0690008008f85fae */ /* 0x0005e2000f101d46 */
[--C-:B------:R-:W-:Y:S02]  /*8660*/  FFMA.FTZ R249, R23, c[0x0][0x2d0], -R10.reuse ;  /* 0x0000b40017f97a23 */ /* 0x100fe4000001080a */
[--C-:B------:R-:W-:Y:S02]  /*8670*/  FFMA.FTZ R228, R36, c[0x0][0x2d0], -R11.reuse ;  /* 0x0000b40024e47a23 */ /* 0x100fe4000001080b */
[--C-:B------:R-:W-:Y:S02]  /*8680*/  FFMA.FTZ R36, R49, c[0x0][0x2d0], -R11.reuse ;  /* 0x0000b40031247a23 */ /* 0x100fe4000001080b */
[--C-:B------:R-:W-:Y:S02]  /*8690*/  FFMA.FTZ R39, R39, c[0x0][0x2d0], -R10.reuse ;  /* 0x0000b40027277a23 */ /* 0x100fe4000001080a */
[--C-:B------:R-:W-:Y:S02]  /*86a0*/  FFMA.FTZ R131, R32, c[0x0][0x2d0], -R11.reuse ;  /* 0x0000b40020837a23 */ /* 0x100fe4000001080b */
[--C-:B------:R-:W-:Y:S02]  /*86b0*/  FFMA.FTZ R32, R38, c[0x0][0x2d0], -R10.reuse ;  /* 0x0000b40026207a23 */ /* 0x100fe4000001080a */
[--C-:B-1----:R-:W-:Y:S02]  /*86c0*/  FFMA.FTZ R7, R205, c[0x0][0x2d0], -R11.reuse ;  /* 0x0000b400cd077a23 */ /* 0x102fe4000001080b */
[--C-:B------:R-:W-:Y:S02]  /*86d0*/  FFMA.FTZ R54, R54, c[0x0][0x2d0], -R10.reuse ;  /* 0x0000b40036367a23 */ /* 0x100fe4000001080a */
[----:B------:R1:W3:Y:S01]  /*86e0*/  MUFU.EX2 R220, R7 ;  /* 0x0000000700dc7308 */ /* 0x0002e20000000800 */
[--C-:B------:R-:W-:Y:S02]  /*86f0*/  FFMA.FTZ R55, R55, c[0x0][0x2d0], -R10.reuse ;  /* 0x0000b40037377a23 */ /* 0x100fe4000001080a */
[--C-:B------:R-:W-:Y:S02]  /*8700*/  FFMA.FTZ R48, R48, c[0x0][0x2d0], -R11.reuse ;  /* 0x0000b40030307a23 */ /* 0x100fe4000001080b */
[--C-:B------:R-:W-:Y:S02]  /*8710*/  FFMA.FTZ R251, R34, c[0x0][0x2d0], -R10.reuse ;  /* 0x0000b40022fb7a23 */ /* 0x100fe4000001080a */
[--C-:B------:R-:W-:Y:S02]  /*8720*/  FFMA.FTZ R65, R65, c[0x0][0x2d0], -R11.reuse ;  /* 0x0000b40041417a23 */ /* 0x100fe4000001080b */
[--C-:B------:R-:W-:Y:S01]  /*8730*/  FFMA.FTZ R49, R35, c[0x0][0x2d0], -R10.reuse ;  /* 0x0000b40023317a23 */ /* 0x100fe2000001080a */
[----:B--2---:R-:W-:Y:S01]  /*8740*/  @P5 IADD3 R8, P2, R8, R2, RZ ;  /* 0x0000000208085210 */ /* 0x004fe20007f5e0ff */
[--C-:B------:R-:W-:Y:S02]  /*8750*/  FFMA.FTZ R50, R50, c[0x0][0x2d0], -R10.reuse ;  /* 0x0000b40032327a23 */ /* 0x100fe4000001080a */
[--C-:B------:R-:W-:Y:S01]  /*8760*/  FFMA.FTZ R51, R51, c[0x0][0x2d0], -R10.reuse ;  /* 0x0000b40033337a23 */ /* 0x100fe2000001080a */
[----:B------:R-:W-:Y:S01]  /*8770*/  @P5 IADD3.X R9, R9, R0, RZ, P2, !PT ;  /* 0x0000000009095210 */ /* 0x000fe200017fe4ff */
[--C-:B------:R-:W-:Y:S02]  /*8780*/  FFMA.FTZ R66, R66, c[0x0][0x2d0], -R10.reuse ;  /* 0x0000b40042427a23 */ /* 0x100fe4000001080a */
[--C-:B------:R-:W-:Y:S02]  /*8790*/  FFMA.FTZ R67, R67, c[0x0][0x2d0], -R10.reuse ;  /* 0x0000b40043437a23 */ /* 0x100fe4000001080a */
[----:B------:R2:W-:Y:S01]  /*87a0*/  @P5 LDGSTS.E.BYPASS.LTC128B.128 [R248+0x5100], [R8.64], !P3 ;  /* 0x0510000008f85fae */ /* 0x0005e2000d901d46 */
[--C-:B-1----:R-:W-:Y:S01]  /*87b0*/  FFMA.FTZ R7, R16, c[0x0][0x2d0], -R11.reuse ;  /* 0x0000b40010077a23 */ /* 0x102fe2000001080b */
[----:B---3--:R-:W-:Y:S06]  /*87c0*/  F2FP.PACK_AB R204, R220, R213 ;  /* 0x000000d5dccc723e */ /* 0x008fec00000000ff */
[----:B------:R2:W-:Y:S01]  /*87d0*/  @P5 LDGSTS.E.BYPASS.LTC128B.128 [R248+0x7100], [R8.64+0x80], !P6 ;  /* 0x0710008008f85fae */ /* 0x0005e2000f101d46 */
[----:B------:R1:W-:Y:S02]  /*87e0*/  MUFU.EX2 R222, R7 ;  /* 0x0000000700de7308 */ /* 0x0003e40000000800 */
[----:B-1----:R-:W-:Y:S01]  /*87f0*/  FFMA.FTZ R7, R17, c[0x0][0x2d0], -R11 ;  /* 0x0000b40011077a23 */ /* 0x002fe2000001080b */
[----:B--2---:R-:W-:Y:S01]  /*8800*/  @P5 IADD3 R8, P1, R8, R2, RZ ;  /* 0x0000000208085210 */ /* 0x004fe20007f3e0ff */
[----:B------:R-:W-:Y:S06]  /*8810*/  FFMA.FTZ R2, R19, c[0x0][0x2d0], -R10 ;  /* 0x0000b40013027a23 */ /* 0x000fec000001080a */
[----:B------:R1:W2:Y:S01]  /*8820*/  MUFU.EX2 R227, R7 ;  /* 0x0000000700e37308 */ /* 0x0002a20000000800 */
[----:B------:R-:W-:Y:S01]  /*8830*/  @P5 IMAD.X R9, R9, 0x1, R0, P1 ;  /* 0x0000000109095824 */ /* 0x000fe200008e0600 */
[C---:B------:R-:W-:Y:S04]  /*8840*/  FSETP.NEU.FTZ.AND P1, PT, R182.reuse, -INF , PT ;  /* 0xff800000b600780b */ /* 0x040fe80003f3d000 */
[----:B------:R-:W-:Y:S01]  /*8850*/  FSEL R0, R182, RZ, P1 ;  /* 0x000000ffb6007208 */ /* 0x000fe20000800000 */
[----:B------:R3:W-:Y:S03]  /*8860*/  @P5 LDGSTS.E.BYPASS.LTC128B.128 [R248+0x5900], [R8.64], !P3 ;  /* 0x0590000008f85fae */ /* 0x0007e6000d901d46 */
[----:B------:R4:W-:Y:S05]  /*8870*/  MUFU.EX2 R221, R2 ;  /* 0x0000000200dd7308 */ /* 0x0009ea0000000800 */
[----:B------:R3:W-:Y:S01]  /*8880*/  @P5 LDGSTS.E.BYPASS.LTC128B.128 [R248+0x7900], [R8.64+0x80], !P6 ;  /* 0x0790008008f85fae */ /* 0x0007e2000f101d46 */
[--C-:B-1----:R-:W-:Y:S07]  /*8890*/  FFMA.FTZ R7, R207, c[0x0][0x2d0], -R10.reuse ;  /* 0x0000b400cf077a23 */ /* 0x102fee000001080a */
[----:B------:R-:W1:Y:S01]  /*88a0*/  LDSM.16.MT88.4 R20, [R229] ;  /* 0x00000000e514783b */ /* 0x000e620000004200 */
[----:B------:R2:W-:Y:S07]  /*88b0*/  MUFU.EX2 R212, R7 ;  /* 0x0000000700d47308 */ /* 0x0005ee0000000800 */
[----:B------:R-:W0:Y:S01]  /*88c0*/  LDGDEPBAR ;  /* 0x00000000000079af */ /* 0x000e220000000000 */
[----:B----4-:R-:W-:Y:S02]  /*88d0*/  FADD.FTZ R2, -R0, R187 ;  /* 0x000000bb00027221 */ /* 0x010fe40000010100 */
[----:B---3--:R-:W-:Y:S02]  /*88e0*/  FFMA.FTZ R9, R52, c[0x0][0x2d0], -R11 ;  /* 0x0000b40034097a23 */ /* 0x008fe4000001080b */
[--C-:B--2---:R-:W-:Y:S01]  /*88f0*/  FFMA.FTZ R7, R206, c[0x0][0x2d0], -R10.reuse ;  /* 0x0000b400ce077a23 */ /* 0x104fe2000001080a */
[----:B------:R-:W-:Y:S03]  /*8900*/  F2FP.PACK_AB R206, R227, R222 ;  /* 0x000000dee3ce723e */ /* 0x000fe600000000ff */
[----:B------:R2:W3:Y:S02]  /*8910*/  MUFU.EX2 R218, R7 ;  /* 0x0000000700da7308 */ /* 0x0004e40000000800 */
[----:B--2---:R-:W-:Y:S01]  /*8920*/  FFMA.FTZ R7, R18, c[0x0][0x2d0], -R10 ;  /* 0x0000b40012077a23 */ /* 0x004fe2000001080a */
[----:B---3--:R-:W-:Y:S07]  /*8930*/  F2FP.PACK_AB R205, R218, R212 ;  /* 0x000000d4dacd723e */ /* 0x008fee00000000ff */
[----:B------:R2:W3:Y:S02]  /*8940*/  MUFU.EX2 R219, R7 ;  /* 0x0000000700db7308 */ /* 0x0004e40000000800 */
[----:B--2---:R-:W-:Y:S01]  /*8950*/  FMUL.FTZ R7, R183, c[0x0][0x2d0] ;  /* 0x0000b400b7077a20 */ /* 0x004fe20000410000 */
[----:B---3--:R-:W-:Y:S04]  /*8960*/  F2FP.PACK_AB R207, R221, R219 ;  /* 0x000000dbddcf723e */ /* 0x008fe800000000ff */
[----:B------:R-:W-:Y:S05]  /*8970*/  FSEL R7, R7, RZ, P0 ;  /* 0x000000ff07077208 */ /* 0x000fea0000000000 */
[--C-:B------:R-:W-:Y:S02]  /*8980*/  FFMA.FTZ R0, R208, c[0x0][0x2d0], -R7.reuse ;  /* 0x0000b400d0007a23 */ /* 0x100fe40000010807 */
[--C-:B------:R-:W-:Y:S02]  /*8990*/  FFMA.FTZ R8, R209, c[0x0][0x2d0], -R7.reuse ;  /* 0x0000b400d1087a23 */ /* 0x100fe40000010807 */
[----:B------:R2:W-:Y:S01]  /*89a0*/  MUFU.EX2 R215, R0 ;  /* 0x0000000000d77308 */ /* 0x0005e20000000800 */
        /* <DEDUP_REMOVED lines=10> */
[--C-:B------:R-:W-:Y:S02]  /*8a50*/  FFMA.FTZ R57, R57, c[0x0][0x2d0], -R7.reuse ;  /* 0x0000b40039397a23 */ /* 0x100fe40000010807 */
[--C-:B------:R-:W-:Y:S02]  /*8a60*/  FFMA.FTZ R60, R60, c[0x0][0x2d0], -R7.reuse ;  /* 0x0000b4003c3c7a23 */ /* 0x100fe40000010807 */
[--C-:B------:R-:W-:Y:S02]  /*8a70*/  FFMA.FTZ R61, R61, c[0x0][0x2d0], -R7.reuse ;  /* 0x0000b4003d3d7a23 */ /* 0x100fe40000010807 */
[----:B--2---:R-:W-:Y:S04]  /*8a80*/  FFMA.FTZ R0, R12, c[0x0][0x2d0], -R7 ;  /* 0x0000b4000c007a23 */ /* 0x004fe80000010807 */
[----:B------:R2:W-:Y:S01]  /*8a90*/  MUFU.EX2 R214, R0 ;  /* 0x0000000000d67308 */ /* 0x0005e20000000800 */
[--C-:B---3--:R-:W-:Y:S02]  /*8aa0*/  FFMA.FTZ R8, R37, c[0x0][0x2d0], -R11.reuse ;  /* 0x0000b40025087a23 */ /* 0x108fe4000001080b */
[----:B------:R-:W-:Y:S03]  /*8ab0*/  IMAD.MOV.U32 R37, RZ, RZ, R216 ;  /* 0x000000ffff257224 */ /* 0x000fe600078e00d8 */
[----:B------:R-:W-:Y:S01]  /*8ac0*/  MOV R52, R8 ;  /* 0x0000000800347202 */ /* 0x000fe20000000f00 */
[----:B------:R-:W-:Y:S02]  /*8ad0*/  FFMA.FTZ R8, R53, c[0x0][0x2d0], -R11 ;  /* 0x0000b40035087a23 */ /* 0x000fe4000001080b */
[----:B------:R-:W-:Y:S03]  /*8ae0*/  IMAD.MOV.U32 R53, RZ, RZ, R9 ;  /* 0x000000ffff357224 */ /* 0x000fe600078e0009 */
[----:B------:R-:W-:Y:S01]  /*8af0*/  MOV R64, R8 ;  /* 0x0000000800407202 */ /* 0x000fe20000000f00 */
[----:B------:R-:W-:Y:S05]  /*8b00*/  FMUL.FTZ R8, R182, c[0x0][0x2d0] ;  /* 0x0000b400b6087a20 */ /* 0x000fea0000410000 */
[----:B------:R-:W-:Y:S01]  /*8b10*/  FSEL R8, R8, RZ, P1 ;  /* 0x000000ff08087208 */ /* 0x000fe20000800000 */
[----:B--2---:R-:W-:Y:S04]  /*8b20*/  FFMA.FTZ R0, R13, c[0x0][0x2d0], -R7 ;  /* 0x0000b4000d007a23 */ /* 0x004fe80000010807 */
[--C-:B------:R-:W-:Y:S01]  /*8b30*/  FFMA.FTZ R7, R210, c[0x0][0x2d0], -R8.reuse ;  /* 0x0000b400d2077a23 */ /* 0x100fe20000010808 */
[----:B------:R2:W-:Y:S01]  /*8b40*/  MUFU.EX2 R245, R0 ;  /* 0x0000000000f57308 */ /* 0x0005e20000000800 */
        /* <DEDUP_REMOVED lines=14> */
[----:B--2---:R-:W-:Y:S02]  /*8c30*/  FMUL.FTZ R0, R5, c[0x0][0x2d0] ;  /* 0x0000b40005007a20 */ /* 0x004fe40000410000 */
[--C-:B------:R-:W-:Y:S02]  /*8c40*/  FFMA.FTZ R5, R14, c[0x0][0x2d0], -R8.reuse ;  /* 0x0000b4000e057a23 */ /* 0x100fe40000010808 */
[--C-:B------:R-:W-:Y:S01]  /*8c50*/  FFMA.FTZ R58, R58, c[0x0][0x2d0], -R8.reuse ;  /* 0x0000b4003a3a7a23 */ /* 0x100fe20000010808 */
[----:B------:R2:W3:Y:S10]  /*8c60*/  MUFU.EX2 R181, R0 ;  /* 0x0000000000b57308 */ /* 0x0004f40000000800 */
[----:B------:R4:W-:Y:S01]  /*8c70*/  MUFU.EX2 R209, R5 ;  /* 0x0000000500d17308 */ /* 0x0009e20000000800 */
[----:B--2---:R-:W-:Y:S02]  /*8c80*/  FMUL.FTZ R0, R4, c[0x0][0x2d0] ;  /* 0x0000b40004007a20 */ /* 0x004fe40000410000 */
[----:B------:R-:W-:Y:S07]  /*8c90*/  FFMA.FTZ R4, R15, c[0x0][0x2d0], -R8 ;  /* 0x0000b4000f047a23 */ /* 0x000fee0000010808 */
[----:B------:R2:W1:Y:S01]  /*8ca0*/  MUFU.EX2 R180, R0 ;  /* 0x0000000000b47308 */ /* 0x0004620000000800 */
[C---:B---3--:R-:W-:Y:S02]  /*8cb0*/  FMUL.FTZ R16, R181.reuse, R200 ;  /* 0x000000c8b5107220 */ /* 0x048fe40000410000 */
[C---:B------:R-:W-:Y:S01]  /*8cc0*/  FMUL.FTZ R17, R181.reuse, R201 ;  /* 0x000000c9b5117220 */ /* 0x040fe20000410000 */
[----:B------:R-:W-:Y:S01]  /*8cd0*/  MOV R201, R60 ;  /* 0x0000003c00c97202 */ /* 0x000fe20000000f00 */
[----:B------:R-:W-:Y:S02]  /*8ce0*/  IMAD.MOV.U32 R200, RZ, RZ, R58 ;  /* 0x000000ffffc87224 */ /* 0x000fe400078e003a */
[C---:B----4-:R-:W-:Y:S02]  /*8cf0*/  FMUL.FTZ R5, R181.reuse, R193 ;  /* 0x000000c1b5057220 */ /* 0x050fe40000410000 */
[----:B------:R-:W-:Y:S01]  /*8d00*/  IMAD.MOV.U32 R193, RZ, RZ, R41 ;  /* 0x000000ffffc17224 */ /* 0x000fe200078e0029 */
[----:B------:R3:W-:Y:S01]  /*8d10*/  MUFU.EX2 R247, R4 ;  /* 0x0000000400f77308 */ /* 0x0007e20000000800 */
[C---:B------:R-:W-:Y:S02]  /*8d20*/  FMUL.FTZ R68, R181.reuse, R68 ;  /* 0x00000044b5447220 */ /* 0x040fe40000410000 */
[C---:B------:R-:W-:Y:S02]  /*8d30*/  FMUL.FTZ R69, R181.reuse, R69 ;  /* 0x00000045b5457220 */ /* 0x040fe40000410000 */
[C---:B------:R-:W-:Y:S02]  /*8d40*/  FMUL.FTZ R80, R181.reuse, R80 ;  /* 0x00000050b5507220 */ /* 0x040fe40000410000 */
[C---:B------:R-:W-:Y:S02]  /*8d50*/  FMUL.FTZ R81, R181.reuse, R81 ;  /* 0x00000051b5517220 */ /* 0x040fe40000410000 */
[C---:B------:R-:W-:Y:S01]  /*8d60*/  FMUL.FTZ R84, R181.reuse, R84 ;  /* 0x00000054b5547220 */ /* 0x040fe20000410000 */
[----:B------:R-:W-:Y:S01]  /*8d70*/  MUFU.EX2 R193, R193 ;  /* 0x000000c100c17308 */ /* 0x000fe20000000800 */
[C---:B------:R-:W-:Y:S02]  /*8d80*/  FMUL.FTZ R85, R181.reuse, R85 ;  /* 0x00000055b5557220 */ /* 0x040fe40000410000 */
[----:B------:R-:W-:Y:S02]  /*8d90*/  FMUL.FTZ R96, R181, R96 ;  /* 0x00000060b5607220 */ /* 0x000fe40000410000 */
[----:B--2---:R-:W-:Y:S02]  /*8da0*/  FMUL.FTZ R0, R3, c[0x0][0x2d0] ;  /* 0x0000b40003007a20 */ /* 0x004fe40000410000 */
[C---:B-1----:R-:W-:Y:S02]  /*8db0*/  FMUL.FTZ R7, R180.reuse, R195 ;  /* 0x000000c3b4077220 */ /* 0x042fe40000410000 */
[C---:B------:R-:W-:Y:S01]  /*8dc0*/  FMUL.FTZ R6, R180.reuse, R194 ;  /* 0x000000c2b4067220 */ /* 0x040fe20000410000 */
[----:B------:R1:W2:Y:S01]  /*8dd0*/  MUFU.EX2 R3, R0 ;  /* 0x0000000000037308 */ /* 0x0002a20000000800 */
[----:B------:R-:W-:Y:S02]  /*8de0*/  IMAD.MOV.U32 R195, RZ, RZ, R39 ;  /* 0x000000ffffc37224 */ /* 0x000fe400078e0027 */
[C---:B------:R-:W-:Y:S02]  /*8df0*/  FMUL.FTZ R18, R180.reuse, R202 ;  /* 0x000000cab4127220 */ /* 0x040fe40000410000 */
[----:B---3--:R-:W-:Y:S02]  /*8e00*/  FMUL.FTZ R4, R181, R192 ;  /* 0x000000c0b5047220 */ /* 0x008fe40000410000 */
[----:B------:R-:W-:Y:S02]  /*8e10*/  IMAD.MOV.U32 R202, RZ, RZ, R56 ;  /* 0x000000ffffca7224 */ /* 0x000fe400078e0038 */
[C---:B------:R-:W-:Y:S01]  /*8e20*/  FMUL.FTZ R70, R180.reuse, R70 ;  /* 0x00000046b4467220 */ /* 0x040fe20000410000 */
[----:B------:R-:W-:Y:S01]  /*8e30*/  MUFU.EX2 R195, R195 ;  /* 0x000000c300c37308 */ /* 0x000fe20000000800 */
[C---:B------:R-:W-:Y:S01]  /*8e40*/  FMUL.FTZ R71, R180.reuse, R71 ;  /* 0x00000047b4477220 */ /* 0x040fe20000410000 */
[-C--:B------:R-:W-:Y:S03]  /*8e50*/  HMMA.16816.F32 R4, R204, R20.reuse, R4 ;  /* 0x00000014cc04723c */ /* 0x080fe60000001804 */
[C---:B------:R-:W-:Y:S01]  /*8e60*/  FMUL.FTZ R19, R180.reuse, R203 ;  /* 0x000000cbb4137220 */ /* 0x040fe20000410000 */
[----:B------:R-:W-:Y:S01]  /*8e70*/  MOV R203, R67 ;  /* 0x0000004300cb7202 */ /* 0x000fe20000000f00 */
[C---:B------:R-:W-:Y:S01]  /*8e80*/  FMUL.FTZ R34, R180.reuse, R146 ;  /* 0x00000092b4227220 */ /* 0x040fe20000410000 */
[----:B------:R-:W-:Y:S01]  /*8e90*/  MOV R146, R44 ;  /* 0x0000002c00927202 */ /* 0x000fe20000000f00 */
[----:B------:R-:W-:Y:S02]  /*8ea0*/  FMUL.FTZ R35, R180, R147 ;  /* 0x00000093b4237220 */ /* 0x000fe40000410000 */
[----:B------:R-:W-:Y:S03]  /*8eb0*/  IMAD.MOV.U32 R147, RZ, RZ, R45 ;  /* 0x000000ffff937224 */ /* 0x000fe600078e002d */
[----:B-1----:R-:W-:Y:S02]  /*8ec0*/  FMUL.FTZ R0, R2, c[0x0][0x2d0] ;  /* 0x0000b40002007a20 */ /* 0x002fe40000410000 */
[C---:B--2---:R-:W-:Y:S01]  /*8ed0*/  FMUL.FTZ R12, R3.reuse, R196 ;  /* 0x000000c4030c7220 */ /* 0x044fe20000410000 */
[----:B------:R-:W-:Y:S01]  /*8ee0*/  MOV R196, R52 ;  /* 0x0000003400c47202 */ /* 0x000fe20000000f00 */
[C---:B------:R-:W-:Y:S01]  /*8ef0*/  FMUL.FTZ R8, R3.reuse, R188 ;  /* 0x000000bc03087220 */ /* 0x040fe20000410000 */
[----:B------:R-:W-:Y:S01]  /*8f00*/  MOV R52, R37 ;  /* 0x0000002500347202 */ /* 0x000fe20000000f00 */
[----:B------:R-:W1:Y:S01]  /*8f10*/  MUFU.EX2 R0, R0 ;  /* 0x0000000000007308 */ /* 0x000e620000000800 */
        /* <DEDUP_REMOVED lines=10> */
[C---:B------:R-:W-:Y:S01]  /*8fc0*/  FMUL.FTZ R28, R3.reuse, R140 ;  /* 0x0000008c031c7220 */ /* 0x040fe20000410000 */
[----:B------:R-:W-:Y:S01]  /*8fd0*/  MUFU.EX2 R196, R196 ;  /* 0x000000c400c47308 */ /* 0x000fe20000000800 */
[C---:B------:R-:W-:Y:S02]  /*8fe0*/  FMUL.FTZ R41, R3.reuse, R153 ;  /* 0x0000009903297220 */ /* 0x040fe40000410000 */
[C---:B------:R-:W-:Y:S02]  /*8ff0*/  FMUL.FTZ R44, R3.reuse, R156 ;  /* 0x0000009c032c7220 */ /* 0x040fe40000410000 */
[C---:B------:R-:W-:Y:S02]  /*9000*/  FMUL.FTZ R45, R3.reuse, R157 ;  /* 0x0000009d032d7220 */ /* 0x040fe40000410000 */
[----:B------:R-:W-:Y:S02]  /*9010*/  IMAD.MOV.U32 R2, RZ, RZ, R57 ;  /* 0x000000ffff027224 */ /* 0x000fe400078e0039 */
[C---:B------:R-:W-:Y:S02]  /*9020*/  FMUL.FTZ R56, R3.reuse, R168 ;  /* 0x000000a803387220 */ /* 0x040fe40000410000 */
[----:B------:R-:W-:Y:S01]  /*9030*/  FMUL.FTZ R57, R3, R169 ;  /* 0x000000a903397220 */ /* 0x000fe20000410000 */
[----:B------:R-:W-:Y:S01]  /*9040*/  MUFU.EX2 R168, R211 ;  /* 0x000000d300a87308 */ /* 0x000fe20000000800 */
[C---:B-1----:R-:W-:Y:S02]  /*9050*/  FMUL.FTZ R27, R0.reuse, R139 ;  /* 0x0000008b001b7220 */ /* 0x042fe40000410000 */
[----:B------:R-:W-:Y:S02]  /*9060*/  IMAD.MOV.U32 R139, RZ, RZ, R36 ;  /* 0x000000ffff8b7224 */ /* 0x000fe400078e0024 */
[----:B------:R-:W1:Y:S01]  /*9070*/  LDSM.16.MT88.4 R36, [R230] ;  /* 0x00000000e624783b */ /* 0x000e620000004200 */
[C---:B------:R-:W-:Y:S01]  /*9080*/  FMUL.FTZ R10, R0.reuse, R190 ;  /* 0x000000be000a7220 */ /* 0x040fe20000410000 */
[----:B------:R-:W-:Y:S01]  /*9090*/  F2FP.PACK_AB R190, R245, R214 ;  /* 0x000000d6f5be723e */ /* 0x000fe200000000ff */
[C---:B------:R-:W-:Y:S01]  /*90a0*/  FMUL.FTZ R11, R0.reuse, R191 ;  /* 0x000000bf000b7220 */ /* 0x040fe20000410000 */
[----:B------:R-:W-:Y:S01]  /*90b0*/  F2FP.PACK_AB R191, R247, R209 ;  /* 0x000000d1f7bf723e */ /* 0x000fe200000000ff */
[C---:B------:R-:W-:Y:S01]  /*90c0*/  FMUL.FTZ R60, R3.reuse, R172 ;  /* 0x000000ac033c7220 */ /* 0x040fe20000410000 */
[----:B------:R-:W-:Y:S01]  /*90d0*/  MUFU.EX2 R169, R131 ;  /* 0x0000008300a97308 */ /* 0x000fe20000000800 */
[----:B------:R-:W-:Y:S02]  /*90e0*/  IMAD.MOV.U32 R136, RZ, RZ, R64 ;  /* 0x000000ffff887224 */ /* 0x000fe400078e0040 */
[----:B------:R-:W-:Y:S02]  /*90f0*/  FMUL.FTZ R72, R3, R72 ;  /* 0x0000004803487220 */ /* 0x000fe40000410000 */
[C---:B------:R-:W-:Y:S04]  /*9100*/  HMMA.16816.F32 R8, R188.reuse, R20, R8 ;  /* 0x00000014bc08723c */ /* 0x040fe80000001808 */
[C---:B------:R-:W-:Y:S01]  /*9110*/  FMUL.FTZ R14, R0.reuse, R198 ;  /* 0x000000c6000e7220 */ /* 0x040fe20000410000 */
[----:B------:R-:W-:Y:S01]  /*9120*/  MOV R198, R54 ;  /* 0x0000003600c67202 */ /* 0x000fe20000000f00 */
[C---:B------:R-:W-:Y:S01]  /*9130*/  FMUL.FTZ R15, R0.reuse, R199 ;  /* 0x000000c7000f7220 */ /* 0x040fe20000410000 */
[----:B------:R-:W2:Y:S01]  /*9140*/  LDSM.16.MT88.4 R52, [R233] ;  /* 0x00000000e934783b */ /* 0x000ea20000004200 */
[C---:B------:R-:W-:Y:S04]  /*9150*/  FMUL.FTZ R20, R181.reuse, R132 ;  /* 0x00000084b5147220 */ /* 0x040fe80000410000 */
[----:B------:R-:W-:Y:S01]  /*9160*/  FMUL.FTZ R21, R181, R133 ;  /* 0x00000085b5157220 */ /* 0x000fe20000410000 */
        /* <DEDUP_REMOVED lines=8> */
[C---:B------:R-:W-:Y:S04]  /*91f0*/  FMUL.FTZ R22, R180.reuse, R134 ;  /* 0x00000086b4167220 */ /* 0x040fe80000410000 */
[----:B------:R-:W-:Y:S02]  /*9200*/  FMUL.FTZ R23, R180, R135 ;  /* 0x00000087b4177220 */ /* 0x000fe40000410000 */
[----:B------:R-:W3:Y:S01]  /*9210*/  LDSM.16.MT88.4 R132, [R232] ;  /* 0x00000000e884783b */ /* 0x000ee20000004200 */
[----:B------:R-:W-:Y:S02]  /*9220*/  IMAD.MOV.U32 R138, RZ, RZ, R48 ;  /* 0x000000ffff8a7224 */ /* 0x000fe400078e0030 */
[C---:B------:R-:W-:Y:S02]  /*9230*/  FMUL.FTZ R88, R3.reuse, R88 ;  /* 0x0000005803587220 */ /* 0x040fe40000410000 */
[-C--:B-1----:R-:W-:Y:S03]  /*9240*/  HMMA.16816.F32 R20, R204, R36.reuse, R20 ;  /* 0x00000024cc14723c */ /* 0x082fe60000001814 */
[C---:B------:R-:W-:Y:S02]  /*9250*/  FMUL.FTZ R89, R3.reuse, R89 ;  /* 0x0000005903597220 */ /* 0x040fe40000410000 */
[C---:B------:R-:W-:Y:S02]  /*9260*/  FMUL.FTZ R92, R3.reuse, R92 ;  /* 0x0000005c035c7220 */ /* 0x040fe40000410000 */
[C---:B------:R-:W-:Y:S01]  /*9270*/  FMUL.FTZ R93, R3.reuse, R93 ;  /* 0x0000005d035d7220 */ /* 0x040fe20000410000 */
[C---:B------:R-:W-:Y:S04]  /*9280*/  HMMA.16816.F32 R24, R188.reuse, R36, R24 ;  /* 0x00000024bc18723c */ /* 0x040fe80000001818 */
[----:B------:R-:W-:Y:S01]  /*9290*/  FMUL.FTZ R31, R0, R143 ;  /* 0x0000008f001f7220 */ /* 0x000fe20000410000 */
[----:B------:R-:W-:Y:S01]  /*92a0*/  MOV R143, R32 ;  /* 0x00000020008f7202 */ /* 0x000fe20000000f00 */
[C---:B------:R-:W-:Y:S02]  /*92b0*/  FMUL.FTZ R104, R3.reuse, R104 ;  /* 0x0000006803687220 */ /* 0x040fe40000410000 */
[----:B------:R-:W-:Y:S03]  /*92c0*/  FMUL.FTZ R105, R3, R105 ;  /* 0x0000006903697220 */ /* 0x000fe60000410000 */
[-C--:B------:R-:W-:Y:S03]  /*92d0*/  HMMA.16816.F32 R28, R188, R38.reuse, R28 ;  /* 0x00000026bc1c723c */ /* 0x080fe6000000181c */
[C---:B------:R-:W-:Y:S02]  /*92e0*/  FMUL.FTZ R32, R181.reuse, R144 ;  /* 0x00000090b5207220 */ /* 0x040fe40000410000 */
[----:B------:R-:W-:Y:S02]  /*92f0*/  IMAD.MOV.U32 R48, RZ, RZ, R33 ;  /* 0x000000ffff307224 */ /* 0x000fe400078e0021 */
[----:B------:R-:W-:Y:S01]  /*9300*/  FMUL.FTZ R33, R181, R145 ;  /* 0x00000091b5217220 */ /* 0x000fe20000410000 */
[----:B------:R-:W-:Y:S01]  /*9310*/  MOV R145, R40 ;  /* 0x0000002800917202 */ /* 0x000fe20000000f00 */
[C---:B------:R-:W-:Y:S03]  /*9320*/  FMUL.FTZ R40, R3.reuse, R152 ;  /* 0x0000009803287220 */ /* 0x040fe60000410000 */
[----:B------:R-:W-:Y:S01]  /*9330*/  FMUL.FTZ R108, R3, R108 ;  /* 0x0000006c036c7220 */ /* 0x000fe20000410000 */
[----:B------:R-:W-:Y:S01]  /*9340*/  MOV R194, R48 ;  /* 0x0000003000c27202 */ /* 0x000fe20000000f00 */
        /* <DEDUP_REMOVED lines=8> */
[----:B------:R-:W-:Y:S01]  /*93d0*/  MOV R157, R152 ;  /* 0x00000098009d7202 */ /* 0x000fe20000000f00 */
[C---:B------:R-:W-:Y:S02]  /*93e0*/  FMUL.FTZ R109, R3.reuse, R109 ;  /* 0x0000006d036d7220 */ /* 0x040fe40000410000 */
[C---:B------:R-:W-:Y:S02]  /*93f0*/  FMUL.FTZ R120, R3.reuse, R120 ;  /* 0x0000007803787220 */ /* 0x040fe40000410000 */
[C---:B------:R-:W-:Y:S01]  /*9400*/  FMUL.FTZ R121, R3.reuse, R121 ;  /* 0x0000007903797220 */ /* 0x040fe20000410000 */
[-C--:B--2---:R-:W-:Y:S03]  /*9410*/  HMMA.16816.F32 R36, R204, R52.reuse, R36 ;  /* 0x00000034cc24723c */ /* 0x084fe60000001824 */
[C---:B------:R-:W-:Y:S02]  /*9420*/  FMUL.FTZ R42, R0.reuse, R154 ;  /* 0x0000009a002a7220 */ /* 0x040fe40000410000 */
[----:B------:R-:W-:Y:S02]  /*9430*/  IMAD.MOV.U32 R149, RZ, RZ, R43 ;  /* 0x000000ffff957224 */ /* 0x000fe400078e002b */
[C---:B------:R-:W-:Y:S01]  /*9440*/  FMUL.FTZ R43, R0.reuse, R155 ;  /* 0x0000009b002b7220 */ /* 0x040fe20000410000 */
[----:B------:R-:W-:Y:S01]  /*9450*/  MOV R155, R150 ;  /* 0x00000096009b7202 */ /* 0x000fe20000000f00 */
[C---:B------:R-:W-:Y:S03]  /*9460*/  FMUL.FTZ R124, R3.reuse, R124 ;  /* 0x0000007c037c7220 */ /* 0x040fe60000410000 */
[----:B------:R-:W-:Y:S02]  /*9470*/  FMUL.FTZ R125, R3, R125 ;  /* 0x0000007d037d7220 */ /* 0x000fe40000410000 */
[C---:B------:R-:W-:Y:S04]  /*9480*/  HMMA.16816.F32 R40, R188.reuse, R52, R40 ;  /* 0x00000034bc28723c */ /* 0x040fe80000001828 */
[----:B------:R-:W-:Y:S02]  /*9490*/  IMAD.MOV.U32 R151, RZ, RZ, R47 ;  /* 0x000000ffff977224 */ /* 0x000fe400078e002f */
[C---:B------:R-:W-:Y:S02]  /*94a0*/  FMUL.FTZ R46, R0.reuse, R158 ;  /* 0x0000009e002e7220 */ /* 0x040fe40000410000 */
[----:B------:R-:W-:Y:S01]  /*94b0*/  FMUL.FTZ R47, R0, R159 ;  /* 0x0000009f002f7220 */ /* 0x000fe20000410000 */
[----:B------:R-:W-:Y:S03]  /*94c0*/  MUFU.EX2 R158, R226 ;  /* 0x000000e2009e7308 */ /* 0x000fe60000000800 */
[----:B------:R-:W-:Y:S01]  /*94d0*/  IMAD.MOV.U32 R154, RZ, RZ, R151 ;  /* 0x000000ffff9a7224 */ /* 0x000fe200078e0097 */
[----:B------:R-:W-:Y:S01]  /*94e0*/  MOV R151, R146 ;  /* 0x0000009200977202 */ /* 0x000fe20000000f00 */
[----:B------:R-:W-:Y:S01]  /*94f0*/  IMAD.MOV.U32 R146, RZ, RZ, R139 ;  /* 0x000000ffff927224 */ /* 0x000fe200078e008b */
[-C--:B------:R-:W-:Y:S03]  /*9500*/  HMMA.16816.F32 R44, R188, R54.reuse, R44 ;  /* 0x00000036bc2c723c */ /* 0x080fe6000000182c */
[----:B------:R-:W-:Y:S01]  /*9510*/  IMAD.MOV.U32 R144, RZ, RZ, R51 ;  /* 0x000000ffff907224 */ /* 0x000fe200078e0033 */
[----:B------:R-:W-:Y:S01]  /*9520*/  MUFU.EX2 R159, R217 ;  /* 0x000000d9009f7308 */ /* 0x000fe20000000800 */
[C---:B------:R-:W-:Y:S02]  /*9530*/  FMUL.FTZ R48, R181.reuse, R160 ;  /* 0x000000a0b5307220 */ /* 0x040fe40000410000 */
[C---:B------:R-:W-:Y:S02]  /*9540*/  FMUL.FTZ R49, R181.reuse, R161 ;  /* 0x000000a1b5317220 */ /* 0x040fe40000410000 */
[C---:B------:R-:W-:Y:S03]  /*9550*/  FMUL.FTZ R50, R180.reuse, R162 ;  /* 0x000000a2b4327220 */ /* 0x040fe60000410000 */
[----:B------:R-:W-:Y:S02]  /*9560*/  FMUL.FTZ R51, R180, R163 ;  /* 0x000000a3b4337220 */ /* 0x000fe40000410000 */
[----:B------:R-:W-:Y:S01]  /*9570*/  MUFU.EX2 R163, R250 ;  /* 0x000000fa00a37308 */ /* 0x000fe20000000800 */
[C---:B------:R-:W-:Y:S02]  /*9580*/  FMUL.FTZ R52, R181.reuse, R164 ;  /* 0x000000a4b5347220 */ /* 0x040fe40000410000 */
[----:B------:R-:W-:Y:S02]  /*9590*/  FMUL.FTZ R53, R181, R165 ;  /* 0x000000a5b5357220 */ /* 0x000fe40000410000 */
[C---:B------:R-:W-:Y:S04]  /*95a0*/  HMMA.16816.F32 R48, R204.reuse, R54, R48 ;  /* 0x00000036cc30723c */ /* 0x040fe80000001830 */
[C---:B------:R-:W-:Y:S01]  /*95b0*/  FMUL.FTZ R58, R0.reuse, R170 ;  /* 0x000000aa003a7220 */ /* 0x040fe20000410000 */
[----:B------:R1:W-:Y:S01]  /*95c0*/  MUFU.EX2 R165, R130 ;  /* 0x0000008200a57308 */ /* 0x0003e20000000800 */
[----:B------:R-:W-:Y:S02]  /*95d0*/  FMUL.FTZ R59, R0, R171 ;  /* 0x000000ab003b7220 */ /* 0x000fe40000410000 */
[C---:B------:R-:W-:Y:S04]  /*95e0*/  FMUL.FTZ R54, R180.reuse, R166 ;  /* 0x000000a6b4367220 */ /* 0x040fe80000410000 */
[----:B------:R-:W-:Y:S02]  /*95f0*/  FMUL.FTZ R55, R180, R167 ;  /* 0x000000a7b4377220 */ /* 0x000fe40000410000 */
[----:B------:R-:W-:Y:S01]  /*9600*/  IMAD.MOV.U32 R197, RZ, RZ, R61 ;  /* 0x000000ffffc57224 */ /* 0x000fe200078e003d */
[----:B------:R-:W2:Y:S01]  /*9610*/  MUFU.EX2 R160, R225 ;  /* 0x000000e100a07308 */ /* 0x000ea20000000800 */
[----:B------:R-:W-:Y:S02]  /*9620*/  FMUL.FTZ R61, R3, R173 ;  /* 0x000000ad033d7220 */ /* 0x000fe40000410000 */
[----:B------:R-:W-:Y:S01]  /*9630*/  IMAD.MOV.U32 R153, RZ, RZ, R63 ;  /* 0x000000ffff997224 */ /* 0x000fe200078e003f */
[-C--:B---3--:R-:W-:Y:S03]  /*9640*/  HMMA.16816.F32 R52, R204, R132.reuse, R52 ;  /* 0x00000084cc34723c */ /* 0x088fe60000001834 */
[C---:B------:R-:W-:Y:S02]  /*9650*/  FMUL.FTZ R62, R0.reuse, R174 ;  /* 0x000000ae003e7220 */ /* 0x040fe40000410000 */
[----:B------:R-:W-:Y:S01]  /*9660*/  FMUL.FTZ R63, R0, R175 ;  /* 0x000000af003f7220 */ /* 0x000fe20000410000 */
[----:B------:R3:W-:Y:S01]  /*9670*/  MUFU.EX2 R162, R153 ;  /* 0x0000009900a27308 */ /* 0x0007e20000000800 */
[----:B------:R-:W-:Y:S01]  /*9680*/  IMAD.MOV.U32 R199, RZ, RZ, R65 ;  /* 0x000000ffffc77224 */ /* 0x000fe200078e0041 */
[C---:B------:R-:W-:Y:S01]  /*9690*/  HMMA.16816.F32 R56, R188.reuse, R132, R56 ;  /* 0x00000084bc38723c */ /* 0x040fe20000001838 */
[----:B-1----:R-:W4:Y:S03]  /*96a0*/  LDL.LU R130, [R1+0xac] ;  /* 0x0000ac0001827983 */ /* 0x002f260000300800 */
[C---:B------:R-:W-:Y:S01]  /*96b0*/  FMUL.FTZ R64, R181.reuse, R176 ;  /* 0x000000b0b5407220 */ /* 0x040fe20000410000 */
[----:B------:R-:W4:Y:S01]  /*96c0*/  LDL.LU R131, [R1+0xa8] ;  /* 0x0000a80001837983 */ /* 0x000f220000300800 */
[C---:B------:R-:W-:Y:S02]  /*96d0*/  FMUL.FTZ R65, R181.reuse, R177 ;  /* 0x000000b1b5417220 */ /* 0x040fe40000410000 */
[-C--:B------:R-:W-:Y:S01]  /*96e0*/  HMMA.16816.F32 R60, R188, R134.reuse, R60 ;  /* 0x00000086bc3c723c */ /* 0x080fe2000000183c */
[----:B------:R1:W-:Y:S03]  /*96f0*/  MUFU.EX2 R171, R157 ;  /* 0x0000009d00ab7308 */ /* 0x0003e60000000800 */
[C---:B------:R-:W-:Y:S02]  /*9700*/  FMUL.FTZ R67, R180.reuse, R179 ;  /* 0x000000b3b4437220 */ /* 0x040fe40000410000 */
[----:B------:R-:W-:Y:S02]  /*9710*/  IMAD.MOV.U32 R140, RZ, RZ, R66 ;  /* 0x000000ffff8c7224 */ /* 0x000fe400078e0042 */
[----:B------:R-:W-:Y:S03]  /*9720*/  FMUL.FTZ R66, R180, R178 ;  /* 0x000000b2b4427220 */ /* 0x000fe60000410000 */
[----:B------:R-:W2:Y:S01]  /*9730*/  MUFU.EX2 R161, R216 ;  /* 0x000000d800a17308 */ /* 0x000ea20000000800 */
[C---:B------:R-:W-:Y:S02]  /*9740*/  FMUL.FTZ R74, R0.reuse, R74 ;  /* 0x0000004a004a7220 */ /* 0x040fe40000410000 */
[C---:B------:R-:W-:Y:S01]  /*9750*/  FMUL.FTZ R75, R0.reuse, R75 ;  /* 0x0000004b004b7220 */ /* 0x040fe20000410000 */
[C---:B------:R-:W-:Y:S01]  /*9760*/  HMMA.16816.F32 R64, R204.reuse, R134, R64 ;  /* 0x00000086cc40723c */ /* 0x040fe20000001840 */
[----:B------:R-:W2:Y:S03]  /*9770*/  LDSM.16.MT88.4 R132, [R229+0x2000] ;  /* 0x00200000e584783b */ /* 0x000ea60000004200 */
[C---:B------:R-:W-:Y:S01]  /*9780*/  FMUL.FTZ R78, R0.reuse, R78 ;  /* 0x0000004e004e7220 */ /* 0x040fe20000410000 */
[----:B---3--:R-:W-:Y:S01]  /*9790*/  MOV R153, R148 ;  /* 0x0000009400997202 */ /* 0x008fe20000000f00 */
[----:B------:R-:W-:Y:S01]  /*97a0*/  FMUL.FTZ R79, R0, R79 ;  /* 0x0000004f004f7220 */ /* 0x000fe20000410000 */
[----:B------:R-:W-:Y:S01]  /*97b0*/  MUFU.EX2 R170, R252 ;  /* 0x000000fc00aa7308 */ /* 0x000fe20000000800 */
[C---:B------:R-:W-:Y:S04]  /*97c0*/  FMUL.FTZ R82, R180.reuse, R82 ;  /* 0x00000052b4527220 */ /* 0x040fe80000410000 */
[C---:B------:R-:W-:Y:S01]  /*97d0*/  FMUL.FTZ R83, R180.reuse, R83 ;  /* 0x00000053b4537220 */ /* 0x040fe20000410000 */
[----:B-1----:R-:W-:Y:S01]  /*97e0*/  MOV R157, R153 ;  /* 0x00000099009d7202 */ /* 0x002fe20000000f00 */
[C---:B------:R-:W-:Y:S01]  /*97f0*/  FMUL.FTZ R86, R180.reuse, R86 ;  /* 0x00000056b4567220 */ /* 0x040fe20000410000 */
[----:B------:R-:W-:Y:S01]  /*9800*/  MOV R153, R151 ;  /* 0x0000009700997202 */ /* 0x000fe20000000f00 */
[----:B------:R-:W-:Y:S01]  /*9810*/  FMUL.FTZ R87, R180, R87 ;  /* 0x00000057b4577220 */ /* 0x000fe20000410000 */
[----:B------:R-:W-:Y:S01]  /*9820*/  MUFU.EX2 R167, R249 ;  /* 0x000000f900a77308 */ /* 0x000fe20000000800 */
[C---:B------:R-:W-:Y:S02]  /*9830*/  FMUL.FTZ R90, R0.reuse, R90 ;  /* 0x0000005a005a7220 */ /* 0x040fe40000410000 */
[C---:B------:R-:W-:Y:S02]  /*9840*/  FMUL.FTZ R91, R0.reuse, R91 ;  /* 0x0000005b005b7220 */ /* 0x040fe40000410000 */
[C---:B------:R-:W-:Y:S02]  /*9850*/  FMUL.FTZ R94, R0.reuse, R94 ;  /* 0x0000005e005e7220 */ /* 0x040fe40000410000 */
        /* <DEDUP_REMOVED lines=11> */
[-C--:B--2---:R-:W-:Y:S03]  /*9910*/  HMMA.16816.F32 R68, R204, R132.reuse, R68 ;  /* 0x00000084cc44723c */ /* 0x084fe60000001844 */
[C---:B------:R-:W-:Y:S02]  /*9920*/  FMUL.FTZ R107, R0.reuse, R107 ;  /* 0x0000006b006b7220 */ /* 0x040fe40000410000 */
        /* <DEDUP_REMOVED lines=12> */
[C---:B------:R-:W-:Y:S04]  /*99f0*/  FMUL.FTZ R118, R180.reuse, R118 ;  /* 0x00000076b4767220 */ /* 0x040fe80000410000 */
[----:B------:R-:W-:Y:S02]  /*9a00*/  FMUL.FTZ R119, R180, R119 ;  /* 0x00000077b4777220 */ /* 0x000fe40000410000 */
[C---:B------:R-:W-:Y:S02]  /*9a10*/  FMUL.FTZ R122, R0.reuse, R122 ;  /* 0x0000007a007a7220 */ /* 0x040fe40000410000 */
[C---:B------:R-:W-:Y:S02]  /*9a20*/  FMUL.FTZ R123, R0.reuse, R123 ;  /* 0x0000007b007b7220 */ /* 0x040fe40000410000 */
        /* <DEDUP_REMOVED lines=9> */
[C---:B------:R-:W-:Y:S01]  /*9ac0*/  FMUL.FTZ R126, R0.reuse, R126 ;  /* 0x0000007e007e7220 */ /* 0x040fe20000410000 */
[----:B------:R-:W-:Y:S01]  /*9ad0*/  LDSM.16.MT88.4 R136, [R229+0x800] ;  /* 0x00080000e588783b */ /* 0x000fe20000004200 */
[----:B------:R-:W-:Y:S02]  /*9ae0*/  FMUL.FTZ R127, R0, R127 ;  /* 0x0000007f007f7220 */ /* 0x000fe40000410000 */
[C---:B------:R-:W-:Y:S02]  /*9af0*/  FMUL.FTZ R128, R181.reuse, R128 ;  /* 0x00000080b5807220 */ /* 0x040fe40000410000 */
[----:B------:R-:W-:Y:S02]  /*9b00*/  FMUL.FTZ R129, R181, R129 ;  /* 0x00000081b5817220 */ /* 0x000fe40000410000 */
[----:B------:R-:W-:Y:S01]  /*9b10*/  IMAD.MOV.U32 R152, RZ, RZ, R147 ;  /* 0x000000ffff987224 */ /* 0x000fe200078e0093 */
[----:B------:R-:W-:Y:S01]  /*9b20*/  MOV R147, R142 ;  /* 0x0000008e00937202 */ /* 0x000fe20000000f00 */
[----:B------:R-:W-:Y:S02]  /*9b30*/  IMAD.MOV.U32 R142, RZ, RZ, R244 ;  /* 0x000000ffff8e7224 */ /* 0x000fe400078e00f4 */
[----:B------:R3:W5:Y:S01]  /*9b40*/  LDL.LU R244, [R1+0xa4] ;  /* 0x0000a40001f47983 */ /* 0x0007620000300800 */
[-C--:B--2---:R-:W-:Y:S03]  /*9b50*/  HMMA.16816.F32 R84, R204, R132.reuse, R84 ;  /* 0x00000084cc54723c */ /* 0x084fe60000001854 */
[----:B------:R-:W-:Y:S01]  /*9b60*/  MOV R149, R147 ;  /* 0x0000009300957202 */ /* 0x000fe20000000f00 */
[----:B------:R-:W-:Y:S01]  /*9b70*/  IMAD.MOV.U32 R172, RZ, RZ, R152 ;  /* 0x000000ffffac7224 */ /* 0x000fe200078e0098 */
[----:B------:R-:W-:Y:S01]  /*9b80*/  MOV R147, R145 ;  /* 0x0000009100937202 */ /* 0x000fe20000000f00 */
[----:B------:R-:W-:Y:S02]  /*9b90*/  IMAD.MOV.U32 R145, RZ, RZ, R143 ;  /* 0x000000ffff917224 */ /* 0x000fe400078e008f */
[C---:B------:R-:W-:Y:S04]  /*9ba0*/  HMMA.16816.F32 R88, R188.reuse, R132, R88 ;  /* 0x00000084bc58723c */ /* 0x040fe80000001858 */
[----:B-1----:R-:W-:Y:S01]  /*9bb0*/  MOV R251, R145 ;  /* 0x0000009100fb7202 */ /* 0x002fe20000000f00 */
[----:B------:R-:W-:Y:S02]  /*9bc0*/  IMAD.MOV.U32 R143, RZ, RZ, R199 ;  /* 0x000000ffff8f7224 */ /* 0x000fe400078e00c7 */
[----:B------:R-:W1:Y:S01]  /*9bd0*/  MUFU.EX2 R199, R223 ;  /* 0x000000df00c77308 */ /* 0x000e620000000800 */
[-C--:B------:R-:W-:Y:S04]  /*9be0*/  HMMA.16816.F32 R92, R188, R134.reuse, R92 ;  /* 0x00000086bc5c723c */ /* 0x080fe8000000185c */
[----:B------:R-:W-:Y:S02]  /*9bf0*/  IMAD.MOV.U32 R152, RZ, RZ, R150 ;  /* 0x000000ffff987224 */ /* 0x000fe400078e0096 */
[----:B------:R-:W-:Y:S02]  /*9c00*/  IMAD.MOV.U32 R150, RZ, RZ, R148 ;  /* 0x000000ffff967224 */ /* 0x000fe400078e0094 */
[C---:B------:R-:W-:Y:S01]  /*9c10*/  HMMA.16816.F32 R96, R204.reuse, R134, R96 ;  /* 0x00000086cc60723c */ /* 0x040fe20000001860 */
[----:B------:R-:W2:Y:S01]  /*9c20*/  LDSM.16.MT88.4 R132, [R233+0x2000] ;  /* 0x00200000e984783b */ /* 0x000ea20000004200 */
[----:B------:R-:W-:Y:S02]  /*9c30*/  MUFU.EX2 R251, R251 ;  /* 0x000000fb00fb7308 */ /* 0x000fe40000000800 */
[----:B------:R-:W-:Y:S01]  /*9c40*/  IMAD.MOV.U32 R148, RZ, RZ, R146 ;  /* 0x000000ffff947224 */ /* 0x000fe200078e0092 */
[----:B------:R-:W-:Y:S01]  /*9c50*/  MOV R146, R142 ;  /* 0x0000008e00927202 */ /* 0x000fe20000000f00 */
[----:B------:R-:W-:Y:S01]  /*9c60*/  IMAD.MOV.U32 R173, RZ, RZ, R172 ;  /* 0x000000ffffad7224 */ /* 0x000fe200078e00ac */
[----:B------:R-:W-:Y:S02]  /*9c70*/  MOV R142, R198 ;  /* 0x000000c6008e7202 */ /* 0x000fe40000000f00 */
[----:B------:R-:W-:Y:S03]  /*9c80*/  MOV R172, R153 ;  /* 0x0000009900ac7202 */ /* 0x000fe60000000f00 */
[----:B------:R-:W1:Y:S01]  /*9c90*/  MUFU.EX2 R198, R210 ;  /* 0x000000d200c67308 */ /* 0x000e620000000800 */
        /* <DEDUP_REMOVED lines=27> */
[----:B------:R-:W-:Y:S01]  /*9e50*/  MOV R151, R141 ;  /* 0x0000008d00977202 */ /* 0x000fe20000000f00 */
[-C--:B--2---:R-:W-:Y:S01]  /*9e60*/  HMMA.16816.F32 R100, R204, R132.reuse, R100 ;  /* 0x00000084cc64723c */ /* 0x084fe20000001864 */
[----:B------:R-:W-:Y:S02]  /*9e70*/  MUFU.EX2 R173, R173 ;  /* 0x000000ad00ad7308 */ /* 0x000fe40000000800 */
[----:B------:R-:W-:Y:S01]  /*9e80*/  F2FP.PACK_AB R141, R161, R159 ;  /* 0x0000009fa18d723e */ /* 0x000fe200000000ff */
[----:B------:R-:W-:Y:S01]  /*9e90*/  IMAD.MOV.U32 R177, RZ, RZ, R153 ;  /* 0x000000ffffb17224 */ /* 0x000fe200078e0099 */
[----:B------:R-:W-:Y:S01]  /*9ea0*/  MOV R153, R203 ;  /* 0x000000cb00997202 */ /* 0x000fe20000000f00 */
[----:B------:R-:W-:Y:S01]  /*9eb0*/  IMAD.MOV.U32 R203, RZ, RZ, R202 ;  /* 0x000000ffffcb7224 */ /* 0x000fe200078e00ca */
[----:B------:R-:W-:Y:S01]  /*9ec0*/  MOV R202, R201 ;  /* 0x000000c900ca7202 */ /* 0x000fe20000000f00 */
[C---:B------:R-:W-:Y:S03]  /*9ed0*/  HMMA.16816.F32 R104, R188.reuse, R132, R104 ;  /* 0x00000084bc68723c */ /* 0x040fe60000001868 */
[----:B------:R-:W-:Y:S01]  /*9ee0*/  MUFU.EX2 R177, R177 ;  /* 0x000000b100b17308 */ /* 0x000fe20000000800 */
[----:B------:R-:W-:Y:S01]  /*9ef0*/  IMAD.MOV.U32 R201, RZ, RZ, R197 ;  /* 0x000000ffffc97224 */ /* 0x000fe200078e00c5 */
[----:B------:R-:W-:Y:S01]  /*9f00*/  MOV R197, R228 ;  /* 0x000000e400c57202 */ /* 0x000fe20000000f00 */
[----:B------:R-:W-:Y:S01]  /*9f10*/  IMAD.MOV.U32 R250, RZ, RZ, R153 ;  /* 0x000000fffffa7224 */ /* 0x000fe200078e0099 */
[----:B------:R-:W-:Y:S01]  /*9f20*/  MOV R179, R150 ;  /* 0x0000009600b37202 */ /* 0x000fe20000000f00 */
[-C--:B------:R-:W-:Y:S04]  /*9f30*/  HMMA.16816.F32 R108, R188, R134.reuse, R108 ;  /* 0x00000086bc6c723c */ /* 0x080fe8000000186c */
[----:B------:R-:W-:Y:S01]  /*9f40*/  IMAD.MOV.U32 R150, RZ, RZ, R142 ;  /* 0x000000ffff967224 */ /* 0x000fe200078e008e */
[----:B-1----:R-:W-:Y:S01]  /*9f50*/  F2FP.PACK_AB R142, R199, R166 ;  /* 0x000000a6c78e723e */ /* 0x002fe200000000ff */
[----:B------:R-:W-:Y:S01]  /*9f60*/  MUFU.EX2 R225, R202 ;  /* 0x000000ca00e17308 */ /* 0x000fe20000000800 */
[----:B------:R-:W-:Y:S01]  /*9f70*/  MOV R174, R172 ;  /* 0x000000ac00ae7202 */ /* 0x000fe20000000f00 */
[C---:B------:R-:W-:Y:S01]  /*9f80*/  HMMA.16816.F32 R112, R204.reuse, R134, R112 ;  /* 0x00000086cc70723c */ /* 0x040fe20000001870 */
[----:B------:R-:W1:Y:S03]  /*9f90*/  LDSM.16.MT88.4 R132, [R232+0x2000] ;  /* 0x00200000e884783b */ /* 0x000e660000004200 */
[----:B------:R-:W-:Y:S01]  /*9fa0*/  MOV R252, R150 ;  /* 0x0000009600fc7202 */ /* 0x000fe20000000f00 */
[----:B------:R-:W-:Y:S01]  /*9fb0*/  IMAD.MOV.U32 R172, RZ, RZ, R149 ;  /* 0x000000ffffac7224 */ /* 0x000fe200078e0095 */
[----:B------:R-:W-:Y:S02]  /*9fc0*/  MOV R149, R143 ;  /* 0x0000008f00957202 */ /* 0x000fe40000000f00 */
[----:B------:R-:W-:Y:S01]  /*9fd0*/  F2FP.PACK_AB R143, R198, R168 ;  /* 0x000000a8c68f723e */ /* 0x000fe200000000ff */
[----:B------:R-:W2:Y:S03]  /*9fe0*/  MUFU.EX2 R224, R201 ;  /* 0x000000c900e07308 */ /* 0x000ea60000000800 */
[----:B------:R-:W-:Y:S07]  /*9ff0*/  IMAD.MOV.U32 R249, RZ, RZ, R149 ;  /* 0x000000fffff97224 */ /* 0x000fee00078e0095 */
[----:B------:R-:W-:Y:S10]  /*a000*/  MUFU.EX2 R197, R197 ;  /* 0x000000c500c57308 */ /* 0x000ff40000000800 */
[----:B------:R-:W-:Y:S01]  /*a010*/  MUFU.EX2 R172, R172 ;  /* 0x000000ac00ac7308 */ /* 0x000fe20000000800 */
[----:B--2---:R-:W-:Y:S09]  /*a020*/  F2FP.PACK_AB R210, R224, R225 ;  /* 0x000000e1e0d2723e */ /* 0x004ff200000000ff */
[----:B------:R-:W-:Y:S01]  /*a030*/  MUFU.EX2 R174, R174 ;  /* 0x000000ae00ae7308 */ /* 0x000fe20000000800 */
[-C--:B-1----:R-:W-:Y:S08]  /*a040*/  HMMA.16816.F32 R116, R204, R132.reuse, R116 ;  /* 0x00000084cc74723c */ /* 0x082ff00000001874 */
[C---:B------:R-:W-:Y:S01]  /*a050*/  HMMA.16816.F32 R120, R188.reuse, R132, R120 ;  /* 0x00000084bc78723c */ /* 0x040fe20000001878 */
[----:B------:R-:W2:Y:S01]  /*a060*/  LDL.LU R132, [R1+0x4] ;  /* 0x0000040001847983 */ /* 0x000ea20000300800 */
[----:B------:R-:W-:Y:S03]  /*a070*/  MUFU.EX2 R249, R249 ;  /* 0x000000f900f97308 */ /* 0x000fe60000000800 */
[----:B------:R-:W3:Y:S02]  /*a080*/  LDL.LU R2, [R1+0x18] ;  /* 0x0000180001027983 */ /* 0x000ee40000300800 */
[----:B------:R-:W-:Y:S01]  /*a090*/  F2FP.PACK_AB R133, R167, R163 ;  /* 0x000000a3a785723e */ /* 0x000fe200000000ff */
[-C--:B------:R-:W-:Y:S01]  /*a0a0*/  HMMA.16816.F32 R124, R188, R134.reuse, R124 ;  /* 0x00000086bc7c723c */ /* 0x080fe2000000187c */
[----:B------:R-:W3:Y:S03]  /*a0b0*/  LDL.LU R148, [R1+0x1c] ;  /* 0x00001c0001947983 */ /* 0x000ee60000300800 */
[----:B------:R-:W-:Y:S01]  /*a0c0*/  MUFU.EX2 R188, R155 ;  /* 0x0000009b00bc7308 */ /* 0x000fe20000000800 */
[----:B------:R1:W5:Y:S09]  /*a0d0*/  LDL.LU R228, [R1+0xa0] ;  /* 0x0000a00001e47983 */ /* 0x0003720000300800 */
[----:B------:R-:W-:Y:S10]  /*a0e0*/  MUFU.EX2 R189, R179 ;  /* 0x000000b300bd7308 */ /* 0x000ff40000000800 */
[----:B------:R-:W-:Y:S01]  /*a0f0*/  MUFU.EX2 R179, R176 ;  /* 0x000000b000b37308 */ /* 0x000fe20000000800 */
[C---:B----4-:R-:W-:Y:S02]  /*a100*/  FMUL.FTZ R130, R180.reuse, R130 ;  /* 0x00000082b4827220 */ /* 0x050fe40000410000 */
[----:B------:R-:W-:Y:S07]  /*a110*/  FMUL.FTZ R131, R180, R131 ;  /* 0x00000083b4837220 */ /* 0x000fee0000410000 */
[----:B------:R4:W-:Y:S01]  /*a120*/  MUFU.EX2 R176, R154 ;  /* 0x0000009a00b07308 */ /* 0x0009e20000000800 */
[----:B------:R-:W-:Y:S09]  /*a130*/  HMMA.16816.F32 R128, R204, R134, R128 ;  /* 0x00000086cc80723c */ /* 0x000ff20000001880 */
[----:B------:R-:W-:Y:S03]  /*a140*/  MUFU.EX2 R190, R178 ;  /* 0x000000b200be7308 */ /* 0x000fe60000000800 */
[----:B------:R-:W-:Y:S01]  /*a150*/  F2FP.PACK_AB R134, R170, R169 ;  /* 0x000000a9aa86723e */ /* 0x000fe200000000ff */
[----:B------:R-:W-:Y:S01]  /*a160*/  IMAD.MOV.U32 R205, RZ, RZ, R146 ;  /* 0x000000ffffcd7224 */ /* 0x000fe200078e0092 */
[----:B------:R-:W-:Y:S02]  /*a170*/  F2FP.PACK_AB R135, R171, R164 ;  /* 0x000000a4ab87723e */ /* 0x000fe400000000ff */
[----:B------:R-:W-:Y:S02]  /*a180*/  MOV R206, R147 ;  /* 0x0000009300ce7202 */ /* 0x000fe40000000f00 */
[----:B------:R-:W-:Y:S01]  /*a190*/  LDSM.16.MT88.4 R144, [R230+0x1000] ;  /* 0x00100000e690783b */ /* 0x000fe20000004200 */
[----:B------:R-:W-:Y:S01]  /*a1a0*/  MOV R207, R152 ;  /* 0x0000009800cf7202 */ /* 0x000fe20000000f00 */
[----:B------:R1:W-:Y:S06]  /*a1b0*/  MUFU.EX2 R178, R175 ;  /* 0x000000af00b27308 */ /* 0x0003ec0000000800 */
[----:B----4-:R-:W-:Y:S04]  /*a1c0*/  LDSM.16.MT88.4 R152, [R232+0x1000] ;  /* 0x00100000e898783b */ /* 0x010fe80000004200 */
[----:B------:R-:W-:Y:S10]  /*a1d0*/  MUFU.EX2 R204, R157 ;  /* 0x0000009d00cc7308 */ /* 0x000ff40000000800 */
[----:B------:R4:W-:Y:S01]  /*a1e0*/  MUFU.EX2 R191, R156 ;  /* 0x0000009c00bf7308 */ /* 0x0009e20000000800 */
[----:B-1----:R-:W-:Y:S09]  /*a1f0*/  IMAD.MOV.U32 R175, RZ, RZ, R151 ;  /* 0x000000ffffaf7224 */ /* 0x002ff200078e0097 */
[----:B------:R-:W1:Y:S10]  /*a200*/  MUFU.EX2 R252, R252 ;  /* 0x000000fc00fc7308 */ /* 0x000e740000000800 */
[----:B------:R-:W-:Y:S10]  /*a210*/  MUFU.EX2 R175, R175 ;  /* 0x000000af00af7308 */ /* 0x000ff40000000800 */
[----:B------:R-:W-:Y:S01]  /*a220*/  MUFU.EX2 R250, R250 ;  /* 0x000000fa00fa7308 */ /* 0x000fe20000000800 */
[----:B--2---:R-:W-:Y:S01]  /*a230*/  FFMA.FTZ R181, R181, R132, R213 ;  /* 0x00000084b5b57223 */ /* 0x004fe200000100d5 */
[----:B------:R-:W-:Y:S01]  /*a240*/  F2FP.PACK_AB R132, R165, R162 ;  /* 0x000000a2a584723e */ /* 0x000fe200000000ff */
[----:B---3--:R-:W-:Y:S07]  /*a250*/  FFMA.FTZ R2, R180, R2, R212 ;  /* 0x00000002b4027223 */ /* 0x008fee00000100d4 */
[----:B------:R-:W-:Y:S01]  /*a260*/  MUFU.EX2 R180, R207 ;  /* 0x000000cf00b47308 */ /* 0x000fe20000000800 */
[-C--:B------:R-:W-:Y:S05]  /*a270*/  HMMA.16816.F32 R4, R132, R136.reuse, R4 ;  /* 0x000000888404723c */ /* 0x080fea0000001804 */
[----:B------:R-:W-:Y:S02]  /*a280*/  FFMA.FTZ R148, R3, R148, R186 ;  /* 0x0000009403947223 */ /* 0x000fe400000100ba */
[----:B------:R-:W2:Y:S01]  /*a290*/  LDL.LU R3, [R1+0x20] ;  /* 0x0000200001037983 */ /* 0x000ea20000300800 */
[C---:B------:R-:W-:Y:S01]  /*a2a0*/  HMMA.16816.F32 R8, R140.reuse, R136, R8 ;  /* 0x000000888c08723c */ /* 0x040fe20000001808 */
[----:B------:R3:W-:Y:S03]  /*a2b0*/  MUFU.EX2 R186, R235 ;  /* 0x000000eb00ba7308 */ /* 0x0007e60000000800 */
[----:B------:R-:W-:Y:S04]  /*a2c0*/  FADD.FTZ R2, R218, R2 ;  /* 0x00000002da027221 */ /* 0x000fe80000010000 */
[-C--:B------:R-:W-:Y:S04]  /*a2d0*/  HMMA.16816.F32 R12, R140, R138.reuse, R12 ;  /* 0x0000008a8c0c723c */ /* 0x080fe8000000180c */
[----:B------:R-:W-:Y:S02]  /*a2e0*/  FADD.FTZ R2, R219, R2 ;  /* 0x00000002db027221 */ /* 0x000fe40000010000 */
[----:B------:R-:W-:Y:S02]  /*a2f0*/  LDSM.16.MT88.4 R216, [R230+0x3800] ;  /* 0x00380000e6d8783b */ /* 0x000fe40000004200 */
[C---:B------:R-:W-:Y:S04]  /*a300*/  HMMA.16816.F32 R16, R132.reuse, R138, R16 ;  /* 0x0000008a8410723c */ /* 0x040fe80000001810 */
[----:B----4-:R-:W-:Y:S02]  /*a310*/  FADD.FTZ R156, R221, R2 ;  /* 0x00000002dd9c7221 */ /* 0x010fe40000010000 */
[----:B------:R-:W4:Y:S01]  /*a320*/  LDSM.16.MT88.4 R136, [R230+0x800] ;  /* 0x00080000e688783b */ /* 0x000f220000004200 */
[----:B------:R1:W-:Y:S07]  /*a330*/  MUFU.EX2 R2, R205 ;  /* 0x000000cd00027308 */ /* 0x0003ee0000000800 */
[----:B---3--:R3:W5:Y:S01]  /*a340*/  LDL.LU R235, [R1+0x9c] ;  /* 0x00009c0001eb7983 */ /* 0x0087620000300800 */
[----:B-1----:R-:W-:Y:S01]  /*a350*/  F2FP.PACK_AB R205, R252, R249 ;  /* 0x000000f9fccd723e */ /* 0x002fe200000000ff */
[-C--:B----4-:R-:W-:Y:S08]  /*a360*/  HMMA.16816.F32 R20, R132, R136.reuse, R20 ;  /* 0x000000888414723c */ /* 0x090ff00000001814 */
        /* <DEDUP_REMOVED lines=31> */
[----:B--2---:R-:W-:Y:S01]  /*a560*/  FFMA.FTZ R136, R0, R3, R187 ;  /* 0x0000000300887223 */ /* 0x004fe200000100bb */
[-C--:B------:R-:W-:Y:S01]  /*a570*/  HMMA.16816.F32 R124, R140, R138.reuse, R124 ;  /* 0x0000008a8c7c723c */ /* 0x080fe2000000187c */
[----:B------:R-:W1:Y:S01]  /*a580*/  LDSM.16.MT88.4 R140, [R229+0x1000] ;  /* 0x00100000e58c783b */ /* 0x000e620000004200 */
[----:B------:R-:W2:Y:S02]  /*a590*/  MUFU.EX2 R187, R200 ;  /* 0x000000c800bb7308 */ /* 0x000ea40000000800 */
[----:B------:R-:W-:Y:S01]  /*a5a0*/  FADD.FTZ R0, R215, R148 ;  /* 0x00000094d7007221 */ /* 0x000fe20000010000 */
[----:B------:R-:W-:Y:S01]  /*a5b0*/  F2FP.PACK_AB R137, R191, R204 ;  /* 0x000000ccbf89723e */ /* 0x000fe200000000ff */
[----:B------:R-:W-:Y:S02]  /*a5c0*/  FADD.FTZ R3, R220, R181 ;  /* 0x000000b5dc037221 */ /* 0x000fe40000010000 */
[----:B------:R-:W-:Y:S01]  /*a5d0*/  HMMA.16816.F32 R128, R132, R138, R128 ;  /* 0x0000008a8480723c */ /* 0x000fe20000001880 */
[----:B------:R-:W4:Y:S03]  /*a5e0*/  LDSM.16.MT88.4 R148, [R233+0x1000] ;  /* 0x00100000e994783b */ /* 0x000f260000004200 */
[----:B------:R-:W-:Y:S01]  /*a5f0*/  FADD.FTZ R136, R208, R136 ;  /* 0x00000088d0887221 */ /* 0x000fe20000010000 */
[----:B------:R-:W-:Y:S01]  /*a600*/  MUFU.EX2 R181, R246 ;  /* 0x000000f600b57308 */ /* 0x000fe20000000800 */
        /* <DEDUP_REMOVED lines=9> */
[----:B------:R-:W-:Y:S01]  /*a6a0*/  F2FP.PACK_AB R138, R178, R179 ;  /* 0x000000b3b28a723e */ /* 0x000fe200000000ff */
[----:B------:R-:W-:Y:S01]  /*a6b0*/  FADD.FTZ R3, R227, R3 ;  /* 0x00000003e3037221 */ /* 0x000fe20000010000 */
[----:B------:R-:W-:Y:S01]  /*a6c0*/  LDSM.16.MT88.4 R220, [R233+0x3800] ;  /* 0x00380000e9dc783b */ /* 0x000fe20000004200 */
[----:B------:R-:W-:Y:S01]  /*a6d0*/  F2FP.PACK_AB R139, R176, R188 ;  /* 0x000000bcb08b723e */ /* 0x000fe200000000ff */
[----:B------:R-:W-:Y:S01]  /*a6e0*/  MUFU.EX2 R227, R226 ;  /* 0x000000e200e37308 */ /* 0x000fe20000000800 */
[----:B------:R-:W-:Y:S01]  /*a6f0*/  FADD.FTZ R3, R162, R3 ;  /* 0x00000003a2037221 */ /* 0x000fe20000010000 */
[----:B------:R-:W-:Y:S01]  /*a700*/  F2FP.PACK_AB R136, R193, R174 ;  /* 0x000000aec188723e */ /* 0x000fe200000000ff */
[----:B------:R-:W-:Y:S01]  /*a710*/  FADD.FTZ R0, R159, R0 ;  /* 0x000000009f007221 */ /* 0x000fe20000010000 */
[----:B------:R-:W-:Y:S01]  /*a720*/  MOV R159, R195 ;  /* 0x000000c3009f7202 */ /* 0x000fe20000000f00 */
[----:B------:R-:W-:Y:S01]  /*a730*/  FADD.FTZ R3, R165, R3 ;  /* 0x00000003a5037221 */ /* 0x000fe20000010000 */
[----:B--2---:R-:W-:Y:S01]  /*a740*/  F2FP.PACK_AB R209, R186, R187 ;  /* 0x000000bbbad1723e */ /* 0x004fe200000000ff */
[----:B------:R-:W-:Y:S03]  /*a750*/  IMAD.MOV.U32 R165, RZ, RZ, R194 ;  /* 0x000000ffffa57224 */ /* 0x000fe600078e00c2 */
[----:B------:R2:W2:Y:S01]  /*a760*/  MUFU.EX2 R226, R203 ;  /* 0x000000cb00e27308 */ /* 0x0004a20000000800 */
[-C--:B-1----:R-:W-:Y:S08]  /*a770*/  HMMA.16816.F32 R4, R132, R140.reuse, R4 ;  /* 0x0000008c8404723c */ /* 0x082ff00000001804 */
[C---:B------:R-:W-:Y:S08]  /*a780*/  HMMA.16816.F32 R8, R136.reuse, R140, R8 ;  /* 0x0000008c8808723c */ /* 0x040ff00000001808 */
[-C--:B------:R-:W-:Y:S01]  /*a790*/  HMMA.16816.F32 R12, R136, R142.reuse, R12 ;  /* 0x0000008e880c723c */ /* 0x080fe2000000180c */
[----:B--2---:R-:W-:Y:S03]  /*a7a0*/  LDSM.16.MT88.4 R200, [R229+0x1800] ;  /* 0x00180000e5c8783b */ /* 0x004fe60000004200 */
[----:B------:R-:W-:Y:S04]  /*a7b0*/  F2FP.PACK_AB R208, R226, R250 ;  /* 0x000000fae2d0723e */ /* 0x000fe800000000ff */
[C---:B------:R-:W-:Y:S01]  /*a7c0*/  HMMA.16816.F32 R16, R132.reuse, R142, R16 ;  /* 0x0000008e8410723c */ /* 0x040fe20000001810 */
[----:B------:R-:W1:Y:S07]  /*a7d0*/  LDSM.16.MT88.4 R140, [R229+0x3000] ;  /* 0x00300000e58c783b */ /* 0x000e6e0000004200 */
[-C--:B------:R-:W-:Y:S08]  /*a7e0*/  HMMA.16816.F32 R20, R132, R144.reuse, R20 ;  /* 0x000000908414723c */ /* 0x080ff00000001814 */
        /* <DEDUP_REMOVED lines=15> */
[C---:B------:R-:W-:Y:S01]  /*a8e0*/  HMMA.16816.F32 R72, R136.reuse, R140, R72 ;  /* 0x0000008c8848723c */ /* 0x040fe20000001848 */
[----:B------:R-:W1:Y:S06]  /*a8f0*/  MUFU.EX2 R141, R206 ;  /* 0x000000ce008d7308 */ /* 0x000e6c0000000800 */
[----:B------:R-:W-:Y:S01]  /*a900*/  FADD.FTZ R140, R163, R156 ;  /* 0x0000009ca38c7221 */ /* 0x000fe20000010000 */
[-C--:B------:R-:W-:Y:S04]  /*a910*/  HMMA.16816.F32 R76, R136, R142.reuse, R76 ;  /* 0x0000008e884c723c */ /* 0x080fe8000000184c */
[----:B------:R-:W-:Y:S04]  /*a920*/  MOV R156, R197 ;  /* 0x000000c5009c7202 */ /* 0x000fe80000000f00 */
[C---:B------:R-:W-:Y:S07]  /*a930*/  HMMA.16816.F32 R80, R132.reuse, R142, R80 ;  /* 0x0000008e8450723c */ /* 0x040fee0000001850 */
[----:B------:R-:W-:Y:S01]  /*a940*/  MOV R143, R2 ;  /* 0x00000002008f7202 */ /* 0x000fe20000000f00 */
[-C--:B--2---:R-:W-:Y:S04]  /*a950*/  HMMA.16816.F32 R84, R132, R144.reuse, R84 ;  /* 0x000000908454723c */ /* 0x084fe80000001854 */
[----:B------:R-:W-:Y:S02]  /*a960*/  FADD.FTZ R2, R245, R157 ;  /* 0x0000009df5027221 */ /* 0x000fe40000010000 */
[----:B------:R2:W5:Y:S01]  /*a970*/  LDL.LU R245, [R1+0x98] ;  /* 0x0000980001f57983 */ /* 0x0005620000300800 */
[----:B------:R-:W-:Y:S01]  /*a980*/  IMAD.MOV.U32 R142, RZ, RZ, R204 ;  /* 0x000000ffff8e7224 */ /* 0x000fe200078e00cc */
[C---:B------:R-:W-:Y:S02]  /*a990*/  HMMA.16816.F32 R88, R136.reuse, R144, R88 ;  /* 0x000000908858723c */ /* 0x040fe40000001858 */
[----:B------:R2:W5:Y:S02]  /*a9a0*/  LDL.LU R246, [R1+0x94] ;  /* 0x0000940001f67983 */ /* 0x0005640000300800 */
[----:B------:R-:W-:Y:S01]  /*a9b0*/  F2FP.PACK_AB R204, R251, R227 ;  /* 0x000000e3fbcc723e */ /* 0x000fe200000000ff */
[----:B------:R-:W-:Y:S01]  /*a9c0*/  FADD.FTZ R2, R158, R2 ;  /* 0x000000029e027221 */ /* 0x000fe20000010000 */
[----:B------:R2:W5:Y:S01]  /*a9d0*/  LDL.LU R247, [R1+0x90] ;  /* 0x0000900001f77983 */ /* 0x0005620000300800 */
[----:B------:R-:W-:Y:S01]  /*a9e0*/  IMAD.MOV.U32 R157, RZ, RZ, R198 ;  /* 0x000000ffff9d7224 */ /* 0x000fe200078e00c6 */
[-C--:B------:R-:W-:Y:S04]  /*a9f0*/  HMMA.16816.F32 R92, R136, R146.reuse, R92 ;  /* 0x00000092885c723c */ /* 0x080fe8000000185c */
[----:B------:R-:W-:Y:S04]  /*aa00*/  IMAD.MOV.U32 R158, RZ, RZ, R196 ;  /* 0x000000ffff9e7224 */ /* 0x000fe800078e00c4 */
[C---:B------:R-:W-:Y:S01]  /*aa10*/  HMMA.16816.F32 R96, R132.reuse, R146, R96 ;  /* 0x000000928460723c */ /* 0x040fe20000001860 */
[----:B------:R-:W1:Y:S07]  /*aa20*/  LDSM.16.MT88.4 R144, [R230+0x1800] ;  /* 0x00180000e690783b */ /* 0x000e6e0000004200 */
[-C--:B----4-:R-:W-:Y:S08]  /*aa30*/  HMMA.16816.F32 R100, R132, R148.reuse, R100 ;  /* 0x000000948464723c */ /* 0x090ff00000001864 */
[C---:B------:R-:W-:Y:S08]  /*aa40*/  HMMA.16816.F32 R104, R136.reuse, R148, R104 ;  /* 0x000000948868723c */ /* 0x040ff00000001868 */
[-C--:B------:R-:W-:Y:S08]  /*aa50*/  HMMA.16816.F32 R108, R136, R150.reuse, R108 ;  /* 0x00000096886c723c */ /* 0x080ff0000000186c */
[C---:B------:R-:W-:Y:S07]  /*aa60*/  HMMA.16816.F32 R112, R132.reuse, R150, R112 ;  /* 0x000000968470723c */ /* 0x040fee0000001870 */
[----:B------:R-:W-:Y:S01]  /*aa70*/  MOV R151, R199 ;  /* 0x000000c700977202 */ /* 0x000fe20000000f00 */
[-C--:B---3--:R-:W-:Y:S08]  /*aa80*/  HMMA.16816.F32 R116, R132, R152.reuse, R116 ;  /* 0x000000988474723c */ /* 0x088ff00000001874 */
[C---:B------:R-:W-:Y:S07]  /*aa90*/  HMMA.16816.F32 R120, R136.reuse, R152, R120 ;  /* 0x000000988878723c */ /* 0x040fee0000001878 */
[----:B------:R-:W-:Y:S01]  /*aaa0*/  IMAD.MOV.U32 R152, RZ, RZ, R180 ;  /* 0x000000ffff987224 */ /* 0x000fe200078e00b4 */
[-C--:B------:R-:W-:Y:S01]  /*aab0*/  HMMA.16816.F32 R124, R136, R154.reuse, R124 ;  /* 0x0000009a887c723c */ /* 0x080fe2000000187c */
[----:B------:R-:W3:Y:S03]  /*aac0*/  MUFU.EX2 R180, R239 ;  /* 0x000000ef00b47308 */ /* 0x000ee60000000800 */
[----:B-1----:R-:W-:Y:S01]  /*aad0*/  MOV R153, R141 ;  /* 0x0000008d00997202 */ /* 0x002fe20000000f00 */
[----:B------:R-:W-:Y:S01]  /*aae0*/  FADD.FTZ R141, R167, R140 ;  /* 0x0000008ca78d7221 */ /* 0x000fe20000010000 */
[----:B------:R-:W-:Y:S01]  /*aaf0*/  F2FP.PACK_AB R207, R152, R175 ;  /* 0x000000af98cf723e */ /* 0x000fe200000000ff */
[----:B------:R-:W-:Y:S01]  /*ab00*/  FADD.FTZ R140, R160, R2 ;  /* 0x00000002a08c7221 */ /* 0x000fe20000010000 */
[----:B------:R-:W-:Y:S04]  /*ab10*/  HMMA.16816.F32 R128, R132, R154, R128 ;  /* 0x0000009a8480723c */ /* 0x000fe80000001880 */
[----:B------:R-:W-:Y:S01]  /*ab20*/  F2FP.PACK_AB R206, R153, R143 ;  /* 0x0000008f99ce723e */ /* 0x000fe200000000ff */
[----:B------:R-:W-:Y:S01]  /*ab30*/  FADD.FTZ R141, R164, R141 ;  /* 0x0000008da48d7221 */ /* 0x000fe20000010000 */
[----:B------:R-:W-:Y:S01]  /*ab40*/  MOV R167, R193 ;  /* 0x000000c100a77202 */ /* 0x000fe20000000f00 */
[----:B------:R-:W-:Y:S01]  /*ab50*/  FADD.FTZ R2, R161, R0 ;  /* 0x00000000a1027221 */ /* 0x000fe20000010000 */
[----:B------:R-:W-:Y:S01]  /*ab60*/  MOV R164, R172 ;  /* 0x000000ac00a47202 */ /* 0x000fe20000000f00 */
[----:B------:R-:W-:Y:S01]  /*ab70*/  IMAD.MOV.U32 R172, RZ, RZ, R192 ;  /* 0x000000ffffac7224 */ /* 0x000fe200078e00c0 */
[----:B------:R-:W1:Y:S01]  /*ab80*/  LDSM.16.MT88.4 R160, [R233+0x1800] ;  /* 0x00180000e9a0783b */ /* 0x000e620000004200 */
[-C--:B------:R-:W-:Y:S05]  /*ab90*/  HMMA.16816.F32 R192, R204, R200.reuse, R4 ;  /* 0x000000c8ccc0723c */ /* 0x080fea0000001804 */
[----:B------:R-:W-:Y:S01]  /*aba0*/  MOV R139, R190 ;  /* 0x000000be008b7202 */ /* 0x000fe20000000f00 */
[----:B------:R-:W-:Y:S01]  /*abb0*/  IMAD.MOV.U32 R136, RZ, RZ, R189 ;  /* 0x000000ffff887224 */ /* 0x000fe200078e00bd */
[----:B---3--:R-:W-:Y:S01]  /*abc0*/  F2FP.PACK_AB R211, R180, R181 ;  /* 0x000000b5b4d3723e */ /* 0x008fe200000000ff */
[----:B------:R-:W-:Y:S01]  /*abd0*/  FADD.FTZ R0, R169, R3 ;  /* 0x00000003a9007221 */ /* 0x000fe20000010000 */
[----:B------:R-:W-:Y:S01]  /*abe0*/  MOV R137, R188 ;  /* 0x000000bc00897202 */ /* 0x000fe20000000f00 */
[----:B------:R2:W5:Y:S02]  /*abf0*/  LDL.LU R239, [R1+0x8c] ;  /* 0x00008c0001ef7983 */ /* 0x0005640000300800 */
[----:B------:R-:W-:Y:S02]  /*ac00*/  IMAD.MOV.U32 R169, RZ, RZ, R191 ;  /* 0x000000ffffa97224 */ /* 0x000fe400078e00bf */
[C---:B------:R-:W-:Y:S01]  /*ac10*/  HMMA.16816.F32 R188, R208.reuse, R200, R8 ;  /* 0x000000c8d0bc723c */ /* 0x040fe20000001808 */
[----:B------:R-:W-:Y:S03]  /*ac20*/  LDSM.16.MT88.4 R4, [R232+0x3800] ;  /* 0x00380000e804783b */ /* 0x000fe60000004200 */
[----:B------:R-:W-:Y:S02]  /*ac30*/  IMAD.MOV.U32 R138, RZ, RZ, R179 ;  /* 0x000000ffff8a7224 */ /* 0x000fe400078e00b3 */
[----:B------:R-:W-:Y:S01]  /*ac40*/  FADD.FTZ R150, R166, R140 ;  /* 0x0000008ca6967221 */ /* 0x000fe20000010000 */
[----:B------:R-:W-:Y:S01]  /*ac50*/  MOV R166, R178 ;  /* 0x000000b200a67202 */ /* 0x000fe20000000f00 */
[-C--:B------:R-:W-:Y:S04]  /*ac60*/  HMMA.16816.F32 R196, R208, R202.reuse, R12 ;  /* 0x000000cad0c4723c */ /* 0x080fe8000000180c */
[----:B------:R-:W-:Y:S01]  /*ac70*/  IMAD.MOV.U32 R140, RZ, RZ, R177 ;  /* 0x000000ffff8c7224 */ /* 0x000fe200078e00b1 */
[----:B------:R-:W-:Y:S01]  /*ac80*/  MOV R10, R159 ;  /* 0x0000009f000a7202 */ /* 0x000fe20000000f00 */
[----:B------:R-:W-:Y:S01]  /*ac90*/  FADD.FTZ R149, R168, R2 ;  /* 0x00000002a8957221 */ /* 0x000fe20000010000 */
[----:B------:R-:W-:Y:S01]  /*aca0*/  MOV R2, R176 ;  /* 0x000000b000027202 */ /* 0x000fe20000000f00 */
[C---:B------:R-:W-:Y:S01]  /*acb0*/  HMMA.16816.F32 R200, R204.reuse, R202, R16 ;  /* 0x000000caccc8723c */ /* 0x040fe20000001810 */
[----:B------:R-:W3:Y:S03]  /*acc0*/  LDSM.16.MT88.4 R176, [R232+0x1800] ;  /* 0x00180000e8b0783b */ /* 0x000ee60000004200 */
[----:B------:R-:W-:Y:S01]  /*acd0*/  MOV R14, R152 ;  /* 0x00000098000e7202 */ /* 0x000fe20000000f00 */
[----:B------:R-:W-:Y:S01]  /*ace0*/  IMAD.MOV.U32 R13, RZ, RZ, R153 ;  /* 0x000000ffff0d7224 */ /* 0x000fe200078e0099 */
[----:B------:R-:W-:Y:S01]  /*acf0*/  MOV R9, R167 ;  /* 0x000000a700097202 */ /* 0x000fe20000000f00 */
[----:B------:R-:W-:Y:S01]  /*ad00*/  IMAD.MOV.U32 R15, RZ, RZ, R165 ;  /* 0x000000ffff0f7224 */ /* 0x000fe200078e00a5 */
[-C--:B------:R-:W-:Y:S04]  /*ad10*/  HMMA.16816.F32 R132, R204, R144.reuse, R20 ;  /* 0x00000090cc84723c */ /* 0x080fe80000001814 */
[----:B------:R-:W-:Y:S01]  /*ad20*/  FADD.FTZ R3, R171, R141 ;  /* 0x0000008dab037221 */ /* 0x000fe20000010000 */
[----:B------:R-:W-:Y:S01]  /*ad30*/  MOV R19, R143 ;  /* 0x0000008f00137202 */ /* 0x000fe20000000f00 */
[----:B------:R-:W-:Y:S01]  /*ad40*/  IMAD.MOV.U32 R16, RZ, RZ, R140 ;  /* 0x000000ffff107224 */ /* 0x000fe200078e008c */
[----:B------:R-:W-:Y:S01]  /*ad50*/  MOV R23, R136 ;  /* 0x0000008800177202 */ /* 0x000fe20000000f00 */
[----:B------:R-:W-:Y:S01]  /*ad60*/  IMAD.MOV.U32 R22, RZ, RZ, R137 ;  /* 0x000000ffff167224 */ /* 0x000fe200078e0089 */
[----:B------:R-:W-:Y:S03]  /*ad70*/  MOV R21, R138 ;  /* 0x0000008a00157202 */ /* 0x000fe60000000f00 */
[----:B------:R-:W-:Y:S01]  /*ad80*/  IMAD.MOV.U32 R20, RZ, RZ, R139 ;  /* 0x000000ffff147224 */ /* 0x000fe200078e008b */
[----:B------:R-:W-:Y:S01]  /*ad90*/  MOV R17, R166 ;  /* 0x000000a600117202 */ /* 0x000fe20000000f00 */
[C---:B------:R-:W-:Y:S04]  /*ada0*/  HMMA.16816.F32 R136, R208.reuse, R144, R24 ;  /* 0x00000090d088723c */ /* 0x040fe80000001818 */
[----:B------:R-:W-:Y:S01]  /*adb0*/  FADD.FTZ R148, R170, R0 ;  /* 0x00000000aa947221 */ /* 0x000fe20000010000 */
[----:B------:R-:W-:Y:S01]  /*adc0*/  MOV R8, R156 ;  /* 0x0000009c00087202 */ /* 0x000fe20000000f00 */
[----:B------:R-:W-:Y:S01]  /*add0*/  IMAD.MOV.U32 R18, RZ, RZ, R2 ;  /* 0x000000ffff127224 */ /* 0x000fe200078e0002 */
[----:B------:R-:W-:Y:S01]  /*ade0*/  MOV R2, R151 ;  /* 0x0000009700027202 */ /* 0x000fe20000000f00 */
[----:B------:R-:W-:Y:S01]  /*adf0*/  IMAD.MOV.U32 R25, RZ, RZ, R142 ;  /* 0x000000ffff197224 */ /* 0x000fe200078e008e */
[----:B------:R-:W-:Y:S01]  /*ae00*/  MOV R27, R164 ;  /* 0x000000a4001b7202 */ /* 0x000fe20000000f00 */
[-C--:B------:R-:W-:Y:S03]  /*ae10*/  HMMA.16816.F32 R140, R208, R146.reuse, R28 ;  /* 0x00000092d08c723c */ /* 0x080fe6000000181c */
[----:B------:R-:W-:Y:S01]  /*ae20*/  IMAD.MOV.U32 R12, RZ, RZ, R175 ;  /* 0x000000ffff0c7224 */ /* 0x000fe200078e00af */
[----:B------:R-:W-:Y:S01]  /*ae30*/  MOV R24, R174 ;  /* 0x000000ae00187202 */ /* 0x000fe20000000f00 */
[----:B------:R-:W-:Y:S02]  /*ae40*/  IMAD.MOV.U32 R11, RZ, RZ, R158 ;  /* 0x000000ffff0b7224 */ /* 0x000fe400078e009e */
[----:B------:R-:W-:Y:S01]  /*ae50*/  IMAD.MOV.U32 R26, RZ, RZ, R169 ;  /* 0x000000ffff1a7224 */ /* 0x000fe200078e00a9 */
[C---:B------:R-:W-:Y:S01]  /*ae60*/  HMMA.16816.F32 R144, R204.reuse, R146, R32 ;  /* 0x00000092cc90723c */ /* 0x040fe20000001820 */
[----:B------:R-:W4:Y:S03]  /*ae70*/  LDL R34, [R1+0x40] ;  /* 0x0000400001227983 */ /* 0x000f260000100800 */
[----:B------:R-:W-:Y:S01]  /*ae80*/  IMAD.MOV.U32 R28, RZ, RZ, R150 ;  /* 0x000000ffff1c7224 */ /* 0x000fe200078e0096 */
[----:B------:R-:W-:Y:S01]  /*ae90*/  MOV R29, R149 ;  /* 0x00000095001d7202 */ /* 0x000fe20000000f00 */
[----:B------:R-:W-:Y:S01]  /*aea0*/  IMAD.MOV.U32 R30, RZ, RZ, R148 ;  /* 0x000000ffff1e7224 */ /* 0x000fe200078e0094 */
[----:B------:R-:W-:Y:S01]  /*aeb0*/  MOV R31, R173 ;  /* 0x000000ad001f7202 */ /* 0x000fe20000000f00 */
[-C--:B-1----:R-:W-:Y:S04]  /*aec0*/  HMMA.16816.F32 R148, R204, R160.reuse, R36 ;  /* 0x000000a0cc94723c */ /* 0x082fe80000001824 */
[----:B------:R-:W-:Y:S02]  /*aed0*/  FADD.FTZ R3, R31, R3 ;  /* 0x000000031f037221 */ /* 0x000fe40000010000 */
[----:B------:R-:W-:Y:S02]  /*aee0*/  FADD.FTZ R2, R2, R28 ;  /* 0x0000001c02027221 */ /* 0x000fe40000010000 */
[C---:B------:R-:W-:Y:S04]  /*aef0*/  HMMA.16816.F32 R152, R208.reuse, R160, R40 ;  /* 0x000000a0d098723c */ /* 0x040fe80000001828 */
[----:B------:R-:W-:Y:S02]  /*af00*/  IMAD.MOV.U32 R0, RZ, RZ, R157 ;  /* 0x000000ffff007224 */ /* 0x000fe400078e009d */
        /* <DEDUP_REMOVED lines=23> */
[----:B------:R-:W-:Y:S01]  /*b080*/  FADD.FTZ R3, R187, R3 ;  /* 0x00000003bb037221 */ /* 0x000fe20000010000 */
[----:B------:R-:W-:Y:S03]  /*b090*/  MOV R187, R182 ;  /* 0x000000b600bb7202 */ /* 0x000fe60000000f00 */
[-C--:B------:R-:W-:Y:S04]  /*b0a0*/  HMMA.16816.F32 R76, R208, R214.reuse, R76 ;  /* 0x000000d6d04c723c */ /* 0x080fe8000000184c */
[----:B------:R-:W-:Y:S02]  /*b0b0*/  FADD.FTZ R3, R186, R3 ;  /* 0x00000003ba037221 */ /* 0x000fe40000010000 */
[----:B------:R-:W-:Y:S02]  /*b0c0*/  IMAD.MOV.U32 R186, RZ, RZ, R183 ;  /* 0x000000ffffba7224 */ /* 0x000fe400078e00b7 */
        /* <DEDUP_REMOVED lines=17> */
[----:B------:R-:W-:Y:S01]  /*b1e0*/  FADD.FTZ R5, R250, R5 ;  /* 0x00000005fa057221 */ /* 0x000fe20000010000 */
[----:B------:R-:W-:Y:S01]  /*b1f0*/  MOV R249, R15 ;  /* 0x0000000f00f97202 */ /* 0x000fe20000000f00 */
        /* <DEDUP_REMOVED lines=16> */
[----:B------:R-:W-:Y:S03]  /*b300*/  IMAD.MOV.U32 R181, RZ, RZ, R184 ;  /* 0x000000ffffb57224 */ /* 0x000fe600078e00b8 */
[----:B------:R2:W-:Y:S04]  /*b310*/  STL [R1+0x20], R2 ;  /* 0x0000200201007387 */ /* 0x0005e80000100800 */
[----:B------:R2:W-:Y:S01]  /*b320*/  STL [R1], R0 ;  /* 0x0000000001007387 */ /* 0x0005e20000100800 */
[----:B----4-:R-:W-:Y:S11]  /*b330*/  ISETP.GT.AND P0, PT, R35, R34, PT ;  /* 0x000000222300720c */ /* 0x010ff60003f04270 */
[----:B------:R-:W-:Y:S02]  /*b340*/  @!UPT UIADD3 URZ, URZ, URZ, URZ ;  /* 0x0000003f3f3ff290 */ /* 0x000fe4000fffe03f */
[----:B--2---:R-:W-:-:S05]  /*b350*/  @P0 BRA `(.L_x_3201) ;  /* 0xffffb31000000947 */ /* 0x004fca000383ffff */
.L_x_3200:
[----:B-1----:R-:W-:-:S13]  /*b360*/  ISETP.GE.AND P0, PT, R249, RZ, PT ;  /* 0x000000fff900720c */ /* 0x002fda0003f06270 */
[----:B------:R-:W-:Y:S05]  /*b370*/  @!P0 BRA `(.L_x_3202) ;  /* 0x00003a3000008947 */ /* 0x000fea0003800000 */
[----:B------:R-:W-:Y:S01]  /*b380*/  IMAD.MOV.U32 R2, RZ, RZ, R184 ;  /* 0x000000ffff027224 */ /* 0x000fe200078e00b8 */
[----:B------:R-:W-:Y:S01]  /*b390*/  MOV R186, R182 ;  /* 0x000000b600ba7202 */ /* 0x000fe20000000f00 */
[----:B------:R-:W-:Y:S01]  /*b3a0*/  IMAD.MOV.U32 R0, RZ, RZ, R185 ;  /* 0x000000ffff007224 */ /* 0x000fe200078e00b9 */
[----:B------:R-:W-:Y:S02]  /*b3b0*/  MOV R3, R183 ;  /* 0x000000b700037202 */ /* 0x000fe40000000f00 */
.L_x_3203:
[----:B------:R-:W2:Y:S01]  /*b3c0*/  LDL.64 R40, [R1+0x30] ;  /* 0x0000300001287983 */ /* 0x000ea20000100a00 */
[----:B------:R-:W-:Y:S04]  /*b3d0*/  DEPBAR.LE SB0, 0x0 ;  /* 0x000080000000791a */ /* 0x000fe80000000000 */
[----:B------:R-:W-:Y:S01]  /*b3e0*/  WARPSYNC 0xffffffff ;  /* 0xffffffff00007948 */ /* 0x000fe20003800000 */
[----:B------:R-:W3:Y:S01]  /*b3f0*/  LDL R42, [R1+0x38] ;  /* 0x00003800012a7983 */ /* 0x000ee20000100800 */
[----:B------:R-:W-:Y:S01]  /*b400*/  SHF.R.S32.HI R20, RZ, 0x1f, R249 ;  /* 0x0000001fff147819 */ /* 0x000fe200000114f9 */
[----:B------:R-:W-:Y:S01]  /*b410*/  IMAD.WIDE.U32 R28, R249, c[0x0][0x208], RZ ;  /* 0x00008200f91c7a25 */ /* 0x000fe200078e00ff */
[----:B------:R-:W-:Y:S01]  /*b420*/  MOV R55, c[0x0][0x208] ;  /* 0x0000820000377a02 */ /* 0x000fe20000000f00 */
[----:B------:R-:W3:Y:S01]  /*b430*/  LDL.64 R38, [R1+0x10] ;  /* 0x0000100001267983 */ /* 0x000ee20000100a00 */
[----:B------:R-:W-:Y:S01]  /*b440*/  MOV R250, 0x5 ;  /* 0x0000000500fa7802 */ /* 0x000fe20000000f00 */
[----:B------:R-:W-:Y:S01]  /*b450*/  IMAD R24, R20, c[0x0][0x208], RZ ;  /* 0x0000820014187a24 */ /* 0x000fe200078e02ff */
[C---:B------:R-:W-:Y:S02]  /*b460*/  SHF.L.U32 R30, R28.reuse, 0x6, RZ ;  /* 0x000000061c1e7819 */ /* 0x040fe400000006ff */
[----:B------:R-:W-:Y:S01]  /*b470*/  SHF.L.U32 R54, R55, 0x5, RZ ;  /* 0x0000000537367819 */ /* 0x000fe200000006ff */
[----:B------:R-:W-:Y:S01]  /*b480*/  BAR.SYNC.DEFER_BLOCKING 0x0 ;  /* 0x0000000000007b1d */ /* 0x000fe20000010000 */
[----:B------:R-:W-:Y:S01]  /*b490*/  IMAD R24, R249, c[0x0][0x20c], R24 ;  /* 0x00008300f9187a24 */ /* 0x000fe200078e0218 */
[----:B------:R-:W-:Y:S04]  /*b4a0*/  SHF.L.U64.HI R55, R55, R250, c[0x0][0x20c] ;  /* 0x0000830037377619 */ /* 0x000fe800000102fa */
[----:B------:R-:W-:Y:S02]  /*b4b0*/  IADD3 R29, R29, R24, RZ ;  /* 0x000000181d1d7210 */ /* 0x000fe40007ffe0ff */
[----:B-----5:R-:W-:Y:S04]  /*b4c0*/  STL [R1+0x8c], R239 ;  /* 0x00008cef01007387 */ /* 0x020fe80000100800 */
        /* <DEDUP_REMOVED lines=9> */
[----:B------:R1:W2:Y:S01]  /*b560*/  LDSM.16.M88.4 R208, [R239] ;  /* 0x00000000efd0783b */ /* 0x0002a20000000200 */
[-C--:B------:R-:W-:Y:S07]  /*b570*/  HMMA.16816.F32 R12, R60, R18.reuse, RZ ;  /* 0x000000123c0c723c */ /* 0x080fee00000018ff */
[----:B------:R-:W2:Y:S01]  /*b580*/  LDSM.16.M88.4 R212, [R237+0x2000] ;  /* 0x00200000edd4783b */ /* 0x000ea20000000200 */
[C---:B------:R-:W-:Y:S07]  /*b590*/  HMMA.16816.F32 R16, R64.reuse, R18, RZ ;  /* 0x000000124010723c */ /* 0x040fee00000018ff */
[----:B------:R-:W2:Y:S01]  /*b5a0*/  LDSM.16.M88.4 R216, [R247] ;  /* 0x00000000f7d8783b */ /* 0x000ea20000000200 */
[-C--:B------:R-:W-:Y:S07]  /*b5b0*/  HMMA.16816.F32 R20, R64, R32.reuse, RZ ;  /* 0x000000204014723c */ /* 0x080fee00000018ff */
[----:B-1----:R-:W4:Y:S04]  /*b5c0*/  LDL R239, [R1+0x24] ;  /* 0x0000240001ef7983 */ /* 0x002f280000100800 */
[----:B------:R-:W1:Y:S01]  /*b5d0*/  LDSM.16.M88.4 R220, [R246] ;  /* 0x00000000f6dc783b */ /* 0x000e620000000200 */
[C---:B------:R-:W-:Y:S07]  /*b5e0*/  HMMA.16816.F32 R24, R60.reuse, R32, RZ ;  /* 0x000000203c18723c */ /* 0x040fee00000018ff */
[----:B------:R-:W1:Y:S01]  /*b5f0*/  LDSM.16.M88.4 R224, [R245] ;  /* 0x00000000f5e0783b */ /* 0x000e620000000200 */
[----:B------:R-:W-:Y:S07]  /*b600*/  SHF.L.U64.HI R32, R28, 0x6, R29 ;  /* 0x000000061c207819 */ /* 0x000fee000001021d */
[----:B------:R-:W-:Y:S04]  /*b610*/  STL [R1+0x90], R247 ;  /* 0x000090f701007387 */ /* 0x000fe80000100800 */
[----:B------:R-:W-:Y:S04]  /*b620*/  STL [R1+0x94], R246 ;  /* 0x000094f601007387 */ /* 0x000fe80000100800 */
[----:B------:R-:W-:Y:S01]  /*b630*/  STL [R1+0x98], R245 ;  /* 0x000098f501007387 */ /* 0x000fe20000100800 */
[C---:B--2---:R-:W-:Y:S02]  /*b640*/  IADD3 R36, P4, R30.reuse, R40, RZ ;  /* 0x000000281e247210 */ /* 0x044fe40007f9e0ff */
[----:B------:R-:W-:Y:S02]  /*b650*/  IADD3 R33, P2, P1, R30, 0x40, R40 ;  /* 0x000000401e217810 */ /* 0x000fe4000795e028 */
[-C--:B------:R-:W-:Y:S01]  /*b660*/  HMMA.16816.F32 R28, R60, R34.reuse, RZ ;  /* 0x000000223c1c723c */ /* 0x080fe200000018ff */
[----:B------:R-:W-:Y:S02]  /*b670*/  LEA R40, P3, R36, c[0x0][0x1f8], 0x1 ;  /* 0x00007e0024287a11 */ /* 0x000fe400078608ff */
[C---:B------:R-:W-:Y:S02]  /*b680*/  LEA R46, P0, R33.reuse, c[0x0][0x1f8], 0x1 ;  /* 0x00007e00212e7a11 */ /* 0x040fe400078008ff */
[C---:B---3--:R-:W-:Y:S02]  /*b690*/  IADD3.X R37, R32.reuse, R42, RZ, P4, !PT ;  /* 0x0000002a20257210 */ /* 0x048fe400027fe4ff */
[----:B------:R-:W-:Y:S02]  /*b6a0*/  IADD3.X R32, R32, RZ, R42, P2, P1 ;  /* 0x000000ff20207210 */ /* 0x000fe400017e242a */
[----:B------:R-:W-:Y:S03]  /*b6b0*/  LEA.HI.X R41, R36, c[0x0][0x1fc], R37, 0x1, P3 ;  /* 0x00007f0024297a11 */ /* 0x000fe600018f0c25 */
[----:B------:R-:W-:Y:S02]  /*b6c0*/  LEA.HI.X R47, R33, c[0x0][0x1fc], R32, 0x1, P0 ;  /* 0x00007f00212f7a11 */ /* 0x000fe400000f0c20 */
[C---:B------:R-:W-:Y:S02]  /*b6d0*/  HMMA.16816.F32 R32, R64.reuse, R34, RZ ;  /* 0x000000224020723c */ /* 0x040fe400000018ff */
[----:B------:R-:W-:Y:S02]  /*b6e0*/  ISETP.GE.AND P0, PT, R38, c[0x0][0x1d4], PT ;  /* 0x0000750026007a0c */ /* 0x000fe40003f06270 */
[-C--:B------:R-:W-:Y:S04]  /*b6f0*/  IADD3 R44, P1, R40, R54.reuse, RZ ;  /* 0x00000036282c7210 */ /* 0x080fe80007f3e0ff */
[-C--:B------:R-:W-:Y:S01]  /*b700*/  HMMA.16816.F32 R36, R64, R48.reuse, RZ ;  /* 0x000000304024723c */ /* 0x080fe200000018ff */
[-C--:B------:R-:W-:Y:S03]  /*b710*/  IADD3.X R45, R41, R55.reuse, RZ, P1, !PT ;  /* 0x00000037292d7210 */ /* 0x080fe60000ffe4ff */
[-C--:B------:R-:W-:Y:S03]  /*b720*/  IADD3 R52, P2, R44, R54.reuse, RZ ;  /* 0x000000362c347210 */ /* 0x080fe60007f5e0ff */
[----:B------:R-:W-:Y:S01]  /*b730*/  @!PT LDS RZ, [RZ] ;  /* 0x00000000fffff984 */ /* 0x000fe20000000800 */
[----:B------:R-:W-:Y:S01]  /*b740*/  @!PT LDS RZ, [RZ] ;  /* 0x00000000fffff984 */ /* 0x000fe20000000800 */
[----:B------:R-:W-:Y:S01]  /*b750*/  @!PT LDS RZ, [RZ] ;  /* 0x00000000fffff984 */ /* 0x000fe20000000800 */
[----:B------:R2:W-:Y:S01]  /*b760*/  LDGSTS.E.BYPASS.LTC128B.128 [R248+0x100], [R40.64], !P0 ;  /* 0x0010000028f87fae */ /* 0x0005e2000c101d46 */
[-C--:B------:R-:W-:Y:S04]  /*b770*/  IADD3.X R53, R45, R55.reuse, RZ, P2, !PT ;  /* 0x000000372d357210 */ /* 0x080fe800017fe4ff */
[----:B------:R-:W-:Y:S03]  /*b780*/  IADD3 R54, P1, R52, R54, RZ ;  /* 0x0000003634367210 */ /* 0x000fe60007f3e0ff */
[----:B------:R3:W-:Y:S01]  /*b790*/  LDGSTS.E.BYPASS.LTC128B.128 [R248+0x2100], [R46.64], !P6 ;  /* 0x021000002ef87fae */ /* 0x0007e2000f101d46 */
[----:B------:R-:W-:Y:S02]  /*b7a0*/  IADD3.X R55, R53, R55, RZ, P1, !PT ;  /* 0x0000003735377210 */ /* 0x000fe40000ffe4ff */
[C---:B------:R-:W-:Y:S02]  /*b7b0*/  ISETP.GT.AND P1, PT, R249.reuse, RZ, PT ;  /* 0x000000fff900720c */ /* 0x040fe40003f24270 */
[----:B------:R-:W-:Y:S03]  /*b7c0*/  IADD3 R249, R249, -0x1, RZ ;  /* 0xfffffffff9f97810 */ /* 0x000fe60007ffe0ff */
[----:B------:R3:W-:Y:S08]  /*b7d0*/  LDGSTS.E.BYPASS.LTC128B.128 [R248+0x900], [R44.64], !P0 ;  /* 0x009000002cf87fae */ /* 0x0007f0000c101d46 */
        /* <DEDUP_REMOVED lines=14> */
[-C--:B------:R-:W-:Y:S08]  /*b8c0*/  HMMA.16816.F32 R4, R204, R208.reuse, R4 ;  /* 0x000000d0cc04723c */ /* 0x080ff00000001804 */
        /* <DEDUP_REMOVED lines=19> */
[----:B------:R-:W1:Y:S07]  /*ba00*/  LDSM.16.M88.4 R204, [R234+0x800] ;  /* 0x00080000eacc783b */ /* 0x000e6e0000000200 */
[-C--:B--2---:R-:W-:Y:S08]  /*ba10*/  HMMA.16816.F32 R4, R180, R208.reuse, R4 ;  /* 0x000000d0b404723c */ /* 0x084ff00000001804 */
        /* <DEDUP_REMOVED lines=105> */
[----:B------:R-:W2:Y:S07]  /*c0b0*/  LDSM.16.M88.4 R216, [R231+0x2800] ;  /* 0x00280000e7d8783b */ /* 0x000eae0000000200 */
[----:B------:R-:W-:Y:S01]  /*c0c0*/  HMMA.16816.F32 R64, R180, R222, R64 ;  /* 0x000000deb440723c */ /* 0x000fe20000001840 */
[----:B------:R-:W4:Y:S07]  /*c0d0*/  LDSM.16.M88.4 R180, [R231+0x3000] ;  /* 0x00300000e7b4783b */ /* 0x000f2e0000000200 */
[-C--:B-1----:R-:W-:Y:S01]  /*c0e0*/  HMMA.16816.F32 R4, R204, R208.reuse, R4 ;  /* 0x000000d0cc04723c */ /* 0x082fe20000001804 */
[----:B------:R-:W1:Y:S01]  /*c0f0*/  LDSM.16.M88.4 R220, [R231+0x3800] ;  /* 0x00380000e7dc783b */ /* 0x000e620000000200 */
[----:B------:R-:W-:Y:S06]  /*c100*/  DEPBAR.LE SB0, 0x0 ;  /* 0x000080000000791a */ /* 0x000fec0000000000 */
[C---:B---3--:R-:W-:Y:S01]  /*c110*/  HMMA.16816.F32 R8, R212.reuse, R208, R8 ;  /* 0x000000d0d408723c */ /* 0x048fe20000001808 */
[----:B------:R-:W3:Y:S06]  /*c120*/  LDL.64 R208, [R1+0x28] ;  /* 0x0000280001d07983 */ /* 0x000eec0000100a00 */
[----:B------:R-:W-:Y:S01]  /*c130*/  BAR.SYNC.DEFER_BLOCKING 0x0 ;  /* 0x0000000000007b1d */ /* 0x000fe20000010000 */
        /* <DEDUP_REMOVED lines=55> */
[----:B------:R-:W-:Y:S03]  /*c4b0*/  FMNMX.FTZ R181, R40, R181, !PT ;  /* 0x000000b528b57209 */ /* 0x000fe60007810000 */
[----:B------:R-:W2:Y:S01]  /*c4c0*/  SHFL.BFLY PT, R183, R180, 0x2, 0x1f ;  /* 0x0c401f00b4b77f89 */ /* 0x000ea200000e0000 */
[----:B------:R-:W-:Y:S04]  /*c4d0*/  FMNMX.FTZ R181, R41, R181, !PT ;  /* 0x000000b529b57209 */ /* 0x000fe80007810000 */
[----:B------:R-:W-:Y:S04]  /*c4e0*/  FMNMX.FTZ R181, R44, R181, !PT ;  /* 0x000000b52cb57209 */ /* 0x000fe80007810000 */
[----:B------:R-:W-:Y:S04]  /*c4f0*/  FMNMX.FTZ R181, R45, R181, !PT ;  /* 0x000000b52db57209 */ /* 0x000fe80007810000 */
        /* <DEDUP_REMOVED lines=9> */
[----:B------:R-:W-:Y:S01]  /*c590*/  FMNMX.FTZ R182, R14, R182, !PT ;  /* 0x000000b60eb67209 */ /* 0x000fe20007810000 */
[----:B------:R-:W2:Y:S03]  /*c5a0*/  SHFL.BFLY PT, R184, R181, 0x2, 0x1f ;  /* 0x0c401f00b5b87f89 */ /* 0x000ea600000e0000 */
[----:B------:R-:W-:Y:S04]  /*c5b0*/  FMNMX.FTZ R182, R15, R182, !PT ;  /* 0x000000b60fb67209 */ /* 0x000fe80007810000 */
[----:B------:R-:W-:Y:S01]  /*c5c0*/  FMNMX.FTZ R182, R26, R182, !PT ;  /* 0x000000b61ab67209 */ /* 0x000fe20007810000 */
[----:B------:R-:W4:Y:S03]  /*c5d0*/  SHFL.BFLY PT, R183, R180, 0x1, 0x1f ;  /* 0x0c201f00b4b77f89 */ /* 0x000f2600000e0000 */
[----:B------:R-:W-:Y:S02]  /*c5e0*/  FMNMX.FTZ R182, R27, R182, !PT ;  /* 0x000000b61bb67209 */ /* 0x000fe40007810000 */
[----:B-1----:R-:W-:Y:S02]  /*c5f0*/  FMNMX.FTZ R185, R185, R187, !PT ;  /* 0x000000bbb9b97209 */ /* 0x002fe40007810000 */
[----:B------:R-:W-:Y:S03]  /*c600*/  FMNMX.FTZ R182, R30, R182, !PT ;  /* 0x000000b61eb67209 */ /* 0x000fe60007810000 */
[----:B------:R-:W-:Y:S01]  /*c610*/  FADD.FTZ R0, -R185, R0 ;  /* 0x00000000b9007221 */ /* 0x000fe20000010100 */
[----:B------:R-:W-:Y:S01]  /*c620*/  FMNMX.FTZ R182, R31, R182, !PT ;  /* 0x000000b61fb67209 */ /* 0x000fe20007810000 */
[----:B------:R-:W-:Y:S02]  /*c630*/  FMUL.FTZ R214, R185, c[0x0][0x2d0] ;  /* 0x0000b400b9d67a20 */ /* 0x000fe40000410000 */
[----:B------:R-:W-:Y:S01]  /*c640*/  FMUL.FTZ R0, R0, c[0x0][0x2d0] ;  /* 0x0000b40000007a20 */ /* 0x000fe20000410000 */
[----:B--2---:R-:W-:Y:S01]  /*c650*/  FMNMX.FTZ R181, R181, R184, !PT ;  /* 0x000000b8b5b57209 */ /* 0x004fe20007810000 */
[--C-:B------:R-:W-:Y:S01]  /*c660*/  FFMA.FTZ R4, R4, c[0x0][0x2d0], -R214.reuse ;  /* 0x0000b40004047a23 */ /* 0x100fe200000108d6 */
[----:B------:R-:W-:Y:S01]  /*c670*/  FMNMX.FTZ R182, R42, R182, !PT ;  /* 0x000000b62ab67209 */ /* 0x000fe20007810000 */
[--C-:B------:R-:W-:Y:S02]  /*c680*/  FFMA.FTZ R5, R5, c[0x0][0x2d0], -R214.reuse ;  /* 0x0000b40005057a23 */ /* 0x100fe400000108d6 */
[----:B------:R-:W1:Y:S01]  /*c690*/  SHFL.BFLY PT, R204, R181, 0x1, 0x1f ;  /* 0x0c201f00b5cc7f89 */ /* 0x000e6200000e0000 */
[----:B------:R-:W-:Y:S01]  /*c6a0*/  FMNMX.FTZ R182, R43, R182, !PT ;  /* 0x000000b62bb67209 */ /* 0x000fe20007810000 */
[----:B------:R2:W-:Y:S01]  /*c6b0*/  MUFU.EX2 R219, R4 ;  /* 0x0000000400db7308 */ /* 0x0005e20000000800 */
[----:B----4-:R-:W-:Y:S01]  /*c6c0*/  FMNMX.FTZ R184, R180, R183, !PT ;  /* 0x000000b7b4b87209 */ /* 0x010fe20007810000 */
[--C-:B------:R-:W-:Y:S01]  /*c6d0*/  FFMA.FTZ R17, R17, c[0x0][0x2d0], -R214.reuse ;  /* 0x0000b40011117a23 */ /* 0x100fe200000108d6 */
[----:B------:R-:W-:Y:S01]  /*c6e0*/  FMNMX.FTZ R182, R46, R182, !PT ;  /* 0x000000b62eb67209 */ /* 0x000fe20007810000 */
[--C-:B------:R-:W-:Y:S02]  /*c6f0*/  FFMA.FTZ R16, R16, c[0x0][0x2d0], -R214.reuse ;  /* 0x0000b40010107a23 */ /* 0x100fe400000108d6 */
[----:B------:R-:W-:Y:S02]  /*c700*/  FMUL.FTZ R213, R184, c[0x0][0x2d0] ;  /* 0x0000b400b8d57a20 */ /* 0x000fe40000410000 */
[--C-:B------:R-:W-:Y:S02]  /*c710*/  FFMA.FTZ R20, R20, c[0x0][0x2d0], -R214.reuse ;  /* 0x0000b40014147a23 */ /* 0x100fe400000108d6 */
[----:B------:R4:W4:Y:S01]  /*c720*/  MUFU.EX2 R180, R0 ;  /* 0x0000000000b47308 */ /* 0x0009220000000800 */
[--C-:B------:R-:W-:Y:S02]  /*c730*/  FFMA.FTZ R7, R7, c[0x0][0x2d0], -R213.reuse ;  /* 0x0000b40007077a23 */ /* 0x100fe400000108d5 */
[--C-:B------:R-:W-:Y:S02]  /*c740*/  FFMA.FTZ R6, R6, c[0x0][0x2d0], -R213.reuse ;  /* 0x0000b40006067a23 */ /* 0x100fe400000108d5 */
[--C-:B------:R-:W-:Y:S02]  /*c750*/  FFMA.FTZ R18, R18, c[0x0][0x2d0], -R213.reuse ;  /* 0x0000b40012127a23 */ /* 0x100fe400000108d5 */
[--C-:B------:R-:W-:Y:S02]  /*c760*/  FFMA.FTZ R19, R19, c[0x0][0x2d0], -R213.reuse ;  /* 0x0000b40013137a23 */ /* 0x100fe400000108d5 */
[--C-:B------:R-:W-:Y:S01]  /*c770*/  FFMA.FTZ R21, R21, c[0x0][0x2d0], -R214.reuse ;  /* 0x0000b40015157a23 */ /* 0x100fe200000108d6 */
[----:B------:R-:W-:Y:S01]  /*c780*/  MUFU.EX2 R251, R5 ;  /* 0x0000000500fb7308 */ /* 0x000fe20000000800 */
[--C-:B------:R-:W-:Y:S01]  /*c790*/  FFMA.FTZ R22, R22, c[0x0][0x2d0], -R213.reuse ;  /* 0x0000b40016167a23 */ /* 0x100fe200000108d5 */
[----:B-1----:R-:W-:Y:S01]  /*c7a0*/  FMNMX.FTZ R183, R181, R204, !PT ;  /* 0x000000ccb5b77209 */ /* 0x002fe20007810000 */
[----:B------:R-:W-:Y:S01]  /*c7b0*/  FFMA.FTZ R23, R23, c[0x0][0x2d0], -R213 ;  /* 0x0000b40017177a23 */ /* 0x000fe200000108d5 */
[----:B--2---:R-:W-:Y:S01]  /*c7c0*/  @P1 SHF.R.S32.HI R4, RZ, 0x1f, R249 ;  /* 0x0000001fff041819 */ /* 0x004fe200000114f9 */
[--C-:B------:R-:W-:Y:S02]  /*c7d0*/  FFMA.FTZ R32, R32, c[0x0][0x2d0], -R214.reuse ;  /* 0x0000b40020207a23 */ /* 0x100fe400000108d6 */
[----:B------:R-:W-:Y:S02]  /*c7e0*/  FMUL.FTZ R212, R183, c[0x0][0x2d0] ;  /* 0x0000b400b7d47a20 */ /* 0x000fe40000410000 */
[----:B------:R-:W-:Y:S01]  /*c7f0*/  FFMA.FTZ R33, R33, c[0x0][0x2d0], -R214 ;  /* 0x0000b40021217a23 */ /* 0x000fe200000108d6 */
[----:B------:R1:W-:Y:S01]  /*c800*/  MUFU.EX2 R225, R17 ;  /* 0x0000001100e17308 */ /* 0x0003e20000000800 */
[--C-:B------:R-:W-:Y:S02]  /*c810*/  FFMA.FTZ R8, R8, c[0x0][0x2d0], -R212.reuse ;  /* 0x0000b40008087a23 */ /* 0x100fe400000108d4 */
[----:B------:R-:W-:Y:S02]  /*c820*/  FFMA.FTZ R12, R12, c[0x0][0x2d0], -R212 ;  /* 0x0000b4000c0c7a23 */ /* 0x000fe400000108d4 */
[----:B----4-:R-:W-:Y:S01]  /*c830*/  FADD.FTZ R0, -R184, R2 ;  /* 0x00000002b8007221 */ /* 0x010fe20000010100 */
[----:B------:R-:W-:Y:S01]  /*c840*/  FMNMX.FTZ R2, R47, R182, !PT ;  /* 0x000000b62f027209 */ /* 0x000fe20007810000 */
[--C-:B------:R-:W-:Y:S02]  /*c850*/  FFMA.FTZ R13, R13, c[0x0][0x2d0], -R212.reuse ;  /* 0x0000b4000d0d7a23 */ /* 0x100fe400000108d4 */
[----:B------:R-:W-:Y:S01]  /*c860*/  FMUL.FTZ R0, R0, c[0x0][0x2d0] ;  /* 0x0000b40000007a20 */ /* 0x000fe20000410000 */
[----:B------:R-:W-:Y:S01]  /*c870*/  FMNMX.FTZ R2, R58, R2, !PT ;  /* 0x000000023a027209 */ /* 0x000fe20007810000 */
[----:B------:R-:W-:Y:S01]  /*c880*/  MUFU.EX2 R187, R6 ;  /* 0x0000000600bb7308 */ /* 0x000fe20000000800 */
[C---:B------:R-:W-:Y:S02]  /*c890*/  FMUL.FTZ R132, R180.reuse, R132 ;  /* 0x00000084b4847220 */ /* 0x040fe40000410000 */
[C---:B------:R-:W-:Y:S02]  /*c8a0*/  FMUL.FTZ R133, R180.reuse, R133 ;  /* 0x00000085b4857220 */ /* 0x040fe40000410000 */
[C---:B------:R-:W-:Y:S02]  /*c8b0*/  FMUL.FTZ R144, R180.reuse, R144 ;  /* 0x00000090b4907220 */ /* 0x040fe40000410000 */
[C---:B------:R-:W-:Y:S02]  /*c8c0*/  FMUL.FTZ R145, R180.reuse, R145 ;  /* 0x00000091b4917220 */ /* 0x040fe40000410000 */
[C---:B------:R-:W-:Y:S01]  /*c8d0*/  FMUL.FTZ R148, R180.reuse, R148 ;  /* 0x00000094b4947220 */ /* 0x040fe20000410000 */
[----:B------:R2:W4:Y:S01]  /*c8e0*/  MUFU.EX2 R181, R0 ;  /* 0x0000000000b57308 */ /* 0x0005220000000800 */
[----:B------:R-:W-:Y:S02]  /*c8f0*/  FMUL.FTZ R149, R180, R149 ;  /* 0x00000095b4957220 */ /* 0x000fe40000410000 */
[--C-:B-1----:R-:W-:Y:S02]  /*c900*/  FFMA.FTZ R17, R9, c[0x0][0x2d0], -R212.reuse ;  /* 0x0000b40009117a23 */ /* 0x102fe400000108d4 */
[--C-:B------:R-:W-:Y:S02]  /*c910*/  FFMA.FTZ R34, R34, c[0x0][0x2d0], -R213.reuse ;  /* 0x0000b40022227a23 */ /* 0x100fe400000108d5 */
[--C-:B------:R-:W-:Y:S02]  /*c920*/  FFMA.FTZ R35, R35, c[0x0][0x2d0], -R213.reuse ;  /* 0x0000b40023237a23 */ /* 0x100fe400000108d5 */
[--C-:B------:R-:W-:Y:S01]  /*c930*/  FFMA.FTZ R24, R24, c[0x0][0x2d0], -R212.reuse ;  /* 0x0000b40018187a23 */ /* 0x100fe200000108d4 */
[----:B------:R-:W-:Y:S01]  /*c940*/  MUFU.EX2 R224, R7 ;  /* 0x0000000700e07308 */ /* 0x000fe20000000800 */
[----:B------:R-:W-:Y:S02]  /*c950*/  FFMA.FTZ R25, R25, c[0x0][0x2d0], -R212 ;  /* 0x0000b40019197a23 */ /* 0x000fe400000108d4 */
[--C-:B------:R-:W-:Y:S02]  /*c960*/  FFMA.FTZ R48, R48, c[0x0][0x2d0], -R214.reuse ;  /* 0x0000b40030307a23 */ /* 0x100fe400000108d6 */
[--C-:B------:R-:W-:Y:S02]  /*c970*/  FFMA.FTZ R36, R36, c[0x0][0x2d0], -R214.reuse ;  /* 0x0000b40024247a23 */ /* 0x100fe400000108d6 */
[----:B------:R-:W-:Y:S02]  /*c980*/  FFMA.FTZ R37, R37, c[0x0][0x2d0], -R214 ;  /* 0x0000b40025257a23 */ /* 0x000fe400000108d6 */
[--C-:B------:R-:W-:Y:S01]  /*c990*/  FFMA.FTZ R38, R38, c[0x0][0x2d0], -R213.reuse ;  /* 0x0000b40026267a23 */ /* 0x100fe200000108d5 */
[----:B------:R-:W-:Y:S01]  /*c9a0*/  MUFU.EX2 R246, R16 ;  /* 0x0000001000f67308 */ /* 0x000fe20000000800 */
[----:B------:R-:W-:Y:S02]  /*c9b0*/  FFMA.FTZ R39, R39, c[0x0][0x2d0], -R213 ;  /* 0x0000b40027277a23 */ /* 0x000fe400000108d5 */
[----:B------:R-:W-:Y:S01]  /*c9c0*/  FFMA.FTZ R45, R45, c[0x0][0x2d0], -R212 ;  /* 0x0000b4002d2d7a23 */ /* 0x000fe200000108d4 */
[----:B--2---:R-:W-:Y:S01]  /*c9d0*/  FMNMX.FTZ R0, R59, R2, !PT ;  /* 0x000000023b007209 */ /* 0x004fe20007810000 */
[----:B------:R-:W-:Y:S02]  /*c9e0*/  FADD.FTZ R2, -R183, R3 ;  /* 0x00000003b7027221 */ /* 0x000fe40000010100 */
[C---:B----4-:R-:W-:Y:S01]  /*c9f0*/  FMUL.FTZ R134, R181.reuse, R134 ;  /* 0x00000086b5867220 */ /* 0x050fe20000410000 */
[----:B------:R-:W-:Y:S01]  /*ca00*/  FMNMX.FTZ R0, R62, R0, !PT ;  /* 0x000000003e007209 */ /* 0x000fe20007810000 */
[----:B------:R-:W-:Y:S01]  /*ca10*/  FMUL.FTZ R2, R2, c[0x0][0x2d0] ;  /* 0x0000b40002027a20 */ /* 0x000fe20000410000 */
[----:B------:R-:W-:Y:S01]  /*ca20*/  MUFU.EX2 R245, R17 ;  /* 0x0000001100f57308 */ /* 0x000fe20000000800 */
[----:B------:R-:W-:Y:S01]  /*ca30*/  FMUL.FTZ R135, R181, R135 ;  /* 0x00000087b5877220 */ /* 0x000fe20000410000 */
[----:B------:R-:W-:Y:S01]  /*ca40*/  FMNMX.FTZ R0, R63, R0, !PT ;  /* 0x000000003f007209 */ /* 0x000fe20007810000 */
[C---:B------:R-:W-:Y:S02]  /*ca50*/  FMUL.FTZ R146, R181.reuse, R146 ;  /* 0x00000092b5927220 */ /* 0x040fe40000410000 */
[C---:B------:R-:W-:Y:S02]  /*ca60*/  FMUL.FTZ R147, R181.reuse, R147 ;  /* 0x00000093b5937220 */ /* 0x040fe40000410000 */
[C---:B------:R-:W-:Y:S02]  /*ca70*/  FMUL.FTZ R150, R181.reuse, R150 ;  /* 0x00000096b5967220 */ /* 0x040fe40000410000 */
[C---:B------:R-:W-:Y:S01]  /*ca80*/  FMUL.FTZ R151, R181.reuse, R151 ;  /* 0x00000097b5977220 */ /* 0x040fe20000410000 */
[----:B------:R1:W2:Y:S01]  /*ca90*/  MUFU.EX2 R3, R2 ;  /* 0x0000000200037308 */ /* 0x0002a20000000800 */
        /* <DEDUP_REMOVED lines=11> */
[----:B------:R4:W-:Y:S01]  /*cb50*/  MUFU.EX2 R247, R18 ;  /* 0x0000001200f77308 */ /* 0x0009e20000000800 */
[C---:B------:R-:W-:Y:S02]  /*cb60*/  FMUL.FTZ R178, R181.reuse, R178 ;  /* 0x000000b2b5b27220 */ /* 0x040fe40000410000 */
[----:B------:R-:W-:Y:S01]  /*cb70*/  FMUL.FTZ R179, R181, R179 ;  /* 0x000000b3b5b37220 */ /* 0x000fe20000410000 */
[----:B-1----:R-:W1:Y:S01]  /*cb80*/  SHFL.BFLY PT, R2, R0, 0x2, 0x1f ;  /* 0x0c401f0000027f89 */ /* 0x002e6200000e0000 */
[C---:B--2---:R-:W-:Y:S02]  /*cb90*/  FMUL.FTZ R136, R3.reuse, R136 ;  /* 0x0000008803887220 */ /* 0x044fe40000410000 */
        /* <DEDUP_REMOVED lines=11> */
[----:B----4-:R-:W-:Y:S02]  /*cc50*/  FMUL.FTZ R18, R181, R202 ;  /* 0x000000cab5127220 */ /* 0x010fe40000410000 */
[C---:B------:R-:W-:Y:S01]  /*cc60*/  FMUL.FTZ R172, R3.reuse, R172 ;  /* 0x000000ac03ac7220 */ /* 0x040fe20000410000 */
[----:B-1----:R-:W-:Y:S01]  /*cc70*/  FMNMX.FTZ R0, R0, R2, !PT ;  /* 0x0000000200007209 */ /* 0x002fe20007810000 */
[----:B------:R-:W-:Y:S01]  /*cc80*/  FMUL.FTZ R173, R3, R173 ;  /* 0x000000ad03ad7220 */ /* 0x000fe20000410000 */
[----:B------:R-:W-:Y:S01]  /*cc90*/  MUFU.EX2 R221, R21 ;  /* 0x0000001500dd7308 */ /* 0x000fe20000000800 */
[C---:B------:R-:W-:Y:S02]  /*cca0*/  FMUL.FTZ R68, R180.reuse, R68 ;  /* 0x00000044b4447220 */ /* 0x040fe40000410000 */
[----:B------:R-:W1:Y:S01]  /*ccb0*/  SHFL.BFLY PT, R2, R0, 0x1, 0x1f ;  /* 0x0c201f0000027f89 */ /* 0x000e6200000e0000 */
[C---:B--2---:R-:W-:Y:S02]  /*ccc0*/  FMUL.FTZ R19, R181.reuse, R203 ;  /* 0x000000cbb5137220 */ /* 0x044fe40000410000 */
[C---:B------:R-:W-:Y:S02]  /*ccd0*/  FMUL.FTZ R69, R180.reuse, R69 ;  /* 0x00000045b4457220 */ /* 0x040fe40000410000 */
[C---:B------:R-:W-:Y:S02]  /*cce0*/  FMUL.FTZ R70, R181.reuse, R70 ;  /* 0x00000046b5467220 */ /* 0x040fe40000410000 */
[----:B------:R-:W-:Y:S01]  /*ccf0*/  MUFU.EX2 R220, R22 ;  /* 0x0000001600dc7308 */ /* 0x000fe20000000800 */
[----:B------:R-:W-:Y:S02]  /*cd00*/  FMUL.FTZ R71, R181, R71 ;  /* 0x00000047b5477220 */ /* 0x000fe40000410000 */
[C---:B------:R-:W-:Y:S02]  /*cd10*/  FMUL.FTZ R72, R3.reuse, R72 ;  /* 0x0000004803487220 */ /* 0x040fe40000410000 */
[C---:B------:R-:W-:Y:S02]  /*cd20*/  FMUL.FTZ R73, R3.reuse, R73 ;  /* 0x0000004903497220 */ /* 0x040fe40000410000 */
[C---:B------:R-:W-:Y:S02]  /*cd30*/  FMUL.FTZ R76, R3.reuse, R76 ;  /* 0x0000004c034c7220 */ /* 0x040fe40000410000 */
[----:B------:R-:W-:Y:S01]  /*cd40*/  FMUL.FTZ R77, R3, R77 ;  /* 0x0000004d034d7220 */ /* 0x000fe20000410000 */
[----:B------:R-:W-:Y:S01]  /*cd50*/  MUFU.EX2 R226, R39 ;  /* 0x0000002700e27308 */ /* 0x000fe20000000800 */
[C---:B------:R-:W-:Y:S02]  /*cd60*/  FMUL.FTZ R80, R180.reuse, R80 ;  /* 0x00000050b4507220 */ /* 0x040fe40000410000 */
[----:B------:R-:W-:Y:S02]  /*cd70*/  FMUL.FTZ R81, R180, R81 ;  /* 0x00000051b4517220 */ /* 0x000fe40000410000 */
[----:B------:R-:W-:Y:S01]  /*cd80*/  FMUL.FTZ R82, R181, R82 ;  /* 0x00000052b5527220 */ /* 0x000fe20000410000 */
[----:B-1----:R-:W-:Y:S01]  /*cd90*/  FMNMX.FTZ R182, R0, R2, !PT ;  /* 0x0000000200b67209 */ /* 0x002fe20007810000 */
[----:B------:R-:W-:Y:S02]  /*cda0*/  @P1 IMAD R2, R4, c[0x0][0x1e0], RZ ;  /* 0x0000780004021a24 */ /* 0x000fe400078e02ff */
[C---:B------:R-:W-:Y:S04]  /*cdb0*/  @P1 IMAD.WIDE.U32 R4, R249.reuse, c[0x0][0x1e0], RZ ;  /* 0x00007800f9041a25 */ /* 0x040fe800078e00ff */
[----:B------:R-:W-:Y:S01]  /*cdc0*/  @P1 IMAD R2, R249, c[0x0][0x1e4], R2 ;  /* 0x00007900f9021a24 */ /* 0x000fe200078e0202 */
[----:B------:R-:W-:Y:S01]  /*cdd0*/  @P1 SHF.L.U32 R7, R4, 0x6, RZ ;  /* 0x0000000604071819 */ /* 0x000fe200000006ff */
[----:B------:R-:W-:Y:S02]  /*cde0*/  FADD.FTZ R0, -R182, R186 ;  /* 0x000000bab6007221 */ /* 0x000fe40000010100 */
[----:B------:R1:W-:Y:S01]  /*cdf0*/  MUFU.EX2 R186, R13 ;  /* 0x0000000d00ba7308 */ /* 0x0003e20000000800 */
[----:B------:R-:W-:Y:S01]  /*ce00*/  @P1 IADD3 R6, R5, R2, RZ ;  /* 0x0000000205061210 */ /* 0x000fe20007ffe0ff */
[----:B------:R-:W-:Y:S01]  /*ce10*/  FMUL.FTZ R0, R0, c[0x0][0x2d0] ;  /* 0x0000b40000007a20 */ /* 0x000fe20000410000 */
[----:B---3--:R-:W-:Y:S01]  /*ce20*/  @P1 IADD3 R2, P3, R7, R208, RZ ;  /* 0x000000d007021210 */ /* 0x008fe20007f7e0ff */
[----:B------:R-:W-:Y:S01]  /*ce30*/  FMUL.FTZ R83, R181, R83 ;  /* 0x00000053b5537220 */ /* 0x000fe20000410000 */
[----:B------:R-:W-:Y:S01]  /*ce40*/  @P1 SHF.L.U64.HI R6, R4, 0x6, R6 ;  /* 0x0000000604061819 */ /* 0x000fe20000010206 */
[----:B------:R-:W-:Y:S01]  /*ce50*/  FMUL.FTZ R84, R180, R84 ;  /* 0x00000054b4547220 */ /* 0x000fe20000410000 */
[----:B------:R-:W-:Y:S01]  /*ce60*/  @P1 LEA R4, P2, R2, c[0x0][0x1c8], 0x1 ;  /* 0x0000720002041a11 */ /* 0x000fe200078408ff */
[----:B------:R-:W-:Y:S01]  /*ce70*/  FMUL.FTZ R85, R180, R85 ;  /* 0x00000055b4557220 */ /* 0x000fe20000410000 */
[----:B------:R-:W-:Y:S01]  /*ce80*/  @P1 IADD3.X R5, R6, R239, RZ, P3, !PT ;  /* 0x000000ef06051210 */ /* 0x000fe20001ffe4ff */
[----:B------:R-:W2:Y:S01]  /*ce90*/  MUFU.EX2 R0, R0 ;  /* 0x0000000000007308 */ /* 0x000ea20000000800 */
[----:B------:R-:W-:Y:S01]  /*cea0*/  @P1 IADD3 R7, P4, P3, R7, 0x40, R208 ;  /* 0x0000004007071810 */ /* 0x000fe20007b9e0d0 */
[C---:B------:R-:W-:Y:S01]  /*ceb0*/  FMUL.FTZ R86, R181.reuse, R86 ;  /* 0x00000056b5567220 */ /* 0x040fe20000410000 */
[----:B------:R-:W-:Y:S01]  /*cec0*/  @P1 LEA.HI.X R5, R2, c[0x0][0x1cc], R5, 0x1, P2 ;  /* 0x0000730002051a11 */ /* 0x000fe200010f0c05 */
[----:B------:R-:W-:Y:S01]  /*ced0*/  FMUL.FTZ R87, R181, R87 ;  /* 0x00000057b5577220 */ /* 0x000fe20000410000 */
[----:B------:R-:W-:Y:S01]  /*cee0*/  @P1 LEA R16, P2, R7, c[0x0][0x1c8], 0x1 ;  /* 0x0000720007101a11 */ /* 0x000fe200078408ff */
[----:B------:R-:W-:Y:S01]  /*cef0*/  FMUL.FTZ R88, R3, R88 ;  /* 0x0000005803587220 */ /* 0x000fe20000410000 */
[----:B------:R-:W-:Y:S01]  /*cf00*/  @P1 IADD3.X R6, R6, RZ, R239, P4, P3 ;  /* 0x000000ff06061210 */ /* 0x000fe200027e64ef */
[----:B------:R3:W-:Y:S01]  /*cf10*/  @P1 LDGSTS.E.BYPASS.LTC128B.128 [R248+0x4100], [R4.64], !P0 ;  /* 0x0410000004f81fae */ /* 0x0007e2000c101d46 */
[----:B------:R-:W-:Y:S01]  /*cf20*/  @P1 MOV R2, c[0x0][0x1e0] ;  /* 0x0000780000021a02 */ /* 0x000fe20000000f00 */
[----:B------:R4:W3:Y:S01]  /*cf30*/  MUFU.EX2 R239, R12 ;  /* 0x0000000c00ef7308 */ /* 0x0008e20000000800 */
[----:B------:R-:W-:Y:S01]  /*cf40*/  @P1 LEA.HI.X R17, R7, c[0x0][0x1cc], R6, 0x1, P2 ;  /* 0x0000730007111a11 */ /* 0x000fe200010f0c06 */
[C---:B------:R-:W-:Y:S01]  /*cf50*/  FMUL.FTZ R89, R3.reuse, R89 ;  /* 0x0000005903597220 */ /* 0x040fe20000410000 */
[C---:B------:R-:W-:Y:S01]  /*cf60*/  @P1 SHF.L.U32 R8, R2.reuse, 0x5, RZ ;  /* 0x0000000502081819 */ /* 0x040fe200000006ff */
[----:B-1----:R-:W-:Y:S01]  /*cf70*/  FMUL.FTZ R13, R3, R197 ;  /* 0x000000c5030d7220 */ /* 0x002fe20000410000 */
[----:B------:R-:W-:Y:S01]  /*cf80*/  @P1 SHF.L.U64.HI R9, R2, R250, c[0x0][0x1e4] ;  /* 0x0000790002091619 */ /* 0x000fe200000102fa */
[----:B------:R1:W-:Y:S01]  /*cf90*/  @P1 LDGSTS.E.BYPASS.LTC128B.128 [R248+0x6100], [R16.64], !P6 ;  /* 0x0610000010f81fae */ /* 0x0003e2000f101d46 */
[----:B------:R-:W-:Y:S01]  /*cfa0*/  @P1 IADD3 R6, P2, R4, R8, RZ ;  /* 0x0000000804061210 */ /* 0x000fe20007f5e0ff */
[----:B------:R-:W-:Y:S02]  /*cfb0*/  FMUL.FTZ R2, R182, c[0x0][0x2d0] ;  /* 0x0000b400b6027a20 */ /* 0x000fe40000410000 */
[----:B------:R-:W-:Y:S01]  /*cfc0*/  MUFU.EX2 R250, R37 ;  /* 0x0000002500fa7308 */ /* 0x000fe20000000800 */
[----:B------:R-:W-:Y:S01]  /*cfd0*/  @P1 IADD3.X R7, R5, R9, RZ, P2, !PT ;  /* 0x0000000905071210 */ /* 0x000fe200017fe4ff */
[--C-:B------:R-:W-:Y:S02]  /*cfe0*/  FFMA.FTZ R14, R14, c[0x0][0x2d0], -R2.reuse ;  /* 0x0000b4000e0e7a23 */ /* 0x100fe40000010802 */
[--C-:B------:R-:W-:Y:S02]  /*cff0*/  FFMA.FTZ R15, R15, c[0x0][0x2d0], -R2.reuse ;  /* 0x0000b4000f0f7a23 */ /* 0x100fe40000010802 */
[----:B------:R1:W-:Y:S01]  /*d000*/  @P1 LDGSTS.E.BYPASS.LTC128B.128 [R248+0x4900], [R6.64], !P0 ;  /* 0x0490000006f81fae */ /* 0x0003e2000c101d46 */
[--C-:B------:R-:W-:Y:S02]  /*d010*/  FFMA.FTZ R10, R10, c[0x0][0x2d0], -R2.reuse ;  /* 0x0000b4000a0a7a23 */ /* 0x100fe40000010802 */
[--C-:B------:R-:W-:Y:S01]  /*d020*/  FFMA.FTZ R11, R11, c[0x0][0x2d0], -R2.reuse ;  /* 0x0000b4000b0b7a23 */ /* 0x100fe20000010802 */
[----:B------:R1:W-:Y:S01]  /*d030*/  MUFU.EX2 R217, R14 ;  /* 0x0000000e00d97308 */ /* 0x0003e20000000800 */
[C---:B--2---:R-:W-:Y:S02]  /*d040*/  FMUL.FTZ R138, R0.reuse, R138 ;  /* 0x0000008a008a7220 */ /* 0x044fe40000410000 */
[----:B------:R-:W-:Y:S01]  /*d050*/  FMUL.FTZ R139, R0, R139 ;  /* 0x0000008b008b7220 */ /* 0x000fe20000410000 */
[----:B------:R2:W-:Y:S01]  /*d060*/  @P1 LDGSTS.E.BYPASS.LTC128B.128 [R248+0x6900], [R6.64+0x80], !P6 ;  /* 0x0690008006f81fae */ /* 0x0005e2000f101d46 */
[----:B---3--:R-:W-:Y:S01]  /*d070*/  @P1 IADD3 R4, P3, R6, R8, RZ ;  /* 0x0000000806041210 */ /* 0x008fe20007f7e0ff */
[----:B----4-:R-:W-:Y:S02]  /*d080*/  FMUL.FTZ R12, R3, R196 ;  /* 0x000000c4030c7220 */ /* 0x010fe40000410000 */
[----:B------:R-:W-:Y:S01]  /*d090*/  FMUL.FTZ R142, R0, R142 ;  /* 0x0000008e008e7220 */ /* 0x000fe20000410000 */
[----:B------:R-:W-:Y:S01]  /*d0a0*/  @P1 IADD3.X R5, R7, R9, RZ, P3, !PT ;  /* 0x0000000907051210 */ /* 0x000fe20001ffe4ff */
[----:B------:R3:W-:Y:S01]  /*d0b0*/  MUFU.EX2 R215, R10 ;  /* 0x0000000a00d77308 */ /* 0x0007e20000000800 */
[----:B------:R-:W-:Y:S01]  /*d0c0*/  @P1 IADD3 R8, P2, R4, R8, RZ ;  /* 0x0000000804081210 */ /* 0x000fe20007f5e0ff */
[----:B------:R-:W-:Y:S02]  /*d0d0*/  FMUL.FTZ R143, R0, R143 ;  /* 0x0000008f008f7220 */ /* 0x000fe40000410000 */
[----:B------:R4:W-:Y:S01]  /*d0e0*/  @P1 LDGSTS.E.BYPASS.LTC128B.128 [R248+0x5100], [R4.64], !P0 ;  /* 0x0510000004f81fae */ /* 0x0009e2000c101d46 */
[----:B------:R-:W-:Y:S01]  /*d0f0*/  @P1 IADD3.X R9, R5, R9, RZ, P2, !PT ;  /* 0x0000000905091210 */ /* 0x000fe200017fe4ff */
[C---:B-1----:R-:W-:Y:S02]  /*d100*/  FMUL.FTZ R16, R180.reuse, R200 ;  /* 0x000000c8b4107220 */ /* 0x042fe40000410000 */
[----:B------:R-:W-:Y:S02]  /*d110*/  FMUL.FTZ R17, R180, R201 ;  /* 0x000000c9b4117220 */ /* 0x000fe40000410000 */
[----:B------:R1:W1:Y:S01]  /*d120*/  MUFU.EX2 R218, R15 ;  /* 0x0000000f00da7308 */ /* 0x0002620000000800 */
[C---:B------:R-:W-:Y:S01]  /*d130*/  FMUL.FTZ R154, R0.reuse, R154 ;  /* 0x0000009a009a7220 */ /* 0x040fe20000410000 */
[----:B------:R4:W-:Y:S01]  /*d140*/  @P1 LDGSTS.E.BYPASS.LTC128B.128 [R248+0x7100], [R4.64+0x80], !P6 ;  /* 0x0710008004f81fae */ /* 0x0009e2000f101d46 */
[C---:B------:R-:W-:Y:S02]  /*d150*/  FMUL.FTZ R155, R0.reuse, R155 ;  /* 0x0000009b009b7220 */ /* 0x040fe40000410000 */
[C---:B------:R-:W-:Y:S02]  /*d160*/  FMUL.FTZ R14, R0.reuse, R198 ;  /* 0x000000c6000e7220 */ /* 0x040fe40000410000 */
[C---:B------:R-:W-:Y:S02]  /*d170*/  FMUL.FTZ R158, R0.reuse, R158 ;  /* 0x0000009e009e7220 */ /* 0x040fe40000410000 */
[C---:B------:R-:W-:Y:S01]  /*d180*/  FMUL.FTZ R159, R0.reuse, R159 ;  /* 0x0000009f009f7220 */ /* 0x040fe20000410000 */
[----:B------:R4:W-:Y:S01]  /*d190*/  @P1 LDGSTS.E.BYPASS.LTC128B.128 [R248+0x5900], [R8.64], !P0 ;  /* 0x0590000008f81fae */ /* 0x0009e2000c101d46 */
[----:B------:R4:W4:Y:S01]  /*d1a0*/  MUFU.EX2 R216, R11 ;  /* 0x0000000b00d87308 */ /* 0x0009220000000800 */
[----:B--2---:R-:W-:Y:S01]  /*d1b0*/  FMUL.FTZ R6, R181, R194 ;  /* 0x000000c2b5067220 */ /* 0x004fe20000410000 */
[----:B------:R-:W-:Y:S01]  /*d1c0*/  F2FP.PACK_AB R194, R225, R246 ;  /* 0x000000f6e1c2723e */ /* 0x000fe200000000ff */
[----:B------:R-:W-:Y:S01]  /*d1d0*/  FMUL.FTZ R7, R181, R195 ;  /* 0x000000c3b5077220 */ /* 0x000fe20000410000 */
[----:B------:R-:W-:Y:S01]  /*d1e0*/  F2FP.PACK_AB R195, R227, R247 ;  /* 0x000000f7e3c3723e */ /* 0x000fe200000000ff */
[----:B---3--:R-:W-:Y:S01]  /*d1f0*/  FMUL.FTZ R10, R0, R190 ;  /* 0x000000be000a7220 */ /* 0x008fe20000410000 */
[----:B------:R-:W-:Y:S01]  /*d200*/  F2FP.PACK_AB R190, R186, R239 ;  /* 0x000000efbabe723e */ /* 0x000fe200000000ff */
[----:B------:R2:W-:Y:S01]  /*d210*/  @P1 LDGSTS.E.BYPASS.LTC128B.128 [R248+0x7900], [R8.64+0x80], !P6 ;  /* 0x0790008008f81fae */ /* 0x0005e2000f101d46 */
[--C-:B------:R-:W-:Y:S02]  /*d220*/  FFMA.FTZ R26, R26, c[0x0][0x2d0], -R2.reuse ;  /* 0x0000b4001a1a7a23 */ /* 0x100fe40000010802 */
[--C-:B------:R-:W-:Y:S02]  /*d230*/  FFMA.FTZ R27, R27, c[0x0][0x2d0], -R2.reuse ;  /* 0x0000b4001b1b7a23 */ /* 0x100fe40000010802 */
[--C-:B------:R-:W-:Y:S02]  /*d240*/  FFMA.FTZ R42, R42, c[0x0][0x2d0], -R2.reuse ;  /* 0x0000b4002a2a7a23 */ /* 0x100fe40000010802 */
[----:B-1----:R-:W-:Y:S01]  /*d250*/  FMUL.FTZ R15, R0, R199 ;  /* 0x000000c7000f7220 */ /* 0x002fe20000410000 */
[----:B------:R-:W1:Y:S01]  /*d260*/  LDSM.16.MT88.4 R204, [R229] ;  /* 0x00000000e5cc783b */ /* 0x000e620000004200 */
[--C-:B------:R-:W-:Y:S02]  /*d270*/  FFMA.FTZ R46, R46, c[0x0][0x2d0], -R2.reuse ;  /* 0x0000b4002e2e7a23 */ /* 0x100fe40000010802 */
[C---:B----4-:R-:W-:Y:S01]  /*d280*/  FMUL.FTZ R4, R180.reuse, R192 ;  /* 0x000000c0b4047220 */ /* 0x050fe20000410000 */
[----:B------:R-:W-:Y:S01]  /*d290*/  F2FP.PACK_AB R192, R251, R219 ;  /* 0x000000dbfbc0723e */ /* 0x000fe200000000ff */
[----:B------:R-:W-:Y:S01]  /*d2a0*/  FMUL.FTZ R5, R180, R193 ;  /* 0x000000c1b4057220 */ /* 0x000fe20000410000 */
[----:B------:R-:W-:Y:S01]  /*d2b0*/  F2FP.PACK_AB R193, R224, R187 ;  /* 0x000000bbe0c1723e */ /* 0x000fe200000000ff */
[----:B------:R-:W-:Y:S01]  /*d2c0*/  FFMA.FTZ R47, R47, c[0x0][0x2d0], -R2 ;  /* 0x0000b4002f2f7a23 */ /* 0x000fe20000010802 */
[----:B------:R-:W3:Y:S01]  /*d2d0*/  LDSM.16.MT88.4 R208, [R230] ;  /* 0x00000000e6d0783b */ /* 0x000ee20000004200 */
[----:B------:R-:W-:Y:S01]  /*d2e0*/  FMUL.FTZ R11, R0, R191 ;  /* 0x000000bf000b7220 */ /* 0x000fe20000410000 */
[----:B------:R-:W-:Y:S01]  /*d2f0*/  F2FP.PACK_AB R191, R218, R217 ;  /* 0x000000d9dabf723e */ /* 0x000fe200000000ff */
[C---:B------:R-:W-:Y:S02]  /*d300*/  FMUL.FTZ R170, R0.reuse, R170 ;  /* 0x000000aa00aa7220 */ /* 0x040fe40000410000 */
[C---:B------:R-:W-:Y:S02]  /*d310*/  FMUL.FTZ R171, R0.reuse, R171 ;  /* 0x000000ab00ab7220 */ /* 0x040fe40000410000 */
[C---:B------:R-:W-:Y:S01]  /*d320*/  FMUL.FTZ R174, R0.reuse, R174 ;  /* 0x000000ae00ae7220 */ /* 0x040fe20000410000 */
[----:B------:R-:W4:Y:S01]  /*d330*/  LDSM.16.MT88.4 R196, [R233] ;  /* 0x00000000e9c4783b */ /* 0x000f220000004200 */
[----:B------:R-:W-:Y:S02]  /*d340*/  FMUL.FTZ R175, R0, R175 ;  /* 0x000000af00af7220 */ /* 0x000fe40000410000 */
[----:B--2---:R-:W-:Y:S01]  /*d350*/  FMUL.FTZ R8, R3, R188 ;  /* 0x000000bc03087220 */ /* 0x004fe20000410000 */
[----:B------:R-:W-:Y:S01]  /*d360*/  F2FP.PACK_AB R188, R245, R252 ;  /* 0x000000fcf5bc723e */ /* 0x000fe200000000ff */
[C---:B------:R-:W-:Y:S01]  /*d370*/  FMUL.FTZ R9, R3.reuse, R189 ;  /* 0x000000bd03097220 */ /* 0x040fe20000410000 */
[----:B------:R-:W-:Y:S01]  /*d380*/  F2FP.PACK_AB R189, R216, R215 ;  /* 0x000000d7d8bd723e */ /* 0x000fe200000000ff */
[C---:B------:R-:W-:Y:S01]  /*d390*/  FMUL.FTZ R74, R0.reuse, R74 ;  /* 0x0000004a004a7220 */ /* 0x040fe20000410000 */
[----:B------:R-:W2:Y:S01]  /*d3a0*/  LDSM.16.MT88.4 R200, [R232] ;  /* 0x00000000e8c8783b */ /* 0x000ea20000004200 */
[C---:B------:R-:W-:Y:S02]  /*d3b0*/  FMUL.FTZ R75, R0.reuse, R75 ;  /* 0x0000004b004b7220 */ /* 0x040fe40000410000 */
[C---:B------:R-:W-:Y:S02]  /*d3c0*/  FMUL.FTZ R78, R0.reuse, R78 ;  /* 0x0000004e004e7220 */ /* 0x040fe40000410000 */
[C---:B------:R-:W-:Y:S02]  /*d3d0*/  FMUL.FTZ R79, R0.reuse, R79 ;  /* 0x0000004f004f7220 */ /* 0x040fe40000410000 */
[C---:B------:R-:W-:Y:S01]  /*d3e0*/  FMUL.FTZ R90, R0.reuse, R90 ;  /* 0x0000005a005a7220 */ /* 0x040fe20000410000 */
[----:B------:R-:W0:Y:S01]  /*d3f0*/  LDGDEPBAR ;  /* 0x00000000000079af */ /* 0x000e220000000000 */
[C---:B------:R-:W-:Y:S02]  /*d400*/  FMUL.FTZ R91, R0.reuse, R91 ;  /* 0x0000005b005b7220 */ /* 0x040fe40000410000 */
[C---:B------:R-:W-:Y:S02]  /*d410*/  FMUL.FTZ R92, R3.reuse, R92 ;  /* 0x0000005c035c7220 */ /* 0x040fe40000410000 */
[----:B------:R-:W-:Y:S02]  /*d420*/  FMUL.FTZ R93, R3, R93 ;  /* 0x0000005d035d7220 */ /* 0x000fe40000410000 */
[C---:B------:R-:W-:Y:S01]  /*d430*/  FMUL.FTZ R94, R0.reuse, R94 ;  /* 0x0000005e005e7220 */ /* 0x040fe20000410000 */
[-C--:B-1----:R-:W-:Y:S05]  /*d440*/  HMMA.16816.F32 R4, R192, R204.reuse, R4 ;  /* 0x000000ccc004723c */ /* 0x082fea0000001804 */
[----:B------:R-:W-:Y:S02]  /*d450*/  FMUL.FTZ R95, R0, R95 ;  /* 0x0000005f005f7220 */ /* 0x000fe40000410000 */
[C---:B------:R-:W-:Y:S01]  /*d460*/  FMUL.FTZ R96, R180.reuse, R96 ;  /* 0x00000060b4607220 */ /* 0x040fe20000410000 */
[C---:B------:R-:W-:Y:S01]  /*d470*/  HMMA.16816.F32 R8, R188.reuse, R204, R8 ;  /* 0x000000ccbc08723c */ /* 0x040fe20000001808 */
[----:B------:R-:W1:Y:S03]  /*d480*/  MUFU.EX2 R204, R33 ;  /* 0x0000002100cc7308 */ /* 0x000e660000000800 */
[C---:B------:R-:W-:Y:S02]  /*d490*/  FMUL.FTZ R97, R180.reuse, R97 ;  /* 0x00000061b4617220 */ /* 0x040fe40000410000 */
[C---:B------:R-:W-:Y:S02]  /*d4a0*/  FMUL.FTZ R98, R181.reuse, R98 ;  /* 0x00000062b5627220 */ /* 0x040fe40000410000 */
[-C--:B------:R-:W-:Y:S04]  /*d4b0*/  HMMA.16816.F32 R12, R188, R206.reuse, R12 ;  /* 0x000000cebc0c723c */ /* 0x080fe8000000180c */
[C---:B------:R-:W-:Y:S02]  /*d4c0*/  FMUL.FTZ R99, R181.reuse, R99 ;  /* 0x00000063b5637220 */ /* 0x040fe40000410000 */
[C---:B------:R-:W-:Y:S02]  /*d4d0*/  FMUL.FTZ R100, R180.reuse, R100 ;  /* 0x00000064b4647220 */ /* 0x040fe40000410000 */
[C---:B------:R-:W-:Y:S01]  /*d4e0*/  HMMA.16816.F32 R16, R192.reuse, R206, R16 ;  /* 0x000000cec010723c */ /* 0x040fe20000001810 */
[----:B------:R-:W-:Y:S03]  /*d4f0*/  MUFU.EX2 R207, R26 ;  /* 0x0000001a00cf7308 */ /* 0x000fe60000000800 */
[----:B------:R-:W-:Y:S02]  /*d500*/  FMUL.FTZ R101, R180, R101 ;  /* 0x00000065b4657220 */ /* 0x000fe40000410000 */
[C---:B------:R-:W-:Y:S02]  /*d510*/  FMUL.FTZ R102, R181.reuse, R102 ;  /* 0x00000066b5667220 */ /* 0x040fe40000410000 */
[-C--:B---3--:R-:W-:Y:S03]  /*d520*/  HMMA.16816.F32 R132, R192, R208.reuse, R132 ;  /* 0x000000d0c084723c */ /* 0x088fe60000001884 */
[----:B------:R-:W4:Y:S01]  /*d530*/  MUFU.EX2 R206, R27 ;  /* 0x0000001b00ce7308 */ /* 0x000f220000000800 */
[----:B------:R-:W-:Y:S02]  /*d540*/  FMUL.FTZ R103, R181, R103 ;  /* 0x00000067b5677220 */ /* 0x000fe40000410000 */
[C---:B------:R-:W-:Y:S02]  /*d550*/  FMUL.FTZ R104, R3.reuse, R104 ;  /* 0x0000006803687220 */ /* 0x040fe40000410000 */
[C---:B------:R-:W-:Y:S04]  /*d560*/  HMMA.16816.F32 R136, R188.reuse, R208, R136 ;  /* 0x000000d0bc88723c */ /* 0x040fe80000001888 */
[C---:B------:R-:W-:Y:S01]  /*d570*/  FMUL.FTZ R105, R3.reuse, R105 ;  /* 0x0000006903697220 */ /* 0x040fe20000410000 */
[----:B------:R-:W-:Y:S01]  /*d580*/  MUFU.EX2 R208, R32 ;  /* 0x0000002000d07308 */ /* 0x000fe20000000800 */
[C---:B------:R-:W-:Y:S02]  /*d590*/  FMUL.FTZ R106, R0.reuse, R106 ;  /* 0x0000006a006a7220 */ /* 0x040fe40000410000 */
[-C--:B------:R-:W-:Y:S04]  /*d5a0*/  HMMA.16816.F32 R140, R188, R210.reuse, R140 ;  /* 0x000000d2bc8c723c */ /* 0x080fe8000000188c */
[C---:B------:R-:W-:Y:S02]  /*d5b0*/  FMUL.FTZ R107, R0.reuse, R107 ;  /* 0x0000006b006b7220 */ /* 0x040fe40000410000 */
[C---:B------:R-:W-:Y:S01]  /*d5c0*/  FMUL.FTZ R108, R3.reuse, R108 ;  /* 0x0000006c036c7220 */ /* 0x040fe20000410000 */
[----:B------:R-:W-:Y:S01]  /*d5d0*/  MUFU.EX2 R209, R34 ;  /* 0x0000002200d17308 */ /* 0x000fe20000000800 */
[C---:B------:R-:W-:Y:S04]  /*d5e0*/  HMMA.16816.F32 R144, R192.reuse, R210, R144 ;  /* 0x000000d2c090723c */ /* 0x040fe80000001890 */
[----:B------:R-:W-:Y:S02]  /*d5f0*/  FMUL.FTZ R109, R3, R109 ;  /* 0x0000006d036d7220 */ /* 0x000fe40000410000 */
[C---:B------:R-:W-:Y:S02]  /*d600*/  FMUL.FTZ R110, R0.reuse, R110 ;  /* 0x0000006e006e7220 */ /* 0x040fe40000410000 */
[-C--:B----4-:R-:W-:Y:S01]  /*d610*/  HMMA.16816.F32 R148, R192, R196.reuse, R148 ;  /* 0x000000c4c094723c */ /* 0x090fe20000001894 */
[----:B------:R4:W1:Y:S03]  /*d620*/  MUFU.EX2 R210, R23 ;  /* 0x0000001700d27308 */ /* 0x0008660000000800 */
[----:B------:R-:W-:Y:S02]  /*d630*/  FMUL.FTZ R111, R0, R111 ;  /* 0x0000006f006f7220 */ /* 0x000fe40000410000 */
[C---:B------:R-:W-:Y:S02]  /*d640*/  FMUL.FTZ R112, R180.reuse, R112 ;  /* 0x00000070b4707220 */ /* 0x040fe40000410000 */
[C---:B------:R-:W-:Y:S03]  /*d650*/  HMMA.16816.F32 R152, R188.reuse, R196, R152 ;  /* 0x000000c4bc98723c */ /* 0x040fe60000001898 */
[----:B------:R-:W-:Y:S01]  /*d660*/  MUFU.EX2 R211, R45 ;  /* 0x0000002d00d37308 */ /* 0x000fe20000000800 */
        /* <DEDUP_REMOVED lines=9> */
[-C--:B--2---:R-:W-:Y:S01]  /*d700*/  HMMA.16816.F32 R164, R192, R200.reuse, R164 ;  /* 0x000000c8c0a4723c */ /* 0x084fe200000018a4 */
[----:B----4-:R-:W-:Y:S03]  /*d710*/  LDSM.16.MT88.4 R20, [R233+0x2000] ;  /* 0x00200000e914783b */ /* 0x010fe60000004200 */
[----:B------:R-:W-:Y:S02]  /*d720*/  FMUL.FTZ R119, R181, R119 ;  /* 0x00000077b5777220 */ /* 0x000fe40000410000 */
[C---:B------:R-:W-:Y:S02]  /*d730*/  FMUL.FTZ R120, R3.reuse, R120 ;  /* 0x0000007803787220 */ /* 0x040fe40000410000 */
        /* <DEDUP_REMOVED lines=13> */
[----:B------:R-:W-:Y:S02]  /*d810*/  FMUL.FTZ R129, R180, R129 ;  /* 0x00000081b4817220 */ /* 0x000fe40000410000 */
[C---:B------:R-:W-:Y:S01]  /*d820*/  FMUL.FTZ R130, R181.reuse, R130 ;  /* 0x00000082b5827220 */ /* 0x040fe20000410000 */
[C---:B------:R-:W-:Y:S01]  /*d830*/  HMMA.16816.F32 R72, R188.reuse, R196, R72 ;  /* 0x000000c4bc48723c */ /* 0x040fe20000001848 */
[----:B------:R-:W-:Y:S03]  /*d840*/  MUFU.EX2 R196, R24 ;  /* 0x0000001800c47308 */ /* 0x000fe60000000800 */
[----:B------:R-:W-:Y:S02]  /*d850*/  FMUL.FTZ R131, R181, R131 ;  /* 0x00000083b5837220 */ /* 0x000fe40000410000 */
[----:B------:R-:W-:Y:S01]  /*d860*/  FFMA.FTZ R41, R41, c[0x0][0x2d0], -R212 ;  /* 0x0000b40029297a23 */ /* 0x000fe200000108d4 */
[----:B------:R-:W-:Y:S01]  /*d870*/  MOV R197, R222 ;  /* 0x000000de00c57202 */ /* 0x000fe20000000f00 */
[-C--:B------:R-:W-:Y:S04]  /*d880*/  HMMA.16816.F32 R76, R188, R198.reuse, R76 ;  /* 0x000000c6bc4c723c */ /* 0x080fe8000000184c */
[--C-:B------:R-:W-:Y:S02]  /*d890*/  FFMA.FTZ R50, R50, c[0x0][0x2d0], -R213.reuse ;  /* 0x0000b40032327a23 */ /* 0x100fe400000108d5 */
[--C-:B------:R-:W-:Y:S02]  /*d8a0*/  FFMA.FTZ R51, R51, c[0x0][0x2d0], -R213.reuse ;  /* 0x0000b40033337a23 */ /* 0x100fe400000108d5 */
[C---:B------:R-:W-:Y:S01]  /*d8b0*/  HMMA.16816.F32 R80, R192.reuse, R198, R80 ;  /* 0x000000c6c050723c */ /* 0x040fe20000001850 */
[----:B------:R1:W-:Y:S03]  /*d8c0*/  MUFU.EX2 R199, R25 ;  /* 0x0000001900c77308 */ /* 0x0003e60000000800 */
[----:B------:R-:W-:Y:S02]  /*d8d0*/  FFMA.FTZ R43, R43, c[0x0][0x2d0], -R2 ;  /* 0x0000b4002b2b7a23 */ /* 0x000fe40000010802 */
[--C-:B------:R-:W-:Y:S02]  /*d8e0*/  FFMA.FTZ R40, R40, c[0x0][0x2d0], -R212.reuse ;  /* 0x0000b40028287a23 */ /* 0x100fe400000108d4 */
[-C--:B--2---:R-:W-:Y:S03]  /*d8f0*/  HMMA.16816.F32 R84, R192, R200.reuse, R84 ;  /* 0x000000c8c054723c */ /* 0x084fe60000001854 */
[----:B------:R2:W-:Y:S01]  /*d900*/  MUFU.EX2 R222, R50 ;  /* 0x0000003200de7308 */ /* 0x0005e20000000800 */
[--C-:B------:R-:W-:Y:S02]  /*d910*/  FFMA.FTZ R44, R44, c[0x0][0x2d0], -R212.reuse ;  /* 0x0000b4002c2c7a23 */ /* 0x100fe400000108d4 */
[--C-:B------:R-:W-:Y:S02]  /*d920*/  FFMA.FTZ R57, R57, c[0x0][0x2d0], -R212.reuse ;  /* 0x0000b40039397a23 */ /* 0x100fe400000108d4 */
[C---:B------:R-:W-:Y:S04]  /*d930*/  HMMA.16816.F32 R88, R188.reuse, R200, R88 ;  /* 0x000000c8bc58723c */ /* 0x040fe80000001858 */
[--C-:B------:R-:W-:Y:S01]  /*d940*/  FFMA.FTZ R28, R28, c[0x0][0x2d0], -R212.reuse ;  /* 0x0000b4001c1c7a23 */ /* 0x100fe200000108d4 */
[----:B------:R4:W4:Y:S01]  /*d950*/  MUFU.EX2 R200, R35 ;  /* 0x0000002300c87308 */ /* 0x0009220000000800 */
[----:B------:R-:W-:Y:S02]  /*d960*/  FFMA.FTZ R29, R29, c[0x0][0x2d0], -R212 ;  /* 0x0000b4001d1d7a23 */ /* 0x000fe400000108d4 */
[-C--:B------:R-:W-:Y:S01]  /*d970*/  HMMA.16816.F32 R92, R188, R202.reuse, R92 ;  /* 0x000000cabc5c723c */ /* 0x080fe2000000185c */
[----:B-1----:R-:W-:Y:S03]  /*d980*/  LDSM.16.MT88.4 R24, [R229+0x800] ;  /* 0x00080000e518783b */ /* 0x002fe60000004200 */
[--C-:B------:R-:W-:Y:S02]  /*d990*/  FFMA.FTZ R30, R30, c[0x0][0x2d0], -R2.reuse ;  /* 0x0000b4001e1e7a23 */ /* 0x100fe40000010802 */
[----:B------:R-:W-:Y:S01]  /*d9a0*/  FFMA.FTZ R31, R31, c[0x0][0x2d0], -R2 ;  /* 0x0000b4001f1f7a23 */ /* 0x000fe20000010802 */
[----:B------:R-:W1:Y:S01]  /*d9b0*/  MUFU.EX2 R201, R28 ;  /* 0x0000001c00c97308 */ /* 0x000e620000000800 */
[C---:B------:R-:W-:Y:S01]  /*d9c0*/  HMMA.16816.F32 R96, R192.reuse, R202, R96 ;  /* 0x000000cac060723c */ /* 0x040fe20000001860 */
[----:B------:R-:W3:Y:S03]  /*d9d0*/  LDL.LU R202, [R1+0x1c] ;  /* 0x00001c0001ca7983 */ /* 0x000ee60000300800 */
[--C-:B--2---:R-:W-:Y:S02]  /*d9e0*/  FFMA.FTZ R50, R64, c[0x0][0x2d0], -R214.reuse ;  /* 0x0000b40040327a23 */ /* 0x104fe400000108d6 */
[--C-:B------:R-:W-:Y:S01]  /*d9f0*/  FFMA.FTZ R49, R49, c[0x0][0x2d0], -R214.reuse ;  /* 0x0000b40031317a23 */ /* 0x100fe200000108d6 */
[----:B------:R-:W-:Y:S01]  /*da00*/  MOV R203, R204 ;  /* 0x000000cc00cb7202 */ /* 0x000fe20000000f00 */
[-C--:B------:R-:W-:Y:S01]  /*da10*/  HMMA.16816.F32 R100, R192, R20.reuse, R100 ;  /* 0x00000014c064723c */ /* 0x080fe20000001864 */
[----:B------:R-:W-:Y:S03]  /*da20*/  MUFU.EX2 R64, R47 ;  /* 0x0000002f00407308 */ /* 0x000fe60000000800 */
[----:B------:R-:W-:Y:S01]  /*da30*/  FFMA.FTZ R52, R52, c[0x0][0x2d0], -R214 ;  /* 0x0000b40034347a23 */ /* 0x000fe200000108d6 */
[----:B----4-:R-:W2:Y:S01]  /*da40*/  LDSM.16.MT88.4 R32, [R232+0x2000] ;  /* 0x00200000e820783b */ /* 0x010ea20000004200 */
[--C-:B------:R-:W-:Y:S02]  /*da50*/  FFMA.FTZ R60, R60, c[0x0][0x2d0], -R212.reuse ;  /* 0x0000b4003c3c7a23 */ /* 0x100fe400000108d4 */
[C---:B------:R-:W-:Y:S03]  /*da60*/  HMMA.16816.F32 R104, R188.reuse, R20, R104 ;  /* 0x00000014bc68723c */ /* 0x040fe60000001868 */
[----:B------:R4:W-:Y:S01]  /*da70*/  MUFU.EX2 R223, R51 ;  /* 0x0000003300df7308 */ /* 0x0009e20000000800 */
[--C-:B------:R-:W-:Y:S02]  /*da80*/  FFMA.FTZ R66, R66, c[0x0][0x2d0], -R213.reuse ;  /* 0x0000b40042427a23 */ /* 0x100fe400000108d5 */
[--C-:B------:R-:W-:Y:S02]  /*da90*/  FFMA.FTZ R56, R56, c[0x0][0x2d0], -R212.reuse ;  /* 0x0000b40038387a23 */ /* 0x100fe400000108d4 */
[-C--:B------:R-:W-:Y:S04]  /*daa0*/  HMMA.16816.F32 R108, R188, R22.reuse, R108 ;  /* 0x00000016bc6c723c */ /* 0x080fe8000000186c */
[----:B------:R-:W-:Y:S01]  /*dab0*/  FFMA.FTZ R212, R61, c[0x0][0x2d0], -R212 ;  /* 0x0000b4003dd47a23 */ /* 0x000fe200000108d4 */
[----:B------:R1:W1:Y:S03]  /*dac0*/  MUFU.EX2 R198, R29 ;  /* 0x0000001d00c67308 */ /* 0x0002660000000800 */
[C---:B------:R-:W-:Y:S07]  /*dad0*/  HMMA.16816.F32 R112, R192.reuse, R22, R112 ;  /* 0x00000016c070723c */ /* 0x040fee0000001870 */
[----:B------:R-:W-:Y:S01]  /*dae0*/  MUFU.EX2 R212, R212 ;  /* 0x000000d400d47308 */ /* 0x000fe20000000800 */
[--C-:B----4-:R-:W-:Y:S09]  /*daf0*/  FFMA.FTZ R51, R65, c[0x0][0x2d0], -R214.reuse ;  /* 0x0000b40041337a23 */ /* 0x110ff200000108d6 */
[----:B------:R-:W-:Y:S01]  /*db00*/  MUFU.EX2 R65, R46 ;  /* 0x0000002e00417308 */ /* 0x000fe20000000800 */
[-C--:B--2---:R-:W-:Y:S03]  /*db10*/  HMMA.16816.F32 R116, R192, R32.reuse, R116 ;  /* 0x00000020c074723c */ /* 0x084fe60000001874 */
[----:B-1----:R-:W-:Y:S06]  /*db20*/  F2FP.PACK_AB R29, R206, R207 ;  /* 0x000000cfce1d723e */ /* 0x002fec00000000ff */
[----:B------:R1:W-:Y:S01]  /*db30*/  MUFU.EX2 R204, R30 ;  /* 0x0000001e00cc7308 */ /* 0x0003e20000000800 */
[C---:B------:R-:W-:Y:S08]  /*db40*/  HMMA.16816.F32 R120, R188.reuse, R32, R120 ;  /* 0x00000020bc78723c */ /* 0x040ff00000001878 */
[-C--:B------:R-:W-:Y:S01]  /*db50*/  HMMA.16816.F32 R124, R188, R34.reuse, R124 ;  /* 0x00000022bc7c723c */ /* 0x080fe2000000187c */
[----:B------:R-:W2:Y:S01]  /*db60*/  MUFU.EX2 R205, R31 ;  /* 0x0000001f00cd7308 */ /* 0x000ea20000000800 */
[----:B------:R-:W4:Y:S05]  /*db70*/  LDL.LU R190, [R1+0x20] ;  /* 0x0000200001be7983 */ /* 0x000f2a0000300800 */
[----:B------:R-:W-:Y:S01]  /*db80*/  MOV R191, R220 ;  /* 0x000000dc00bf7202 */ /* 0x000fe20000000f00 */
[----:B------:R-:W-:Y:S01]  /*db90*/  HMMA.16816.F32 R128, R192, R34, R128 ;  /* 0x00000022c080723c */ /* 0x000fe20000001880 */
[----:B------:R-:W2:Y:S02]  /*dba0*/  LDSM.16.MT88.4 R32, [R230+0x800] ;  /* 0x00080000e620783b */ /* 0x000ea40000004200 */
[----:B------:R1:W-:Y:S01]  /*dbb0*/  MUFU.EX2 R220, R40 ;  /* 0x0000002800dc7308 */ /* 0x0003e20000000800 */
[----:B------:R-:W-:Y:S02]  /*dbc0*/  MOV R188, R221 ;  /* 0x000000dd00bc7202 */ /* 0x000fe40000000f00 */
[----:B------:R-:W-:Y:S02]  /*dbd0*/  MOV R189, R210 ;  /* 0x000000d200bd7202 */ /* 0x000fe40000000f00 */
[----:B------:R-:W-:Y:S04]  /*dbe0*/  MOV R193, R209 ;  /* 0x000000d100c17202 */ /* 0x000fe80000000f00 */
[----:B------:R-:W-:Y:S01]  /*dbf0*/  MOV R194, R208 ;  /* 0x000000d000c27202 */ /* 0x000fe20000000f00 */
[----:B------:R2:W2:Y:S01]  /*dc00*/  MUFU.EX2 R221, R41 ;  /* 0x0000002900dd7308 */ /* 0x0004a20000000800 */
[----:B------:R-:W-:Y:S02]  /*dc10*/  F2FP.PACK_AB R23, R200, R193 ;  /* 0x000000c1c817723e */ /* 0x000fe400000000ff */
[----:B------:R-:W-:Y:S02]  /*dc20*/  F2FP.PACK_AB R22, R203, R194 ;  /* 0x000000c2cb16723e */ /* 0x000fe400000000ff */
[----:B------:R-:W-:Y:S02]  /*dc30*/  F2FP.PACK_AB R20, R188, R197 ;  /* 0x000000c5bc14723e */ /* 0x000fe400000000ff */
[----:B------:R-:W-:Y:S02]  /*dc40*/  F2FP.PACK_AB R21, R189, R191 ;  /* 0x000000bfbd15723e */ /* 0x000fe400000000ff */
[----:B------:R-:W-:Y:S01]  /*dc50*/  MOV R192, R201 ;  /* 0x000000c900c07202 */ /* 0x000fe20000000f00 */
[----:B------:R-:W-:Y:S01]  /*dc60*/  MUFU.EX2 R66, R66 ;  /* 0x0000004200427308 */ /* 0x000fe20000000800 */
[----:B------:R-:W-:Y:S02]  /*dc70*/  MOV R195, R199 ;  /* 0x000000c700c37202 */ /* 0x000fe40000000f00 */
[----:B------:R-:W-:Y:S01]  /*dc80*/  MOV R201, R251 ;  /* 0x000000fb00c97202 */ /* 0x000fe20000000f00 */
[-C--:B------:R-:W-:Y:S05]  /*dc90*/  HMMA.16816.F32 R4, R20, R24.reuse, R4 ;  /* 0x000000181404723c */ /* 0x080fea0000001804 */
[----:B------:R-:W-:Y:S01]  /*dca0*/  F2FP.PACK_AB R28, R195, R196 ;  /* 0x000000c4c31c723e */ /* 0x000fe200000000ff */
[----:B------:R-:W-:Y:S01]  /*dcb0*/  MUFU.EX2 R251, R36 ;  /* 0x0000002400fb7308 */ /* 0x000fe20000000800 */
[----:B-1----:R-:W-:Y:S01]  /*dcc0*/  F2FP.PACK_AB R30, R198, R192 ;  /* 0x000000c0c61e723e */ /* 0x002fe200000000ff */
[----:B------:R-:W-:Y:S01]  /*dcd0*/  FFMA.FTZ R40, R53, c[0x0][0x2d0], -R214 ;  /* 0x0000b40035287a23 */ /* 0x000fe200000108d6 */
[----:B--2---:R-:W-:Y:S03]  /*dce0*/  F2FP.PACK_AB R31, R205, R204 ;  /* 0x000000cccd1f723e */ /* 0x004fe600000000ff */
[----:B------:R-:W-:Y:S01]  /*dcf0*/  MOV R41, R187 ;  /* 0x000000bb00297202 */ /* 0x000fe20000000f00 */
[--C-:B------:R-:W-:Y:S01]  /*dd00*/  FFMA.FTZ R53, R62, c[0x0][0x2d0], -R2.reuse ;  /* 0x0000b4003e357a23 */ /* 0x100fe20000010802 */
[----:B------:R-:W-:Y:S02]  /*dd10*/  MOV R199, R225 ;  /* 0x000000e100c77202 */ /* 0x000fe40000000f00 */
[C---:B------:R-:W-:Y:S01]  /*dd20*/  HMMA.16816.F32 R8, R28.reuse, R24, R8 ;  /* 0x000000181c08723c */ /* 0x040fe20000001808 */
[----:B------:R1:W-:Y:S03]  /*dd30*/  MUFU.EX2 R225, R48 ;  /* 0x0000003000e17308 */ /* 0x0003e60000000800 */
[----:B------:R-:W-:Y:S02]  /*dd40*/  MOV R210, R186 ;  /* 0x000000ba00d27202 */ /* 0x000fe40000000f00 */
[----:B------:R-:W-:Y:S02]  /*dd50*/  MOV R209, R227 ;  /* 0x000000e300d17202 */ /* 0x000fe40000000f00 */
[-C--:B------:R-:W-:Y:S03]  /*dd60*/  HMMA.16816.F32 R12, R28, R26.reuse, R12 ;  /* 0x0000001a1c0c723c */ /* 0x080fe6000000180c */
[----:B------:R2:W-:Y:S01]  /*dd70*/  MUFU.EX2 R186, R42 ;  /* 0x0000002a00ba7308 */ /* 0x0005e20000000800 */
[----:B------:R-:W-:Y:S02]  /*dd80*/  MOV R208, R224 ;  /* 0x000000e000d07202 */ /* 0x000fe40000000f00 */
[----:B------:R-:W-:Y:S02]  /*dd90*/  MOV R214, R198 ;  /* 0x000000c600d67202 */ /* 0x000fe40000000f00 */
[C---:B------:R-:W-:Y:S01]  /*dda0*/  HMMA.16816.F32 R16, R20.reuse, R26, R16 ;  /* 0x0000001a1410723c */ /* 0x040fe20000001810 */
[----:B------:R-:W2:Y:S03]  /*ddb0*/  LDSM.16.MT88.4 R24, [R233+0x800] ;  /* 0x00080000e918783b */ /* 0x000ea60000004200 */
[----:B------:R-:W-:Y:S01]  /*ddc0*/  MOV R198, R199 ;  /* 0x000000c700c67202 */ /* 0x000fe20000000f00 */
[----:B------:R2:W-:Y:S01]  /*ddd0*/  MUFU.EX2 R227, R38 ;  /* 0x0000002600e37308 */ /* 0x0005e20000000800 */
[----:B------:R-:W-:Y:S02]  /*dde0*/  MOV R199, R210 ;  /* 0x000000d200c77202 */ /* 0x000fe40000000f00 */
[-C--:B------:R-:W-:Y:S01]  /*ddf0*/  HMMA.16816.F32 R132, R20, R32.reuse, R132 ;  /* 0x000000201484723c */ /* 0x080fe20000001884 */
[----:B-1----:R-:W3:Y:S06]  /*de00*/  LDL.LU R48, [R1+0x18] ;  /* 0x0000180001307983 */ /* 0x002eec0000300800 */
[----:B------:R-:W-:Y:S01]  /*de10*/  MUFU.EX2 R62, R50 ;  /* 0x00000032003e7308 */ /* 0x000fe20000000800 */
[C---:B------:R-:W-:Y:S01]  /*de20*/  HMMA.16816.F32 R136, R28.reuse, R32, R136 ;  /* 0x000000201c88723c */ /* 0x040fe20000001888 */
[----:B--2---:R-:W2:Y:S07]  /*de30*/  LDL.LU R42, [R1+0x4] ;  /* 0x00000400012a7983 */ /* 0x004eae0000300800 */
[-C--:B------:R-:W-:Y:S01]  /*de40*/  HMMA.16816.F32 R140, R28, R34.reuse, R140 ;  /* 0x000000221c8c723c */ /* 0x080fe2000000188c */
[----:B------:R1:W1:Y:S01]  /*de50*/  MUFU.EX2 R187, R43 ;  /* 0x0000002b00bb7308 */ /* 0x0002620000000800 */
[----:B------:R-:W-:Y:S06]  /*de60*/  LDSM.16.MT88.4 R36, [R230+0x1000] ;  /* 0x00100000e624783b */ /* 0x000fec0000004200 */
[C---:B------:R-:W-:Y:S03]  /*de70*/  HMMA.16816.F32 R144, R20.reuse, R34, R144 ;  /* 0x000000221490723c */ /* 0x040fe60000001890 */
[----:B------:R1:W-:Y:S01]  /*de80*/  MUFU.EX2 R224, R49 ;  /* 0x0000003100e07308 */ /* 0x0003e20000000800 */
[----:B------:R-:W1:Y:S04]  /*de90*/  LDSM.16.MT88.4 R32, [R232+0x800] ;  /* 0x00080000e820783b */ /* 0x000e680000004200 */
[-C--:B------:R-:W-:Y:S05]  /*dea0*/  HMMA.16816.F32 R148, R20, R24.reuse, R148 ;  /* 0x000000181494723c */ /* 0x080fea0000001894 */
[----:B------:R-:W-:Y:S03]  /*deb0*/  MUFU.EX2 R210, R52 ;  /* 0x0000003400d27308 */ /* 0x000fe60000000800 */
[C---:B------:R-:W-:Y:S04]  /*dec0*/  HMMA.16816.F32 R152, R28.reuse, R24, R152 ;  /* 0x000000181c98723c */ /* 0x040fe80000001898 */
[----:B-1----:R-:W-:Y:S03]  /*ded0*/  MOV R43, R219 ;  /* 0x000000db002b7202 */ /* 0x002fe60000000f00 */
[----:B------:R1:W1:Y:S01]  /*dee0*/  MUFU.EX2 R219, R44 ;  /* 0x0000002c00db7308 */ /* 0x0002620000000800 */
[-C--:B------:R-:W-:Y:S04]  /*def0*/  HMMA.16816.F32 R156, R28, R26.reuse, R156 ;  /* 0x0000001a1c9c723c */ /* 0x080fe8000000189c */
[--C-:B------:R-:W-:Y:S02]  /*df00*/  FFMA.FTZ R49, R55, c[0x0][0x2d0], -R213.reuse ;  /* 0x0000b40037317a23 */ /* 0x100fe400000108d5 */
[--C-:B------:R-:W-:Y:S02]  /*df10*/  FFMA.FTZ R55, R58, c[0x0][0x2d0], -R2.reuse ;  /* 0x0000b4003a377a23 */ /* 0x100fe40000010802 */
[C---:B------:R-:W-:Y:S01]  /*df20*/  HMMA.16816.F32 R160, R20.reuse, R26, R160 ;  /* 0x0000001a14a0723c */ /* 0x040fe200000018a0 */
[----:B------:R-:W1:Y:S01]  /*df30*/  LDSM.16.MT88.4 R24, [R229+0x2800] ;  /* 0x00280000e518783b */ /* 0x000e620000004200 */
[----:B------:R1:W-:Y:S06]  /*df40*/  MUFU.EX2 R58, R60 ;  /* 0x0000003c003a7308 */ /* 0x0003ec0000000800 */
[-C--:B------:R-:W-:Y:S04]  /*df50*/  HMMA.16816.F32 R164, R20, R32.reuse, R164 ;  /* 0x0000002014a4723c */ /* 0x080fe800000018a4 */
[----:B------:R-:W-:Y:S01]  /*df60*/  MUFU.EX2 R53, R53 ;  /* 0x0000003500357308 */ /* 0x000fe20000000800 */
[--C-:B-1----:R-:W-:Y:S02]  /*df70*/  FFMA.FTZ R44, R54, c[0x0][0x2d0], -R213.reuse ;  /* 0x0000b400362c7a23 */ /* 0x102fe400000108d5 */
[----:B------:R-:W-:Y:S02]  /*df80*/  FFMA.FTZ R213, R67, c[0x0][0x2d0], -R213 ;  /* 0x0000b40043d57a23 */ /* 0x000fe400000108d5 */
[--C-:B------:R-:W-:Y:S01]  /*df90*/  FFMA.FTZ R54, R59, c[0x0][0x2d0], -R2.reuse ;  /* 0x0000b4003b367a23 */ /* 0x100fe20000010802 */
[C---:B------:R-:W-:Y:S04]  /*dfa0*/  HMMA.16816.F32 R168, R28.reuse, R32, R168 ;  /* 0x000000201ca8723c */ /* 0x040fe800000018a8 */
[----:B------:R1:W-:Y:S01]  /*dfb0*/  MUFU.EX2 R67, R49 ;  /* 0x0000003100437308 */ /* 0x0003e20000000800 */
[----:B------:R-:W-:Y:S01]  /*dfc0*/  FFMA.FTZ R2, R63, c[0x0][0x2d0], -R2 ;  /* 0x0000b4003f027a23 */ /* 0x000fe20000010802 */
[----:B------:R-:W-:Y:S02]  /*dfd0*/  MOV R60, R192 ;  /* 0x000000c0003c7202 */ /* 0x000fe40000000f00 */
[-C--:B------:R-:W-:Y:S06]  /*dfe0*/  HMMA.16816.F32 R172, R28, R34.reuse, R172 ;  /* 0x000000221cac723c */ /* 0x080fec00000018ac */
[----:B------:R-:W-:Y:S02]  /*dff0*/  MUFU.EX2 R63, R51 ;  /* 0x00000033003f7308 */ /* 0x000fe40000000800 */
[C---:B------:R-:W-:Y:S01]  /*e000*/  HMMA.16816.F32 R176, R20.reuse, R34, R176 ;  /* 0x0000002214b0723c */ /* 0x040fe200000018b0 */
[----:B------:R-:W1:Y:S07]  /*e010*/  LDSM.16.MT88.4 R32, [R230+0x2800] ;  /* 0x00280000e620783b */ /* 0x000e6e0000004200 */
[----:B------:R-:W-:Y:S01]  /*e020*/  MUFU.EX2 R52, R2 ;  /* 0x0000000200347308 */ /* 0x000fe20000000800 */
[-C--:B------:R-:W-:Y:S03]  /*e030*/  HMMA.16816.F32 R68, R20, R24.reuse, R68 ;  /* 0x000000181444723c */ /* 0x080fe60000001844 */
[----:B-1----:R-:W-:Y:S05]  /*e040*/  MOV R49, R201 ;  /* 0x000000c900317202 */ /* 0x002fea0000000f00 */
[C---:B------:R-:W-:Y:S01]  /*e050*/  HMMA.16816.F32 R72, R28.reuse, R24, R72 ;  /* 0x000000181c48723c */ /* 0x040fe20000001848 */
[----:B------:R-:W-:Y:S07]  /*e060*/  MUFU.EX2 R213, R213 ;  /* 0x000000d500d57308 */ /* 0x000fee0000000800 */
[-C--:B------:R-:W-:Y:S03]  /*e070*/  HMMA.16816.F32 R76, R28, R26.reuse, R76 ;  /* 0x0000001a1c4c723c */ /* 0x080fe6000000184c */
[----:B------:R-:W-:Y:S05]  /*e080*/  MUFU.EX2 R59, R57 ;  /* 0x00000039003b7308 */ /* 0x000fea0000000800 */
[C---:B------:R-:W-:Y:S01]  /*e090*/  HMMA.16816.F32 R80, R20.reuse, R26, R80 ;  /* 0x0000001a1450723c */ /* 0x040fe20000001850 */
[----:B------:R-:W1:Y:S04]  /*e0a0*/  LDSM.16.MT88.4 R24, [R233+0x2800] ;  /* 0x00280000e918783b */ /* 0x000e680000004200 */
[----:B------:R1:W1:Y:S03]  /*e0b0*/  MUFU.EX2 R61, R56 ;  /* 0x00000038003d7308 */ /* 0x0002660000000800 */
[-C--:B------:R-:W-:Y:S07]  /*e0c0*/  HMMA.16816.F32 R84, R20, R32.reuse, R84 ;  /* 0x000000201454723c */ /* 0x080fee0000001854 */
[----:B------:R-:W-:Y:S01]  /*e0d0*/  MUFU.EX2 R55, R55 ;  /* 0x0000003700377308 */ /* 0x000fe20000000800 */
[C---:B------:R-:W-:Y:S08]  /*e0e0*/  HMMA.16816.F32 R88, R28.reuse, R32, R88 ;  /* 0x000000201c58723c */ /* 0x040ff00000001858 */
[-C--:B------:R-:W-:Y:S01]  /*e0f0*/  HMMA.16816.F32 R92, R28, R34.reuse, R92 ;  /* 0x000000221c5c723c */ /* 0x080fe2000000185c */
[----:B------:R-:W2:Y:S07]  /*e100*/  MUFU.EX2 R54, R54 ;  /* 0x0000003600367308 */ /* 0x000eae0000000800 */
[C---:B------:R-:W-:Y:S01]  /*e110*/  HMMA.16816.F32 R96, R20.reuse, R34, R96 ;  /* 0x000000221460723c */ /* 0x040fe20000001860 */
[----:B------:R-:W4:Y:S07]  /*e120*/  LDSM.16.MT88.4 R32, [R232+0x2800] ;  /* 0x00280000e820783b */ /* 0x000f2e0000004200 */
[-C--:B-1----:R-:W-:Y:S08]  /*e130*/  HMMA.16816.F32 R100, R20, R24.reuse, R100 ;  /* 0x000000181464723c */ /* 0x082ff00000001864 */
[C---:B------:R-:W-:Y:S08]  /*e140*/  HMMA.16816.F32 R104, R28.reuse, R24, R104 ;  /* 0x000000181c68723c */ /* 0x040ff00000001868 */
[-C--:B------:R-:W-:Y:S08]  /*e150*/  HMMA.16816.F32 R108, R28, R26.reuse, R108 ;  /* 0x0000001a1c6c723c */ /* 0x080ff0000000186c */
[C---:B------:R-:W-:Y:S01]  /*e160*/  HMMA.16816.F32 R112, R20.reuse, R26, R112 ;  /* 0x0000001a1470723c */ /* 0x040fe20000001870 */
[----:B------:R-:W1:Y:S07]  /*e170*/  LDSM.16.MT88.4 R24, [R229+0x1000] ;  /* 0x00100000e518783b */ /* 0x000e6e0000004200 */
[-C--:B----4-:R-:W-:Y:S08]  /*e180*/  HMMA.16816.F32 R116, R20, R32.reuse, R116 ;  /* 0x000000201474723c */ /* 0x090ff00000001874 */
[C---:B------:R-:W-:Y:S08]  /*e190*/  HMMA.16816.F32 R120, R28.reuse, R32, R120 ;  /* 0x000000201c78723c */ /* 0x040ff00000001878 */
[-C--:B------:R-:W-:Y:S07]  /*e1a0*/  HMMA.16816.F32 R124, R28, R34.reuse, R124 ;  /* 0x000000221c7c723c */ /* 0x080fee000000187c */
[----:B------:R-:W-:Y:S01]  /*e1b0*/  F2FP.PACK_AB R28, R221, R220 ;  /* 0x000000dcdd1c723e */ /* 0x000fe200000000ff */
[----:B------:R-:W-:Y:S01]  /*e1c0*/  HMMA.16816.F32 R128, R20, R34, R128 ;  /* 0x000000221480723c */ /* 0x000fe20000001880 */
[----:B------:R-:W4:Y:S03]  /*e1d0*/  LDSM.16.MT88.4 R32, [R233+0x1000] ;  /* 0x00100000e920783b */ /* 0x000f260000004200 */
[----:B------:R-:W-:Y:S01]  /*e1e0*/  F2FP.PACK_AB R29, R187, R186 ;  /* 0x000000babb1d723e */ /* 0x000fe200000000ff */
[----:B------:R-:W-:Y:S01]  /*e1f0*/  FFMA.FTZ R0, R0, R190, R215 ;  /* 0x000000be00007223 */ /* 0x000fe200000100d7 */
[----:B------:R-:W-:Y:S02]  /*e200*/  F2FP.PACK_AB R30, R211, R219 ;  /* 0x000000dbd31e723e */ /* 0x000fe400000000ff */
[----:B------:R-:W-:Y:S01]  /*e210*/  F2FP.PACK_AB R20, R250, R251 ;  /* 0x000000fbfa14723e */ /* 0x000fe200000000ff */
[----:B------:R-:W-:Y:S03]  /*e220*/  FADD.FTZ R0, R216, R0 ;  /* 0x00000000d8007221 */ /* 0x000fe60000010000 */
[----:B------:R-:W-:Y:S01]  /*e230*/  F2FP.PACK_AB R21, R226, R227 ;  /* 0x000000e3e215723e */ /* 0x000fe200000000ff */
[----:B------:R-:W-:Y:S01]  /*e240*/  FADD.FTZ R56, R217, R0 ;  /* 0x00000000d9387221 */ /* 0x000fe20000010000 */
[----:B------:R-:W-:Y:S02]  /*e250*/  F2FP.PACK_AB R22, R224, R225 ;  /* 0x000000e1e016723e */ /* 0x000fe400000000ff */
[----:B------:R-:W-:Y:S02]  /*e260*/  F2FP.PACK_AB R23, R223, R222 ;  /* 0x000000dedf17723e */ /* 0x000fe400000000ff */
[----:B------:R-:W-:Y:S02]  /*e270*/  F2FP.PACK_AB R31, R64, R65 ;  /* 0x00000041401f723e */ /* 0x000fe400000000ff */
[----:B------:R-:W-:Y:S02]  /*e280*/  MOV R215, R203 ;  /* 0x000000cb00d77202 */ /* 0x000fe40000000f00 */
[----:B------:R-:W-:Y:S01]  /*e290*/  MOV R190, R209 ;  /* 0x000000d100be7202 */ /* 0x000fe20000000f00 */
[-C--:B-1----:R-:W-:Y:S01]  /*e2a0*/  HMMA.16816.F32 R4, R20, R24.reuse, R4 ;  /* 0x000000181404723c */ /* 0x082fe20000001804 */
[----:B------:R1:W1:Y:S02]  /*e2b0*/  MUFU.EX2 R209, R40 ;  /* 0x0000002800d17308 */ /* 0x0002640000000800 */
[----:B------:R-:W-:Y:S02]  /*e2c0*/  MOV R216, R195 ;  /* 0x000000c300d87202 */ /* 0x000fe40000000f00 */
[----:B------:R-:W-:Y:S02]  /*e2d0*/  MOV R0, R188 ;  /* 0x000000bc00007202 */ /* 0x000fe40000000f00 */
[----:B------:R-:W-:Y:S01]  /*e2e0*/  MOV R217, R189 ;  /* 0x000000bd00d97202 */ /* 0x000fe20000000f00 */
[C---:B------:R-:W-:Y:S08]  /*e2f0*/  HMMA.16816.F32 R8, R28.reuse, R24, R8 ;  /* 0x000000181c08723c */ /* 0x040ff00000001808 */
[-C--:B------:R-:W-:Y:S08]  /*e300*/  HMMA.16816.F32 R12, R28, R26.reuse, R12 ;  /* 0x0000001a1c0c723c */ /* 0x080ff0000000180c */
[C---:B------:R-:W-:Y:S01]  /*e310*/  HMMA.16816.F32 R16, R20.reuse, R26, R16 ;  /* 0x0000001a1410723c */ /* 0x040fe20000001810 */
[----:B------:R-:W1:Y:S07]  /*e320*/  LDSM.16.MT88.4 R24, [R232+0x1000] ;  /* 0x00100000e818783b */ /* 0x000e6e0000004200 */
[-C--:B------:R-:W-:Y:S08]  /*e330*/  HMMA.16816.F32 R132, R20, R36.reuse, R132 ;  /* 0x000000241484723c */ /* 0x080ff00000001884 */
[C---:B------:R-:W-:Y:S08]  /*e340*/  HMMA.16816.F32 R136, R28.reuse, R36, R136 ;  /* 0x000000241c88723c */ /* 0x040ff00000001888 */
[-C--:B------:R-:W-:Y:S04]  /*e350*/  HMMA.16816.F32 R140, R28, R38.reuse, R140 ;  /* 0x000000261c8c723c */ /* 0x080fe8000000188c */
[----:B---3--:R-:W-:Y:S04]  /*e360*/  FFMA.FTZ R181, R181, R48, R41 ;  /* 0x00000030b5b57223 */ /* 0x008fe80000010029 */
[C---:B------:R-:W-:Y:S01]  /*e370*/  HMMA.16816.F32 R144, R20.reuse, R38, R144 ;  /* 0x000000261490723c */ /* 0x040fe20000001890 */
[----:B------:R-:W-:Y:S03]  /*e380*/  LDSM.16.MT88.4 R36, [R230+0x3000] ;  /* 0x00300000e624783b */ /* 0x000fe60000004200 */
[----:B------:R-:W-:Y:S01]  /*e390*/  FFMA.FTZ R48, R3, R202, R252 ;  /* 0x000000ca03307223 */ /* 0x000fe200000100fc */
[----:B------:R-:W-:Y:S02]  /*e3a0*/  MOV R252, R200 ;  /* 0x000000c800fc7202 */ /* 0x000fe40000000f00 */
[----:B------:R-:W-:Y:S01]  /*e3b0*/  MOV R3, R208 ;  /* 0x000000d000037202 */ /* 0x000fe20000000f00 */
[-C--:B----4-:R-:W-:Y:S01]  /*e3c0*/  HMMA.16816.F32 R148, R20, R32.reuse, R148 ;  /* 0x000000201494723c */ /* 0x090fe20000001894 */
[----:B------:R-:W-:Y:S01]  /*e3d0*/  LDSM.16.MT88.4 R200, [R229+0x1800] ;  /* 0x00180000e5c8783b */ /* 0x000fe20000004200 */
[----:B------:R3:W4:Y:S02]  /*e3e0*/  MUFU.EX2 R208, R44 ;  /* 0x0000002c00d07308 */ /* 0x0007240000000800 */
[----:B--2---:R-:W-:Y:S02]  /*e3f0*/  FFMA.FTZ R180, R180, R42, R43 ;  /* 0x0000002ab4b47223 */ /* 0x004fe4000001002b */
[----:B------:R-:W-:Y:S02]  /*e400*/  FADD.FTZ R2, R245, R48 ;  /* 0x00000030f5027221 */ /* 0x000fe40000010000 */
[C---:B------:R-:W-:Y:S01]  /*e410*/  HMMA.16816.F32 R152, R28.reuse, R32, R152 ;  /* 0x000000201c98723c */ /* 0x040fe20000001898 */
[----:B-1----:R-:W1:Y:S03]  /*e420*/  LDSM.16.MT88.4 R40, [R229+0x3000] ;  /* 0x00300000e528783b */ /* 0x002e660000004200 */
[----:B------:R-:W-:Y:S02]  /*e430*/  FADD.FTZ R2, R239, R2 ;  /* 0x00000002ef027221 */ /* 0x000fe40000010000 */
[----:B------:R-:W-:Y:S01]  /*e440*/  FADD.FTZ R3, R3, R181 ;  /* 0x000000b503037221 */ /* 0x000fe20000010000 */
[----:B------:R-:W-:Y:S01]  /*e450*/  MOV R181, R194 ;  /* 0x000000c200b57202 */ /* 0x000fe20000000f00 */
[-C--:B------:R-:W-:Y:S01]  /*e460*/  HMMA.16816.F32 R156, R28, R34.reuse, R156 ;  /* 0x000000221c9c723c */ /* 0x080fe2000000189c */
[----:B------:R2:W5:Y:S03]  /*e470*/  LDL.LU R245, [R1+0x98] ;  /* 0x0000980001f57983 */ /* 0x0005660000300800 */
[----:B------:R-:W-:Y:S04]  /*e480*/  FADD.FTZ R3, R247, R3 ;  /* 0x00000003f7037221 */ /* 0x000fe80000010000 */
[C---:B------:R-:W-:Y:S01]  /*e490*/  HMMA.16816.F32 R160, R20.reuse, R34, R160 ;  /* 0x0000002214a0723c */ /* 0x040fe200000018a0 */
[----:B------:R-:W-:Y:S07]  /*e4a0*/  LDSM.16.MT88.4 R32, [R232+0x3000] ;  /* 0x00300000e820783b */ /* 0x000fee0000004200 */
[-C--:B------:R-:W-:Y:S01]  /*e4b0*/  HMMA.16816.F32 R164, R20, R24.reuse, R164 ;  /* 0x0000001814a4723c */ /* 0x080fe200000018a4 */
[----:B---3--:R-:W3:Y:S07]  /*e4c0*/  LDSM.16.MT88.4 R44, [R233+0x3000] ;  /* 0x00300000e92c783b */ /* 0x008eee0000004200 */
[C---:B------:R-:W-:Y:S07]  /*e4d0*/  HMMA.16816.F32 R168, R28.reuse, R24, R168 ;  /* 0x000000181ca8723c */ /* 0x040fee00000018a8 */
[----:B------:R-:W-:Y:S01]  /*e4e0*/  FADD.FTZ R24, R49, R180 ;  /* 0x000000b431187221 */ /* 0x000fe20000010000 */
[-C--:B------:R-:W-:Y:S01]  /*e4f0*/  HMMA.16816.F32 R172, R28, R26.reuse, R172 ;  /* 0x0000001a1cac723c */ /* 0x080fe200000018ac */
[----:B------:R-:W-:Y:S03]  /*e500*/  LDSM.16.MT88.4 R48, [R233+0x3800] ;  /* 0x00380000e930783b */ /* 0x000fe60000004200 */
[----:B------:R-:W-:Y:S01]  /*e510*/  FADD.FTZ R57, R246, R24 ;  /* 0x00000018f6397221 */ /* 0x000fe20000010000 */
[----:B------:R-:W-:Y:S02]  /*e520*/  MOV R180, R193 ;  /* 0x000000c100b47202 */ /* 0x000fe40000000f00 */
[----:B------:R-:W-:Y:S01]  /*e530*/  F2FP.PACK_AB R24, R59, R61 ;  /* 0x0000003d3b18723e */ /* 0x000fe200000000ff */
[C---:B------:R-:W-:Y:S01]  /*e540*/  HMMA.16816.F32 R176, R20.reuse, R26, R176 ;  /* 0x0000001a14b0723c */ /* 0x040fe200000018b0 */
[----:B------:R2:W5:Y:S03]  /*e550*/  LDL.LU R246, [R1+0x94] ;  /* 0x0000940001f67983 */ /* 0x0005660000300800 */
[----:B------:R-:W-:Y:S01]  /*e560*/  F2FP.PACK_AB R25, R54, R55 ;  /* 0x000000373619723e */ /* 0x000fe200000000ff */
[----:B------:R2:W5:Y:S02]  /*e570*/  LDL.LU R247, [R1+0x90] ;  /* 0x0000900001f77983 */ /* 0x0005640000300800 */
[----:B------:R-:W-:Y:S01]  /*e580*/  F2FP.PACK_AB R26, R212, R58 ;  /* 0x0000003ad41a723e */ /* 0x000fe200000000ff */
[-C--:B-1----:R-:W-:Y:S01]  /*e590*/  HMMA.16816.F32 R68, R20, R40.reuse, R68 ;  /* 0x000000281444723c */ /* 0x082fe20000001844 */
[----:B------:R2:W5:Y:S03]  /*e5a0*/  LDL.LU R239, [R1+0x8c] ;  /* 0x00008c0001ef7983 */ /* 0x0005660000300800 */
[----:B------:R-:W-:Y:S04]  /*e5b0*/  F2FP.PACK_AB R27, R52, R53 ;  /* 0x00000035341b723e */ /* 0x000fe800000000ff */
[C---:B------:R-:W-:Y:S08]  /*e5c0*/  HMMA.16816.F32 R72, R28.reuse, R40, R72 ;  /* 0x000000281c48723c */ /* 0x040ff00000001848 */
[-C--:B------:R-:W-:Y:S08]  /*e5d0*/  HMMA.16816.F32 R76, R28, R42.reuse, R76 ;  /* 0x0000002a1c4c723c */ /* 0x080ff0000000184c */
[C---:B------:R-:W-:Y:S01]  /*e5e0*/  HMMA.16816.F32 R80, R20.reuse, R42, R80 ;  /* 0x0000002a1450723c */ /* 0x040fe20000001850 */
[----:B------:R-:W-:Y:S07]  /*e5f0*/  LDSM.16.MT88.4 R40, [R233+0x1800] ;  /* 0x00180000e928783b */ /* 0x000fee0000004200 */
[-C--:B------:R-:W-:Y:S08]  /*e600*/  HMMA.16816.F32 R84, R20, R36.reuse, R84 ;  /* 0x000000241454723c */ /* 0x080ff00000001854 */
        /* <DEDUP_REMOVED lines=10> */
[C---:B------:R-:W-:Y:S08]  /*e6b0*/  HMMA.16816.F32 R120, R28.reuse, R32, R120 ;  /* 0x000000201c78723c */ /* 0x040ff00000001878 */
[-C--:B------:R-:W-:Y:S01]  /*e6c0*/  HMMA.16816.F32 R124, R28, R34.reuse, R124 ;  /* 0x000000221c7c723c */ /* 0x080fe2000000187c */
[----:B------:R-:W1:Y:S07]  /*e6d0*/  LDSM.16.MT88.4 R28, [R229+0x3800] ;  /* 0x00380000e51c783b */ /* 0x000e6e0000004200 */
[----:B------:R-:W-:Y:S01]  /*e6e0*/  HMMA.16816.F32 R128, R20, R34, R128 ;  /* 0x000000221480723c */ /* 0x000fe20000001880 */
[----:B------:R-:W1:Y:S06]  /*e6f0*/  LDSM.16.MT88.4 R32, [R230+0x3800] ;  /* 0x00380000e620783b */ /* 0x000e6c0000004200 */
[----:B------:R-:W-:Y:S02]  /*e700*/  F2FP.PACK_AB R20, R209, R210 ;  /* 0x000000d2d114723e */ /* 0x000fe400000000ff */
[----:B----4-:R-:W-:Y:S03]  /*e710*/  F2FP.PACK_AB R21, R67, R208 ;  /* 0x000000d04315723e */ /* 0x010fe600000000ff */
[----:B------:R-:W-:Y:S02]  /*e720*/  F2FP.PACK_AB R22, R63, R62 ;  /* 0x0000003e3f16723e */ /* 0x000fe400000000ff */
[----:B------:R-:W-:Y:S07]  /*e730*/  F2FP.PACK_AB R23, R213, R66 ;  /* 0x00000042d517723e */ /* 0x000fee00000000ff */
[-C--:B------:R-:W-:Y:S07]  /*e740*/  HMMA.16816.F32 R192, R20, R200.reuse, R4 ;  /* 0x000000c814c0723c */ /* 0x080fee0000001804 */
[----:B------:R-:W-:Y:S02]  /*e750*/  MOV R6, R190 ;  /* 0x000000be00067202 */ /* 0x000fe40000000f00 */
[----:B------:R-:W-:Y:S02]  /*e760*/  MOV R7, R191 ;  /* 0x000000bf00077202 */ /* 0x000fe40000000f00 */
[C---:B------:R-:W-:Y:S07]  /*e770*/  HMMA.16816.F32 R188, R24.reuse, R200, R8 ;  /* 0x000000c818bc723c */ /* 0x040fee0000001808 */
[----:B------:R-:W-:Y:S02]  /*e780*/  MOV R9, R199 ;  /* 0x000000c700097202 */ /* 0x000fe40000000f00 */
[----:B------:R-:W-:Y:S03]  /*e790*/  MOV R10, R196 ;  /* 0x000000c4000a7202 */ /* 0x000fe60000000f00 */
[----:B------:R-:W-:Y:S01]  /*e7a0*/  MOV R8, R197 ;  /* 0x000000c500087202 */ /* 0x000fe20000000f00 */
[----:B------:R-:W-:Y:S01]  /*e7b0*/  FADD.FTZ R2, R9, R2 ;  /* 0x0000000209027221 */ /* 0x000fe20000010000 */
[----:B------:R-:W-:Y:S01]  /*e7c0*/  MOV R11, R0 ;  /* 0x00000000000b7202 */ /* 0x000fe20000000f00 */
[----:B------:R-:W-:Y:S01]  /*e7d0*/  FADD.FTZ R9, R218, R56 ;  /* 0x00000038da097221 */ /* 0x000fe20000010000 */
[----:B------:R-:W-:Y:S01]  /*e7e0*/  MOV R0, R198 ;  /* 0x000000c600007202 */ /* 0x000fe20000000f00 */
[----:B------:R-:W-:Y:S01]  /*e7f0*/  FADD.FTZ R2, R10, R2 ;  /* 0x000000020a027221 */ /* 0x000fe20000010000 */
[-C--:B------:R-:W-:Y:S03]  /*e800*/  HMMA.16816.F32 R196, R24, R202.reuse, R12 ;  /* 0x000000ca18c4723c */ /* 0x080fe6000000180c */
[----:B------:R-:W-:Y:S04]  /*e810*/  FADD.FTZ R0, R0, R57 ;  /* 0x0000003900007221 */ /* 0x000fe80000010000 */
[----:B------:R-:W-:Y:S01]  /*e820*/  MOV R14, R6 ;  /* 0x00000006000e7202 */ /* 0x000fe20000000f00 */
[C---:B------:R-:W-:Y:S04]  /*e830*/  HMMA.16816.F32 R200, R20.reuse, R202, R16 ;  /* 0x000000ca14c8723c */ /* 0x040fe80000001810 */
[----:B------:R-:W-:Y:S01]  /*e840*/  MOV R15, R7 ;  /* 0x00000007000f7202 */ /* 0x000fe20000000f00 */
[----:B------:R-:W-:Y:S01]  /*e850*/  FADD.FTZ R3, R14, R3 ;  /* 0x000000030e037221 */ /* 0x000fe20000010000 */
[----:B------:R-:W4:Y:S01]  /*e860*/  LDSM.16.MT88.4 R4, [R232+0x3800] ;  /* 0x00380000e804783b */ /* 0x000f220000004200 */
[----:B------:R-:W-:Y:S01]  /*e870*/  FADD.FTZ R8, R8, R0 ;  /* 0x0000000008087221 */ /* 0x000fe20000010000 */
        /* <DEDUP_REMOVED lines=23> */
[----:B------:R-:W-:Y:S01]  /*e9f0*/  MOV R186, R182 ;  /* 0x000000b600ba7202 */ /* 0x000fe20000000f00 */
        /* <DEDUP_REMOVED lines=51> */
[----:B------:R1:W-:Y:S01]  /*ed30*/  STL [R1+0x18], R3 ;  /* 0x0000180301007387 */ /* 0x0003e20000100800 */
[----:B------:R-:W-:Y:S03]  /*ed40*/  FADD.FTZ R0, R52, R0 ;  /* 0x0000000034007221 */ /* 0x000fe60000010000 */
[----:B------:R3:W-:Y:S04]  /*ed50*/  STL [R1+0x1c], R2 ;  /* 0x00001c0201007387 */ /* 0x0007e80000100800 */
[----:B------:R4:W-:Y:S01]  /*ed60*/  STL [R1+0x20], R0 ;  /* 0x0000200001007387 */ /* 0x0009e20000100800 */
[----:B-1----:R-:W-:Y:S02]  /*ed70*/  MOV R3, R183 ;  /* 0x000000b700037202 */ /* 0x002fe40000000f00 */
[----:B---3--:R-:W-:Y:S02]  /*ed80*/  MOV R2, R184 ;  /* 0x000000b800027202 */ /* 0x008fe40000000f00 */
[----:B----4-:R-:W-:Y:S01]  /*ed90*/  MOV R0, R185 ;  /* 0x000000b900007202 */ /* 0x010fe20000000f00 */
[----:B--2---:R-:W-:-:S05]  /*eda0*/  @P1 BRA `(.L_x_3203) ;  /* 0xffffc61000001947 */ /* 0x004fca000383ffff */
.L_x_3202:
[----:B------:R-:W-:Y:S02]  /*edb0*/  MOV R10, 0x1f ;  /* 0x0000001f000a7802 */ /* 0x000fe40000000f00 */
[----:B------:R-:W-:Y:S01]  /*edc0*/  MOV R9, 0xffffffff ;  /* 0xffffffff00097802 */ /* 0x000fe20000000f00 */
[----:B------:R-:W-:Y:S05]  /*edd0*/  BRA.DIV ~URZ, `(.L_x_3204) ;  /* 0x00003b027f007947 */ /* 0x000fea000b800000 */
[----:B------:R-:W2:Y:S04]  /*ede0*/  LDL R0, [R1+0x4] ;  /* 0x0000040001007983 */ /* 0x000ea80000100800 */
[----:B--2---:R1:W2:Y:S02]  /*edf0*/  SHFL.BFLY PT, R4, R0, 0x2, 0x1f ;  /* 0x0c401f0000047f89 */ /* 0x0042a400000e0000 */
.L_x_3270:
        /* <DEDUP_REMOVED lines=19> */
.L_x_3271:
        /* <DEDUP_REMOVED lines=166> */
.L_x_3171:
        /* <DEDUP_REMOVED lines=19> */
.L_x_3207:
[----:B-1----:R-:W-:Y:S05]  /*fac0*/  BSYNC B0 ;  /* 0x0000000000007941 */ /* 0x002fea0003800000 */
.L_x_3206:
        /* <DEDUP_REMOVED lines=151> */
[----:B------:R-:W-:Y:S05]  /*10440*/  CALL.REL.NOINC `($__internal_9_$__cuda_sm70_shflsync_idx_p) ;  /* 0x00002e5000007944 */ /* 0x000fea0003c00000 */
.L_x_3210:
        /* <DEDUP_REMOVED lines=128> */
.L_x_3212:
[----:B--234-:R-:W-:Y:S05]  /*10c50*/  BSYNC B0 ;  /* 0x0000000000007941 */ /* 0x01cfea0003800000 */
.L_x_3211:
        /* <DEDUP_REMOVED lines=14> */
.L_x_3214:
[----:B------:R-:W-:Y:S05]  /*10d40*/  BSYNC B0 ;  /* 0x0000000000007941 */ /* 0x000fea0003800000 */
.L_x_3213:
        /* <DEDUP_REMOVED lines=14> */
.L_x_3216:
[----:B------:R-:W-:Y:S05]  /*10e30*/  BSYNC B0 ;  /* 0x0000000000007941 */ /* 0x000fea0003800000 */
.L_x_3215:
        /* <DEDUP_REMOVED lines=14> */
.L_x_3218:
[----:B------:R-:W-:Y:S05]  /*10f20*/  BSYNC B0 ;  /* 0x0000000000007941 */ /* 0x000fea0003800000 */
.L_x_3217:
        /* <DEDUP_REMOVED lines=14> */
.L_x_3220:
[----:B------:R-:W-:Y:S05]  /*11010*/  BSYNC B0 ;  /* 0x0000000000007941 */ /* 0x000fea0003800000 */
.L_x_3219:
        /* <DEDUP_REMOVED lines=14> */
.L_x_3222:
[----:B------:R-:W-:Y:S05]  /*11100*/  BSYNC B0 ;  /* 0x0000000000007941 */ /* 0x000fea0003800000 */
.L_x_3221:
        /* <DEDUP_REMOVED lines=14> */
.L_x_3224:
[----:B------:R-:W-:Y:S05]  /*111f0*/  BSYNC B0 ;  /* 0x0000000000007941 */ /* 0x000fea0003800000 */
.L_x_3223:
        /* <DEDUP_REMOVED lines=15> */
.L_x_3209:
        /* <DEDUP_REMOVED lines=40> */
.L_x_3227:
[----:B------:R-:W-:Y:S05]  /*11570*/  BSYNC B0 ;  /* 0x0000000000007941 */ /* 0x000fea0003800000 */
.L_x_3226:
        /* <DEDUP_REMOVED lines=35> */
.L_x_3272:
[----:B------:R-:W-:Y:S05]  /*117b0*/  BRA.DIV ~URZ, `(.L_x_3229) ;  /* 0x000014527f007947 */ /* 0x000fea000b800000 */
[----:B------:R3:W4:Y:S02]  /*117c0*/  SHFL.IDX PT, R4, R3, RZ, 0x181f ;  /* 0x00181fff03047589 */ /* 0x00072400000e0000 */
.L_x_3273:
        /* <DEDUP_REMOVED lines=16> */
.L_x_3231:
[----:B------:R-:W-:Y:S05]  /*118d0*/  BSYNC B0 ;  /* 0x0000000000007941 */ /* 0x000fea0003800000 */
.L_x_3230:
[----:B------:R-:W-:Y:S05]  /*118e0*/  BRA.DIV ~URZ, `(.L_x_3232) ;  /* 0x000013827f007947 */ /* 0x000fea000b800000 */
[----:B--2---:R2:W1:Y:S04]  /*118f0*/  SHFL.IDX PT, R5, R2, 0x1, 0x181f ;  /* 0x00381f0002057f89 */ /* 0x00446800000e0000 */
[----:B----4-:R2:W4:Y:S02]  /*11900*/  SHFL.IDX PT, R4, R3, 0x1, 0x181f ;  /* 0x00381f0003047f89 */ /* 0x01052400000e0000 */
.L_x_3274:
        /* <DEDUP_REMOVED lines=15> */
.L_x_3234:
[----:B------:R-:W-:Y:S05]  /*11a00*/  BSYNC B0 ;  /* 0x0000000000007941 */ /* 0x000fea0003800000 */
.L_x_3233:
[----:B------:R-:W-:Y:S05]  /*11a10*/  BRA.DIV ~URZ, `(.L_x_3235) ;  /* 0x000013127f007947 */ /* 0x000fea000b800000 */
[----:B-1----:R1:W2:Y:S02]  /*11a20*/  SHFL.IDX PT, R5, R2, 0x2, 0x181f ;  /* 0x00581f0002057f89 */ /* 0x0022a400000e0000 */
.L_x_3275:
[----:B------:R-:W-:Y:S05]  /*11a30*/  BRA.DIV ~URZ, `(.L_x_3236) ;  /* 0x000013627f007947 */ /* 0x000fea000b800000 */
[----:B----4-:R4:W1:Y:S02]  /*11a40*/  SHFL.IDX PT, R4, R3, 0x2, 0x181f ;  /* 0x00581f0003047f89 */ /* 0x01086400000e0000 */
.L_x_3276:
        /* <DEDUP_REMOVED lines=15> */
.L_x_3238:
[----:B------:R-:W-:Y:S05]  /*11b40*/  BSYNC B0 ;  /* 0x0000000000007941 */ /* 0x000fea0003800000 */
.L_x_3237:
[----:B------:R-:W-:Y:S05]  /*11b50*/  BRA.DIV ~URZ, `(.L_x_3239) ;  /* 0x000012a27f007947 */ /* 0x000fea000b800000 */
[----:B-12---:R1:W2:Y:S04]  /*11b60*/  SHFL.IDX PT, R5, R2, 0x3, 0x181f ;  /* 0x00781f0002057f89 */ /* 0x0062a800000e0000 */
[----:B------:R1:W3:Y:S02]  /*11b70*/  SHFL.IDX PT, R4, R3, 0x3, 0x181f ;  /* 0x00781f0003047f89 */ /* 0x0002e400000e0000 */
.L_x_3277:
        /* <DEDUP_REMOVED lines=15> */
.L_x_3241:
[----:B------:R-:W-:Y:S05]  /*11c70*/  BSYNC B0 ;  /* 0x0000000000007941 */ /* 0x000fea0003800000 */
.L_x_3240:
[----:B------:R-:W-:Y:S05]  /*11c80*/  BRA.DIV ~URZ, `(.L_x_3242) ;  /* 0x000012327f007947 */ /* 0x000fea000b800000 */
[----:B--2---:R2:W1:Y:S02]  /*11c90*/  SHFL.IDX PT, R5, R2, 0x4, 0x181f ;  /* 0x00981f0002057f89 */ /* 0x00446400000e0000 */
.L_x_3278:
[----:B------:R-:W-:Y:S05]  /*11ca0*/  BRA.DIV ~URZ, `(.L_x_3243) ;  /* 0x000012827f007947 */ /* 0x000fea000b800000 */
[----:B---3--:R3:W2:Y:S02]  /*11cb0*/  SHFL.IDX PT, R4, R3, 0x4, 0x181f ;  /* 0x00981f0003047f89 */ /* 0x0086a400000e0000 */
.L_x_3279:
        /* <DEDUP_REMOVED lines=15> */
.L_x_3245:
[----:B------:R-:W-:Y:S05]  /*11db0*/  BSYNC B0 ;  /* 0x0000000000007941 */ /* 0x000fea0003800000 */
.L_x_3244:
[----:B------:R-:W-:Y:S05]  /*11dc0*/  BRA.DIV ~URZ, `(.L_x_3246) ;  /* 0x000011c27f007947 */ /* 0x000fea000b800000 */
[----:B-1----:R1:W3:Y:S04]  /*11dd0*/  SHFL.IDX PT, R5, R2, 0x5, 0x181f ;  /* 0x00b81f0002057f89 */ /* 0x0022e800000e0000 */
[----:B--2---:R1:W2:Y:S02]  /*11de0*/  SHFL.IDX PT, R4, R3, 0x5, 0x181f ;  /* 0x00b81f0003047f89 */ /* 0x0042a400000e0000 */
.L_x_3280:
        /* <DEDUP_REMOVED lines=15> */
.L_x_3248:
[----:B------:R-:W-:Y:S05]  /*11ee0*/  BSYNC B0 ;  /* 0x0000000000007941 */ /* 0x000fea0003800000 */
.L_x_3247:
[----:B------:R-:W-:Y:S05]  /*11ef0*/  BRA.DIV ~URZ, `(.L_x_3249) ;  /* 0x000011527f007947 */ /* 0x000fea000b800000 */
[----:B--23--:R2:W3:Y:S02]  /*11f00*/  SHFL.IDX PT, R5, R2, 0x6, 0x181f ;  /* 0x00d81f0002057f89 */ /* 0x00c4e400000e0000 */
.L_x_3281:
[----:B------:R-:W-:Y:S05]  /*11f10*/  BRA.DIV ~URZ, `(.L_x_3250) ;  /* 0x000011a27f007947 */ /* 0x000fea000b800000 */
[----:B------:R1:W2:Y:S02]  /*11f20*/  SHFL.IDX PT, R4, R3, 0x6, 0x181f ;  /* 0x00d81f0003047f89 */ /* 0x0002a400000e0000 */
.L_x_3282:
        /* <DEDUP_REMOVED lines=15> */
.L_x_3252:
[----:B------:R-:W-:Y:S05]  /*12020*/  BSYNC B0 ;  /* 0x0000000000007941 */ /* 0x000fea0003800000 */
.L_x_3251:
[----:B------:R-:W-:Y:S05]  /*12030*/  BRA.DIV ~URZ, `(.L_x_3253) ;  /* 0x000010e27f007947 */ /* 0x000fea000b800000 */
[----:B--2---:R2:W1:Y:S04]  /*12040*/  SHFL.IDX PT, R6, R2, 0x7, 0x181f ;  /* 0x00f81f0002067f89 */ /* 0x00446800000e0000 */
[----:B-1--4-:R-:W1:Y:S02]  /*12050*/  SHFL.IDX PT, R3, R3, 0x7, 0x181f ;  /* 0x00f81f0003037f89 */ /* 0x012e6400000e0000 */
.L_x_3283:
        /* <DEDUP_REMOVED lines=14> */
.L_x_3225:
[----:B------:R-:W-:Y:S05]  /*12140*/  BSYNC B1 ;  /* 0x0000000000017941 */ /* 0x000fea0003800000 */
.L_x_3208:
        /* <DEDUP_REMOVED lines=10> */
.L_x_3284:
[----:B------:R-:W-:Y:S01]  /*121f0*/  WARPSYNC 0xffffffff ;  /* 0xffffffff00007948 */ /* 0x000fe20003800000 */
[----:B------:R-:W-:Y:S06]  /*12200*/  BAR.SYNC.DEFER_BLOCKING 0x4, 0x80 ;  /* 0x0102000000007b1d */ /* 0x000fec0000010000 */
[----:B----4-:R4:W-:Y:S04]  /*12210*/  STL [R1+0x5c], R0 ;  /* 0x00005c0001007387 */ /* 0x0109e80000100800 */
[----:B------:R4:W-:Y:S04]  /*12220*/  @!P4 STS [0x10100], R73 ;  /* 0x01010049ff00c388 */ /* 0x0009e80000000800 */
[----:B------:R-:W-:Y:S06]  /*12230*/  BAR.ARV 0x5, 0x80 ;  /* 0x0142000000007b1d */ /* 0x000fec0000002000 */
.L_x_3254:
[----:B--2-4-:R-:W2:Y:S02]  /*12240*/  LDL R0, [R1+0x5c] ;  /* 0x00005c0001007983 */ /* 0x014ea40000100800 */
[----:B--2---:R-:W-:-:S13]  /*12250*/  ISETP.GE.AND P0, PT, R0, c[0x0][0x538], PT ;  /* 0x00014e0000007a0c */ /* 0x004fda0003f06270 */
[----:B-1-3-5:R-:W-:Y:S01]  /*12260*/  @P0 CALL.REL.NOINC `(.L_x_3256) ;  /* 0x0000001000000944 */ /* 0x02afe20003c00000 */
[----:B------:R-:W-:Y:S05]  /*12270*/  BRA `(.L_x_3257) ;  /* 0xfffee72000007947 */ /* 0x000fea000383ffff */
.L_x_3256:
[----:B------:R-:W-:Y:S05]  /*12280*/  EXIT ;  /* 0x000000000000794d */ /* 0x000fea0003800000 */
.L_x_3172:
[----:B------:R-:W-:Y:S01]  /*12290*/  IMAD.MOV.U32 R10, RZ, RZ, R2 ;  /* 0x000000ffff0a7224 */ /* 0x000fe200078e0002 */
[----:B------:R-:W-:Y:S01]  /*122a0*/  MOV R7, RZ ;  /* 0x000000ff00077202 */ /* 0x000fe20000000f00 */
[----:B-1----:R-:W-:Y:S01]  /*122b0*/  IMAD.MOV.U32 R4, RZ, RZ, 0x181f ;  /* 0x0000181fff047424 */ /* 0x002fe200078e00ff */
[----:B------:R-:W-:Y:S02]  /*122c0*/  MOV R8, 0x122e0 ;  /* 0x000122e000087802 */ /* 0x000fe40000000f00 */
[----:B------:R-:W-:Y:S05]  /*122d0*/  CALL.REL.NOINC `($__internal_9_$__cuda_sm70_shflsync_idx_p) ;  /* 0x00000fc000007944 */ /* 0x000fea0003c00000 */
[----:B------:R-:W-:Y:S01]  /*122e0*/  MOV R5, R4 ;  /* 0x0000000400057202 */ /* 0x000fe20000000f00 */
[----:B------:R-:W-:Y:S05]  /*122f0*/  BRA `(.L_x_3258) ;  /* 0xfffef55000007947 */ /* 0x000fea000383ffff */
.L_x_3173:
[----:B------:R-:W-:Y:S01]  /*12300*/  IMAD.MOV.U32 R10, RZ, RZ, R3 ;  /* 0x000000ffff0a7224 */ /* 0x000fe200078e0003 */
[----:B------:R-:W-:Y:S01]  /*12310*/  MOV R7, RZ ;  /* 0x000000ff00077202 */ /* 0x000fe20000000f00 */
[----:B-1----:R-:W-:Y:S01]  /*12320*/  IMAD.MOV.U32 R4, RZ, RZ, 0x181f ;  /* 0x0000181fff047424 */ /* 0x002fe200078e00ff */
[----:B------:R-:W-:Y:S02]  /*12330*/  MOV R8, 0x12350 ;  /* 0x0001235000087802 */ /* 0x000fe40000000f00 */
[----:B--23--:R-:W-:Y:S05]  /*12340*/  CALL.REL.NOINC `($__internal_9_$__cuda_sm70_shflsync_idx_p) ;  /* 0x00000f5000007944 */ /* 0x00cfea0003c00000 */
[----:B------:R-:W-:Y:S05]  /*12350*/  BRA `(.L_x_3259) ;  /* 0xfffef51000007947 */ /* 0x000fea000383ffff */
.L_x_3176:
[----:B------:R-:W-:Y:S01]  /*12360*/  IMAD.MOV.U32 R10, RZ, RZ, R2 ;  /* 0x000000ffff0a7224 */ /* 0x000fe200078e0002 */
[----:B--2---:R-:W-:Y:S01]  /*12370*/  MOV R7, 0x1 ;  /* 0x0000000100077802 */ /* 0x004fe20000000f00 */
[----:B----4-:R-:W-:Y:S01]  /*12380*/  IMAD.MOV.U32 R4, RZ, RZ, 0x181f ;  /* 0x0000181fff047424 */ /* 0x010fe200078e00ff */
[----:B------:R-:W-:-:S02]  /*12390*/  MOV R8, 0x123b0 ;  /* 0x000123b000087802 */ /* 0x000fc40000000f00 */
[----:B-1-3--:R-:W-:Y:S05]  /*123a0*/  CALL.REL.NOINC `($__internal_9_$__cuda_sm70_shflsync_idx_p) ;  /* 0x00000ef000007944 */ /* 0x00afea0003c00000 */
[----:B------:R-:W-:Y:S01]  /*123b0*/  IMAD.MOV.U32 R5, RZ, RZ, R4 ;  /* 0x000000ffff057224 */ /* 0x000fe200078e0004 */
[----:B------:R-:W-:Y:S01]  /*123c0*/  MOV R7, 0x1 ;  /* 0x0000000100077802 */ /* 0x000fe20000000f00 */
[----:B------:R-:W-:Y:S01]  /*123d0*/  IMAD.MOV.U32 R10, RZ, RZ, R3 ;  /* 0x000000ffff0a7224 */ /* 0x000fe200078e0003 */
[----:B------:R-:W-:-:S02]  /*123e0*/  MOV R4, 0x181f ;  /* 0x0000181f00047802 */ /* 0x000fc40000000f00 */
[----:B------:R-:W-:Y:S02]  /*123f0*/  MOV R8, 0x12410 ;  /* 0x0001241000087802 */ /* 0x000fe40000000f00 */
[----:B------:R-:W-:Y:S05]  /*12400*/  CALL.REL.NOINC `($__internal_9_$__cuda_sm70_shflsync_idx_p) ;  /* 0x00000e9000007944 */ /* 0x000fea0003c00000 */
[----:B------:R-:W-:Y:S05]  /*12410*/  BRA `(.L_x_3260) ;  /* 0xfffef5a000007947 */ /* 0x000fea000383ffff */
.L_x_3179:
[----:B------:R-:W-:Y:S01]  /*12420*/  IMAD.MOV.U32 R10, RZ, RZ, R2 ;  /* 0x000000ffff0a7224 */ /* 0x000fe200078e0002 */
[----:B--2---:R-:W-:Y:S01]  /*12430*/  MOV R7, 0x2 ;  /* 0x0000000200077802 */ /* 0x004fe20000000f00 */
[----:B----4-:R-:W-:Y:S01]  /*12440*/  IMAD.MOV.U32 R4, RZ, RZ, 0x181f ;  /* 0x0000181fff047424 */ /* 0x010fe200078e00ff */
[----:B------:R-:W-:Y:S02]  /*12450*/  MOV R8, 0x12470 ;  /* 0x0001247000087802 */ /* 0x000fe40000000f00 */
[----:B-1-3--:R-:W-:Y:S05]  /*12460*/  CALL.REL.NOINC `($__internal_9_$__cuda_sm70_shflsync_idx_p) ;  /* 0x00000e3000007944 */ /* 0x00afea0003c00000 */
[----:B------:R-:W-:Y:S01]  /*12470*/  MOV R5, R4 ;  /* 0x0000000400057202 */ /* 0x000fe20000000f00 */
[----:B------:R-:W-:Y:S05]  /*12480*/  BRA `(.L_x_3261) ;  /* 0xfffef66000007947 */ /* 0x000fea000383ffff */
.L_x_3180:
[----:B------:R-:W-:Y:S01]  /*12490*/  IMAD.MOV.U32 R10, RZ, RZ, R3 ;  /* 0x000000ffff0a7224 */ /* 0x000fe200078e0003 */
[----:B------:R-:W-:Y:S01]  /*124a0*/  MOV R7, 0x2 ;  /* 0x0000000200077802 */ /* 0x000fe20000000f00 */
[----:B----4-:R-:W-:Y:S01]  /*124b0*/  IMAD.MOV.U32 R4, RZ, RZ, 0x181f ;  /* 0x0000181fff047424 */ /* 0x010fe200078e00ff */
[----:B------:R-:W-:Y:S02]  /*124c0*/  MOV R8, 0x124e0 ;  /* 0x000124e000087802 */ /* 0x000fe40000000f00 */
[----:B-123--:R-:W-:Y:S05]  /*124d0*/  CALL.REL.NOINC `($__internal_9_$__cuda_sm70_shflsync_idx_p) ;  /* 0x00000dc000007944 */ /* 0x00efea0003c00000 */
[----:B------:R-:W-:Y:S05]  /*124e0*/  BRA `(.L_x_3262) ;  /* 0xfffef62000007947 */ /* 0x000fea000383ffff */
.L_x_3183:
[----:B------:R-:W-:Y:S01]  /*124f0*/  IMAD.MOV.U32 R10, RZ, RZ, R2 ;  /* 0x000000ffff0a7224 */ /* 0x000fe200078e0002 */
[----:B-1----:R-:W-:Y:S01]  /*12500*/  MOV R7, 0x3 ;  /* 0x0000000300077802 */ /* 0x002fe20000000f00 */
[----:B------:R-:W-:Y:S01]  /*12510*/  IMAD.MOV.U32 R4, RZ, RZ, 0x181f ;  /* 0x0000181fff047424 */ /* 0x000fe200078e00ff */
[----:B------:R-:W-:-:S02]  /*12520*/  MOV R8, 0x12540 ;  /* 0x0001254000087802 */ /* 0x000fc40000000f00 */
[----:B--234-:R-:W-:Y:S05]  /*12530*/  CALL.REL.NOINC `($__internal_9_$__cuda_sm70_shflsync_idx_p) ;  /* 0x00000d6000007944 */ /* 0x01cfea0003c00000 */
[----:B------:R-:W-:Y:S01]  /*12540*/  IMAD.MOV.U32 R5, RZ, RZ, R4 ;  /* 0x000000ffff057224 */ /* 0x000fe200078e0004 */
[----:B------:R-:W-:Y:S01]  /*12550*/  MOV R7, 0x3 ;  /* 0x0000000300077802 */ /* 0x000fe20000000f00 */
[----:B------:R-:W-:Y:S01]  /*12560*/  IMAD.MOV.U32 R10, RZ, RZ, R3 ;  /* 0x000000ffff0a7224 */ /* 0x000fe200078e0003 */
[----:B------:R-:W-:-:S02]  /*12570*/  MOV R4, 0x181f ;  /* 0x0000181f00047802 */ /* 0x000fc40000000f00 */
[----:B------:R-:W-:Y:S02]  /*12580*/  MOV R8, 0x125a0 ;  /* 0x000125a000087802 */ /* 0x000fe40000000f00 */
[----:B------:R-:W-:Y:S05]  /*12590*/  CALL.REL.NOINC `($__internal_9_$__cuda_sm70_shflsync_idx_p) ;  /* 0x00000d0000007944 */ /* 0x000fea0003c00000 */
[----:B------:R-:W-:Y:S05]  /*125a0*/  BRA `(.L_x_3263) ;  /* 0xfffef6a000007947 */ /* 0x000fea000383ffff */
.L_x_3186:
[----:B------:R-:W-:Y:S01]  /*125b0*/  IMAD.MOV.U32 R10, RZ, RZ, R2 ;  /* 0x000000ffff0a7224 */ /* 0x000fe200078e0002 */
[----:B--2---:R-:W-:Y:S01]  /*125c0*/  MOV R7, 0x4 ;  /* 0x0000000400077802 */ /* 0x004fe20000000f00 */
[----:B------:R-:W-:Y:S01]  /*125d0*/  IMAD.MOV.U32 R4, RZ, RZ, 0x181f ;  /* 0x0000181fff047424 */ /* 0x000fe200078e00ff */
[----:B------:R-:W-:Y:S02]  /*125e0*/  MOV R8, 0x12600 ;  /* 0x0001260000087802 */ /* 0x000fe40000000f00 */
[----:B-1-34-:R-:W-:Y:S05]  /*125f0*/  CALL.REL.NOINC `($__internal_9_$__cuda_sm70_shflsync_idx_p) ;  /* 0x00000ca000007944 */ /* 0x01afea0003c00000 */
[----:B------:R-:W-:Y:S01]  /*12600*/  MOV R5, R4 ;  /* 0x0000000400057202 */ /* 0x000fe20000000f00 */
[----:B------:R-:W-:Y:S05]  /*12610*/  BRA `(.L_x_3264) ;  /* 0xfffef76000007947 */ /* 0x000fea000383ffff */
.L_x_3187:
[----:B------:R-:W-:Y:S01]  /*12620*/  IMAD.MOV.U32 R10, RZ, RZ, R3 ;  /* 0x000000ffff0a7224 */ /* 0x000fe200078e0003 */
[----:B------:R-:W-:Y:S01]  /*12630*/  MOV R7, 0x4 ;  /* 0x0000000400077802 */ /* 0x000fe20000000f00 */
[----:B------:R-:W-:Y:S01]  /*12640*/  IMAD.MOV.U32 R4, RZ, RZ, 0x181f ;  /* 0x0000181fff047424 */ /* 0x000fe200078e00ff */
[----:B------:R-:W-:Y:S02]  /*12650*/  MOV R8, 0x12670 ;  /* 0x0001267000087802 */ /* 0x000fe40000000f00 */
[----:B-1234-:R-:W-:Y:S05]  /*12660*/  CALL.REL.NOINC `($__internal_9_$__cuda_sm70_shflsync_idx_p) ;  /* 0x00000c3000007944 */ /* 0x01efea0003c00000 */
[----:B------:R-:W-:Y:S05]  /*12670*/  BRA `(.L_x_3265) ;  /* 0xfffef72000007947 */ /* 0x000fea000383ffff */
.L_x_3190:
[----:B------:R-:W-:Y:S01]  /*12680*/  IMAD.MOV.U32 R10, RZ, RZ, R2 ;  /* 0x000000ffff0a7224 */ /* 0x000fe200078e0002 */
[----:B--2---:R-:W-:Y:S01]  /*12690*/  MOV R7, 0x5 ;  /* 0x0000000500077802 */ /* 0x004fe20000000f00 */
[----:B------:R-:W-:Y:S01]  /*126a0*/  IMAD.MOV.U32 R4, RZ, RZ, 0x181f ;  /* 0x0000181fff047424 */ /* 0x000fe200078e00ff */
[----:B------:R-:W-:-:S02]  /*126b0*/  MOV R8, 0x126d0 ;  /* 0x000126d000087802 */ /* 0x000fc40000000f00 */
[----:B-1-34-:R-:W-:Y:S05]  /*126c0*/  CALL.REL.NOINC `($__internal_9_$__cuda_sm70_shflsync_idx_p) ;  /* 0x00000bd000007944 */ /* 0x01afea0003c00000 */
[----:B------:R-:W-:Y:S01]  /*126d0*/  IMAD.MOV.U32 R5, RZ, RZ, R4 ;  /* 0x000000ffff057224 */ /* 0x000fe200078e0004 */
[----:B------:R-:W-:Y:S01]  /*126e0*/  MOV R7, 0x5 ;  /* 0x0000000500077802 */ /* 0x000fe20000000f00 */
[----:B------:R-:W-:Y:S01]  /*126f0*/  IMAD.MOV.U32 R10, RZ, RZ, R3 ;  /* 0x000000ffff0a7224 */ /* 0x000fe200078e0003 */
[----:B------:R-:W-:-:S02]  /*12700*/  MOV R4, 0x181f ;  /* 0x0000181f00047802 */ /* 0x000fc40000000f00 */
[----:B------:R-:W-:Y:S02]  /*12710*/  MOV R8, 0x12730 ;  /* 0x0001273000087802 */ /* 0x000fe40000000f00 */
[----:B------:R-:W-:Y:S05]  /*12720*/  CALL.REL.NOINC `($__internal_9_$__cuda_sm70_shflsync_idx_p) ;  /* 0x00000b7000007944 */ /* 0x000fea0003c00000 */
[----:B------:R-:W-:Y:S05]  /*12730*/  BRA `(.L_x_3266) ;  /* 0xfffef7a000007947 */ /* 0x000fea000383ffff */
.L_x_3193:
[----:B------:R-:W-:Y:S01]  /*12740*/  IMAD.MOV.U32 R10, RZ, RZ, R2 ;  /* 0x000000ffff0a7224 */ /* 0x000fe200078e0002 */
[----:B-1----:R-:W-:Y:S01]  /*12750*/  MOV R7, 0x6 ;  /* 0x0000000600077802 */ /* 0x002fe20000000f00 */
[----:B------:R-:W-:Y:S01]  /*12760*/  IMAD.MOV.U32 R4, RZ, RZ, 0x181f ;  /* 0x0000181fff047424 */ /* 0x000fe200078e00ff */
[----:B------:R-:W-:Y:S02]  /*12770*/  MOV R8, 0x12790 ;  /* 0x0001279000087802 */ /* 0x000fe40000000f00 */
[----:B--234-:R-:W-:Y:S05]  /*12780*/  CALL.REL.NOINC `($__internal_9_$__cuda_sm70_shflsync_idx_p) ;  /* 0x00000b1000007944 */ /* 0x01cfea0003c00000 */
[----:B------:R-:W-:Y:S01]  /*12790*/  MOV R5, R4 ;  /* 0x0000000400057202 */ /* 0x000fe20000000f00 */
[----:B------:R-:W-:Y:S05]  /*127a0*/  BRA `(.L_x_3267) ;  /* 0xfffef86000007947 */ /* 0x000fea000383ffff */
.L_x_3194:
[----:B------:R-:W-:Y:S01]  /*127b0*/  IMAD.MOV.U32 R10, RZ, RZ, R3 ;  /* 0x000000ffff0a7224 */ /* 0x000fe200078e0003 */
[----:B------:R-:W-:Y:S01]  /*127c0*/  MOV R7, 0x6 ;  /* 0x0000000600077802 */ /* 0x000fe20000000f00 */
[----:B------:R-:W-:Y:S01]  /*127d0*/  IMAD.MOV.U32 R4, RZ, RZ, 0x181f ;  /* 0x0000181fff047424 */ /* 0x000fe200078e00ff */
[----:B------:R-:W-:Y:S02]  /*127e0*/  MOV R8, 0x12800 ;  /* 0x0001280000087802 */ /* 0x000fe40000000f00 */
[----:B-1234-:R-:W-:Y:S05]  /*127f0*/  CALL.REL.NOINC `($__internal_9_$__cuda_sm70_shflsync_idx_p) ;  /* 0x00000aa000007944 */ /* 0x01efea0003c00000 */
[----:B------:R-:W-:Y:S05]  /*12800*/  BRA `(.L_x_3268) ;  /* 0xfffef82000007947 */ /* 0x000fea000383ffff */
.L_x_3197:
        /* <DEDUP_REMOVED lines=11> */
[----:B------:R-:W-:Y:S01]  /*128c0*/  MOV R3, R4 ;  /* 0x0000000400037202 */ /* 0x000fe20000000f00 */
[----:B------:R-:W-:Y:S05]  /*128d0*/  BRA `(.L_x_3269) ;  /* 0xfffef89000007947 */ /* 0x000fea000383ffff */
.L_x_3204:
[----:B------:R1:W5:Y:S01]  /*128e0*/  LDL R0, [R1+0x4] ;  /* 0x0000040001007983 */ /* 0x0003620000100800 */
[----:B------:R-:W-:Y:S02]  /*128f0*/  MOV R3, 0x2 ;  /* 0x0000000200037802 */ /* 0x000fe40000000f00 */
[----:B------:R-:W-:Y:S02]  /*12900*/  MOV R2, 0x12920 ;  /* 0x0001292000027802 */ /* 0x000fe40000000f00 */
[----:B-1---5:R-:W-:Y:S05]  /*12910*/  CALL.REL.NOINC `($__internal_8_$__cuda_sm70_shflsync_bfly_p) ;  /* 0x0000094000007944 */ /* 0x022fea0003c00000 */
[----:B------:R-:W-:Y:S01]  /*12920*/  MOV R4, R8 ;  /* 0x0000000800047202 */ /* 0x000fe20000000f00 */
[----:B------:R-:W-:Y:S05]  /*12930*/  BRA `(.L_x_3270) ;  /* 0xffffc4c000007947 */ /* 0x000fea000383ffff */
.L_x_3205:
[----:B------:R-:W-:Y:S01]  /*12940*/  IMAD.MOV.U32 R0, RZ, RZ, R4 ;  /* 0x000000ffff007224 */ /* 0x000fe200078e0004 */
[----:B------:R-:W-:Y:S02]  /*12950*/  MOV R3, 0x1 ;  /* 0x0000000100037802 */ /* 0x000fe40000000f00 */
[----:B------:R-:W-:Y:S02]  /*12960*/  MOV R2, 0x12980 ;  /* 0x0001298000027802 */ /* 0x000fe40000000f00 */
[----:B-----5:R-:W-:Y:S05]  /*12970*/  CALL.REL.NOINC `($__internal_8_$__cuda_sm70_shflsync_bfly_p) ;  /* 0x000008e000007944 */ /* 0x020fea0003c00000 */
[----:B------:R1:W5:Y:S01]  /*12980*/  LDL R0, [R1+0x18] ;  /* 0x0000180001007983 */ /* 0x0003620000100800 */
[----:B------:R-:W-:Y:S01]  /*12990*/  FADD.FTZ R4, R4, R8 ;  /* 0x0000000804047221 */ /* 0x000fe20000010000 */
[----:B------:R-:W-:-:S02]  /*129a0*/  MOV R3, 0x2 ;  /* 0x0000000200037802 */ /* 0x000fc40000000f00 */
[----:B------:R-:W-:Y:S02]  /*129b0*/  MOV R2, 0x129d0 ;  /* 0x000129d000027802 */ /* 0x000fe40000000f00 */
[----:B-1---5:R-:W-:Y:S05]  /*129c0*/  CALL.REL.NOINC `($__internal_8_$__cuda_sm70_shflsync_bfly_p) ;  /* 0x0000089000007944 */ /* 0x022fea0003c00000 */
[----:B------:R-:W2:Y:S01]  /*129d0*/  LDL.LU R0, [R1+0x18] ;  /* 0x0000180001007983 */ /* 0x000ea20000300800 */
[----:B------:R-:W-:Y:S02]  /*129e0*/  MOV R3, 0x1 ;  /* 0x0000000100037802 */ /* 0x000fe40000000f00 */
[----:B------:R-:W-:Y:S01]  /*129f0*/  MOV R2, 0x12a30 ;  /* 0x00012a3000027802 */ /* 0x000fe20000000f00 */
[----:B--2---:R-:W-:-:S05]  /*12a00*/  FADD.FTZ R5, R0, R8 ;  /* 0x0000000800057221 */ /* 0x004fca0000010000 */
[----:B------:R-:W-:Y:S02]  /*12a10*/  MOV R0, R5 ;  /* 0x0000000500007202 */ /* 0x000fe40000000f00 */
[----:B------:R-:W-:Y:S05]  /*12a20*/  CALL.REL.NOINC `($__internal_8_$__cuda_sm70_shflsync_bfly_p) ;  /* 0x0000083000007944 */ /* 0x000fea0003c00000 */
[----:B------:R1:W5:Y:S01]  /*12a30*/  LDL R0, [R1+0x1c] ;  /* 0x00001c0001007983 */ /* 0x0003620000100800 */
[----:B------:R-:W-:Y:S01]  /*12a40*/  FADD.FTZ R5, R5, R8 ;  /* 0x0000000805057221 */ /* 0x000fe20000010000 */
[----:B------:R-:W-:Y:S02]  /*12a50*/  MOV R3, 0x2 ;  /* 0x0000000200037802 */ /* 0x000fe40000000f00 */
        /* <DEDUP_REMOVED lines=19> */
[----:B------:R-:W-:Y:S05]  /*12b90*/  BRA `(.L_x_3271) ;  /* 0xffffc39000007947 */ /* 0x000fea000383ffff */
.L_x_3228:
[----:B------:R-:W-:Y:S01]  /*12ba0*/  IMAD.MOV.U32 R10, RZ, RZ, R2 ;  /* 0x000000ffff0a7224 */ /* 0x000fe200078e0002 */
[----:B------:R-:W-:Y:S01]  /*12bb0*/  MOV R7, RZ ;  /* 0x000000ff00077202 */ /* 0x000fe20000000f00 */
[----:B------:R-:W-:Y:S01]  /*12bc0*/  IMAD.MOV.U32 R4, RZ, RZ, 0x181f ;  /* 0x0000181fff047424 */ /* 0x000fe200078e00ff */
[----:B------:R-:W-:Y:S02]  /*12bd0*/  MOV R8, 0x12bf0 ;  /* 0x00012bf000087802 */ /* 0x000fe40000000f00 */
[----:B------:R-:W-:Y:S05]  /*12be0*/  CALL.REL.NOINC `($__internal_9_$__cuda_sm70_shflsync_idx_p) ;  /* 0x000006b000007944 */ /* 0x000fea0003c00000 */
[----:B------:R-:W-:Y:S01]  /*12bf0*/  MOV R5, R4 ;  /* 0x0000000400057202 */ /* 0x000fe20000000f00 */
[----:B------:R-:W-:Y:S05]  /*12c00*/  BRA `(.L_x_3272) ;  /* 0xffffeba000007947 */ /* 0x000fea000383ffff */
.L_x_3229:
[----:B------:R-:W-:Y:S01]  /*12c10*/  IMAD.MOV.U32 R10, RZ, RZ, R3 ;  /* 0x000000ffff0a7224 */ /* 0x000fe200078e0003 */
[----:B------:R-:W-:Y:S01]  /*12c20*/  MOV R7, RZ ;  /* 0x000000ff00077202 */ /* 0x000fe20000000f00 */
[----:B------:R-:W-:Y:S01]  /*12c30*/  IMAD.MOV.U32 R4, RZ, RZ, 0x181f ;  /* 0x0000181fff047424 */ /* 0x000fe200078e00ff */
[----:B------:R-:W-:Y:S02]  /*12c40*/  MOV R8, 0x12c60 ;  /* 0x00012c6000087802 */ /* 0x000fe40000000f00 */
[----:B-12---:R-:W-:Y:S05]  /*12c50*/  CALL.REL.NOINC `($__internal_9_$__cuda_sm70_shflsync_idx_p) ;  /* 0x0000064000007944 */ /* 0x006fea0003c00000 */
[----:B------:R-:W-:Y:S05]  /*12c60*/  BRA `(.L_x_3273) ;  /* 0xffffeb6000007947 */ /* 0x000fea000383ffff */
.L_x_3232:
        /* <DEDUP_REMOVED lines=12> */
.L_x_3235:
[----:B------:R-:W-:Y:S01]  /*12d30*/  IMAD.MOV.U32 R10, RZ, RZ, R2 ;  /* 0x000000ffff0a7224 */ /* 0x000fe200078e0002 */
[----:B-1----:R-:W-:Y:S01]  /*12d40*/  MOV R7, 0x2 ;  /* 0x0000000200077802 */ /* 0x002fe20000000f00 */
[----:B----4-:R-:W-:Y:S01]  /*12d50*/  IMAD.MOV.U32 R4, RZ, RZ, 0x181f ;  /* 0x0000181fff047424 */ /* 0x010fe200078e00ff */
[----:B------:R-:W-:Y:S02]  /*12d60*/  MOV R8, 0x12d80 ;  /* 0x00012d8000087802 */ /* 0x000fe40000000f00 */
[----:B--23--:R-:W-:Y:S05]  /*12d70*/  CALL.REL.NOINC `($__internal_9_$__cuda_sm70_shflsync_idx_p) ;  /* 0x0000052000007944 */ /* 0x00cfea0003c00000 */
[----:B------:R-:W-:Y:S01]  /*12d80*/  MOV R5, R4 ;  /* 0x0000000400057202 */ /* 0x000fe20000000f00 */
[----:B------:R-:W-:Y:S05]  /*12d90*/  BRA `(.L_x_3275) ;  /* 0xffffec9000007947 */ /* 0x000fea000383ffff */
.L_x_3236:
[----:B------:R-:W-:Y:S01]  /*12da0*/  IMAD.MOV.U32 R10, RZ, RZ, R3 ;  /* 0x000000ffff0a7224 */ /* 0x000fe200078e0003 */
[----:B------:R-:W-:Y:S01]  /*12db0*/  MOV R7, 0x2 ;  /* 0x0000000200077802 */ /* 0x000fe20000000f00 */
[----:B----4-:R-:W-:Y:S01]  /*12dc0*/  IMAD.MOV.U32 R4, RZ, RZ, 0x181f ;  /* 0x0000181fff047424 */ /* 0x010fe200078e00ff */
[----:B------:R-:W-:Y:S02]  /*12dd0*/  MOV R8, 0x12df0 ;  /* 0x00012df000087802 */ /* 0x000fe40000000f00 */
[----:B-123--:R-:W-:Y:S05]  /*12de0*/  CALL.REL.NOINC `($__internal_9_$__cuda_sm70_shflsync_idx_p) ;  /* 0x000004b000007944 */ /* 0x00efea0003c00000 */
[----:B------:R-:W-:Y:S05]  /*12df0*/  BRA `(.L_x_3276) ;  /* 0xffffec5000007947 */ /* 0x000fea000383ffff */
.L_x_3239:
        /* <DEDUP_REMOVED lines=12> */
.L_x_3242:
[----:B------:R-:W-:Y:S01]  /*12ec0*/  IMAD.MOV.U32 R10, RZ, RZ, R2 ;  /* 0x000000ffff0a7224 */ /* 0x000fe200078e0002 */
[----:B--2---:R-:W-:Y:S01]  /*12ed0*/  MOV R7, 0x4 ;  /* 0x0000000400077802 */ /* 0x004fe20000000f00 */
[----:B---3--:R-:W-:Y:S01]  /*12ee0*/  IMAD.MOV.U32 R4, RZ, RZ, 0x181f ;  /* 0x0000181fff047424 */ /* 0x008fe200078e00ff */
[----:B------:R-:W-:Y:S02]  /*12ef0*/  MOV R8, 0x12f10 ;  /* 0x00012f1000087802 */ /* 0x000fe40000000f00 */
[----:B-1--4-:R-:W-:Y:S05]  /*12f00*/  CALL.REL.NOINC `($__internal_9_$__cuda_sm70_shflsync_idx_p) ;  /* 0x0000039000007944 */ /* 0x012fea0003c00000 */
[----:B------:R-:W-:Y:S01]  /*12f10*/  MOV R5, R4 ;  /* 0x0000000400057202 */ /* 0x000fe20000000f00 */
[----:B------:R-:W-:Y:S05]  /*12f20*/  BRA `(.L_x_3278) ;  /* 0xffffed7000007947 */ /* 0x000fea000383ffff */
.L_x_3243:
[----:B------:R-:W-:Y:S01]  /*12f30*/  IMAD.MOV.U32 R10, RZ, RZ, R3 ;  /* 0x000000ffff0a7224 */ /* 0x000fe200078e0003 */
[----:B------:R-:W-:Y:S01]  /*12f40*/  MOV R7, 0x4 ;  /* 0x0000000400077802 */ /* 0x000fe20000000f00 */
[----:B---3--:R-:W-:Y:S01]  /*12f50*/  IMAD.MOV.U32 R4, RZ, RZ, 0x181f ;  /* 0x0000181fff047424 */ /* 0x008fe200078e00ff */
[----:B------:R-:W-:Y:S02]  /*12f60*/  MOV R8, 0x12f80 ;  /* 0x00012f8000087802 */ /* 0x000fe40000000f00 */
[----:B-12-4-:R-:W-:Y:S05]  /*12f70*/  CALL.REL.NOINC `($__internal_9_$__cuda_sm70_shflsync_idx_p) ;  /* 0x0000032000007944 */ /* 0x016fea0003c00000 */
[----:B------:R-:W-:Y:S05]  /*12f80*/  BRA `(.L_x_3279) ;  /* 0xffffed3000007947 */ /* 0x000fea000383ffff */
.L_x_3246:
[----:B------:R-:W-:Y:S01]  /*12f90*/  IMAD.MOV.U32 R10, RZ, RZ, R2 ;  /* 0x000000ffff0a7224 */ /* 0x000fe200078e0002 */
[----:B-1----:R-:W-:Y:S01]  /*12fa0*/  MOV R7, 0x5 ;  /* 0x0000000500077802 */ /* 0x002fe20000000f00 */
[----:B--2---:R-:W-:Y:S01]  /*12fb0*/  IMAD.MOV.U32 R4, RZ, RZ, 0x181f ;  /* 0x0000181fff047424 */ /* 0x004fe200078e00ff */
[----:B------:R-:W-:-:S02]  /*12fc0*/  MOV R8, 0x12fe0 ;  /* 0x00012fe000087802 */ /* 0x000fc40000000f00 */
[----:B---34-:R-:W-:Y:S05]  /*12fd0*/  CALL.REL.NOINC `($__internal_9_$__cuda_sm70_shflsync_idx_p) ;  /* 0x000002c000007944 */ /* 0x018fea0003c00000 */
[----:B------:R-:W-:Y:S01]  /*12fe0*/  IMAD.MOV.U32 R5, RZ, RZ, R4 ;  /* 0x000000ffff057224 */ /* 0x000fe200078e0004 */
[----:B------:R-:W-:Y:S01]  /*12ff0*/  MOV R7, 0x5 ;  /* 0x0000000500077802 */ /* 0x000fe20000000f00 */
[----:B------:R-:W-:Y:S01]  /*13000*/  IMAD.MOV.U32 R10, RZ, RZ, R3 ;  /* 0x000000ffff0a7224 */ /* 0x000fe200078e0003 */
[----:B------:R-:W-:-:S02]  /*13010*/  MOV R4, 0x181f ;  /* 0x0000181f00047802 */ /* 0x000fc40000000f00 */
[----:B------:R-:W-:Y:S02]  /*13020*/  MOV R8, 0x13040 ;  /* 0x0001304000087802 */ /* 0x000fe40000000f00 */
[----:B------:R-:W-:Y:S05]  /*13030*/  CALL.REL.NOINC `($__internal_9_$__cuda_sm70_shflsync_idx_p) ;  /* 0x0000026000007944 */ /* 0x000fea0003c00000 */
[----:B------:R-:W-:Y:S05]  /*13040*/  BRA `(.L_x_3280) ;  /* 0xffffeda000007947 */ /* 0x000fea000383ffff */
.L_x_3249:
[----:B------:R-:W-:Y:S01]  /*13050*/  IMAD.MOV.U32 R10, RZ, RZ, R2 ;  /* 0x000000ffff0a7224 */ /* 0x000fe200078e0002 */
[----:B--2---:R-:W-:Y:S01]  /*13060*/  MOV R7, 0x6 ;  /* 0x0000000600077802 */ /* 0x004fe20000000f00 */
[----:B------:R-:W-:Y:S01]  /*13070*/  IMAD.MOV.U32 R4, RZ, RZ, 0x181f ;  /* 0x0000181fff047424 */ /* 0x000fe200078e00ff */
[----:B------:R-:W-:Y:S02]  /*13080*/  MOV R8, 0x130a0 ;  /* 0x000130a000087802 */ /* 0x000fe40000000f00 */
[----:B-1-34-:R-:W-:Y:S05]  /*13090*/  CALL.REL.NOINC `($__internal_9_$__cuda_sm70_shflsync_idx_p) ;  /* 0x0000020000007944 */ /* 0x01afea0003c00000 */
[----:B------:R-:W-:Y:S01]  /*130a0*/  MOV R5, R4 ;  /* 0x0000000400057202 */ /* 0x000fe20000000f00 */
[----:B------:R-:W-:Y:S05]  /*130b0*/  BRA `(.L_x_3281) ;  /* 0xffffee5000007947 */ /* 0x000fea000383ffff */
.L_x_3250:
[----:B------:R-:W-:Y:S01]  /*130c0*/  IMAD.MOV.U32 R10, RZ, RZ, R3 ;  /* 0x000000ffff0a7224 */ /* 0x000fe200078e0003 */
[----:B------:R-:W-:Y:S01]  /*130d0*/  MOV R7, 0x6 ;  /* 0x0000000600077802 */ /* 0x000fe20000000f00 */
[----:B------:R-:W-:Y:S01]  /*130e0*/  IMAD.MOV.U32 R4, RZ, RZ, 0x181f ;  /* 0x0000181fff047424 */ /* 0x000fe200078e00ff */
[----:B------:R-:W-:Y:S02]  /*130f0*/  MOV R8, 0x13110 ;  /* 0x0001311000087802 */ /* 0x000fe40000000f00 */
[----:B-1234-:R-:W-:Y:S05]  /*13100*/  CALL.REL.NOINC `($__internal_9_$__cuda_sm70_shflsync_idx_p) ;  /* 0x0000019000007944 */ /* 0x01efea0003c00000 */
[----:B------:R-:W-:Y:S05]  /*13110*/  BRA `(.L_x_3282) ;  /* 0xffffee1000007947 */ /* 0x000fea000383ffff */
.L_x_3253:
        /* <DEDUP_REMOVED lines=13> */
.L_x_3255:
[----:B------:R-:W-:Y:S01]  /*131f0*/  IMAD.MOV.U32 R10, RZ, RZ, R73 ;  /* 0x000000ffff0a7224 */ /* 0x000fe200078e0049 */
[----:B------:R-:W-:Y:S01]  /*13200*/  MOV R7, RZ ;  /* 0x000000ff00077202 */ /* 0x000fe20000000f00 */
[----:B-1----:R-:W-:Y:S01]  /*13210*/  IMAD.MOV.U32 R4, RZ, RZ, 0x1f ;  /* 0x0000001fff047424 */ /* 0x002fe200078e00ff */
[----:B------:R-:W-:Y:S02]  /*13220*/  MOV R8, 0x13240 ;  /* 0x0001324000087802 */ /* 0x000fe40000000f00 */
[----:B--2345:R-:W-:Y:S05]  /*13230*/  CALL.REL.NOINC `($__internal_9_$__cuda_sm70_shflsync_idx_p) ;  /* 0x0000006000007944 */ /* 0x03cfea0003c00000 */
[----:B------:R-:W-:Y:S01]  /*13240*/  MOV R0, R4 ;  /* 0x0000000400007202 */ /* 0x000fe20000000f00 */
[----:B------:R-:W-:Y:S05]  /*13250*/  BRA `(.L_x_3284) ;  /* 0xffffef9000007947 */ /* 0x000fea000383ffff */
        .weak           $__internal_8_$__cuda_sm70_shflsync_bfly_p
        .type           $__internal_8_$__cuda_sm70_shflsync_bfly_p,@function
        .size           $__internal_8_$__cuda_sm70_shflsync_bfly_p,($__internal_9_$__cuda_sm70_shflsync_idx_p - $__internal_8_$__cuda_sm70_shflsync_bfly_p)
$__internal_8_$__cuda_sm70_shflsync_bfly_p:
[----:B------:R-:W-:Y:S04]  /*13260*/  WARPSYNC R9 ;  /* 0x0000000900007348 */ /* 0x000fe80003800000 */
[----:B------:R1:W2:Y:S02]  /*13270*/  SHFL.BFLY PT, R8, R0, R3, R10 ;  /* 0x0c00000300087389 */ /* 0x0002a400000e000a */
[----:B-1----:R-:W-:-:S04]  /*13280*/  MOV R3, 0x0 ;  /* 0x0000000000037802 */ /* 0x002fc80000000f00 */
[----:B--2---:R-:W-:Y:S05]  /*13290*/  RET.REL.NODEC R2 `(_ZN7cutlass13device_kernelIN5flash19enable_sm80_to_sm89INS1_16FlashAttnFwdSm80INS1_25CollectiveMainloopFwdSm80ILi4ELi1ELb0EN4cute5tupleIJNS5_1CILi128EEENS7_ILi64EEES8_EEELi128ENS_6half_tEfNS_4arch4Sm80ELb1ELb0ELb0ELb0ELb0ELb0ELb1ELb0EEENS1_21CollectiveEpilogueFwdINS6_IJS8_S8_S9_EEENS6_IJNS7_ILi1EEESH_SH_EEESB_SD_Li128ELb0ELb1ELb0ELb0EEENS1_30DynamicPersistentTileSchedulerILi128ELi128ELb0ELb1ELb0EEEEEEEEEvNT_6ParamsE) ;  /* 0xfffecd6002007950 */ /* 0x004fea0003c3ffff */
        .weak           $__internal_9_$__cuda_sm70_shflsync_idx_p
        .type           $__internal_9_$__cuda_sm70_shflsync_idx_p,@function
        .size           $__internal_9_$__cuda_sm70_shflsync_idx_p,(.L_x_3578 - $__internal_9_$__cuda_sm70_shflsync_idx_p)
$__internal_9_$__cuda_sm70_shflsync_idx_p:
[----:B------:R-:W-:-:S04]  /*132a0*/  MOV R9, 0xffffffff ;  /* 0xffffffff00097802 */ /* 0x000fc80000000f00 */
[----:B------:R-:W-:Y:S04]  /*132b0*/  WARPSYNC R9 ;  /* 0x0000000900007348 */ /* 0x000fe80003800000 */
[----:B------:R1:W2:Y:S02]  /*132c0*/  SHFL.IDX PT, R4, R10, R7, R4 ;  /* 0x000000070a047389 */ /* 0x0002a400000e0004 */
[----:B-1----:R-:W-:-:S04]  /*132d0*/  MOV R9, 0x0 ;  /* 0x0000000000097802 */ /* 0x002fc80000000f00 */
[----:B--2---:R-:W-:Y:S05]  /*132e0*/  RET.REL.NODEC R8 `(_ZN7cutlass13device_kernelIN5flash19enable_sm80_to_sm89INS1_16FlashAttnFwdSm80INS1_25CollectiveMainloopFwdSm80ILi4ELi1ELb0EN4cute5tupleIJNS5_1CILi128EEENS7_ILi64EEES8_EEELi128ENS_6half_tEfNS_4arch4Sm80ELb1ELb0ELb0ELb0ELb0ELb0ELb1ELb0EEENS1_21CollectiveEpilogueFwdINS6_IJS8_S8_S9_EEENS6_IJNS7_ILi1EEESH_SH_EEESB_SD_Li128ELb0ELb1ELb0ELb0EEENS1_30DynamicPersistentTileSchedulerILi128ELi128ELb0ELb1ELb0EEEEEEEEEvNT_6ParamsE) ;  /* 0xfffecd1008007950 */ /* 0x004fea0003c3ffff */
.L_x_3285:
        /* <DEDUP_REMOVED lines=9> */
.L_x_3578:


//--------------------- .text._ZN7cutlass13device_kernelIN5flash19enable_sm80_to_sm89INS1_16FlashAttnFwdSm80INS1_25CollectiveMainloopFwdSm80ILi4ELi1ELb0EN4cute5tupleIJNS5_1CILi128EEENS7_ILi64EEES8_EEELi128ENS_6half_tEfNS_4arch4Sm80ELb1ELb0ELb0ELb1ELb0ELb0ELb1ELb0EEENS1_21CollectiveEpilogueFwdINS6_IJS8_S8_S9_EEENS6_IJNS7_ILi1EEESH_SH_EEESB_SD_Li128ELb1ELb1ELb0ELb0EEENS1_19SingleTileSchedulerILb1ELb0ELb1ELi128EEEEEEEEEvNT_6ParamsE --------------------------
	.section	.text._ZN7cutlass13device_kernelIN5flash19enable_sm80_to_sm89INS1_16FlashAttnFwdSm80INS1_25CollectiveMainloopFwdSm80ILi4ELi1ELb0EN4cute5tupleIJNS5_1CILi128EEENS7_ILi64EEES8_EEELi128ENS_6half_tEfNS_4arch4Sm80ELb1ELb0ELb0ELb1ELb0ELb0ELb1ELb0EEENS1_21CollectiveEpilogueFwdINS6_IJS8_S8_S9_EEENS6_IJNS7_ILi1EEESH_SH_EEESB_SD_Li128ELb1ELb1ELb0ELb0EEENS1_19SingleTileSchedulerILb1ELb0ELb1ELi128EEEEEEEEEvNT_6ParamsE,"ax",@progbits
	.sectioninfo	@"SHI_REGISTERS=255"
	.align	128
.text._ZN7cutlass13device_kernelIN5flash19enable_sm80_to_sm89INS1_16FlashAttnFwdSm80INS1_25CollectiveMainloopFwdSm80ILi4ELi1ELb0EN4cute5tupleIJNS5_1CILi128EEENS7_ILi64EEES8_EEELi128ENS_6half_tEfNS_4arch4Sm80ELb1ELb0ELb0ELb1ELb0ELb0ELb1ELb0EEENS1_21CollectiveEpilogueFwdINS6_IJS8_S8_S9_EEENS6_IJNS7_ILi1EEESH_SH_EEESB_SD_Li128ELb1ELb1ELb0ELb0EEENS1_19SingleTileSchedulerILb1ELb0ELb1ELi128EEEEEEEEEvNT_6ParamsE:
        .type           _ZN7cutlass13device_kernelIN5flash19enable_sm80_to_sm89INS1_16FlashAttnFwdSm80INS1_25CollectiveMainloopFwdSm80ILi4ELi1ELb0EN4cute5tupleIJNS5_1CILi128EEENS7_ILi64EEES8_EEELi128ENS_6half_tEfNS_4arch4Sm80ELb1ELb0ELb0ELb1ELb0ELb0ELb1ELb0EEENS1_21CollectiveEpilogueFwdINS6_IJS8_S8_S9_EEENS6_IJNS7_ILi1EEESH_SH_EEESB_SD_Li128ELb1ELb1ELb0ELb0EEENS1_19SingleTileSchedulerILb1ELb0ELb1ELi128EEEEEEEEEvNT_6ParamsE,@function
        .size           _ZN7cutlass13device_kernelIN5flash19enable_sm80_to_sm89INS1_16FlashAttnFwdSm80INS1_25CollectiveMainloopFwdSm80ILi4ELi1ELb0EN4cute5tupleIJNS5_1CILi128EEENS7_ILi64EEES8_EEELi128ENS_6half_tEfNS_4arch4Sm80ELb1ELb0ELb0ELb1ELb0ELb0ELb1ELb0EEENS1_21CollectiveEpilogueFwdINS6_IJS8_S8_S9_EEENS6_IJNS7_ILi1EEESH_SH_EEESB_SD_Li128ELb1ELb1ELb0ELb0EEENS1_19SingleTileSchedulerILb1ELb0ELb1ELi128EEEEEEEEEvNT_6ParamsE,(.L_x_3581 - _ZN7cutlass13device_kernelIN5flash19enable_sm80_to_sm89INS1_16FlashAttnFwdSm80INS1_25CollectiveMainloopFwdSm80ILi4ELi1ELb0EN4cute5tupleIJNS5_1CILi128EEENS7_ILi64EEES8_EEELi128ENS_6half_tEfNS_4arch4Sm80ELb1ELb0ELb0ELb1ELb0ELb0ELb1ELb0EEENS1_21CollectiveEpilogueFwdINS6_IJS8_S8_S9_EEENS6_IJNS7_ILi1EEESH_SH_EEESB_SD_Li128ELb1ELb1ELb0ELb0EEENS1_19SingleTileSchedulerILb1ELb0ELb1ELi128EEEEEEEEEvNT_6ParamsE)
        .other          _ZN7cutlass13device_kernelIN5flash19enable_sm80_to_sm89INS1_16FlashAttnFwdSm80INS1_25CollectiveMainloopFwdSm80ILi4ELi1ELb0EN4cute5tupleIJNS5_1CILi128EEENS7_ILi64EEES8_EEELi128ENS_6half_tEfNS_4arch4Sm80ELb1ELb0ELb0ELb1ELb0ELb0ELb1ELb0EEENS1_21CollectiveEpilogueFwdINS6_IJS8_S8_S9_EEENS6_IJNS7_ILi1EEESH_SH_EEESB_SD_Li128ELb1ELb1ELb0ELb0EEENS1_19SingleTileSchedulerILb1ELb0ELb1ELi128EEEEEEEEEvNT_6ParamsE,@"STO_CUDA_ENTRY STV_DEFAULT"
_ZN7cutlass13device_kernelIN5flash19enable_sm80_to_sm89INS1_16FlashAttnFwdSm80INS1_25CollectiveMainloopFwdSm80ILi4ELi1ELb0EN4cute5tupleIJNS5_1CILi128EEENS7_ILi64EEES8_EEELi128ENS_6half_tEfNS_4arch4Sm80ELb1ELb0ELb0ELb1ELb0ELb0ELb1ELb0EEENS1_21CollectiveEpilogueFwdINS6_IJS8_S8_S9_EEENS6_IJNS7_ILi1EEESH_SH_EEESB_SD_Li128ELb1ELb1ELb0ELb0EEENS1_19SingleTileSchedulerILb1ELb0ELb1ELi128EEEEEEEEEvNT_6ParamsE:
        /* <DEDUP_REMOVED lines=17> */
.L_x_3287:
        /* <DEDUP_REMOVED lines=8> */
.L_x_3289:
[----:B------:R-:W-:-:S04]  /*0190*/  MOV R0, c[0x0][0x54c] ;  /* 0x0001530000007a02 */ /* 0x000fc80000000f00 */
.L_x_3288:
[----:B------:R-:W-:Y:S01]  /*01a0*/  USHF.L.U32 UR17, UR17, 0x7, URZ ;  /* 0x0000000711117899 */ /* 0x000fe2000800063f */
[----:B-----5:R-:W-:-:S05]  /*01b0*/  IMAD R0, R0, c[0x0][0x548], RZ ;  /* 0x0001520000007a24 */ /* 0x020fca00078e02ff */
[----:B------:R-:W-:-:S04]  /*01c0*/  ISETP.LE.AND P0, PT, R0, UR17, PT ;  /* 0x0000001100007c0c */ /* 0x000fc8000bf03270 */
[----:B------:R-:W-:-:S05]  /*01d0*/  SEL R0, R5, 0xffffffff, !P0 ;  /* 0xffffffff05007807 */ /* 0x000fca0004000000 */
[----:B------:R2:W-:Y:S01]  /*01e0*/  STL [R1+0x64], R0 ;  /* 0x0000640001007387 */ /* 0x0005e20000100800 */
[----:B------:R-:W-:Y:S05]  /*01f0*/  BRA `(.L_x_3290) ;  /* 0x0000013000007947 */ /* 0x000fea0003800000 */
.L_x_3286:
[----:B------:R-:W-:-:S04]  /*0200*/  ISETP.NE.U32.AND P0, PT, RZ, c[0x0][0x568], PT ;  /* 0x00015a00ff007a0c */ /* 0x000fc80003f05070 */
[----:B------:R-:W-:-:S13]  /*0210*/  ISETP.NE.AND.EX P0, PT, RZ, c[0x0][0x56c], PT, P0 ;  /* 0x00015b00ff007a0c */ /* 0x000fda0003f05300 */
[----:B------:R-:W-:Y:S05]  /*0220*/  @!P0 BRA `(.L_x_3291) ;  /* 0x0000002000008947 */ /* 0x000fea0003800000 */
[----:B------:R1:W5:Y:S01]  /*0230*/  LDG.E R0, [R2.64] ;  /* 0x0000001202007981 */ /* 0x000362000c1e1900 */
[----:B------:R-:W-:Y:S05]  /*0240*/  BRA `(.L_x_3292) ;  /* 0x0000009000007947 */ /* 0x000fea0003800000 */
.L_x_3291:
        /* <DEDUP_REMOVED lines=8> */
.L_x_3293:
[----:B------:R-:W-:-:S04]  /*02d0*/  MOV R0, c[0x0][0x54c] ;  /* 0x0001530000007a02 */ /* 0x000fc80000000f00 */
.L_x_3292:
[----:B------:R-:W-:Y:S01]  /*02e0*/  USHF.L.U32 UR17, UR17, 0x7, URZ ;  /* 0x0000000711117899 */ /* 0x000fe2000800063f */
[----:B-----5:R-:W-:-:S05]  /*02f0*/  IMAD R0, R0, c[0x0][0x548], RZ ;  /* 0x0001520000007a24 */ /* 0x020fca00078e02ff */
[----:B------:R-:W-:-:S04]  /*0300*/  ISETP.LE.AND P0, PT, R0, UR17, PT ;  /* 0x0000001100007c0c */ /* 0x000fc8000bf03270 */
[----:B------:R-:W-:-:S05]  /*0310*/  SEL R0, R5, 0xffffffff, !P0 ;  /* 0xffffffff05007807 */ /* 0x000fca0004000000 */
[----:B------:R2:W-:Y:S04]  /*0320*/  STL [R1+0x64], R0 ;  /* 0x0000640001007387 */ /* 0x0005e80000100800 */
.L_x_3290:
        /* <DEDUP_REMOVED lines=32> */
.L_x_3294:
[----:B------:R-:W-:-:S04]  /*0530*/  ISETP.NE.U32.AND P1, PT, RZ, c[0x0][0x368], PT ;  /* 0x0000da00ff007a0c */ /* 0x000fc80003f25070 */
[----:B------:R-:W-:-:S13]  /*0540*/  ISETP.NE.AND.EX P1, PT, RZ, c[0x0][0x36c], PT, P1 ;  /* 0x0000db00ff007a0c */ /* 0x000fda0003f25310 */
[----:B------:R-:W-:Y:S05]  /*0550*/  @!P1 BRA `(.L_x_3295) ;  /* 0x0000004000009947 */ /* 0x000fea0003800000 */
[----:B------:R-:W-:-:S05]  /*0560*/  IMAD.WIDE R2, R60, R9, c[0x0][0x368] ;  /* 0x0000da003c027625 */ /* 0x000fca00078e0209 */
[----:B------:R-:W2:Y:S02]  /*0570*/  LDG.E R0, [R2.64] ;  /* 0x0000001202007981 */ /* 0x000ea4000c1e1900 */
[----:B--2---:R1:W2:Y:S02]  /*0580*/  R2UR UR8, R0 ;  /* 0x00000000000873c2 */ /* 0x0042a400000e0000 */
[----:B-12---:R-:W-:Y:S05]  /*0590*/  BRA `(.L_x_3296) ;  /* 0x0000006000007947 */ /* 0x006fea0003800000 */
.L_x_3295:
[----:B------:R-:W-:Y:S05]  /*05a0*/  @!P2 BRA `(.L_x_3296) ;  /* 0x000000500000a947 */ /* 0x000fea0003800000 */
[----:B------:R1:W2:Y:S04]  /*05b0*/  LDG.E R0, [R2.64] ;  /* 0x0000001202007981 */ /* 0x0002a8000c1e1900 */
[----:B-1----:R-:W4:Y:S01]  /*05c0*/  LDG.E R2, [R2.64+0x4] ;  /* 0x0000041202027981 */ /* 0x002f22000c1e1900 */
[----:B--2---:R-:W1:Y:S08]  /*05d0*/  R2UR UR8, R0 ;  /* 0x00000000000873c2 */ /* 0x004e7000000e0000 */
[----:B----4-:R-:W1:Y:S02]  /*05e0*/  R2UR UR4, R2 ;  /* 0x00000000020473c2 */ /* 0x010e6400000e0000 */
[----:B-1----:R-:W-:-:S06]  /*05f0*/  UIADD3 UR8, -UR8, UR4, URZ ;  /* 0x0000000408087290 */ /* 0x002fcc000fffe13f */
.L_x_3296:
        /* <DEDUP_REMOVED lines=246> */
.L_x_3299:
[----:B---34-:R-:W-:Y:S05]  /*1560*/  BSYNC B0 ;  /* 0x0000000000007941 */ /* 0x018fea0003800000 */
.L_x_3298:
        /* <DEDUP_REMOVED lines=16> */
.L_x_3301:
[----:B------:R-:W-:Y:S05]  /*1670*/  BSYNC B0 ;  /* 0x0000000000007941 */ /* 0x000fea0003800000 */
.L_x_3300:
        /* <DEDUP_REMOVED lines=16> */
.L_x_3303:
[----:B------:R-:W-:Y:S05]  /*1780*/  BSYNC B0 ;  /* 0x0000000000007941 */ /* 0x000fea0003800000 */
.L_x_3302:
        /* <DEDUP_REMOVED lines=16> */
.L_x_3305:
[----:B------:R-:W-:Y:S05]  /*1890*/  BSYNC B0 ;  /* 0x0000000000007941 */ /* 0x000fea0003800000 */
.L_x_3304:
        /* <DEDUP_REMOVED lines=16> */
.L_x_3307:
[----:B------:R-:W-:Y:S05]  /*19a0*/  BSYNC B0 ;  /* 0x0000000000007941 */ /* 0x000fea0003800000 */
.L_x_3306:
        /* <DEDUP_REMOVED lines=16> */
.L_x_3309:
[----:B------:R-:W-:Y:S05]  /*1ab0*/  BSYNC B0 ;  /* 0x0000000000007941 */ /* 0x000fea0003800000 */
.L_x_3308:
        /* <DEDUP_REMOVED lines=16> */
.L_x_3311:
[----:B------:R-:W-:Y:S05]  /*1bc0*/  BSYNC B0 ;  /* 0x0000000000007941 */ /* 0x000fea0003800000 */
.L_x_3310:
        /* <DEDUP_REMOVED lines=389> */
.L_x_3312:
[----:B---3--:R-:W-:Y:S01]  /*3420*/  LEA.HI R6, R157, R161, RZ, 0x2 ;  /* 0x000000a19d067211 */ /* 0x008fe200078f10ff */
[----:B------:R-:W-:Y:S01]  /*3430*/  UMOV UR4, 0xffffffc0 ;  /* 0xffffffc000047882 */ /* 0x000fe20000000000 */
[----:B------:R-:W-:Y:S01]  /*3440*/  LOP3.LUT R4, R156, 0xffffffe0, RZ, 0xc0, !PT ;  /* 0xffffffe09c047812 */ /* 0x000fe200078ec0ff */
[----:B------:R-:W-:Y:S01]  /*3450*/  UIMAD UR4, UR21, UR4, 0x1 ;  /* 0x00000001150474a4 */ /* 0x000fe2000f8e0204 */
[----:B------:R-:W-:Y:S01]  /*3460*/  LOP3.LUT R6, R6, 0xfffffffc, RZ, 0xc0, !PT ;  /* 0xfffffffc06067812 */ /* 0x000fe200078ec0ff */
[----:B------:R-:W-:Y:S01]  /*3470*/  STL [R1+0xb0], R245 ;  /* 0x0000b0f501007387 */ /* 0x000fe20000100800 */
[----:B------:R-:W-:Y:S01]  /*3480*/  SHF.R.S32.HI R5, RZ, 0x1f, R154 ;  /* 0x0000001fff057819 */ /* 0x000fe2000001149a */
[C---:B------:R-:W-:Y:S01]  /*3490*/  IMAD.IADD R4, R161.reuse, 0x1, -R4 ;  /* 0x00000001a1047824 */ /* 0x040fe200078e0a04 */
[----:B------:R-:W-:Y:S01]  /*34a0*/  SHF.L.U32 R225, R2, 0x1, RZ ;  /* 0x0000000102e17819 */ /* 0x000fe200000006ff */
[----:B------:R-:W-:Y:S01]  /*34b0*/  IMAD.IADD R6, R161, 0x1, -R6 ;  /* 0x00000001a1067824 */ /* 0x000fe200078e0a06 */
[----:B------:R-:W-:Y:S01]  /*34c0*/  LEA.HI R5, R5, R154, RZ, 0x2 ;  /* 0x0000009a05057211 */ /* 0x000fe200078f10ff */
[----:B------:R-:W-:Y:S01]  /*34d0*/  STL [R1+0xac], R243 ;  /* 0x0000acf301007387 */ /* 0x000fe20000100800 */
[----:B------:R-:W-:Y:S01]  /*34e0*/  SHF.R.S32.HI R7, RZ, 0x1f, R4 ;  /* 0x0000001fff077819 */ /* 0x000fe20000011404 */
[--C-:B------:R-:W-:Y:S01]  /*34f0*/  IMAD R226, R3, 0x2, R225.reuse ;  /* 0x0000000203e27824 */ /* 0x100fe200078e02e1 */
[----:B------:R-:W-:Y:S01]  /*3500*/  LOP3.LUT R8, R5, 0xffffffc, RZ, 0xc0, !PT ;  /* 0x0ffffffc05087812 */ /* 0x000fe200078ec0ff */
[----:B------:R-:W-:Y:S01]  /*3510*/  STL [R1+0xa8], R242 ;  /* 0x0000a8f201007387 */ /* 0x000fe20000100800 */
[----:B------:R-:W-:Y:S01]  /*3520*/  LEA.HI R5, R6, R6, RZ, 0x1 ;  /* 0x0000000606057211 */ /* 0x000fe200078f08ff */
[----:B------:R-:W-:Y:S01]  /*3530*/  IMAD R228, R0, 0x2, R225 ;  /* 0x0000000200e47824 */ /* 0x000fe200078e02e1 */
[----:B------:R-:W-:Y:S01]  /*3540*/  LEA.HI R7, R7, R4, RZ, 0x2 ;  /* 0x0000000407077211 */ /* 0x000fe200078f10ff */
[----:B------:R-:W-:Y:S01]  /*3550*/  IMAD.IADD R9, R154, 0x1, -R8 ;  /* 0x000000019a097824 */ /* 0x000fe200078e0a08 */
[C---:B------:R-:W-:Y:S01]  /*3560*/  LOP3.LUT R11, R5.reuse, 0x1ffffffe, RZ, 0xc0, !PT ;  /* 0x1ffffffe050b7812 */ /* 0x040fe200078ec0ff */
[----:B------:R-:W-:Y:S01]  /*3570*/  IMAD.SHL.U32 R10, R5, 0x20, RZ ;  /* 0x00000020050a7824 */ /* 0x000fe200078e00ff */
[C---:B------:R-:W-:Y:S01]  /*3580*/  LEA.HI.SX32 R8, R7.reuse, UR17, 0x1e ;  /* 0x0000001107087c11 */ /* 0x040fe2000f8ff2ff */
[----:B------:R-:W-:Y:S01]  /*3590*/  STL [R1+0xa4], R241 ;  /* 0x0000a4f101007387 */ /* 0x000fe20000100800 */
[----:B------:R-:W-:Y:S01]  /*35a0*/  LOP3.LUT R7, R7, 0x7ffffffc, RZ, 0xc0, !PT ;  /* 0x7ffffffc07077812 */ /* 0x000fe200078ec0ff */
[----:B------:R-:W-:Y:S01]  /*35b0*/  IMAD.IADD R6, R6, 0x1, -R11 ;  /* 0x0000000106067824 */ /* 0x000fe200078e0a0b */
[----:B------:R-:W-:Y:S01]  /*35c0*/  LEA R5, R9, R8, 0x4 ;  /* 0x0000000809057211 */ /* 0x000fe200078e20ff */
[----:B------:R-:W-:Y:S01]  /*35d0*/  STL [R1+0xa0], R240 ;  /* 0x0000a0f001007387 */ /* 0x000fe20000100800 */
[----:B------:R-:W-:-:S02]  /*35e0*/  LOP3.LUT R8, R10, 0xffffffc0, RZ, 0xc0, !PT ;  /* 0xffffffc00a087812 */ /* 0x000fc400078ec0ff */
[----:B------:R-:W-:Y:S01]  /*35f0*/  IADD3 R4, R4, -R7, RZ ;  /* 0x8000000704047210 */ /* 0x000fe20007ffe0ff */
[----:B------:R-:W-:Y:S01]  /*3600*/  IMAD.U32 R7, RZ, RZ, UR4 ;  /* 0x00000004ff077e24 */ /* 0x000fe2000f8e00ff */
[----:B------:R-:W-:Y:S01]  /*3610*/  STL [R1+0x9c], R239 ;  /* 0x00009cef01007387 */ /* 0x000fe20000100800 */
[----:B------:R-:W-:Y:S01]  /*3620*/  IMAD.IADD R5, R8, 0x1, R5 ;  /* 0x0000000108057824 */ /* 0x000fe200078e0205 */
[----:B------:R-:W-:Y:S01]  /*3630*/  LEA R227, R0, R226, 0x1 ;  /* 0x000000e200e37211 */ /* 0x000fe200078e08ff */
[----:B------:R-:W-:Y:S01]  /*3640*/  IMAD.SHL.U32 R10, R4, 0x2, RZ ;  /* 0x00000002040a7824 */ /* 0x000fe200078e00ff */
[----:B------:R-:W-:Y:S01]  /*3650*/  STL [R1+0x98], R238 ;  /* 0x000098ee01007387 */ /* 0x000fe20000100800 */
[----:B------:R-:W-:Y:S01]  /*3660*/  IMAD R12, R6, 0x8, R5 ;  /* 0x00000008060c7824 */ /* 0x000fe200078e0205 */
[----:B------:R-:W-:Y:S02]  /*3670*/  ULDC.64 UR4, c[0x0][0x2c8] ;  /* 0x0000b20000047ab9 */ /* 0x000fe40000000a00 */
[----:B------:R-:W-:Y:S01]  /*3680*/  IADD3 R4, -R10, UR8, R7 ;  /* 0x000000080a047c10 */ /* 0x000fe2000fffe107 */
[----:B------:R-:W-:Y:S01]  /*3690*/  @P3 IMAD.HI.U32 R5, R12, c[0x0][0x2c8], RZ ;  /* 0x0000b2000c053a27 */ /* 0x000fe200078e00ff */
[----:B------:R-:W-:Y:S01]  /*36a0*/  IADD3 R11, -R10, UR20, RZ ;  /* 0x000000140a0b7c10 */ /* 0x000fe2000fffe1ff */
[----:B------:R-:W-:Y:S01]  /*36b0*/  STL [R1+0x94], R237 ;  /* 0x000094ed01007387 */ /* 0x000fe20000100800 */
[----:B------:R-:W-:Y:S01]  /*36c0*/  IADD3 R9, R4, -UR11, RZ ;  /* 0x8000000b04097c10 */ /* 0x000fe2000fffe0ff */
[----:B------:R-:W-:Y:S01]  /*36d0*/  IMAD.MOV.U32 R6, RZ, RZ, R12 ;  /* 0x000000ffff067224 */ /* 0x000fe200078e000c */
[----:B------:R-:W-:Y:S01]  /*36e0*/  @P3 SHF.R.U32.HI R6, RZ, c[0x0][0x2cc], R5 ;  /* 0x0000b300ff063a19 */ /* 0x000fe20000011605 */
[----:B------:R-:W-:Y:S04]  /*36f0*/  STL [R1+0x90], R236 ;  /* 0x000090ec01007387 */ /* 0x000fe80000100800 */
[----:B------:R-:W1:Y:S04]  /*3700*/  SHFL.IDX PT, R5, R6, 0x2, 0x1c1f ;  /* 0x005c1f0006057f89 */ /* 0x000e6800000e0000 */
[----:B------:R-:W2:Y:S04]  /*3710*/  SHFL.IDX PT, R8, R6, 0x3, 0x1c1f ;  /* 0x007c1f0006087f89 */ /* 0x000ea800000e0000 */
[----:B------:R-:W-:Y:S04]  /*3720*/  STL [R1+0x8c], R235 ;  /* 0x00008ceb01007387 */ /* 0x000fe80000100800 */
[----:B------:R-:W-:Y:S04]  /*3730*/  STL [R1+0x88], R234 ;  /* 0x000088ea01007387 */ /* 0x000fe80000100800 */
[----:B------:R-:W-:Y:S04]  /*3740*/  STL [R1+0x84], R233 ;  /* 0x000084e901007387 */ /* 0x000fe80000100800 */
[----:B------:R-:W-:Y:S01]  /*3750*/  STL [R1+0x80], R232 ;  /* 0x000080e801007387 */ /* 0x000fe20000100800 */
[----:B-1----:R-:W-:-:S03]  /*3760*/  IMAD.IADD R5, R9, 0x1, R5 ;  /* 0x0000000109057824 */ /* 0x002fc600078e0205 */
[----:B------:R-:W-:Y:S01]  /*3770*/  STL [R1+0x7c], R231 ;  /* 0x00007ce701007387 */ /* 0x000fe20000100800 */
[----:B--2---:R-:W-:Y:S01]  /*3780*/  IMAD.IADD R4, R9, 0x1, R8 ;  /* 0x0000000109047824 */ /* 0x004fe200078e0208 */
[C---:B------:R-:W-:Y:S02]  /*3790*/  IMNMX R5, R11.reuse, R5, PT ;  /* 0x000000050b057217 */ /* 0x040fe40003800200 */
[----:B------:R-:W-:Y:S02]  /*37a0*/  STL [R1+0x78], R230 ;  /* 0x000078e601007387 */ /* 0x000fe40000100800 */
[----:B------:R-:W-:Y:S02]  /*37b0*/  IMNMX R4, R11, R4, PT ;  /* 0x000000040b047217 */ /* 0x000fe40003800200 */
[----:B------:R-:W-:Y:S01]  /*37c0*/  STL [R1+0x74], R229 ;  /* 0x000074e501007387 */ /* 0x000fe20000100800 */
[C---:B------:R-:W-:Y:S02]  /*37d0*/  ISETP.GT.AND P2, PT, R5.reuse, RZ, PT ;  /* 0x000000ff0500720c */ /* 0x040fe40003f44270 */
[----:B------:R-:W-:Y:S01]  /*37e0*/  ISETP.GT.AND P6, PT, R5, 0x1, PT ;  /* 0x000000010500780c */ /* 0x000fe20003fc4270 */
[----:B------:R-:W-:Y:S01]  /*37f0*/  STL [R1+0x70], R224 ;  /* 0x000070e001007387 */ /* 0x000fe20000100800 */
[----:B------:R-:W-:-:S02]  /*3800*/  ISETP.GT.AND P0, PT, R4, 0x1, PT ;  /* 0x000000010400780c */ /* 0x000fc40003f04270 */
[----:B------:R-:W-:Y:S01]  /*3810*/  FSEL R14, R101, -INF , P6 ;  /* 0xff800000650e7808 */ /* 0x000fe20003000000 */
[----:B------:R1:W-:Y:S01]  /*3820*/  STL [R1+0x44], R12 ;  /* 0x0000440c01007387 */ /* 0x0003e20000100800 */
[----:B------:R-:W-:Y:S02]  /*3830*/  FSEL R18, R103, -INF , P0 ;  /* 0xff80000067127808 */ /* 0x000fe40000000000 */
[----:B------:R-:W-:Y:S01]  /*3840*/  ISETP.GT.AND P0, PT, R5, 0x9, PT ;  /* 0x000000090500780c */ /* 0x000fe20003f04270 */
[----:B------:R2:W-:Y:S01]  /*3850*/  STL [R1+0x60], R10 ;  /* 0x0000600a01007387 */ /* 0x0005e20000100800 */
[C---:B------:R-:W-:Y:S02]  /*3860*/  ISETP.GT.AND P1, PT, R4.reuse, RZ, PT ;  /* 0x000000ff0400720c */ /* 0x040fe40003f24270 */
[----:B------:R-:W-:Y:S01]  /*3870*/  FSEL R16, R97, -INF , P0 ;  /* 0xff80000061107808 */ /* 0x000fe20000000000 */
[----:B------:R-:W-:Y:S01]  /*3880*/  LDSM.16.MT88.4 R104, [R225+0x2100] ;  /* 0x00210000e168783b */ /* 0x000fe20000004200 */
[----:B------:R-:W-:-:S02]  /*3890*/  ISETP.GT.AND P0, PT, R4, 0x8, PT ;  /* 0x000000080400780c */ /* 0x000fc40003f04270 */
[----:B------:R-:W-:Y:S01]  /*38a0*/  FSEL R17, R102, -INF , P1 ;  /* 0xff80000066117808 */ /* 0x000fe20000800000 */
[----:B------:R-:W-:Y:S01]  /*38b0*/  LDSM.16.MT88.4 R116, [R228+0x2100] ;  /* 0x00210000e474783b */ /* 0x000fe20000004200 */
[C---:B------:R-:W-:Y:S02]  /*38c0*/  ISETP.GT.AND P1, PT, R5.reuse, 0x10, PT ;  /* 0x000000100500780c */ /* 0x040fe40003f24270 */
[----:B------:R-:W-:Y:S01]  /*38d0*/  FSEL R19, R98, -INF , P0 ;  /* 0xff80000062137808 */ /* 0x000fe20000000000 */
[----:B------:R-:W-:Y:S01]  /*38e0*/  LDSM.16.MT88.4 R112, [R226+0x2100] ;  /* 0x00210000e270783b */ /* 0x000fe20000004200 */
[----:B------:R-:W-:Y:S02]  /*38f0*/  ISETP.GT.AND P0, PT, R4, 0x11, PT ;  /* 0x000000110400780c */ /* 0x000fe40003f04270 */
[----:B------:R-:W-:Y:S01]  /*3900*/  ISETP.GT.AND P6, PT, R5, 0x11, PT ;  /* 0x000000110500780c */ /* 0x000fe20003fc4270 */
[----:B------:R-:W-:Y:S01]  /*3910*/  LDSM.16.MT88.4 R120, [R227+0x2100] ;  /* 0x00210000e378783b */ /* 0x000fe20000004200 */
[----:B------:R-:W-:-:S02]  /*3920*/  FSEL R24, R92, -INF , P1 ;  /* 0xff8000005c187808 */ /* 0x000fc40000800000 */
[----:B------:R-:W-:Y:S01]  /*3930*/  ISETP.GT.AND P1, PT, R4, 0x10, PT ;  /* 0x000000100400780c */ /* 0x000fe20003f24270 */
[----:B------:R-:W-:Y:S01]  /*3940*/  UIADD3 UR25, UR25, -0x2, URZ ;  /* 0xfffffffe19197890 */ /* 0x000fe2000fffe03f */
[----:B-1----:R-:W-:Y:S01]  /*3950*/  FSEL R12, R100, -INF , P2 ;  /* 0xff800000640c7808 */ /* 0x002fe20001000000 */
[----:B------:R-:W0:Y:S01]  /*3960*/  LDGDEPBAR ;  /* 0x00000000000079af */ /* 0x000e220000000000 */
[----:B------:R-:W-:Y:S02]  /*3970*/  ISETP.GT.AND P2, PT, R5, 0x8, PT ;  /* 0x000000080500780c */ /* 0x000fe40003f44270 */
[----:B------:R-:W-:Y:S01]  /*3980*/  FMNMX.FTZ R7, R12, R14, !PT ;  /* 0x0000000e0c077209 */ /* 0x000fe20007810000 */
[----:B------:R-:W-:Y:S01]  /*3990*/  LDSM.16.MT88.4 R100, [R227+0x100] ;  /* 0x00010000e364783b */ /* 0x000fe20000004200 */
[----:B------:R-:W-:Y:S02]  /*39a0*/  FSEL R15, R96, -INF , P2 ;  /* 0xff800000600f7808 */ /* 0x000fe40001000000 */
[----:B------:R-:W-:-:S02]  /*39b0*/  ISETP.GT.AND P2, PT, R4, 0x9, PT ;  /* 0x000000090400780c */ /* 0x000fc40003f44270 */
[----:B------:R-:W-:Y:S02]  /*39c0*/  FMNMX.FTZ R7, R15, R7, !PT ;  /* 0x000000070f077209 */ /* 0x000fe40007810000 */
[----:B------:R-:W-:Y:S02]  /*39d0*/  FSEL R36, R95, -INF , P0 ;  /* 0xff8000005f247808 */ /* 0x000fe40000000000 */
[----:B------:R-:W-:Y:S02]  /*39e0*/  FMNMX.FTZ R7, R16, R7, !PT ;  /* 0x0000000710077209 */ /* 0x000fe40007810000 */
[----:B------:R-:W-:Y:S02]  /*39f0*/  FSEL R25, R93, -INF , P6 ;  /* 0xff8000005d197808 */ /* 0x000fe40003000000 */
[----:B------:R-:W-:Y:S02]  /*3a00*/  ISETP.GT.AND P0, PT, R5, 0x18, PT ;  /* 0x000000180500780c */ /* 0x000fe40003f04270 */
[----:B------:R-:W-:-:S02]  /*3a10*/  FMNMX.FTZ R7, R24, R7, !PT ;  /* 0x0000000718077209 */ /* 0x000fc40007810000 */
[----:B------:R-:W-:Y:S02]  /*3a20*/  FSEL R35, R94, -INF , P1 ;  /* 0xff8000005e237808 */ /* 0x000fe40000800000 */
[----:B------:R-:W-:Y:S01]  /*3a30*/  FSEL R21, R99, -INF , P2 ;  /* 0xff80000063157808 */ /* 0x000fe20001000000 */
[----:B------:R-:W-:Y:S01]  /*3a40*/  LDSM.16.MT88.4 R92, [R228+0x100] ;  /* 0x00010000e45c783b */ /* 0x000fe20000004200 */
[----:B------:R-:W-:Y:S02]  /*3a50*/  ISETP.GT.AND P1, PT, R4, 0x18, PT ;  /* 0x000000180400780c */ /* 0x000fe40003f24270 */
[----:B------:R-:W-:Y:S01]  /*3a60*/  ISETP.GT.AND P2, PT, R5, 0x19, PT ;  /* 0x000000190500780c */ /* 0x000fe20003f44270 */
[----:B------:R-:W-:Y:S01]  /*3a70*/  LDSM.16.MT88.4 R96, [R226+0x100] ;  /* 0x00010000e260783b */ /* 0x000fe20000004200 */
[----:B------:R-:W-:Y:S02]  /*3a80*/  FSEL R26, R88, -INF , P0 ;  /* 0xff800000581a7808 */ /* 0x000fe40000000000 */
[----:B------:R-:W-:-:S02]  /*3a90*/  FMNMX.FTZ R7, R25, R7, !PT ;  /* 0x0000000719077209 */ /* 0x000fc40007810000 */
[----:B------:R-:W-:Y:S02]  /*3aa0*/  ISETP.GT.AND P0, PT, R4, 0x19, PT ;  /* 0x000000190400780c */ /* 0x000fe40003f04270 */
        /* <DEDUP_REMOVED lines=21> */
[----:B------:R-:W-:Y:S02]  /*3c00*/  ISETP.GT.AND P0, PT, R5, 0x30, PT ;  /* 0x000000300500780c */ /* 0x000fe40003f04270 */
[----:B------:R-:W-:Y:S02]  /*3c10*/  FMNMX.FTZ R8, R36, R8, !PT ;  /* 0x0000000824087209 */ /* 0x000fe40007810000 */
[----:B------:R-:W-:-:S02]  /*3c20*/  FMNMX.FTZ R7, R173, R7, !PT ;  /* 0x00000007ad077209 */ /* 0x000fc40007810000 */
[----:B------:R-:W-:Y:S02]  /*3c30*/  FSEL R172, R86, -INF , P1 ;  /* 0xff80000056ac7808 */ /* 0x000fe40000800000 */
[C---:B------:R-:W-:Y:S02]  /*3c40*/  ISETP.GT.AND P6, PT, R5.reuse, 0x31, PT ;  /* 0x000000310500780c */ /* 0x040fe40003fc4270 */
[C---:B------:R-:W-:Y:S02]  /*3c50*/  ISETP.GT.AND P2, PT, R5.reuse, 0x38, PT ;  /* 0x000000380500780c */ /* 0x040fe40003f44270 */
        /* <DEDUP_REMOVED lines=10> */
[----:B--2---:R-:W-:Y:S02]  /*3d00*/  FSEL R10, R64, -INF , P2 ;  /* 0xff800000400a7808 */ /* 0x004fe40001000000 */
[----:B------:R-:W-:Y:S02]  /*3d10*/  FMNMX.FTZ R5, R172, R5, !PT ;  /* 0x00000005ac057209 */ /* 0x000fe40007810000 */
[----:B------:R-:W-:Y:S01]  /*3d20*/  FMNMX.FTZ R7, R188, R7, !PT ;  /* 0x00000007bc077209 */ /* 0x000fe20007810000 */
[----:B------:R-:W-:Y:S01]  /*3d30*/  STL [R1+0x20], R10 ;  /* 0x0000200a01007387 */ /* 0x000fe20000100800 */
[----:B------:R-:W-:Y:S02]  /*3d40*/  ISETP.GT.AND P2, PT, R4, 0x29, PT ;  /* 0x000000290400780c */ /* 0x000fe40003f44270 */
[----:B------:R-:W-:-:S02]  /*3d50*/  FSEL R250, R65, -INF , P1 ;  /* 0xff80000041fa7808 */ /* 0x000fc40000800000 */
[----:B------:R-:W-:Y:S02]  /*3d60*/  FSEL R166, R82, -INF , P0 ;  /* 0xff80000052a67808 */ /* 0x000fe40000000000 */
[----:B------:R-:W-:Y:S02]  /*3d70*/  FMNMX.FTZ R5, R167, R5, !PT ;  /* 0x00000005a7057209 */ /* 0x000fe40007810000 */
[----:B------:R-:W-:Y:S02]  /*3d80*/  FMNMX.FTZ R7, R10, R7, !PT ;  /* 0x000000070a077209 */ /* 0x000fe40007810000 */
[----:B------:R-:W-:Y:S02]  /*3d90*/  FSEL R165, R83, -INF , P2 ;  /* 0xff80000053a57808 */ /* 0x000fe40001000000 */
[----:B------:R-:W-:Y:S02]  /*3da0*/  ISETP.GT.AND P1, PT, R4, 0x30, PT ;  /* 0x000000300400780c */ /* 0x000fe40003f24270 */
[----:B------:R-:W-:-:S02]  /*3db0*/  FMNMX.FTZ R5, R166, R5, !PT ;  /* 0x00000005a6057209 */ /* 0x000fc40007810000 */
[----:B------:R-:W-:Y:S02]  /*3dc0*/  FMNMX.FTZ R7, R250, R7, !PT ;  /* 0x00000007fa077209 */ /* 0x000fe40007810000 */
[----:B------:R-:W-:Y:S02]  /*3dd0*/  ISETP.GT.AND P0, PT, R4, 0x31, PT ;  /* 0x000000310400780c */ /* 0x000fe40003f04270 */
[----:B------:R-:W-:Y:S01]  /*3de0*/  FSEL R13, R78, -INF , P1 ;  /* 0xff8000004e0d7808 */ /* 0x000fe20000800000 */
[----:B------:R-:W1:Y:S01]  /*3df0*/  SHFL.BFLY PT, R10, R7, 0x2, 0x1f ;  /* 0x0c401f00070a7f89 */ /* 0x000e6200000e0000 */
[----:B------:R-:W-:Y:S02]  /*3e00*/  FMNMX.FTZ R5, R165, R5, !PT ;  /* 0x00000005a5057209 */ /* 0x000fe40007810000 */
[----:B------:R-:W-:Y:S01]  /*3e10*/  FSEL R8, R79, -INF , P0 ;  /* 0xff8000004f087808 */ /* 0x000fe20000000000 */
[----:B------:R-:W-:Y:S01]  /*3e20*/  STL [R1+0x28], R13 ;  /* 0x0000280d01007387 */ /* 0x000fe20000100800 */
[----:B------:R-:W-:-:S02]  /*3e30*/  ISETP.GT.AND P1, PT, R4, 0x38, PT ;  /* 0x000000380400780c */ /* 0x000fc40003f24270 */
[----:B------:R-:W-:Y:S01]  /*3e40*/  FMNMX.FTZ R5, R13, R5, !PT ;  /* 0x000000050d057209 */ /* 0x000fe20007810000 */
[----:B------:R-:W-:Y:S01]  /*3e50*/  STL [R1+0x24], R8 ;  /* 0x0000240801007387 */ /* 0x000fe20000100800 */
[----:B------:R-:W-:Y:S02]  /*3e60*/  ISETP.GT.AND P0, PT, R4, 0x39, PT ;  /* 0x000000390400780c */ /* 0x000fe40003f04270 */
[----:B------:R-:W-:Y:S01]  /*3e70*/  FSEL R235, R66, -INF , P1 ;  /* 0xff80000042eb7808 */ /* 0x000fe20000800000 */
[----:B------:R-:W-:Y:S01]  /*3e80*/  LDSM.16.MT88.4 R76, [R225+0x2900] ;  /* 0x00290000e14c783b */ /* 0x000fe20000004200 */
[----:B------:R-:W-:Y:S02]  /*3e90*/  FMNMX.FTZ R5, R8, R5, !PT ;  /* 0x0000000508057209 */ /* 0x000fe40007810000 */
[----:B------:R-:W-:Y:S01]  /*3ea0*/  FSEL R234, R67, -INF , P0 ;  /* 0xff80000043ea7808 */ /* 0x000fe20000000000 */
[----:B------:R-:W-:Y:S01]  /*3eb0*/  STL [R1+0xb4], R235 ;  /* 0x0000b4eb01007387 */ /* 0x000fe20000100800 */
[----:B------:R-:W-:-:S03]  /*3ec0*/  FMNMX.FTZ R5, R235, R5, !PT ;  /* 0x00000005eb057209 */ /* 0x000fc60007810000 */
[----:B------:R-:W-:Y:S01]  /*3ed0*/  STL [R1+0xb8], R234 ;  /* 0x0000b8ea01007387 */ /* 0x000fe20000100800 */
[----:B------:R-:W-:Y:S02]  /*3ee0*/  FMNMX.FTZ R5, R234, R5, !PT ;  /* 0x00000005ea057209 */ /* 0x000fe40007810000 */
[----:B-1----:R-:W-:-:S03]  /*3ef0*/  FMNMX.FTZ R4, R7, R10, !PT ;  /* 0x0000000a07047209 */ /* 0x002fc60007810000 */
[----:B------:R-:W1:Y:S04]  /*3f00*/  SHFL.BFLY PT, R8, R5, 0x2, 0x1f ;  /* 0x0c401f0005087f89 */ /* 0x000e6800000e0000 */
[----:B------:R-:W2:Y:S01]  /*3f10*/  SHFL.BFLY PT, R7, R4, 0x1, 0x1f ;  /* 0x0c201f0004077f89 */ /* 0x000ea200000e0000 */
[----:B-1----:R-:W-:Y:S02]  /*3f20*/  FMNMX.FTZ R5, R5, R8, !PT ;  /* 0x0000000805057209 */ /* 0x002fe40007810000 */
[----:B--2---:R-:W-:-:S03]  /*3f30*/  FMNMX.FTZ R183, R4, R7, !PT ;  /* 0x0000000704b77209 */ /* 0x004fc60007810000 */
[----:B------:R-:W1:Y:S01]  /*3f40*/  SHFL.BFLY PT, R8, R5, 0x1, 0x1f ;  /* 0x0c201f0005087f89 */ /* 0x000e6200000e0000 */
[----:B------:R-:W-:-:S03]  /*3f50*/  FSETP.NEU.FTZ.AND P0, PT, R183, -INF , PT ;  /* 0xff800000b700780b */ /* 0x000fc60003f1d000 */
[----:B------:R-:W2:Y:S01]  /*3f60*/  SHFL.IDX PT, R7, R6, RZ, 0x1c1f ;  /* 0x001c1fff06077589 */ /* 0x000ea200000e0000 */
[----:B------:R-:W-:-:S03]  /*3f70*/  FMUL.FTZ R4, R183, c[0x0][0x2d0] ;  /* 0x0000b400b7047a20 */ /* 0x000fc60000410000 */
[----:B------:R-:W3:Y:S02]  /*3f80*/  SHFL.IDX PT, R6, R6, 0x1, 0x1c1f ;  /* 0x003c1f0006067f89 */ /* 0x000ee400000e0000 */
[----:B------:R-:W-:Y:S02]  /*3f90*/  FSEL R13, R4, RZ, P0 ;  /* 0x000000ff040d7208 */ /* 0x000fe40000000000 */
[----:B------:R-:W-:Y:S03]  /*3fa0*/  STL [R1+0xbc], R183 ;  /* 0x0000bcb701007387 */ /* 0x000fe60000100800 */
[----:B------:R-:W-:-:S04]  /*3fb0*/  FFMA.FTZ R4, R12, c[0x0][0x2d0], -R13 ;  /* 0x0000b4000c047a23 */ /* 0x000fc8000001080d */
[----:B------:R4:W-:Y:S01]  /*3fc0*/  MUFU.EX2 R242, R4 ;  /* 0x0000000400f27308 */ /* 0x0009e20000000800 */
[----:B-1----:R-:W-:Y:S01]  /*3fd0*/  FMNMX.FTZ R182, R5, R8, !PT ;  /* 0x0000000805b67209 */ /* 0x002fe20007810000 */
[----:B------:R-:W-:Y:S02]  /*3fe0*/  FFMA.FTZ R5, R15, c[0x0][0x2d0], -R13 ;  /* 0x0000b4000f057a23 */ /* 0x000fe4000001080d */
[----:B--2---:R-:W-:-:S04]  /*3ff0*/  IMAD.IADD R2, R9, 0x1, R7 ;  /* 0x0000000109027824 */ /* 0x004fc800078e0207 */
[----:B------:R3:W-:Y:S01]  /*4000*/  MUFU.EX2 R204, R5 ;  /* 0x0000000500cc7308 */ /* 0x0007e20000000800 */
[----:B------:R-:W-:Y:S01]  /*4010*/  FSETP.NEU.FTZ.AND P0, PT, R182, -INF , PT ;  /* 0xff800000b600780b */ /* 0x000fe20003f1d000 */
[----:B------:R-:W-:Y:S01]  /*4020*/  STL [R1+0xc0], R182 ;  /* 0x0000c0b601007387 */ /* 0x000fe20000100800 */
[----:B------:R-:W-:Y:S01]  /*4030*/  IMNMX R3, R11, R2, PT ;  /* 0x000000020b037217 */ /* 0x000fe20003800200 */
[----:B----4-:R-:W-:-:S03]  /*4040*/  FFMA.FTZ R4, R14, c[0x0][0x2d0], -R13 ;  /* 0x0000b4000e047a23 */ /* 0x010fc6000001080d */
[C---:B------:R-:W-:Y:S01]  /*4050*/  ISETP.GT.AND P2, PT, R3.reuse, 0x1, PT ;  /* 0x000000010300780c */ /* 0x040fe20003f44270 */
[----:B------:R1:W2:Y:S01]  /*4060*/  MUFU.EX2 R241, R4 ;  /* 0x0000000400f17308 */ /* 0x0002a20000000800 */
[----:B------:R-:W-:Y:S02]  /*4070*/  ISETP.GT.AND P6, PT, R3, RZ, PT ;  /* 0x000000ff0300720c */ /* 0x000fe40003fc4270 */
[----:B------:R-:W-:Y:S02]  /*4080*/  FSEL R20, R61, -INF , P2 ;  /* 0xff8000003d147808 */ /* 0x000fe40001000000 */
[----:B------:R-:W-:Y:S01]  /*4090*/  ISETP.GT.AND P2, PT, R3, 0x8, PT ;  /* 0x000000080300780c */ /* 0x000fe20003f44270 */
[----:B---3--:R-:W-:-:S05]  /*40a0*/  IMAD.IADD R5, R9, 0x1, R6 ;  /* 0x0000000109057824 */ /* 0x008fca00078e0206 */
[----:B------:R-:W-:-:S04]  /*40b0*/  IMNMX R2, R11, R5, PT ;  /* 0x000000050b027217 */ /* 0x000fc80003800200 */
[----:B------:R-:W-:Y:S01]  /*40c0*/  ISETP.GT.AND P1, PT, R2, RZ, PT ;  /* 0x000000ff0200720c */ /* 0x000fe20003f24270 */
[----:B-1----:R-:W-:Y:S01]  /*40d0*/  FMUL.FTZ R4, R182, c[0x0][0x2d0] ;  /* 0x0000b400b6047a20 */ /* 0x002fe20000410000 */
[----:B--2---:R-:W-:Y:S02]  /*40e0*/  F2FP.PACK_AB R8, R241, R242 ;  /* 0x000000f2f108723e */ /* 0x004fe400000000ff */
[----:B------:R-:W-:Y:S02]  /*40f0*/  FSEL R30, R62, -INF , P1 ;  /* 0xff8000003e1e7808 */ /* 0x000fe40000800000 */
[----:B------:R-:W-:Y:S01]  /*4100*/  FSEL R12, R4, RZ, P0 ;  /* 0x000000ff040c7208 */ /* 0x000fe20000000000 */
[----:B------:R-:W-:Y:S01]  /*4110*/  FFMA.FTZ R4, R16, c[0x0][0x2d0], -R13 ;  /* 0x0000b40010047a23 */ /* 0x000fe2000001080d */
[----:B------:R-:W-:Y:S02]  /*4120*/  ISETP.GT.AND P0, PT, R2, 0x1, PT ;  /* 0x000000010200780c */ /* 0x000fe40003f04270 */
[----:B------:R-:W-:Y:S01]  /*4130*/  FSEL R16, R56, -INF , P2 ;  /* 0xff80000038107808 */ /* 0x000fe20001000000 */
[----:B------:R1:W2:Y:S01]  /*4140*/  MUFU.EX2 R236, R4 ;  /* 0x0000000400ec7308 */ /* 0x0002a20000000800 */
[----:B------:R-:W-:Y:S01]  /*4150*/  FFMA.FTZ R0, R21, c[0x0][0x2d0], -R12 ;  /* 0x0000b40015007a23 */ /* 0x000fe2000001080c */
[----:B------:R-:W-:-:S02]  /*4160*/  FSEL R32, R63, -INF , P0 ;  /* 0xff8000003f207808 */ /* 0x000fc40000000000 */
[C---:B------:R-:W-:Y:S02]  /*4170*/  ISETP.GT.AND P0, PT, R3.reuse, 0x9, PT ;  /* 0x000000090300780c */ /* 0x040fe40003f04270 */
[----:B------:R-:W-:Y:S02]  /*4180*/  ISETP.GT.AND P1, PT, R3, 0x10, PT ;  /* 0x000000100300780c */ /* 0x000fe40003f24270 */
[----:B------:R3:W-:Y:S01]  /*4190*/  MUFU.EX2 R208, R0 ;  /* 0x0000000000d07308 */ /* 0x0007e20000000800 */
[----:B------:R-:W-:-:S04]  /*41a0*/  ISETP.GT.AND P2, PT, R2, 0x9, PT ;  /* 0x000000090200780c */ /* 0x000fc80003f44270 */
[----:B------:R-:W-:Y:S02]  /*41b0*/  FSEL R29, R59, -INF , P2 ;  /* 0xff8000003b1d7808 */ /* 0x000fe40001000000 */
[----:B------:R-:W-:Y:S01]  /*41c0*/  ISETP.GT.AND P2, PT, R3, 0x19, PT ;  /* 0x000000190300780c */ /* 0x000fe20003f44270 */
[----:B-1----:R-:W-:Y:S01]  /*41d0*/  FFMA.FTZ R4, R17, c[0x0][0x2d0], -R12 ;  /* 0x0000b40011047a23 */ /* 0x002fe2000001080c */
[----:B------:R-:W-:Y:S02]  /*41e0*/  FSEL R17, R60, -INF , P6 ;  /* 0xff8000003c117808 */ /* 0x000fe40003000000 */
[----:B------:R-:W-:Y:S01]  /*41f0*/  ISETP.GT.AND P6, PT, R3, 0x11, PT ;  /* 0x000000110300780c */ /* 0x000fe20003fc4270 */
[----:B------:R1:W-:Y:S01]  /*4200*/  MUFU.EX2 R207, R4 ;  /* 0x0000000400cf7308 */ /* 0x0003e20000000800 */
[----:B------:R-:W-:Y:S01]  /*4210*/  FSEL R23, R49, -INF , P2 ;  /* 0xff80000031177808 */ /* 0x000fe20001000000 */
[----:B------:R-:W-:Y:S01]  /*4220*/  LDSM.16.MT88.4 R60, [R226+0x900] ;  /* 0x00090000e23c783b */ /* 0x000fe20000004200 */
[----:B------:R-:W-:-:S02]  /*4230*/  FSEL R21, R53, -INF , P6 ;  /* 0xff80000035157808 */ /* 0x000fc40003000000 */
[----:B---3--:R-:W-:Y:S02]  /*4240*/  FMNMX.FTZ R0, R17, R20, !PT ;  /* 0x0000001411007209 */ /* 0x008fe40007810000 */
[C---:B------:R-:W-:Y:S02]  /*4250*/  ISETP.GT.AND P2, PT, R3.reuse, 0x28, PT ;  /* 0x000000280300780c */ /* 0x040fe40003f44270 */
[----:B------:R-:W-:Y:S02]  /*4260*/  FMNMX.FTZ R0, R16, R0, !PT ;  /* 0x0000000010007209 */ /* 0x000fe40007810000 */
[----:B------:R-:W-:Y:S02]  /*4270*/  FSEL R163, R44, -INF , P2 ;  /* 0xff8000002ca37808 */ /* 0x000fe40001000000 */
[C---:B------:R-:W-:Y:S02]  /*4280*/  ISETP.GT.AND P6, PT, R3.reuse, 0x31, PT ;  /* 0x000000310300780c */ /* 0x040fe40003fc4270 */
[----:B------:R-:W-:Y:S01]  /*4290*/  ISETP.GT.AND P2, PT, R3, 0x38, PT ;  /* 0x000000380300780c */ /* 0x000fe20003f44270 */
[----:B-1----:R-:W-:Y:S01]  /*42a0*/  FFMA.FTZ R4, R18, c[0x0][0x2d0], -R12 ;  /* 0x0000b40012047a23 */ /* 0x002fe2000001080c */
[----:B------:R-:W-:-:S02]  /*42b0*/  FSEL R18, R57, -INF , P0 ;  /* 0xff80000039127808 */ /* 0x000fc40000000000 */
[----:B------:R-:W-:Y:S01]  /*42c0*/  ISETP.GT.AND P0, PT, R2, 0x8, PT ;  /* 0x000000080200780c */ /* 0x000fe20003f04270 */
[----:B------:R1:W3:Y:S01]  /*42d0*/  MUFU.EX2 R206, R4 ;  /* 0x0000000400ce7308 */ /* 0x0002e20000000800 */
[----:B------:R-:W-:Y:S02]  /*42e0*/  FMNMX.FTZ R0, R18, R0, !PT ;  /* 0x0000000012007209 */ /* 0x000fe40007810000 */
[----:B------:R-:W-:Y:S02]  /*42f0*/  FSEL R28, R58, -INF , P0 ;  /* 0xff8000003a1c7808 */ /* 0x000fe40000000000 */
[----:B------:R-:W-:Y:S01]  /*4300*/  ISETP.GT.AND P0, PT, R2, 0x11, PT ;  /* 0x000000110200780c */ /* 0x000fe20003f04270 */
[----:B------:R-:W-:Y:S01]  /*4310*/  LDSM.16.MT88.4 R56, [R228+0x2900] ;  /* 0x00290000e438783b */ /* 0x000fe20000004200 */
[----:B------:R-:W-:Y:S02]  /*4320*/  FSEL R214, R73, -INF , P6 ;  /* 0xff80000049d67808 */ /* 0x000fe40003000000 */
[----:B------:R-:W-:-:S02]  /*4330*/  FSEL R33, R55, -INF , P0 ;  /* 0xff80000037217808 */ /* 0x000fc40000000000 */
[----:B------:R-:W-:Y:S02]  /*4340*/  ISETP.GT.AND P0, PT, R3, 0x18, PT ;  /* 0x000000180300780c */ /* 0x000fe40003f04270 */
[----:B------:R-:W-:Y:S02]  /*4350*/  FSEL R203, R168, -INF , P2 ;  /* 0xff800000a8cb7808 */ /* 0x000fe40001000000 */
[----:B------:R-:W-:Y:S01]  /*4360*/  FSEL R22, R48, -INF , P0 ;  /* 0xff80000030167808 */ /* 0x000fe20000000000 */
[----:B-1----:R-:W-:Y:S01]  /*4370*/  FFMA.FTZ R4, R19, c[0x0][0x2d0], -R12 ;  /* 0x0000b40013047a23 */ /* 0x002fe2000001080c */
[----:B------:R-:W-:Y:S02]  /*4380*/  FSEL R19, R52, -INF , P1 ;  /* 0xff80000034137808 */ /* 0x000fe40000800000 */
[----:B------:R-:W-:Y:S01]  /*4390*/  ISETP.GT.AND P1, PT, R2, 0x10, PT ;  /* 0x000000100200780c */ /* 0x000fe20003f24270 */
[----:B------:R1:W4:Y:S01]  /*43a0*/  MUFU.EX2 R243, R4 ;  /* 0x0000000400f37308 */ /* 0x0003220000000800 */
[----:B------:R-:W-:-:S02]  /*43b0*/  FMNMX.FTZ R0, R19, R0, !PT ;  /* 0x0000000013007209 */ /* 0x000fc40007810000 */
[----:B------:R-:W-:Y:S02]  /*43c0*/  FSEL R31, R54, -INF , P1 ;  /* 0xff800000361f7808 */ /* 0x000fe40000800000 */
[C---:B------:R-:W-:Y:S01]  /*43d0*/  ISETP.GT.AND P1, PT, R2.reuse, 0x18, PT ;  /* 0x000000180200780c */ /* 0x040fe20003f24270 */
[----:B------:R-:W-:Y:S01]  /*43e0*/  LDSM.16.MT88.4 R52, [R228+0x900] ;  /* 0x00090000e434783b */ /* 0x000fe20000004200 */
[----:B------:R-:W-:Y:S02]  /*43f0*/  FMNMX.FTZ R0, R21, R0, !PT ;  /* 0x0000000015007209 */ /* 0x000fe40007810000 */
[----:B------:R-:W-:Y:S02]  /*4400*/  ISETP.GT.AND P0, PT, R2, 0x19, PT ;  /* 0x000000190200780c */ /* 0x000fe40003f04270 */
[----:B------:R-:W-:Y:S02]  /*4410*/  FSEL R34, R50, -INF , P1 ;  /* 0xff80000032227808 */ /* 0x000fe40000800000 */
[----:B------:R-:W-:-:S02]  /*4420*/  ISETP.GT.AND P1, PT, R3, 0x20, PT ;  /* 0x000000200300780c */ /* 0x000fc40003f24270 */
[----:B------:R-:W-:Y:S01]  /*4430*/  FMNMX.FTZ R0, R22, R0, !PT ;  /* 0x0000000016007209 */ /* 0x000fe20007810000 */
[----:B-1----:R-:W-:Y:S01]  /*4440*/  FFMA.FTZ R4, R25, c[0x0][0x2d0], -R13 ;  /* 0x0000b40019047a23 */ /* 0x002fe2000001080d */
[----:B------:R-:W-:Y:S02]  /*4450*/  FSEL R68, R51, -INF , P0 ;  /* 0xff80000033447808 */ /* 0x000fe40000000000 */
[----:B------:R-:W-:Y:S01]  /*4460*/  ISETP.GT.AND P0, PT, R3, 0x21, PT ;  /* 0x000000210300780c */ /* 0x000fe20003f04270 */
[----:B------:R-:W-:Y:S01]  /*4470*/  MUFU.EX2 R229, R4 ;  /* 0x0000000400e57308 */ /* 0x000fe20000000800 */
[----:B------:R-:W-:Y:S01]  /*4480*/  FSEL R161, R40, -INF , P1 ;  /* 0xff80000028a17808 */ /* 0x000fe20000800000 */
[----:B------:R-:W-:Y:S01]  /*4490*/  LDSM.16.MT88.4 R48, [R227+0x900] ;  /* 0x00090000e330783b */ /* 0x000fe20000004200 */
        /* <DEDUP_REMOVED lines=8> */
[----:B------:R-:W-:Y:S02]  /*4520*/  FSEL R160, R42, -INF , P1 ;  /* 0xff8000002aa07808 */ /* 0x000fe40000800000 */
[----:B------:R-:W-:Y:S02]  /*4530*/  FMNMX.FTZ R0, R163, R0, !PT ;  /* 0x00000000a3007209 */ /* 0x000fe40007810000 */
[----:B------:R-:W-:Y:S01]  /*4540*/  ISETP.GT.AND P1, PT, R3, 0x39, PT ;  /* 0x000000390300780c */ /* 0x000fe20003f24270 */
[----:B------:R-:W-:Y:S01]  /*4550*/  FFMA.FTZ R3, R24, c[0x0][0x2d0], -R13 ;  /* 0x0000b40018037a23 */ /* 0x000fe2000001080d */
[----:B------:R-:W-:Y:S02]  /*4560*/  FSEL R215, R72, -INF , P0 ;  /* 0xff80000048d77808 */ /* 0x000fe40000000000 */
[----:B------:R-:W-:Y:S01]  /*4570*/  FMNMX.FTZ R0, R162, R0, !PT ;  /* 0x00000000a2007209 */ /* 0x000fe20007810000 */
[----:B------:R1:W-:Y:S01]  /*4580*/  MUFU.EX2 R232, R3 ;  /* 0x0000000300e87308 */ /* 0x0003e20000000800 */
[----:B------:R-:W-:-:S02]  /*4590*/  FSEL R202, R169, -INF , P1 ;  /* 0xff800000a9ca7808 */ /* 0x000fc40000800000 */
[----:B------:R-:W-:Y:S02]  /*45a0*/  FMNMX.FTZ R0, R215, R0, !PT ;  /* 0x00000000d7007209 */ /* 0x000fe40007810000 */
[----:B------:R-:W-:Y:S02]  /*45b0*/  ISETP.GT.AND P0, PT, R2, 0x21, PT ;  /* 0x000000210200780c */ /* 0x000fe40003f04270 */
[----:B------:R-:W-:Y:S02]  /*45c0*/  FMNMX.FTZ R0, R214, R0, !PT ;  /* 0x00000000d6007209 */ /* 0x000fe40007810000 */
[----:B------:R-:W-:Y:S02]  /*45d0*/  FSEL R71, R43, -INF , P0 ;  /* 0xff8000002b477808 */ /* 0x000fe40000000000 */
[----:B------:R-:W-:Y:S02]  /*45e0*/  FMNMX.FTZ R0, R203, R0, !PT ;  /* 0x00000000cb007209 */ /* 0x000fe40007810000 */
[----:B------:R-:W-:-:S02]  /*45f0*/  ISETP.GT.AND P0, PT, R2, 0x28, PT ;  /* 0x000000280200780c */ /* 0x000fc40003f04270 */
[----:B------:R-:W-:Y:S02]  /*4600*/  FMNMX.FTZ R0, R202, R0, !PT ;  /* 0x00000000ca007209 */ /* 0x000fe40007810000 */
[----:B-1----:R-:W-:Y:S02]  /*4610*/  FMNMX.FTZ R3, R30, R32, !PT ;  /* 0x000000201e037209 */ /* 0x002fe40007810000 */
[----:B------:R-:W-:Y:S01]  /*4620*/  ISETP.GT.AND P1, PT, R2, 0x29, PT ;  /* 0x000000290200780c */ /* 0x000fe20003f24270 */
[----:B------:R-:W1:Y:S01]  /*4630*/  SHFL.BFLY PT, R5, R0, 0x2, 0x1f ;  /* 0x0c401f0000057f89 */ /* 0x000e6200000e0000 */
[----:B------:R-:W-:Y:S02]  /*4640*/  FMNMX.FTZ R3, R28, R3, !PT ;  /* 0x000000031c037209 */ /* 0x000fe40007810000 */
[----:B------:R-:W-:Y:S02]  /*4650*/  FSEL R70, R46, -INF , P0 ;  /* 0xff8000002e467808 */ /* 0x000fe40000000000 */
[----:B------:R-:W-:Y:S01]  /*4660*/  FMNMX.FTZ R4, R29, R3, !PT ;  /* 0x000000031d047209 */ /* 0x000fe20007810000 */
[----:B------:R-:W-:Y:S01]  /*4670*/  FFMA.FTZ R3, R26, c[0x0][0x2d0], -R13 ;  /* 0x0000b4001a037a23 */ /* 0x000fe2000001080d */
[----:B------:R-:W-:-:S02]  /*4680*/  FSEL R69, R47, -INF , P1 ;  /* 0xff8000002f457808 */ /* 0x000fc40000800000 */
[----:B------:R-:W-:Y:S01]  /*4690*/  FMNMX.FTZ R4, R31, R4, !PT ;  /* 0x000000041f047209 */ /* 0x000fe20007810000 */
[----:B------:R2:W-:Y:S01]  /*46a0*/  MUFU.EX2 R205, R3 ;  /* 0x0000000300cd7308 */ /* 0x0005e20000000800 */
[C---:B------:R-:W-:Y:S01]  /*46b0*/  ISETP.GT.AND P6, PT, R2.reuse, 0x30, PT ;  /* 0x000000300200780c */ /* 0x040fe20003fc4270 */
[----:B------:R-:W-:Y:S01]  /*46c0*/  LDSM.16.MT88.4 R44, [R225+0x900] ;  /* 0x00090000e12c783b */ /* 0x000fe20000004200 */
[C---:B------:R-:W-:Y:S02]  /*46d0*/  ISETP.GT.AND P2, PT, R2.reuse, 0x31, PT ;  /* 0x000000310200780c */ /* 0x040fe40003f44270 */
[C---:B------:R-:W-:Y:S02]  /*46e0*/  ISETP.GT.AND P1, PT, R2.reuse, 0x38, PT ;  /* 0x000000380200780c */ /* 0x040fe40003f24270 */
[----:B------:R-:W-:Y:S02]  /*46f0*/  ISETP.GT.AND P0, PT, R2, 0x39, PT ;  /* 0x000000390200780c */ /* 0x000fe40003f04270 */
[----:B------:R-:W-:-:S02]  /*4700*/  FSEL R201, R74, -INF , P6 ;  /* 0xff8000004ac97808 */ /* 0x000fc40003000000 */
[----:B------:R-:W-:Y:S02]  /*4710*/  FSEL R200, R75, -INF , P2 ;  /* 0xff8000004bc87808 */ /* 0x000fe40001000000 */
[----:B------:R-:W-:Y:S01]  /*4720*/  FSEL R179, R170, -INF , P1 ;  /* 0xff800000aab37808 */ /* 0x000fe20000800000 */
[----:B------:R-:W-:Y:S01]  /*4730*/  LDSM.16.MT88.4 R72, [R226+0x2900] ;  /* 0x00290000e248783b */ /* 0x000fe20000004200 */
[----:B-1----:R-:W-:Y:S02]  /*4740*/  FMNMX.FTZ R0, R0, R5, !PT ;  /* 0x0000000500007209 */ /* 0x002fe40007810000 */
[----:B--2---:R-:W-:Y:S01]  /*4750*/  FMNMX.FTZ R3, R33, R4, !PT ;  /* 0x0000000421037209 */ /* 0x004fe20007810000 */
[----:B------:R-:W-:Y:S01]  /*4760*/  FFMA.FTZ R4, R27, c[0x0][0x2d0], -R13 ;  /* 0x0000b4001b047a23 */ /* 0x000fe2000001080d */
[----:B------:R-:W-:Y:S01]  /*4770*/  FSEL R178, R171, -INF , P0 ;  /* 0xff800000abb27808 */ /* 0x000fe20000000000 */
[----:B------:R-:W1:Y:S01]  /*4780*/  SHFL.BFLY PT, R15, R0, 0x1, 0x1f ;  /* 0x0c201f00000f7f89 */ /* 0x000e6200000e0000 */
[----:B------:R-:W-:Y:S01]  /*4790*/  FMNMX.FTZ R3, R34, R3, !PT ;  /* 0x0000000322037209 */ /* 0x000fe20007810000 */
[----:B------:R2:W2:Y:S01]  /*47a0*/  MUFU.EX2 R249, R4 ;  /* 0x0000000400f97308 */ /* 0x0004a20000000800 */
[----:B------:R-:W-:-:S02]  /*47b0*/  F2FP.PACK_AB R10, R236, R204 ;  /* 0x000000ccec0a723e */ /* 0x000fc400000000ff */
[----:B------:R-:W-:Y:S02]  /*47c0*/  FMNMX.FTZ R3, R68, R3, !PT ;  /* 0x0000000344037209 */ /* 0x000fe40007810000 */
[----:B---3--:R-:W-:Y:S02]  /*47d0*/  F2FP.PACK_AB R9, R206, R207 ;  /* 0x000000cfce09723e */ /* 0x008fe400000000ff */
[----:B------:R-:W-:Y:S02]  /*47e0*/  FMNMX.FTZ R2, R160, R3, !PT ;  /* 0x00000003a0027209 */ /* 0x000fe40007810000 */
[----:B----4-:R-:W-:Y:S02]  /*47f0*/  F2FP.PACK_AB R11, R208, R243 ;  /* 0x000000f3d00b723e */ /* 0x010fe400000000ff */
[----:B------:R-:W-:Y:S01]  /*4800*/  FMNMX.FTZ R3, R71, R2, !PT ;  /* 0x0000000247037209 */ /* 0x000fe20007810000 */
[----:B------:R-:W-:-:S03]  /*4810*/  FFMA.FTZ R2, R36, c[0x0][0x2d0], -R12 ;  /* 0x0000b40024027a23 */ /* 0x000fc6000001080c */
[----:B------:R-:W-:Y:S01]  /*4820*/  FMNMX.FTZ R3, R70, R3, !PT ;  /* 0x0000000346037209 */ /* 0x000fe20007810000 */
[----:B------:R3:W-:Y:S01]  /*4830*/  MUFU.EX2 R224, R2 ;  /* 0x0000000200e07308 */ /* 0x0007e20000000800 */
[----:B--2---:R-:W-:Y:S01]  /*4840*/  FFMA.FTZ R4, R35, c[0x0][0x2d0], -R12 ;  /* 0x0000b40023047a23 */ /* 0x004fe2000001080c */
[C---:B------:R-:W-:Y:S01]  /*4850*/  HMMA.16816.F32 R64, R8.reuse, R88, RZ ;  /* 0x000000580840723c */ /* 0x040fe200000018ff */
[----:B------:R-:W-:Y:S02]  /*4860*/  FMNMX.FTZ R3, R69, R3, !PT ;  /* 0x0000000345037209 */ /* 0x000fe40007810000 */
[----:B------:R-:W-:Y:S02]  /*4870*/  F2FP.PACK_AB R6, R249, R205 ;  /* 0x000000cdf906723e */ /* 0x000fe400000000ff */
[----:B------:R-:W-:Y:S01]  /*4880*/  FMNMX.FTZ R3, R201, R3, !PT ;  /* 0x00000003c9037209 */ /* 0x000fe20007810000 */
[----:B------:R2:W4:Y:S01]  /*4890*/  MUFU.EX2 R231, R4 ;  /* 0x0000000400e77308 */ /* 0x0005220000000800 */
[----:B-1----:R-:W-:Y:S01]  /*48a0*/  FMNMX.FTZ R185, R0, R15, !PT ;  /* 0x0000000f00b97209 */ /* 0x002fe20007810000 */
[----:B------:R-:W-:Y:S01]  /*48b0*/  HMMA.16816.F32 R144, R8, R104, RZ ;  /* 0x000000680890723c */ /* 0x000fe200000018ff */
[----:B------:R-:W-:-:S02]  /*48c0*/  FMNMX.FTZ R3, R200, R3, !PT ;  /* 0x00000003c8037209 */ /* 0x000fc40007810000 */
[----:B------:R-:W-:Y:S02]  /*48d0*/  FSETP.NEU.FTZ.AND P0, PT, R185, -INF , PT ;  /* 0xff800000b900780b */ /* 0x000fe40003f1d000 */
[----:B------:R-:W-:Y:S01]  /*48e0*/  FMNMX.FTZ R3, R179, R3, !PT ;  /* 0x00000003b3037209 */ /* 0x000fe20007810000 */
[----:B---3--:R-:W-:Y:S02]  /*48f0*/  FFMA.FTZ R2, R37, c[0x0][0x2d0], -R12 ;  /* 0x0000b40025027a23 */ /* 0x008fe4000001080c */
[C---:B------:R-:W-:Y:S01]  /*4900*/  HMMA.16816.F32 R136, R8.reuse, R116, RZ ;  /* 0x000000740888723c */ /* 0x040fe200000018ff */
[----:B------:R-:W-:Y:S01]  /*4910*/  FMNMX.FTZ R3, R178, R3, !PT ;  /* 0x00000003b2037209 */ /* 0x000fe20007810000 */
[----:B------:R1:W-:Y:S04]  /*4920*/  MUFU.EX2 R182, R2 ;  /* 0x0000000200b67308 */ /* 0x0003e80000000800 */
[----:B------:R-:W3:Y:S01]  /*4930*/  SHFL.BFLY PT, R14, R3, 0x2, 0x1f ;  /* 0x0c401f00030e7f89 */ /* 0x000ee200000e0000 */
[----:B--2---:R-:W-:Y:S01]  /*4940*/  F2FP.PACK_AB R4, R229, R232 ;  /* 0x000000e8e504723e */ /* 0x004fe200000000ff */
[----:B------:R-:W-:Y:S01]  /*4950*/  HMMA.16816.F32 R80, R8, R106, RZ ;  /* 0x0000006a0850723c */ /* 0x000fe200000018ff */
[----:B----4-:R-:W-:-:S07]  /*4960*/  F2FP.PACK_AB R5, R224, R231 ;  /* 0x000000e7e005723e */ /* 0x010fce00000000ff */
[----:B------:R-:W-:Y:S01]  /*4970*/  HMMA.16816.F32 R156, R8, R96, RZ ;  /* 0x00000060089c723c */ /* 0x000fe200000018ff */
[----:B-1----:R-:W-:-:S04]  /*4980*/  FFMA.FTZ R2, R38, c[0x0][0x2d0], -R12 ;  /* 0x0000b40026027a23 */ /* 0x002fc8000001080c */
[----:B------:R1:W2:Y:S03]  /*4990*/  MUFU.EX2 R245, R2 ;  /* 0x0000000200f57308 */ /* 0x0002a60000000800 */
[----:B------:R-:W-:Y:S01]  /*49a0*/  HMMA.16816.F32 R152, R8, R92, RZ ;  /* 0x0000005c0898723c */ /* 0x000fe200000018ff */
[----:B---3--:R-:W-:-:S07]  /*49b0*/  FMNMX.FTZ R0, R3, R14, !PT ;  /* 0x0000000e03007209 */ /* 0x008fce0007810000 */
        /* <DEDUP_REMOVED lines=11> */
[----:B------:R1:W2:Y:S03]  /*4a70*/  MUFU.EX2 R177, R3 ;  /* 0x0000000300b17308 */ /* 0x0002a60000000800 */
[C---:B------:R-:W-:Y:S08]  /*4a80*/  HMMA.16816.F32 R108, R8.reuse, R94, RZ ;  /* 0x0000005e086c723c */ /* 0x040ff000000018ff */
[----:B------:R-:W-:Y:S01]  /*4a90*/  HMMA.16816.F32 R84, R8, R102, RZ ;  /* 0x000000660854723c */ /* 0x000fe200000018ff */
[----:B-1----:R-:W-:-:S07]  /*4aa0*/  FFMA.FTZ R3, R16, c[0x0][0x2d0], -R2 ;  /* 0x0000b40010037a23 */ /* 0x002fce0000010802 */
[C---:B------:R-:W-:Y:S01]  /*4ab0*/  HMMA.16816.F32 R40, R8.reuse, R114, RZ ;  /* 0x000000720828723c */ /* 0x040fe200000018ff */
[----:B------:R1:W-:Y:S07]  /*4ac0*/  MUFU.EX2 R213, R3 ;  /* 0x0000000300d57308 */ /* 0x0003ee0000000800 */
[C---:B------:R-:W-:Y:S08]  /*4ad0*/  HMMA.16816.F32 R36, R8.reuse, R118, RZ ;  /* 0x000000760824723c */ /* 0x040ff000000018ff */
[----:B------:R-:W-:Y:S01]  /*4ae0*/  HMMA.16816.F32 R24, R8, R122, RZ ;  /* 0x0000007a0818723c */ /* 0x000fe200000018ff */
[----:B------:R-:W3:Y:S01]  /*4af0*/  SHFL.BFLY PT, R8, R0, 0x1, 0x1f ;  /* 0x0c201f0000087f89 */ /* 0x000ee200000e0000 */
[----:B-1----:R-:W-:-:S04]  /*4b00*/  FFMA.FTZ R3, R18, c[0x0][0x2d0], -R2 ;  /* 0x0000b40012037a23 */ /* 0x002fc80000010802 */
[----:B------:R1:W-:Y:S02]  /*4b10*/  MUFU.EX2 R14, R3 ;  /* 0x00000003000e7308 */ /* 0x0003e40000000800 */
[C---:B------:R-:W-:Y:S01]  /*4b20*/  HMMA.16816.F32 R192, R4.reuse, R44, R64 ;  /* 0x0000002c04c0723c */ /* 0x040fe20000001840 */
[----:B------:R-:W4:Y:S07]  /*4b30*/  LDSM.16.MT88.4 R64, [R227+0x2900] ;  /* 0x00290000e340783b */ /* 0x000f2e0000004200 */
[----:B------:R-:W-:Y:S01]  /*4b40*/  HMMA.16816.F32 R144, R4, R76, R144 ;  /* 0x0000004c0490723c */ /* 0x000fe20000001890 */
[----:B-1----:R-:W-:-:S07]  /*4b50*/  FFMA.FTZ R3, R19, c[0x0][0x2d0], -R2 ;  /* 0x0000b40013037a23 */ /* 0x002fce0000010802 */
[C---:B------:R-:W-:Y:S01]  /*4b60*/  HMMA.16816.F32 R136, R4.reuse, R56, R136 ;  /* 0x000000380488723c */ /* 0x040fe20000001888 */
[----:B---3--:R-:W-:Y:S01]  /*4b70*/  FMNMX.FTZ R184, R0, R8, !PT ;  /* 0x0000000800b87209 */ /* 0x008fe20007810000 */
[----:B------:R1:W-:Y:S03]  /*4b80*/  MUFU.EX2 R233, R3 ;  /* 0x0000000300e97308 */ /* 0x0003e60000000800 */
[C---:B------:R-:W-:Y:S01]  /*4b90*/  FSETP.NEU.FTZ.AND P0, PT, R184.reuse, -INF , PT ;  /* 0xff800000b800780b */ /* 0x040fe20003f1d000 */
[----:B------:R-:W-:Y:S02]  /*4ba0*/  FMUL.FTZ R0, R184, c[0x0][0x2d0] ;  /* 0x0000b400b8007a20 */ /* 0x000fe40000410000 */
[----:B------:R-:W-:Y:S03]  /*4bb0*/  HMMA.16816.F32 R168, R4, R60, R156 ;  /* 0x0000003c04a8723c */ /* 0x000fe6000000189c */
[----:B------:R-:W-:-:S05]  /*4bc0*/  FSEL R0, R0, RZ, P0 ;  /* 0x000000ff00007208 */ /* 0x000fca0000000000 */
[----:B------:R-:W-:Y:S01]  /*4bd0*/  IMAD.MOV.U32 R210, RZ, RZ, R147 ;  /* 0x000000ffffd27224 */ /* 0x000fe200078e0093 */
[C---:B------:R-:W-:Y:S01]  /*4be0*/  HMMA.16816.F32 R156, R4.reuse, R54, R108 ;  /* 0x00000036049c723c */ /* 0x040fe2000000186c */
[----:B------:R-:W-:Y:S01]  /*4bf0*/  MOV R248, R145 ;  /* 0x0000009100f87202 */ /* 0x000fe20000000f00 */
[----:B-1----:R-:W-:Y:S02]  /*4c00*/  FFMA.FTZ R3, R21, c[0x0][0x2d0], -R2 ;  /* 0x0000b40015037a23 */ /* 0x002fe40000010802 */
[----:B------:R-:W-:Y:S02]  /*4c10*/  IMAD.MOV.U32 R211, RZ, RZ, R146 ;  /* 0x000000ffffd37224 */ /* 0x000fe400078e0092 */
[----:B------:R1:W-:Y:S01]  /*4c20*/  MUFU.EX2 R230, R3 ;  /* 0x0000000300e67308 */ /* 0x0003e20000000800 */
[----:B------:R-:W-:Y:S01]  /*4c30*/  IMAD.MOV.U32 R19, RZ, RZ, R139 ;  /* 0x000000ffff137224 */ /* 0x000fe200078e008b */
[----:B------:R-:W-:Y:S01]  /*4c40*/  MOV R10, R137 ;  /* 0x00000089000a7202 */ /* 0x000fe20000000f00 */
[----:B------:R-:W-:Y:S01]  /*4c50*/  IMAD.MOV.U32 R11, RZ, RZ, R138 ;  /* 0x000000ffff0b7224 */ /* 0x000fe200078e008a */
[----:B----4-:R-:W-:Y:S01]  /*4c60*/  HMMA.16816.F32 R132, R4, R64, R132 ;  /* 0x000000400484723c */ /* 0x010fe20000001884 */
[----:B------:R-:W-:-:S02]  /*4c70*/  IMAD.MOV.U32 R147, RZ, RZ, R136 ;  /* 0x000000ffff937224 */ /* 0x000fc400078e0088 */
[----:B------:R-:W-:-:S05]  /*4c80*/  IMAD.MOV.U32 R209, RZ, RZ, R144 ;  /* 0x000000ffffd17224 */ /* 0x000fca00078e0090 */
[----:B------:R-:W-:Y:S01]  /*4c90*/  HMMA.16816.F32 R196, R4, R48, R148 ;  /* 0x0000003004c4723c */ /* 0x000fe20000001894 */
[----:B-1----:R-:W-:-:S04]  /*4ca0*/  FFMA.FTZ R3, R22, c[0x0][0x2d0], -R2 ;  /* 0x0000b40016037a23 */ /* 0x002fc80000010802 */
[----:B------:R1:W-:Y:S03]  /*4cb0*/  MUFU.EX2 R18, R3 ;  /* 0x0000000300127308 */ /* 0x0003e60000000800 */
[C---:B------:R-:W-:Y:S08]  /*4cc0*/  HMMA.16816.F32 R216, R4.reuse, R50, R84 ;  /* 0x0000003204d8723c */ /* 0x040ff00000001854 */
[----:B------:R-:W-:Y:S01]  /*4cd0*/  IMAD.MOV.U32 R9, RZ, RZ, R134 ;  /* 0x000000ffff097224 */ /* 0x000fe200078e0086 */
[C---:B------:R-:W-:Y:S01]  /*4ce0*/  HMMA.16816.F32 R140, R4.reuse, R72, R140 ;  /* 0x00000048048c723c */ /* 0x040fe2000000188c */
[----:B------:R-:W-:Y:S01]  /*4cf0*/  IMAD.MOV.U32 R8, RZ, RZ, R133 ;  /* 0x000000ffff087224 */ /* 0x000fe200078e0085 */
[----:B------:R-:W-:Y:S01]  /*4d00*/  MOV R16, R132 ;  /* 0x0000008400107202 */ /* 0x000fe20000000f00 */
[----:B------:R-:W-:Y:S01]  /*4d10*/  IMAD.MOV.U32 R110, RZ, RZ, R9 ;  /* 0x000000ffff6e7224 */ /* 0x000fe200078e0009 */
[----:B------:R-:W-:Y:S01]  /*4d20*/  MOV R86, R251 ;  /* 0x000000fb00567202 */ /* 0x000fe20000000f00 */
[----:B------:R-:W-:Y:S01]  /*4d30*/  IMAD.MOV.U32 R111, RZ, RZ, R8 ;  /* 0x000000ffff6f7224 */ /* 0x000fe200078e0008 */
[----:B--2---:R-:W-:Y:S01]  /*4d40*/  F2FP.PACK_AB R8, R177, R212 ;  /* 0x000000d4b108723e */ /* 0x004fe200000000ff */
[----:B-1----:R-:W-:Y:S01]  /*4d50*/  FFMA.FTZ R3, R23, c[0x0][0x2d0], -R2 ;  /* 0x0000b40017037a23 */ /* 0x002fe20000010802 */
[----:B------:R-:W-:Y:S01]  /*4d60*/  HMMA.16816.F32 R152, R4, R52, R152 ;  /* 0x000000340498723c */ /* 0x000fe20000001898 */
[----:B------:R-:W-:-:S02]  /*4d70*/  IMAD.MOV.U32 R187, RZ, RZ, R196 ;  /* 0x000000ffffbb7224 */ /* 0x000fc400078e00c4 */
[----:B------:R1:W2:Y:S01]  /*4d80*/  MUFU.EX2 R15, R3 ;  /* 0x00000003000f7308 */ /* 0x0002a20000000800 */
[----:B------:R-:W-:Y:S02]  /*4d90*/  IMAD.MOV.U32 R186, RZ, RZ, R197 ;  /* 0x000000ffffba7224 */ /* 0x000fe400078e00c5 */
[----:B------:R-:W-:Y:S02]  /*4da0*/  IMAD.MOV.U32 R181, RZ, RZ, R198 ;  /* 0x000000ffffb57224 */ /* 0x000fe400078e00c6 */
[----:B------:R-:W-:Y:S01]  /*4db0*/  HMMA.16816.F32 R20, R4, R78, R80 ;  /* 0x0000004e0414723c */ /* 0x000fe20000001850 */
[----:B------:R-:W-:Y:S02]  /*4dc0*/  IMAD.MOV.U32 R180, RZ, RZ, R199 ;  /* 0x000000ffffb47224 */ /* 0x000fe400078e00c7 */
[----:B------:R-:W-:Y:S02]  /*4dd0*/  IMAD.MOV.U32 R17, RZ, RZ, R135 ;  /* 0x000000ffff117224 */ /* 0x000fe400078e0087 */
[----:B------:R-:W-:-:S03]  /*4de0*/  IMAD.MOV.U32 R87, RZ, RZ, R250 ;  /* 0x000000ffff577224 */ /* 0x000fc600078e00fa */
[C---:B------:R-:W-:Y:S01]  /*4df0*/  HMMA.16816.F32 R196, R4.reuse, R46, R128 ;  /* 0x0000002e04c4723c */ /* 0x040fe20000001880 */
[----:B------:R-:W-:Y:S01]  /*4e00*/  IMAD.MOV.U32 R35, RZ, RZ, R141 ;  /* 0x000000ffff237224 */ /* 0x000fe200078e008d */
[----:B------:R-:W-:Y:S01]  /*4e10*/  MOV R146, R142 ;  /* 0x0000008e00927202 */ /* 0x000fe20000000f00 */
[----:B-1----:R-:W-:Y:S02]  /*4e20*/  FFMA.FTZ R3, R30, c[0x0][0x2d0], -R0 ;  /* 0x0000b4001e037a23 */ /* 0x002fe40000010800 */
[----:B--2---:R-:W-:Y:S02]  /*4e30*/  IMAD.MOV.U32 R85, RZ, RZ, R15 ;  /* 0x000000ffff557224 */ /* 0x004fe400078e000f */
[----:B------:R1:W-:Y:S01]  /*4e40*/  MUFU.EX2 R108, R3 ;  /* 0x00000003006c7308 */ /* 0x0003e20000000800 */
[----:B------:R-:W-:Y:S01]  /*4e50*/  MOV R131, R11 ;  /* 0x0000000b00837202 */ /* 0x000fe20000000f00 */
[----:B------:R-:W-:Y:S01]  /*4e60*/  IMAD.MOV.U32 R129, RZ, RZ, R10 ;  /* 0x000000ffff817224 */ /* 0x000fe200078e000a */
[----:B------:R-:W-:Y:S01]  /*4e70*/  F2FP.PACK_AB R10, R14, R213 ;  /* 0x000000d50e0a723e */ /* 0x000fe200000000ff */
[----:B------:R-:W-:Y:S01]  /*4e80*/  IMAD.MOV.U32 R145, RZ, RZ, R143 ;  /* 0x000000ffff917224 */ /* 0x000fe200078e008f */
[----:B------:R-:W-:Y:S01]  /*4e90*/  HMMA.16816.F32 R220, R4, R66, R24 ;  /* 0x0000004204dc723c */ /* 0x000fe20000001818 */
[----:B------:R-:W-:-:S02]  /*4ea0*/  IMAD.MOV.U32 R144, RZ, RZ, R140 ;  /* 0x000000ffff907224 */ /* 0x000fc400078e008c */
[----:B------:R-:W-:Y:S01]  /*4eb0*/  IMAD.MOV.U32 R130, RZ, RZ, R19 ;  /* 0x000000ffff827224 */ /* 0x000fe200078e0013 */
[----:B------:R-:W-:Y:S01]  /*4ec0*/  MOV R136, R22 ;  /* 0x0000001600887202 */ /* 0x000fe20000000f00 */
[----:B------:R-:W-:Y:S02]  /*4ed0*/  IMAD.MOV.U32 R139, RZ, RZ, R23 ;  /* 0x000000ffff8b7224 */ /* 0x000fe400078e0017 */
[----:B------:R-:W-:Y:S01]  /*4ee0*/  IMAD.MOV.U32 R138, RZ, RZ, R20 ;  /* 0x000000ffff8a7224 */ /* 0x000fe200078e0014 */
[----:B------:R-:W-:Y:S01]  /*4ef0*/  HMMA.16816.F32 R140, R4, R62, R124 ;  /* 0x0000003e048c723c */ /* 0x000fe2000000187c */
[----:B------:R-:W-:Y:S02]  /*4f00*/  IMAD.MOV.U32 R137, RZ, RZ, R21 ;  /* 0x000000ffff897224 */ /* 0x000fe400078e0015 */
[----:B-1----:R-:W-:Y:S02]  /*4f10*/  FFMA.FTZ R3, R32, c[0x0][0x2d0], -R0 ;  /* 0x0000b40020037a23 */ /* 0x002fe40000010800 */
[----:B------:R-:W-:-:S02]  /*4f20*/  IMAD.MOV.U32 R128, RZ, RZ, R188 ;  /* 0x000000ffff807224 */ /* 0x000fc400078e00bc */
[----:B------:R1:W2:Y:S01]  /*4f30*/  MUFU.EX2 R84, R3 ;  /* 0x0000000300547308 */ /* 0x0002a20000000800 */
[----:B------:R-:W-:Y:S01]  /*4f40*/  HMMA.16816.F32 R20, R4, R74, R40 ;  /* 0x0000004a0414723c */ /* 0x000fe20000001828 */
[----:B-1----:R-:W-:Y:S01]  /*4f50*/  FFMA.FTZ R3, R28, c[0x0][0x2d0], -R0 ;  /* 0x0000b4001c037a23 */ /* 0x002fe20000010800 */
[----:B--2---:R-:W-:-:S05]  /*4f60*/  F2FP.PACK_AB R9, R84, R108 ;  /* 0x0000006c5409723e */ /* 0x004fca00000000ff */
[----:B------:R1:W-:Y:S11]  /*4f70*/  MUFU.EX2 R109, R3 ;  /* 0x00000003006d7308 */ /* 0x0003f60000000800 */
[----:B------:R-:W-:Y:S06]  /*4f80*/  @!UPT UIADD3 URZ, URZ, URZ, URZ ;  /* 0x0000003f3f3ff290 */ /* 0x000fec000fffe03f */
[----:B------:R-:W-:Y:S02]  /*4f90*/  IMAD.MOV.U32 R183, RZ, RZ, R20 ;  /* 0x000000ffffb77224 */ /* 0x000fe400078e0014 */
[----:B------:R-:W-:Y:S02]  /*4fa0*/  IMAD.MOV.U32 R234, RZ, RZ, R21 ;  /* 0x000000ffffea7224 */ /* 0x000fe400078e0015 */
[----:B------:R-:W-:Y:S02]  /*4fb0*/  IMAD.MOV.U32 R235, RZ, RZ, R22 ;  /* 0x000000ffffeb7224 */ /* 0x000fe400078e0016 */
[----:B------:R-:W-:Y:S02]  /*4fc0*/  IMAD.MOV.U32 R15, RZ, RZ, R23 ;  /* 0x000000ffff0f7224 */ /* 0x000fe400078e0017 */
[----:B------:R-:W-:Y:S01]  /*4fd0*/  HMMA.16816.F32 R20, R4, R58, R36 ;  /* 0x0000003a0414723c */ /* 0x000fe20000001824 */
[----:B-1----:R-:W-:-:S04]  /*4fe0*/  FFMA.FTZ R3, R29, c[0x0][0x2d0], -R0 ;  /* 0x0000b4001d037a23 */ /* 0x002fc80000010800 */
[----:B------:R1:W2:Y:S02]  /*4ff0*/  MUFU.EX2 R32, R3 ;  /* 0x0000000300207308 */ /* 0x0002a40000000800 */
[----:B------:R-:W-:Y:S01]  /*5000*/  F2FP.PACK_AB R4, R230, R233 ;  /* 0x000000e9e604723e */ /* 0x000fe200000000ff */
[----:B-1----:R-:W-:Y:S01]  /*5010*/  FFMA.FTZ R3, R31, c[0x0][0x2d0], -R0 ;  /* 0x0000b4001f037a23 */ /* 0x002fe20000010800 */
[----:B--2---:R-:W-:Y:S11]  /*5020*/  F2FP.PACK_AB R11, R32, R109 ;  /* 0x0000006d200b723e */ /* 0x004ff600000000ff */
[----:B------:R-:W-:Y:S04]  /*5030*/  @!UPT UIADD3 URZ, URZ, URZ, URZ ;  /* 0x0000003f3f3ff290 */ /* 0x000fe8000fffe03f */
[----:B------:R-:W-:Y:S01]  /*5040*/  IMAD.MOV.U32 R239, RZ, RZ, R21 ;  /* 0x000000ffffef7224 */ /* 0x000fe200078e0015 */
[----:B------:R-:W-:Y:S01]  /*5050*/  MOV R240, R20 ;  /* 0x0000001400f07202 */ /* 0x000fe20000000f00 */
[----:B------:R1:W-:Y:S01]  /*5060*/  MUFU.EX2 R252, R3 ;  /* 0x0000000300fc7308 */ /* 0x0003e20000000800 */
[----:B------:R-:W-:Y:S02]  /*5070*/  IMAD.MOV.U32 R238, RZ, RZ, R22 ;  /* 0x000000ffffee7224 */ /* 0x000fe400078e0016 */
[----:B------:R-:W-:Y:S01]  /*5080*/  IMAD.MOV.U32 R237, RZ, RZ, R23 ;  /* 0x000000ffffed7224 */ /* 0x000fe200078e0017 */
[C---:B------:R-:W-:Y:S07]  /*5090*/  HMMA.16816.F32 R28, R8.reuse, R88, RZ ;  /* 0x00000058081c723c */ /* 0x040fee00000018ff */
[----:B------:R-:W-:Y:S01]  /*50a0*/  IMAD.MOV.U32 R89, RZ, RZ, R35 ;  /* 0x000000ffff597224 */ /* 0x000fe200078e0023 */
[----:B------:R-:W-:Y:S01]  /*50b0*/  HMMA.16816.F32 R20, R8, R92, RZ ;  /* 0x0000005c0814723c */ /* 0x000fe200000018ff */
[----:B------:R-:W-:-:S02]  /*50c0*/  IMAD.MOV.U32 R88, RZ, RZ, R144 ;  /* 0x000000ffff587224 */ /* 0x000fc400078e0090 */
[----:B-1----:R-:W-:-:S04]  /*50d0*/  FFMA.FTZ R3, R33, c[0x0][0x2d0], -R0 ;  /* 0x0000b40021037a23 */ /* 0x002fc80000010800 */
[----:B------:R-:W-:Y:S01]  /*50e0*/  IMAD.MOV.U32 R92, RZ, RZ, R139 ;  /* 0x000000ffff5c7224 */ /* 0x000fe200078e008b */
[----:B------:R1:W2:Y:S01]  /*50f0*/  MUFU.EX2 R247, R3 ;  /* 0x0000000300f77308 */ /* 0x0002a20000000800 */
[----:B------:R-:W-:Y:S01]  /*5100*/  HMMA.16816.F32 R24, R8, R96, RZ ;  /* 0x000000600818723c */ /* 0x000fe200000018ff */
[----:B------:R-:W-:-:S06]  /*5110*/  MOV R93, R205 ;  /* 0x000000cd005d7202 */ /* 0x000fcc0000000f00 */
[----:B------:R-:W-:Y:S01]  /*5120*/  IMAD.MOV.U32 R96, RZ, RZ, R17 ;  /* 0x000000ffff607224 */ /* 0x000fe200078e0011 */
[----:B------:R-:W-:Y:S01]  /*5130*/  HMMA.16816.F32 R36, R8, R98, RZ ;  /* 0x000000620824723c */ /* 0x000fe200000018ff */
[----:B------:R-:W-:Y:S02]  /*5140*/  IMAD.MOV.U32 R97, RZ, RZ, R16 ;  /* 0x000000ffff617224 */ /* 0x000fe400078e0010 */
[----:B-1----:R-:W-:Y:S01]  /*5150*/  FFMA.FTZ R3, R34, c[0x0][0x2d0], -R0 ;  /* 0x0000b40022037a23 */ /* 0x002fe20000010800 */
[----:B--2---:R-:W-:-:S03]  /*5160*/  F2FP.PACK_AB R5, R247, R252 ;  /* 0x000000fcf705723e */ /* 0x004fc600000000ff */
[----:B------:R-:W-:Y:S01]  /*5170*/  IMAD.MOV.U32 R98, RZ, RZ, R211 ;  /* 0x000000ffff627224 */ /* 0x000fe200078e00d3 */
[----:B------:R-:W-:Y:S01]  /*5180*/  MOV R99, R210 ;  /* 0x000000d200637202 */ /* 0x000fe20000000f00 */
[----:B------:R1:W-:Y:S02]  /*5190*/  MUFU.EX2 R246, R3 ;  /* 0x0000000300f67308 */ /* 0x0003e40000000800 */
[----:B-1----:R-:W-:Y:S01]  /*51a0*/  FFMA.FTZ R3, R68, c[0x0][0x2d0], -R0 ;  /* 0x0000b40044037a23 */ /* 0x002fe20000010800 */
[----:B------:R-:W-:Y:S02]  /*51b0*/  MOV R68, R18 ;  /* 0x0000001200447202 */ /* 0x000fe40000000f00 */
[----:B------:R-:W-:Y:S03]  /*51c0*/  HMMA.16816.F32 R16, R8, R100, RZ ;  /* 0x000000640810723c */ /* 0x000fe600000018ff */
[----:B------:R-:W1:Y:S01]  /*51d0*/  MUFU.EX2 R244, R3 ;  /* 0x0000000300f47308 */ /* 0x000e620000000800 */
[----:B------:R-:W-:-:S03]  /*51e0*/  F2FP.PACK_AB R6, R85, R68 ;  /* 0x000000445506723e */ /* 0x000fc600000000ff */
[----:B------:R-:W-:Y:S01]  /*51f0*/  MOV R100, R32 ;  /* 0x0000002000647202 */ /* 0x000fe20000000f00 */
[----:B------:R-:W-:Y:S01]  /*5200*/  IMAD.MOV.U32 R101, RZ, RZ, R128 ;  /* 0x000000ffff657224 */ /* 0x000fe200078e0080 */
[----:B------:R-:W-:Y:S07]  /*5210*/  HMMA.16816.F32 R32, R8, R90, RZ ;  /* 0x0000005a0820723c */ /* 0x000fee00000018ff */
[----:B------:R-:W-:Y:S01]  /*5220*/  IMAD.MOV.U32 R90, RZ, RZ, R146 ;  /* 0x000000ffff5a7224 */ /* 0x000fe200078e0092 */
[----:B-1----:R-:W-:Y:S01]  /*5230*/  F2FP.PACK_AB R7, R244, R246 ;  /* 0x000000f6f407723e */ /* 0x002fe200000000ff */
[----:B------:R-:W-:-:S02]  /*5240*/  IMAD.MOV.U32 R91, RZ, RZ, R145 ;  /* 0x000000ffff5b7224 */ /* 0x000fc400078e0091 */
[----:B------:R-:W-:Y:S02]  /*5250*/  FFMA.FTZ R3, R161, c[0x0][0x2d0], -R2 ;  /* 0x0000b400a1037a23 */ /* 0x000fe40000010802 */
[----:B------:R-:W-:Y:S02]  /*5260*/  IMAD.MOV.U32 R161, RZ, RZ, R186 ;  /* 0x000000ffffa17224 */ /* 0x000fe400078e00ba */
[----:B------:R-:W-:Y:S08]  /*5270*/  HMMA.16816.F32 R148, R4, R52, R20 ;  /* 0x000000340494723c */ /* 0x000ff00000001814 */
[----:B------:R-:W-:Y:S07]  /*5280*/  HMMA.16816.F32 R20, R8, R116, RZ ;  /* 0x000000740814723c */ /* 0x000fee00000018ff */
[----:B------:R-:W-:Y:S01]  /*5290*/  IMAD.MOV.U32 R116, RZ, RZ, R130 ;  /* 0x000000ffff747224 */ /* 0x000fe200078e0082 */
[----:B------:R-:W-:Y:S01]  /*52a0*/  HMMA.16816.F32 R188, R4, R44, R28 ;  /* 0x0000002c04bc723c */ /* 0x000fe2000000181c */
[----:B------:R-:W-:-:S02]  /*52b0*/  IMAD.MOV.U32 R117, RZ, RZ, R111 ;  /* 0x000000ffff757224 */ /* 0x000fc400078e006f */
[----:B------:R-:W-:-:S04]  /*52c0*/  IMAD.MOV.U32 R111, RZ, RZ, R204 ;  /* 0x000000ffff6f7224 */ /* 0x000fc800078e00cc */
[----:B------:R-:W-:Y:S01]  /*52d0*/  IMAD.MOV.U32 R44, RZ, RZ, R138 ;  /* 0x000000ffff2c7224 */ /* 0x000fe200078e008a */
[----:B------:R-:W-:Y:S01]  /*52e0*/  HMMA.16816.F32 R28, R8, R104, RZ ;  /* 0x00000068081c723c */ /* 0x000fe200000018ff */
[----:B------:R-:W-:-:S06]  /*52f0*/  IMAD.MOV.U32 R45, RZ, RZ, R137 ;  /* 0x000000ffff2d7224 */ /* 0x000fcc00078e0089 */
[----:B------:R-:W-:Y:S01]  /*5300*/  IMAD.MOV.U32 R105, RZ, RZ, R129 ;  /* 0x000000ffff697224 */ /* 0x000fe200078e0081 */
[----:B------:R-:W-:Y:S01]  /*5310*/  HMMA.16816.F32 R124, R4, R48, R16 ;  /* 0x00000030047c723c */ /* 0x000fe20000001810 */
[----:B------:R-:W-:-:S07]  /*5320*/  MOV R104, R147 ;  /* 0x0000009300687202 */ /* 0x000fce0000000f00 */
[----:B------:R-:W-:Y:S07]  /*5330*/  HMMA.16816.F32 R16, R8, R120, RZ ;  /* 0x000000780810723c */ /* 0x000fee00000018ff */
[----:B------:R-:W-:Y:S01]  /*5340*/  IMAD.MOV.U32 R121, RZ, RZ, R131 ;  /* 0x000000ffff797224 */ /* 0x000fe200078e0083 */
[----:B------:R-:W-:Y:S01]  /*5350*/  HMMA.16816.F32 R132, R4, R60, R24 ;  /* 0x0000003c0484723c */ /* 0x000fe20000001818 */
[----:B------:R-:W-:-:S07]  /*5360*/  IMAD.MOV.U32 R120, RZ, RZ, R206 ;  /* 0x000000ffff787224 */ /* 0x000fce00078e00ce */
[----:B------:R-:W-:Y:S08]  /*5370*/  HMMA.16816.F32 R128, R4, R56, R20 ;  /* 0x000000380480723c */ /* 0x000ff00000001814 */
[C---:B------:R-:W-:Y:S07]  /*5380*/  HMMA.16816.F32 R24, R8.reuse, R112, RZ ;  /* 0x000000700818723c */ /* 0x040fee00000018ff */
[----:B------:R-:W-:Y:S01]  /*5390*/  IMAD.MOV.U32 R112, RZ, RZ, R110 ;  /* 0x000000ffff707224 */ /* 0x000fe200078e006e */
[----:B------:R-:W-:Y:S01]  /*53a0*/  HMMA.16816.F32 R20, R8, R114, RZ ;  /* 0x000000720814723c */ /* 0x000fe200000018ff */
[----:B------:R-:W-:Y:S01]  /*53b0*/  MOV R113, R136 ;  /* 0x0000008800717202 */ /* 0x000fe20000000f00 */
[----:B------:R-:W-:-:S06]  /*53c0*/  IMAD.MOV.U32 R110, RZ, RZ, R249 ;  /* 0x000000ffff6e7224 */ /* 0x000fcc00078e00f9 */
[C---:B------:R-:W-:Y:S08]  /*53d0*/  HMMA.16816.F32 R80, R4.reuse, R76, R28 ;  /* 0x0000004c0450723c */ /* 0x040ff0000000181c */
[----:B------:R-:W-:Y:S07]  /*53e0*/  HMMA.16816.F32 R40, R4, R46, R32 ;  /* 0x0000002e0428723c */ /* 0x000fee0000001820 */
[----:B------:R-:W-:Y:S01]  /*53f0*/  IMAD.MOV.U32 R47, RZ, RZ, R207 ;  /* 0x000000ffff2f7224 */ /* 0x000fe200078e00cf */
[----:B------:R-:W-:Y:S01]  /*5400*/  HMMA.16816.F32 R28, R8, R102, RZ ;  /* 0x00000066081c723c */ /* 0x000fe200000018ff */
[----:B------:R-:W-:-:S02]  /*5410*/  IMAD.MOV.U32 R46, RZ, RZ, R208 ;  /* 0x000000ffff2e7224 */ /* 0x000fc400078e00d0 */
[----:B------:R1:W-:Y:S04]  /*5420*/  MUFU.EX2 R208, R3 ;  /* 0x0000000300d07308 */ /* 0x0003e80000000800 */
[----:B------:R-:W-:Y:S01]  /*5430*/  IMAD.MOV.U32 R103, RZ, RZ, R99 ;  /* 0x000000ffff677224 */ /* 0x000fe200078e0063 */
[----:B------:R-:W-:Y:S01]  /*5440*/  HMMA.16816.F32 R32, R8, R94, RZ ;  /* 0x0000005e0820723c */ /* 0x000fe200000018ff */
[----:B------:R-:W-:-:S06]  /*5450*/  MOV R102, R98 ;  /* 0x0000006200667202 */ /* 0x000fcc0000000f00 */
[----:B------:R-:W-:Y:S01]  /*5460*/  IMAD.MOV.U32 R95, RZ, RZ, R116 ;  /* 0x000000ffff5f7224 */ /* 0x000fe200078e0074 */
[C---:B------:R-:W-:Y:S01]  /*5470*/  HMMA.16816.F32 R60, R4.reuse, R62, R36 ;  /* 0x0000003e043c723c */ /* 0x040fe20000001824 */
[----:B------:R-:W-:Y:S02]  /*5480*/  IMAD.MOV.U32 R94, RZ, RZ, R121 ;  /* 0x000000ffff5e7224 */ /* 0x000fe400078e0079 */
[----:B------:R-:W-:Y:S01]  /*5490*/  IMAD.MOV.U32 R116, RZ, RZ, R117 ;  /* 0x000000ffff747224 */ /* 0x000fe200078e0075 */
[----:B------:R-:W-:Y:S01]  /*54a0*/  MOV R117, R112 ;  /* 0x0000007000757202 */ /* 0x000fe20000000f00 */
[----:B------:R-:W-:Y:S02]  /*54b0*/  IMAD.MOV.U32 R112, RZ, RZ, R96 ;  /* 0x000000ffff707224 */ /* 0x000fe400078e0060 */
[----:B------:R-:W-:Y:S01]  /*54c0*/  IMAD.MOV.U32 R121, RZ, RZ, R97 ;  /* 0x000000ffff797224 */ /* 0x000fe200078e0061 */
[----:B------:R-:W-:Y:S01]  /*54d0*/  HMMA.16816.F32 R144, R4, R72, R24 ;  /* 0x000000480490723c */ /* 0x000fe20000001818 */
[----:B-1----:R-:W-:-:S06]  /*54e0*/  FFMA.FTZ R3, R164, c[0x0][0x2d0], -R2 ;  /* 0x0000b400a4037a23 */ /* 0x002fcc0000010802 */
[----:B------:R-:W-:Y:S01]  /*54f0*/  IMAD.MOV.U32 R73, RZ, RZ, R248 ;  /* 0x000000ffff497224 */ /* 0x000fe200078e00f8 */
[----:B------:R-:W-:Y:S01]  /*5500*/  HMMA.16816.F32 R36, R4, R74, R20 ;  /* 0x0000004a0424723c */ /* 0x000fe20000001814 */
[----:B------:R-:W-:Y:S01]  /*5510*/  IMAD.MOV.U32 R72, RZ, RZ, R209 ;  /* 0x000000ffff487224 */ /* 0x000fe200078e00d1 */
[----:B------:R-:W-:Y:S01]  /*5520*/  LDSM.16.MT88.4 R20, [R225+0x1100] ;  /* 0x00110000e114783b */ /* 0x000fe20000004200 */
[----:B------:R1:W2:Y:S04]  /*5530*/  MUFU.EX2 R209, R3 ;  /* 0x0000000300d17308 */ /* 0x0002a80000000800 */
[----:B------:R-:W-:Y:S01]  /*5540*/  MOV R75, R103 ;  /* 0x00000067004b7202 */ /* 0x000fe20000000f00 */
[----:B------:R-:W-:Y:S01]  /*5550*/  HMMA.16816.F32 R24, R8, R106, RZ ;  /* 0x0000006a0818723c */ /* 0x000fe200000018ff */
[----:B------:R-:W-:Y:S01]  /*5560*/  IMAD.MOV.U32 R74, RZ, RZ, R102 ;  /* 0x000000ffff4a7224 */ /* 0x000fe200078e0066 */
[----:B------:R-:W-:Y:S01]  /*5570*/  MOV R103, R47 ;  /* 0x0000002f00677202 */ /* 0x000fe20000000f00 */
[----:B------:R-:W-:-:S02]  /*5580*/  IMAD.MOV.U32 R102, RZ, RZ, R46 ;  /* 0x000000ffff667224 */ /* 0x000fc400078e002e */
[----:B------:R-:W-:Y:S02]  /*5590*/  IMAD.MOV.U32 R46, RZ, RZ, R112 ;  /* 0x000000ffff2e7224 */ /* 0x000fe400078e0070 */
[----:B------:R-:W-:Y:S01]  /*55a0*/  IMAD.MOV.U32 R106, RZ, RZ, R94 ;  /* 0x000000ffff6a7224 */ /* 0x000fe200078e005e */
[----:B------:R-:W-:Y:S01]  /*55b0*/  HMMA.16816.F32 R248, R4, R64, R16 ;  /* 0x0000004004f8723c */ /* 0x000fe20000001810 */
[----:B------:R-:W-:Y:S02]  /*55c0*/  IMAD.MOV.U32 R94, RZ, RZ, R120 ;  /* 0x000000ffff5e7224 */ /* 0x000fe400078e0078 */
[----:B------:R-:W-:Y:S01]  /*55d0*/  IMAD.MOV.U32 R107, RZ, RZ, R95 ;  /* 0x000000ffff6b7224 */ /* 0x000fe200078e005f */
[----:B------:R-:W-:Y:S01]  /*55e0*/  MOV R95, R117 ;  /* 0x00000075005f7202 */ /* 0x000fe20000000f00 */
[----:B------:R-:W-:Y:S01]  /*55f0*/  IMAD.MOV.U32 R120, RZ, RZ, R121 ;  /* 0x000000ffff787224 */ /* 0x000fe200078e0079 */
[----:B------:R-:W-:Y:S01]  /*5600*/  MOV R117, R93 ;  /* 0x0000005d00757202 */ /* 0x000fe20000000f00 */
[----:B------:R-:W-:Y:S01]  /*5610*/  IMAD.MOV.U32 R121, RZ, RZ, R116 ;  /* 0x000000ffff797224 */ /* 0x000fe200078e0074 */
[----:B------:R-:W-:Y:S01]  /*5620*/  HMMA.16816.F32 R16, R8, R118, RZ ;  /* 0x000000760810723c */ /* 0x000fe200000018ff */
[----:B------:R-:W-:Y:S01]  /*5630*/  IMAD.MOV.U32 R47, RZ, RZ, R113 ;  /* 0x000000ffff2f7224 */ /* 0x000fe200078e0071 */
[----:B------:R-:W-:Y:S01]  /*5640*/  MOV R113, R235 ;  /* 0x000000eb00717202 */ /* 0x000fe20000000f00 */
[----:B------:R-:W-:-:S02]  /*5650*/  IMAD.MOV.U32 R112, RZ, RZ, R182 ;  /* 0x000000ffff707224 */ /* 0x000fc400078e00b6 */
[----:B------:R-:W-:Y:S01]  /*5660*/  IMAD.MOV.U32 R116, RZ, RZ, R92 ;  /* 0x000000ffff747224 */ /* 0x000fe200078e005c */
[----:B------:R3:W5:Y:S01]  /*5670*/  LDL.LU R182, [R1+0xc0] ;  /* 0x0000c00001b67983 */ /* 0x0007620000300800 */
[----:B------:R-:W-:Y:S01]  /*5680*/  IMAD.MOV.U32 R92, RZ, RZ, R183 ;  /* 0x000000ffff5c7224 */ /* 0x000fe200078e00b7 */
[----:B------:R-:W-:Y:S01]  /*5690*/  HMMA.16816.F32 R8, R8, R122, RZ ;  /* 0x0000007a0808723c */ /* 0x000fe200000018ff */
[----:B------:R-:W-:Y:S01]  /*56a0*/  IMAD.MOV.U32 R119, RZ, RZ, R103 ;  /* 0x000000ffff777224 */ /* 0x000fe200078e0067 */
[----:B------:R3:W5:Y:S01]  /*56b0*/  LDL.LU R183, [R1+0xbc] ;  /* 0x0000bc0001b77983 */ /* 0x0007620000300800 */
[----:B------:R-:W-:Y:S02]  /*56c0*/  IMAD.MOV.U32 R93, RZ, RZ, R234 ;  /* 0x000000ffff5d7224 */ /* 0x000fe400078e00ea */
[----:B------:R-:W-:Y:S01]  /*56d0*/  IMAD.MOV.U32 R114, RZ, RZ, R102 ;  /* 0x000000ffff727224 */ /* 0x000fe200078e0066 */
[----:B------:R-:W4:Y:S01]  /*56e0*/  LDL.LU R234, [R1+0xb8] ;  /* 0x0000b80001ea7983 */ /* 0x000f220000300800 */
[----:B------:R-:W-:Y:S01]  /*56f0*/  IMAD.MOV.U32 R103, RZ, RZ, R46 ;  /* 0x000000ffff677224 */ /* 0x000fe200078e002e */
[----:B------:R-:W-:Y:S01]  /*5700*/  MOV R102, R95 ;  /* 0x0000005f00667202 */ /* 0x000fe20000000f00 */
[----:B------:R-:W-:Y:S01]  /*5710*/  IMAD.MOV.U32 R46, RZ, RZ, R47 ;  /* 0x000000ffff2e7224 */ /* 0x000fe200078e002f */
[----:B------:R-:W3:Y:S01]  /*5720*/  LDL.LU R235, [R1+0xb4] ;  /* 0x0000b40001eb7983 */ /* 0x000ee20000300800 */
[----:B------:R-:W-:Y:S01]  /*5730*/  IMAD.MOV.U32 R47, RZ, RZ, R116 ;  /* 0x000000ffff2f7224 */ /* 0x000fe200078e0074 */
[----:B------:R-:W-:Y:S01]  /*5740*/  HMMA.16816.F32 R52, R4, R54, R32 ;  /* 0x000000360434723c */ /* 0x000fe20000001820 */
[----:B------:R-:W-:-:S02]  /*5750*/  IMAD.MOV.U32 R95, RZ, RZ, R112 ;  /* 0x000000ffff5f7224 */ /* 0x000fc400078e0070 */
[----:B------:R-:W-:Y:S01]  /*5760*/  IMAD.MOV.U32 R116, RZ, RZ, R113 ;  /* 0x000000ffff747224 */ /* 0x000fe200078e0071 */
[----:B------:R-:W3:Y:S01]  /*5770*/  LDL.LU R112, [R1+0x24] ;  /* 0x0000240001707983 */ /* 0x000ee20000300800 */
[----:B-1----:R-:W-:Y:S02]  /*5780*/  FFMA.FTZ R3, R163, c[0x0][0x2d0], -R2 ;  /* 0x0000b400a3037a23 */ /* 0x002fe40000010802 */
[----:B------:R-:W-:Y:S01]  /*5790*/  IMAD.MOV.U32 R115, RZ, RZ, R94 ;  /* 0x000000ffff737224 */ /* 0x000fe200078e005e */
[----:B------:R-:W3:Y:S01]  /*57a0*/  LDL.LU R113, [R1+0x20] ;  /* 0x0000200001717983 */ /* 0x000ee20000300800 */
[----:B------:R-:W-:Y:S01]  /*57b0*/  MOV R94, R117 ;  /* 0x00000075005e7202 */ /* 0x000fe20000000f00 */
[----:B------:R-:W-:Y:S01]  /*57c0*/  IMAD.MOV.U32 R117, RZ, RZ, R15 ;  /* 0x000000ffff757224 */ /* 0x000fe200078e000f */
[----:B------:R1:W-:Y:S01]  /*57d0*/  MUFU.EX2 R210, R3 ;  /* 0x0000000300d27308 */ /* 0x0003e20000000800 */
[----:B------:R-:W3:Y:S01]  /*57e0*/  LDL.LU R15, [R1+0x28] ;  /* 0x00002800010f7983 */ /* 0x000ee20000300800 */
[----:B------:R-:W-:Y:S01]  /*57f0*/  HMMA.16816.F32 R32, R4, R66, R8 ;  /* 0x000000420420723c */ /* 0x000fe20000001808 */
[----:B------:R-:W-:-:S06]  /*5800*/  IMAD.MOV.U32 R163, RZ, RZ, R180 ;  /* 0x000000ffffa37224 */ /* 0x000fcc00078e00b4 */
[----:B--2---:R-:W-:Y:S01]  /*5810*/  F2FP.PACK_AB R8, R209, R208 ;  /* 0x000000d0d108723e */ /* 0x004fe200000000ff */
[----:B------:R-:W-:Y:S01]  /*5820*/  HMMA.16816.F32 R56, R4, R58, R16 ;  /* 0x0000003a0438723c */ /* 0x000fe20000001810 */
[----:B------:R-:W2:Y:S01]  /*5830*/  LDSM.16.MT88.4 R16, [R226+0x1100] ;  /* 0x00110000e210783b */ /* 0x000ea20000004200 */
[----:B-1----:R-:W-:Y:S02]  /*5840*/  FFMA.FTZ R3, R162, c[0x0][0x2d0], -R2 ;  /* 0x0000b400a2037a23 */ /* 0x002fe40000010802 */
[----:B------:R-:W-:-:S04]  /*5850*/  IMAD.MOV.U32 R162, RZ, RZ, R181 ;  /* 0x000000ffffa27224 */ /* 0x000fc800078e00b5 */
[C---:B------:R-:W-:Y:S01]  /*5860*/  HMMA.16816.F32 R48, R4.reuse, R50, R28 ;  /* 0x000000320430723c */ /* 0x040fe2000000181c */
[----:B------:R1:W1:Y:S01]  /*5870*/  MUFU.EX2 R211, R3 ;  /* 0x0000000300d37308 */ /* 0x0002620000000800 */
[----:B------:R-:W2:Y:S06]  /*5880*/  LDSM.16.MT88.4 R28, [R228+0x1100] ;  /* 0x00110000e41c783b */ /* 0x000eac0000004200 */
[----:B------:R-:W-:Y:S01]  /*5890*/  HMMA.16816.F32 R76, R4, R78, R24 ;  /* 0x0000004e044c723c */ /* 0x000fe20000001818 */
[----:B------:R-:W-:Y:S01]  /*58a0*/  LDSM.16.MT88.4 R24, [R225+0x3100] ;  /* 0x00310000e118783b */ /* 0x000fe20000004200 */
[----:B-1----:R-:W-:Y:S01]  /*58b0*/  FFMA.FTZ R3, R160, c[0x0][0x2d0], -R0 ;  /* 0x0000b400a0037a23 */ /* 0x002fe20000010800 */
[----:B------:R-:W-:Y:S01]  /*58c0*/  F2FP.PACK_AB R10, R211, R210 ;  /* 0x000000d2d30a723e */ /* 0x000fe200000000ff */
[----:B------:R-:W-:-:S02]  /*58d0*/  IMAD.MOV.U32 R160, RZ, RZ, R187 ;  /* 0x000000ffffa07224 */ /* 0x000fc400078e00bb */
[----:B------:R1:W-:Y:S02]  /*58e0*/  MUFU.EX2 R187, R3 ;  /* 0x0000000300bb7308 */ /* 0x0003e40000000800 */
[----:B-1----:R-:W-:-:S06]  /*58f0*/  FFMA.FTZ R3, R71, c[0x0][0x2d0], -R0 ;  /* 0x0000b40047037a23 */ /* 0x002fcc0000010800 */
[----:B------:R1:W1:Y:S02]  /*5900*/  MUFU.EX2 R204, R3 ;  /* 0x0000000300cc7308 */ /* 0x0002640000000800 */
[----:B-1----:R-:W-:Y:S01]  /*5910*/  FFMA.FTZ R3, R70, c[0x0][0x2d0], -R0 ;  /* 0x0000b40046037a23 */ /* 0x002fe20000010800 */
[----:B------:R-:W-:-:S05]  /*5920*/  F2FP.PACK_AB R9, R204, R187 ;  /* 0x000000bbcc09723e */ /* 0x000fca00000000ff */
[----:B------:R1:W-:Y:S02]  /*5930*/  MUFU.EX2 R206, R3 ;  /* 0x0000000300ce7308 */ /* 0x0003e40000000800 */
[----:B-1----:R-:W-:-:S06]  /*5940*/  FFMA.FTZ R3, R69, c[0x0][0x2d0], -R0 ;  /* 0x0000b40045037a23 */ /* 0x002fcc0000010800 */
[----:B------:R1:W1:Y:S02]  /*5950*/  MUFU.EX2 R207, R3 ;  /* 0x0000000300cf7308 */ /* 0x0002640000000800 */
[----:B-1----:R-:W-:Y:S01]  /*5960*/  FFMA.FTZ R3, R175, c[0x0][0x2d0], -R13 ;  /* 0x0000b400af037a23 */ /* 0x002fe2000001080d */
[----:B------:R-:W-:-:S05]  /*5970*/  F2FP.PACK_AB R11, R207, R206 ;  /* 0x000000cecf0b723e */ /* 0x000fca00000000ff */
[----:B------:R1:W-:Y:S02]  /*5980*/  MUFU.EX2 R66, R3 ;  /* 0x0000000300427308 */ /* 0x0003e40000000800 */
[C---:B--2---:R-:W-:Y:S08]  /*5990*/  HMMA.16816.F32 R132, R8.reuse, R16, R132 ;  /* 0x000000100884723c */ /* 0x044ff00000001884 */
[----:B------:R-:W-:Y:S01]  /*59a0*/  HMMA.16816.F32 R60, R8, R18, R60 ;  /* 0x00000012083c723c */ /* 0x000fe2000000183c */
[----:B-1----:R-:W-:-:S04]  /*59b0*/  FFMA.FTZ R3, R174, c[0x0][0x2d0], -R13 ;  /* 0x0000b400ae037a23 */ /* 0x002fc8000001080d */
[----:B------:R1:W2:Y:S03]  /*59c0*/  MUFU.EX2 R180, R3 ;  /* 0x0000000300b47308 */ /* 0x0002a60000000800 */
[C---:B------:R-:W-:Y:S08]  /*59d0*/  HMMA.16816.F32 R188, R8.reuse, R20, R188 ;  /* 0x0000001408bc723c */ /* 0x040ff000000018bc */
[----:B------:R-:W-:Y:S01]  /*59e0*/  HMMA.16816.F32 R40, R8, R22, R40 ;  /* 0x000000160828723c */ /* 0x000fe20000001828 */
[----:B-1----:R-:W-:Y:S01]  /*59f0*/  FFMA.FTZ R3, R173, c[0x0][0x2d0], -R13 ;  /* 0x0000b400ad037a23 */ /* 0x002fe2000001080d */
[----:B--2---:R-:W-:-:S06]  /*5a00*/  F2FP.PACK_AB R4, R180, R66 ;  /* 0x00000042b404723e */ /* 0x004fcc00000000ff */
[C---:B------:R-:W-:Y:S01]  /*5a10*/  HMMA.16816.F32 R148, R8.reuse, R28, R148 ;  /* 0x0000001c0894723c */ /* 0x040fe20000001894 */
[----:B------:R1:W-:Y:S07]  /*5a20*/  MUFU.EX2 R186, R3 ;  /* 0x0000000300ba7308 */ /* 0x0003ee0000000800 */
        /* <DEDUP_REMOVED lines=19> */
[C---:B------:R-:W-:Y:S08]  /*5b60*/  HMMA.16816.F32 R152, R4.reuse, R28, R152 ;  /* 0x0000001c0498723c */ /* 0x040ff00000001898 */
[----:B------:R-:W-:Y:S01]  /*5b70*/  HMMA.16816.F32 R156, R4, R30, R156 ;  /* 0x0000001e049c723c */ /* 0x000fe2000000189c */
[----:B------:R-:W2:Y:S07]  /*5b80*/  LDSM.16.MT88.4 R28, [R227+0x3100] ;  /* 0x00310000e31c783b */ /* 0x000eae0000004200 */
[-C--:B-1----:R-:W-:Y:S08]  /*5b90*/  HMMA.16816.F32 R164, R8, R16.reuse, R124 ;  /* 0x0000001008a4723c */ /* 0x082ff0000000187c */
[C---:B------:R-:W-:Y:S08]  /*5ba0*/  HMMA.16816.F32 R168, R4.reuse, R16, R160 ;  /* 0x0000001004a8723c */ /* 0x040ff000000018a0 */
[-C--:B------:R-:W-:Y:S08]  /*5bb0*/  HMMA.16816.F32 R172, R4, R18.reuse, R216 ;  /* 0x0000001204ac723c */ /* 0x080ff000000018d8 */
[C---:B------:R-:W-:Y:S08]  /*5bc0*/  HMMA.16816.F32 R20, R8.reuse, R18, R48 ;  /* 0x000000120814723c */ /* 0x040ff00000001830 */
[----:B------:R-:W-:Y:S11]  /*5bd0*/  HMMA.16816.F32 R16, R8, R24, R80 ;  /* 0x000000180810723c */ /* 0x000ff60000001850 */
[----:B------:R-:W-:Y:S05]  /*5be0*/  @!UPT UIADD3 URZ, URZ, URZ, URZ ;  /* 0x0000003f3f3ff290 */ /* 0x000fea000fffe03f */
[----:B------:R-:W-:Y:S01]  /*5bf0*/  IMAD.MOV.U32 R99, RZ, RZ, R20 ;  /* 0x000000ffff637224 */ /* 0x000fe200078e0014 */
[----:B------:R-:W-:Y:S01]  /*5c00*/  MOV R98, R21 ;  /* 0x0000001500627202 */ /* 0x000fe20000000f00 */
[----:B------:R-:W-:Y:S02]  /*5c10*/  IMAD.MOV.U32 R97, RZ, RZ, R22 ;  /* 0x000000ffff617224 */ /* 0x000fe400078e0016 */
[----:B------:R-:W-:Y:S02]  /*5c20*/  IMAD.MOV.U32 R96, RZ, RZ, R23 ;  /* 0x000000ffff607224 */ /* 0x000fe400078e0017 */
[----:B------:R-:W1:Y:S02]  /*5c30*/  LDSM.16.MT88.4 R20, [R226+0x3100] ;  /* 0x00310000e214783b */ /* 0x000e640000004200 */
[----:B------:R-:W-:Y:S01]  /*5c40*/  IMAD.MOV.U32 R83, RZ, RZ, R16 ;  /* 0x000000ffff537224 */ /* 0x000fe200078e0010 */
[----:B------:R-:W-:Y:S01]  /*5c50*/  MOV R82, R17 ;  /* 0x0000001100527202 */ /* 0x000fe20000000f00 */
[----:B------:R-:W-:-:S02]  /*5c60*/  IMAD.MOV.U32 R81, RZ, RZ, R18 ;  /* 0x000000ffff517224 */ /* 0x000fc400078e0012 */
[----:B------:R-:W-:Y:S02]  /*5c70*/  IMAD.MOV.U32 R80, RZ, RZ, R19 ;  /* 0x000000ffff507224 */ /* 0x000fe400078e0013 */
[----:B------:R-:W3:Y:S01]  /*5c80*/  LDSM.16.MT88.4 R16, [R228+0x3100] ;  /* 0x00310000e410783b */ /* 0x000ee20000004200 */
        /* <DEDUP_REMOVED lines=8> */
[----:B------:R-:W-:-:S02]  /*5d10*/  IMAD.MOV.U32 R122, RZ, RZ, R102 ;  /* 0x000000ffff7a7224 */ /* 0x000fc400078e0066 */
[----:B------:R-:W-:Y:S02]  /*5d20*/  IMAD.MOV.U32 R123, RZ, RZ, R103 ;  /* 0x000000ffff7b7224 */ /* 0x000fe400078e0067 */
[----:B------:R-:W-:Y:S02]  /*5d30*/  IMAD.MOV.U32 R94, RZ, RZ, R116 ;  /* 0x000000ffff5e7224 */ /* 0x000fe400078e0074 */
[----:B------:R-:W-:Y:S02]  /*5d40*/  IMAD.MOV.U32 R95, RZ, RZ, R117 ;  /* 0x000000ffff5f7224 */ /* 0x000fe400078e0075 */
[----:B------:R-:W-:Y:S01]  /*5d50*/  IMAD.MOV.U32 R71, RZ, RZ, R224 ;  /* 0x000000ffff477224 */ /* 0x000fe200078e00e0 */
[----:B------:R-:W-:Y:S01]  /*5d60*/  MOV R3, R115 ;  /* 0x0000007300037202 */ /* 0x000fe20000000f00 */
[----:B------:R-:W-:Y:S01]  /*5d70*/  IMAD.MOV.U32 R69, RZ, RZ, R230 ;  /* 0x000000ffff457224 */ /* 0x000fe200078e00e6 */
[----:B------:R-:W-:Y:S01]  /*5d80*/  HMMA.16816.F32 R72, R4, R24, R72 ;  /* 0x000000180448723c */ /* 0x000fe20000001848 */
[----:B------:R-:W-:-:S07]  /*5d90*/  IMAD.MOV.U32 R219, RZ, RZ, R161 ;  /* 0x000000ffffdb7224 */ /* 0x000fce00078e00a1 */
[C---:B--2---:R-:W-:Y:S08]  /*5da0*/  HMMA.16816.F32 R120, R4.reuse, R28, R120 ;  /* 0x0000001c0478723c */ /* 0x044ff00000001878 */
[C---:B-1----:R-:W-:Y:S08]  /*5db0*/  HMMA.16816.F32 R88, R4.reuse, R20, R88 ;  /* 0x000000140458723c */ /* 0x042ff00000001858 */
[C---:B---3--:R-:W-:Y:S07]  /*5dc0*/  HMMA.16816.F32 R48, R4.reuse, R18, R124 ;  /* 0x000000120430723c */ /* 0x048fee000000187c */
[----:B------:R-:W-:Y:S01]  /*5dd0*/  IMAD.MOV.U32 R127, RZ, RZ, R69 ;  /* 0x000000ffff7f7224 */ /* 0x000fe200078e0045 */
[----:B------:R-:W-:Y:S01]  /*5de0*/  MOV R125, R71 ;  /* 0x00000047007d7202 */ /* 0x000fe20000000f00 */
[----:B------:R-:W-:Y:S01]  /*5df0*/  IMAD.MOV.U32 R126, RZ, RZ, R70 ;  /* 0x000000ffff7e7224 */ /* 0x000fe200078e0046 */
[----:B------:R-:W-:Y:S01]  /*5e00*/  HMMA.16816.F32 R104, R4, R16, R104 ;  /* 0x000000100468723c */ /* 0x000fe20000001868 */
[----:B------:R-:W-:-:S07]  /*5e10*/  IMAD.MOV.U32 R124, RZ, RZ, R68 ;  /* 0x000000ffff7c7224 */ /* 0x000fce00078e0044 */
[C---:B------:R-:W-:Y:S08]  /*5e20*/  HMMA.16816.F32 R44, R4.reuse, R26, R44 ;  /* 0x0000001a042c723c */ /* 0x040ff0000000182c */
[C---:B------:R-:W-:Y:S08]  /*5e30*/  HMMA.16816.F32 R92, R4.reuse, R22, R92 ;  /* 0x00000016045c723c */ /* 0x040ff0000000185c */
[----:B------:R-:W-:Y:S07]  /*5e40*/  HMMA.16816.F32 R68, R4, R30, R220 ;  /* 0x0000001e0444723c */ /* 0x000fee00000018dc */
[----:B------:R-:W-:-:S02]  /*5e50*/  IMAD.MOV.U32 R6, RZ, RZ, R3 ;  /* 0x000000ffff067224 */ /* 0x000fc400078e0003 */
[----:B------:R-:W-:Y:S02]  /*5e60*/  FFMA.FTZ R3, R215, c[0x0][0x2d0], -R2 ;  /* 0x0000b400d7037a23 */ /* 0x000fe40000010802 */
[----:B------:R-:W-:Y:S02]  /*5e70*/  IMAD.MOV.U32 R7, RZ, RZ, R219 ;  /* 0x000000ffff077224 */ /* 0x000fe400078e00db */
[----:B------:R-:W-:Y:S01]  /*5e80*/  HMMA.16816.F32 R216, R8, R20, R144 ;  /* 0x0000001408d8723c */ /* 0x000fe20000001890 */
[----:B------:R1:W-:Y:S01]  /*5e90*/  MUFU.EX2 R21, R3 ;  /* 0x0000000300157308 */ /* 0x0003e20000000800 */
[----:B------:R-:W-:Y:S01]  /*5ea0*/  IMAD.MOV.U32 R102, RZ, RZ, R112 ;  /* 0x000000ffff667224 */ /* 0x000fe200078e0070 */
[----:B------:R-:W-:Y:S01]  /*5eb0*/  MOV R103, R113 ;  /* 0x0000007100677202 */ /* 0x000fe20000000f00 */
[----:B------:R-:W-:-:S04]  /*5ec0*/  IMAD.MOV.U32 R112, RZ, RZ, R242 ;  /* 0x000000ffff707224 */ /* 0x000fc800078e00f2 */
[----:B------:R-:W-:Y:S01]  /*5ed0*/  HMMA.16816.F32 R36, R8, R22, R36 ;  /* 0x000000160824723c */ /* 0x000fe20000001824 */
[----:B------:R-:W-:Y:S02]  /*5ee0*/  IMAD.MOV.U32 R113, RZ, RZ, R241 ;  /* 0x000000ffff717224 */ /* 0x000fe400078e00f1 */
[----:B------:R-:W-:Y:S02]  /*5ef0*/  IMAD.MOV.U32 R116, RZ, RZ, R86 ;  /* 0x000000ffff747224 */ /* 0x000fe400078e0056 */
[----:B------:R-:W-:-:S03]  /*5f00*/  IMAD.MOV.U32 R117, RZ, RZ, R87 ;  /* 0x000000ffff757224 */ /* 0x000fc600078e0057 */
[----:B------:R-:W-:Y:S01]  /*5f10*/  HMMA.16816.F32 R56, R8, R18, R56 ;  /* 0x000000120838723c */ /* 0x000fe20000001838 */
[----:B-1----:R-:W-:Y:S01]  /*5f20*/  FFMA.FTZ R3, R214, c[0x0][0x2d0], -R2 ;  /* 0x0000b400d6037a23 */ /* 0x002fe20000010802 */
[----:B------:R-:W-:Y:S01]  /*5f30*/  MOV R5, R118 ;  /* 0x0000007600057202 */ /* 0x000fe20000000f00 */
[----:B------:R-:W-:-:S05]  /*5f40*/  IMAD.MOV.U32 R4, RZ, RZ, R119 ;  /* 0x000000ffff047224 */ /* 0x000fca00078e0077 */
[C---:B------:R-:W-:Y:S01]  /*5f50*/  HMMA.16816.F32 R32, R8.reuse, R30, R32 ;  /* 0x0000001e0820723c */ /* 0x040fe20000001820 */
[----:B------:R1:W2:Y:S01]  /*5f60*/  MUFU.EX2 R23, R3 ;  /* 0x0000000300177308 */ /* 0x0002a20000000800 */
[----:B------:R-:W-:Y:S02]  /*5f70*/  IMAD.MOV.U32 R25, RZ, RZ, R112 ;  /* 0x000000ffff197224 */ /* 0x000fe400078e0070 */
[----:B------:R-:W-:Y:S02]  /*5f80*/  IMAD.MOV.U32 R160, RZ, RZ, R232 ;  /* 0x000000ffffa07224 */ /* 0x000fe400078e00e8 */
[----:B------:R-:W-:Y:S01]  /*5f90*/  IMAD.MOV.U32 R176, RZ, RZ, R231 ;  /* 0x000000ffffb07224 */ /* 0x000fe200078e00e7 */
[----:B------:R-:W-:Y:S01]  /*5fa0*/  MOV R162, R233 ;  /* 0x000000e900a27202 */ /* 0x000fe20000000f00 */
[----:B------:R-:W-:Y:S01]  /*5fb0*/  HMMA.16816.F32 R220, R8, R26, R76 ;  /* 0x0000001a08dc723c */ /* 0x000fe2000000184c */
[----:B------:R-:W-:Y:S01]  /*5fc0*/  IMAD.MOV.U32 R112, RZ, RZ, R113 ;  /* 0x000000ffff707224 */ /* 0x000fe200078e0071 */
[----:B------:R-:W-:Y:S01]  /*5fd0*/  LDSM.16.MT88.4 R144, [R226+0x1900] ;  /* 0x00190000e290783b */ /* 0x000fe20000004200 */
[----:B-1----:R-:W-:-:S02]  /*5fe0*/  FFMA.FTZ R3, R203, c[0x0][0x2d0], -R2 ;  /* 0x0000b400cb037a23 */ /* 0x002fc40000010802 */
[----:B------:R-:W-:Y:S01]  /*5ff0*/  FFMA.FTZ R2, R202, c[0x0][0x2d0], -R2 ;  /* 0x0000b400ca027a23 */ /* 0x000fe20000010802 */
[----:B------:R-:W-:-:S03]  /*6000*/  MOV R113, R100 ;  /* 0x0000006400717202 */ /* 0x000fc60000000f00 */
[----:B------:R1:W-:Y:S01]  /*6010*/  MUFU.EX2 R22, R2 ;  /* 0x0000000200167308 */ /* 0x0003e20000000800 */
[----:B------:R-:W-:Y:S02]  /*6020*/  IMAD.MOV.U32 R79, RZ, RZ, R102 ;  /* 0x000000ffff4f7224 */ /* 0x000fe400078e0066 */
[----:B------:R-:W-:Y:S02]  /*6030*/  IMAD.MOV.U32 R27, RZ, RZ, R103 ;  /* 0x000000ffff1b7224 */ /* 0x000fe400078e0067 */
[----:B------:R-:W-:Y:S02]  /*6040*/  IMAD.MOV.U32 R78, RZ, RZ, R101 ;  /* 0x000000ffff4e7224 */ /* 0x000fe400078e0065 */
[----:B------:R-:W-:Y:S01]  /*6050*/  HMMA.16816.F32 R100, R8, R16, R128 ;  /* 0x000000100864723c */ /* 0x000fe20000001880 */
[----:B-1----:R-:W-:-:S04]  /*6060*/  FFMA.FTZ R2, R201, c[0x0][0x2d0], -R0 ;  /* 0x0000b400c9027a23 */ /* 0x002fc80000010800 */
[----:B------:R1:W-:Y:S01]  /*6070*/  MUFU.EX2 R17, R2 ;  /* 0x0000000200117308 */ /* 0x0003e20000000800 */
[----:B------:R-:W-:Y:S01]  /*6080*/  MOV R76, R116 ;  /* 0x00000074004c7202 */ /* 0x000fe20000000f00 */
[----:B------:R-:W-:Y:S02]  /*6090*/  IMAD.MOV.U32 R77, RZ, RZ, R117 ;  /* 0x000000ffff4d7224 */ /* 0x000fe400078e0075 */
[--C-:B-1----:R-:W-:Y:S02]  /*60a0*/  FFMA.FTZ R2, R200, c[0x0][0x2d0], -R0.reuse ;  /* 0x0000b400c8027a23 */ /* 0x102fe40000010800 */
[----:B------:R-:W1:Y:S02]  /*60b0*/  LDSM.16.MT88.4 R200, [R225+0x1900] ;  /* 0x00190000e1c8783b */ /* 0x000e640000004200 */
[----:B------:R3:W1:Y:S02]  /*60c0*/  MUFU.EX2 R18, R2 ;  /* 0x0000000200127308 */ /* 0x0006640000000800 */
[----:B---3--:R-:W-:-:S02]  /*60d0*/  FFMA.FTZ R2, R179, c[0x0][0x2d0], -R0 ;  /* 0x0000b400b3027a23 */ /* 0x008fc40000010800 */
[----:B------:R-:W-:-:S04]  /*60e0*/  FFMA.FTZ R0, R178, c[0x0][0x2d0], -R0 ;  /* 0x0000b400b2007a23 */ /* 0x000fc80000010800 */
[----:B------:R3:W-:Y:S02]  /*60f0*/  MUFU.EX2 R19, R0 ;  /* 0x0000000000137308 */ /* 0x0007e40000000800 */
[----:B---3--:R-:W-:Y:S02]  /*6100*/  FFMA.FTZ R0, R76, c[0x0][0x2d0], -R13 ;  /* 0x0000b4004c007a23 */ /* 0x008fe4000001080d */
[----:B------:R-:W-:Y:S02]  /*6110*/  IMAD.MOV.U32 R76, RZ, RZ, R77 ;  /* 0x000000ffff4c7224 */ /* 0x000fe400078e004d */
[----:B------:R-:W-:Y:S01]  /*6120*/  IMAD.MOV.U32 R77, RZ, RZ, R112 ;  /* 0x000000ffff4d7224 */ /* 0x000fe200078e0070 */
[----:B------:R-:W-:Y:S01]  /*6130*/  MOV R112, R113 ;  /* 0x0000007100707202 */ /* 0x000fe20000000f00 */
[----:B------:R-:W-:Y:S02]  /*6140*/  IMAD.MOV.U32 R113, RZ, RZ, R14 ;  /* 0x000000ffff717224 */ /* 0x000fe400078e000e */
[----:B------:R3:W-:Y:S02]  /*6150*/  MUFU.EX2 R14, R0 ;  /* 0x00000000000e7308 */ /* 0x0007e40000000800 */
[----:B---3--:R-:W-:-:S02]  /*6160*/  FFMA.FTZ R0, R78, c[0x0][0x2d0], -R13 ;  /* 0x0000b4004e007a23 */ /* 0x008fc4000001080d */
[----:B------:R-:W-:-:S04]  /*6170*/  IMAD.MOV.U32 R78, RZ, RZ, R15 ;  /* 0x000000ffff4e7224 */ /* 0x000fc800078e000f */
[----:B------:R3:W-:Y:S01]  /*6180*/  MUFU.EX2 R15, R0 ;  /* 0x00000000000f7308 */ /* 0x0007e20000000800 */
[----:B------:R-:W-:Y:S01]  /*6190*/  HMMA.16816.F32 R116, R8, R28, R248 ;  /* 0x0000001c0874723c */ /* 0x000fe200000018f8 */
[----:B---3--:R-:W-:-:S06]  /*61a0*/  FFMA.FTZ R0, R27, c[0x0][0x2d0], -R13 ;  /* 0x0000b4001b007a23 */ /* 0x008fcc000001080d */
[----:B------:R3:W-:Y:S01]  /*61b0*/  MUFU.EX2 R16, R0 ;  /* 0x0000000000107308 */ /* 0x0007e20000000800 */
[----:B------:R-:W-:Y:S02]  /*61c0*/  IMAD.MOV.U32 R163, RZ, RZ, R235 ;  /* 0x000000ffffa37224 */ /* 0x000fe400078e00eb */
[----:B---3--:R-:W-:-:S05]  /*61d0*/  FFMA.FTZ R0, R76, c[0x0][0x2d0], -R13 ;  /* 0x0000b4004c007a23 */ /* 0x008fca000001080d */
[----:B------:R3:W-:Y:S01]  /*61e0*/  MUFU.EX2 R13, R0 ;  /* 0x00000000000d7308 */ /* 0x0007e20000000800 */
[----:B----4-:R-:W-:Y:S02]  /*61f0*/  IMAD.MOV.U32 R161, RZ, RZ, R234 ;  /* 0x000000ffffa17224 */ /* 0x010fe400078e00ea */
[----:B---3--:R-:W-:Y:S01]  /*6200*/  FFMA.FTZ R0, R78, c[0x0][0x2d0], -R12 ;  /* 0x0000b4004e007a23 */ /* 0x008fe2000001080c */
[----:B------:R-:W-:-:S04]  /*6210*/  MOV R78, R5 ;  /* 0x00000005004e7202 */ /* 0x000fc80000000f00 */
[----:B------:R3:W-:Y:S01]  /*6220*/  MUFU.EX2 R9, R0 ;  /* 0x0000000000097308 */ /* 0x0007e20000000800 */
[----:B------:R-:W-:Y:S01]  /*6230*/  IMAD.MOV.U32 R5, RZ, RZ, R7 ;  /* 0x000000ffff057224 */ /* 0x000fe200078e0007 */
[----:B------:R-:W-:-:S03]  /*6240*/  MOV R7, R125 ;  /* 0x0000007d00077202 */ /* 0x000fc60000000f00 */
[----:B------:R-:W-:Y:S02]  /*6250*/  IMAD.MOV.U32 R251, RZ, RZ, R5 ;  /* 0x000000fffffb7224 */ /* 0x000fe400078e0005 */
[----:B------:R-:W-:Y:S01]  /*6260*/  IMAD.MOV.U32 R249, RZ, RZ, R7 ;  /* 0x000000fffff97224 */ /* 0x000fe200078e0007 */
[----:B------:R4:W-:Y:S01]  /*6270*/  MUFU.EX2 R20, R2 ;  /* 0x0000000200147308 */ /* 0x0009e20000000800 */
[----:B---3--:R-:W-:Y:S02]  /*6280*/  FFMA.FTZ R0, R79, c[0x0][0x2d0], -R12 ;  /* 0x0000b4004f007a23 */ /* 0x008fe4000001080c */
[----:B------:R-:W-:Y:S02]  /*6290*/  IMAD.MOV.U32 R79, RZ, RZ, R4 ;  /* 0x000000ffff4f7224 */ /* 0x000fe400078e0004 */
[----:B------:R-:W-:Y:S02]  /*62a0*/  IMAD.MOV.U32 R4, RZ, RZ, R6 ;  /* 0x000000ffff047224 */ /* 0x000fe400078e0006 */
[----:B------:R-:W-:Y:S01]  /*62b0*/  IMAD.MOV.U32 R6, RZ, RZ, R124 ;  /* 0x000000ffff067224 */ /* 0x000fe200078e007c */
[----:B------:R3:W-:Y:S01]  /*62c0*/  MUFU.EX2 R10, R0 ;  /* 0x00000000000a7308 */ /* 0x0007e20000000800 */
[----:B------:R-:W-:-:S02]  /*62d0*/  IMAD.MOV.U32 R214, RZ, RZ, R4 ;  /* 0x000000ffffd67224 */ /* 0x000fc400078e0004 */
[--C-:B----4-:R-:W-:Y:S01]  /*62e0*/  FFMA.FTZ R2, R163, c[0x0][0x2d0], -R12.reuse ;  /* 0x0000b400a3027a23 */ /* 0x110fe2000001080c */
[----:B------:R-:W-:Y:S02]  /*62f0*/  MOV R250, R6 ;  /* 0x0000000600fa7202 */ /* 0x000fe40000000f00 */
[----:B------:R-:W4:Y:S02]  /*6300*/  LDSM.16.MT88.4 R4, [R227+0x3900] ;  /* 0x00390000e304783b */ /* 0x000f240000004200 */
[----:B------:R-:W1:Y:S01]  /*6310*/  MUFU.EX2 R24, R3 ;  /* 0x0000000300187308 */ /* 0x000e620000000800 */
[----:B---3--:R-:W-:-:S07]  /*6320*/  FFMA.FTZ R0, R161, c[0x0][0x2d0], -R12 ;  /* 0x0000b400a1007a23 */ /* 0x008fce000001080c */
[----:B------:R-:W-:Y:S08]  /*6330*/  MUFU.EX2 R11, R2 ;  /* 0x00000002000b7308 */ /* 0x000ff00000000800 */
[----:B------:R-:W3:Y:S01]  /*6340*/  MUFU.EX2 R12, R0 ;  /* 0x00000000000c7308 */ /* 0x000ee20000000800 */
[----:B------:R-:W-:Y:S02]  /*6350*/  IMAD.MOV.U32 R124, RZ, RZ, R126 ;  /* 0x000000ffff7c7224 */ /* 0x000fe400078e007e */
[----:B------:R-:W-:Y:S01]  /*6360*/  IMAD.MOV.U32 R125, RZ, RZ, R127 ;  /* 0x000000ffff7d7224 */ /* 0x000fe200078e007f */
[----:B------:R-:W-:Y:S01]  /*6370*/  MOV R127, R160 ;  /* 0x000000a0007f7202 */ /* 0x000fe20000000f00 */
[----:B------:R-:W-:Y:S01]  /*6380*/  IMAD.MOV.U32 R126, RZ, RZ, R176 ;  /* 0x000000ffff7e7224 */ /* 0x000fe200078e00b0 */
[----:B--2---:R-:W-:Y:S01]  /*6390*/  F2FP.PACK_AB R128, R23, R21 ;  /* 0x000000151780723e */ /* 0x004fe200000000ff */
[----:B------:R-:W-:Y:S01]  /*63a0*/  IMAD.MOV.U32 R248, RZ, RZ, R124 ;  /* 0x000000fffff87224 */ /* 0x000fe200078e007c */
[----:B-1----:R-:W-:Y:S01]  /*63b0*/  F2FP.PACK_AB R129, R18, R17 ;  /* 0x000000111281723e */ /* 0x002fe200000000ff */
[----:B------:R-:W-:Y:S01]  /*63c0*/  IMAD.MOV.U32 R29, RZ, RZ, R125 ;  /* 0x000000ffff1d7224 */ /* 0x000fe200078e007d */
[----:B------:R-:W-:Y:S01]  /*63d0*/  MOV R28, R126 ;  /* 0x0000007e001c7202 */ /* 0x000fe20000000f00 */
[----:B------:R-:W-:Y:S01]  /*63e0*/  IMAD.MOV.U32 R31, RZ, RZ, R127 ;  /* 0x000000ffff1f7224 */ /* 0x000fe200078e007f */
[----:B------:R-:W-:-:S02]  /*63f0*/  F2FP.PACK_AB R130, R22, R24 ;  /* 0x000000181682723e */ /* 0x000fc400000000ff */
[----:B------:R-:W-:Y:S02]  /*6400*/  F2FP.PACK_AB R131, R19, R20 ;  /* 0x000000141383723e */ /* 0x000fe400000000ff */
[----:B------:R-:W-:Y:S02]  /*6410*/  F2FP.PACK_AB R124, R15, R14 ;  /* 0x0000000e0f7c723e */ /* 0x000fe400000000ff */
[----:B------:R-:W-:Y:S02]  /*6420*/  F2FP.PACK_AB R125, R10, R9 ;  /* 0x000000090a7d723e */ /* 0x000fe400000000ff */
[----:B------:R-:W-:Y:S02]  /*6430*/  F2FP.PACK_AB R126, R13, R16 ;  /* 0x000000100d7e723e */ /* 0x000fe400000000ff */
[----:B---3--:R-:W-:Y:S01]  /*6440*/  F2FP.PACK_AB R127, R12, R11 ;  /* 0x0000000b0c7f723e */ /* 0x008fe200000000ff */
[----:B------:R-:W-:Y:S01]  /*6450*/  IMAD.MOV.U32 R176, RZ, RZ, R162 ;  /* 0x000000ffffb07224 */ /* 0x000fe200078e00a2 */
[----:B------:R-:W-:Y:S01]  /*6460*/  MOV R86, R243 ;  /* 0x000000f300567202 */ /* 0x000fe20000000f00 */
[----:B------:R-:W1:Y:S01]  /*6470*/  LDSM.16.MT88.4 R160, [R228+0x1900] ;  /* 0x00190000e4a0783b */ /* 0x000e620000004200 */
[----:B------:R-:W-:Y:S01]  /*6480*/  FADD.FTZ R3, R212, R177 ;  /* 0x000000b1d4037221 */ /* 0x000fe20000010000 */
[----:B------:R-:W-:Y:S01]  /*6490*/  HMMA.16816.F32 R188, R128, R200, R188 ;  /* 0x000000c880bc723c */ /* 0x000fe200000018bc */
[----:B------:R-:W-:-:S02]  /*64a0*/  FADD.FTZ R0, R79, R78 ;  /* 0x0000004e4f007221 */ /* 0x000fc40000010000 */
[----:B------:R-:W-:-:S05]  /*64b0*/  FADD.FTZ R8, R213, R3 ;  /* 0x00000003d5087221 */ /* 0x000fca0000010000 */
[----:B------:R-:W-:Y:S01]  /*64c0*/  HMMA.16816.F32 R192, R124, R200, R192 ;  /* 0x000000c87cc0723c */ /* 0x000fe200000018c0 */
[----:B------:R-:W-:Y:S02]  /*64d0*/  IMAD.MOV.U32 R115, RZ, RZ, R236 ;  /* 0x000000ffff737224 */ /* 0x000fe400078e00ec */
[----:B------:R-:W-:-:S05]  /*64e0*/  FADD.FTZ R2, R108, R84 ;  /* 0x000000546c027221 */ /* 0x000fca0000010000 */
[----:B------:R-:W-:Y:S01]  /*64f0*/  HMMA.16816.F32 R196, R124, R202, R196 ;  /* 0x000000ca7cc4723c */ /* 0x000fe200000018c4 */
[----:B------:R-:W-:Y:S02]  /*6500*/  IMAD.MOV.U32 R3, RZ, RZ, R109 ;  /* 0x000000ffff037224 */ /* 0x000fe400078e006d */
[----:B------:R-:W-:-:S05]  /*6510*/  FADD.FTZ R25, R25, R77 ;  /* 0x0000004d19197221 */ /* 0x000fca0000010000 */
[----:B------:R-:W-:Y:S01]  /*6520*/  HMMA.16816.F32 R200, R128, R202, R40 ;  /* 0x000000ca80c8723c */ /* 0x000fe20000001828 */
[----:B------:R-:W-:-:S06]  /*6530*/  IMAD.MOV.U32 R212, RZ, RZ, R114 ;  /* 0x000000ffffd47224 */ /* 0x000fcc00078e0072 */
[----:B------:R-:W-:Y:S02]  /*6540*/  IMAD.MOV.U32 R41, RZ, RZ, R86 ;  /* 0x000000ffff297224 */ /* 0x000fe400078e0056 */
[----:B------:R-:W-:Y:S02]  /*6550*/  IMAD.MOV.U32 R42, RZ, RZ, R113 ;  /* 0x000000ffff2a7224 */ /* 0x000fe400078e0071 */
[----:B------:R-:W-:Y:S02]  /*6560*/  IMAD.MOV.U32 R40, RZ, RZ, R111 ;  /* 0x000000ffff287224 */ /* 0x000fe400078e006f */
[----:B------:R-:W-:Y:S02]  /*6570*/  FADD.FTZ R0, R41, R0 ;  /* 0x0000000029007221 */ /* 0x000fe40000010000 */
[----:B------:R-:W-:Y:S02]  /*6580*/  IMAD.MOV.U32 R30, RZ, RZ, R176 ;  /* 0x000000ffff1e7224 */ /* 0x000fe400078e00b0 */
[----:B------:R-:W-:Y:S01]  /*6590*/  FADD.FTZ R8, R42, R8 ;  /* 0x000000082a087221 */ /* 0x000fe20000010000 */
[----:B------:R-:W-:Y:S01]  /*65a0*/  MOV R213, R115 ;  /* 0x0000007300d57202 */ /* 0x000fe20000000f00 */
[----:B------:R-:W-:Y:S01]  /*65b0*/  IMAD.MOV.U32 R43, RZ, RZ, R112 ;  /* 0x000000ffff2b7224 */ /* 0x000fe200078e0070 */
[-C--:B----4-:R-:W-:Y:S01]  /*65c0*/  HMMA.16816.F32 R120, R124, R4.reuse, R120 ;  /* 0x000000047c78723c */ /* 0x090fe20000001878 */
[----:B------:R-:W-:Y:S01]  /*65d0*/  FADD.FTZ R3, R3, R2 ;  /* 0x0000000203037221 */ /* 0x000fe20000010000 */
[----:B------:R-:W-:Y:S01]  /*65e0*/  MOV R215, R85 ;  /* 0x0000005500d77202 */ /* 0x000fe20000000f00 */
[----:B------:R-:W-:Y:S01]  /*65f0*/  FADD.FTZ R2, R40, R25 ;  /* 0x0000001928027221 */ /* 0x000fe20000010000 */
[----:B------:R-:W-:Y:S01]  /*6600*/  UIMAD.WIDE.U32 UR6, UR17, UR4, URZ ;  /* 0x00000004110672a5 */ /* 0x000fe2000f8e003f */
[----:B------:R-:W-:Y:S01]  /*6610*/  FADD.FTZ R0, R212, R0 ;  /* 0x00000000d4007221 */ /* 0x000fe20000010000 */
[----:B------:R-:W2:Y:S01]  /*6620*/  LDSM.16.MT88.4 R176, [R227+0x1900] ;  /* 0x00190000e3b0783b */ /* 0x000ea20000004200 */
[----:B------:R-:W-:Y:S01]  /*6630*/  FADD.FTZ R8, R30, R8 ;  /* 0x000000081e087221 */ /* 0x000fe20000010000 */
[----:B------:R-:W-:Y:S01]  /*6640*/  HMMA.16816.F32 R116, R128, R4, R116 ;  /* 0x000000048074723c */ /* 0x000fe20000001874 */
[----:B------:R-:W-:Y:S01]  /*6650*/  FADD.FTZ R3, R43, R3 ;  /* 0x000000032b037221 */ /* 0x000fe20000010000 */
[----:B------:R-:W-:Y:S01]  /*6660*/  LDSM.16.MT88.4 R112, [R228+0x3900] ;  /* 0x00390000e470783b */ /* 0x000fe20000004200 */
[----:B------:R-:W-:-:S02]  /*6670*/  FADD.FTZ R2, R213, R2 ;  /* 0x00000002d5027221 */ /* 0x000fc40000010000 */
[----:B------:R-:W-:Y:S02]  /*6680*/  IMAD.MOV.U32 R87, RZ, RZ, R245 ;  /* 0x000000ffff577224 */ /* 0x000fe400078e00f5 */
[----:B------:R-:W-:Y:S01]  /*6690*/  FADD.FTZ R4, R28, R0 ;  /* 0x000000001c047221 */ /* 0x000fe20000010000 */
[-C--:B------:R-:W-:Y:S01]  /*66a0*/  HMMA.16816.F32 R132, R128, R144.reuse, R132 ;  /* 0x000000908084723c */ /* 0x080fe20000001884 */
[----:B------:R-:W-:Y:S02]  /*66b0*/  FADD.FTZ R0, R29, R8 ;  /* 0x000000081d007221 */ /* 0x000fe40000010000 */
[----:B------:R-:W-:Y:S01]  /*66c0*/  FADD.FTZ R5, R252, R3 ;  /* 0x00000003fc057221 */ /* 0x000fe20000010000 */
[----:B------:R-:W-:Y:S01]  /*66d0*/  @UP1 USHF.R.U32.HI UR17, URZ, UR5, UR7 ;  /* 0x000000053f111299 */ /* 0x000fe20008011607 */
[----:B------:R-:W-:Y:S01]  /*66e0*/  FADD.FTZ R3, R31, R2 ;  /* 0x000000021f037221 */ /* 0x000fe20000010000 */
[----:B------:R-:W-:Y:S01]  /*66f0*/  MOV R86, R87 ;  /* 0x0000005700567202 */ /* 0x000fe20000000f00 */
[----:B------:R-:W-:Y:S01]  /*6700*/  FADD.FTZ R0, R250, R0 ;  /* 0x00000000fa007221 */ /* 0x000fe20000010000 */
[----:B------:R-:W-:Y:S01]  /*6710*/  HMMA.16816.F32 R136, R124, R144, R136 ;  /* 0x000000907c88723c */ /* 0x000fe20000001888 */
[----:B------:R-:W-:Y:S01]  /*6720*/  FADD.FTZ R2, R247, R5 ;  /* 0x00000005f7027221 */ /* 0x000fe20000010000 */
[----:B------:R3:W5:Y:S01]  /*6730*/  LDL.LU R245, [R1+0xb0] ;  /* 0x0000b00001f57983 */ /* 0x0007620000300800 */
[----:B------:R-:W-:-:S02]  /*6740*/  FADD.FTZ R4, R249, R4 ;  /* 0x00000004f9047221 */ /* 0x000fc40000010000 */
[----:B------:R-:W-:-:S03]  /*6750*/  IMAD.MOV.U32 R87, RZ, RZ, R110 ;  /* 0x000000ffff577224 */ /* 0x000fc600078e006e */
[----:B------:R-:W-:Y:S01]  /*6760*/  HMMA.16816.F32 R140, R124, R146, R140 ;  /* 0x000000927c8c723c */ /* 0x000fe2000000188c */
[----:B------:R-:W-:Y:S01]  /*6770*/  FADD.FTZ R3, R248, R3 ;  /* 0x00000003f8037221 */ /* 0x000fe20000010000 */
[----:B------:R-:W-:Y:S01]  /*6780*/  UIADD3 UR17, UR17, UR8, -UR11 ;  /* 0x0000000811117290 */ /* 0x000fe2000fffe80b */
[----:B------:R-:W-:Y:S01]  /*6790*/  FADD.FTZ R0, R215, R0 ;  /* 0x00000000d7007221 */ /* 0x000fe20000010000 */
[----:B------:R3:W5:Y:S01]  /*67a0*/  LDL.LU R243, [R1+0xac] ;  /* 0x0000ac0001f37983 */ /* 0x0007620000300800 */
[----:B------:R-:W-:Y:S02]  /*67b0*/  FADD.FTZ R2, R246, R2 ;  /* 0x00000002f6027221 */ /* 0x000fe40000010000 */
[----:B------:R-:W-:Y:S02]  /*67c0*/  IMAD.MOV.U32 R27, RZ, RZ, R86 ;  /* 0x000000ffff1b7224 */ /* 0x000fe400078e0056 */
[----:B------:R-:W-:Y:S02]  /*67d0*/  FADD.FTZ R4, R214, R4 ;  /* 0x00000004d6047221 */ /* 0x000fe40000010000 */
[----:B------:R-:W-:Y:S01]  /*67e0*/  IMAD.MOV.U32 R26, RZ, RZ, R87 ;  /* 0x000000ffff1a7224 */ /* 0x000fe200078e0057 */
[----:B-1----:R-:W-:Y:S01]  /*67f0*/  HMMA.16816.F32 R148, R128, R160, R148 ;  /* 0x000000a08094723c */ /* 0x002fe20000001894 */
[----:B------:R-:W-:Y:S01]  /*6800*/  FADD.FTZ R3, R251, R3 ;  /* 0x00000003fb037221 */ /* 0x000fe20000010000 */
[----:B------:R3:W5:Y:S01]  /*6810*/  LDL.LU R242, [R1+0xa8] ;  /* 0x0000a80001f27983 */ /* 0x0007620000300800 */
[----:B------:R-:W-:-:S02]  /*6820*/  FADD.FTZ R0, R208, R0 ;  /* 0x00000000d0007221 */ /* 0x000fc40000010000 */
[----:B------:R-:W-:Y:S01]  /*6830*/  FADD.FTZ R2, R244, R2 ;  /* 0x00000002f4027221 */ /* 0x000fe20000010000 */
[----:B------:R3:W5:Y:S01]  /*6840*/  LDL.LU R241, [R1+0xa4] ;  /* 0x0000a40001f17983 */ /* 0x0007620000300800 */
[----:B------:R-:W-:Y:S02]  /*6850*/  FADD.FTZ R4, R27, R4 ;  /* 0x000000041b047221 */ /* 0x000fe40000010000 */
[----:B------:R-:W-:Y:S01]  /*6860*/  FADD.FTZ R3, R26, R3 ;  /* 0x000000031a037221 */ /* 0x000fe20000010000 */
[----:B------:R-:W-:Y:S01]  /*6870*/  HMMA.16816.F32 R152, R124, R160, R152 ;  /* 0x000000a07c98723c */ /* 0x000fe20000001898 */
[----:B------:R-:W-:-:S07]  /*6880*/  FADD.FTZ R0, R209, R0 ;  /* 0x00000000d1007221 */ /* 0x000fce0000010000 */
[----:B------:R-:W-:Y:S01]  /*6890*/  HMMA.16816.F32 R156, R124, R162, R156 ;  /* 0x000000a27c9c723c */ /* 0x000fe2000000189c */
[----:B------:R-:W-:-:S07]  /*68a0*/  FADD.FTZ R2, R187, R2 ;  /* 0x00000002bb027221 */ /* 0x000fce0000010000 */
[C---:B------:R-:W-:Y:S01]  /*68b0*/  HMMA.16816.F32 R144, R128.reuse, R146, R60 ;  /* 0x000000928090723c */ /* 0x040fe2000000183c */
[----:B------:R-:W-:Y:S01]  /*68c0*/  FADD.FTZ R4, R64, R4 ;  /* 0x0000000440047221 */ /* 0x000fe20000010000 */
[----:B------:R-:W-:Y:S01]  /*68d0*/  USHF.R.S32.HI UR4, URZ, 0x1f, UR17 ;  /* 0x0000001f3f047899 */ /* 0x000fe20008011411 */
[----:B------:R-:W-:Y:S01]  /*68e0*/  FADD.FTZ R3, R66, R3 ;  /* 0x0000000342037221 */ /* 0x000fe20000010000 */
[----:B------:R3:W5:Y:S01]  /*68f0*/  LDL.LU R240, [R1+0xa0] ;  /* 0x0000a00001f07983 */ /* 0x0007620000300800 */
[----:B------:R-:W-:Y:S02]  /*6900*/  FADD.FTZ R0, R210, R0 ;  /* 0x00000000d2007221 */ /* 0x000fe40000010000 */
[----:B------:R-:W-:Y:S01]  /*6910*/  FADD.FTZ R2, R204, R2 ;  /* 0x00000002cc027221 */ /* 0x000fe20000010000 */
[----:B------:R-:W-:Y:S01]  /*6920*/  HMMA.16816.F32 R160, R128, R162, R52 ;  /* 0x000000a280a0723c */ /* 0x000fe20000001834 */
[----:B------:R-:W-:Y:S01]  /*6930*/  FADD.FTZ R4, R65, R4 ;  /* 0x0000000441047221 */ /* 0x000fe20000010000 */
[----:B------:R-:W-:Y:S01]  /*6940*/  MOV R60, R83 ;  /* 0x00000053003c7202 */ /* 0x000fe20000000f00 */
[----:B------:R-:W-:Y:S01]  /*6950*/  FADD.FTZ R3, R180, R3 ;  /* 0x00000003b4037221 */ /* 0x000fe20000010000 */
[----:B------:R3:W5:Y:S01]  /*6960*/  LDL.LU R239, [R1+0x9c] ;  /* 0x00009c0001ef7983 */ /* 0x0007620000300800 */
[----:B------:R-:W-:-:S02]  /*6970*/  IMAD.MOV.U32 R61, RZ, RZ, R82 ;  /* 0x000000ffff3d7224 */ /* 0x000fc400078e0052 */
[----:B------:R-:W-:Y:S01]  /*6980*/  IMAD.MOV.U32 R62, RZ, RZ, R81 ;  /* 0x000000ffff3e7224 */ /* 0x000fe200078e0051 */
[----:B------:R-:W-:Y:S01]  /*6990*/  MOV R52, R99 ;  /* 0x0000006300347202 */ /* 0x000fe20000000f00 */
[----:B------:R-:W-:Y:S01]  /*69a0*/  IMAD.MOV.U32 R63, RZ, RZ, R80 ;  /* 0x000000ffff3f7224 */ /* 0x000fe200078e0050 */
[----:B------:R3:W5:Y:S01]  /*69b0*/  LDL.LU R238, [R1+0x98] ;  /* 0x0000980001ee7983 */ /* 0x0007620000300800 */
[----:B------:R-:W-:Y:S02]  /*69c0*/  IMAD.MOV.U32 R53, RZ, RZ, R98 ;  /* 0x000000ffff357224 */ /* 0x000fe400078e0062 */
[----:B------:R-:W-:Y:S01]  /*69d0*/  IMAD.MOV.U32 R54, RZ, RZ, R97 ;  /* 0x000000ffff367224 */ /* 0x000fe200078e0061 */
[----:B------:R-:W1:Y:S01]  /*69e0*/  LDSM.16.MT88.4 R80, [R225+0x3900] ;  /* 0x00390000e150783b */ /* 0x000e620000004200 */
[----:B------:R-:W-:Y:S02]  /*69f0*/  IMAD.MOV.U32 R55, RZ, RZ, R96 ;  /* 0x000000ffff377224 */ /* 0x000fe400078e0060 */
[----:B------:R-:W-:Y:S01]  /*6a00*/  FADD.FTZ R0, R211, R0 ;  /* 0x00000000d3007221 */ /* 0x000fe20000010000 */
[----:B------:R-:W4:Y:S01]  /*6a10*/  LDSM.16.MT88.4 R96, [R226+0x3900] ;  /* 0x00390000e260783b */ /* 0x000f220000004200 */
[----:B------:R-:W-:-:S02]  /*6a20*/  FADD.FTZ R2, R206, R2 ;  /* 0x00000002ce027221 */ /* 0x000fc40000010000 */
[----:B------:R-:W-:Y:S01]  /*6a30*/  FADD.FTZ R4, R67, R4 ;  /* 0x0000000443047221 */ /* 0x000fe20000010000 */
[----:B------:R3:W5:Y:S01]  /*6a40*/  LDL.LU R237, [R1+0x94] ;  /* 0x0000940001ed7983 */ /* 0x0007620000300800 */
[----:B------:R-:W-:Y:S02]  /*6a50*/  FADD.FTZ R3, R186, R3 ;  /* 0x00000003ba037221 */ /* 0x000fe40000010000 */
[----:B------:R-:W-:Y:S01]  /*6a60*/  FADD.FTZ R0, R21, R0 ;  /* 0x0000000015007221 */ /* 0x000fe20000010000 */
[----:B------:R-:W-:Y:S01]  /*6a70*/  ULEA.HI UR4, UR4, UR17, URZ, 0x6 ;  /* 0x0000001104047291 */ /* 0x000fe2000f8f303f */
        /* <DEDUP_REMOVED lines=13> */
[----:B------:R-:W-:Y:S01]  /*6b50*/  USHF.R.S32.HI UR24, URZ, 0x6, UR4 ;  /* 0x000000063f187899 */ /* 0x000fe20008011404 */
[----:B------:R-:W-:Y:S01]  /*6b60*/  FADD.FTZ R4, R10, R4 ;  /* 0x000000040a047221 */ /* 0x000fe20000010000 */
[----:B------:R3:W5:Y:S01]  /*6b70*/  LDL.LU R232, [R1+0x80] ;  /* 0x0000800001e87983 */ /* 0x0007620000300800 */
[----:B------:R-:W-:-:S02]  /*6b80*/  FADD.FTZ R3, R15, R3 ;  /* 0x000000030f037221 */ /* 0x000fc40000010000 */
[----:B------:R-:W-:Y:S01]  /*6b90*/  FADD.FTZ R0, R22, R0 ;  /* 0x0000000016007221 */ /* 0x000fe20000010000 */
[----:B------:R3:W5:Y:S01]  /*6ba0*/  LDL.LU R231, [R1+0x7c] ;  /* 0x00007c0001e77983 */ /* 0x0007620000300800 */
[----:B------:R-:W-:Y:S01]  /*6bb0*/  FADD.FTZ R2, R20, R2 ;  /* 0x0000000214027221 */ /* 0x000fe20000010000 */
[----:B------:R-:W-:Y:S01]  /*6bc0*/  UISETP.LT.AND UP0, UPT, URZ, UR24, UPT ;  /* 0x000000183f00728c */ /* 0x000fe2000bf01270 */
[----:B------:R-:W-:Y:S01]  /*6bd0*/  FADD.FTZ R4, R11, R4 ;  /* 0x000000040b047221 */ /* 0x000fe20000010000 */
[----:B------:R3:W5:Y:S01]  /*6be0*/  LDL.LU R230, [R1+0x78] ;  /* 0x0000780001e67983 */ /* 0x0007620000300800 */
[----:B------:R-:W-:-:S03]  /*6bf0*/  FADD.FTZ R3, R16, R3 ;  /* 0x0000000310037221 */ /* 0x000fc60000010000 */
[----:B------:R3:W5:Y:S01]  /*6c00*/  LDL.LU R229, [R1+0x74] ;  /* 0x0000740001e57983 */ /* 0x0007620000300800 */
[----:B------:R-:W-:-:S03]  /*6c10*/  FADD.FTZ R5, R19, R2 ;  /* 0x0000000213057221 */ /* 0x000fc60000010000 */
[----:B------:R3:W5:Y:S01]  /*6c20*/  LDL.LU R224, [R1+0x70] ;  /* 0x0000700001e07983 */ /* 0x0007620000300800 */
[----:B------:R-:W-:Y:S01]  /*6c30*/  USEL UR24, URZ, UR24, !UP0 ;  /* 0x000000183f187287 */ /* 0x000fe2000c000000 */
[----:B------:R-:W-:Y:S02]  /*6c40*/  FADD.FTZ R2, R13, R3 ;  /* 0x000000030d027221 */ /* 0x000fe40000010000 */
[----:B------:R1:W-:Y:S01]  /*6c50*/  STL [R1+0x4], R0 ;  /* 0x0000040001007387 */ /* 0x0003e20000100800 */
[----:B------:R-:W-:-:S03]  /*6c60*/  UISETP.GE.AND UP0, UPT, UR25, UR24, UPT ;  /* 0x000000181900728c */ /* 0x000fc6000bf06270 */
[----:B------:R3:W-:Y:S03]  /*6c70*/  STL [R1+0xc], R5 ;  /* 0x00000c0501007387 */ /* 0x0007e60000100800 */
[----:B------:R-:W-:Y:S01]  /*6c80*/  PLOP3.LUT P0, PT, PT, PT, UP0, 0x80, 0x0 ;  /* 0x000000000000781c */ /* 0x000fe20003f0f008 */
[----:B-1----:R-:W-:-:S05]  /*6c90*/  FADD.FTZ R0, R12, R4 ;  /* 0x000000040c007221 */ /* 0x002fca0000010000 */
[----:B------:R3:W-:Y:S04]  /*6ca0*/  STL [R1+0x2c], R0 ;  /* 0x00002c0001007387 */ /* 0x0007e80000100800 */
[----:B------:R3:W-:Y:S01]  /*6cb0*/  STL [R1+0x8], R2 ;  /* 0x0000080201007387 */ /* 0x0007e20000100800 */
[C---:B--2---:R-:W-:Y:S08]  /*6cc0*/  HMMA.16816.F32 R168, R124.reuse, R176, R168 ;  /* 0x000000b07ca8723c */ /* 0x044ff000000018a8 */
[C---:B------:R-:W-:Y:S08]  /*6cd0*/  HMMA.16816.F32 R172, R124.reuse, R178, R172 ;  /* 0x000000b27cac723c */ /* 0x040ff000000018ac */
[C---:B------:R-:W-:Y:S08]  /*6ce0*/  HMMA.16816.F32 R72, R124.reuse, R80, R72 ;  /* 0x000000507c48723c */ /* 0x040ff00000001848 */
[C---:B------:R-:W-:Y:S08]  /*6cf0*/  HMMA.16816.F32 R76, R124.reuse, R82, R44 ;  /* 0x000000527c4c723c */ /* 0x040ff0000000182c */
        /* <DEDUP_REMOVED lines=39> */
.L_x_3314:
[----:B--2---:R-:W2:Y:S01]  /*6f70*/  LDL.64 R182, [R1+0x68] ;  /* 0x0000680001b67983 */ /* 0x004ea20000100a00 */
        /* <DEDUP_REMOVED lines=31> */
[----:B------:R-:W-:Y:S01]  /*7170*/  STL [R1+0x70], R235 ;  /* 0x000070eb01007387 */ /* 0x000fe20000100800 */
[-C--:B------:R-:W-:Y:S03]  /*7180*/  HMMA.16816.F32 R20, R64, R32.reuse, RZ ;  /* 0x000000204014723c */ /* 0x080fe600000018ff */
[----:B------:R-:W-:Y:S04]  /*7190*/  STL [R1+0x74], R243 ;  /* 0x000074f301007387 */ /* 0x000fe80000100800 */
[----:B------:R-:W-:Y:S01]  /*71a0*/  STL [R1+0x78], R242 ;  /* 0x000078f201007387 */ /* 0x000fe20000100800 */
[C---:B------:R-:W-:Y:S03]  /*71b0*/  HMMA.16816.F32 R24, R60.reuse, R32, RZ ;  /* 0x000000203c18723c */ /* 0x040fe600000018ff */
[----:B------:R-:W-:Y:S04]  /*71c0*/  STL [R1+0x7c], R241 ;  /* 0x00007cf101007387 */ /* 0x000fe80000100800 */
[----:B------:R-:W4:Y:S01]  /*71d0*/  LDL R222, [R1+0x60] ;  /* 0x0000600001de7983 */ /* 0x000f220000100800 */
[-C--:B------:R-:W-:Y:S03]  /*71e0*/  HMMA.16816.F32 R28, R60, R34.reuse, RZ ;  /* 0x000000223c1c723c */ /* 0x080fe600000018ff */
[----:B-1----:R-:W4:Y:S05]  /*71f0*/  LDL R131, [R1+0x30] ;  /* 0x0000300001837983 */ /* 0x002f2a0000100800 */
        /* <DEDUP_REMOVED lines=41> */
[----:B------:R-:W-:Y:S01]  /*7490*/  @P0 IADD3 R2, P1, R182, UR10, RZ ;  /* 0x0000000ab6020c10 */ /* 0x000fe2000ff3e0ff */
[----:B------:R-:W2:Y:S01]  /*74a0*/  LDL.64 R220, [R1+0x58] ;  /* 0x0000580001dc7983 */ /* 0x000ea20000100a00 */
[----:B------:R-:W-:Y:S01]  /*74b0*/  @P0 LEA.HI.X R185, R3, c[0x0][0x1fc], R0, 0x1, P2 ;  /* 0x00007f0003b90a11 */ /* 0x000fe200010f0c00 */
[----:B------:R-:W-:Y:S01]  /*74c0*/  @UP1 UIMAD UR20, UR20, UR4, URZ ;  /* 0x00000004141412a4 */ /* 0x000fe2000f8e023f */
[----:B------:R-:W-:Y:S02]  /*74d0*/  @P0 IADD3.X R3, R183, UR14, RZ, P1, !PT ;  /* 0x0000000eb7030c10 */ /* 0x000fe40008ffe4ff */
[C---:B-1----:R-:W-:Y:S01]  /*74e0*/  @P0 IADD3 R182, P1, R2.reuse, UR10, RZ ;  /* 0x0000000a02b60c10 */ /* 0x042fe2000ff3e0ff */
[----:B------:R1:W-:Y:S01]  /*74f0*/  @P0 LDGSTS.E.BYPASS.LTC128B.128 [R245+0x2100], [R184.64], !P4 ;  /* 0x02100000b8f50fae */ /* 0x0003e2000e101d52 */
[----:B------:R-:W-:Y:S01]  /*7500*/  @P0 IADD3 R204, P6, R2, UR16, RZ ;  /* 0x0000001002cc0c10 */ /* 0x000fe2000ffde0ff */
[----:B------:R-:W-:Y:S01]  /*7510*/  @UP1 UIMAD UR20, UR25, UR5, UR20 ;  /* 0x00000005191412a4 */ /* 0x000fe2000f8e0214 */
[C---:B------:R-:W-:Y:S02]  /*7520*/  @P0 IADD3.X R183, R3.reuse, UR14, RZ, P1, !PT ;  /* 0x0000000e03b70c10 */ /* 0x040fe40008ffe4ff */
[----:B------:R-:W-:Y:S01]  /*7530*/  @P0 IADD3.X R205, R3, UR15, RZ, P6, !PT ;  /* 0x0000000f03cd0c10 */ /* 0x000fe2000b7fe4ff */
[----:B------:R-:W-:Y:S01]  /*7540*/  @UP1 UIADD3 UR20, UR23, UR20, URZ ;  /* 0x0000001417141290 */ /* 0x000fe2000fffe03f */
[----:B------:R-:W-:Y:S01]  /*7550*/  PLOP3.LUT P6, PT, PT, PT, UP1, 0x80, 0x0 ;  /* 0x000000000000781c */ /* 0x000fe20003fcf018 */
[----:B------:R3:W-:Y:S01]  /*7560*/  @P0 LDGSTS.E.BYPASS.LTC128B.128 [R245+0x900], [R2.64], !P5 ;  /* 0x0090000002f50fae */ /* 0x0007e2000e901d52 */
[----:B------:R-:W-:Y:S02]  /*7570*/  @UP1 USHF.L.U64.HI UR23, UR4, 0x5, UR5 ;  /* 0x0000000504171899 */ /* 0x000fe40008010205 */
[----:B------:R-:W-:Y:S05]  /*7580*/  @UP1 USHF.L.U64.HI UR20, UR22, 0x6, UR20 ;  /* 0x0000000616141899 */ /* 0x000fea0008010214 */
[----:B------:R3:W-:Y:S08]  /*7590*/  @P0 LDGSTS.E.BYPASS.LTC128B.128 [R245+0x2900], [R2.64+0x80], !P4 ;  /* 0x0290008002f50fae */ /* 0x0007f0000e101d52 */
[----:B------:R4:W-:Y:S01]  /*75a0*/  @P0 LDGSTS.E.BYPASS.LTC128B.128 [R245+0x1100], [R182.64], !P5 ;  /* 0x01100000b6f50fae */ /* 0x0009e2000e901d52 */
[C---:B-1----:R-:W-:Y:S04]  /*75b0*/  @P0 IADD3 R184, P2, R182.reuse, UR10, RZ ;  /* 0x0000000ab6b80c10 */ /* 0x042fe8000ff5e0ff */
[C---:B------:R-:W-:Y:S03]  /*75c0*/  @P0 IADD3.X R185, R183.reuse, UR14, RZ, P2, !PT ;  /* 0x0000000eb7b90c10 */ /* 0x040fe600097fe4ff */
[----:B------:R1:W-:Y:S08]  /*75d0*/  @P0 LDGSTS.E.BYPASS.LTC128B.128 [R245+0x3100], [R204.64], !P4 ;  /* 0x03100000ccf50fae */ /* 0x0003f0000e101d52 */
[----:B------:R1:W-:Y:S01]  /*75e0*/  @P0 LDGSTS.E.BYPASS.LTC128B.128 [R245+0x1900], [R184.64], !P5 ;  /* 0x01900000b8f50fae */ /* 0x0003e2000e901d52 */
[----:B---3--:R-:W-:Y:S04]  /*75f0*/  @P0 IADD3 R2, P1, R182, UR16, RZ ;  /* 0x00000010b6020c10 */ /* 0x008fe8000ff3e0ff */
[----:B------:R-:W-:Y:S03]  /*7600*/  @P0 IADD3.X R3, R183, UR15, RZ, P1, !PT ;  /* 0x0000000fb7030c10 */ /* 0x000fe60008ffe4ff */
[----:B------:R-:W-:Y:S04]  /*7610*/  STL [R1+0x80], R231 ;  /* 0x000080e701007387 */ /* 0x000fe80000100800 */
[----:B------:R3:W-:Y:S08]  /*7620*/  @P0 LDGSTS.E.BYPASS.LTC128B.128 [R245+0x3900], [R2.64], !P4 ;  /* 0x0390000002f50fae */ /* 0x0007f0000e101d52 */
[----:B------:R-:W-:Y:S08]  /*7630*/  LDSM.16.M88.4 R212, [R232+0x8100] ;  /* 0x00810000e8d4783b */ /* 0x000ff00000000200 */
[----:B------:R-:W3:Y:S08]  /*7640*/  LDSM.16.M88.4 R216, [R230+0x4100] ;  /* 0x00410000e6d8783b */ /* 0x000ef00000000200 */
[----:B-1----:R-:W1:Y:S08]  /*7650*/  LDSM.16.M88.4 R204, [R232+0xa100] ;  /* 0x00a10000e8cc783b */ /* 0x002e700000000200 */
[----:B------:R-:W4:Y:S08]  /*7660*/  LDSM.16.M88.4 R208, [R230+0x4900] ;  /* 0x00490000e6d0783b */ /* 0x000f300000000200 */
[----:B------:R-:W0:Y:S08]  /*7670*/  LDGDEPBAR ;  /* 0x00000000000079af */ /* 0x000e300000000000 */
[----:B------:R-:W-:Y:S04]  /*7680*/  STL [R1+0x84], R224 ;  /* 0x000084e001007387 */ /* 0x000fe80000100800 */
[----:B------:R-:W-:Y:S01]  /*7690*/  STL [R1+0x88], R240 ;  /* 0x000088f001007387 */ /* 0x000fe20000100800 */
[-C--:B---3--:R-:W-:Y:S03]  /*76a0*/  HMMA.16816.F32 R4, R212, R216.reuse, R4 ;  /* 0x000000d8d404723c */ /* 0x088fe60000001804 */
[----:B------:R-:W-:Y:S04]  /*76b0*/  STL [R1+0x8c], R233 ;  /* 0x00008ce901007387 */ /* 0x000fe80000100800 */
[----:B------:R-:W-:Y:S01]  /*76c0*/  STL [R1+0x90], R239 ;  /* 0x000090ef01007387 */ /* 0x000fe20000100800 */
[C---:B-1----:R-:W-:Y:S03]  /*76d0*/  HMMA.16816.F32 R8, R204.reuse, R216, R8 ;  /* 0x000000d8cc08723c */ /* 0x042fe60000001808 */
[----:B------:R1:W3:Y:S05]  /*76e0*/  LDL R0, [R1+0x44] ;  /* 0x0000440001007983 */ /* 0x0002ea0000100800 */
[-C--:B------:R-:W-:Y:S08]  /*76f0*/  HMMA.16816.F32 R12, R204, R218.reuse, R12 ;  /* 0x000000dacc0c723c */ /* 0x080ff0000000180c */
[C---:B------:R-:W-:Y:S01]  /*7700*/  HMMA.16816.F32 R16, R212.reuse, R218, R16 ;  /* 0x000000dad410723c */ /* 0x040fe20000001810 */
[----:B------:R-:W1:Y:S07]  /*7710*/  LDSM.16.M88.4 R216, [R230+0x5100] ;  /* 0x00510000e6d8783b */ /* 0x000e6e0000000200 */
[-C--:B----4-:R-:W-:Y:S08]  /*7720*/  HMMA.16816.F32 R20, R212, R208.reuse, R20 ;  /* 0x000000d0d414723c */ /* 0x090ff00000001814 */
        /* <DEDUP_REMOVED lines=15> */
[----:B------:R-:W2:Y:S01]  /*7820*/  LDSM.16.M88.4 R212, [R229+0x800] ;  /* 0x00080000e5d4783b */ /* 0x000ea20000000200 */
[-C--:B-1----:R-:W-:Y:S08]  /*7830*/  HMMA.16816.F32 R4, R204, R216.reuse, R4 ;  /* 0x000000d8cc04723c */ /* 0x082ff00000001804 */
[C---:B----4-:R-:W-:Y:S08]  /*7840*/  HMMA.16816.F32 R8, R208.reuse, R216, R8 ;  /* 0x000000d8d008723c */ /* 0x050ff00000001808 */
[-C--:B------:R-:W-:Y:S08]  /*7850*/  HMMA.16816.F32 R12, R208, R218.reuse, R12 ;  /* 0x000000dad00c723c */ /* 0x080ff0000000180c */
[C---:B------:R-:W-:Y:S01]  /*7860*/  HMMA.16816.F32 R16, R204.reuse, R218, R16 ;  /* 0x000000dacc10723c */ /* 0x040fe20000001810 */
[----:B------:R-:W1:Y:S07]  /*7870*/  LDSM.16.M88.4 R216, [R229+0x1000] ;  /* 0x00100000e5d8783b */ /* 0x000e6e0000000200 */
[-C--:B--2---:R-:W-:Y:S08]  /*7880*/  HMMA.16816.F32 R20, R204, R212.reuse, R20 ;  /* 0x000000d4cc14723c */ /* 0x084ff00000001814 */
        /* <DEDUP_REMOVED lines=15> */
[----:B------:R-:W4:Y:S01]  /*7980*/  LDSM.16.M88.4 R212, [R224+0x6900] ;  /* 0x00690000e0d4783b */ /* 0x000f220000000200 */
[-C--:B-1----:R-:W-:Y:S05]  /*7990*/  HMMA.16816.F32 R4, R208, R216.reuse, R4 ;  /* 0x000000d8d004723c */ /* 0x082fea0000001804 */
[----:B---3--:R-:W-:Y:S02]  /*79a0*/  @P3 IMAD.MOV.U32 R0, RZ, RZ, R131 ;  /* 0x000000ffff003224 */ /* 0x008fe400078e0083 */
[----:B------:R-:W3:Y:S01]  /*79b0*/  LDL R131, [R1+0x34] ;  /* 0x0000340001837983 */ /* 0x000ee20000100800 */
[C---:B--2---:R-:W-:Y:S03]  /*79c0*/  HMMA.16816.F32 R8, R204.reuse, R216, R8 ;  /* 0x000000d8cc08723c */ /* 0x044fe60000001808 */
[----:B------:R-:W-:Y:S05]  /*79d0*/  SHFL.IDX PT, R185, R0, 0x2, 0x1c1f ;  /* 0x005c1f0000b97f89 */ /* 0x000fea00000e0000 */
[-C--:B------:R-:W-:Y:S03]  /*79e0*/  HMMA.16816.F32 R12, R204, R218.reuse, R12 ;  /* 0x000000dacc0c723c */ /* 0x080fe6000000180c */
[----:B------:R-:W-:Y:S05]  /*79f0*/  SHFL.IDX PT, R183, R0, 0x3, 0x1c1f ;  /* 0x007c1f0000b77f89 */ /* 0x000fea00000e0000 */
[C---:B------:R-:W-:Y:S03]  /*7a00*/  HMMA.16816.F32 R16, R208.reuse, R218, R16 ;  /* 0x000000dad010723c */ /* 0x040fe60000001810 */
[----:B------:R-:W1:Y:S05]  /*7a10*/  LDSM.16.M88.4 R216, [R224+0x7100] ;  /* 0x00710000e0d8783b */ /* 0x000e6a0000000200 */
[-C--:B----4-:R-:W-:Y:S03]  /*7a20*/  HMMA.16816.F32 R20, R208, R212.reuse, R20 ;  /* 0x000000d4d014723c */ /* 0x090fe60000001814 */
[----:B------:R-:W2:Y:S05]  /*7a30*/  SHFL.IDX PT, R3, R0, RZ, 0x1c1f ;  /* 0x001c1fff00037589 */ /* 0x000eaa00000e0000 */
[C---:B------:R-:W-:Y:S03]  /*7a40*/  HMMA.16816.F32 R24, R204.reuse, R212, R24 ;  /* 0x000000d4cc18723c */ /* 0x040fe60000001818 */
[----:B------:R4:W1:Y:S05]  /*7a50*/  SHFL.IDX PT, R2, R0, 0x1, 0x1c1f ;  /* 0x003c1f0000027f89 */ /* 0x00086a00000e0000 */
[-C--:B------:R-:W-:Y:S08]  /*7a60*/  HMMA.16816.F32 R28, R204, R214.reuse, R28 ;  /* 0x000000d6cc1c723c */ /* 0x080ff0000000181c */
[C---:B------:R-:W-:Y:S01]  /*7a70*/  HMMA.16816.F32 R32, R208.reuse, R214, R32 ;  /* 0x000000d6d020723c */ /* 0x040fe20000001820 */
[----:B------:R-:W2:Y:S07]  /*7a80*/  LDSM.16.M88.4 R212, [R224+0x7900] ;  /* 0x00790000e0d4783b */ /* 0x000eae0000000200 */
[-C--:B-1----:R-:W-:Y:S01]  /*7a90*/  HMMA.16816.F32 R36, R208, R216.reuse, R36 ;  /* 0x000000d8d024723c */ /* 0x082fe20000001824 */
[----:B----4-:R-:W-:Y:S05]  /*7aa0*/  IMAD.U32 R0, RZ, RZ, UR8 ;  /* 0x00000008ff007e24 */ /* 0x010fea000f8e00ff */
[----:B------:R-:W-:Y:S01]  /*7ab0*/  IADD3 R0, R0, UR21, -R222 ;  /* 0x0000001500007c10 */ /* 0x000fe2000fffe8de */
[----:B------:R-:W-:Y:S01]  /*7ac0*/  @UP1 USHF.L.U32 UR21, UR22, 0x6, URZ ;  /* 0x0000000616151899 */ /* 0x000fe2000800063f */
[C---:B------:R-:W-:Y:S01]  /*7ad0*/  HMMA.16816.F32 R40, R204.reuse, R216, R40 ;  /* 0x000000d8cc28723c */ /* 0x040fe20000001828 */
[----:B------:R-:W-:Y:S03]  /*7ae0*/  @UP1 USHF.L.U32 UR22, UR4, 0x5, URZ ;  /* 0x0000000504161899 */ /* 0x000fe6000800063f */
[----:B------:R-:W-:Y:S02]  /*7af0*/  IADD3 R182, R0, -UR11, RZ ;  /* 0x8000000b00b67c10 */ /* 0x000fe4000fffe0ff */
[----:B------:R-:W-:Y:S02]  /*7b00*/  @P6 IADD3 R184, P0, R220, UR21, RZ ;  /* 0x00000015dcb86c10 */ /* 0x000fe4000ff1e0ff */
[-C--:B------:R-:W-:Y:S04]  /*7b10*/  HMMA.16816.F32 R44, R204, R218.reuse, R44 ;  /* 0x000000dacc2c723c */ /* 0x080fe8000000182c */
[C---:B--2---:R-:W-:Y:S01]  /*7b20*/  IADD3 R3, R182.reuse, R3, RZ ;  /* 0x00000003b6037210 */ /* 0x044fe20007ffe0ff */
[C---:B------:R-:W-:Y:S02]  /*7b30*/  IMAD.IADD R2, R182.reuse, 0x1, R2 ;  /* 0x00000001b6027824 */ /* 0x040fe400078e0202 */
[C---:B------:R-:W-:Y:S01]  /*7b40*/  IMAD.IADD R0, R182.reuse, 0x1, R185 ;  /* 0x00000001b6007824 */ /* 0x040fe200078e02b9 */
[C---:B------:R-:W-:Y:S01]  /*7b50*/  HMMA.16816.F32 R48, R208.reuse, R218, R48 ;  /* 0x000000dad030723c */ /* 0x040fe20000001830 */
[----:B------:R-:W-:Y:S03]  /*7b60*/  LDSM.16.M88.4 R216, [R240] ;  /* 0x00000000f0d8783b */ /* 0x000fe60000000200 */
[----:B------:R-:W-:Y:S02]  /*7b70*/  IADD3 R182, R182, R183, RZ ;  /* 0x000000b7b6b67210 */ /* 0x000fe40007ffe0ff */
[----:B------:R-:W-:Y:S02]  /*7b80*/  ISETP.GT.AND P2, PT, R2, RZ, PT ;  /* 0x000000ff0200720c */ /* 0x000fe40003f44270 */
[-C--:B------:R-:W-:Y:S08]  /*7b90*/  HMMA.16816.F32 R52, R208, R212.reuse, R52 ;  /* 0x000000d4d034723c */ /* 0x080ff00000001834 */
[C---:B------:R-:W-:Y:S08]  /*7ba0*/  HMMA.16816.F32 R56, R204.reuse, R212, R56 ;  /* 0x000000d4cc38723c */ /* 0x040ff00000001838 */
[-C--:B------:R-:W-:Y:S01]  /*7bb0*/  HMMA.16816.F32 R60, R204, R214.reuse, R60 ;  /* 0x000000d6cc3c723c */ /* 0x080fe2000000183c */
[----:B------:R-:W1:Y:S07]  /*7bc0*/  LDSM.16.M88.4 R204, [R233+0xc100] ;  /* 0x00c10000e9cc783b */ /* 0x000e6e0000000200 */
[----:B------:R-:W-:Y:S01]  /*7bd0*/  HMMA.16816.F32 R64, R208, R214, R64 ;  /* 0x000000d6d040723c */ /* 0x000fe20000001840 */
[----:B------:R-:W2:Y:S08]  /*7be0*/  LDSM.16.M88.4 R208, [R233+0xe100] ;  /* 0x00e10000e9d0783b */ /* 0x000eb00000000200 */
[----:B------:R-:W4:Y:S01]  /*7bf0*/  LDSM.16.M88.4 R212, [R239] ;  /* 0x00000000efd4783b */ /* 0x000f220000000200 */
[-C--:B-1----:R-:W-:Y:S08]  /*7c00*/  HMMA.16816.F32 R4, R204, R216.reuse, R4 ;  /* 0x000000d8cc04723c */ /* 0x082ff00000001804 */
[C---:B--2---:R-:W-:Y:S08]  /*7c10*/  HMMA.16816.F32 R8, R208.reuse, R216, R8 ;  /* 0x000000d8d008723c */ /* 0x044ff00000001808 */
[-C--:B------:R-:W-:Y:S08]  /*7c20*/  HMMA.16816.F32 R12, R208, R218.reuse, R12 ;  /* 0x000000dad00c723c */ /* 0x080ff0000000180c */
[C---:B------:R-:W-:Y:S01]  /*7c30*/  HMMA.16816.F32 R16, R204.reuse, R218, R16 ;  /* 0x000000dacc10723c */ /* 0x040fe20000001810 */
[----:B------:R-:W1:Y:S07]  /*7c40*/  LDSM.16.M88.4 R216, [R238] ;  /* 0x00000000eed8783b */ /* 0x000e6e0000000200 */
[-C--:B----4-:R-:W-:Y:S08]  /*7c50*/  HMMA.16816.F32 R20, R204, R212.reuse, R20 ;  /* 0x000000d4cc14723c */ /* 0x090ff00000001814 */
        /* <DEDUP_REMOVED lines=47> */
[----:B------:R-:W2:Y:S01]  /*7f50*/  LDSM.16.M88.4 R212, [R229+0x3800] ;  /* 0x00380000e5d4783b */ /* 0x000ea20000000200 */
[----:B------:R-:W-:Y:S06]  /*7f60*/  DEPBAR.LE SB0, 0x0 ;  /* 0x000080000000791a */ /* 0x000fec0000000000 */
[-C--:B-1----:R-:W-:Y:S01]  /*7f70*/  HMMA.16816.F32 R36, R204, R216.reuse, R36 ;  /* 0x000000d8cc24723c */ /* 0x082fe20000001824 */
[----:B------:R-:W-:Y:S07]  /*7f80*/  BAR.SYNC.DEFER_BLOCKING 0x0 ;  /* 0x0000000000007b1d */ /* 0x000fee0000010000 */
[C---:B------:R-:W-:Y:S08]  /*7f90*/  HMMA.16816.F32 R40, R208.reuse, R216, R40 ;  /* 0x000000d8d028723c */ /* 0x040ff00000001828 */
[-C--:B------:R-:W-:Y:S08]  /*7fa0*/  HMMA.16816.F32 R44, R208, R218.reuse, R44 ;  /* 0x000000dad02c723c */ /* 0x080ff0000000182c */
[C---:B------:R-:W-:Y:S01]  /*7fb0*/  HMMA.16816.F32 R48, R204.reuse, R218, R48 ;  /* 0x000000dacc30723c */ /* 0x040fe20000001830 */
[----:B------:R-:W4:Y:S06]  /*7fc0*/  LDL.64 R218, [R1+0x48] ;  /* 0x0000480001da7983 */ /* 0x000f2c0000100a00 */
[----:B------:R-:W3:Y:S01]  /*7fd0*/  LDL R216, [R1+0x3c] ;  /* 0x00003c0001d87983 */ /* 0x000ee20000100800 */
[-C--:B--2---:R-:W-:Y:S08]  /*7fe0*/  HMMA.16816.F32 R52, R204, R212.reuse, R52 ;  /* 0x000000d4cc34723c */ /* 0x084ff00000001834 */
[C---:B------:R-:W-:Y:S07]  /*7ff0*/  HMMA.16816.F32 R56, R208.reuse, R212, R56 ;  /* 0x000000d4d038723c */ /* 0x040fee0000001838 */
[----:B------:R-:W-:Y:S01]  /*8000*/  FSEL R212, R6, -INF , P2 ;  /* 0xff80000006d47808 */ /* 0x000fe20001000000 */
[-C--:B------:R-:W-:Y:S03]  /*8010*/  HMMA.16816.F32 R60, R208, R214.reuse, R60 ;  /* 0x000000d6d03c723c */ /* 0x080fe6000000183c */
[----:B------:R-:W-:Y:S04]  /*8020*/  ISETP.GT.AND P2, PT, R182, RZ, PT ;  /* 0x000000ffb600720c */ /* 0x000fe80003f44270 */
[----:B------:R-:W-:Y:S01]  /*8030*/  @P6 LEA R208, P1, R184, c[0x0][0x1c8], 0x1 ;  /* 0x00007200b8d06a11 */ /* 0x000fe200078208ff */
[----:B------:R-:W-:Y:S04]  /*8040*/  HMMA.16816.F32 R64, R204, R214, R64 ;  /* 0x000000d6cc40723c */ /* 0x000fe80000001840 */
[----:B------:R-:W-:Y:S02]  /*8050*/  FSEL R223, R10, -INF , P2 ;  /* 0xff8000000adf7808 */ /* 0x000fe40001000000 */
[----:B------:R-:W-:Y:S06]  /*8060*/  ISETP.GT.AND P2, PT, R0, 0x9, PT ;  /* 0x000000090000780c */ /* 0x000fec0003f44270 */
[----:B------:R-:W-:Y:S02]  /*8070*/  FSEL R221, R13, -INF , P2 ;  /* 0xff8000000ddd7808 */ /* 0x000fe40001000000 */
[----:B------:R-:W-:Y:S04]  /*8080*/  ISETP.GT.AND P2, PT, R3, 0x8, PT ;  /* 0x000000080300780c */ /* 0x000fe80003f44270 */
[----:B------:R-:W-:Y:S02]  /*8090*/  FSEL R16, R16, -INF , P2 ;  /* 0xff80000010107808 */ /* 0x000fe40001000000 */
[----:B------:R-:W-:Y:S04]  /*80a0*/  ISETP.GT.AND P2, PT, R2, 0x9, PT ;  /* 0x000000090200780c */ /* 0x000fe80003f44270 */
[----:B------:R-:W-:Y:S02]  /*80b0*/  FSEL R19, R19, -INF , P2 ;  /* 0xff80000013137808 */ /* 0x000fe40001000000 */
[----:B------:R-:W-:Y:S04]  /*80c0*/  ISETP.GT.AND P2, PT, R3, 0x11, PT ;  /* 0x000000110300780c */ /* 0x000fe80003f44270 */
[----:B------:R-:W-:Y:S02]  /*80d0*/  FSEL R21, R21, -INF , P2 ;  /* 0xff80000015157808 */ /* 0x000fe40001000000 */
[C---:B------:R-:W-:Y:S04]  /*80e0*/  ISETP.GT.AND P2, PT, R0.reuse, 0x11, PT ;  /* 0x000000110000780c */ /* 0x040fe80003f44270 */
        /* <DEDUP_REMOVED lines=25> */
[----:B----4-:R-:W-:Y:S04]  /*8280*/  @P6 IADD3.X R185, R219, UR20, RZ, P0, !PT ;  /* 0x00000014dbb96c10 */ /* 0x010fe800087fe4ff */
[----:B------:R-:W-:Y:S02]  /*8290*/  @P6 LEA.HI.X R209, R184, c[0x0][0x1cc], R185, 0x1, P1 ;  /* 0x00007300b8d16a11 */ /* 0x000fe400008f0cb9 */
[----:B---3--:R-:W-:Y:S01]  /*82a0*/  @P6 IADD3 R183, P0, R216, UR21, RZ ;  /* 0x00000015d8b76c10 */ /* 0x008fe2000ff1e0ff */
[----:B------:R-:W-:Y:S02]  /*82b0*/  @UP1 UIADD3 UR21, UP0, UR12, 0x80, URZ ;  /* 0x000000800c151890 */ /* 0x000fe4000ff1e03f */
[----:B------:R-:W-:Y:S01]  /*82c0*/  @!PT LDS RZ, [RZ] ;  /* 0x00000000fffff984 */ /* 0x000fe20000000800 */
[----:B------:R-:W-:Y:S01]  /*82d0*/  @!PT LDS RZ, [RZ] ;  /* 0x00000000fffff984 */ /* 0x000fe20000000800 */
[----:B------:R-:W-:Y:S01]  /*82e0*/  @!PT LDS RZ, [RZ] ;  /* 0x00000000fffff984 */ /* 0x000fe20000000800 */
[----:B------:R1:W-:Y:S01]  /*82f0*/  @P6 LDGSTS.E.BYPASS.LTC128B.128 [R245+0x4100], [R208.64], !P5 ;  /* 0x04100000d0f56fae */ /* 0x0003e2000e901d52 */
[----:B------:R-:W-:Y:S01]  /*8300*/  @P6 IADD3.X R184, R131, UR20, RZ, P0, !PT ;  /* 0x0000001483b86c10 */ /* 0x000fe200087fe4ff */
[----:B------:R-:W-:Y:S01]  /*8310*/  @UP1 UIADD3.X UR20, URZ, UR9, URZ, UP0, !UPT ;  /* 0x000000093f141290 */ /* 0x000fe200087fe43f */
[----:B------:R-:W-:Y:S01]  /*8320*/  ISETP.GT.AND P0, PT, R3, RZ, PT ;  /* 0x000000ff0300720c */ /* 0x000fe20003f04270 */
[----:B------:R-:W-:Y:S01]  /*8330*/  UISETP.GT.AND UP0, UPT, UR26, UR24, UPT ;  /* 0x000000181a00728c */ /* 0x000fe2000bf04270 */
[C---:B------:R-:W-:Y:S02]  /*8340*/  @P6 LEA R216, P1, R183.reuse, c[0x0][0x1c8], 0x1 ;  /* 0x00007200b7d86a11 */ /* 0x040fe400078208ff */
[----:B------:R-:W-:Y:S01]  /*8350*/  FSEL R210, R4, -INF , P0 ;  /* 0xff80000004d27808 */ /* 0x000fe20000000000 */
[----:B------:R-:W-:Y:S01]  /*8360*/  UMOV UR26, UR25 ;  /* 0x00000019001a7c82 */ /* 0x000fe20008000000 */
[----:B------:R-:W-:Y:S02]  /*8370*/  ISETP.GT.AND P0, PT, R2, 0x1, PT ;  /* 0x000000010200780c */ /* 0x000fe40003f04270 */
[----:B------:R-:W-:Y:S02]  /*8380*/  @P6 LEA.HI.X R217, R183, c[0x0][0x1cc], R184, 0x1, P1 ;  /* 0x00007300b7d96a11 */ /* 0x000fe400008f0cb8 */
[----:B------:R-:W-:Y:S02]  /*8390*/  FSEL R213, R7, -INF , P0 ;  /* 0xff80000007d57808 */ /* 0x000fe40000000000 */
[----:B------:R-:W-:Y:S01]  /*83a0*/  ISETP.GT.AND P1, PT, R3, 0x1, PT ;  /* 0x000000010300780c */ /* 0x000fe20003f24270 */
[----:B------:R2:W-:Y:S01]  /*83b0*/  @P6 LDGSTS.E.BYPASS.LTC128B.128 [R245+0x6100], [R216.64], !P4 ;  /* 0x06100000d8f56fae */ /* 0x0005e2000e101d52 */
[C---:B------:R-:W-:Y:S02]  /*83c0*/  ISETP.GT.AND P0, PT, R0.reuse, 0x1, PT ;  /* 0x000000010000780c */ /* 0x040fe40003f04270 */
[----:B------:R-:W-:Y:S02]  /*83d0*/  FSEL R211, R5, -INF , P1 ;  /* 0xff80000005d37808 */ /* 0x000fe40000800000 */
[----:B------:R-:W-:Y:S02]  /*83e0*/  FSEL R219, R9, -INF , P0 ;  /* 0xff80000009db7808 */ /* 0x000fe40000000000 */
[C---:B------:R-:W-:Y:S02]  /*83f0*/  ISETP.GT.AND P0, PT, R0.reuse, 0x8, PT ;  /* 0x000000080000780c */ /* 0x040fe40003f04270 */
[----:B------:R-:W-:Y:S02]  /*8400*/  ISETP.GT.AND P1, PT, R0, RZ, PT ;  /* 0x000000ff0000720c */ /* 0x000fe40003f24270 */
[----:B------:R-:W-:Y:S02]  /*8410*/  FSEL R218, R12, -INF , P0 ;  /* 0xff8000000cda7808 */ /* 0x000fe40000000000 */
[----:B------:R-:W-:Y:S02]  /*8420*/  FSEL R220, R8, -INF , P1 ;  /* 0xff80000008dc7808 */ /* 0x000fe40000800000 */
[C---:B------:R-:W-:Y:S02]  /*8430*/  ISETP.GT.AND P1, PT, R182.reuse, 0x1, PT ;  /* 0x00000001b600780c */ /* 0x040fe40003f24270 */
[----:B------:R-:W-:Y:S02]  /*8440*/  ISETP.GT.AND P0, PT, R182, 0x9, PT ;  /* 0x00000009b600780c */ /* 0x000fe40003f04270 */
[----:B------:R-:W-:Y:S02]  /*8450*/  FMNMX.FTZ R185, R210, R180, !PT ;  /* 0x000000b4d2b97209 */ /* 0x000fe40007810000 */
[----:B------:R-:W-:Y:S02]  /*8460*/  FSEL R222, R11, -INF , P1 ;  /* 0xff8000000bde7808 */ /* 0x000fe40000800000 */
[----:B------:R-:W-:Y:S02]  /*8470*/  FSEL R246, R15, -INF , P0 ;  /* 0xff8000000ff67808 */ /* 0x000fe40000000000 */
[----:B------:R-:W-:Y:S02]  /*8480*/  ISETP.GT.AND P0, PT, R2, 0x8, PT ;  /* 0x000000080200780c */ /* 0x000fe40003f04270 */
[----:B------:R-:W-:Y:S02]  /*8490*/  ISETP.GT.AND P1, PT, R182, 0x8, PT ;  /* 0x00000008b600780c */ /* 0x000fe40003f24270 */
[----:B------:R-:W-:Y:S02]  /*84a0*/  FMNMX.FTZ R185, R211, R185, !PT ;  /* 0x000000b9d3b97209 */ /* 0x000fe40007810000 */
[----:B------:R-:W-:Y:S02]  /*84b0*/  FSEL R244, R14, -INF , P1 ;  /* 0xff8000000ef47808 */ /* 0x000fe40000800000 */
[----:B------:R-:W-:Y:S02]  /*84c0*/  FSEL R18, R18, -INF , P0 ;  /* 0xff80000012127808 */ /* 0x000fe40000000000 */
[C---:B------:R-:W-:Y:S02]  /*84d0*/  ISETP.GT.AND P0, PT, R3.reuse, 0x10, PT ;  /* 0x000000100300780c */ /* 0x040fe40003f04270 */
[----:B------:R-:W-:Y:S02]  /*84e0*/  ISETP.GT.AND P1, PT, R3, 0x9, PT ;  /* 0x000000090300780c */ /* 0x000fe40003f24270 */
[----:B------:R-:W-:Y:S02]  /*84f0*/  FSEL R20, R20, -INF , P0 ;  /* 0xff80000014147808 */ /* 0x000fe40000000000 */
[----:B------:R-:W-:Y:S02]  /*8500*/  FSEL R17, R17, -INF , P1 ;  /* 0xff80000011117808 */ /* 0x000fe40000800000 */
[----:B------:R-:W-:Y:S02]  /*8510*/  ISETP.GT.AND P1, PT, R2, 0x10, PT ;  /* 0x000000100200780c */ /* 0x000fe40003f24270 */
[----:B------:R-:W-:Y:S02]  /*8520*/  FMNMX.FTZ R185, R16, R185, !PT ;  /* 0x000000b910b97209 */ /* 0x000fe40007810000 */
[----:B------:R-:W-:Y:S02]  /*8530*/  ISETP.GT.AND P0, PT, R2, 0x11, PT ;  /* 0x000000110200780c */ /* 0x000fe40003f04270 */
[----:B------:R-:W-:Y:S02]  /*8540*/  FSEL R22, R22, -INF , P1 ;  /* 0xff80000016167808 */ /* 0x000fe40000800000 */
[----:B------:R-:W-:Y:S02]  /*8550*/  FSEL R23, R23, -INF , P0 ;  /* 0xff80000017177808 */ /* 0x000fe40000000000 */
[----:B------:R-:W-:Y:S02]  /*8560*/  FMNMX.FTZ R185, R17, R185, !PT ;  /* 0x000000b911b97209 */ /* 0x000fe40007810000 */
[----:B------:R-:W-:Y:S02]  /*8570*/  ISETP.GT.AND P0, PT, R0, 0x10, PT ;  /* 0x000000100000780c */ /* 0x000fe40003f04270 */
        /* <DEDUP_REMOVED lines=8> */
[C---:B------:R-:W-:Y:S02]  /*8600*/  ISETP.GT.AND P0, PT, R3.reuse, 0x19, PT ;  /* 0x000000190300780c */ /* 0x040fe40003f04270 */
[----:B------:R-:W-:Y:S02]  /*8610*/  FSEL R32, R32, -INF , P1 ;  /* 0xff80000020207808 */ /* 0x000fe40000800000 */
[----:B------:R-:W-:Y:S02]  /*8620*/  ISETP.GT.AND P1, PT, R3, 0x20, PT ;  /* 0x000000200300780c */ /* 0x000fe40003f24270 */
        /* <DEDUP_REMOVED lines=8> */
[----:B------:R-:W-:Y:S02]  /*86b0*/  FMNMX.FTZ R185, R37, R185, !PT ;  /* 0x000000b925b97209 */ /* 0x000fe40007810000 */
        /* <DEDUP_REMOVED lines=11> */
[----:B------:R-:W-:Y:S02]  /*8770*/  FMNMX.FTZ R185, R64, R185, !PT ;  /* 0x000000b940b97209 */ /* 0x000fe40007810000 */
[----:B------:R-:W-:Y:S02]  /*8780*/  FMNMX.FTZ R4, R212, R181, !PT ;  /* 0x000000b5d4047209 */ /* 0x000fe40007810000 */
[----:B------:R-:W-:Y:S02]  /*8790*/  FMNMX.FTZ R185, R65, R185, !PT ;  /* 0x000000b941b97209 */ /* 0x000fe40007810000 */
[----:B------:R-:W-:Y:S02]  /*87a0*/  FMNMX.FTZ R4, R213, R4, !PT ;  /* 0x00000004d5047209 */ /* 0x000fe40007810000 */
[----:B------:R-:W-:Y:S01]  /*87b0*/  ISETP.GT.AND P0, PT, R182, 0x19, PT ;  /* 0x00000019b600780c */ /* 0x000fe20003f04270 */
[----:B------:R-:W3:Y:S01]  /*87c0*/  SHFL.BFLY PT, R5, R185, 0x2, 0x1f ;  /* 0x0c401f00b9057f89 */ /* 0x000ee200000e0000 */
[----:B------:R-:W-:Y:S02]  /*87d0*/  FMNMX.FTZ R3, R18, R4, !PT ;  /* 0x0000000412037209 */ /* 0x000fe40007810000 */
[----:B------:R-:W-:Y:S02]  /*87e0*/  FSEL R31, R31, -INF , P0 ;  /* 0xff8000001f1f7808 */ /* 0x000fe40000000000 */
[----:B------:R-:W-:Y:S02]  /*87f0*/  ISETP.GT.AND P0, PT, R2, 0x18, PT ;  /* 0x000000180200780c */ /* 0x000fe40003f04270 */
[----:B------:R-:W-:Y:S02]  /*8800*/  FMNMX.FTZ R3, R19, R3, !PT ;  /* 0x0000000313037209 */ /* 0x000fe40007810000 */
[----:B------:R-:W-:Y:S02]  /*8810*/  FMNMX.FTZ R4, R220, R186, !PT ;  /* 0x000000badc047209 */ /* 0x000fe40007810000 */
[----:B------:R-:W-:Y:S02]  /*8820*/  ISETP.GT.AND P1, PT, R2, 0x19, PT ;  /* 0x000000190200780c */ /* 0x000fe40003f24270 */
[----:B------:R-:W-:Y:S02]  /*8830*/  FSEL R34, R34, -INF , P0 ;  /* 0xff80000022227808 */ /* 0x000fe40000000000 */
[----:B------:R-:W-:Y:S02]  /*8840*/  ISETP.GT.AND P0, PT, R2, 0x21, PT ;  /* 0x000000210200780c */ /* 0x000fe40003f04270 */
[----:B------:R-:W-:Y:S02]  /*8850*/  FMNMX.FTZ R3, R22, R3, !PT ;  /* 0x0000000316037209 */ /* 0x000fe40007810000 */
[----:B------:R-:W-:Y:S02]  /*8860*/  FSEL R39, R39, -INF , P0 ;  /* 0xff80000027277808 */ /* 0x000fe40000000000 */
[----:B------:R-:W-:Y:S02]  /*8870*/  FMNMX.FTZ R4, R219, R4, !PT ;  /* 0x00000004db047209 */ /* 0x000fe40007810000 */
[----:B------:R-:W-:Y:S02]  /*8880*/  FSEL R35, R35, -INF , P1 ;  /* 0xff80000023237808 */ /* 0x000fe40000800000 */
[C---:B------:R-:W-:Y:S02]  /*8890*/  ISETP.GT.AND P1, PT, R2.reuse, 0x20, PT ;  /* 0x000000200200780c */ /* 0x040fe40003f24270 */
[----:B------:R-:W-:Y:S02]  /*88a0*/  ISETP.GT.AND P0, PT, R2, 0x29, PT ;  /* 0x000000290200780c */ /* 0x000fe40003f04270 */
[----:B------:R-:W-:Y:S02]  /*88b0*/  FMNMX.FTZ R3, R23, R3, !PT ;  /* 0x0000000317037209 */ /* 0x000fe40007810000 */
[----:B------:R-:W-:Y:S02]  /*88c0*/  FSEL R38, R38, -INF , P1 ;  /* 0xff80000026267808 */ /* 0x000fe40000800000 */
[----:B------:R-:W-:Y:S02]  /*88d0*/  FMNMX.FTZ R4, R218, R4, !PT ;  /* 0x00000004da047209 */ /* 0x000fe40007810000 */
[C---:B------:R-:W-:Y:S02]  /*88e0*/  ISETP.GT.AND P1, PT, R2.reuse, 0x28, PT ;  /* 0x000000280200780c */ /* 0x040fe40003f24270 */
[----:B------:R-:W-:Y:S02]  /*88f0*/  FSEL R51, R51, -INF , P0 ;  /* 0xff80000033337808 */ /* 0x000fe40000000000 */
[----:B------:R-:W-:Y:S02]  /*8900*/  ISETP.GT.AND P0, PT, R2, 0x30, PT ;  /* 0x000000300200780c */ /* 0x000fe40003f04270 */
[----:B------:R-:W-:Y:S02]  /*8910*/  FMNMX.FTZ R3, R34, R3, !PT ;  /* 0x0000000322037209 */ /* 0x000fe40007810000 */
[----:B------:R-:W-:Y:S02]  /*8920*/  FSEL R54, R54, -INF , P0 ;  /* 0xff80000036367808 */ /* 0x000fe40000000000 */
[----:B------:R-:W-:Y:S02]  /*8930*/  FSEL R50, R50, -INF , P1 ;  /* 0xff80000032327808 */ /* 0x000fe40000800000 */
[C---:B------:R-:W-:Y:S02]  /*8940*/  ISETP.GT.AND P1, PT, R2.reuse, 0x38, PT ;  /* 0x000000380200780c */ /* 0x040fe40003f24270 */
[----:B------:R-:W-:Y:S02]  /*8950*/  ISETP.GT.AND P0, PT, R2, 0x39, PT ;  /* 0x000000390200780c */ /* 0x000fe40003f04270 */
        /* <DEDUP_REMOVED lines=8> */
[----:B------:R-:W-:Y:S02]  /*89e0*/  FSEL R67, R67, -INF , P0 ;  /* 0xff80000043437808 */ /* 0x000fe40000000000 */
[----:B------:R-:W-:Y:S02]  /*89f0*/  FMNMX.FTZ R2, R28, R2, !PT ;  /* 0x000000021c027209 */ /* 0x000fe40007810000 */
[----:B------:R-:W-:Y:S02]  /*8a00*/  ISETP.GT.AND P0, PT, R0, 0x20, PT ;  /* 0x000000200000780c */ /* 0x000fe40003f04270 */
[----:B------:R-:W-:Y:S02]  /*8a10*/  FMNMX.FTZ R184, R50, R3, !PT ;  /* 0x0000000332b87209 */ /* 0x000fe40007810000 */
[----:B------:R-:W-:Y:S02]  /*8a20*/  FMNMX.FTZ R3, R223, R187, !PT ;  /* 0x000000bbdf037209 */ /* 0x000fe40007810000 */
        /* <DEDUP_REMOVED lines=13> */
[C---:B------:R-:W-:Y:S02]  /*8b00*/  ISETP.GT.AND P0, PT, R0.reuse, 0x38, PT ;  /* 0x000000380000780c */ /* 0x040fe40003f04270 */
[----:B------:R-:W-:Y:S02]  /*8b10*/  ISETP.GT.AND P1, PT, R0, 0x31, PT ;  /* 0x000000310000780c */ /* 0x000fe40003f24270 */
[----:B------:R-:W-:Y:S02]  /*8b20*/  FMNMX.FTZ R0, R45, R2, !PT ;  /* 0x000000022d007209 */ /* 0x000fe40007810000 */
[----:B------:R-:W-:Y:S02]  /*8b30*/  FMNMX.FTZ R2, R26, R3, !PT ;  /* 0x000000031a027209 */ /* 0x000fe40007810000 */
[----:B---3--:R-:W-:Y:S02]  /*8b40*/  FMNMX.FTZ R185, R185, R4, !PT ;  /* 0x00000004b9b97209 */ /* 0x008fe40007810000 */
[----:B------:R-:W-:Y:S02]  /*8b50*/  FSEL R60, R60, -INF , P0 ;  /* 0xff8000003c3c7808 */ /* 0x000fe40000000000 */
[----:B------:R-:W-:Y:S01]  /*8b60*/  ISETP.GT.AND P0, PT, R182, 0x21, PT ;  /* 0x00000021b600780c */ /* 0x000fe20003f04270 */
[----:B------:R-:W-:Y:S01]  /*8b70*/  FMUL.FTZ R8, R185, c[0x0][0x2d0] ;  /* 0x0000b400b9087a20 */ /* 0x000fe20000410000 */
[----:B------:R-:W-:Y:S02]  /*8b80*/  FMNMX.FTZ R2, R27, R2, !PT ;  /* 0x000000021b027209 */ /* 0x000fe40007810000 */
[----:B------:R-:W-:Y:S02]  /*8b90*/  FSEL R43, R43, -INF , P0 ;  /* 0xff8000002b2b7808 */ /* 0x000fe40000000000 */
[----:B------:R-:W-:Y:S02]  /*8ba0*/  FSETP.NEU.FTZ.AND P0, PT, R185, -INF , PT ;  /* 0xff800000b900780b */ /* 0x000fe40003f1d000 */
[----:B------:R-:W-:Y:S02]  /*8bb0*/  FSEL R57, R57, -INF , P1 ;  /* 0xff80000039397808 */ /* 0x000fe40000800000 */
[----:B------:R-:W-:Y:S02]  /*8bc0*/  FMNMX.FTZ R2, R30, R2, !PT ;  /* 0x000000021e027209 */ /* 0x000fe40007810000 */
[----:B------:R-:W-:Y:S02]  /*8bd0*/  ISETP.GT.AND P1, PT, R182, 0x20, PT ;  /* 0x00000020b600780c */ /* 0x000fe40003f24270 */
[----:B------:R-:W-:Y:S02]  /*8be0*/  FSEL R8, R8, RZ, P0 ;  /* 0x000000ff08087208 */ /* 0x000fe40000000000 */
[----:B------:R-:W-:Y:S02]  /*8bf0*/  FMNMX.FTZ R2, R31, R2, !PT ;  /* 0x000000021f027209 */ /* 0x000fe40007810000 */
[----:B------:R-:W-:Y:S01]  /*8c00*/  FSEL R42, R42, -INF , P1 ;  /* 0xff8000002a2a7808 */ /* 0x000fe20000800000 */
[--C-:B------:R-:W-:Y:S01]  /*8c10*/  FFMA.FTZ R224, R37, c[0x0][0x2d0], -R8.reuse ;  /* 0x0000b40025e07a23 */ /* 0x100fe20000010808 */
[----:B------:R-:W-:Y:S01]  /*8c20*/  FMNMX.FTZ R184, R51, R184, !PT ;  /* 0x000000b833b87209 */ /* 0x000fe20007810000 */
[--C-:B------:R-:W-:Y:S01]  /*8c30*/  FFMA.FTZ R239, R48, c[0x0][0x2d0], -R8.reuse ;  /* 0x0000b40030ef7a23 */ /* 0x100fe20000010808 */
[----:B------:R-:W-:Y:S01]  /*8c40*/  FMNMX.FTZ R3, R42, R2, !PT ;  /* 0x000000022a037209 */ /* 0x000fe20007810000 */
[--C-:B------:R-:W-:Y:S01]  /*8c50*/  FFMA.FTZ R2, R210, c[0x0][0x2d0], -R8.reuse ;  /* 0x0000b400d2027a23 */ /* 0x100fe20000010808 */
[----:B------:R-:W-:Y:S01]  /*8c60*/  FMNMX.FTZ R184, R54, R184, !PT ;  /* 0x000000b836b87209 */ /* 0x000fe20007810000 */
[--C-:B------:R-:W-:Y:S01]  /*8c70*/  FFMA.FTZ R235, R36, c[0x0][0x2d0], -R8.reuse ;  /* 0x0000b40024eb7a23 */ /* 0x100fe20000010808 */
[----:B------:R-:W-:Y:S01]  /*8c80*/  ISETP.GT.AND P1, PT, R182, 0x29, PT ;  /* 0x00000029b600780c */ /* 0x000fe20003f24270 */
[----:B------:R3:W-:Y:S01]  /*8c90*/  MUFU.EX2 R247, R2 ;  /* 0x0000000200f77308 */ /* 0x0007e20000000800 */
[----:B------:R-:W-:Y:S01]  /*8ca0*/  FMNMX.FTZ R184, R55, R184, !PT ;  /* 0x000000b837b87209 */ /* 0x000fe20007810000 */
[--C-:B------:R-:W-:Y:S01]  /*8cb0*/  FFMA.FTZ R250, R32, c[0x0][0x2d0], -R8.reuse ;  /* 0x0000b40020fa7a23 */ /* 0x100fe20000010808 */
[----:B------:R-:W-:Y:S01]  /*8cc0*/  FMNMX.FTZ R3, R43, R3, !PT ;  /* 0x000000032b037209 */ /* 0x000fe20007810000 */
[--C-:B------:R-:W-:Y:S01]  /*8cd0*/  FFMA.FTZ R48, R52, c[0x0][0x2d0], -R8.reuse ;  /* 0x0000b40034307a23 */ /* 0x100fe20000010808 */
[----:B------:R-:W-:Y:S01]  /*8ce0*/  FMNMX.FTZ R184, R66, R184, !PT ;  /* 0x000000b842b87209 */ /* 0x000fe20007810000 */
[--C-:B------:R-:W-:Y:S01]  /*8cf0*/  FFMA.FTZ R131, R49, c[0x0][0x2d0], -R8.reuse ;  /* 0x0000b40031837a23 */ /* 0x100fe20000010808 */
[----:B------:R-:W-:Y:S02]  /*8d00*/  FSEL R47, R47, -INF , P1 ;  /* 0xff8000002f2f7808 */ /* 0x000fe40000800000 */
[----:B------:R-:W-:Y:S02]  /*8d10*/  FMNMX.FTZ R184, R67, R184, !PT ;  /* 0x000000b843b87209 */ /* 0x000fe40007810000 */
[----:B------:R-:W-:Y:S02]  /*8d20*/  FMNMX.FTZ R3, R46, R3, !PT ;  /* 0x000000032e037209 */ /* 0x000fe40007810000 */
[----:B------:R-:W-:Y:S01]  /*8d30*/  FMNMX.FTZ R0, R56, R0, !PT ;  /* 0x0000000038007209 */ /* 0x000fe20007810000 */
[----:B------:R-:W4:Y:S01]  /*8d40*/  SHFL.BFLY PT, R5, R184, 0x2, 0x1f ;  /* 0x0c401f00b8057f89 */ /* 0x000f2200000e0000 */
[----:B------:R-:W-:Y:S02]  /*8d50*/  FMNMX.FTZ R3, R47, R3, !PT ;  /* 0x000000032f037209 */ /* 0x000fe40007810000 */
[----:B------:R-:W-:Y:S02]  /*8d60*/  FMNMX.FTZ R0, R57, R0, !PT ;  /* 0x0000000039007209 */ /* 0x000fe40007810000 */
[----:B------:R-:W-:Y:S02]  /*8d70*/  ISETP.GT.AND P1, PT, R182, 0x31, PT ;  /* 0x00000031b600780c */ /* 0x000fe40003f24270 */
[----:B------:R-:W-:Y:S02]  /*8d80*/  FMNMX.FTZ R0, R60, R0, !PT ;  /* 0x000000003c007209 */ /* 0x000fe40007810000 */
[----:B------:R-:W-:Y:S01]  /*8d90*/  FSEL R59, R59, -INF , P1 ;  /* 0xff8000003b3b7808 */ /* 0x000fe20000800000 */
[--C-:B---3--:R-:W-:Y:S01]  /*8da0*/  FFMA.FTZ R2, R211, c[0x0][0x2d0], -R8.reuse ;  /* 0x0000b400d3027a23 */ /* 0x108fe20000010808 */
[----:B------:R-:W-:Y:S02]  /*8db0*/  FMNMX.FTZ R0, R61, R0, !PT ;  /* 0x000000003d007209 */ /* 0x000fe40007810000 */
[----:B------:R-:W-:Y:S01]  /*8dc0*/  ISETP.GT.AND P1, PT, R182, 0x39, PT ;  /* 0x00000039b600780c */ /* 0x000fe20003f24270 */
[----:B------:R3:W1:Y:S02]  /*8dd0*/  MUFU.EX2 R248, R2 ;  /* 0x0000000200f87308 */ /* 0x0006640000000800 */
[----:B------:R-:W1:Y:S01]  /*8de0*/  SHFL.BFLY PT, R183, R0, 0x2, 0x1f ;  /* 0x0c401f0000b77f89 */ /* 0x000e6200000e0000 */
[----:B------:R-:W-:Y:S01]  /*8df0*/  FSEL R6, R63, -INF , P1 ;  /* 0xff8000003f067808 */ /* 0x000fe20000800000 */
[--C-:B------:R-:W-:Y:S01]  /*8e00*/  FFMA.FTZ R63, R33, c[0x0][0x2d0], -R8.reuse ;  /* 0x0000b400213f7a23 */ /* 0x100fe20000010808 */
[----:B----4-:R-:W-:Y:S05]  /*8e10*/  FMNMX.FTZ R184, R184, R5, !PT ;  /* 0x00000005b8b87209 */ /* 0x010fea0007810000 */
[----:B------:R-:W4:Y:S01]  /*8e20*/  SHFL.BFLY PT, R4, R184, 0x1, 0x1f ;  /* 0x0c201f00b8047f89 */ /* 0x000f2200000e0000 */
[----:B---3--:R-:W-:Y:S01]  /*8e30*/  FMNMX.FTZ R2, R58, R3, !PT ;  /* 0x000000033a027209 */ /* 0x008fe20007810000 */
[--C-:B------:R-:W-:Y:S01]  /*8e40*/  FFMA.FTZ R3, R16, c[0x0][0x2d0], -R8.reuse ;  /* 0x0000b40010037a23 */ /* 0x100fe20000010808 */
[----:B-1----:R-:W-:Y:S02]  /*8e50*/  FMNMX.FTZ R183, R0, R183, !PT ;  /* 0x000000b700b77209 */ /* 0x002fe40007810000 */
[----:B------:R-:W-:Y:S01]  /*8e60*/  FMNMX.FTZ R2, R59, R2, !PT ;  /* 0x000000023b027209 */ /* 0x000fe20007810000 */
[----:B------:R1:W3:Y:S01]  /*8e70*/  MUFU.EX2 R233, R3 ;  /* 0x0000000300e97308 */ /* 0x0002e20000000800 */
[----:B------:R-:W-:Y:S01]  /*8e80*/  F2FP.PACK_AB R204, R248, R247 ;  /* 0x000000f7f8cc723e */ /* 0x000fe200000000ff */
[----:B------:R-:W2:Y:S01]  /*8e90*/  SHFL.BFLY PT, R9, R183, 0x1, 0x1f ;  /* 0x0c201f00b7097f89 */ /* 0x000ea200000e0000 */
[----:B------:R-:W-:Y:S04]  /*8ea0*/  FMNMX.FTZ R0, R62, R2, !PT ;  /* 0x000000023e007209 */ /* 0x000fe80007810000 */
[----:B------:R-:W-:Y:S02]  /*8eb0*/  FMNMX.FTZ R0, R6, R0, !PT ;  /* 0x0000000006007209 */ /* 0x000fe40007810000 */
[----:B----4-:R-:W-:Y:S03]  /*8ec0*/  FMNMX.FTZ R184, R184, R4, !PT ;  /* 0x00000004b8b87209 */ /* 0x010fe60007810000 */
[----:B------:R-:W4:Y:S01]  /*8ed0*/  SHFL.BFLY PT, R2, R0, 0x2, 0x1f ;  /* 0x0c401f0000027f89 */ /* 0x000f2200000e0000 */
[----:B------:R-:W-:Y:S01]  /*8ee0*/  @P6 IADD3 R4, P1, R208, UR22, RZ ;  /* 0x00000016d0046c10 */ /* 0x000fe2000ff3e0ff */
[C---:B------:R-:W-:Y:S01]  /*8ef0*/  FMUL.FTZ R7, R184.reuse, c[0x0][0x2d0] ;  /* 0x0000b400b8077a20 */ /* 0x040fe20000410000 */
[----:B------:R-:W-:Y:S02]  /*8f00*/  FSETP.NEU.FTZ.AND P2, PT, R184, -INF , PT ;  /* 0xff800000b800780b */ /* 0x000fe40003f5d000 */
[----:B------:R-:W-:Y:S02]  /*8f10*/  @P6 IADD3.X R5, R209, UR23, RZ, P1, !PT ;  /* 0x00000017d1056c10 */ /* 0x000fe40008ffe4ff */
[----:B------:R-:W-:Y:S02]  /*8f20*/  FSEL R7, R7, RZ, P2 ;  /* 0x000000ff07077208 */ /* 0x000fe40001000000 */
[C---:B------:R-:W-:Y:S01]  /*8f30*/  @P6 IADD3 R10, P1, R4.reuse, UR22, RZ ;  /* 0x00000016040a6c10 */ /* 0x040fe2000ff3e0ff */
[----:B------:R4:W-:Y:S01]  /*8f40*/  @P6 LDGSTS.E.BYPASS.LTC128B.128 [R245+0x4900], [R4.64], !P5 ;  /* 0x0490000004f56fae */ /* 0x0009e2000e901d52 */
[----:B-1----:R-:W-:Y:S02]  /*8f50*/  FFMA.FTZ R3, R17, c[0x0][0x2d0], -R8 ;  /* 0x0000b40011037a23 */ /* 0x002fe40000010808 */
[----:B------:R-:W-:Y:S01]  /*8f60*/  @P6 IADD3.X R11, R5, UR23, RZ, P1, !PT ;  /* 0x00000017050b6c10 */ /* 0x000fe20008ffe4ff */
[----:B--2---:R-:W-:Y:S01]  /*8f70*/  FFMA.FTZ R217, R23, c[0x0][0x2d0], -R7 ;  /* 0x0000b40017d97a23 */ /* 0x004fe20000010807 */
[----:B------:R1:W2:Y:S01]  /*8f80*/  MUFU.EX2 R241, R3 ;  /* 0x0000000300f17308 */ /* 0x0002a20000000800 */
[----:B------:R-:W-:Y:S01]  /*8f90*/  @P6 IADD3 R14, P1, R4, UR21, RZ ;  /* 0x00000015040e6c10 */ /* 0x000fe2000ff3e0ff */
[----:B---3--:R-:W-:Y:S01]  /*8fa0*/  IMAD.MOV.U32 R33, RZ, RZ, R233 ;  /* 0x000000ffff217224 */ /* 0x008fe200078e00e9 */
[----:B------:R3:W-:Y:S01]  /*8fb0*/  @P6 LDGSTS.E.BYPASS.LTC128B.128 [R245+0x6900], [R4.64+0x80], !P4 ;  /* 0x0690008004f56fae */ /* 0x0007e2000e101d52 */
[----:B------:R-:W-:Y:S01]  /*8fc0*/  FMNMX.FTZ R183, R183, R9, !PT ;  /* 0x00000009b7b77209 */ /* 0x000fe20007810000 */
[----:B------:R-:W-:Y:S01]  /*8fd0*/  FFMA.FTZ R49, R54, c[0x0][0x2d0], -R7 ;  /* 0x0000b40036317a23 */ /* 0x000fe20000010807 */
[----:B------:R-:W-:Y:S01]  /*8fe0*/  @P6 IADD3.X R15, R5, UR20, RZ, P1, !PT ;  /* 0x00000014050f6c10 */ /* 0x000fe20008ffe4ff */
[----:B------:R-:W-:Y:S01]  /*8ff0*/  IMAD.MOV.U32 R54, RZ, RZ, R131 ;  /* 0x000000ffff367224 */ /* 0x000fe200078e0083 */
[----:B----4-:R-:W-:Y:S01]  /*9000*/  FMNMX.FTZ R0, R0, R2, !PT ;  /* 0x0000000200007209 */ /* 0x010fe20007810000 */
[--C-:B------:R-:W-:Y:S01]  /*9010*/  FFMA.FTZ R2, R18, c[0x0][0x2d0], -R7.reuse ;  /* 0x0000b40012027a23 */ /* 0x100fe20000010807 */
[----:B------:R-:W-:Y:S01]  /*9020*/  @P6 IADD3 R16, P1, R10, UR22, RZ ;  /* 0x000000160a106c10 */ /* 0x000fe2000ff3e0ff */
[----:B------:R4:W-:Y:S01]  /*9030*/  @P6 LDGSTS.E.BYPASS.LTC128B.128 [R245+0x5100], [R10.64], !P5 ;  /* 0x051000000af56fae */ /* 0x0009e2000e901d52 */
[--C-:B------:R-:W-:Y:S01]  /*9040*/  FFMA.FTZ R131, R55, c[0x0][0x2d0], -R7.reuse ;  /* 0x0000b40037837a23 */ /* 0x100fe20000010807 */
[----:B------:R-:W4:Y:S01]  /*9050*/  MUFU.EX2 R231, R2 ;  /* 0x0000000200e77308 */ /* 0x000f220000000800 */
[----:B------:R-:W-:Y:S01]  /*9060*/  @P6 IADD3.X R17, R11, UR23, RZ, P1, !PT ;  /* 0x000000170b116c10 */ /* 0x000fe20008ffe4ff */
[--C-:B------:R-:W-:Y:S01]  /*9070*/  FFMA.FTZ R66, R66, c[0x0][0x2d0], -R7.reuse ;  /* 0x0000b40042427a23 */ /* 0x100fe20000010807 */
[----:B------:R-:W-:Y:S01]  /*9080*/  @P6 IADD3 R12, P1, R10, UR21, RZ ;  /* 0x000000150a0c6c10 */ /* 0x000fe2000ff3e0ff */
[--C-:B------:R-:W-:Y:S02]  /*9090*/  FFMA.FTZ R67, R67, c[0x0][0x2d0], -R7.reuse ;  /* 0x0000b40043437a23 */ /* 0x100fe40000010807 */
[----:B------:R4:W-:Y:S01]  /*90a0*/  @P6 LDGSTS.E.BYPASS.LTC128B.128 [R245+0x7100], [R14.64], !P4 ;  /* 0x071000000ef56fae */ /* 0x0009e2000e101d52 */
[----:B------:R-:W-:Y:S02]  /*90b0*/  @P6 IADD3.X R13, R11, UR20, RZ, P1, !PT ;  /* 0x000000140b0d6c10 */ /* 0x000fe40008ffe4ff */
[----:B------:R-:W-:Y:S01]  /*90c0*/  FSETP.NEU.FTZ.AND P1, PT, R183, -INF , PT ;  /* 0xff800000b700780b */ /* 0x000fe20003f3d000 */
[----:B-1----:R-:W-:Y:S02]  /*90d0*/  FFMA.FTZ R3, R212, c[0x0][0x2d0], -R7 ;  /* 0x0000b400d4037a23 */ /* 0x002fe40000010807 */
[----:B--2---:R-:W-:Y:S02]  /*90e0*/  IMAD.MOV.U32 R52, RZ, RZ, R241 ;  /* 0x000000ffff347224 */ /* 0x004fe400078e00f1 */
[----:B------:R1:W-:Y:S01]  /*90f0*/  @P6 LDGSTS.E.BYPASS.LTC128B.128 [R245+0x5900], [R16.64], !P5 ;  /* 0x0590000010f56fae */ /* 0x0003e2000e901d52 */
[----:B------:R2:W-:Y:S01]  /*9100*/  MUFU.EX2 R214, R3 ;  /* 0x0000000300d67308 */ /* 0x0005e20000000800 */
[----:B---3--:R-:W-:Y:S02]  /*9110*/  FSEL R4, R185, RZ, P0 ;  /* 0x000000ffb9047208 */ /* 0x008fe40000000000 */
[----:B------:R-:W-:Y:S03]  /*9120*/  F2FP.PACK_AB R206, R52, R33 ;  /* 0x0000002134ce723e */ /* 0x000fe600000000ff */
[----:B------:R-:W-:Y:S01]  /*9130*/  FADD.FTZ R5, -R4, R180 ;  /* 0x000000b404057221 */ /* 0x000fe20000010100 */
[----:B------:R3:W-:Y:S01]  /*9140*/  @P6 LDGSTS.E.BYPASS.LTC128B.128 [R245+0x7900], [R12.64], !P4 ;  /* 0x079000000cf56fae */ /* 0x0007e2000e101d52 */
[----:B----4-:R-:W-:Y:S02]  /*9150*/  IMAD.MOV.U32 R32, RZ, RZ, R231 ;  /* 0x000000ffff207224 */ /* 0x010fe400078e00e7 */
[----:B------:R-:W-:Y:S05]  /*9160*/  FMUL.FTZ R10, R183, c[0x0][0x2d0] ;  /* 0x0000b400b70a7a20 */ /* 0x000fea0000410000 */
[----:B------:R-:W4:Y:S01]  /*9170*/  SHFL.BFLY PT, R2, R0, 0x1, 0x1f ;  /* 0x0c201f0000027f89 */ /* 0x000f2200000e0000 */
[----:B------:R-:W-:Y:S01]  /*9180*/  FSEL R10, R10, RZ, P1 ;  /* 0x000000ff0a0a7208 */ /* 0x000fe20000800000 */
[--C-:B------:R-:W-:Y:S02]  /*9190*/  FFMA.FTZ R15, R50, c[0x0][0x2d0], -R7.reuse ;  /* 0x0000b400320f7a23 */ /* 0x100fe40000010807 */
[--C-:B------:R-:W-:Y:S02]  /*91a0*/  FFMA.FTZ R14, R38, c[0x0][0x2d0], -R7.reuse ;  /* 0x0000b400260e7a23 */ /* 0x100fe40000010807 */
[--C-:B------:R-:W-:Y:S02]  /*91b0*/  FFMA.FTZ R231, R61, c[0x0][0x2d0], -R10.reuse ;  /* 0x0000b4003de77a23 */ /* 0x100fe4000001080a */
[--C-:B--2---:R-:W-:Y:S01]  /*91c0*/  FFMA.FTZ R3, R213, c[0x0][0x2d0], -R7.reuse ;  /* 0x0000b400d5037a23 */ /* 0x104fe20000010807 */
[----:B------:R-:W0:Y:S01]  /*91d0*/  LDGDEPBAR ;  /* 0x00000000000079af */ /* 0x000e220000000000 */
[--C-:B------:R-:W-:Y:S02]  /*91e0*/  FFMA.FTZ R56, R56, c[0x0][0x2d0], -R10.reuse ;  /* 0x0000b40038387a23 */ /* 0x100fe4000001080a */
[----:B------:R2:W1:Y:S01]  /*91f0*/  MUFU.EX2 R215, R3 ;  /* 0x0000000300d77308 */ /* 0x0004620000000800 */
[--C-:B------:R-:W-:Y:S02]  /*9200*/  FFMA.FTZ R40, R40, c[0x0][0x2d0], -R10.reuse ;  /* 0x0000b40028287a23 */ /* 0x100fe4000001080a */
[--C-:B------:R-:W-:Y:S02]  /*9210*/  FFMA.FTZ R41, R41, c[0x0][0x2d0], -R10.reuse ;  /* 0x0000b40029297a23 */ /* 0x100fe4000001080a */
[----:B------:R-:W-:Y:S02]  /*9220*/  FFMA.FTZ R45, R45, c[0x0][0x2d0], -R10 ;  /* 0x0000b4002d2d7a23 */ /* 0x000fe4000001080a */
[--C-:B---3--:R-:W-:Y:S02]  /*9230*/  FFMA.FTZ R13, R39, c[0x0][0x2d0], -R7.reuse ;  /* 0x0000b400270d7a23 */ /* 0x108fe40000010807 */
[----:B------:R-:W-:Y:S01]  /*9240*/  FFMA.FTZ R12, R64, c[0x0][0x2d0], -R8 ;  /* 0x0000b400400c7a23 */ /* 0x000fe20000010808 */
[----:B------:R-:W-:Y:S01]  /*9250*/  LDSM.16.MT88.4 R36, [R226+0x100] ;  /* 0x00010000e224783b */ /* 0x000fe20000004200 */
[----:B------:R-:W-:Y:S01]  /*9260*/  FFMA.FTZ R64, R34, c[0x0][0x2d0], -R7 ;  /* 0x0000b40022407a23 */ /* 0x000fe20000010807 */
[----:B----4-:R-:W-:Y:S01]  /*9270*/  FMNMX.FTZ R182, R0, R2, !PT ;  /* 0x0000000200b67209 */ /* 0x010fe20007810000 */
[--C-:B------:R-:W-:Y:S01]  /*9280*/  FFMA.FTZ R0, R221, c[0x0][0x2d0], -R10.reuse ;  /* 0x0000b400dd007a23 */ /* 0x100fe2000001080a */
[----:B------:R-:W-:Y:S01]  /*9290*/  FSEL R2, R183, RZ, P1 ;  /* 0x000000ffb7027208 */ /* 0x000fe20000800000 */
[----:B------:R-:W-:Y:S01]  /*92a0*/  FFMA.FTZ R221, R25, c[0x0][0x2d0], -R10 ;  /* 0x0000b40019dd7a23 */ /* 0x000fe2000001080a */
[C---:B------:R-:W-:Y:S01]  /*92b0*/  FSETP.NEU.FTZ.AND P0, PT, R182.reuse, -INF , PT ;  /* 0xff800000b600780b */ /* 0x040fe20003f1d000 */
[----:B------:R3:W-:Y:S01]  /*92c0*/  MUFU.EX2 R242, R0 ;  /* 0x0000000000f27308 */ /* 0x0007e20000000800 */
[----:B------:R-:W-:Y:S02]  /*92d0*/  FMUL.FTZ R9, R182, c[0x0][0x2d0] ;  /* 0x0000b400b6097a20 */ /* 0x000fe40000410000 */
[----:B------:R-:W-:Y:S02]  /*92e0*/  IMAD.MOV.U32 R55, RZ, RZ, R15 ;  /* 0x000000ffff377224 */ /* 0x000fe400078e000f */
[----:B------:R-:W-:Y:S01]  /*92f0*/  IMAD.MOV.U32 R61, RZ, RZ, R14 ;  /* 0x000000ffff3d7224 */ /* 0x000fe200078e000e */
[----:B------:R-:W-:Y:S01]  /*9300*/  FSEL R9, R9, RZ, P0 ;  /* 0x000000ff09097208 */ /* 0x000fe20000000000 */
[----:B--2---:R-:W-:Y:S01]  /*9310*/  FFMA.FTZ R3, R19, c[0x0][0x2d0], -R7 ;  /* 0x0000b40013037a23 */ /* 0x004fe20000010807 */
[----:B-1----:R-:W-:Y:S03]  /*9320*/  F2FP.PACK_AB R205, R215, R214 ;  /* 0x000000d6d7cd723e */ /* 0x002fe600000000ff */
[----:B------:R1:W2:Y:S01]  /*9330*/  MUFU.EX2 R240, R3 ;  /* 0x0000000300f07308 */ /* 0x0002a20000000800 */
[--C-:B------:R-:W-:Y:S02]  /*9340*/  FFMA.FTZ R11, R244, c[0x0][0x2d0], -R9.reuse ;  /* 0x0000b400f40b7a23 */ /* 0x100fe40000010809 */
[--C-:B------:R-:W-:Y:S02]  /*9350*/  FFMA.FTZ R233, R58, c[0x0][0x2d0], -R9.reuse ;  /* 0x0000b4003ae97a23 */ /* 0x100fe40000010809 */
[--C-:B------:R-:W-:Y:S02]  /*9360*/  FFMA.FTZ R216, R26, c[0x0][0x2d0], -R9.reuse ;  /* 0x0000b4001ad87a23 */ /* 0x100fe40000010809 */
[--C-:B------:R-:W-:Y:S02]  /*9370*/  FFMA.FTZ R241, R62, c[0x0][0x2d0], -R9.reuse ;  /* 0x0000b4003ef17a23 */ /* 0x100fe40000010809 */
[--C-:B------:R-:W-:Y:S01]  /*9380*/  FFMA.FTZ R244, R29, c[0x0][0x2d0], -R10.reuse ;  /* 0x0000b4001df47a23 */ /* 0x100fe2000001080a */
[----:B------:R4:W-:Y:S01]  /*9390*/  MUFU.EX2 R249, R11 ;  /* 0x0000000b00f97308 */ /* 0x0009e20000000800 */
[--C-:B------:R-:W-:Y:S02]  /*93a0*/  FFMA.FTZ R42, R42, c[0x0][0x2d0], -R9.reuse ;  /* 0x0000b4002a2a7a23 */ /* 0x100fe40000010809 */
[--C-:B---3--:R-:W-:Y:S02]  /*93b0*/  FFMA.FTZ R0, R223, c[0x0][0x2d0], -R9.reuse ;  /* 0x0000b400df007a23 */ /* 0x108fe40000010809 */
[--C-:B------:R-:W-:Y:S02]  /*93c0*/  FFMA.FTZ R46, R46, c[0x0][0x2d0], -R9.reuse ;  /* 0x0000b4002e2e7a23 */ /* 0x100fe40000010809 */
[--C-:B------:R-:W-:Y:S03]  /*93d0*/  FFMA.FTZ R47, R47, c[0x0][0x2d0], -R9.reuse ;  /* 0x0000b4002f2f7a23 */ /* 0x100fe60000010809 */
[----:B------:R3:W-:Y:S01]  /*93e0*/  MUFU.EX2 R212, R0 ;  /* 0x0000000000d47308 */ /* 0x0007e20000000800 */
[----:B-1----:R-:W-:Y:S02]  /*93f0*/  FFMA.FTZ R3, R220, c[0x0][0x2d0], -R10 ;  /* 0x0000b400dc037a23 */ /* 0x002fe4000001080a */
[----:B------:R-:W-:Y:S02]  /*9400*/  FFMA.FTZ R220, R20, c[0x0][0x2d0], -R8 ;  /* 0x0000b40014dc7a23 */ /* 0x000fe40000010808 */
[----:B--2---:R-:W-:Y:S05]  /*9410*/  IMAD.MOV.U32 R50, RZ, RZ, R240 ;  /* 0x000000ffff327224 */ /* 0x004fea00078e00f0 */
[----:B------:R1:W-:Y:S01]  /*9420*/  MUFU.EX2 R213, R3 ;  /* 0x0000000300d57308 */ /* 0x0003e20000000800 */
[----:B------:R-:W-:Y:S01]  /*9430*/  FFMA.FTZ R240, R59, c[0x0][0x2d0], -R9 ;  /* 0x0000b4003bf07a23 */ /* 0x000fe20000010809 */
[----:B------:R-:W-:Y:S01]  /*9440*/  F2FP.PACK_AB R207, R50, R32 ;  /* 0x0000002032cf723e */ /* 0x000fe200000000ff */
[--C-:B----4-:R-:W-:Y:S02]  /*9450*/  FFMA.FTZ R11, R53, c[0x0][0x2d0], -R8.reuse ;  /* 0x0000b400350b7a23 */ /* 0x110fe40000010808 */
[----:B------:R-:W-:Y:S02]  /*9460*/  FFMA.FTZ R53, R65, c[0x0][0x2d0], -R8 ;  /* 0x0000b40041357a23 */ /* 0x000fe40000010808 */
[----:B------:R-:W-:Y:S01]  /*9470*/  FFMA.FTZ R65, R35, c[0x0][0x2d0], -R7 ;  /* 0x0000b40023417a23 */ /* 0x000fe20000010807 */
[----:B------:R-:W-:Y:S01]  /*9480*/  MOV R35, R12 ;  /* 0x0000000c00237202 */ /* 0x000fe20000000f00 */
[----:B------:R-:W-:Y:S02]  /*9490*/  IMAD.MOV.U32 R34, RZ, RZ, R11 ;  /* 0x000000ffff227224 */ /* 0x000fe400078e000b */
[----:B---3--:R-:W-:Y:S02]  /*94a0*/  FFMA.FTZ R0, R222, c[0x0][0x2d0], -R9 ;  /* 0x0000b400de007a23 */ /* 0x008fe40000010809 */
[--C-:B------:R-:W-:Y:S02]  /*94b0*/  FFMA.FTZ R222, R24, c[0x0][0x2d0], -R10.reuse ;  /* 0x0000b40018de7a23 */ /* 0x100fe4000001080a */
[----:B------:R2:W3:Y:S01]  /*94c0*/  MUFU.EX2 R223, R0 ;  /* 0x0000000000df7308 */ /* 0x0004e20000000800 */
[----:B-1----:R-:W-:Y:S02]  /*94d0*/  FFMA.FTZ R3, R219, c[0x0][0x2d0], -R10 ;  /* 0x0000b400db037a23 */ /* 0x002fe4000001080a */
[----:B------:R-:W-:Y:S07]  /*94e0*/  FFMA.FTZ R219, R21, c[0x0][0x2d0], -R8 ;  /* 0x0000b40015db7a23 */ /* 0x000fee0000010808 */
[----:B------:R1:W4:Y:S01]  /*94f0*/  MUFU.EX2 R252, R3 ;  /* 0x0000000300fc7308 */ /* 0x0003220000000800 */
[----:B--2---:R-:W-:Y:S02]  /*9500*/  FSEL R0, R182, RZ, P0 ;  /* 0x000000ffb6007208 */ /* 0x004fe40000000000 */
[----:B---3--:R-:W-:Y:S02]  /*9510*/  F2FP.PACK_AB R209, R223, R212 ;  /* 0x000000d4dfd1723e */ /* 0x008fe400000000ff */
[----:B------:R-:W-:Y:S01]  /*9520*/  PLOP3.LUT P0, PT, PT, PT, UP0, 0x80, 0x0 ;  /* 0x000000000000781c */ /* 0x000fe20003f0f008 */
[----:B-1----:R-:W-:Y:S01]  /*9530*/  FFMA.FTZ R3, R218, c[0x0][0x2d0], -R10 ;  /* 0x0000b400da037a23 */ /* 0x002fe2000001080a */
[----:B----4-:R-:W-:Y:S01]  /*9540*/  F2FP.PACK_AB R208, R252, R213 ;  /* 0x000000d5fcd0723e */ /* 0x010fe200000000ff */
[----:B------:R-:W-:Y:S02]  /*9550*/  FFMA.FTZ R218, R22, c[0x0][0x2d0], -R7 ;  /* 0x0000b40016da7a23 */ /* 0x000fe40000010807 */
[----:B------:R1:W2:Y:S01]  /*9560*/  MUFU.EX2 R251, R3 ;  /* 0x0000000300fb7308 */ /* 0x0002a20000000800 */
[----:B------:R-:W3:Y:S01]  /*9570*/  LDSM.16.MT88.4 R20, [R225+0x100] ;  /* 0x00010000e114783b */ /* 0x000ee20000004200 */
[----:B-1----:R-:W-:Y:S02]  /*9580*/  FSEL R3, R184, RZ, P2 ;  /* 0x000000ffb8037208 */ /* 0x002fe40001000000 */
[----:B--2---:R-:W-:Y:S03]  /*9590*/  F2FP.PACK_AB R210, R242, R251 ;  /* 0x000000fbf2d2723e */ /* 0x004fe600000000ff */
[----:B------:R-:W-:Y:S02]  /*95a0*/  FADD.FTZ R4, -R3, R181 ;  /* 0x000000b503047221 */ /* 0x000fe40000010100 */
[----:B------:R-:W-:Y:S02]  /*95b0*/  FADD.FTZ R3, -R2, R186 ;  /* 0x000000ba02037221 */ /* 0x000fe40000010100 */
[----:B------:R-:W-:Y:S02]  /*95c0*/  FADD.FTZ R2, -R0, R187 ;  /* 0x000000bb00027221 */ /* 0x000fe40000010100 */
[--C-:B------:R-:W-:Y:S02]  /*95d0*/  FFMA.FTZ R0, R246, c[0x0][0x2d0], -R9.reuse ;  /* 0x0000b400f6007a23 */ /* 0x100fe40000010809 */
[--C-:B------:R-:W-:Y:S02]  /*95e0*/  FFMA.FTZ R246, R28, c[0x0][0x2d0], -R10.reuse ;  /* 0x0000b4001cf67a23 */ /* 0x100fe4000001080a */
[----:B------:R1:W2:Y:S01]  /*95f0*/  MUFU.EX2 R243, R0 ;  /* 0x0000000000f37308 */ /* 0x0002a20000000800 */
[--C-:B------:R-:W-:Y:S02]  /*9600*/  FFMA.FTZ R187, R27, c[0x0][0x2d0], -R9.reuse ;  /* 0x0000b4001bbb7a23 */ /* 0x100fe40000010809 */
[----:B------:R-:W-:Y:S02]  /*9610*/  FFMA.FTZ R186, R30, c[0x0][0x2d0], -R9 ;  /* 0x0000b4001eba7a23 */ /* 0x000fe40000010809 */
[----:B-1----:R-:W-:Y:S01]  /*9620*/  FMUL.FTZ R0, R5, c[0x0][0x2d0] ;  /* 0x0000b40005007a20 */ /* 0x002fe20000410000 */
[----:B--2---:R-:W-:Y:S01]  /*9630*/  F2FP.PACK_AB R211, R243, R249 ;  /* 0x000000f9f3d3723e */ /* 0x004fe200000000ff */
[----:B------:R-:W-:Y:S01]  /*9640*/  FFMA.FTZ R5, R51, c[0x0][0x2d0], -R7 ;  /* 0x0000b40033057a23 */ /* 0x000fe20000010807 */
[----:B------:R-:W-:Y:S02]  /*9650*/  MOV R51, R239 ;  /* 0x000000ef00337202 */ /* 0x000fe40000000f00 */
[----:B------:R1:W2:Y:S01]  /*9660*/  MUFU.EX2 R181, R0 ;  /* 0x0000000000b57308 */ /* 0x0002a20000000800 */
[--C-:B------:R-:W-:Y:S01]  /*9670*/  FFMA.FTZ R239, R57, c[0x0][0x2d0], -R10.reuse ;  /* 0x0000b40039ef7a23 */ /* 0x100fe2000001080a */
[----:B------:R-:W-:Y:S01]  /*9680*/  MOV R57, R224 ;  /* 0x000000e000397202 */ /* 0x000fe20000000f00 */
[--C-:B------:R-:W-:Y:S02]  /*9690*/  FFMA.FTZ R224, R60, c[0x0][0x2d0], -R10.reuse ;  /* 0x0000b4003ce07a23 */ /* 0x100fe4000001080a */
[----:B------:R-:W-:Y:S02]  /*96a0*/  IMAD.MOV.U32 R58, RZ, RZ, R5 ;  /* 0x000000ffff3a7224 */ /* 0x000fe400078e0005 */
[----:B-1----:R-:W-:Y:S02]  /*96b0*/  FMUL.FTZ R0, R4, c[0x0][0x2d0] ;  /* 0x0000b40004007a20 */ /* 0x002fe40000410000 */
[----:B------:R-:W-:Y:S01]  /*96c0*/  FFMA.FTZ R4, R44, c[0x0][0x2d0], -R10 ;  /* 0x0000b4002c047a23 */ /* 0x000fe2000001080a */
[----:B------:R-:W-:Y:S01]  /*96d0*/  MOV R44, R235 ;  /* 0x000000eb002c7202 */ /* 0x000fe20000000f00 */
[----:B------:R1:W4:Y:S01]  /*96e0*/  MUFU.EX2 R180, R0 ;  /* 0x0000000000b47308 */ /* 0x0003220000000800 */
[--C-:B------:R-:W-:Y:S02]  /*96f0*/  FFMA.FTZ R235, R6, c[0x0][0x2d0], -R9.reuse ;  /* 0x0000b40006eb7a23 */ /* 0x100fe40000010809 */
[----:B------:R-:W-:Y:S02]  /*9700*/  IMAD.MOV.U32 R60, RZ, RZ, R4 ;  /* 0x000000ffff3c7224 */ /* 0x000fe400078e0004 */
[----:B------:R-:W-:Y:S01]  /*9710*/  FFMA.FTZ R4, R43, c[0x0][0x2d0], -R9 ;  /* 0x0000b4002b047a23 */ /* 0x000fe20000010809 */
[----:B------:R-:W-:Y:S01]  /*9720*/  MOV R43, R13 ;  /* 0x0000000d002b7202 */ /* 0x000fe20000000f00 */
[C---:B--2---:R-:W-:Y:S01]  /*9730*/  FMUL.FTZ R5, R181.reuse, R189 ;  /* 0x000000bdb5057220 */ /* 0x044fe20000410000 */
[----:B------:R-:W-:Y:S01]  /*9740*/  MOV R189, R41 ;  /* 0x0000002900bd7202 */ /* 0x000fe20000000f00 */
[----:B------:R-:W-:Y:S02]  /*9750*/  IMAD.MOV.U32 R59, RZ, RZ, R4 ;  /* 0x000000ffff3b7224 */ /* 0x000fe400078e0004 */
[C---:B------:R-:W-:Y:S02]  /*9760*/  FMUL.FTZ R4, R181.reuse, R188 ;  /* 0x000000bcb5047220 */ /* 0x040fe40000410000 */
[C---:B------:R-:W-:Y:S01]  /*9770*/  FMUL.FTZ R16, R181.reuse, R200 ;  /* 0x000000c8b5107220 */ /* 0x040fe20000410000 */
[----:B------:R-:W-:Y:S01]  /*9780*/  MOV R200, R56 ;  /* 0x0000003800c87202 */ /* 0x000fe20000000f00 */
[C---:B------:R-:W-:Y:S01]  /*9790*/  FMUL.FTZ R17, R181.reuse, R201 ;  /* 0x000000c9b5117220 */ /* 0x040fe20000410000 */
[----:B------:R-:W-:Y:S01]  /*97a0*/  MOV R201, R67 ;  /* 0x0000004300c97202 */ /* 0x000fe20000000f00 */
[----:B------:R-:W-:Y:S01]  /*97b0*/  IMAD.MOV.U32 R188, RZ, RZ, R47 ;  /* 0x000000ffffbc7224 */ /* 0x000fe200078e002f */
[----:B------:R-:W-:Y:S01]  /*97c0*/  MUFU.EX2 R189, R189 ;  /* 0x000000bd00bd7308 */ /* 0x000fe20000000800 */
[C---:B------:R-:W-:Y:S02]  /*97d0*/  FMUL.FTZ R68, R181.reuse, R68 ;  /* 0x00000044b5447220 */ /* 0x040fe40000410000 */
[C---:B------:R-:W-:Y:S02]  /*97e0*/  FMUL.FTZ R69, R181.reuse, R69 ;  /* 0x00000045b5457220 */ /* 0x040fe40000410000 */
[----:B------:R-:W-:Y:S02]  /*97f0*/  FMUL.FTZ R80, R181, R80 ;  /* 0x00000050b5507220 */ /* 0x000fe40000410000 */
[----:B-1----:R-:W-:Y:S02]  /*9800*/  FMUL.FTZ R0, R3, c[0x0][0x2d0] ;  /* 0x0000b40003007a20 */ /* 0x002fe40000410000 */
[C---:B----4-:R-:W-:Y:S01]  /*9810*/  FMUL.FTZ R6, R180.reuse, R190 ;  /* 0x000000beb4067220 */ /* 0x050fe20000410000 */
[----:B------:R-:W-:Y:S01]  /*9820*/  MUFU.EX2 R188, R188 ;  /* 0x000000bc00bc7308 */ /* 0x000fe20000000800 */
[C---:B------:R-:W-:Y:S02]  /*9830*/  FMUL.FTZ R7, R180.reuse, R191 ;  /* 0x000000bfb4077220 */ /* 0x040fe40000410000 */
[C---:B------:R-:W-:Y:S02]  /*9840*/  FMUL.FTZ R18, R180.reuse, R202 ;  /* 0x000000cab4127220 */ /* 0x040fe40000410000 */
[----:B------:R-:W-:Y:S02]  /*9850*/  IMAD.MOV.U32 R202, RZ, RZ, R66 ;  /* 0x000000ffffca7224 */ /* 0x000fe400078e0042 */
[C---:B------:R-:W-:Y:S01]  /*9860*/  FMUL.FTZ R19, R180.reuse, R203 ;  /* 0x000000cbb4137220 */ /* 0x040fe20000410000 */
[-C--:B---3--:R-:W-:Y:S02]  /*9870*/  HMMA.16816.F32 R4, R204, R20.reuse, R4 ;  /* 0x00000014cc04723c */ /* 0x088fe40000001804 */
[----:B------:R1:W2:Y:S01]  /*9880*/  MUFU.EX2 R3, R0 ;  /* 0x0000000000037308 */ /* 0x0002a20000000800 */
[----:B------:R-:W-:Y:S01]  /*9890*/  MOV R203, R53 ;  /* 0x0000003500cb7202 */ /* 0x000fe20000000f00 */
[----:B------:R-:W-:Y:S02]  /*98a0*/  IMAD.MOV.U32 R190, RZ, RZ, R46 ;  /* 0x000000ffffbe7224 */ /* 0x000fe400078e002e */
[----:B------:R-:W-:Y:S02]  /*98b0*/  IMAD.MOV.U32 R191, RZ, RZ, R60 ;  /* 0x000000ffffbf7224 */ /* 0x000fe400078e003c */
[C---:B------:R-:W-:Y:S04]  /*98c0*/  FMUL.FTZ R66, R180.reuse, R178 ;  /* 0x000000b2b4427220 */ /* 0x040fe80000410000 */
        /* <DEDUP_REMOVED lines=8> */
[----:B------:R-:W-:Y:S02]  /*9950*/  FMUL.FTZ R84, R181, R84 ;  /* 0x00000054b5547220 */ /* 0x000fe40000410000 */
[----:B-1----:R-:W-:Y:S02]  /*9960*/  FMUL.FTZ R0, R2, c[0x0][0x2d0] ;  /* 0x0000b40002007a20 */ /* 0x002fe40000410000 */
[----:B------:R-:W-:Y:S02]  /*9970*/  FFMA.FTZ R2, R31, c[0x0][0x2d0], -R9 ;  /* 0x0000b4001f027a23 */ /* 0x000fe40000010809 */
[C---:B--2---:R-:W-:Y:S01]  /*9980*/  FMUL.FTZ R8, R3.reuse, R192 ;  /* 0x000000c003087220 */ /* 0x044fe20000410000 */
[----:B------:R-:W-:Y:S01]  /*9990*/  MOV R192, R55 ;  /* 0x0000003700c07202 */ /* 0x000fe20000000f00 */
[C---:B------:R-:W-:Y:S01]  /*99a0*/  FMUL.FTZ R9, R3.reuse, R193 ;  /* 0x000000c103097220 */ /* 0x040fe20000410000 */
[----:B------:R-:W1:Y:S01]  /*99b0*/  MUFU.EX2 R0, R0 ;  /* 0x0000000000007308 */ /* 0x000e620000000800 */
[C---:B------:R-:W-:Y:S02]  /*99c0*/  FMUL.FTZ R12, R3.reuse, R196 ;  /* 0x000000c4030c7220 */ /* 0x040fe40000410000 */
[C---:B------:R-:W-:Y:S02]  /*99d0*/  FMUL.FTZ R13, R3.reuse, R197 ;  /* 0x000000c5030d7220 */ /* 0x040fe40000410000 */
[C---:B------:R-:W-:Y:S02]  /*99e0*/  FMUL.FTZ R29, R3.reuse, R141 ;  /* 0x0000008d031d7220 */ /* 0x040fe40000410000 */
[----:B------:R-:W-:Y:S02]  /*99f0*/  IMAD.MOV.U32 R141, RZ, RZ, R52 ;  /* 0x000000ffff8d7224 */ /* 0x000fe400078e0034 */
[C---:B------:R-:W-:Y:S01]  /*9a00*/  FMUL.FTZ R24, R3.reuse, R136 ;  /* 0x0000008803187220 */ /* 0x040fe20000410000 */
[----:B------:R-:W-:Y:S01]  /*9a10*/  MOV R136, R48 ;  /* 0x0000003000887202 */ /* 0x000fe20000000f00 */
[C---:B------:R-:W-:Y:S01]  /*9a20*/  FMUL.FTZ R25, R3.reuse, R137 ;  /* 0x0000008903197220 */ /* 0x040fe20000410000 */
[----:B------:R-:W-:Y:S01]  /*9a30*/  MOV R137, R49 ;  /* 0x0000003100897202 */ /* 0x000fe20000000f00 */
[C---:B------:R-:W-:Y:S01]  /*9a40*/  FMUL.FTZ R28, R3.reuse, R140 ;  /* 0x0000008c031c7220 */ /* 0x040fe20000410000 */
[----:B------:R-:W-:Y:S01]  /*9a50*/  MUFU.EX2 R192, R192 ;  /* 0x000000c000c07308 */ /* 0x000fe20000000800 */
[----:B------:R-:W-:Y:S02]  /*9a60*/  IMAD.MOV.U32 R196, RZ, RZ, R42 ;  /* 0x000000ffffc47224 */ /* 0x000fe400078e002a */
[C---:B------:R-:W-:Y:S02]  /*9a70*/  FMUL.FTZ R41, R3.reuse, R153 ;  /* 0x0000009903297220 */ /* 0x040fe40000410000 */
[----:B------:R-:W-:Y:S02]  /*9a80*/  IMAD.MOV.U32 R197, RZ, RZ, R40 ;  /* 0x000000ffffc57224 */ /* 0x000fe400078e0028 */
[----:B------:R-:W-:Y:S02]  /*9a90*/  FMUL.FTZ R40, R3, R152 ;  /* 0x0000009803287220 */ /* 0x000fe40000410000 */
[----:B------:R-:W-:Y:S01]  /*9aa0*/  IMAD.MOV.U32 R140, RZ, RZ, R45 ;  /* 0x000000ffff8c7224 */ /* 0x000fe200078e002d */
[----:B------:R-:W-:Y:S01]  /*9ab0*/  MUFU.EX2 R196, R196 ;  /* 0x000000c400c47308 */ /* 0x000fe20000000800 */
[C---:B-1----:R-:W-:Y:S02]  /*9ac0*/  FMUL.FTZ R10, R0.reuse, R194 ;  /* 0x000000c2000a7220 */ /* 0x042fe40000410000 */
[C---:B------:R-:W-:Y:S02]  /*9ad0*/  FMUL.FTZ R11, R0.reuse, R195 ;  /* 0x000000c3000b7220 */ /* 0x040fe40000410000 */
[C---:B------:R-:W-:Y:S01]  /*9ae0*/  FMUL.FTZ R14, R0.reuse, R198 ;  /* 0x000000c6000e7220 */ /* 0x040fe20000410000 */
[----:B------:R-:W-:Y:S01]  /*9af0*/  MOV R198, R61 ;  /* 0x0000003d00c67202 */ /* 0x000fe20000000f00 */
[C---:B------:R-:W-:Y:S01]  /*9b00*/  FMUL.FTZ R15, R0.reuse, R199 ;  /* 0x000000c7000f7220 */ /* 0x040fe20000410000 */
[----:B------:R-:W-:Y:S01]  /*9b10*/  MOV R199, R44 ;  /* 0x0000002c00c77202 */ /* 0x000fe20000000f00 */
[C---:B------:R-:W-:Y:S01]  /*9b20*/  FMUL.FTZ R31, R0.reuse, R143 ;  /* 0x0000008f001f7220 */ /* 0x040fe20000410000 */
[C---:B------:R-:W-:Y:S01]  /*9b30*/  HMMA.16816.F32 R8, R208.reuse, R20, R8 ;  /* 0x00000014d008723c */ /* 0x040fe20000001808 */
[----:B------:R-:W-:Y:S03]  /*9b40*/  MUFU.EX2 R197, R197 ;  /* 0x000000c500c57308 */ /* 0x000fe60000000800 */
[----:B------:R-:W-:Y:S02]  /*9b50*/  IMAD.MOV.U32 R143, RZ, RZ, R54 ;  /* 0x000000ffff8f7224 */ /* 0x000fe400078e0036 */
[----:B------:R-:W1:Y:S01]  /*9b60*/  LDSM.16.MT88.4 R52, [R228+0x100] ;  /* 0x00010000e434783b */ /* 0x000e620000004200 */
[C---:B------:R-:W-:Y:S01]  /*9b70*/  FMUL.FTZ R20, R181.reuse, R132 ;  /* 0x00000084b5147220 */ /* 0x040fe20000410000 */
[-C--:B------:R-:W-:Y:S03]  /*9b80*/  HMMA.16816.F32 R12, R208, R22.reuse, R12 ;  /* 0x00000016d00c723c */ /* 0x080fe6000000180c */
[----:B------:R-:W-:Y:S01]  /*9b90*/  MUFU.EX2 R199, R199 ;  /* 0x000000c700c77308 */ /* 0x000fe20000000800 */
[C---:B------:R-:W-:Y:S01]  /*9ba0*/  FMUL.FTZ R21, R181.reuse, R133 ;  /* 0x00000085b5157220 */ /* 0x040fe20000410000 */
[----:B------:R-:W-:Y:S01]  /*9bb0*/  MOV R178, R143 ;  /* 0x0000008f00b27202 */ /* 0x000fe20000000f00 */
[C---:B------:R-:W-:Y:S02]  /*9bc0*/  FMUL.FTZ R26, R0.reuse, R138 ;  /* 0x0000008a001a7220 */ /* 0x040fe40000410000 */
[C---:B------:R-:W-:Y:S04]  /*9bd0*/  HMMA.16816.F32 R16, R204.reuse, R22, R16 ;  /* 0x00000016cc10723c */ /* 0x040fe80000001810 */
[C---:B------:R-:W-:Y:S01]  /*9be0*/  FMUL.FTZ R27, R0.reuse, R139 ;  /* 0x0000008b001b7220 */ /* 0x040fe20000410000 */
[----:B------:R-:W-:Y:S01]  /*9bf0*/  MOV R139, R32 ;  /* 0x00000020008b7202 */ /* 0x000fe20000000f00 */
[----:B------:R-:W-:Y:S01]  /*9c00*/  FMUL.FTZ R30, R0, R142 ;  /* 0x0000008e001e7220 */ /* 0x000fe20000410000 */
[----:B------:R-:W-:Y:S01]  /*9c10*/  MUFU.EX2 R178, R178 ;  /* 0x000000b200b27308 */ /* 0x000fe20000000800 */
[C---:B------:R-:W-:Y:S04]  /*9c20*/  FMUL.FTZ R22, R180.reuse, R134 ;  /* 0x00000086b4167220 */ /* 0x040fe80000410000 */
[----:B------:R-:W-:Y:S02]  /*9c30*/  FMUL.FTZ R23, R180, R135 ;  /* 0x00000087b4177220 */ /* 0x000fe40000410000 */
[----:B------:R-:W2:Y:S01]  /*9c40*/  LDSM.16.MT88.4 R132, [R227+0x100] ;  /* 0x00010000e384783b */ /* 0x000ea20000004200 */
[----:B------:R-:W-:Y:S02]  /*9c50*/  IMAD.MOV.U32 R138, RZ, RZ, R33 ;  /* 0x000000ffff8a7224 */ /* 0x000fe400078e0021 */
[C---:B------:R-:W-:Y:S01]  /*9c60*/  FMUL.FTZ R32, R181.reuse, R144 ;  /* 0x00000090b5207220 */ /* 0x040fe20000410000 */
[----:B------:R-:W-:Y:S01]  /*9c70*/  MUFU.EX2 R198, R198 ;  /* 0x000000c600c67308 */ /* 0x000fe20000000800 */
[-C--:B------:R-:W-:Y:S03]  /*9c80*/  HMMA.16816.F32 R20, R204, R36.reuse, R20 ;  /* 0x00000024cc14723c */ /* 0x080fe60000001814 */
[----:B------:R-:W-:Y:S02]  /*9c90*/  IMAD.MOV.U32 R144, RZ, RZ, R58 ;  /* 0x000000ffff907224 */ /* 0x000fe400078e003a */
[----:B------:R-:W-:Y:S02]  /*9ca0*/  FMUL.FTZ R33, R181, R145 ;  /* 0x00000091b5217220 */ /* 0x000fe40000410000 */
[----:B------:R-:W-:Y:S01]  /*9cb0*/  FMUL.FTZ R42, R0, R154 ;  /* 0x0000009a002a7220 */ /* 0x000fe20000410000 */
[C---:B------:R-:W-:Y:S04]  /*9cc0*/  HMMA.16816.F32 R24, R208.reuse, R36, R24 ;  /* 0x00000024d018723c */ /* 0x040fe80000001818 */
[C---:B------:R-:W-:Y:S02]  /*9cd0*/  FMUL.FTZ R44, R3.reuse, R156 ;  /* 0x0000009c032c7220 */ /* 0x040fe40000410000 */
[----:B------:R-:W-:Y:S02]  /*9ce0*/  FMUL.FTZ R45, R3, R157 ;  /* 0x0000009d032d7220 */ /* 0x000fe40000410000 */
[-C--:B------:R-:W-:Y:S04]  /*9cf0*/  HMMA.16816.F32 R28, R208, R38.reuse, R28 ;  /* 0x00000026d01c723c */ /* 0x080fe8000000181c */
[----:B------:R-:W-:Y:S02]  /*9d00*/  IMAD.MOV.U32 R145, RZ, RZ, R34 ;  /* 0x000000ffff917224 */ /* 0x000fe400078e0022 */
[C---:B------:R-:W-:Y:S02]  /*9d10*/  FMUL.FTZ R34, R180.reuse, R146 ;  /* 0x00000092b4227220 */ /* 0x040fe40000410000 */
[----:B------:R-:W-:Y:S04]  /*9d20*/  IMAD.MOV.U32 R146, RZ, RZ, R35 ;  /* 0x000000ffff927224 */ /* 0x000fe800078e0023 */
[----:B------:R-:W-:Y:S01]  /*9d30*/  FMUL.FTZ R35, R180, R147 ;  /* 0x00000093b4237220 */ /* 0x000fe20000410000 */
[----:B------:R-:W-:Y:S01]  /*9d40*/  MOV R147, R59 ;  /* 0x0000003b00937202 */ /* 0x000fe20000000f00 */
[C---:B------:R-:W-:Y:S01]  /*9d50*/  FMUL.FTZ R36, R181.reuse, R148 ;  /* 0x00000094b5247220 */ /* 0x040fe20000410000 */
[----:B------:R-:W-:Y:S01]  /*9d60*/  MOV R148, R65 ;  /* 0x0000004100947202 */ /* 0x000fe20000000f00 */
[C---:B------:R-:W-:Y:S02]  /*9d70*/  FMUL.FTZ R37, R181.reuse, R149 ;  /* 0x00000095b5257220 */ /* 0x040fe40000410000 */
[C---:B------:R-:W-:Y:S01]  /*9d80*/  FMUL.FTZ R46, R0.reuse, R158 ;  /* 0x0000009e002e7220 */ /* 0x040fe20000410000 */
[C---:B------:R-:W-:Y:S04]  /*9d90*/  HMMA.16816.F32 R32, R204.reuse, R38, R32 ;  /* 0x00000026cc20723c */ /* 0x040fe80000001820 */
[----:B------:R-:W-:Y:S02]  /*9da0*/  IMAD.MOV.U32 R194, RZ, RZ, R43 ;  /* 0x000000ffffc27224 */ /* 0x000fe400078e002b */
[----:B------:R-:W-:Y:S02]  /*9db0*/  FMUL.FTZ R43, R0, R155 ;  /* 0x0000009b002b7220 */ /* 0x000fe40000410000 */
[C---:B------:R-:W-:Y:S02]  /*9dc0*/  FMUL.FTZ R38, R180.reuse, R150 ;  /* 0x00000096b4267220 */ /* 0x040fe40000410000 */
[----:B------:R-:W-:Y:S02]  /*9dd0*/  MUFU.EX2 R194, R194 ;  /* 0x000000c200c27308 */ /* 0x000fe40000000800 */
[----:B------:R-:W-:Y:S02]  /*9de0*/  FMUL.FTZ R39, R180, R151 ;  /* 0x00000097b4277220 */ /* 0x000fe40000410000 */
[----:B------:R-:W-:Y:S02]  /*9df0*/  FMUL.FTZ R47, R0, R159 ;  /* 0x0000009f002f7220 */ /* 0x000fe40000410000 */
[----:B------:R-:W-:Y:S02]  /*9e00*/  IMAD.MOV.U32 R142, RZ, RZ, R50 ;  /* 0x000000ffff8e7224 */ /* 0x000fe400078e0032 */
[C---:B------:R-:W-:Y:S01]  /*9e10*/  FMUL.FTZ R48, R181.reuse, R160 ;  /* 0x000000a0b5307220 */ /* 0x040fe20000410000 */
[-C--:B-1----:R-:W-:Y:S03]  /*9e20*/  HMMA.16816.F32 R36, R204, R52.reuse, R36 ;  /* 0x00000034cc24723c */ /* 0x082fe60000001824 */
[----:B------:R-:W-:Y:S02]  /*9e30*/  FMUL.FTZ R49, R181, R161 ;  /* 0x000000a1b5317220 */ /* 0x000fe40000410000 */
[----:B------:R-:W-:Y:S02]  /*9e40*/  FMUL.FTZ R50, R180, R162 ;  /* 0x000000a2b4327220 */ /* 0x000fe40000410000 */
[----:B------:R-:W-:Y:S01]  /*9e50*/  MUFU.EX2 R162, R222 ;  /* 0x000000de00a27308 */ /* 0x000fe20000000800 */
[C---:B------:R-:W-:Y:S04]  /*9e60*/  HMMA.16816.F32 R40, R208.reuse, R52, R40 ;  /* 0x00000034d028723c */ /* 0x040fe80000001828 */
[----:B------:R-:W-:Y:S02]  /*9e70*/  FMUL.FTZ R56, R3, R168 ;  /* 0x000000a803387220 */ /* 0x000fe40000410000 */
[----:B------:R-:W-:Y:S02]  /*9e80*/  FMUL.FTZ R58, R0, R170 ;  /* 0x000000aa003a7220 */ /* 0x000fe40000410000 */
[-C--:B------:R-:W-:Y:S01]  /*9e90*/  HMMA.16816.F32 R44, R208, R54.reuse, R44 ;  /* 0x00000036d02c723c */ /* 0x080fe2000000182c */
[----:B------:R-:W-:Y:S03]  /*9ea0*/  MUFU.EX2 R168, R219 ;  /* 0x000000db00a87308 */ /* 0x000fe60000000800 */
[----:B------:R-:W-:Y:S02]  /*9eb0*/  IMAD.MOV.U32 R193, RZ, RZ, R51 ;  /* 0x000000ffffc17224 */ /* 0x000fe400078e0033 */
[----:B------:R-:W-:Y:S02]  /*9ec0*/  FMUL.FTZ R51, R180, R163 ;  /* 0x000000a3b4337220 */ /* 0x000fe40000410000 */
[C---:B------:R-:W-:Y:S03]  /*9ed0*/  FMUL.FTZ R52, R181.reuse, R164 ;  /* 0x000000a4b5347220 */ /* 0x040fe60000410000 */
[----:B------:R-:W-:Y:S01]  /*9ee0*/  MUFU.EX2 R164, R221 ;  /* 0x000000dd00a47308 */ /* 0x000fe20000000800 */
[----:B------:R-:W-:Y:S01]  /*9ef0*/  FMUL.FTZ R53, R181, R165 ;  /* 0x000000a5b5357220 */ /* 0x000fe20000410000 */
[C---:B------:R-:W-:Y:S04]  /*9f00*/  HMMA.16816.F32 R48, R204.reuse, R54, R48 ;  /* 0x00000036cc30723c */ /* 0x040fe80000001830 */
[----:B------:R-:W-:Y:S02]  /*9f10*/  FMUL.FTZ R59, R0, R171 ;  /* 0x000000ab003b7220 */ /* 0x000fe40000410000 */
[----:B------:R-:W-:Y:S02]  /*9f20*/  IMAD.MOV.U32 R195, RZ, RZ, R57 ;  /* 0x000000ffffc37224 */ /* 0x000fe400078e0039 */
[C---:B------:R-:W-:Y:S01]  /*9f30*/  FMUL.FTZ R54, R180.reuse, R166 ;  /* 0x000000a6b4367220 */ /* 0x040fe20000410000 */
[----:B------:R-:W-:Y:S03]  /*9f40*/  MUFU.EX2 R163, R216 ;  /* 0x000000d800a37308 */ /* 0x000fe60000000800 */
[----:B------:R-:W-:Y:S02]  /*9f50*/  FMUL.FTZ R55, R180, R167 ;  /* 0x000000a7b4377220 */ /* 0x000fe40000410000 */
[C---:B------:R-:W-:Y:S02]  /*9f60*/  FMUL.FTZ R57, R3.reuse, R169 ;  /* 0x000000a903397220 */ /* 0x040fe40000410000 */
[C---:B------:R-:W-:Y:S02]  /*9f70*/  FMUL.FTZ R60, R3.reuse, R172 ;  /* 0x000000ac033c7220 */ /* 0x040fe40000410000 */
[----:B------:R-:W-:Y:S01]  /*9f80*/  FMUL.FTZ R61, R3, R173 ;  /* 0x000000ad033d7220 */ /* 0x000fe20000410000 */
[-C--:B--2---:R-:W-:Y:S01]  /*9f90*/  HMMA.16816.F32 R52, R204, R132.reuse, R52 ;  /* 0x00000084cc34723c */ /* 0x084fe20000001834 */
[----:B------:R-:W-:Y:S02]  /*9fa0*/  MUFU.EX2 R169, R217 ;  /* 0x000000d900a97308 */ /* 0x000fe40000000800 */
[C---:B------:R-:W-:Y:S02]  /*9fb0*/  FMUL.FTZ R62, R0.reuse, R174 ;  /* 0x000000ae003e7220 */ /* 0x040fe40000410000 */
[----:B------:R-:W-:Y:S02]  /*9fc0*/  FMUL.FTZ R65, R181, R177 ;  /* 0x000000b1b5417220 */ /* 0x000fe40000410000 */
[C---:B------:R-:W-:Y:S01]  /*9fd0*/  FMUL.FTZ R72, R3.reuse, R72 ;  /* 0x0000004803487220 */ /* 0x040fe20000410000 */
[C---:B------:R-:W-:Y:S03]  /*9fe0*/  HMMA.16816.F32 R56, R208.reuse, R132, R56 ;  /* 0x00000084d038723c */ /* 0x040fe60000001838 */
[----:B------:R-:W-:Y:S01]  /*9ff0*/  MUFU.EX2 R174, R2 ;  /* 0x0000000200ae7308 */ /* 0x000fe20000000800 */
[----:B------:R-:W-:Y:S02]  /*a000*/  IMAD.MOV.U32 R150, RZ, RZ, R63 ;  /* 0x000000ffff967224 */ /* 0x000fe400078e003f */
[C---:B------:R-:W-:Y:S02]  /*a010*/  FMUL.FTZ R63, R0.reuse, R175 ;  /* 0x000000af003f7220 */ /* 0x040fe40000410000 */
[----:B------:R-:W-:Y:S04]  /*a020*/  FMUL.FTZ R73, R3, R73 ;  /* 0x0000004903497220 */ /* 0x000fe80000410000 */
[C---:B------:R-:W-:Y:S01]  /*a030*/  FMUL.FTZ R74, R0.reuse, R74 ;  /* 0x0000004a004a7220 */ /* 0x040fe20000410000 */
[-C--:B------:R-:W-:Y:S01]  /*a040*/  HMMA.16816.F32 R60, R208, R134.reuse, R60 ;  /* 0x00000086d03c723c */ /* 0x080fe2000000183c */
[----:B------:R1:W-:Y:S02]  /*a050*/  MUFU.EX2 R170, R150 ;  /* 0x0000009600aa7308 */ /* 0x0003e40000000800 */
[----:B------:R-:W-:Y:S02]  /*a060*/  IMAD.MOV.U32 R149, RZ, RZ, R64 ;  /* 0x000000ffff957224 */ /* 0x000fe400078e0040 */
[----:B------:R-:W-:Y:S02]  /*a070*/  FMUL.FTZ R64, R181, R176 ;  /* 0x000000b0b5407220 */ /* 0x000fe40000410000 */
[C---:B------:R-:W-:Y:S02]  /*a080*/  FMUL.FTZ R75, R0.reuse, R75 ;  /* 0x0000004b004b7220 */ /* 0x040fe40000410000 */
[C---:B------:R-:W-:Y:S02]  /*a090*/  FMUL.FTZ R76, R3.reuse, R76 ;  /* 0x0000004c034c7220 */ /* 0x040fe40000410000 */
[----:B------:R-:W-:Y:S01]  /*a0a0*/  MUFU.EX2 R165, R220 ;  /* 0x000000dc00a57308 */ /* 0x000fe20000000800 */
[C---:B------:R-:W-:Y:S01]  /*a0b0*/  HMMA.16816.F32 R64, R204.reuse, R134, R64 ;  /* 0x00000086cc40723c */ /* 0x040fe20000001840 */
[----:B------:R-:W2:Y:S03]  /*a0c0*/  LDSM.16.MT88.4 R132, [R225+0x2100] ;  /* 0x00210000e184783b */ /* 0x000ea60000004200 */
[----:B------:R-:W-:Y:S02]  /*a0d0*/  FMUL.FTZ R77, R3, R77 ;  /* 0x0000004d034d7220 */ /* 0x000fe40000410000 */
[C---:B------:R-:W-:Y:S02]  /*a0e0*/  FMUL.FTZ R78, R0.reuse, R78 ;  /* 0x0000004e004e7220 */ /* 0x040fe40000410000 */
[----:B------:R-:W-:Y:S01]  /*a0f0*/  FMUL.FTZ R79, R0, R79 ;  /* 0x0000004f004f7220 */ /* 0x000fe20000410000 */
[----:B------:R-:W-:Y:S03]  /*a100*/  MUFU.EX2 R220, R250 ;  /* 0x000000fa00dc7308 */ /* 0x000fe60000000800 */
[----:B------:R-:W-:Y:S01]  /*a110*/  FMUL.FTZ R85, R181, R85 ;  /* 0x00000055b5557220 */ /* 0x000fe20000410000 */
[----:B-1----:R-:W-:Y:S01]  /*a120*/  MOV R150, R149 ;  /* 0x0000009500967202 */ /* 0x002fe20000000f00 */
[C---:B------:R-:W-:Y:S02]  /*a130*/  FMUL.FTZ R86, R180.reuse, R86 ;  /* 0x00000056b4567220 */ /* 0x040fe40000410000 */
[----:B------:R-:W-:Y:S02]  /*a140*/  FMUL.FTZ R87, R180, R87 ;  /* 0x00000057b4577220 */ /* 0x000fe40000410000 */
        /* <DEDUP_REMOVED lines=9> */
[----:B------:R-:W-:Y:S02]  /*a1e0*/  FMUL.FTZ R95, R0, R95 ;  /* 0x0000005f005f7220 */ /* 0x000fe40000410000 */
[C---:B------:R-:W-:Y:S02]  /*a1f0*/  FMUL.FTZ R96, R181.reuse, R96 ;  /* 0x00000060b5607220 */ /* 0x040fe40000410000 */
[C---:B------:R-:W-:Y:S02]  /*a200*/  FMUL.FTZ R97, R181.reuse, R97 ;  /* 0x00000061b5617220 */ /* 0x040fe40000410000 */
[C---:B------:R-:W-:Y:S01]  /*a210*/  FMUL.FTZ R98, R180.reuse, R98 ;  /* 0x00000062b4627220 */ /* 0x040fe20000410000 */
[----:B------:R-:W-:Y:S01]  /*a220*/  MUFU.EX2 R187, R224 ;  /* 0x000000e000bb7308 */ /* 0x000fe20000000800 */
[C---:B------:R-:W-:Y:S01]  /*a230*/  FMUL.FTZ R99, R180.reuse, R99 ;  /* 0x00000063b4637220 */ /* 0x040fe20000410000 */
[-C--:B--2---:R-:W-:Y:S03]  /*a240*/  HMMA.16816.F32 R68, R204, R132.reuse, R68 ;  /* 0x00000084cc44723c */ /* 0x084fe60000001844 */
[C---:B------:R-:W-:Y:S02]  /*a250*/  FMUL.FTZ R100, R181.reuse, R100 ;  /* 0x00000064b5647220 */ /* 0x040fe40000410000 */
[----:B------:R-:W-:Y:S02]  /*a260*/  FMUL.FTZ R101, R181, R101 ;  /* 0x00000065b5657220 */ /* 0x000fe40000410000 */
[C---:B------:R-:W-:Y:S01]  /*a270*/  FMUL.FTZ R102, R180.reuse, R102 ;  /* 0x00000066b4667220 */ /* 0x040fe20000410000 */
[C---:B------:R-:W-:Y:S01]  /*a280*/  HMMA.16816.F32 R72, R208.reuse, R132, R72 ;  /* 0x00000084d048723c */ /* 0x040fe20000001848 */
[----:B------:R-:W-:Y:S03]  /*a290*/  MUFU.EX2 R172, R244 ;  /* 0x000000f400ac7308 */ /* 0x000fe60000000800 */
[----:B------:R-:W-:Y:S02]  /*a2a0*/  FMUL.FTZ R103, R180, R103 ;  /* 0x00000067b4677220 */ /* 0x000fe40000410000 */
[C---:B------:R-:W-:Y:S02]  /*a2b0*/  FMUL.FTZ R104, R3.reuse, R104 ;  /* 0x0000006803687220 */ /* 0x040fe40000410000 */
[-C--:B------:R-:W-:Y:S03]  /*a2c0*/  HMMA.16816.F32 R76, R208, R134.reuse, R76 ;  /* 0x00000086d04c723c */ /* 0x080fe6000000184c */
[----:B------:R-:W-:Y:S01]  /*a2d0*/  MUFU.EX2 R244, R240 ;  /* 0x000000f000f47308 */ /* 0x000fe20000000800 */
[C---:B------:R-:W-:Y:S02]  /*a2e0*/  FMUL.FTZ R105, R3.reuse, R105 ;  /* 0x0000006903697220 */ /* 0x040fe40000410000 */
[C---:B------:R-:W-:Y:S02]  /*a2f0*/  FMUL.FTZ R106, R0.reuse, R106 ;  /* 0x0000006a006a7220 */ /* 0x040fe40000410000 */
[C---:B------:R-:W-:Y:S01]  /*a300*/  HMMA.16816.F32 R80, R204.reuse, R134, R80 ;  /* 0x00000086cc50723c */ /* 0x040fe20000001850 */
[----:B------:R-:W1:Y:S03]  /*a310*/  LDSM.16.MT88.4 R132, [R226+0x2100] ;  /* 0x00210000e284783b */ /* 0x000e660000004200 */
[C---:B------:R-:W-:Y:S01]  /*a320*/  FMUL.FTZ R107, R0.reuse, R107 ;  /* 0x0000006b006b7220 */ /* 0x040fe20000410000 */
[----:B------:R-:W2:Y:S01]  /*a330*/  MUFU.EX2 R171, R186 ;  /* 0x000000ba00ab7308 */ /* 0x000ea20000000800 */
[C---:B------:R-:W-:Y:S02]  /*a340*/  FMUL.FTZ R108, R3.reuse, R108 ;  /* 0x0000006c036c7220 */ /* 0x040fe40000410000 */
[----:B------:R-:W-:Y:S04]  /*a350*/  FMUL.FTZ R109, R3, R109 ;  /* 0x0000006d036d7220 */ /* 0x000fe80000410000 */
[C---:B------:R-:W-:Y:S02]  /*a360*/  FMUL.FTZ R110, R0.reuse, R110 ;  /* 0x0000006e006e7220 */ /* 0x040fe40000410000 */
[----:B------:R-:W-:Y:S01]  /*a370*/  FMUL.FTZ R111, R0, R111 ;  /* 0x0000006f006f7220 */ /* 0x000fe20000410000 */
[----:B------:R-:W-:Y:S01]  /*a380*/  MUFU.EX2 R186, R231 ;  /* 0x000000e700ba7308 */ /* 0x000fe20000000800 */
[C---:B------:R-:W-:Y:S02]  /*a390*/  FMUL.FTZ R112, R181.reuse, R112 ;  /* 0x00000070b5707220 */ /* 0x040fe40000410000 */
[C---:B------:R-:W-:Y:S02]  /*a3a0*/  FMUL.FTZ R113, R181.reuse, R113 ;  /* 0x00000071b5717220 */ /* 0x040fe40000410000 */
[C---:B------:R-:W-:Y:S02]  /*a3b0*/  FMUL.FTZ R114, R180.reuse, R114 ;  /* 0x00000072b4727220 */ /* 0x040fe40000410000 */
[C---:B------:R-:W-:Y:S02]  /*a3c0*/  FMUL.FTZ R115, R180.reuse, R115 ;  /* 0x00000073b4737220 */ /* 0x040fe40000410000 */
[C---:B------:R-:W-:Y:S01]  /*a3d0*/  FMUL.FTZ R116, R181.reuse, R116 ;  /* 0x00000074b5747220 */ /* 0x040fe20000410000 */
[----:B------:R-:W-:Y:S01]  /*a3e0*/  MUFU.EX2 R193, R193 ;  /* 0x000000c100c17308 */ /* 0x000fe20000000800 */
[----:B------:R-:W-:Y:S02]  /*a3f0*/  FMUL.FTZ R117, R181, R117 ;  /* 0x00000075b5757220 */ /* 0x000fe40000410000 */
[----:B------:R-:W-:Y:S01]  /*a400*/  FMUL.FTZ R118, R180, R118 ;  /* 0x00000076b4767220 */ /* 0x000fe20000410000 */
[----:B--2---:R-:W-:Y:S01]  /*a410*/  F2FP.PACK_AB R143, R174, R171 ;  /* 0x000000abae8f723e */ /* 0x004fe200000000ff */
[----:B------:R-:W-:Y:S02]  /*a420*/  FMUL.FTZ R119, R180, R119 ;  /* 0x00000077b4777220 */ /* 0x000fe40000410000 */
[C---:B------:R-:W-:Y:S02]  /*a430*/  FMUL.FTZ R120, R3.reuse, R120 ;  /* 0x0000007803787220 */ /* 0x040fe40000410000 */
[----:B------:R-:W-:Y:S01]  /*a440*/  FMUL.FTZ R121, R3, R121 ;  /* 0x0000007903797220 */ /* 0x000fe20000410000 */
[----:B------:R-:W2:Y:S01]  /*a450*/  MUFU.EX2 R167, R218 ;  /* 0x000000da00a77308 */ /* 0x000ea20000000800 */
[C---:B------:R-:W-:Y:S02]  /*a460*/  FMUL.FTZ R122, R0.reuse, R122 ;  /* 0x0000007a007a7220 */ /* 0x040fe40000410000 */
[C---:B------:R-:W-:Y:S02]  /*a470*/  FMUL.FTZ R123, R0.reuse, R123 ;  /* 0x0000007b007b7220 */ /* 0x040fe40000410000 */
[C---:B------:R-:W-:Y:S01]  /*a480*/  FMUL.FTZ R128, R181.reuse, R128 ;  /* 0x00000080b5807220 */ /* 0x040fe20000410000 */
[-C--:B-1----:R-:W-:Y:S03]  /*a490*/  HMMA.16816.F32 R84, R204, R132.reuse, R84 ;  /* 0x00000084cc54723c */ /* 0x082fe60000001854 */
[----:B------:R-:W-:Y:S01]  /*a4a0*/  FMUL.FTZ R129, R181, R129 ;  /* 0x00000081b5817220 */ /* 0x000fe20000410000 */
[----:B------:R-:W-:Y:S01]  /*a4b0*/  MUFU.EX2 R195, R195 ;  /* 0x000000c300c37308 */ /* 0x000fe20000000800 */
[C---:B------:R-:W-:Y:S02]  /*a4c0*/  FMUL.FTZ R126, R0.reuse, R126 ;  /* 0x0000007e007e7220 */ /* 0x040fe40000410000 */
[----:B------:R-:W-:Y:S01]  /*a4d0*/  FMUL.FTZ R127, R0, R127 ;  /* 0x0000007f007f7220 */ /* 0x000fe20000410000 */
[C---:B------:R-:W-:Y:S04]  /*a4e0*/  HMMA.16816.F32 R88, R208.reuse, R132, R88 ;  /* 0x00000084d058723c */ /* 0x040fe80000001858 */
[----:B------:R-:W-:Y:S02]  /*a4f0*/  FMUL.FTZ R130, R180, R130 ;  /* 0x00000082b4827220 */ /* 0x000fe40000410000 */
[----:B------:R-:W-:Y:S01]  /*a500*/  IMAD.MOV.U32 R149, RZ, RZ, R148 ;  /* 0x000000ffff957224 */ /* 0x000fe200078e0094 */
[----:B------:R-:W-:Y:S01]  /*a510*/  MOV R148, R147 ;  /* 0x0000009300947202 */ /* 0x000fe20000000f00 */
[-C--:B------:R-:W-:Y:S04]  /*a520*/  HMMA.16816.F32 R92, R208, R134.reuse, R92 ;  /* 0x00000086d05c723c */ /* 0x080fe8000000185c */
[----:B------:R-:W-:Y:S01]  /*a530*/  IMAD.MOV.U32 R147, RZ, RZ, R146 ;  /* 0x000000ffff937224 */ /* 0x000fe200078e0092 */
[----:B------:R-:W-:Y:S01]  /*a540*/  MOV R146, R145 ;  /* 0x0000009100927202 */ /* 0x000fe20000000f00 */
[----:B------:R-:W-:Y:S01]  /*a550*/  IMAD.MOV.U32 R145, RZ, RZ, R139 ;  /* 0x000000ffff917224 */ /* 0x000fe200078e008b */
[----:B------:R-:W-:Y:S01]  /*a560*/  MOV R139, R138 ;  /* 0x0000008a008b7202 */ /* 0x000fe20000000f00 */
[C---:B------:R-:W-:Y:S01]  /*a570*/  HMMA.16816.F32 R96, R204.reuse, R134, R96 ;  /* 0x00000086cc60723c */ /* 0x040fe20000001860 */
[----:B------:R-:W1:Y:S03]  /*a580*/  LDSM.16.MT88.4 R132, [R228+0x2100] ;  /* 0x00210000e484783b */ /* 0x000e660000004200 */
[----:B------:R-:W-:Y:S01]  /*a590*/  IMAD.MOV.U32 R138, RZ, RZ, R131 ;  /* 0x000000ffff8a7224 */ /* 0x000fe200078e0083 */
[----:B------:R-:W-:Y:S01]  /*a5a0*/  MOV R151, R147 ;  /* 0x0000009300977202 */ /* 0x000fe20000000f00 */
[----:B------:R-:W-:Y:S01]  /*a5b0*/  IMAD.MOV.U32 R152, RZ, RZ, R148 ;  /* 0x000000ffff987224 */ /* 0x000fe200078e0094 */
[----:B------:R-:W-:Y:S01]  /*a5c0*/  MOV R153, R149 ;  /* 0x0000009500997202 */ /* 0x000fe20000000f00 */
[----:B------:R-:W-:Y:S01]  /*a5d0*/  IMAD.MOV.U32 R148, RZ, RZ, R139 ;  /* 0x000000ffff947224 */ /* 0x000fe200078e008b */
[----:B------:R-:W3:Y:S02]  /*a5e0*/  LDL.LU R131, [R1+0x94] ;  /* 0x0000940001837983 */ /* 0x000ee40000300800 */
        /* <DEDUP_REMOVED lines=8> */
[----:B------:R-:W-:Y:S01]  /*a670*/  LDSM.16.MT88.4 R136, [R225+0x900] ;  /* 0x00090000e188783b */ /* 0x000fe20000004200 */
        /* <DEDUP_REMOVED lines=9> */
[----:B------:R-:W-:Y:S02]  /*a710*/  IMAD.MOV.U32 R158, RZ, RZ, R150 ;  /* 0x000000ffff9e7224 */ /* 0x000fe400078e0096 */
[----:B------:R-:W-:Y:S02]  /*a720*/  IMAD.MOV.U32 R152, RZ, RZ, R148 ;  /* 0x000000ffff987224 */ /* 0x000fe400078e0094 */
[----:B------:R-:W-:Y:S01]  /*a730*/  IMAD.MOV.U32 R148, RZ, RZ, R144 ;  /* 0x000000ffff947224 */ /* 0x000fe200078e0090 */
[----:B----4-:R-:W-:Y:S01]  /*a740*/  MOV R153, R149 ;  /* 0x0000009500997202 */ /* 0x010fe20000000f00 */
[----:B------:R-:W-:Y:S01]  /*a750*/  IMAD.MOV.U32 R179, RZ, RZ, R152 ;  /* 0x000000ffffb37224 */ /* 0x000fe200078e0098 */
[----:B------:R-:W-:Y:S01]  /*a760*/  MOV R149, R145 ;  /* 0x0000009100957202 */ /* 0x000fe20000000f00 */
[----:B------:R-:W-:Y:S01]  /*a770*/  IMAD.MOV.U32 R152, RZ, RZ, R142 ;  /* 0x000000ffff987224 */ /* 0x000fe200078e008e */
[----:B------:R-:W-:Y:S01]  /*a780*/  LDSM.16.MT88.4 R144, [R226+0x900] ;  /* 0x00090000e290783b */ /* 0x000fe20000004200 */
[----:B------:R-:W-:Y:S01]  /*a790*/  IMAD.MOV.U32 R176, RZ, RZ, R148 ;  /* 0x000000ffffb07224 */ /* 0x000fe200078e0094 */
[-C--:B-1----:R-:W-:Y:S03]  /*a7a0*/  HMMA.16816.F32 R100, R204, R132.reuse, R100 ;  /* 0x00000084cc64723c */ /* 0x082fe60000001864 */
[----:B------:R-:W-:Y:S01]  /*a7b0*/  MOV R175, R149 ;  /* 0x0000009500af7202 */ /* 0x000fe20000000f00 */
[C---:B------:R-:W-:Y:S01]  /*a7c0*/  FMUL.FTZ R124, R3.reuse, R124 ;  /* 0x0000007c037c7220 */ /* 0x040fe20000410000 */
[----:B------:R-:W-:Y:S01]  /*a7d0*/  MUFU.EX2 R176, R176 ;  /* 0x000000b000b07308 */ /* 0x000fe20000000800 */
[----:B------:R-:W-:Y:S01]  /*a7e0*/  LDSM.16.MT88.4 R148, [R228+0x900] ;  /* 0x00090000e494783b */ /* 0x000fe20000004200 */
[----:B------:R-:W-:Y:S01]  /*a7f0*/  MOV R250, R152 ;  /* 0x0000009800fa7202 */ /* 0x000fe20000000f00 */
[C---:B------:R-:W-:Y:S04]  /*a800*/  HMMA.16816.F32 R104, R208.reuse, R132, R104 ;  /* 0x00000084d068723c */ /* 0x040fe80000001868 */
[----:B------:R-:W-:Y:S01]  /*a810*/  MOV R177, R153 ;  /* 0x0000009900b17202 */ /* 0x000fe20000000f00 */
[----:B------:R-:W-:Y:S01]  /*a820*/  FMUL.FTZ R125, R3, R125 ;  /* 0x0000007d037d7220 */ /* 0x000fe20000410000 */
[----:B------:R-:W-:Y:S02]  /*a830*/  MOV R153, R141 ;  /* 0x0000008d00997202 */ /* 0x000fe40000000f00 */
[-C--:B------:R-:W-:Y:S04]  /*a840*/  HMMA.16816.F32 R108, R208, R134.reuse, R108 ;  /* 0x00000086d06c723c */ /* 0x080fe8000000186c */
[----:B------:R-:W-:Y:S01]  /*a850*/  F2FP.PACK_AB R141, R166, R163 ;  /* 0x000000a3a68d723e */ /* 0x000fe200000000ff */
[----:B------:R-:W-:Y:S02]  /*a860*/  IMAD.MOV.U32 R161, RZ, RZ, R153 ;  /* 0x000000ffffa17224 */ /* 0x000fe400078e0099 */
[----:B------:R-:W-:Y:S01]  /*a870*/  IMAD.MOV.U32 R218, RZ, RZ, R177 ;  /* 0x000000ffffda7224 */ /* 0x000fe200078e00b1 */
[C---:B------:R-:W-:Y:S01]  /*a880*/  HMMA.16816.F32 R112, R204.reuse, R134, R112 ;  /* 0x00000086cc70723c */ /* 0x040fe20000001870 */
[----:B------:R-:W1:Y:S01]  /*a890*/  LDSM.16.MT88.4 R132, [R227+0x2100] ;  /* 0x00210000e384783b */ /* 0x000e620000004200 */
[----:B------:R-:W-:Y:S06]  /*a8a0*/  MUFU.EX2 R177, R154 ;  /* 0x0000009a00b17308 */ /* 0x000fec0000000800 */
[-C--:B-1----:R-:W-:Y:S08]  /*a8b0*/  HMMA.16816.F32 R116, R204, R132.reuse, R116 ;  /* 0x00000084cc74723c */ /* 0x082ff00000001874 */
[C---:B------:R-:W-:Y:S01]  /*a8c0*/  HMMA.16816.F32 R120, R208.reuse, R132, R120 ;  /* 0x00000084d078723c */ /* 0x040fe20000001878 */
[----:B------:R-:W4:Y:S06]  /*a8d0*/  LDL.LU R132, [R1+0x4] ;  /* 0x0000040001847983 */ /* 0x000f2c0000300800 */
[----:B--2---:R-:W-:Y:S01]  /*a8e0*/  F2FP.PACK_AB R133, R169, R167 ;  /* 0x000000a7a985723e */ /* 0x004fe200000000ff */
[-C--:B------:R-:W-:Y:S01]  /*a8f0*/  HMMA.16816.F32 R124, R208, R134.reuse, R124 ;  /* 0x00000086d07c723c */ /* 0x080fe2000000187c */
[----:B------:R-:W1:Y:S06]  /*a900*/  MUFU.EX2 R208, R246 ;  /* 0x000000f600d07308 */ /* 0x000e6c0000000800 */
[----:B------:R-:W-:Y:S02]  /*a910*/  MOV R211, R179 ;  /* 0x000000b300d37202 */ /* 0x000fe40000000f00 */
[----:B------:R-:W-:Y:S02]  /*a920*/  F2FP.PACK_AB R210, R186, R187 ;  /* 0x000000bbbad2723e */ /* 0x000fe400000000ff */
[----:B------:R2:W-:Y:S10]  /*a930*/  MUFU.EX2 R179, R155 ;  /* 0x0000009b00b37308 */ /* 0x0005f40000000800 */
[----:B------:R-:W2:Y:S01]  /*a940*/  MUFU.EX2 R246, R233 ;  /* 0x000000e900f67308 */ /* 0x000ea20000000800 */
[----:B-1----:R-:W-:Y:S01]  /*a950*/  F2FP.PACK_AB R142, R172, R208 ;  /* 0x000000d0ac8e723e */ /* 0x002fe200000000ff */
[----:B--2---:R-:W-:Y:S01]  /*a960*/  LDSM.16.MT88.4 R152, [R226+0x1100] ;  /* 0x00110000e298783b */ /* 0x004fe20000004200 */
[----:B------:R-:W-:Y:S01]  /*a970*/  F2FP.PACK_AB R209, R244, R246 ;  /* 0x000000f6f4d1723e */ /* 0x000fe200000000ff */
[----:B---3--:R-:W-:Y:S07]  /*a980*/  FMUL.FTZ R131, R180, R131 ;  /* 0x00000083b4837220 */ /* 0x008fee0000410000 */
[----:B------:R-:W-:Y:S07]  /*a990*/  HMMA.16816.F32 R128, R204, R134, R128 ;  /* 0x00000086cc80723c */ /* 0x000fee0000001880 */
[----:B------:R-:W-:Y:S02]  /*a9a0*/  F2FP.PACK_AB R134, R170, R220 ;  /* 0x000000dcaa86723e */ /* 0x000fe400000000ff */
[----:B------:R-:W-:Y:S03]  /*a9b0*/  F2FP.PACK_AB R135, R173, R217 ;  /* 0x000000d9ad87723e */ /* 0x000fe600000000ff */
[----:B----4-:R-:W-:Y:S02]  /*a9c0*/  FFMA.FTZ R181, R181, R132, R247 ;  /* 0x00000084b5b57223 */ /* 0x010fe400000100f7 */
[----:B------:R-:W2:Y:S01]  /*a9d0*/  LDL.LU R132, [R1+0xc] ;  /* 0x00000c0001847983 */ /* 0x000ea20000300800 */
[----:B------:R1:W-:Y:S03]  /*a9e0*/  MUFU.EX2 R247, R239 ;  /* 0x000000ef00f77308 */ /* 0x0003e60000000800 */
[----:B------:R-:W3:Y:S01]  /*a9f0*/  LDL.LU R2, [R1+0x8] ;  /* 0x0000080001027983 */ /* 0x000ee20000300800 */
[----:B--2---:R-:W-:Y:S01]  /*aa00*/  FFMA.FTZ R180, R180, R132, R214 ;  /* 0x00000084b4b47223 */ /* 0x004fe200000100d6 */
[----:B------:R-:W-:Y:S01]  /*aa10*/  F2FP.PACK_AB R132, R168, R165 ;  /* 0x000000a5a884723e */ /* 0x000fe200000000ff */
[----:B---3--:R-:W-:Y:S02]  /*aa20*/  FFMA.FTZ R157, R3, R2, R213 ;  /* 0x00000002039d7223 */ /* 0x008fe400000100d5 */
[----:B------:R-:W2:Y:S01]  /*aa30*/  LDL.LU R2, [R1+0x2c] ;  /* 0x00002c0001027983 */ /* 0x000ea20000300800 */
[----:B------:R-:W-:Y:S03]  /*aa40*/  FADD.FTZ R3, R248, R181 ;  /* 0x000000b5f8037221 */ /* 0x000fe60000010000 */
[-C--:B------:R-:W-:Y:S01]  /*aa50*/  HMMA.16816.F32 R4, R132, R136.reuse, R4 ;  /* 0x000000888404723c */ /* 0x080fe20000001804 */
[----:B------:R-:W-:Y:S01]  /*aa60*/  MUFU.EX2 R181, R158 ;  /* 0x0000009e00b57308 */ /* 0x000fe20000000800 */
[----:B-1----:R1:W5:Y:S03]  /*aa70*/  LDL.LU R239, [R1+0x90] ;  /* 0x0000900001ef7983 */ /* 0x0023660000300800 */
[----:B------:R-:W-:Y:S01]  /*aa80*/  FADD.FTZ R3, R211, R3 ;  /* 0x00000003d3037221 */ /* 0x000fe20000010000 */
[----:B------:R1:W5:Y:S02]  /*aa90*/  LDL.LU R233, [R1+0x8c] ;  /* 0x00008c0001e97983 */ /* 0x0003640000300800 */
[C---:B------:R-:W-:Y:S02]  /*aaa0*/  HMMA.16816.F32 R8, R140.reuse, R136, R8 ;  /* 0x000000888c08723c */ /* 0x040fe40000001808 */
[----:B------:R1:W5:Y:S01]  /*aab0*/  LDL.LU R240, [R1+0x88] ;  /* 0x0000880001f07983 */ /* 0x0003620000300800 */
[----:B------:R-:W-:Y:S01]  /*aac0*/  MUFU.EX2 R248, R200 ;  /* 0x000000c800f87308 */ /* 0x000fe20000000800 */
[----:B------:R-:W-:Y:S02]  /*aad0*/  FADD.FTZ R161, R161, R3 ;  /* 0x00000003a1a17221 */ /* 0x000fe40000010000 */
[----:B------:R1:W5:Y:S02]  /*aae0*/  LDL.LU R224, [R1+0x84] ;  /* 0x0000840001e07983 */ /* 0x0003640000300800 */
[-C--:B------:R-:W-:Y:S02]  /*aaf0*/  HMMA.16816.F32 R12, R140, R138.reuse, R12 ;  /* 0x0000008a8c0c723c */ /* 0x080fe4000000180c */
[----:B------:R1:W5:Y:S06]  /*ab00*/  LDL.LU R231, [R1+0x80] ;  /* 0x0000800001e77983 */ /* 0x00036c0000300800 */
[C---:B------:R-:W-:Y:S01]  /*ab10*/  HMMA.16816.F32 R16, R132.reuse, R138, R16 ;  /* 0x0000008a8410723c */ /* 0x040fe20000001810 */
[----:B------:R-:W3:Y:S07]  /*ab20*/  LDSM.16.MT88.4 R136, [R227+0x900] ;  /* 0x00090000e388783b */ /* 0x000eee0000004200 */
        /* <DEDUP_REMOVED lines=15> */
[-C--:B----4-:R-:W-:Y:S08]  /*ac20*/  HMMA.16816.F32 R68, R132, R144.reuse, R68 ;  /* 0x000000908444723c */ /* 0x090ff00000001844 */
        /* <DEDUP_REMOVED lines=10> */
[C---:B------:R-:W-:Y:S07]  /*acd0*/  HMMA.16816.F32 R104, R140.reuse, R136, R104 ;  /* 0x000000888c68723c */ /* 0x040fee0000001868 */
[----:B------:R-:W-:Y:S01]  /*ace0*/  F2FP.PACK_AB R137, R179, R196 ;  /* 0x000000c4b389723e */ /* 0x000fe200000000ff */
[-C--:B------:R-:W-:Y:S08]  /*acf0*/  HMMA.16816.F32 R108, R140, R138.reuse, R108 ;  /* 0x0000008a8c6c723c */ /* 0x080ff0000000186c */
[C---:B------:R-:W-:Y:S07]  /*ad00*/  HMMA.16816.F32 R112, R132.reuse, R138, R112 ;  /* 0x0000008a8470723c */ /* 0x040fee0000001870 */
[----:B------:R-:W-:Y:S01]  /*ad10*/  F2FP.PACK_AB R138, R177, R191 ;  /* 0x000000bfb18a723e */ /* 0x000fe200000000ff */
[-C--:B----4-:R-:W-:Y:S04]  /*ad20*/  HMMA.16816.F32 R116, R132, R144.reuse, R116 ;  /* 0x000000908474723c */ /* 0x090fe80000001874 */
[----:B------:R-:W-:Y:S04]  /*ad30*/  F2FP.PACK_AB R139, R188, R190 ;  /* 0x000000bebc8b723e */ /* 0x000fe800000000ff */
[C---:B------:R-:W-:Y:S08]  /*ad40*/  HMMA.16816.F32 R120, R140.reuse, R144, R120 ;  /* 0x000000908c78723c */ /* 0x040ff00000001878 */
[-C--:B------:R-:W-:Y:S01]  /*ad50*/  HMMA.16816.F32 R124, R140, R146.reuse, R124 ;  /* 0x000000928c7c723c */ /* 0x080fe2000000187c */
[----:B------:R-:W3:Y:S07]  /*ad60*/  LDSM.16.MT88.4 R140, [R228+0x1100] ;  /* 0x00110000e48c783b */ /* 0x000eee0000004200 */
[----:B------:R-:W-:Y:S01]  /*ad70*/  HMMA.16816.F32 R128, R132, R146, R128 ;  /* 0x000000928480723c */ /* 0x000fe20000001880 */
[----:B------:R-:W4:Y:S06]  /*ad80*/  LDSM.16.MT88.4 R144, [R227+0x1100] ;  /* 0x00110000e390783b */ /* 0x000f2c0000004200 */
[----:B------:R-:W-:Y:S02]  /*ad90*/  F2FP.PACK_AB R134, R178, R193 ;  /* 0x000000c1b286723e */ /* 0x000fe400000000ff */
[----:B------:R-:W-:Y:S03]  /*ada0*/  F2FP.PACK_AB R135, R176, R192 ;  /* 0x000000c0b087723e */ /* 0x000fe600000000ff */
[----:B------:R-:W-:Y:S02]  /*adb0*/  F2FP.PACK_AB R132, R195, R199 ;  /* 0x000000c7c384723e */ /* 0x000fe400000000ff */
[----:B------:R-:W-:Y:S07]  /*adc0*/  F2FP.PACK_AB R133, R194, R198 ;  /* 0x000000c6c285723e */ /* 0x000fee00000000ff */
[-C--:B-1----:R-:W-:Y:S03]  /*add0*/  HMMA.16816.F32 R4, R132, R148.reuse, R4 ;  /* 0x000000948404723c */ /* 0x082fe60000001804 */
[----:B--2---:R-:W-:Y:S02]  /*ade0*/  FFMA.FTZ R156, R0, R2, R212 ;  /* 0x00000002009c7223 */ /* 0x004fe400000100d4 */
[----:B------:R-:W-:Y:S02]  /*adf0*/  FADD.FTZ R2, R215, R180 ;  /* 0x000000b4d7027221 */ /* 0x000fe40000010000 */
[----:B------:R-:W-:Y:S01]  /*ae00*/  FADD.FTZ R136, R223, R156 ;  /* 0x0000009cdf887221 */ /* 0x000fe20000010000 */
[----:B------:R-:W-:Y:S01]  /*ae10*/  LDSM.16.MT88.4 R212, [R225+0x3900] ;  /* 0x00390000e1d4783b */ /* 0x000fe20000004200 */
[----:B------:R-:W-:Y:S01]  /*ae20*/  FADD.FTZ R2, R218, R2 ;  /* 0x00000002da027221 */ /* 0x000fe20000010000 */
[----:B------:R-:W-:Y:S02]  /*ae30*/  MUFU.EX2 R180, R175 ;  /* 0x000000af00b47308 */ /* 0x000fe40000000800 */
[----:B------:R-:W-:Y:S02]  /*ae40*/  IMAD.MOV.U32 R218, RZ, RZ, R160 ;  /* 0x000000ffffda7224 */ /* 0x000fe400078e00a0 */
[----:B------:R-:W-:Y:S01]  /*ae50*/  FADD.FTZ R160, R249, R136 ;  /* 0x00000088f9a07221 */ /* 0x000fe20000010000 */
[----:B------:R-:W-:Y:S01]  /*ae60*/  F2FP.PACK_AB R136, R189, R197 ;  /* 0x000000c5bd88723e */ /* 0x000fe200000000ff */
[----:B------:R-:W-:Y:S02]  /*ae70*/  FADD.FTZ R0, R252, R157 ;  /* 0x0000009dfc007221 */ /* 0x000fe40000010000 */
[----:B------:R-:W-:Y:S02]  /*ae80*/  FADD.FTZ R3, R250, R2 ;  /* 0x00000002fa037221 */ /* 0x000fe40000010000 */
[----:B------:R-:W-:Y:S01]  /*ae90*/  FADD.FTZ R0, R251, R0 ;  /* 0x00000000fb007221 */ /* 0x000fe20000010000 */
[----:B------:R1:W-:Y:S01]  /*aea0*/  MUFU.EX2 R175, R159 ;  /* 0x0000009f00af7308 */ /* 0x0003e20000000800 */
[C---:B------:R-:W-:Y:S04]  /*aeb0*/  HMMA.16816.F32 R8, R136.reuse, R148, R8 ;  /* 0x000000948808723c */ /* 0x040fe80000001808 */
[----:B------:R-:W-:Y:S02]  /*aec0*/  FADD.FTZ R0, R242, R0 ;  /* 0x00000000f2007221 */ /* 0x000fe40000010000 */
[----:B------:R-:W-:Y:S02]  /*aed0*/  FADD.FTZ R3, R167, R3 ;  /* 0x00000003a7037221 */ /* 0x000fe40000010000 */
[-C--:B------:R-:W-:Y:S01]  /*aee0*/  HMMA.16816.F32 R12, R136, R150.reuse, R12 ;  /* 0x00000096880c723c */ /* 0x080fe2000000180c */
[----:B------:R-:W-:Y:S03]  /*aef0*/  MUFU.EX2 R2, R203 ;  /* 0x000000cb00027308 */ /* 0x000fe60000000800 */
[----:B------:R-:W-:Y:S02]  /*af00*/  FADD.FTZ R0, R162, R0 ;  /* 0x00000000a2007221 */ /* 0x000fe40000010000 */
[----:B------:R-:W-:Y:S02]  /*af10*/  IMAD.MOV.U32 R167, RZ, RZ, R194 ;  /* 0x000000ffffa77224 */ /* 0x000fe400078e00c2 */
[C---:B------:R-:W-:Y:S01]  /*af20*/  HMMA.16816.F32 R16, R132.reuse, R150, R16 ;  /* 0x000000968410723c */ /* 0x040fe20000001810 */
[----:B------:R-:W2:Y:S02]  /*af30*/  LDSM.16.MT88.4 R148, [R225+0x3100] ;  /* 0x00310000e194783b */ /* 0x000ea40000004200 */
[----:B------:R-:W-:Y:S05]  /*af40*/  MUFU.EX2 R251, R202 ;  /* 0x000000ca00fb7308 */ /* 0x000fea0000000800 */
[-C--:B------:R-:W-:Y:S01]  /*af50*/  HMMA.16816.F32 R20, R132, R152.reuse, R20 ;  /* 0x000000988414723c */ /* 0x080fe20000001814 */
[----:B-1----:R-:W-:Y:S04]  /*af60*/  LDSM.16.MT88.4 R156, [R228+0x3100] ;  /* 0x00310000e49c783b */ /* 0x002fe80000004200 */
[----:B------:R-:W1:Y:S03]  /*af70*/  MUFU.EX2 R249, R201 ;  /* 0x000000c900f97308 */ /* 0x000e660000000800 */
[C---:B------:R-:W-:Y:S07]  /*af80*/  HMMA.16816.F32 R24, R136.reuse, R152, R24 ;  /* 0x000000988818723c */ /* 0x040fee0000001818 */
[----:B------:R-:W2:Y:S01]  /*af90*/  MUFU.EX2 R252, R218 ;  /* 0x000000da00fc7308 */ /* 0x000ea20000000800 */
[-C--:B------:R-:W-:Y:S08]  /*afa0*/  HMMA.16816.F32 R28, R136, R154.reuse, R28 ;  /* 0x0000009a881c723c */ /* 0x080ff0000000181c */
[C---:B------:R-:W-:Y:S01]  /*afb0*/  HMMA.16816.F32 R32, R132.reuse, R154, R32 ;  /* 0x0000009a8420723c */ /* 0x040fe20000001820 */
[----:B------:R-:W2:Y:S01]  /*afc0*/  LDSM.16.MT88.4 R152, [R226+0x3100] ;  /* 0x00310000e298783b */ /* 0x000ea20000004200 */
[----:B------:R-:W-:Y:S02]  /*afd0*/  MUFU.EX2 R250, R219 ;  /* 0x000000db00fa7308 */ /* 0x000fe40000000800 */
[----:B-1----:R-:W-:Y:S04]  /*afe0*/  F2FP.PACK_AB R207, R249, R251 ;  /* 0x000000fbf9cf723e */ /* 0x002fe800000000ff */
[-C--:B---3--:R-:W-:Y:S01]  /*aff0*/  HMMA.16816.F32 R36, R132, R140.reuse, R36 ;  /* 0x0000008c8424723c */ /* 0x088fe20000001824 */
[----:B------:R-:W-:Y:S07]  /*b000*/  LDSM.16.MT88.4 R200, [R225+0x1900] ;  /* 0x00190000e1c8783b */ /* 0x000fee0000004200 */
        /* <DEDUP_REMOVED lines=8> */
[----:B------:R-:W3:Y:S07]  /*b090*/  LDSM.16.MT88.4 R144, [R226+0x1900] ;  /* 0x00190000e290783b */ /* 0x000eee0000004200 */
[-C--:B--2---:R-:W-:Y:S08]  /*b0a0*/  HMMA.16816.F32 R68, R132, R148.reuse, R68 ;  /* 0x000000948444723c */ /* 0x084ff00000001844 */
[C---:B------:R-:W-:Y:S07]  /*b0b0*/  HMMA.16816.F32 R72, R136.reuse, R148, R72 ;  /* 0x000000948848723c */ /* 0x040fee0000001848 */
[----:B------:R-:W-:Y:S01]  /*b0c0*/  FADD.FTZ R149, R169, R3 ;  /* 0x00000003a9957221 */ /* 0x000fe20000010000 */
[-C--:B------:R-:W-:Y:S04]  /*b0d0*/  HMMA.16816.F32 R76, R136, R150.reuse, R76 ;  /* 0x00000096884c723c */ /* 0x080fe8000000184c */
[----:B------:R-:W-:Y:S01]  /*b0e0*/  MOV R169, R178 ;  /* 0x000000b200a97202 */ /* 0x000fe20000000f00 */
[----:B------:R-:W-:Y:S01]  /*b0f0*/  FADD.FTZ R148, R164, R0 ;  /* 0x00000000a4947221 */ /* 0x000fe20000010000 */
[----:B------:R-:W-:Y:S01]  /*b100*/  MOV R0, R176 ;  /* 0x000000b000007202 */ /* 0x000fe20000000f00 */
[----:B------:R-:W-:Y:S01]  /*b110*/  IMAD.MOV.U32 R164, RZ, RZ, R177 ;  /* 0x000000ffffa47224 */ /* 0x000fe200078e00b1 */
[C---:B------:R-:W-:Y:S07]  /*b120*/  HMMA.16816.F32 R80, R132.reuse, R150, R80 ;  /* 0x000000968450723c */ /* 0x040fee0000001850 */
[----:B------:R-:W-:Y:S01]  /*b130*/  MOV R151, R181 ;  /* 0x000000b500977202 */ /* 0x000fe20000000f00 */
[-C--:B------:R-:W-:Y:S01]  /*b140*/  HMMA.16816.F32 R84, R132, R152.reuse, R84 ;  /* 0x000000988454723c */ /* 0x080fe20000001854 */
[----:B------:R2:W-:Y:S03]  /*b150*/  MUFU.EX2 R181, R241 ;  /* 0x000000f100b57308 */ /* 0x0005e60000000800 */
[----:B------:R-:W-:Y:S01]  /*b160*/  IMAD.MOV.U32 R150, RZ, RZ, R180 ;  /* 0x000000ffff967224 */ /* 0x000fe200078e00b4 */
[----:B------:R-:W-:Y:S03]  /*b170*/  F2FP.PACK_AB R205, R252, R151 ;  /* 0x00000097fccd723e */ /* 0x000fe600000000ff */
[C---:B------:R-:W-:Y:S03]  /*b180*/  HMMA.16816.F32 R88, R136.reuse, R152, R88 ;  /* 0x000000988858723c */ /* 0x040fe60000001858 */
[----:B------:R-:W4:Y:S01]  /*b190*/  MUFU.EX2 R180, R235 ;  /* 0x000000eb00b47308 */ /* 0x000f220000000800 */
[----:B------:R-:W-:Y:S03]  /*b1a0*/  F2FP.PACK_AB R204, R175, R150 ;  /* 0x00000096afcc723e */ /* 0x000fe600000000ff */
[----:B------:R-:W-:Y:S01]  /*b1b0*/  IMAD.MOV.U32 R153, RZ, RZ, R220 ;  /* 0x000000ffff997224 */ /* 0x000fe200078e00dc */
[-C--:B------:R-:W-:Y:S01]  /*b1c0*/  HMMA.16816.F32 R92, R136, R154.reuse, R92 ;  /* 0x0000009a885c723c */ /* 0x080fe2000000185c */
[----:B------:R-:W-:Y:S07]  /*b1d0*/  LDSM.16.MT88.4 R220, [R228+0x3900] ;  /* 0x00390000e4dc783b */ /* 0x000fee0000004200 */
[C---:B------:R-:W-:Y:S01]  /*b1e0*/  HMMA.16816.F32 R96, R132.reuse, R154, R96 ;  /* 0x0000009a8460723c */ /* 0x040fe20000001860 */
[----:B--2---:R2:W5:Y:S04]  /*b1f0*/  LDL.LU R241, [R1+0x7c] ;  /* 0x00007c0001f17983 */ /* 0x0045680000300800 */
[----:B------:R2:W5:Y:S02]  /*b200*/  LDL.LU R242, [R1+0x78] ;  /* 0x0000780001f27983 */ /* 0x0005640000300800 */
[----:B------:R-:W-:Y:S01]  /*b210*/  MOV R155, R217 ;  /* 0x000000d9009b7202 */ /* 0x000fe20000000f00 */
[-C--:B------:R-:W-:Y:S01]  /*b220*/  HMMA.16816.F32 R100, R132, R156.reuse, R100 ;  /* 0x0000009c8464723c */ /* 0x080fe20000001864 */
[----:B------:R-:W-:Y:S03]  /*b230*/  LDSM.16.MT88.4 R216, [R226+0x3900] ;  /* 0x00390000e2d8783b */ /* 0x000fe60000004200 */
[----:B----4-:R-:W-:Y:S01]  /*b240*/  F2FP.PACK_AB R211, R180, R181 ;  /* 0x000000b5b4d3723e */ /* 0x010fe200000000ff */
[----:B------:R-:W-:Y:S01]  /*b250*/  IMAD.MOV.U32 R154, RZ, RZ, R208 ;  /* 0x000000ffff9a7224 */ /* 0x000fe200078e00d0 */
[----:B------:R-:W-:Y:S02]  /*b260*/  F2FP.PACK_AB R208, R247, R248 ;  /* 0x000000f8f7d0723e */ /* 0x000fe400000000ff */
[C---:B------:R-:W-:Y:S07]  /*b270*/  HMMA.16816.F32 R104, R136.reuse, R156, R104 ;  /* 0x0000009c8868723c */ /* 0x040fee0000001868 */
[----:B------:R-:W-:Y:S01]  /*b280*/  MOV R157, R199 ;  /* 0x000000c7009d7202 */ /* 0x000fe20000000f00 */
[-C--:B------:R-:W-:Y:S04]  /*b290*/  HMMA.16816.F32 R108, R136, R158.reuse, R108 ;  /* 0x0000009e886c723c */ /* 0x080fe8000000186c */
[----:B------:R-:W-:Y:S04]  /*b2a0*/  IMAD.MOV.U32 R156, RZ, RZ, R198 ;  /* 0x000000ffff9c7224 */ /* 0x000fe800078e00c6 */
[C---:B------:R-:W-:Y:S07]  /*b2b0*/  HMMA.16816.F32 R112, R132.reuse, R158, R112 ;  /* 0x0000009e8470723c */ /* 0x040fee0000001870 */
[----:B------:R-:W-:Y:S01]  /*b2c0*/  MOV R158, R2 ;  /* 0x00000002009e7202 */ /* 0x000fe20000000f00 */
[-C--:B-1----:R-:W-:Y:S04]  /*b2d0*/  HMMA.16816.F32 R116, R132, R140.reuse, R116 ;  /* 0x0000008c8474723c */ /* 0x082fe80000001874 */
[----:B------:R-:W-:Y:S01]  /*b2e0*/  FADD.FTZ R2, R243, R160 ;  /* 0x000000a0f3027221 */ /* 0x000fe20000010000 */
[----:B------:R-:W-:Y:S01]  /*b2f0*/  F2FP.PACK_AB R206, R158, R250 ;  /* 0x000000fa9ece723e */ /* 0x000fe200000000ff */
[----:B------:R2:W5:Y:S01]  /*b300*/  LDL.LU R243, [R1+0x74] ;  /* 0x0000740001f37983 */ /* 0x0005620000300800 */
[----:B------:R-:W-:Y:S01]  /*b310*/  MOV R159, R197 ;  /* 0x000000c5009f7202 */ /* 0x000fe20000000f00 */
[C---:B------:R-:W-:Y:S02]  /*b320*/  HMMA.16816.F32 R120, R136.reuse, R140, R120 ;  /* 0x0000008c8878723c */ /* 0x040fe40000001878 */
[----:B------:R2:W5:Y:S02]  /*b330*/  LDL.LU R235, [R1+0x70] ;  /* 0x0000700001eb7983 */ /* 0x0005640000300800 */
[----:B------:R-:W-:Y:S03]  /*b340*/  FADD.FTZ R2, R163, R2 ;  /* 0x00000002a3027221 */ /* 0x000fe60000010000 */
[----:B------:R-:W-:Y:S01]  /*b350*/  FADD.FTZ R140, R165, R161 ;  /* 0x000000a1a58c7221 */ /* 0x000fe20000010000 */
[-C--:B------:R-:W-:Y:S01]  /*b360*/  HMMA.16816.F32 R124, R136, R142.reuse, R124 ;  /* 0x0000008e887c723c */ /* 0x080fe2000000187c */
[----:B------:R-:W1:Y:S03]  /*b370*/  LDSM.16.MT88.4 R160, [R228+0x1900] ;  /* 0x00190000e4a0783b */ /* 0x000e660000004200 */
[----:B------:R-:W-:Y:S01]  /*b380*/  FADD.FTZ R152, R168, R140 ;  /* 0x0000008ca8987221 */ /* 0x000fe20000010000 */
[----:B------:R-:W-:Y:S01]  /*b390*/  MOV R140, R189 ;  /* 0x000000bd008c7202 */ /* 0x000fe20000000f00 */
[----:B------:R-:W-:Y:S01]  /*b3a0*/  IMAD.MOV.U32 R168, RZ, RZ, R179 ;  /* 0x000000ffffa87224 */ /* 0x000fe200078e00b3 */
[----:B------:R-:W-:Y:S01]  /*b3b0*/  MOV R137, R191 ;  /* 0x000000bf00897202 */ /* 0x000fe20000000f00 */
[----:B------:R-:W-:Y:S01]  /*b3c0*/  HMMA.16816.F32 R128, R132, R142, R128 ;  /* 0x0000008e8480723c */ /* 0x000fe20000001880 */
[----:B------:R-:W4:Y:S03]  /*b3d0*/  LDSM.16.MT88.4 R176, [R227+0x1900] ;  /* 0x00190000e3b0783b */ /* 0x000f260000004200 */
[----:B------:R-:W-:Y:S01]  /*b3e0*/  IMAD.MOV.U32 R136, RZ, RZ, R190 ;  /* 0x000000ffff887224 */ /* 0x000fe200078e00be */
[----:B------:R-:W-:Y:S01]  /*b3f0*/  MOV R141, R195 ;  /* 0x000000c3008d7202 */ /* 0x000fe20000000f00 */
[----:B------:R-:W-:Y:S01]  /*b400*/  IMAD.MOV.U32 R138, RZ, RZ, R192 ;  /* 0x000000ffff8a7224 */ /* 0x000fe200078e00c0 */
[----:B------:R-:W-:Y:S01]  /*b410*/  MOV R139, R193 ;  /* 0x000000c1008b7202 */ /* 0x000fe20000000f00 */
[----:B------:R-:W-:Y:S02]  /*b420*/  IMAD.MOV.U32 R143, RZ, RZ, R188 ;  /* 0x000000ffff8f7224 */ /* 0x000fe400078e00bc */
[-C--:B------:R-:W-:Y:S01]  /*b430*/  HMMA.16816.F32 R188, R204, R200.reuse, R4 ;  /* 0x000000c8ccbc723c */ /* 0x080fe20000001804 */
[----:B------:R-:W1:Y:S04]  /*b440*/  LDSM.16.MT88.4 R4, [R227+0x3900] ;  /* 0x00390000e304783b */ /* 0x000e680000004200 */
[----:B------:R-:W-:Y:S02]  /*b450*/  IMAD.MOV.U32 R165, RZ, RZ, R196 ;  /* 0x000000ffffa57224 */ /* 0x000fe400078e00c4 */
[----:B------:R-:W-:Y:S01]  /*b460*/  FADD.FTZ R3, R166, R2 ;  /* 0x00000002a6037221 */ /* 0x000fe20000010000 */
[C---:B------:R-:W-:Y:S04]  /*b470*/  HMMA.16816.F32 R192, R208.reuse, R200, R8 ;  /* 0x000000c8d0c0723c */ /* 0x040fe80000001808 */
[----:B------:R-:W-:Y:S03]  /*b480*/  IMAD.MOV.U32 R2, RZ, RZ, R153 ;  /* 0x000000ffff027224 */ /* 0x000fe600078e0099 */
[----:B------:R-:W-:Y:S01]  /*b490*/  IMAD.MOV.U32 R8, RZ, RZ, R156 ;  /* 0x000000ffff087224 */ /* 0x000fe200078e009c */
[-C--:B------:R-:W-:Y:S04]  /*b4a0*/  HMMA.16816.F32 R196, R208, R202.reuse, R12 ;  /* 0x000000cad0c4723c */ /* 0x080fe8000000180c */
[----:B------:R-:W-:Y:S01]  /*b4b0*/  MOV R9, R157 ;  /* 0x0000009d00097202 */ /* 0x000fe20000000f00 */
[----:B------:R-:W-:Y:S02]  /*b4c0*/  IMAD.MOV.U32 R10, RZ, RZ, R174 ;  /* 0x000000ffff0a7224 */ /* 0x000fe400078e00ae */
[----:B------:R-:W-:Y:S01]  /*b4d0*/  IMAD.MOV.U32 R15, RZ, RZ, R158 ;  /* 0x000000ffff0f7224 */ /* 0x000fe200078e009e */
[C---:B------:R-:W-:Y:S04]  /*b4e0*/  HMMA.16816.F32 R200, R204.reuse, R202, R16 ;  /* 0x000000caccc8723c */ /* 0x040fe80000001810 */
[----:B------:R-:W-:Y:S01]  /*b4f0*/  MOV R14, R175 ;  /* 0x000000af000e7202 */ /* 0x000fe20000000f00 */
[----:B------:R-:W-:Y:S01]  /*b500*/  IMAD.MOV.U32 R13, RZ, RZ, R151 ;  /* 0x000000ffff0d7224 */ /* 0x000fe200078e0097 */
[----:B------:R-:W-:Y:S01]  /*b510*/  MOV R12, R150 ;  /* 0x00000096000c7202 */ /* 0x000fe20000000f00 */
[----:B------:R-:W-:Y:S01]  /*b520*/  IMAD.MOV.U32 R18, RZ, RZ, R164 ;  /* 0x000000ffff127224 */ /* 0x000fe200078e00a4 */
[-C--:B---3--:R-:W-:Y:S04]  /*b530*/  HMMA.16816.F32 R132, R204, R144.reuse, R20 ;  /* 0x00000090cc84723c */ /* 0x088fe80000001814 */
[----:B------:R-:W-:Y:S01]  /*b540*/  MOV R19, R143 ;  /* 0x0000008f00137202 */ /* 0x000fe20000000f00 */
[----:B------:R-:W-:Y:S01]  /*b550*/  IMAD.MOV.U32 R11, RZ, RZ, R154 ;  /* 0x000000ffff0b7224 */ /* 0x000fe200078e009a */
[----:B------:R-:W-:Y:S01]  /*b560*/  MOV R17, R0 ;  /* 0x0000000000117202 */ /* 0x000fe20000000f00 */
[----:B------:R-:W-:Y:S01]  /*b570*/  IMAD.MOV.U32 R22, RZ, RZ, R137 ;  /* 0x000000ffff167224 */ /* 0x000fe200078e0089 */
[----:B------:R-:W-:Y:S01]  /*b580*/  MOV R23, R136 ;  /* 0x0000008800177202 */ /* 0x000fe20000000f00 */
[----:B------:R-:W-:Y:S03]  /*b590*/  IMAD.MOV.U32 R20, RZ, RZ, R139 ;  /* 0x000000ffff147224 */ /* 0x000fe600078e008b */
[----:B------:R-:W-:Y:S01]  /*b5a0*/  MOV R21, R138 ;  /* 0x0000008a00157202 */ /* 0x000fe20000000f00 */
[----:B------:R-:W-:Y:S01]  /*b5b0*/  IMAD.MOV.U32 R16, RZ, RZ, R169 ;  /* 0x000000ffff107224 */ /* 0x000fe200078e00a9 */
[C---:B------:R-:W-:Y:S04]  /*b5c0*/  HMMA.16816.F32 R136, R208.reuse, R144, R24 ;  /* 0x00000090d088723c */ /* 0x040fe80000001818 */
[----:B------:R-:W-:Y:S03]  /*b5d0*/  MOV R0, R155 ;  /* 0x0000009b00007202 */ /* 0x000fe60000000f00 */
[----:B------:R-:W-:Y:S01]  /*b5e0*/  IMAD.MOV.U32 R26, RZ, RZ, R140 ;  /* 0x000000ffff1a7224 */ /* 0x000fe200078e008c */
[----:B------:R-:W-:Y:S01]  /*b5f0*/  MOV R25, R167 ;  /* 0x000000a700197202 */ /* 0x000fe20000000f00 */
[----:B------:R-:W-:Y:S02]  /*b600*/  IMAD.MOV.U32 R24, RZ, RZ, R141 ;  /* 0x000000ffff187224 */ /* 0x000fe400078e008d */
[-C--:B------:R-:W-:Y:S03]  /*b610*/  HMMA.16816.F32 R140, R208, R146.reuse, R28 ;  /* 0x00000092d08c723c */ /* 0x080fe6000000181c */
[----:B------:R-:W-:Y:S04]  /*b620*/  MOV R27, R168 ;  /* 0x000000a8001b7202 */ /* 0x000fe80000000f00 */
        /* <DEDUP_REMOVED lines=8> */
[-C--:B-1----:R-:W-:Y:S03]  /*b6b0*/  HMMA.16816.F32 R148, R204, R160.reuse, R36 ;  /* 0x000000a0cc94723c */ /* 0x082fe60000001824 */
[----:B------:R-:W-:Y:S01]  /*b6c0*/  MOV R34, R171 ;  /* 0x000000ab00227202 */ /* 0x000fe20000000f00 */
[----:B------:R-:W-:Y:S02]  /*b6d0*/  FADD.FTZ R0, R0, R32 ;  /* 0x0000002000007221 */ /* 0x000fe40000010000 */
        /* <DEDUP_REMOVED lines=67> */
[----:B------:R-:W-:Y:S01]  /*bb10*/  FADD.FTZ R0, R180, R0 ;  /* 0x00000000b4007221 */ /* 0x000fe20000010000 */
[----:B------:R-:W-:Y:S01]  /*bb20*/  MOV R186, R183 ;  /* 0x000000b700ba7202 */ /* 0x000fe20000000f00 */
[----:B------:R-:W-:Y:S03]  /*bb30*/  IMAD.MOV.U32 R180, RZ, RZ, R185 ;  /* 0x000000ffffb47224 */ /* 0x000fe600078e00b9 */
[----:B------:R2:W-:Y:S01]  /*bb40*/  STL [R1+0x2c], R0 ;  /* 0x00002c0001007387 */ /* 0x0005e20000100800 */
[----:B------:R-:W-:-:S05]  /*bb50*/  @P0 BRA `(.L_x_3314) ;  /* 0xffffb41000000947 */ /* 0x000fca000383ffff */
.L_x_3313:
[----:B---3--:R-:W-:-:S13]  /*bb60*/  ISETP.LE.AND P0, PT, RZ, UR25, PT ;  /* 0x00000019ff007c0c */ /* 0x008fda000bf03270 */
[----:B------:R-:W-:Y:S05]  /*bb70*/  @!P0 BRA `(.L_x_3315) ;  /* 0x00003ae000008947 */ /* 0x000fea0003800000 */
[----:B------:R-:W3:Y:S01]  /*bb80*/  LDL.64 R12, [R1+0x58] ;  /* 0x00005800010c7983 */ /* 0x000ee20000100a00 */
[----:B------:R-:W-:-:S03]  /*bb90*/  ULDC.64 UR4, c[0x0][0x1e0] ;  /* 0x0000780000047ab9 */ /* 0x000fc60000000a00 */
[----:B------:R-:W4:Y:S04]  /*bba0*/  LDL.64 R6, [R1+0x68] ;  /* 0x0000680001067983 */ /* 0x000f280000100a00 */
[----:B--2---:R-:W2:Y:S04]  /*bbb0*/  LDL.64 R8, [R1+0x48] ;  /* 0x0000480001087983 */ /* 0x004ea80000100a00 */
[----:B------:R-:W2:Y:S01]  /*bbc0*/  LDL.64 R4, [R1+0x50] ;  /* 0x0000500001047983 */ /* 0x000ea20000100a00 */
[----:B------:R-:W-:Y:S01]  /*bbd0*/  UIADD3 UR12, UP0, UR12, 0x80, URZ ;  /* 0x000000800c0c7890 */ /* 0x000fe2000ff1e03f */
[----:B------:R-:W-:Y:S01]  /*bbe0*/  IMAD.MOV.U32 R2, RZ, RZ, R184 ;  /* 0x000000ffff027224 */ /* 0x000fe200078e00b8 */
[----:B------:R-:W-:Y:S01]  /*bbf0*/  USHF.L.U64.HI UR6, UR4, 0x5, UR5 ;  /* 0x0000000504067899 */ /* 0x000fe20008010205 */
[----:B------:R-:W-:Y:S01]  /*bc00*/  MOV R0, R185 ;  /* 0x000000b900007202 */ /* 0x000fe20000000f00 */
[----:B------:R-:W-:Y:S01]  /*bc10*/  USHF.L.U32 UR8, UR4, 0x5, URZ ;  /* 0x0000000504087899 */ /* 0x000fe2000800063f */
[----:B-----5:R-:W-:Y:S01]  /*bc20*/  IMAD.MOV.U32 R186, RZ, RZ, R182 ;  /* 0x000000ffffba7224 */ /* 0x020fe200078e00b6 */
[----:B------:R-:W-:-:S02]  /*bc30*/  UMOV UR7, 0x6 ;  /* 0x0000000600077882 */ /* 0x000fc40000000000 */
[----:B------:R-:W-:Y:S02]  /*bc40*/  ULDC.64 UR4, c[0x0][0x208] ;  /* 0x0000820000047ab9 */ /* 0x000fe40000000a00 */
[----:B------:R-:W-:Y:S02]  /*bc50*/  USHF.L.U64.HI UR7, UR4, UR7, UR5 ;  /* 0x0000000704077299 */ /* 0x000fe40008010205 */
[----:B------:R-:W-:Y:S02]  /*bc60*/  USHF.L.U32 UR11, UR4, 0x6, URZ ;  /* 0x00000006040b7899 */ /* 0x000fe4000800063f */
[----:B------:R-:W-:Y:S01]  /*bc70*/  UIADD3.X UR9, URZ, UR9, URZ, UP0, !UPT ;  /* 0x000000093f097290 */ /* 0x000fe200087fe43f */
[----:B---3--:R-:W-:Y:S02]  /*bc80*/  IADD3 R3, P0, R12, 0x40, RZ ;  /* 0x000000400c037810 */ /* 0x008fe40007f1e0ff */
[----:B----4-:R-:W-:Y:S02]  /*bc90*/  IADD3 R10, P1, R6, 0x40, RZ ;  /* 0x00000040060a7810 */ /* 0x010fe40007f3e0ff */
[----:B--2---:R-:W-:Y:S01]  /*bca0*/  IADD3.X R8, RZ, R9, RZ, P0, !PT ;  /* 0x00000009ff087210 */ /* 0x004fe200007fe4ff */
[----:B------:R1:W-:Y:S02]  /*bcb0*/  STL [R1+0x10], R3 ;  /* 0x0000100301007387 */ /* 0x0003e40000100800 */
[----:B------:R-:W-:-:S02]  /*bcc0*/  IMAD.X R11, RZ, RZ, R5, P1 ;  /* 0x000000ffff0b7224 */ /* 0x000fc400008e0605 */
[----:B------:R-:W-:Y:S01]  /*bcd0*/  IMAD.MOV.U32 R4, RZ, RZ, R6 ;  /* 0x000000ffff047224 */ /* 0x000fe200078e0006 */
[----:B------:R2:W-:Y:S04]  /*bce0*/  STL [R1], R8 ;  /* 0x0000000801007387 */ /* 0x0005e80000100800 */
[----:B------:R2:W-:Y:S04]  /*bcf0*/  STL.64 [R1+0x18], R10 ;  /* 0x0000180a01007387 */ /* 0x0005e80000100a00 */
[----:B------:R2:W-:Y:S01]  /*bd00*/  STL.64 [R1+0x50], R4 ;  /* 0x0000500401007387 */ /* 0x0005e20000100a00 */
[----:B-1----:R-:W-:-:S03]  /*bd10*/  MOV R3, R183 ;  /* 0x000000b700037202 */ /* 0x002fc60000000f00 */
.L_x_3316:
[----:B------:R-:W3:Y:S01]  /*bd20*/  LDL.64 R184, [R1+0x50] ;  /* 0x0000500001b87983 */ /* 0x000ee20000100a00 */
[----:B------:R-:W-:Y:S04]  /*bd30*/  DEPBAR.LE SB0, 0x0 ;  /* 0x000080000000791a */ /* 0x000fe80000000000 */
[----:B------:R-:W-:Y:S01]  /*bd40*/  USHF.R.S32.HI UR5, URZ, 0x1f, UR25 ;  /* 0x0000001f3f057899 */ /* 0x000fe20008011419 */
[----:B------:R-:W4:Y:S01]  /*bd50*/  LDL.64 R220, [R1+0x18] ;  /* 0x0000180001dc7983 */ /* 0x000f220000100a00 */
[----:B------:R-:W-:Y:S01]  /*bd60*/  UIMAD UR4, UR7, UR25, URZ ;  /* 0x00000019070472a4 */ /* 0x000fe2000f8e023f */
[----:B------:R-:W-:Y:S01]  /*bd70*/  MOV R187, UR11 ;  /* 0x0000000b00bb7c02 */ /* 0x000fe20008000f00 */
[----:B------:R-:W-:Y:S02]  /*bd80*/  UISETP.GT.AND UP0, UPT, UR25, URZ, UPT ;  /* 0x0000003f1900728c */ /* 0x000fe4000bf04270 */
[----:B------:R-:W-:Y:S01]  /*bd90*/  UIMAD UR4, UR5, UR11, UR4 ;  /* 0x0000000b050472a4 */ /* 0x000fe2000f8e0204 */
[----:B------:R-:W-:Y:S08]  /*bda0*/  BAR.SYNC.DEFER_BLOCKING 0x0 ;  /* 0x0000000000007b1d */ /* 0x000ff00000010000 */
[----:B------:R-:W-:Y:S08]  /*bdb0*/  LDSM.16.M88.4 R64, [R231+0x8100] ;  /* 0x00810000e740783b */ /* 0x000ff00000000200 */
[----:B------:R-:W1:Y:S08]  /*bdc0*/  LDSM.16.M88.4 R16, [R224+0x4100] ;  /* 0x00410000e010783b */ /* 0x000e700000000200 */
[----:B------:R-:W5:Y:S08]  /*bdd0*/  LDSM.16.M88.4 R60, [R231+0xa100] ;  /* 0x00a10000e73c783b */ /* 0x000f700000000200 */
[----:B------:R-:W2:Y:S08]  /*bde0*/  LDSM.16.M88.4 R32, [R224+0x4900] ;  /* 0x00490000e020783b */ /* 0x000eb00000000200 */
[----:B------:R-:W2:Y:S08]  /*bdf0*/  LDSM.16.M88.4 R48, [R224+0x5100] ;  /* 0x00510000e030783b */ /* 0x000eb00000000200 */
[----:B------:R-:W2:Y:S02]  /*be00*/  LDSM.16.M88.4 R180, [R224+0x5900] ;  /* 0x00590000e0b4783b */ /* 0x000ea40000000200 */
[-C--:B-12---:R-:W-:Y:S06]  /*be10*/  HMMA.16816.F32 R4, R64, R16.reuse, RZ ;  /* 0x000000104004723c */ /* 0x086fec00000018ff */
[----:B------:R-:W-:Y:S02]  /*be20*/  LDSM.16.M88.4 R204, [R233+0x8100] ;  /* 0x00810000e9cc783b */ /* 0x000fe40000000200 */
[C---:B-----5:R-:W-:Y:S06]  /*be30*/  HMMA.16816.F32 R8, R60.reuse, R16, RZ ;  /* 0x000000103c08723c */ /* 0x060fec00000018ff */
[----:B------:R-:W1:Y:S02]  /*be40*/  LDSM.16.M88.4 R208, [R235] ;  /* 0x00000000ebd0783b */ /* 0x000e640000000200 */
[-C--:B------:R-:W-:Y:S06]  /*be50*/  HMMA.16816.F32 R12, R60, R18.reuse, RZ ;  /* 0x000000123c0c723c */ /* 0x080fec00000018ff */
[----:B------:R-:W2:Y:S02]  /*be60*/  LDSM.16.M88.4 R212, [R233+0xa100] ;  /* 0x00a10000e9d4783b */ /* 0x000ea40000000200 */
[C---:B------:R-:W-:Y:S06]  /*be70*/  HMMA.16816.F32 R16, R64.reuse, R18, RZ ;  /* 0x000000124010723c */ /* 0x040fec00000018ff */
[----:B------:R-:W-:Y:S02]  /*be80*/  LDSM.16.M88.4 R216, [R242] ;  /* 0x00000000f2d8783b */ /* 0x000fe40000000200 */
[-C--:B------:R-:W-:Y:S06]  /*be90*/  HMMA.16816.F32 R20, R64, R32.reuse, RZ ;  /* 0x000000204014723c */ /* 0x080fec00000018ff */
[----:B------:R-:W5:Y:S06]  /*bea0*/  LDL.64 R250, [R1+0x48] ;  /* 0x0000480001fa7983 */ /* 0x000f6c0000100a00 */
[----:B------:R-:W5:Y:S01]  /*beb0*/  LDL R249, [R1+0x10] ;  /* 0x0000100001f97983 */ /* 0x000f620000100800 */
[C---:B------:R-:W-:Y:S03]  /*bec0*/  HMMA.16816.F32 R24, R60.reuse, R32, RZ ;  /* 0x000000203c18723c */ /* 0x040fe600000018ff */
[----:B------:R-:W5:Y:S05]  /*bed0*/  LDL R248, [R1] ;  /* 0x0000000001f87983 */ /* 0x000f6a0000100800 */
        /* <DEDUP_REMOVED lines=10> */
[----:B------:R-:W2:Y:S07]  /*bf80*/  LDSM.16.M88.4 R180, [R243] ;  /* 0x00000000f3b4783b */ /* 0x000eae0000000200 */
[-C--:B-1----:R-:W-:Y:S08]  /*bf90*/  HMMA.16816.F32 R4, R204, R208.reuse, R4 ;  /* 0x000000d0cc04723c */ /* 0x082ff00000001804 */
[C---:B--2---:R-:W-:Y:S08]  /*bfa0*/  HMMA.16816.F32 R8, R212.reuse, R208, R8 ;  /* 0x000000d0d408723c */ /* 0x044ff00000001808 */
        /* <DEDUP_REMOVED lines=12> */
[----:B------:R-:W-:Y:S02]  /*c070*/  IADD3 R185, R209, UR4, RZ ;  /* 0x00000004d1b97c10 */ /* 0x000fe4000fffe0ff */
[C---:B------:R-:W-:Y:S02]  /*c080*/  LEA R184, P0, R208.reuse, c[0x0][0x1f8], 0x1 ;  /* 0x00007e00d0b87a11 */ /* 0x040fe400078008ff */
[-C--:B-1----:R-:W-:Y:S04]  /*c090*/  HMMA.16816.F32 R52, R204, R180.reuse, R52 ;  /* 0x000000b4cc34723c */ /* 0x082fe80000001834 */
[----:B------:R-:W-:Y:S01]  /*c0a0*/  LEA.HI.X R185, R208, c[0x0][0x1fc], R185, 0x1, P0 ;  /* 0x00007f00d0b97a11 */ /* 0x000fe200000f0cb9 */
[----:B----4-:R-:W-:Y:S01]  /*c0b0*/  IMAD.WIDE.U32 R208, R187, UR25, R220 ;  /* 0x00000019bbd07c25 */ /* 0x010fe2000f8e00dc */
        /* <DEDUP_REMOVED lines=30> */
[C---:B------:R-:W-:Y:S02]  /*c2a0*/  IADD3.X R181, R209.reuse, UR15, RZ, P0, !PT ;  /* 0x0000000fd1b57c10 */ /* 0x040fe400087fe4ff */
[----:B------:R-:W-:Y:S05]  /*c2b0*/  PLOP3.LUT P0, PT, PT, PT, UP0, 0x80, 0x0 ;  /* 0x000000000000781c */ /* 0x000fea0003f0f008 */
[----:B------:R2:W-:Y:S01]  /*c2c0*/  LDGSTS.E.BYPASS.LTC128B.128 [R245+0x3100], [R210.64], !P4 ;  /* 0x03100000d2f57fae */ /* 0x0005e2000e101d52 */
[----:B-1----:R-:W-:Y:S04]  /*c2d0*/  IADD3 R184, P1, R208, UR10, RZ ;  /* 0x0000000ad0b87c10 */ /* 0x002fe8000ff3e0ff */
[----:B------:R-:W-:Y:S05]  /*c2e0*/  IADD3.X R185, R209, UR14, RZ, P1, !PT ;  /* 0x0000000ed1b97c10 */ /* 0x000fea0008ffe4ff */
[----:B------:R1:W-:Y:S08]  /*c2f0*/  LDGSTS.E.BYPASS.LTC128B.128 [R245+0x1900], [R184.64], !P5 ;  /* 0x01900000b8f57fae */ /* 0x0003f0000e901d52 */
[----:B------:R3:W-:Y:S08]  /*c300*/  LDGSTS.E.BYPASS.LTC128B.128 [R245+0x3900], [R180.64], !P4 ;  /* 0x03900000b4f57fae */ /* 0x0007f0000e101d52 */
[----:B--2---:R-:W-:Y:S08]  /*c310*/  LDSM.16.M88.4 R208, [R232+0x8100] ;  /* 0x00810000e8d0783b */ /* 0x004ff00000000200 */
[----:B------:R-:W2:Y:S08]  /*c320*/  LDSM.16.M88.4 R212, [R230+0x4100] ;  /* 0x00410000e6d4783b */ /* 0x000eb00000000200 */
[----:B------:R-:W4:Y:S08]  /*c330*/  LDSM.16.M88.4 R216, [R232+0xa100] ;  /* 0x00a10000e8d8783b */ /* 0x000f300000000200 */
[----:B---3--:R-:W3:Y:S08]  /*c340*/  LDSM.16.M88.4 R180, [R230+0x4900] ;  /* 0x00490000e6b4783b */ /* 0x008ef00000000200 */
[----:B------:R-:W0:Y:S08]  /*c350*/  LDGDEPBAR ;  /* 0x00000000000079af */ /* 0x000e300000000000 */
[----:B------:R-:W1:Y:S01]  /*c360*/  LDSM.16.M88.4 R204, [R230+0x5100] ;  /* 0x00510000e6cc783b */ /* 0x000e620000000200 */
[-C--:B--2---:R-:W-:Y:S08]  /*c370*/  HMMA.16816.F32 R4, R208, R212.reuse, R4 ;  /* 0x000000d4d004723c */ /* 0x084ff00000001804 */
[C---:B----4-:R-:W-:Y:S08]  /*c380*/  HMMA.16816.F32 R8, R216.reuse, R212, R8 ;  /* 0x000000d4d808723c */ /* 0x050ff00000001808 */
        /* <DEDUP_REMOVED lines=13> */
[-C--:B--2---:R-:W-:Y:S08]  /*c460*/  HMMA.16816.F32 R52, R208, R212.reuse, R52 ;  /* 0x000000d4d034723c */ /* 0x084ff00000001834 */
        /* <DEDUP_REMOVED lines=95> */
[C---:B--2---:R-:W-:Y:S11]  /*ca60*/  HMMA.16816.F32 R8, R216.reuse, R208, R8 ;  /* 0x000000d0d808723c */ /* 0x044ff60000001808 */
[----:B------:R-:W-:Y:S05]  /*ca70*/  @!UPT UIADD3 URZ, URZ, URZ, URZ ;  /* 0x0000003f3f3ff290 */ /* 0x000fea000fffe03f */
[----:B------:R-:W-:Y:S02]  /*ca80*/  FMNMX.FTZ R184, R4, R0, !PT ;  /* 0x0000000004b87209 */ /* 0x000fe40007810000 */
[----:B------:R-:W-:Y:S01]  /*ca90*/  FMNMX.FTZ R185, R6, R2, !PT ;  /* 0x0000000206b97209 */ /* 0x000fe20007810000 */
[-C--:B------:R-:W-:Y:S03]  /*caa0*/  HMMA.16816.F32 R12, R216, R210.reuse, R12 ;  /* 0x000000d2d80c723c */ /* 0x080fe6000000180c */
[----:B------:R-:W-:Y:S02]  /*cab0*/  FMNMX.FTZ R185, R7, R185, !PT ;  /* 0x000000b907b97209 */ /* 0x000fe40007810000 */
[----:B------:R-:W-:Y:S03]  /*cac0*/  FMNMX.FTZ R184, R5, R184, !PT ;  /* 0x000000b805b87209 */ /* 0x000fe60007810000 */
[C---:B------:R-:W-:Y:S01]  /*cad0*/  HMMA.16816.F32 R16, R180.reuse, R210, R16 ;  /* 0x000000d2b410723c */ /* 0x040fe20000001810 */
[----:B------:R-:W2:Y:S01]  /*cae0*/  LDSM.16.M88.4 R208, [R229+0x3800] ;  /* 0x00380000e5d0783b */ /* 0x000ea20000000200 */
[----:B------:R-:W-:Y:S06]  /*caf0*/  DEPBAR.LE SB0, 0x0 ;  /* 0x000080000000791a */ /* 0x000fec0000000000 */
[-C--:B---3--:R-:W-:Y:S01]  /*cb00*/  HMMA.16816.F32 R20, R180, R204.reuse, R20 ;  /* 0x000000ccb414723c */ /* 0x088fe20000001814 */
[----:B------:R-:W-:Y:S04]  /*cb10*/  BAR.SYNC.DEFER_BLOCKING 0x0 ;  /* 0x0000000000007b1d */ /* 0x000fe80000010000 */
[----:B------:R-:W-:Y:S03]  /*cb20*/  FMNMX.FTZ R187, R8, R3, !PT ;  /* 0x0000000308bb7209 */ /* 0x000fe60007810000 */
[C---:B------:R-:W-:Y:S04]  /*cb30*/  HMMA.16816.F32 R24, R216.reuse, R204, R24 ;  /* 0x000000ccd818723c */ /* 0x040fe80000001818 */
[----:B------:R-:W-:Y:S04]  /*cb40*/  FMNMX.FTZ R187, R9, R187, !PT ;  /* 0x000000bb09bb7209 */ /* 0x000fe80007810000 */
[-C--:B------:R-:W-:Y:S04]  /*cb50*/  HMMA.16816.F32 R28, R216, R206.reuse, R28 ;  /* 0x000000ced81c723c */ /* 0x080fe8000000181c */
[----:B------:R-:W-:Y:S02]  /*cb60*/  FMNMX.FTZ R187, R12, R187, !PT ;  /* 0x000000bb0cbb7209 */ /* 0x000fe40007810000 */
[----:B------:R-:W-:Y:S02]  /*cb70*/  FMNMX.FTZ R185, R18, R185, !PT ;  /* 0x000000b912b97209 */ /* 0x000fe40007810000 */
[C---:B------:R-:W-:Y:S01]  /*cb80*/  HMMA.16816.F32 R32, R180.reuse, R206, R32 ;  /* 0x000000ceb420723c */ /* 0x040fe20000001820 */
[----:B------:R-:W3:Y:S03]  /*cb90*/  LDL.64 R206, [R1+0x58] ;  /* 0x0000580001ce7983 */ /* 0x000ee60000100a00 */
        /* <DEDUP_REMOVED lines=9> */
[----:B------:R-:W-:Y:S04]  /*cc30*/  FMNMX.FTZ R184, R20, R184, !PT ;  /* 0x000000b814b87209 */ /* 0x000fe80007810000 */
[C---:B------:R-:W-:Y:S04]  /*cc40*/  HMMA.16816.F32 R48, R180.reuse, R214, R48 ;  /* 0x000000d6b430723c */ /* 0x040fe80000001830 */
[----:B------:R-:W-:Y:S04]  /*cc50*/  FMNMX.FTZ R184, R21, R184, !PT ;  /* 0x000000b815b87209 */ /* 0x000fe80007810000 */
[-C--:B--2---:R-:W-:Y:S04]  /*cc60*/  HMMA.16816.F32 R52, R180, R208.reuse, R52 ;  /* 0x000000d0b434723c */ /* 0x084fe80000001834 */
[----:B------:R-:W-:Y:S04]  /*cc70*/  FMNMX.FTZ R184, R32, R184, !PT ;  /* 0x000000b820b87209 */ /* 0x000fe80007810000 */
[C---:B------:R-:W-:Y:S04]  /*cc80*/  HMMA.16816.F32 R56, R216.reuse, R208, R56 ;  /* 0x000000d0d838723c */ /* 0x040fe80000001838 */
[----:B------:R-:W-:Y:S04]  /*cc90*/  FMNMX.FTZ R184, R33, R184, !PT ;  /* 0x000000b821b87209 */ /* 0x000fe80007810000 */
[-C--:B------:R-:W-:Y:S08]  /*cca0*/  HMMA.16816.F32 R60, R216, R210.reuse, R60 ;  /* 0x000000d2d83c723c */ /* 0x080ff0000000183c */
[----:B------:R-:W-:Y:S07]  /*ccb0*/  HMMA.16816.F32 R64, R180, R210, R64 ;  /* 0x000000d2b440723c */ /* 0x000fee0000001840 */
[----:B------:R-:W-:Y:S02]  /*ccc0*/  FMNMX.FTZ R180, R34, R185, !PT ;  /* 0x000000b922b47209 */ /* 0x000fe40007810000 */
[----:B------:R-:W-:Y:S03]  /*ccd0*/  FMNMX.FTZ R185, R36, R184, !PT ;  /* 0x000000b824b97209 */ /* 0x000fe60007810000 */
        /* <DEDUP_REMOVED lines=32> */
[----:B------:R-:W-:Y:S03]  /*cee0*/  FMNMX.FTZ R182, R14, R182, !PT ;  /* 0x000000b60eb67209 */ /* 0x000fe60007810000 */
[----:B------:R-:W4:Y:S01]  /*cef0*/  SHFL.BFLY PT, R204, R181, 0x2, 0x1f ;  /* 0x0c401f00b5cc7f89 */ /* 0x000f2200000e0000 */
[----:B------:R-:W-:Y:S02]  /*cf00*/  FMNMX.FTZ R182, R15, R182, !PT ;  /* 0x000000b60fb67209 */ /* 0x000fe40007810000 */
[----:B-1----:R-:W-:Y:S02]  /*cf10*/  FMNMX.FTZ R185, R185, R184, !PT ;  /* 0x000000b8b9b97209 */ /* 0x002fe40007810000 */
[----:B------:R-:W-:Y:S03]  /*cf20*/  FMNMX.FTZ R182, R26, R182, !PT ;  /* 0x000000b61ab67209 */ /* 0x000fe60007810000 */
[----:B------:R-:W1:Y:S01]  /*cf30*/  SHFL.BFLY PT, R187, R185, 0x1, 0x1f ;  /* 0x0c201f00b9bb7f89 */ /* 0x000e6200000e0000 */
[----:B------:R-:W-:Y:S04]  /*cf40*/  FMNMX.FTZ R182, R27, R182, !PT ;  /* 0x000000b61bb67209 */ /* 0x000fe80007810000 */
[----:B------:R-:W-:Y:S02]  /*cf50*/  FMNMX.FTZ R182, R30, R182, !PT ;  /* 0x000000b61eb67209 */ /* 0x000fe40007810000 */
[----:B--2---:R-:W-:Y:S02]  /*cf60*/  FMNMX.FTZ R180, R180, R183, !PT ;  /* 0x000000b7b4b47209 */ /* 0x004fe40007810000 */
[----:B------:R-:W-:Y:S03]  /*cf70*/  FMNMX.FTZ R182, R31, R182, !PT ;  /* 0x000000b61fb67209 */ /* 0x000fe60007810000 */
[----:B------:R-:W2:Y:S01]  /*cf80*/  SHFL.BFLY PT, R184, R180, 0x1, 0x1f ;  /* 0x0c201f00b4b87f89 */ /* 0x000ea200000e0000 */
        /* <DEDUP_REMOVED lines=14> */
[----:B------:R-:W-:Y:S01]  /*d070*/  MUFU.EX2 R220, R4 ;  /* 0x0000000400dc7308 */ /* 0x000fe20000000800 */
[----:B------:R-:W-:Y:S02]  /*d080*/  FFMA.FTZ R16, R16, c[0x0][0x2d0], -R210 ;  /* 0x0000b40010107a23 */ /* 0x000fe400000108d2 */
[C---:B------:R-:W-:Y:S02]  /*d090*/  FADD.FTZ R2, -R184.reuse, R2 ;  /* 0x00000002b8027221 */ /* 0x040fe40000010100 */
[----:B------:R-:W-:Y:S01]  /*d0a0*/  FMUL.FTZ R209, R184, c[0x0][0x2d0] ;  /* 0x0000b400b8d17a20 */ /* 0x000fe20000410000 */
[----:B----4-:R-:W-:Y:S01]  /*d0b0*/  FMNMX.FTZ R183, R181, R183, !PT ;  /* 0x000000b7b5b77209 */ /* 0x010fe20007810000 */
[----:B------:R-:W-:Y:S02]  /*d0c0*/  FMUL.FTZ R2, R2, c[0x0][0x2d0] ;  /* 0x0000b40002027a20 */ /* 0x000fe40000410000 */
[--C-:B------:R-:W-:Y:S01]  /*d0d0*/  FFMA.FTZ R6, R6, c[0x0][0x2d0], -R209.reuse ;  /* 0x0000b40006067a23 */ /* 0x100fe200000108d1 */
[----:B------:R1:W2:Y:S01]  /*d0e0*/  MUFU.EX2 R182, R0 ;  /* 0x0000000000b67308 */ /* 0x0002a20000000800 */
[--C-:B------:R-:W-:Y:S02]  /*d0f0*/  FFMA.FTZ R7, R7, c[0x0][0x2d0], -R209.reuse ;  /* 0x0000b40007077a23 */ /* 0x100fe400000108d1 */
[----:B------:R-:W-:Y:S02]  /*d100*/  FMUL.FTZ R208, R183, c[0x0][0x2d0] ;  /* 0x0000b400b7d07a20 */ /* 0x000fe40000410000 */
[----:B------:R-:W-:Y:S02]  /*d110*/  FFMA.FTZ R17, R17, c[0x0][0x2d0], -R210 ;  /* 0x0000b40011117a23 */ /* 0x000fe400000108d2 */
[--C-:B------:R-:W-:Y:S02]  /*d120*/  FFMA.FTZ R8, R8, c[0x0][0x2d0], -R208.reuse ;  /* 0x0000b40008087a23 */ /* 0x100fe400000108d0 */
[----:B------:R-:W-:Y:S01]  /*d130*/  FFMA.FTZ R12, R12, c[0x0][0x2d0], -R208 ;  /* 0x0000b4000c0c7a23 */ /* 0x000fe200000108d0 */
[----:B------:R4:W4:Y:S01]  /*d140*/  MUFU.EX2 R181, R2 ;  /* 0x0000000200b57308 */ /* 0x0009220000000800 */
[--C-:B------:R-:W-:Y:S02]  /*d150*/  FFMA.FTZ R18, R18, c[0x0][0x2d0], -R209.reuse ;  /* 0x0000b40012127a23 */ /* 0x100fe400000108d1 */
[--C-:B------:R-:W-:Y:S02]  /*d160*/  FFMA.FTZ R19, R19, c[0x0][0x2d0], -R209.reuse ;  /* 0x0000b40013137a23 */ /* 0x100fe400000108d1 */
[--C-:B------:R-:W-:Y:S02]  /*d170*/  FFMA.FTZ R32, R32, c[0x0][0x2d0], -R210.reuse ;  /* 0x0000b40020207a23 */ /* 0x100fe400000108d2 */
[----:B------:R-:W-:Y:S02]  /*d180*/  FFMA.FTZ R33, R33, c[0x0][0x2d0], -R210 ;  /* 0x0000b40021217a23 */ /* 0x000fe400000108d2 */
[--C-:B------:R-:W-:Y:S01]  /*d190*/  FFMA.FTZ R34, R34, c[0x0][0x2d0], -R209.reuse ;  /* 0x0000b40022227a23 */ /* 0x100fe200000108d1 */
[----:B------:R-:W-:Y:S01]  /*d1a0*/  MUFU.EX2 R244, R5 ;  /* 0x0000000500f47308 */ /* 0x000fe20000000800 */
[----:B------:R-:W-:Y:S02]  /*d1b0*/  FFMA.FTZ R35, R35, c[0x0][0x2d0], -R209 ;  /* 0x0000b40023237a23 */ /* 0x000fe400000108d1 */
[----:B------:R-:W-:Y:S01]  /*d1c0*/  FFMA.FTZ R25, R25, c[0x0][0x2d0], -R208 ;  /* 0x0000b40019197a23 */ /* 0x000fe200000108d0 */
[----:B-1----:R-:W-:Y:S01]  /*d1d0*/  FMNMX.FTZ R0, R59, R180, !PT ;  /* 0x000000b43b007209 */ /* 0x002fe20007810000 */
[C---:B--2---:R-:W-:Y:S02]  /*d1e0*/  FMUL.FTZ R132, R182.reuse, R132 ;  /* 0x00000084b6847220 */ /* 0x044fe40000410000 */
[----:B------:R-:W-:Y:S01]  /*d1f0*/  FMUL.FTZ R133, R182, R133 ;  /* 0x00000085b6857220 */ /* 0x000fe20000410000 */
[----:B------:R-:W-:Y:S01]  /*d200*/  FMNMX.FTZ R0, R62, R0, !PT ;  /* 0x000000003e007209 */ /* 0x000fe20007810000 */
[C---:B------:R-:W-:Y:S01]  /*d210*/  FMUL.FTZ R144, R182.reuse, R144 ;  /* 0x00000090b6907220 */ /* 0x040fe20000410000 */
[----:B------:R-:W-:Y:S01]  /*d220*/  MUFU.EX2 R252, R6 ;  /* 0x0000000600fc7308 */ /* 0x000fe20000000800 */
[C---:B------:R-:W-:Y:S01]  /*d230*/  FMUL.FTZ R145, R182.reuse, R145 ;  /* 0x00000091b6917220 */ /* 0x040fe20000410000 */
[----:B------:R-:W-:Y:S01]  /*d240*/  FMNMX.FTZ R0, R63, R0, !PT ;  /* 0x000000003f007209 */ /* 0x000fe20007810000 */
[----:B------:R-:W-:Y:S02]  /*d250*/  FMUL.FTZ R148, R182, R148 ;  /* 0x00000094b6947220 */ /* 0x000fe40000410000 */
[----:B----4-:R-:W-:Y:S02]  /*d260*/  FADD.FTZ R2, -R183, R3 ;  /* 0x00000003b7027221 */ /* 0x010fe40000010100 */
[----:B------:R-:W1:Y:S01]  /*d270*/  SHFL.BFLY PT, R3, R0, 0x2, 0x1f ;  /* 0x0c401f0000037f89 */ /* 0x000e6200000e0000 */
[C---:B------:R-:W-:Y:S02]  /*d280*/  FMUL.FTZ R134, R181.reuse, R134 ;  /* 0x00000086b5867220 */ /* 0x040fe40000410000 */
[----:B------:R-:W-:Y:S01]  /*d290*/  MUFU.EX2 R247, R7 ;  /* 0x0000000700f77308 */ /* 0x000fe20000000800 */
[----:B------:R-:W-:Y:S02]  /*d2a0*/  FMUL.FTZ R2, R2, c[0x0][0x2d0] ;  /* 0x0000b40002027a20 */ /* 0x000fe40000410000 */
        /* <DEDUP_REMOVED lines=8> */
[----:B------:R-:W-:Y:S02]  /*d330*/  FMUL.FTZ R161, R182, R161 ;  /* 0x000000a1b6a17220 */ /* 0x000fe40000410000 */
[C---:B------:R-:W-:Y:S01]  /*d340*/  FMUL.FTZ R162, R181.reuse, R162 ;  /* 0x000000a2b5a27220 */ /* 0x040fe20000410000 */
[----:B------:R4:W4:Y:S01]  /*d350*/  MUFU.EX2 R180, R2 ;  /* 0x0000000200b47308 */ /* 0x0009220000000800 */
[----:B-1----:R-:W-:Y:S01]  /*d360*/  FMNMX.FTZ R0, R0, R3, !PT ;  /* 0x0000000300007209 */ /* 0x002fe20007810000 */
[----:B------:R-:W-:Y:S01]  /*d370*/  FMUL.FTZ R163, R181, R163 ;  /* 0x000000a3b5a37220 */ /* 0x000fe20000410000 */
[----:B-----5:R-:W-:Y:S01]  /*d380*/  @P0 IADD3 R3, P2, R249, UR4, RZ ;  /* 0x00000004f9030c10 */ /* 0x020fe2000ff5e0ff */
[C---:B------:R-:W-:Y:S02]  /*d390*/  FMUL.FTZ R164, R182.reuse, R164 ;  /* 0x000000a4b6a47220 */ /* 0x040fe40000410000 */
[C---:B------:R-:W-:Y:S02]  /*d3a0*/  FMUL.FTZ R165, R182.reuse, R165 ;  /* 0x000000a5b6a57220 */ /* 0x040fe40000410000 */
[C---:B------:R-:W-:Y:S02]  /*d3b0*/  FMUL.FTZ R166, R181.reuse, R166 ;  /* 0x000000a6b5a67220 */ /* 0x040fe40000410000 */
[----:B------:R-:W-:Y:S01]  /*d3c0*/  MUFU.EX2 R187, R12 ;  /* 0x0000000c00bb7308 */ /* 0x000fe20000000800 */
[C---:B------:R-:W-:Y:S02]  /*d3d0*/  FMUL.FTZ R167, R181.reuse, R167 ;  /* 0x000000a7b5a77220 */ /* 0x040fe40000410000 */
[----:B------:R-:W-:Y:S01]  /*d3e0*/  FMUL.FTZ R176, R182, R176 ;  /* 0x000000b0b6b07220 */ /* 0x000fe20000410000 */
[----:B--2---:R-:W-:Y:S01]  /*d3f0*/  @P0 IADD3.X R16, R248, UR13, RZ, P2, !PT ;  /* 0x0000000df8100c10 */ /* 0x004fe200097fe4ff */
[C---:B------:R-:W-:Y:S02]  /*d400*/  FMUL.FTZ R177, R182.reuse, R177 ;  /* 0x000000b1b6b17220 */ /* 0x040fe40000410000 */
[C---:B------:R-:W-:Y:S02]  /*d410*/  FMUL.FTZ R178, R181.reuse, R178 ;  /* 0x000000b2b5b27220 */ /* 0x040fe40000410000 */
[----:B------:R-:W-:Y:S01]  /*d420*/  FMUL.FTZ R179, R181, R179 ;  /* 0x000000b3b5b37220 */ /* 0x000fe20000410000 */
[----:B------:R1:W-:Y:S01]  /*d430*/  MUFU.EX2 R222, R17 ;  /* 0x0000001100de7308 */ /* 0x0003e20000000800 */
[C---:B------:R-:W-:Y:S02]  /*d440*/  FMUL.FTZ R68, R182.reuse, R68 ;  /* 0x00000044b6447220 */ /* 0x040fe40000410000 */
[----:B------:R-:W-:Y:S01]  /*d450*/  FMUL.FTZ R69, R182, R69 ;  /* 0x00000045b6457220 */ /* 0x000fe20000410000 */
[----:B----4-:R-:W2:Y:S01]  /*d460*/  SHFL.BFLY PT, R2, R0, 0x1, 0x1f ;  /* 0x0c201f0000027f89 */ /* 0x010ea200000e0000 */
        /* <DEDUP_REMOVED lines=11> */
[----:B------:R-:W-:Y:S01]  /*d520*/  FMUL.FTZ R169, R180, R169 ;  /* 0x000000a9b4a97220 */ /* 0x000fe20000410000 */
[----:B---3--:R-:W-:Y:S01]  /*d530*/  @P0 IADD3 R4, P1, R206, UR4, RZ ;  /* 0x00000004ce040c10 */ /* 0x008fe2000ff3e0ff */
[----:B-1----:R-:W-:Y:S01]  /*d540*/  FMUL.FTZ R17, R182, R201 ;  /* 0x000000c9b6117220 */ /* 0x002fe20000410000 */
[----:B--2---:R-:W-:Y:S01]  /*d550*/  FMNMX.FTZ R2, R0, R2, !PT ;  /* 0x0000000200027209 */ /* 0x004fe20007810000 */
[C---:B------:R-:W-:Y:S01]  /*d560*/  FMUL.FTZ R172, R180.reuse, R172 ;  /* 0x000000acb4ac7220 */ /* 0x040fe20000410000 */
[----:B------:R-:W-:Y:S01]  /*d570*/  @P0 IADD3.X R5, R251, UR13, RZ, P1, !PT ;  /* 0x0000000dfb050c10 */ /* 0x000fe20008ffe4ff */
[----:B------:R-:W-:Y:S01]  /*d580*/  FMUL.FTZ R173, R180, R173 ;  /* 0x000000adb4ad7220 */ /* 0x000fe20000410000 */
[----:B------:R1:W-:Y:S01]  /*d590*/  MUFU.EX2 R251, R8 ;  /* 0x0000000800fb7308 */ /* 0x0003e20000000800 */
[----:B------:R-:W-:Y:S01]  /*d5a0*/  @P0 LEA R6, P3, R4, c[0x0][0x1c8], 0x1 ;  /* 0x0000720004060a11 */ /* 0x000fe200078608ff */
[----:B------:R-:W-:Y:S02]  /*d5b0*/  FADD.FTZ R0, -R2, R186 ;  /* 0x000000ba02007221 */ /* 0x000fe40000010100 */
[----:B----4-:R-:W-:Y:S01]  /*d5c0*/  FMUL.FTZ R18, R181, R202 ;  /* 0x000000cab5127220 */ /* 0x010fe20000410000 */
[----:B------:R-:W-:Y:S01]  /*d5d0*/  @P0 LEA.HI.X R7, R4, c[0x0][0x1cc], R5, 0x1, P3 ;  /* 0x0000730004070a11 */ /* 0x000fe200018f0c05 */
[----:B------:R-:W-:Y:S01]  /*d5e0*/  FFMA.FTZ R5, R9, c[0x0][0x2d0], -R208 ;  /* 0x0000b40009057a23 */ /* 0x000fe200000108d0 */
[----:B------:R-:W-:Y:S01]  /*d5f0*/  @P0 IADD3 R4, P2, R6, UR8, RZ ;  /* 0x0000000806040c10 */ /* 0x000fe2000ff5e0ff */
[----:B------:R-:W-:Y:S02]  /*d600*/  FMUL.FTZ R0, R0, c[0x0][0x2d0] ;  /* 0x0000b40000007a20 */ /* 0x000fe40000410000 */
[----:B------:R2:W3:Y:S01]  /*d610*/  MUFU.EX2 R215, R5 ;  /* 0x0000000500d77308 */ /* 0x0004e20000000800 */
[----:B------:R4:W-:Y:S01]  /*d620*/  @P0 LDGSTS.E.BYPASS.LTC128B.128 [R245+0x4100], [R6.64], !P5 ;  /* 0x0410000006f50fae */ /* 0x0009e2000e901d52 */
[C---:B-----5:R-:W-:Y:S01]  /*d630*/  FMUL.FTZ R19, R181.reuse, R203 ;  /* 0x000000cbb5137220 */ /* 0x060fe20000410000 */
[----:B------:R-:W-:Y:S01]  /*d640*/  MOV R203, R246 ;  /* 0x000000f600cb7202 */ /* 0x000fe20000000f00 */
[C---:B------:R-:W-:Y:S02]  /*d650*/  FMUL.FTZ R70, R181.reuse, R70 ;  /* 0x00000046b5467220 */ /* 0x040fe40000410000 */
[----:B------:R-:W-:Y:S02]  /*d660*/  FMUL.FTZ R71, R181, R71 ;  /* 0x00000047b5477220 */ /* 0x000fe40000410000 */
[C---:B------:R-:W-:Y:S02]  /*d670*/  FMUL.FTZ R72, R180.reuse, R72 ;  /* 0x00000048b4487220 */ /* 0x040fe40000410000 */
[----:B------:R-:W5:Y:S01]  /*d680*/  MUFU.EX2 R0, R0 ;  /* 0x0000000000007308 */ /* 0x000f620000000800 */
[C---:B------:R-:W-:Y:S02]  /*d690*/  FMUL.FTZ R73, R180.reuse, R73 ;  /* 0x00000049b4497220 */ /* 0x040fe40000410000 */
[C---:B------:R-:W-:Y:S01]  /*d6a0*/  FMUL.FTZ R76, R180.reuse, R76 ;  /* 0x0000004cb44c7220 */ /* 0x040fe20000410000 */
[C---:B-1----:R-:W-:Y:S01]  /*d6b0*/  @P0 LEA R8, P1, R3.reuse, c[0x0][0x1c8], 0x1 ;  /* 0x0000720003080a11 */ /* 0x042fe200078208ff */
[----:B------:R-:W-:Y:S02]  /*d6c0*/  FMUL.FTZ R77, R180, R77 ;  /* 0x0000004db44d7220 */ /* 0x000fe40000410000 */
[C---:B------:R-:W-:Y:S01]  /*d6d0*/  FMUL.FTZ R80, R182.reuse, R80 ;  /* 0x00000050b6507220 */ /* 0x040fe20000410000 */
[----:B------:R-:W-:Y:S01]  /*d6e0*/  @P0 LEA.HI.X R9, R3, c[0x0][0x1cc], R16, 0x1, P1 ;  /* 0x0000730003090a11 */ /* 0x000fe200008f0c10 */
[--C-:B------:R-:W-:Y:S01]  /*d6f0*/  FFMA.FTZ R3, R13, c[0x0][0x2d0], -R208.reuse ;  /* 0x0000b4000d037a23 */ /* 0x100fe200000108d0 */
[----:B------:R-:W-:Y:S01]  /*d700*/  MUFU.EX2 R217, R33 ;  /* 0x0000002100d97308 */ /* 0x000fe20000000800 */
[C---:B------:R-:W-:Y:S02]  /*d710*/  FMUL.FTZ R16, R182.reuse, R200 ;  /* 0x000000c8b6107220 */ /* 0x040fe40000410000 */
[----:B------:R1:W-:Y:S01]  /*d720*/  @P0 LDGSTS.E.BYPASS.LTC128B.128 [R245+0x6100], [R8.64], !P4 ;  /* 0x0610000008f50fae */ /* 0x0003e2000e101d52 */
[----:B--2---:R-:W-:Y:S01]  /*d730*/  @P0 IADD3.X R5, R7, UR6, RZ, P2, !PT ;  /* 0x0000000607050c10 */ /* 0x004fe200097fe4ff */
[----:B------:R-:W-:Y:S01]  /*d740*/  FMUL.FTZ R81, R182, R81 ;  /* 0x00000051b6517220 */ /* 0x000fe20000410000 */
[----:B---3--:R-:W-:Y:S01]  /*d750*/  MOV R202, R215 ;  /* 0x000000d700ca7202 */ /* 0x008fe20000000f00 */
[C---:B------:R-:W-:Y:S01]  /*d760*/  FMUL.FTZ R82, R181.reuse, R82 ;  /* 0x00000052b5527220 */ /* 0x040fe20000410000 */
[----:B----4-:R-:W-:Y:S01]  /*d770*/  @P0 IADD3 R6, P1, R4, UR8, RZ ;  /* 0x0000000804060c10 */ /* 0x010fe2000ff3e0ff */
[----:B------:R-:W-:Y:S01]  /*d780*/  FMUL.FTZ R83, R181, R83 ;  /* 0x00000053b5537220 */ /* 0x000fe20000410000 */
[----:B------:R2:W-:Y:S01]  /*d790*/  MUFU.EX2 R186, R3 ;  /* 0x0000000300ba7308 */ /* 0x0005e20000000800 */
[----:B------:R3:W-:Y:S01]  /*d7a0*/  @P0 LDGSTS.E.BYPASS.LTC128B.128 [R245+0x4900], [R4.64], !P5 ;  /* 0x0490000004f50fae */ /* 0x0007e2000e901d52 */
[C---:B------:R-:W-:Y:S01]  /*d7b0*/  @P0 IADD3.X R7, R5.reuse, UR6, RZ, P1, !PT ;  /* 0x0000000605070c10 */ /* 0x040fe20008ffe4ff */
[----:B------:R-:W-:Y:S01]  /*d7c0*/  FMUL.FTZ R84, R182, R84 ;  /* 0x00000054b6547220 */ /* 0x000fe20000410000 */
[----:B------:R-:W-:Y:S01]  /*d7d0*/  @P0 IADD3 R12, P1, R4, UR12, RZ ;  /* 0x0000000c040c0c10 */ /* 0x000fe2000ff3e0ff */
[C---:B-----5:R-:W-:Y:S02]  /*d7e0*/  FMUL.FTZ R138, R0.reuse, R138 ;  /* 0x0000008a008a7220 */ /* 0x060fe40000410000 */
[C---:B------:R-:W-:Y:S01]  /*d7f0*/  FMUL.FTZ R139, R0.reuse, R139 ;  /* 0x0000008b008b7220 */ /* 0x040fe20000410000 */
[----:B------:R-:W-:Y:S01]  /*d800*/  @P0 IADD3.X R13, R5, UR9, RZ, P1, !PT ;  /* 0x00000009050d0c10 */ /* 0x000fe20008ffe4ff */
[----:B------:R3:W-:Y:S01]  /*d810*/  @P0 LDGSTS.E.BYPASS.LTC128B.128 [R245+0x6900], [R4.64+0x80], !P4 ;  /* 0x0690008004f50fae */ /* 0x0007e2000e101d52 */
[C---:B------:R-:W-:Y:S01]  /*d820*/  FMUL.FTZ R142, R0.reuse, R142 ;  /* 0x0000008e008e7220 */ /* 0x040fe20000410000 */
[----:B------:R-:W-:Y:S01]  /*d830*/  MUFU.EX2 R200, R34 ;  /* 0x0000002200c87308 */ /* 0x000fe20000000800 */
[C---:B------:R-:W-:Y:S02]  /*d840*/  FMUL.FTZ R143, R0.reuse, R143 ;  /* 0x0000008f008f7220 */ /* 0x040fe40000410000 */
[C---:B------:R-:W-:Y:S02]  /*d850*/  FMUL.FTZ R154, R0.reuse, R154 ;  /* 0x0000009a009a7220 */ /* 0x040fe40000410000 */
[C---:B------:R-:W-:Y:S01]  /*d860*/  FMUL.FTZ R155, R0.reuse, R155 ;  /* 0x0000009b009b7220 */ /* 0x040fe20000410000 */
[----:B------:R4:W-:Y:S01]  /*d870*/  @P0 LDGSTS.E.BYPASS.LTC128B.128 [R245+0x5100], [R6.64], !P5 ;  /* 0x0510000006f50fae */ /* 0x0009e2000e901d52 */
[----:B------:R-:W-:Y:S01]  /*d880*/  FMUL.FTZ R158, R0, R158 ;  /* 0x0000009e009e7220 */ /* 0x000fe20000410000 */
[----:B-1----:R-:W-:Y:S01]  /*d890*/  @P0 IADD3 R8, P2, R6, UR8, RZ ;  /* 0x0000000806080c10 */ /* 0x002fe2000ff5e0ff */
[C---:B------:R-:W-:Y:S01]  /*d8a0*/  FMUL.FTZ R159, R0.reuse, R159 ;  /* 0x0000009f009f7220 */ /* 0x040fe20000410000 */
[----:B------:R-:W-:Y:S01]  /*d8b0*/  MUFU.EX2 R218, R35 ;  /* 0x0000002300da7308 */ /* 0x000fe20000000800 */
[----:B------:R-:W-:Y:S01]  /*d8c0*/  FMUL.FTZ R170, R0, R170 ;  /* 0x000000aa00aa7220 */ /* 0x000fe20000410000 */
[----:B------:R-:W-:Y:S02]  /*d8d0*/  @P0 IADD3.X R9, R7, UR6, RZ, P2, !PT ;  /* 0x0000000607090c10 */ /* 0x000fe400097fe4ff */
[----:B------:R1:W-:Y:S01]  /*d8e0*/  @P0 LDGSTS.E.BYPASS.LTC128B.128 [R245+0x7100], [R12.64], !P4 ;  /* 0x071000000cf50fae */ /* 0x0003e2000e101d52 */
[----:B--2---:R-:W-:Y:S02]  /*d8f0*/  FMUL.FTZ R3, R2, c[0x0][0x2d0] ;  /* 0x0000b40002037a20 */ /* 0x004fe40000410000 */
[----:B------:R-:W-:Y:S02]  /*d900*/  FMUL.FTZ R171, R0, R171 ;  /* 0x000000ab00ab7220 */ /* 0x000fe40000410000 */
[--C-:B------:R-:W-:Y:S02]  /*d910*/  FFMA.FTZ R14, R14, c[0x0][0x2d0], -R3.reuse ;  /* 0x0000b4000e0e7a23 */ /* 0x100fe40000010803 */
[--C-:B------:R-:W-:Y:S01]  /*d920*/  FFMA.FTZ R15, R15, c[0x0][0x2d0], -R3.reuse ;  /* 0x0000b4000f0f7a23 */ /* 0x100fe20000010803 */
[----:B------:R2:W-:Y:S01]  /*d930*/  @P0 LDGSTS.E.BYPASS.LTC128B.128 [R245+0x5900], [R8.64], !P5 ;  /* 0x0590000008f50fae */ /* 0x0005e2000e901d52 */
[----:B------:R5:W-:Y:S01]  /*d940*/  MUFU.EX2 R213, R14 ;  /* 0x0000000e00d57308 */ /* 0x000be20000000800 */
[--C-:B------:R-:W-:Y:S01]  /*d950*/  FFMA.FTZ R10, R10, c[0x0][0x2d0], -R3.reuse ;  /* 0x0000b4000a0a7a23 */ /* 0x100fe20000010803 */
[----:B---3--:R-:W-:Y:S01]  /*d960*/  @P0 IADD3 R4, P1, R6, UR12, RZ ;  /* 0x0000000c06040c10 */ /* 0x008fe2000ff3e0ff */
[--C-:B------:R-:W-:Y:S02]  /*d970*/  FFMA.FTZ R11, R11, c[0x0][0x2d0], -R3.reuse ;  /* 0x0000b4000b0b7a23 */ /* 0x100fe40000010803 */
[C---:B------:R-:W-:Y:S01]  /*d980*/  FMUL.FTZ R174, R0.reuse, R174 ;  /* 0x000000ae00ae7220 */ /* 0x040fe20000410000 */
[----:B------:R-:W-:Y:S01]  /*d990*/  @P0 IADD3.X R5, R7, UR9, RZ, P1, !PT ;  /* 0x0000000907050c10 */ /* 0x000fe20008ffe4ff */
[C---:B------:R-:W-:Y:S02]  /*d9a0*/  FMUL.FTZ R175, R0.reuse, R175 ;  /* 0x000000af00af7220 */ /* 0x040fe40000410000 */
[----:B------:R-:W-:Y:S01]  /*d9b0*/  FMUL.FTZ R74, R0, R74 ;  /* 0x0000004a004a7220 */ /* 0x000fe20000410000 */
[----:B------:R3:W-:Y:S01]  /*d9c0*/  MUFU.EX2 R214, R15 ;  /* 0x0000000f00d67308 */ /* 0x0007e20000000800 */
[----:B------:R3:W-:Y:S01]  /*d9d0*/  @P0 LDGSTS.E.BYPASS.LTC128B.128 [R245+0x7900], [R4.64], !P4 ;  /* 0x0790000004f50fae */ /* 0x0007e2000e101d52 */
[C---:B----4-:R-:W-:Y:S01]  /*d9e0*/  FMUL.FTZ R6, R181.reuse, R190 ;  /* 0x000000beb5067220 */ /* 0x050fe20000410000 */
[----:B------:R-:W-:Y:S01]  /*d9f0*/  F2FP.PACK_AB R190, R222, R246 ;  /* 0x000000f6debe723e */ /* 0x000fe200000000ff */
[----:B------:R-:W-:Y:S01]  /*da00*/  FMUL.FTZ R7, R181, R191 ;  /* 0x000000bfb5077220 */ /* 0x000fe20000410000 */
[----:B------:R-:W-:Y:S01]  /*da10*/  F2FP.PACK_AB R191, R221, R223 ;  /* 0x000000dfddbf723e */ /* 0x000fe200000000ff */
[----:B------:R-:W-:Y:S02]  /*da20*/  FMUL.FTZ R75, R0, R75 ;  /* 0x0000004b004b7220 */ /* 0x000fe40000410000 */
[C---:B-1----:R-:W-:Y:S01]  /*da30*/  FMUL.FTZ R12, R180.reuse, R196 ;  /* 0x000000c4b40c7220 */ /* 0x042fe20000410000 */
[----:B------:R-:W1:Y:S01]  /*da40*/  LDSM.16.MT88.4 R204, [R225+0x100] ;  /* 0x00010000e1cc783b */ /* 0x000e620000004200 */
[----:B------:R-:W-:Y:S01]  /*da50*/  MUFU.EX2 R211, R10 ;  /* 0x0000000a00d37308 */ /* 0x000fe20000000800 */
[----:B------:R-:W-:Y:S02]  /*da60*/  FMUL.FTZ R13, R180, R197 ;  /* 0x000000c5b40d7220 */ /* 0x000fe40000410000 */
[C---:B------:R-:W-:Y:S02]  /*da70*/  FMUL.FTZ R78, R0.reuse, R78 ;  /* 0x0000004e004e7220 */ /* 0x040fe40000410000 */
[----:B-----5:R-:W-:Y:S02]  /*da80*/  FMUL.FTZ R14, R0, R198 ;  /* 0x000000c6000e7220 */ /* 0x020fe40000410000 */
[C---:B--2---:R-:W-:Y:S01]  /*da90*/  FMUL.FTZ R8, R180.reuse, R192 ;  /* 0x000000c0b4087220 */ /* 0x044fe20000410000 */
[----:B------:R-:W-:Y:S01]  /*daa0*/  F2FP.PACK_AB R192, R215, R251 ;  /* 0x000000fbd7c0723e */ /* 0x000fe200000000ff */
[----:B------:R-:W-:Y:S01]  /*dab0*/  FMUL.FTZ R9, R180, R193 ;  /* 0x000000c1b4097220 */ /* 0x000fe20000410000 */
[----:B------:R-:W2:Y:S01]  /*dac0*/  MUFU.EX2 R212, R11 ;  /* 0x0000000b00d47308 */ /* 0x000ea20000000800 */
[----:B------:R-:W-:Y:S01]  /*dad0*/  FMUL.FTZ R79, R0, R79 ;  /* 0x0000004f004f7220 */ /* 0x000fe20000410000 */
[----:B------:R-:W0:Y:S01]  /*dae0*/  LDGDEPBAR ;  /* 0x00000000000079af */ /* 0x000e220000000000 */
[----:B------:R-:W-:Y:S02]  /*daf0*/  FMUL.FTZ R85, R182, R85 ;  /* 0x00000055b6557220 */ /* 0x000fe40000410000 */
[----:B---3--:R-:W-:Y:S02]  /*db00*/  FMUL.FTZ R15, R0, R199 ;  /* 0x000000c7000f7220 */ /* 0x008fe40000410000 */
[C---:B------:R-:W-:Y:S02]  /*db10*/  FMUL.FTZ R86, R181.reuse, R86 ;  /* 0x00000056b5567220 */ /* 0x040fe40000410000 */
[C---:B------:R-:W-:Y:S01]  /*db20*/  FMUL.FTZ R4, R182.reuse, R188 ;  /* 0x000000bcb6047220 */ /* 0x040fe20000410000 */
[----:B------:R-:W3:Y:S01]  /*db30*/  LDSM.16.MT88.4 R196, [R226+0x100] ;  /* 0x00010000e2c4783b */ /* 0x000ee20000004200 */
[----:B------:R-:W-:Y:S01]  /*db40*/  FMUL.FTZ R5, R182, R189 ;  /* 0x000000bdb6057220 */ /* 0x000fe20000410000 */
[----:B------:R-:W-:Y:S01]  /*db50*/  F2FP.PACK_AB R188, R244, R220 ;  /* 0x000000dcf4bc723e */ /* 0x000fe200000000ff */
[----:B------:R-:W-:Y:S01]  /*db60*/  FMUL.FTZ R87, R181, R87 ;  /* 0x00000057b5577220 */ /* 0x000fe20000410000 */
[----:B------:R-:W-:Y:S01]  /*db70*/  F2FP.PACK_AB R189, R247, R252 ;  /* 0x000000fcf7bd723e */ /* 0x000fe200000000ff */
[--C-:B------:R-:W-:Y:S02]  /*db80*/  FFMA.FTZ R28, R28, c[0x0][0x2d0], -R208.reuse ;  /* 0x0000b4001c1c7a23 */ /* 0x100fe400000108d0 */
[--C-:B------:R-:W-:Y:S02]  /*db90*/  FFMA.FTZ R29, R29, c[0x0][0x2d0], -R208.reuse ;  /* 0x0000b4001d1d7a23 */ /* 0x100fe400000108d0 */
[--C-:B------:R-:W-:Y:S01]  /*dba0*/  FFMA.FTZ R30, R30, c[0x0][0x2d0], -R3.reuse ;  /* 0x0000b4001e1e7a23 */ /* 0x100fe20000010803 */
[----:B------:R-:W-:Y:S01]  /*dbb0*/  MUFU.EX2 R216, R28 ;  /* 0x0000001c00d87308 */ /* 0x000fe20000000800 */
[----:B------:R-:W-:Y:S02]  /*dbc0*/  FFMA.FTZ R31, R31, c[0x0][0x2d0], -R3 ;  /* 0x0000b4001f1f7a23 */ /* 0x000fe40000010803 */
[--C-:B------:R-:W-:Y:S01]  /*dbd0*/  FFMA.FTZ R38, R38, c[0x0][0x2d0], -R209.reuse ;  /* 0x0000b40026267a23 */ /* 0x100fe200000108d1 */
[----:B--2---:R-:W-:Y:S01]  /*dbe0*/  F2FP.PACK_AB R193, R212, R211 ;  /* 0x000000d3d4c1723e */ /* 0x004fe200000000ff */
[--C-:B------:R-:W-:Y:S02]  /*dbf0*/  FFMA.FTZ R39, R39, c[0x0][0x2d0], -R209.reuse ;  /* 0x0000b40027277a23 */ /* 0x100fe400000108d1 */
[----:B------:R-:W-:Y:S01]  /*dc00*/  FFMA.FTZ R51, R51, c[0x0][0x2d0], -R209 ;  /* 0x0000b40033337a23 */ /* 0x000fe200000108d1 */
[-C--:B-1----:R-:W-:Y:S05]  /*dc10*/  HMMA.16816.F32 R4, R188, R204.reuse, R4 ;  /* 0x000000ccbc04723c */ /* 0x082fea0000001804 */
[----:B------:R-:W-:Y:S01]  /*dc20*/  FMUL.FTZ R10, R0, R194 ;  /* 0x000000c2000a7220 */ /* 0x000fe20000410000 */
[----:B------:R-:W-:Y:S01]  /*dc30*/  F2FP.PACK_AB R194, R186, R187 ;  /* 0x000000bbbac2723e */ /* 0x000fe200000000ff */
[----:B------:R-:W-:Y:S01]  /*dc40*/  FMUL.FTZ R11, R0, R195 ;  /* 0x000000c3000b7220 */ /* 0x000fe20000410000 */
[----:B------:R-:W-:Y:S01]  /*dc50*/  F2FP.PACK_AB R195, R214, R213 ;  /* 0x000000d5d6c3723e */ /* 0x000fe200000000ff */
[----:B------:R-:W-:Y:S03]  /*dc60*/  FFMA.FTZ R40, R40, c[0x0][0x2d0], -R208 ;  /* 0x0000b40028287a23 */ /* 0x000fe600000108d0 */
[--C-:B------:R-:W-:Y:S01]  /*dc70*/  FFMA.FTZ R42, R42, c[0x0][0x2d0], -R3.reuse ;  /* 0x0000b4002a2a7a23 */ /* 0x100fe20000010803 */
[----:B------:R-:W-:Y:S01]  /*dc80*/  MUFU.EX2 R215, R40 ;  /* 0x0000002800d77308 */ /* 0x000fe20000000800 */
[--C-:B------:R-:W-:Y:S01]  /*dc90*/  FFMA.FTZ R43, R43, c[0x0][0x2d0], -R3.reuse ;  /* 0x0000b4002b2b7a23 */ /* 0x100fe20000010803 */
[C---:B------:R-:W-:Y:S04]  /*dca0*/  HMMA.16816.F32 R8, R192.reuse, R204, R8 ;  /* 0x000000ccc008723c */ /* 0x040fe80000001808 */
[C---:B------:R-:W-:Y:S02]  /*dcb0*/  FMUL.FTZ R88, R180.reuse, R88 ;  /* 0x00000058b4587220 */ /* 0x040fe40000410000 */
[----:B------:R-:W-:Y:S02]  /*dcc0*/  FMUL.FTZ R89, R180, R89 ;  /* 0x00000059b4597220 */ /* 0x000fe40000410000 */
[-C--:B------:R-:W-:Y:S01]  /*dcd0*/  HMMA.16816.F32 R12, R192, R206.reuse, R12 ;  /* 0x000000cec00c723c */ /* 0x080fe2000000180c */
[----:B------:R1:W-:Y:S03]  /*dce0*/  MUFU.EX2 R204, R32 ;  /* 0x0000002000cc7308 */ /* 0x0003e60000000800 */
[C---:B------:R-:W-:Y:S02]  /*dcf0*/  FMUL.FTZ R90, R0.reuse, R90 ;  /* 0x0000005a005a7220 */ /* 0x040fe40000410000 */
[----:B------:R-:W-:Y:S02]  /*dd00*/  FMUL.FTZ R91, R0, R91 ;  /* 0x0000005b005b7220 */ /* 0x000fe40000410000 */
[C---:B------:R-:W-:Y:S03]  /*dd10*/  HMMA.16816.F32 R16, R188.reuse, R206, R16 ;  /* 0x000000cebc10723c */ /* 0x040fe60000001810 */
[----:B------:R-:W-:Y:S01]  /*dd20*/  MUFU.EX2 R206, R31 ;  /* 0x0000001f00ce7308 */ /* 0x000fe20000000800 */
[C---:B------:R-:W-:Y:S02]  /*dd30*/  FMUL.FTZ R92, R180.reuse, R92 ;  /* 0x0000005cb45c7220 */ /* 0x040fe40000410000 */
[----:B------:R-:W-:Y:S01]  /*dd40*/  FMUL.FTZ R93, R180, R93 ;  /* 0x0000005db45d7220 */ /* 0x000fe20000410000 */
[----:B------:R-:W-:Y:S01]  /*dd50*/  MOV R207, R223 ;  /* 0x000000df00cf7202 */ /* 0x000fe20000000f00 */
[-C--:B---3--:R-:W-:Y:S04]  /*dd60*/  HMMA.16816.F32 R132, R188, R196.reuse, R132 ;  /* 0x000000c4bc84723c */ /* 0x088fe80000001884 */
[C---:B------:R-:W-:Y:S01]  /*dd70*/  FMUL.FTZ R94, R0.reuse, R94 ;  /* 0x0000005e005e7220 */ /* 0x040fe20000410000 */
[----:B------:R-:W-:Y:S01]  /*dd80*/  MUFU.EX2 R205, R25 ;  /* 0x0000001900cd7308 */ /* 0x000fe20000000800 */
[----:B------:R-:W-:Y:S02]  /*dd90*/  FMUL.FTZ R95, R0, R95 ;  /* 0x0000005f005f7220 */ /* 0x000fe40000410000 */
[C---:B------:R-:W-:Y:S01]  /*dda0*/  HMMA.16816.F32 R136, R192.reuse, R196, R136 ;  /* 0x000000c4c088723c */ /* 0x040fe20000001888 */
[----:B-1----:R-:W-:Y:S03]  /*ddb0*/  LDSM.16.MT88.4 R32, [R225+0x900] ;  /* 0x00090000e120783b */ /* 0x002fe60000004200 */
        /* <DEDUP_REMOVED lines=8> */
[----:B------:R-:W-:Y:S02]  /*de40*/  FMUL.FTZ R101, R182, R101 ;  /* 0x00000065b6657220 */ /* 0x000fe40000410000 */
[C---:B------:R-:W-:Y:S04]  /*de50*/  FMUL.FTZ R102, R181.reuse, R102 ;  /* 0x00000066b5667220 */ /* 0x040fe80000410000 */
[C---:B------:R-:W-:Y:S02]  /*de60*/  FMUL.FTZ R103, R181.reuse, R103 ;  /* 0x00000067b5677220 */ /* 0x040fe40000410000 */
        /* <DEDUP_REMOVED lines=27> */
[----:B------:R-:W-:Y:S02]  /*e020*/  FFMA.FTZ R20, R20, c[0x0][0x2d0], -R210 ;  /* 0x0000b40014147a23 */ /* 0x000fe400000108d2 */
[----:B------:R-:W-:Y:S02]  /*e030*/  FFMA.FTZ R24, R24, c[0x0][0x2d0], -R208 ;  /* 0x0000b40018187a23 */ /* 0x000fe400000108d0 */
[----:B------:R-:W-:Y:S02]  /*e040*/  MUFU.EX2 R250, R20 ;  /* 0x0000001400fa7308 */ /* 0x000fe40000000800 */
[--C-:B------:R-:W-:Y:S02]  /*e050*/  FFMA.FTZ R26, R26, c[0x0][0x2d0], -R3.reuse ;  /* 0x0000b4001a1a7a23 */ /* 0x100fe40000010803 */
[----:B------:R-:W-:Y:S02]  /*e060*/  FFMA.FTZ R27, R27, c[0x0][0x2d0], -R3 ;  /* 0x0000b4001b1b7a23 */ /* 0x000fe40000010803 */
[C---:B------:R-:W-:Y:S02]  /*e070*/  FMUL.FTZ R128, R182.reuse, R128 ;  /* 0x00000080b6807220 */ /* 0x040fe40000410000 */
[----:B------:R-:W-:Y:S02]  /*e080*/  FMUL.FTZ R129, R182, R129 ;  /* 0x00000081b6817220 */ /* 0x000fe40000410000 */
[----:B------:R-:W-:Y:S01]  /*e090*/  MUFU.EX2 R20, R29 ;  /* 0x0000001d00147308 */ /* 0x000fe20000000800 */
[--C-:B------:R-:W-:Y:S02]  /*e0a0*/  FFMA.FTZ R37, R37, c[0x0][0x2d0], -R210.reuse ;  /* 0x0000b40025257a23 */ /* 0x100fe400000108d2 */
[--C-:B------:R-:W-:Y:S02]  /*e0b0*/  FFMA.FTZ R36, R36, c[0x0][0x2d0], -R210.reuse ;  /* 0x0000b40024247a23 */ /* 0x100fe400000108d2 */
[----:B------:R-:W-:Y:S02]  /*e0c0*/  FFMA.FTZ R48, R48, c[0x0][0x2d0], -R210 ;  /* 0x0000b40030307a23 */ /* 0x000fe400000108d2 */
[----:B------:R-:W-:Y:S02]  /*e0d0*/  FFMA.FTZ R50, R50, c[0x0][0x2d0], -R209 ;  /* 0x0000b40032327a23 */ /* 0x000fe400000108d1 */
[----:B------:R-:W-:Y:S01]  /*e0e0*/  FFMA.FTZ R41, R41, c[0x0][0x2d0], -R208 ;  /* 0x0000b40029297a23 */ /* 0x000fe200000108d0 */
[----:B------:R-:W-:Y:S01]  /*e0f0*/  MUFU.EX2 R248, R24 ;  /* 0x0000001800f87308 */ /* 0x000fe20000000800 */
[----:B------:R-:W-:Y:S02]  /*e100*/  FFMA.FTZ R49, R49, c[0x0][0x2d0], -R210 ;  /* 0x0000b40031317a23 */ /* 0x000fe400000108d2 */
[--C-:B------:R-:W-:Y:S02]  /*e110*/  FFMA.FTZ R44, R44, c[0x0][0x2d0], -R208.reuse ;  /* 0x0000b4002c2c7a23 */ /* 0x100fe400000108d0 */
[----:B------:R-:W-:Y:S02]  /*e120*/  FFMA.FTZ R45, R45, c[0x0][0x2d0], -R208 ;  /* 0x0000b4002d2d7a23 */ /* 0x000fe400000108d0 */
[--C-:B------:R-:W-:Y:S02]  /*e130*/  FFMA.FTZ R46, R46, c[0x0][0x2d0], -R3.reuse ;  /* 0x0000b4002e2e7a23 */ /* 0x100fe40000010803 */
[----:B------:R-:W-:Y:S01]  /*e140*/  FFMA.FTZ R47, R47, c[0x0][0x2d0], -R3 ;  /* 0x0000b4002f2f7a23 */ /* 0x000fe20000010803 */
[----:B------:R2:W-:Y:S01]  /*e150*/  MUFU.EX2 R246, R37 ;  /* 0x0000002500f67308 */ /* 0x0005e20000000800 */
[-C--:B-1----:R-:W-:Y:S03]  /*e160*/  HMMA.16816.F32 R164, R188, R196.reuse, R164 ;  /* 0x000000c4bca4723c */ /* 0x082fe600000018a4 */
[C---:B------:R-:W-:Y:S02]  /*e170*/  FMUL.FTZ R118, R181.reuse, R118 ;  /* 0x00000076b5767220 */ /* 0x040fe40000410000 */
[----:B------:R-:W-:Y:S02]  /*e180*/  FMUL.FTZ R119, R181, R119 ;  /* 0x00000077b5777220 */ /* 0x000fe40000410000 */
[--C-:B------:R-:W-:Y:S01]  /*e190*/  FFMA.FTZ R21, R21, c[0x0][0x2d0], -R210.reuse ;  /* 0x0000b40015157a23 */ /* 0x100fe200000108d2 */
[C---:B------:R-:W-:Y:S01]  /*e1a0*/  HMMA.16816.F32 R168, R192.reuse, R196, R168 ;  /* 0x000000c4c0a8723c */ /* 0x040fe200000018a8 */
[----:B------:R1:W-:Y:S03]  /*e1b0*/  MUFU.EX2 R223, R49 ;  /* 0x0000003100df7308 */ /* 0x0003e60000000800 */
[--C-:B------:R-:W-:Y:S02]  /*e1c0*/  FFMA.FTZ R23, R23, c[0x0][0x2d0], -R209.reuse ;  /* 0x0000b40017177a23 */ /* 0x100fe400000108d1 */
[--C-:B------:R-:W-:Y:S02]  /*e1d0*/  FFMA.FTZ R22, R22, c[0x0][0x2d0], -R209.reuse ;  /* 0x0000b40016167a23 */ /* 0x100fe400000108d1 */
[-C--:B------:R-:W-:Y:S03]  /*e1e0*/  HMMA.16816.F32 R172, R192, R198.reuse, R172 ;  /* 0x000000c6c0ac723c */ /* 0x080fe600000018ac */
[----:B------:R-:W3:Y:S01]  /*e1f0*/  MUFU.EX2 R201, R21 ;  /* 0x0000001500c97308 */ /* 0x000ee20000000800 */
[C---:B------:R-:W-:Y:S02]  /*e200*/  FMUL.FTZ R130, R181.reuse, R130 ;  /* 0x00000082b5827220 */ /* 0x040fe40000410000 */
[----:B------:R-:W-:Y:S01]  /*e210*/  FMUL.FTZ R131, R181, R131 ;  /* 0x00000083b5837220 */ /* 0x000fe20000410000 */
[----:B--2---:R-:W-:Y:S01]  /*e220*/  MOV R37, R222 ;  /* 0x000000de00257202 */ /* 0x004fe20000000f00 */
[C---:B------:R-:W-:Y:S01]  /*e230*/  HMMA.16816.F32 R176, R188.reuse, R198, R176 ;  /* 0x000000c6bcb0723c */ /* 0x040fe200000018b0 */
[----:B------:R-:W2:Y:S03]  /*e240*/  LDSM.16.MT88.4 R196, [R225+0x2100] ;  /* 0x00210000e1c4783b */ /* 0x000ea60000004200 */
[----:B------:R-:W-:Y:S01]  /*e250*/  FFMA.FTZ R52, R52, c[0x0][0x2d0], -R210 ;  /* 0x0000b40034347a23 */ /* 0x000fe200000108d2 */
[----:B------:R-:W-:Y:S01]  /*e260*/  MUFU.EX2 R222, R51 ;  /* 0x0000003300de7308 */ /* 0x000fe20000000800 */
[----:B------:R-:W-:Y:S02]  /*e270*/  FFMA.FTZ R66, R66, c[0x0][0x2d0], -R209 ;  /* 0x0000b40042427a23 */ /* 0x000fe400000108d1 */
[----:B------:R-:W-:Y:S04]  /*e280*/  FFMA.FTZ R56, R56, c[0x0][0x2d0], -R208 ;  /* 0x0000b40038387a23 */ /* 0x000fe800000108d0 */
[----:B-1----:R-:W-:Y:S02]  /*e290*/  FFMA.FTZ R49, R53, c[0x0][0x2d0], -R210 ;  /* 0x0000b40035317a23 */ /* 0x002fe400000108d2 */
[----:B------:R-:W-:Y:S01]  /*e2a0*/  FFMA.FTZ R53, R62, c[0x0][0x2d0], -R3 ;  /* 0x0000b4003e357a23 */ /* 0x000fe20000010803 */
[----:B------:R-:W1:Y:S01]  /*e2b0*/  MUFU.EX2 R219, R23 ;  /* 0x0000001700db7308 */ /* 0x000e620000000800 */
[----:B------:R-:W-:Y:S09]  /*e2c0*/  FFMA.FTZ R57, R57, c[0x0][0x2d0], -R208 ;  /* 0x0000b40039397a23 */ /* 0x000ff200000108d0 */
[----:B------:R4:W5:Y:S10]  /*e2d0*/  MUFU.EX2 R249, R22 ;  /* 0x0000001600f97308 */ /* 0x0009740000000800 */
[----:B------:R-:W-:Y:S01]  /*e2e0*/  MUFU.EX2 R66, R66 ;  /* 0x0000004200427308 */ /* 0x000fe20000000800 */
[-C--:B--2---:R-:W-:Y:S09]  /*e2f0*/  HMMA.16816.F32 R68, R188, R196.reuse, R68 ;  /* 0x000000c4bc44723c */ /* 0x084ff20000001844 */
[----:B------:R-:W-:Y:S01]  /*e300*/  MUFU.EX2 R53, R53 ;  /* 0x0000003500357308 */ /* 0x000fe20000000800 */
[C---:B------:R-:W-:Y:S08]  /*e310*/  HMMA.16816.F32 R72, R192.reuse, R196, R72 ;  /* 0x000000c4c048723c */ /* 0x040ff00000001848 */
[-C--:B------:R-:W-:Y:S08]  /*e320*/  HMMA.16816.F32 R76, R192, R198.reuse, R76 ;  /* 0x000000c6c04c723c */ /* 0x080ff0000000184c */
[C---:B------:R-:W-:Y:S01]  /*e330*/  HMMA.16816.F32 R80, R188.reuse, R198, R80 ;  /* 0x000000c6bc50723c */ /* 0x040fe20000001850 */
[----:B------:R-:W2:Y:S07]  /*e340*/  LDSM.16.MT88.4 R196, [R226+0x2100] ;  /* 0x00210000e2c4783b */ /* 0x000eae0000004200 */
[-C--:B--2---:R-:W-:Y:S08]  /*e350*/  HMMA.16816.F32 R84, R188, R196.reuse, R84 ;  /* 0x000000c4bc54723c */ /* 0x084ff00000001854 */
        /* <DEDUP_REMOVED lines=10> */
[C---:B------:R-:W-:Y:S01]  /*e400*/  HMMA.16816.F32 R120, R192.reuse, R196, R120 ;  /* 0x000000c4c078723c */ /* 0x040fe20000001878 */
[----:B------:R-:W-:Y:S06]  /*e410*/  MUFU.EX2 R196, R26 ;  /* 0x0000001a00c47308 */ /* 0x000fec0000000800 */
[----:B---3--:R-:W-:Y:S01]  /*e420*/  MOV R197, R201 ;  /* 0x000000c900c57202 */ /* 0x008fe20000000f00 */
[-C--:B------:R-:W-:Y:S04]  /*e430*/  HMMA.16816.F32 R124, R192, R198.reuse, R124 ;  /* 0x000000c6c07c723c */ /* 0x080fe8000000187c */
[----:B------:R-:W-:Y:S02]  /*e440*/  MOV R201, R247 ;  /* 0x000000f700c97202 */ /* 0x000fe40000000f00 */
[----:B------:R2:W-:Y:S01]  /*e450*/  MUFU.EX2 R247, R48 ;  /* 0x0000003000f77308 */ /* 0x0005e20000000800 */
[----:B------:R-:W-:Y:S01]  /*e460*/  MOV R194, R205 ;  /* 0x000000cd00c27202 */ /* 0x000fe20000000f00 */
[----:B------:R-:W-:Y:S04]  /*e470*/  HMMA.16816.F32 R128, R188, R198, R128 ;  /* 0x000000c6bc80723c */ /* 0x000fe80000001880 */
[----:B------:R-:W-:Y:S02]  /*e480*/  MOV R193, R204 ;  /* 0x000000cc00c17202 */ /* 0x000fe40000000f00 */
[----:B------:R-:W-:Y:S02]  /*e490*/  MOV R192, R200 ;  /* 0x000000c800c07202 */ /* 0x000fe40000000f00 */
[----:B------:R3:W-:Y:S01]  /*e4a0*/  MUFU.EX2 R205, R30 ;  /* 0x0000001e00cd7308 */ /* 0x0007e20000000800 */
[----:B-1----:R-:W-:Y:S03]  /*e4b0*/  MOV R195, R219 ;  /* 0x000000db00c37202 */ /* 0x002fe60000000f00 */
[----:B------:R-:W-:Y:S02]  /*e4c0*/  MOV R191, R218 ;  /* 0x000000da00bf7202 */ /* 0x000fe40000000f00 */
[----:B------:R-:W-:Y:S02]  /*e4d0*/  MOV R198, R217 ;  /* 0x000000d900c67202 */ /* 0x000fe40000000f00 */
[----:B------:R-:W-:Y:S02]  /*e4e0*/  MOV R190, R20 ;  /* 0x0000001400be7202 */ /* 0x000fe40000000f00 */
[----:B------:R-:W1:Y:S01]  /*e4f0*/  MUFU.EX2 R204, R27 ;  /* 0x0000001b00cc7308 */ /* 0x000e620000000800 */
[----:B------:R-:W-:Y:S02]  /*e500*/  F2FP.PACK_AB R20, R197, R250 ;  /* 0x000000fac514723e */ /* 0x000fe400000000ff */
[----:B----4-:R-:W-:Y:S01]  /*e510*/  F2FP.PACK_AB R22, R198, R193 ;  /* 0x000000c1c616723e */ /* 0x010fe200000000ff */
[--C-:B--2---:R-:W-:Y:S01]  /*e520*/  FFMA.FTZ R48, R64, c[0x0][0x2d0], -R210.reuse ;  /* 0x0000b40040307a23 */ /* 0x104fe200000108d2 */
[----:B-----5:R-:W-:Y:S01]  /*e530*/  F2FP.PACK_AB R21, R195, R249 ;  /* 0x000000f9c315723e */ /* 0x020fe200000000ff */
[----:B------:R-:W-:Y:S01]  /*e540*/  FFMA.FTZ R210, R65, c[0x0][0x2d0], -R210 ;  /* 0x0000b40041d27a23 */ /* 0x000fe200000108d2 */
[----:B------:R-:W-:Y:S02]  /*e550*/  F2FP.PACK_AB R23, R191, R192 ;  /* 0x000000c0bf17723e */ /* 0x000fe400000000ff */
[----:B------:R-:W-:Y:S01]  /*e560*/  MOV R199, R216 ;  /* 0x000000d800c77202 */ /* 0x000fe20000000f00 */
[----:B------:R2:W-:Y:S01]  /*e570*/  MUFU.EX2 R217, R38 ;  /* 0x0000002600d97308 */ /* 0x0005e20000000800 */
[----:B------:R-:W-:Y:S02]  /*e580*/  F2FP.PACK_AB R24, R194, R248 ;  /* 0x000000f8c218723e */ /* 0x000fe400000000ff */
[----:B------:R-:W-:Y:S01]  /*e590*/  F2FP.PACK_AB R26, R190, R199 ;  /* 0x000000c7be1a723e */ /* 0x000fe200000000ff */
[-C--:B------:R-:W-:Y:S01]  /*e5a0*/  HMMA.16816.F32 R4, R20, R32.reuse, R4 ;  /* 0x000000201404723c */ /* 0x080fe20000001804 */
[----:B---3--:R-:W3:Y:S04]  /*e5b0*/  LDSM.16.MT88.4 R28, [R226+0x900] ;  /* 0x00090000e21c783b */ /* 0x008ee80000004200 */
[----:B------:R-:W-:Y:S01]  /*e5c0*/  MOV R200, R244 ;  /* 0x000000f400c87202 */ /* 0x000fe20000000f00 */
[----:B------:R4:W-:Y:S01]  /*e5d0*/  MUFU.EX2 R219, R39 ;  /* 0x0000002700db7308 */ /* 0x0009e20000000800 */
[----:B------:R-:W-:Y:S02]  /*e5e0*/  MOV R188, R221 ;  /* 0x000000dd00bc7202 */ /* 0x000fe40000000f00 */
[----:B------:R-:W-:Y:S03]  /*e5f0*/  MOV R189, R186 ;  /* 0x000000ba00bd7202 */ /* 0x000fe60000000f00 */
[----:B-1----:R-:W-:Y:S02]  /*e600*/  F2FP.PACK_AB R25, R204, R196 ;  /* 0x000000c4cc19723e */ /* 0x002fe400000000ff */
[----:B------:R-:W-:Y:S02]  /*e610*/  F2FP.PACK_AB R27, R206, R205 ;  /* 0x000000cdce1b723e */ /* 0x000fe400000000ff */
[----:B------:R-:W-:Y:S01]  /*e620*/  MUFU.EX2 R186, R43 ;  /* 0x0000002b00ba7308 */ /* 0x000fe20000000800 */
[----:B--2---:R-:W2:Y:S04]  /*e630*/  LDL.LU R38, [R1+0x2c] ;  /* 0x00002c0001267983 */ /* 0x004ea80000300800 */
[C---:B------:R-:W-:Y:S05]  /*e640*/  HMMA.16816.F32 R8, R24.reuse, R32, R8 ;  /* 0x000000201808723c */ /* 0x040fea0000001808 */
[----:B------:R1:W-:Y:S03]  /*e650*/  MUFU.EX2 R244, R36 ;  /* 0x0000002400f47308 */ /* 0x0003e60000000800 */
[-C--:B------:R-:W-:Y:S01]  /*e660*/  HMMA.16816.F32 R12, R24, R34.reuse, R12 ;  /* 0x00000022180c723c */ /* 0x080fe2000000180c */
[----:B----4-:R-:W4:Y:S04]  /*e670*/  LDL.LU R39, [R1+0x8] ;  /* 0x0000080001277983 */ /* 0x010f280000300800 */
[----:B------:R-:W5:Y:S02]  /*e680*/  LDL.LU R51, [R1+0xc] ;  /* 0x00000c0001337983 */ /* 0x000f640000300800 */
[----:B------:R1:W-:Y:S01]  /*e690*/  MUFU.EX2 R221, R50 ;  /* 0x0000003200dd7308 */ /* 0x0003e20000000800 */
[C---:B------:R-:W-:Y:S01]  /*e6a0*/  HMMA.16816.F32 R16, R20.reuse, R34, R16 ;  /* 0x000000221410723c */ /* 0x040fe20000001810 */
[----:B------:R-:W5:Y:S04]  /*e6b0*/  LDL.LU R40, [R1+0x4] ;  /* 0x0000040001287983 */ /* 0x000f680000300800 */
[----:B------:R-:W-:Y:S03]  /*e6c0*/  LDSM.16.MT88.4 R32, [R226+0x1100] ;  /* 0x00110000e220783b */ /* 0x000fe60000004200 */
[-C--:B---3--:R-:W-:Y:S01]  /*e6d0*/  HMMA.16816.F32 R132, R20, R28.reuse, R132 ;  /* 0x0000001c1484723c */ /* 0x088fe20000001884 */
[----:B------:R3:W2:Y:S03]  /*e6e0*/  MUFU.EX2 R216, R41 ;  /* 0x0000002900d87308 */ /* 0x0006a60000000800 */
[----:B-1----:R-:W-:Y:S04]  /*e6f0*/  MOV R36, R187 ;  /* 0x000000bb00247202 */ /* 0x002fe80000000f00 */
[C---:B------:R-:W-:Y:S03]  /*e700*/  HMMA.16816.F32 R136, R24.reuse, R28, R136 ;  /* 0x0000001c1888723c */ /* 0x040fe60000001888 */
[----:B------:R-:W1:Y:S01]  /*e710*/  MUFU.EX2 R187, R42 ;  /* 0x0000002a00bb7308 */ /* 0x000e620000000800 */
[--C-:B------:R-:W-:Y:S04]  /*e720*/  FFMA.FTZ R50, R60, c[0x0][0x2d0], -R208.reuse ;  /* 0x0000b4003c327a23 */ /* 0x100fe800000108d0 */
[-C--:B------:R-:W-:Y:S04]  /*e730*/  HMMA.16816.F32 R140, R24, R30.reuse, R140 ;  /* 0x0000001e188c723c */ /* 0x080fe8000000188c */
[----:B------:R-:W-:Y:S01]  /*e740*/  FFMA.FTZ R208, R61, c[0x0][0x2d0], -R208 ;  /* 0x0000b4003dd07a23 */ /* 0x000fe200000108d0 */
[----:B------:R-:W-:Y:S03]  /*e750*/  MUFU.EX2 R218, R44 ;  /* 0x0000002c00da7308 */ /* 0x000fe60000000800 */
[C---:B------:R-:W-:Y:S01]  /*e760*/  HMMA.16816.F32 R144, R20.reuse, R30, R144 ;  /* 0x0000001e1490723c */ /* 0x040fe20000001890 */
[----:B------:R-:W1:Y:S03]  /*e770*/  LDSM.16.MT88.4 R28, [R228+0x900] ;  /* 0x00090000e41c783b */ /* 0x000e660000004200 */
[----:B---3--:R-:W-:Y:S03]  /*e780*/  MOV R41, R220 ;  /* 0x000000dc00297202 */ /* 0x008fe60000000f00 */
[----:B------:R3:W1:Y:S10]  /*e790*/  MUFU.EX2 R220, R45 ;  /* 0x0000002d00dc7308 */ /* 0x0006740000000800 */
[----:B------:R1:W-:Y:S10]  /*e7a0*/  MUFU.EX2 R64, R46 ;  /* 0x0000002e00407308 */ /* 0x0003f40000000800 */
[----:B------:R1:W1:Y:S01]  /*e7b0*/  MUFU.EX2 R60, R47 ;  /* 0x0000002f003c7308 */ /* 0x0002620000000800 */
[----:B---3--:R-:W-:Y:S02]  /*e7c0*/  FFMA.FTZ R45, R55, c[0x0][0x2d0], -R209 ;  /* 0x0000b400372d7a23 */ /* 0x008fe400000108d1 */
[----:B------:R-:W-:Y:S07]  /*e7d0*/  FFMA.FTZ R55, R58, c[0x0][0x2d0], -R3 ;  /* 0x0000b4003a377a23 */ /* 0x000fee0000010803 */
[----:B------:R-:W-:Y:S01]  /*e7e0*/  MUFU.EX2 R65, R45 ;  /* 0x0000002d00417308 */ /* 0x000fe20000000800 */
[-C--:B-1----:R-:W-:Y:S03]  /*e7f0*/  HMMA.16816.F32 R148, R20, R28.reuse, R148 ;  /* 0x0000001c1494723c */ /* 0x082fe60000001894 */
[--C-:B------:R-:W-:Y:S02]  /*e800*/  FFMA.FTZ R46, R54, c[0x0][0x2d0], -R209.reuse ;  /* 0x0000b400362e7a23 */ /* 0x100fe400000108d1 */
[----:B------:R-:W-:Y:S04]  /*e810*/  FFMA.FTZ R209, R67, c[0x0][0x2d0], -R209 ;  /* 0x0000b40043d17a23 */ /* 0x000fe800000108d1 */
[----:B------:R-:W-:Y:S03]  /*e820*/  MUFU.EX2 R58, R50 ;  /* 0x00000032003a7308 */ /* 0x000fe60000000800 */
[--C-:B------:R-:W-:Y:S01]  /*e830*/  FFMA.FTZ R54, R59, c[0x0][0x2d0], -R3.reuse ;  /* 0x0000b4003b367a23 */ /* 0x100fe20000010803 */
[C---:B------:R-:W-:Y:S04]  /*e840*/  HMMA.16816.F32 R152, R24.reuse, R28, R152 ;  /* 0x0000001c1898723c */ /* 0x040fe80000001898 */
[----:B------:R-:W-:Y:S01]  /*e850*/  MOV R47, R36 ;  /* 0x00000024002f7202 */ /* 0x000fe20000000f00 */
[----:B------:R-:W-:Y:S03]  /*e860*/  FFMA.FTZ R3, R63, c[0x0][0x2d0], -R3 ;  /* 0x0000b4003f037a23 */ /* 0x000fe60000010803 */
[-C--:B------:R-:W-:Y:S01]  /*e870*/  HMMA.16816.F32 R156, R24, R30.reuse, R156 ;  /* 0x0000001e189c723c */ /* 0x080fe2000000189c */
[----:B------:R-:W-:Y:S07]  /*e880*/  MUFU.EX2 R67, R49 ;  /* 0x0000003100437308 */ /* 0x000fee0000000800 */
[C---:B------:R-:W-:Y:S01]  /*e890*/  HMMA.16816.F32 R160, R20.reuse, R30, R160 ;  /* 0x0000001e14a0723c */ /* 0x040fe200000018a0 */
[----:B------:R-:W1:Y:S02]  /*e8a0*/  LDSM.16.MT88.4 R28, [R227+0x900] ;  /* 0x00090000e31c783b */ /* 0x000e640000004200 */
[----:B------:R-:W-:Y:S10]  /*e8b0*/  MUFU.EX2 R62, R46 ;  /* 0x0000002e003e7308 */ /* 0x000ff40000000800 */
[----:B------:R-:W-:Y:S10]  /*e8c0*/  MUFU.EX2 R210, R210 ;  /* 0x000000d200d27308 */ /* 0x000ff40000000800 */
[----:B------:R-:W-:Y:S10]  /*e8d0*/  MUFU.EX2 R209, R209 ;  /* 0x000000d100d17308 */ /* 0x000ff40000000800 */
[----:B------:R-:W-:Y:S01]  /*e8e0*/  MUFU.EX2 R208, R208 ;  /* 0x000000d000d07308 */ /* 0x000fe20000000800 */
[-C--:B-1----:R-:W-:Y:S09]  /*e8f0*/  HMMA.16816.F32 R164, R20, R28.reuse, R164 ;  /* 0x0000001c14a4723c */ /* 0x082ff200000018a4 */
[----:B------:R-:W-:Y:S01]  /*e900*/  MUFU.EX2 R63, R52 ;  /* 0x00000034003f7308 */ /* 0x000fe20000000800 */
[C---:B------:R-:W-:Y:S09]  /*e910*/  HMMA.16816.F32 R168, R24.reuse, R28, R168 ;  /* 0x0000001c18a8723c */ /* 0x040ff200000018a8 */
[----:B------:R1:W3:Y:S01]  /*e920*/  MUFU.EX2 R52, R3 ;  /* 0x0000000300347308 */ /* 0x0002e20000000800 */
[-C--:B------:R-:W-:Y:S09]  /*e930*/  HMMA.16816.F32 R172, R24, R30.reuse, R172 ;  /* 0x0000001e18ac723c */ /* 0x080ff200000018ac */
[----:B------:R-:W-:Y:S01]  /*e940*/  MUFU.EX2 R59, R57 ;  /* 0x00000039003b7308 */ /* 0x000fe20000000800 */
[C---:B------:R-:W-:Y:S01]  /*e950*/  HMMA.16816.F32 R176, R20.reuse, R30, R176 ;  /* 0x0000001e14b0723c */ /* 0x040fe200000018b0 */
[----:B------:R-:W1:Y:S08]  /*e960*/  LDSM.16.MT88.4 R28, [R225+0x2900] ;  /* 0x00290000e11c783b */ /* 0x000e700000004200 */
[----:B------:R-:W-:Y:S10]  /*e970*/  MUFU.EX2 R61, R56 ;  /* 0x00000038003d7308 */ /* 0x000ff40000000800 */
[----:B------:R-:W-:Y:S10]  /*e980*/  MUFU.EX2 R55, R55 ;  /* 0x0000003700377308 */ /* 0x000ff40000000800 */
[----:B------:R-:W2:Y:S01]  /*e990*/  MUFU.EX2 R54, R54 ;  /* 0x0000003600367308 */ /* 0x000ea20000000800 */
[-C--:B-1----:R-:W-:Y:S08]  /*e9a0*/  HMMA.16816.F32 R68, R20, R28.reuse, R68 ;  /* 0x0000001c1444723c */ /* 0x082ff00000001844 */
[C---:B------:R-:W-:Y:S08]  /*e9b0*/  HMMA.16816.F32 R72, R24.reuse, R28, R72 ;  /* 0x0000001c1848723c */ /* 0x040ff00000001848 */
[-C--:B------:R-:W-:Y:S08]  /*e9c0*/  HMMA.16816.F32 R76, R24, R30.reuse, R76 ;  /* 0x0000001e184c723c */ /* 0x080ff0000000184c */
[C---:B------:R-:W-:Y:S01]  /*e9d0*/  HMMA.16816.F32 R80, R20.reuse, R30, R80 ;  /* 0x0000001e1450723c */ /* 0x040fe20000001850 */
[----:B------:R-:W1:Y:S07]  /*e9e0*/  LDSM.16.MT88.4 R28, [R226+0x2900] ;  /* 0x00290000e21c783b */ /* 0x000e6e0000004200 */
[-C--:B-1----:R-:W-:Y:S08]  /*e9f0*/  HMMA.16816.F32 R84, R20, R28.reuse, R84 ;  /* 0x0000001c1454723c */ /* 0x082ff00000001854 */
[C---:B------:R-:W-:Y:S04]  /*ea00*/  HMMA.16816.F32 R88, R24.reuse, R28, R88 ;  /* 0x0000001c1858723c */ /* 0x040fe80000001858 */
[----:B--2---:R-:W-:Y:S04]  /*ea10*/  FFMA.FTZ R44, R0, R38, R211 ;  /* 0x00000026002c7223 */ /* 0x004fe800000100d3 */
[-C--:B------:R-:W-:Y:S04]  /*ea20*/  HMMA.16816.F32 R92, R24, R30.reuse, R92 ;  /* 0x0000001e185c723c */ /* 0x080fe8000000185c */
[----:B------:R-:W-:Y:S02]  /*ea30*/  MOV R211, R202 ;  /* 0x000000ca00d37202 */ /* 0x000fe40000000f00 */
[----:B------:R-:W-:Y:S02]  /*ea40*/  MOV R0, R201 ;  /* 0x000000c900007202 */ /* 0x000fe40000000f00 */
[C---:B------:R-:W-:Y:S01]  /*ea50*/  HMMA.16816.F32 R96, R20.reuse, R30, R96 ;  /* 0x0000001e1460723c */ /* 0x040fe20000001860 */
[----:B------:R-:W1:Y:S03]  /*ea60*/  LDSM.16.MT88.4 R28, [R228+0x2900] ;  /* 0x00290000e41c783b */ /* 0x000e660000004200 */
[----:B----4-:R-:W-:Y:S01]  /*ea70*/  FFMA.FTZ R180, R180, R39, R251 ;  /* 0x00000027b4b47223 */ /* 0x010fe200000100fb */
[----:B------:R-:W-:Y:S01]  /*ea80*/  MOV R251, R203 ;  /* 0x000000cb00fb7202 */ /* 0x000fe20000000f00 */
[----:B-----5:R-:W-:Y:S01]  /*ea90*/  FFMA.FTZ R181, R181, R51, R252 ;  /* 0x00000033b5b57223 */ /* 0x020fe200000100fc */
[----:B------:R-:W-:Y:S02]  /*eaa0*/  MOV R51, R37 ;  /* 0x0000002500337202 */ /* 0x000fe40000000f00 */
[----:B------:R-:W-:Y:S03]  /*eab0*/  LDSM.16.MT88.4 R36, [R228+0x1100] ;  /* 0x00110000e424783b */ /* 0x000fe60000004200 */
[----:B------:R-:W-:Y:S01]  /*eac0*/  FFMA.FTZ R182, R182, R40, R41 ;  /* 0x00000028b6b67223 */ /* 0x000fe20000010029 */
[----:B------:R-:W-:Y:S01]  /*ead0*/  MOV R252, R207 ;  /* 0x000000cf00fc7202 */ /* 0x000fe20000000f00 */
[----:B------:R-:W-:Y:S01]  /*eae0*/  FADD.FTZ R0, R0, R181 ;  /* 0x000000b500007221 */ /* 0x000fe20000010000 */
[----:B------:R2:W4:Y:S01]  /*eaf0*/  MUFU.EX2 R207, R48 ;  /* 0x0000003000cf7308 */ /* 0x0005220000000800 */
[----:B------:R-:W-:Y:S01]  /*eb00*/  MOV R181, R192 ;  /* 0x000000c000b57202 */ /* 0x000fe20000000f00 */
[----:B------:R-:W-:Y:S01]  /*eb10*/  LDSM.16.MT88.4 R40, [R227+0x1100] ;  /* 0x00110000e328783b */ /* 0x000fe20000004200 */
[----:B------:R-:W-:Y:S01]  /*eb20*/  FADD.FTZ R0, R252, R0 ;  /* 0x00000000fc007221 */ /* 0x000fe20000010000 */
[----:B------:R-:W-:Y:S03]  /*eb30*/  MOV R252, R190 ;  /* 0x000000be00fc7202 */ /* 0x000fe60000000f00 */
[----:B------:R-:W-:Y:S04]  /*eb40*/  FADD.FTZ R3, R188, R0 ;  /* 0x00000000bc037221 */ /* 0x000fe80000010000 */
[----:B------:R-:W-:Y:S01]  /*eb50*/  FADD.FTZ R3, R249, R3 ;  /* 0x00000003f9037221 */ /* 0x000fe20000010000 */
        /* <DEDUP_REMOVED lines=27> */
[----:B------:R-:W5:Y:S07]  /*ed10*/  LDSM.16.MT88.4 R32, [R226+0x3100] ;  /* 0x00310000e220783b */ /* 0x000f6e0000004200 */
        /* <DEDUP_REMOVED lines=9> */
[----:B------:R-:W2:Y:S07]  /*edb0*/  LDSM.16.MT88.4 R40, [R227+0x3100] ;  /* 0x00310000e328783b */ /* 0x000eae0000004200 */
[-C--:B-1----:R-:W-:Y:S08]  /*edc0*/  HMMA.16816.F32 R68, R20, R24.reuse, R68 ;  /* 0x000000181444723c */ /* 0x082ff00000001844 */
[C---:B------:R-:W-:Y:S07]  /*edd0*/  HMMA.16816.F32 R72, R28.reuse, R24, R72 ;  /* 0x000000181c48723c */ /* 0x040fee0000001848 */
[----:B------:R-:W-:Y:S01]  /*ede0*/  MOV R25, R200 ;  /* 0x000000c800197202 */ /* 0x000fe20000000f00 */
[-C--:B------:R-:W-:Y:S01]  /*edf0*/  HMMA.16816.F32 R76, R28, R26.reuse, R76 ;  /* 0x0000001a1c4c723c */ /* 0x080fe2000000184c */
[----:B------:R-:W1:Y:S03]  /*ee00*/  LDSM.16.MT88.4 R200, [R225+0x1900] ;  /* 0x00190000e1c8783b */ /* 0x000e660000004200 */
        /* <DEDUP_REMOVED lines=9> */
[-C--:B-----5:R-:W-:Y:S04]  /*eea0*/  HMMA.16816.F32 R84, R20, R32.reuse, R84 ;  /* 0x000000201454723c */ /* 0x0a0fe80000001854 */
[----:B------:R-:W-:Y:S01]  /*eeb0*/  FADD.FTZ R26, R212, R44 ;  /* 0x0000002cd41a7221 */ /* 0x000fe20000010000 */
[----:B---3--:R-:W-:Y:S01]  /*eec0*/  F2FP.PACK_AB R27, R52, R53 ;  /* 0x00000035341b723e */ /* 0x008fe200000000ff */
[----:B------:R-:W-:Y:S01]  /*eed0*/  LDSM.16.MT88.4 R44, [R226+0x3900] ;  /* 0x00390000e22c783b */ /* 0x000fe20000004200 */
[----:B------:R-:W-:Y:S01]  /*eee0*/  FADD.FTZ R24, R51, R24 ;  /* 0x0000001833187221 */ /* 0x000fe20000010000 */
[C---:B------:R-:W-:Y:S04]  /*eef0*/  HMMA.16816.F32 R88, R28.reuse, R32, R88 ;  /* 0x000000201c58723c */ /* 0x040fe80000001858 */
[----:B------:R-:W-:Y:S01]  /*ef00*/  FADD.FTZ R0, R189, R25 ;  /* 0x00000019bd007221 */ /* 0x000fe20000010000 */
[----:B------:R-:W-:Y:S01]  /*ef10*/  F2FP.PACK_AB R25, R54, R55 ;  /* 0x000000373619723e */ /* 0x000fe200000000ff */
[----:B--2---:R-:W-:Y:S01]  /*ef20*/  LDSM.16.MT88.4 R48, [R228+0x3900] ;  /* 0x00390000e430783b */ /* 0x004fe20000004200 */
[----:B------:R-:W-:Y:S01]  /*ef30*/  FADD.FTZ R57, R250, R24 ;  /* 0x00000018fa397221 */ /* 0x000fe20000010000 */
[-C--:B------:R-:W-:Y:S04]  /*ef40*/  HMMA.16816.F32 R92, R28, R34.reuse, R92 ;  /* 0x000000221c5c723c */ /* 0x080fe8000000185c */
[----:B------:R-:W-:Y:S01]  /*ef50*/  F2FP.PACK_AB R24, R59, R61 ;  /* 0x0000003d3b18723e */ /* 0x000fe200000000ff */
[----:B------:R-:W-:Y:S01]  /*ef60*/  FADD.FTZ R26, R213, R26 ;  /* 0x0000001ad51a7221 */ /* 0x000fe20000010000 */
[----:B------:R-:W-:Y:S01]  /*ef70*/  MOV R212, R194 ;  /* 0x000000c200d47202 */ /* 0x000fe20000000f00 */
[----:B------:R-:W-:Y:S01]  /*ef80*/  FADD.FTZ R0, R248, R0 ;  /* 0x00000000f8007221 */ /* 0x000fe20000010000 */
[C---:B------:R-:W-:Y:S01]  /*ef90*/  HMMA.16816.F32 R96, R20.reuse, R34, R96 ;  /* 0x000000221460723c */ /* 0x040fe20000001860 */
[----:B------:R-:W2:Y:S03]  /*efa0*/  LDSM.16.MT88.4 R32, [R226+0x1900] ;  /* 0x00190000e220783b */ /* 0x000ea60000004200 */
[----:B------:R-:W-:Y:S01]  /*efb0*/  FADD.FTZ R26, R214, R26 ;  /* 0x0000001ad61a7221 */ /* 0x000fe20000010000 */
[----:B------:R-:W-:Y:S01]  /*efc0*/  MOV R213, R195 ;  /* 0x000000c300d57202 */ /* 0x000fe20000000f00 */
[----:B------:R-:W-:Y:S01]  /*efd0*/  FADD.FTZ R0, R212, R0 ;  /* 0x00000000d4007221 */ /* 0x000fe20000010000 */
[----:B------:R-:W-:Y:S01]  /*efe0*/  MOV R214, R197 ;  /* 0x000000c500d67202 */ /* 0x000fe20000000f00 */
[-C--:B------:R-:W-:Y:S04]  /*eff0*/  HMMA.16816.F32 R100, R20, R36.reuse, R100 ;  /* 0x000000241464723c */ /* 0x080fe80000001864 */
[----:B------:R-:W-:Y:S01]  /*f000*/  FADD.FTZ R56, R196, R26 ;  /* 0x0000001ac4387221 */ /* 0x000fe20000010000 */
[----:B------:R-:W-:Y:S01]  /*f010*/  F2FP.PACK_AB R26, R208, R58 ;  /* 0x0000003ad01a723e */ /* 0x000fe200000000ff */
[----:B------:R-:W-:Y:S01]  /*f020*/  FADD.FTZ R0, R182, R0 ;  /* 0x00000000b6007221 */ /* 0x000fe20000010000 */
[----:B------:R-:W-:Y:S01]  /*f030*/  MOV R182, R2 ;  /* 0x0000000200b67202 */ /* 0x000fe20000000f00 */
[C---:B------:R-:W-:Y:S04]  /*f040*/  HMMA.16816.F32 R104, R28.reuse, R36, R104 ;  /* 0x000000241c68723c */ /* 0x040fe80000001868 */
[----:B------:R-:W-:Y:S04]  /*f050*/  FADD.FTZ R3, R213, R3 ;  /* 0x00000003d5037221 */ /* 0x000fe80000010000 */
[-C--:B------:R-:W-:Y:S04]  /*f060*/  HMMA.16816.F32 R108, R28, R38.reuse, R108 ;  /* 0x000000261c6c723c */ /* 0x080fe8000000186c */
[----:B------:R-:W-:Y:S04]  /*f070*/  FADD.FTZ R3, R181, R3 ;  /* 0x00000003b5037221 */ /* 0x000fe80000010000 */
[C---:B------:R-:W-:Y:S01]  /*f080*/  HMMA.16816.F32 R112, R20.reuse, R38, R112 ;  /* 0x000000261470723c */ /* 0x040fe20000001870 */
[----:B------:R-:W-:Y:S07]  /*f090*/  LDSM.16.MT88.4 R36, [R227+0x1900] ;  /* 0x00190000e324783b */ /* 0x000fee0000004200 */
[-C--:B------:R-:W-:Y:S08]  /*f0a0*/  HMMA.16816.F32 R116, R20, R40.reuse, R116 ;  /* 0x000000281474723c */ /* 0x080ff00000001874 */
[C---:B------:R-:W-:Y:S08]  /*f0b0*/  HMMA.16816.F32 R120, R28.reuse, R40, R120 ;  /* 0x000000281c78723c */ /* 0x040ff00000001878 */
[-C--:B------:R-:W-:Y:S01]  /*f0c0*/  HMMA.16816.F32 R124, R28, R42.reuse, R124 ;  /* 0x0000002a1c7c723c */ /* 0x080fe2000000187c */
[----:B------:R-:W3:Y:S07]  /*f0d0*/  LDSM.16.MT88.4 R28, [R228+0x1900] ;  /* 0x00190000e41c783b */ /* 0x000eee0000004200 */
[----:B------:R-:W-:Y:S01]  /*f0e0*/  HMMA.16816.F32 R128, R20, R42, R128 ;  /* 0x0000002a1480723c */ /* 0x000fe20000001880 */
[----:B------:R-:W5:Y:S06]  /*f0f0*/  LDSM.16.MT88.4 R40, [R225+0x3900] ;  /* 0x00390000e128783b */ /* 0x000f6c0000004200 */
[----:B------:R-:W-:Y:S02]  /*f100*/  F2FP.PACK_AB R20, R67, R63 ;  /* 0x0000003f4314723e */ /* 0x000fe400000000ff */
[----:B----4-:R-:W-:Y:S03]  /*f110*/  F2FP.PACK_AB R22, R210, R207 ;  /* 0x000000cfd216723e */ /* 0x010fe600000000ff */
[----:B------:R-:W-:Y:S02]  /*f120*/  F2FP.PACK_AB R21, R65, R62 ;  /* 0x0000003e4115723e */ /* 0x000fe400000000ff */
[----:B------:R-:W-:Y:S07]  /*f130*/  F2FP.PACK_AB R23, R209, R66 ;  /* 0x00000042d117723e */ /* 0x000fee00000000ff */
[-C--:B-1----:R-:W-:Y:S01]  /*f140*/  HMMA.16816.F32 R188, R20, R200.reuse, R4 ;  /* 0x000000c814bc723c */ /* 0x082fe20000001804 */
[----:B------:R-:W1:Y:S07]  /*f150*/  LDSM.16.MT88.4 R4, [R227+0x3900] ;  /* 0x00390000e304783b */ /* 0x000e6e0000004200 */
        /* <DEDUP_REMOVED lines=21> */
[----:B------:R-:W-:Y:S01]  /*f2b0*/  FADD.FTZ R3, R186, R10 ;  /* 0x0000000aba037221 */ /* 0x000fe20000010000 */
[----:B------:R-:W-:Y:S01]  /*f2c0*/  MOV R186, R2 ;  /* 0x0000000200ba7202 */ /* 0x000fe20000000f00 */
[----:B------:R-:W-:Y:S01]  /*f2d0*/  FADD.FTZ R8, R219, R0 ;  /* 0x00000000db087221 */ /* 0x000fe20000010000 */
[----:B------:R-:W-:Y:S01]  /*f2e0*/  MOV R2, R184 ;  /* 0x000000b800027202 */ /* 0x000fe20000000f00 */
        /* <DEDUP_REMOVED lines=11> */
[-C--:B-----5:R-:W-:Y:S08]  /*f3a0*/  HMMA.16816.F32 R68, R20, R40.reuse, R68 ;  /* 0x000000281444723c */ /* 0x0a0ff00000001844 */
        /* <DEDUP_REMOVED lines=43> */
.L_x_3315:
[----:B------:R-:W3:Y:S04]  /*f660*/  LDL.LU R5, [R1+0x4] ;  /* 0x0000040001057983 */ /* 0x000ee80000300800 */
[----:B------:R-:W4:Y:S04]  /*f670*/  LDL.LU R9, [R1+0xc] ;  /* 0x00000c0001097983 */ /* 0x000f280000300800 */
[----:B--2---:R-:W2:Y:S04]  /*f680*/  LDL.LU R7, [R1+0x8] ;  /* 0x0000080001077983 */ /* 0x004ea80000300800 */
[----:B------:R-:W2:Y:S01]  /*f690*/  LDL.LU R4, [R1+0x2c] ;  /* 0x00002c0001047983 */ /* 0x000ea20000300800 */
[----:B------:R-:W-:-:S02]  /*f6a0*/  MOV R62, 0xff800000 ;  /* 0xff800000003e7802 */ /* 0x000fc40000000f00 */
[----:B------:R-:W-:Y:S02]  /*f6b0*/  MOV R63, 0xff800000 ;  /* 0xff800000003f7802 */ /* 0x000fe40000000f00 */
[----:B------:R-:W-:Y:S02]  /*f6c0*/  MOV R64, 0xff800000 ;  /* 0xff80000000407802 */ /* 0x000fe40000000f00 */
[----:B------:R-:W-:Y:S02]  /*f6d0*/  MOV R65, 0xff800000 ;  /* 0xff80000000417802 */ /* 0x000fe40000000f00 */
[----:B------:R-:W-:Y:S01]  /*f6e0*/  PLOP3.LUT P1, PT, PT, PT, PT, 0x8, 0x0 ;  /* 0x000000000000781c */ /* 0x000fe20003f2e170 */
[----:B---3--:R-:W1:Y:S04]  /*f6f0*/  SHFL.BFLY PT, R10, R5, 0x2, 0x1f ;  /* 0x0c401f00050a7f89 */ /* 0x008e6800000e0000 */
[----:B----4-:R-:W3:Y:S04]  /*f700*/  SHFL.BFLY PT, R8, R9, 0x2, 0x1f ;  /* 0x0c401f0009087f89 */ /* 0x010ee800000e0000 */
[----:B--2---:R-:W2:Y:S01]  /*f710*/  SHFL.BFLY PT, R6, R7, 0x2, 0x1f ;  /* 0x0c401f0007067f89 */ /* 0x004ea200000e0000 */
[----:B-1----:R-:W-:-:S03]  /*f720*/  FADD.FTZ R10, R10, R5 ;  /* 0x000000050a0a7221 */ /* 0x002fc60000010000 */
[----:B------:R-:W1:Y:S01]  /*f730*/  SHFL.BFLY PT, R5, R4, 0x2, 0x1f ;  /* 0x0c401f0004057f89 */ /* 0x000e6200000e0000 */
[----:B---3--:R-:W-:-:S03]  /*f740*/  FADD.FTZ R8, R8, R9 ;  /* 0x0000000908087221 */ /* 0x008fc60000010000 */
[----:B------:R-:W3:Y:S01]  /*f750*/  SHFL.BFLY PT, R0, R10, 0x1, 0x1f ;  /* 0x0c201f000a007f89 */ /* 0x000ee200000e0000 */
[----:B--2---:R-:W-:-:S03]  /*f760*/  FADD.FTZ R6, R6, R7 ;  /* 0x0000000706067221 */ /* 0x004fc60000010000 */
[----:B------:R-:W2:Y:S04]  /*f770*/  SHFL.BFLY PT, R3, R8, 0x1, 0x1f ;  /* 0x0c201f0008037f89 */ /* 0x000ea800000e0000 */
[----:B------:R-:W4:Y:S01]  /*f780*/  SHFL.BFLY PT, R2, R6, 0x1, 0x1f ;  /* 0x0c201f0006027f89 */ /* 0x000f2200000e0000 */
[----:B-1----:R-:W-:Y:S02]  /*f790*/  FADD.FTZ R5, R5, R4 ;  /* 0x0000000405057221 */ /* 0x002fe40000010000 */
[----:B---3--:R-:W-:-:S03]  /*f7a0*/  FADD.FTZ R10, R10, R0 ;  /* 0x000000000a0a7221 */ /* 0x008fc60000010000 */
[----:B------:R-:W1:Y:S01]  /*f7b0*/  SHFL.BFLY PT, R4, R5, 0x1, 0x1f ;  /* 0x0c201f0005047f89 */ /* 0x000e6200000e0000 */
[----:B------:R-:W-:Y:S01]  /*f7c0*/  MOV R0, RZ ;  /* 0x000000ff00007202 */ /* 0x000fe20000000f00 */
[----:B--2---:R-:W-:Y:S01]  /*f7d0*/  FADD.FTZ R8, R8, R3 ;  /* 0x0000000308087221 */ /* 0x004fe20000010000 */
        /* <DEDUP_REMOVED lines=161> */
.L_x_3297:
        /* <DEDUP_REMOVED lines=184> */
.L_x_3318:
        /* <DEDUP_REMOVED lines=151> */
.L_x_3320:
[----:B--234-:R-:W-:Y:S05]  /*116e0*/  BSYNC B0 ;  /* 0x0000000000007941 */ /* 0x01cfea0003800000 */
.L_x_3319:
        /* <DEDUP_REMOVED lines=16> */
.L_x_3322:
[----:B------:R-:W-:Y:S05]  /*117f0*/  BSYNC B0 ;  /* 0x0000000000007941 */ /* 0x000fea0003800000 */
.L_x_3321:
        /* <DEDUP_REMOVED lines=16> */
.L_x_3324:
[----:B------:R-:W-:Y:S05]  /*11900*/  BSYNC B0 ;  /* 0x0000000000007941 */ /* 0x000fea0003800000 */
.L_x_3323:
        /* <DEDUP_REMOVED lines=16> */
.L_x_3326:
[----:B------:R-:W-:Y:S05]  /*11a10*/  BSYNC B0 ;  /* 0x0000000000007941 */ /* 0x000fea0003800000 */
.L_x_3325:
        /* <DEDUP_REMOVED lines=16> */
.L_x_3328:
[----:B------:R-:W-:Y:S05]  /*11b20*/  BSYNC B0 ;  /* 0x0000000000007941 */ /* 0x000fea0003800000 */
.L_x_3327:
        /* <DEDUP_REMOVED lines=16> */
.L_x_3330:
[----:B------:R-:W-:Y:S05]  /*11c30*/  BSYNC B0 ;  /* 0x0000000000007941 */ /* 0x000fea0003800000 */
.L_x_3329:
        /* <DEDUP_REMOVED lines=16> */
.L_x_3332:
[----:B------:R-:W-:Y:S05]  /*11d40*/  BSYNC B0 ;  /* 0x0000000000007941 */ /* 0x000fea0003800000 */
.L_x_3331:
        /* <DEDUP_REMOVED lines=17> */
.L_x_3317:
        /* <DEDUP_REMOVED lines=19> */
.L_x_3333:
        /* <DEDUP_REMOVED lines=42> */
.L_x_3335:
[----:B------:R-:W-:Y:S05]  /*12230*/  BSYNC B0 ;  /* 0x0000000000007941 */ /* 0x000fea0003800000 */
.L_x_3334:
        /* <DEDUP_REMOVED lines=59> */
.L_x_3337:
[----:B------:R-:W-:Y:S05]  /*125f0*/  BSYNC B0 ;  /* 0x0000000000007941 */ /* 0x000fea0003800000 */
.L_x_3336:
        /* <DEDUP_REMOVED lines=15> */
.L_x_3339:
[----:B------:R-:W-:Y:S05]  /*126f0*/  BSYNC B0 ;  /* 0x0000000000007941 */ /* 0x000fea0003800000 */
.L_x_3338:
        /* <DEDUP_REMOVED lines=15> */
.L_x_3341:
[----:B------:R-:W-:Y:S05]  /*127f0*/  BSYNC B0 ;  /* 0x0000000000007941 */ /* 0x000fea0003800000 */
.L_x_3340:
        /* <DEDUP_REMOVED lines=15> */
.L_x_3343:
[----:B------:R-:W-:Y:S05]  /*128f0*/  BSYNC B0 ;  /* 0x0000000000007941 */ /* 0x000fea0003800000 */
.L_x_3342:
        /* <DEDUP_REMOVED lines=15> */
.L_x_3345:
[----:B------:R-:W-:Y:S05]  /*129f0*/  BSYNC B0 ;  /* 0x0000000000007941 */ /* 0x000fea0003800000 */
.L_x_3344:
        /* <DEDUP_REMOVED lines=15> */
.L_x_3347:
[----:B------:R-:W-:Y:S05]  /*12af0*/  BSYNC B0 ;  /* 0x0000000000007941 */ /* 0x000fea0003800000 */
.L_x_3346:
        /* <DEDUP_REMOVED lines=15> */
.L_x_3349:
[----:B------:R-:W-:Y:S05]  /*12bf0*/  BSYNC B0 ;  /* 0x0000000000007941 */ /* 0x000fea0003800000 */
.L_x_3348:
        /* <DEDUP_REMOVED lines=16> */
.L_x_3350:
        /* <DEDUP_REMOVED lines=16> */
.L_x_3581:


//--------------------- .text._ZN7cutlass13device_kernelIN5flash19enable_sm80_to_sm89INS1_16FlashAttnFwdSm80INS1_25CollectiveMainloopFwdSm80ILi4ELi1ELb0EN4cute5tupleIJNS5_1CILi128EEENS7_ILi64EEES8_EEELi128ENS_6half_tEfNS_4arch4Sm80ELb1ELb0ELb0ELb1ELb0ELb1ELb1ELb0EEENS1_21CollectiveEpilogueFwdINS6_IJS8_S8_S9_EEENS6_IJNS7_ILi1EEESH_SH_EEESB_SD_Li128ELb1ELb1ELb0ELb0EEENS1_19SingleTileSchedulerILb1ELb0ELb1ELi128EEEEEEEEEvNT_6ParamsE --------------------------
	.section	.text._ZN7cutlass13device_kernelIN5flash19enable_sm80_to_sm89INS1_16FlashAttnFwdSm80INS1_25CollectiveMainloopFwdSm80ILi4ELi1ELb0EN4cute5tupleIJNS5_1CILi128EEENS7_ILi64EEES8_EEELi128ENS_6half_tEfNS_4arch4Sm80ELb1ELb0ELb0ELb1ELb0ELb1ELb1ELb0EEENS1_21CollectiveEpilogueFwdINS6_IJS8_S8_S9_EEENS6_IJNS7_ILi1EEESH_SH_EEESB_SD_Li128ELb1ELb1ELb0ELb0EEENS1_19SingleTileSchedulerILb1ELb0ELb1ELi128EEEEEEEEEvNT_6ParamsE,"ax",@progbits
	.sectioninfo	@"SHI_REGISTERS=255"
	.align	128
.text._ZN7cutlass13device_kernelIN5flash19enable_sm80_to_sm89INS1_16FlashAttnFwdSm80INS1_25CollectiveMainloopFwdSm80ILi4ELi1ELb0EN4cute5tupleIJNS5_1CILi128EEENS7_ILi64EEES8_EEELi128ENS_6half_tEfNS_4arch4Sm80ELb1ELb0ELb0ELb1ELb0ELb1ELb1ELb0EEENS1_21CollectiveEpilogueFwdINS6_IJS8_S8_S9_EEENS6_IJNS7_ILi1EEESH_SH_EEESB_SD_Li128ELb1ELb1ELb0ELb0EEENS1_19SingleTileSchedulerILb1ELb0ELb1ELi128EEEEEEEEEvNT_6ParamsE:
        .type           _ZN7cutlass13device_kernelIN5flash19enable_sm80_to_sm89INS1_16FlashAttnFwdSm80INS1_25CollectiveMainloopFwdSm80ILi4ELi1ELb0EN4cute5tupleIJNS5_1CILi128EEENS7_ILi64EEES8_EEELi128ENS_6half_tEfNS_4arch4Sm80ELb1ELb0ELb0ELb1ELb0ELb1ELb1ELb0EEENS1_21CollectiveEpilogueFwdINS6_IJS8_S8_S9_EEENS6_IJNS7_ILi1EEESH_SH_EEESB_SD_Li128ELb1ELb1ELb0ELb0EEENS1_19SingleTileSchedulerILb1ELb0ELb1ELi128EEEEEEEEEvNT_6ParamsE,@function
        .size           _ZN7cutlass13device_kernelIN5flash19enable_sm80_to_sm89INS1_16FlashAttnFwdSm80INS1_25CollectiveMainloopFwdSm80ILi4ELi1ELb0EN4cute5tupleIJNS5_1CILi128EEENS7_ILi64EEES8_EEELi128ENS_6half_tEfNS_4arch4Sm80ELb1ELb0ELb0ELb1ELb0ELb1ELb1ELb0EEENS1_21CollectiveEpilogueFwdINS6_IJS8_S8_S9_EEENS6_IJNS7_ILi1EEESH_SH_EEESB_SD_Li128ELb1ELb1ELb0ELb0EEENS1_19SingleTileSchedulerILb1ELb0ELb1ELi128EEEEEEEEEvNT_6ParamsE,(.L_x_3582 - _ZN7cutlass13device_kernelIN5flash19enable_sm80_to_sm89INS1_16FlashAttnFwdSm80INS1_25CollectiveMainloopFwdSm80ILi4ELi1ELb0EN4cute5tupleIJNS5_1CILi128EEENS7_ILi64EEES8_EEELi128ENS_6half_tEfNS_4arch4Sm80ELb1ELb0ELb0ELb1ELb0ELb1ELb1ELb0EEENS1_21CollectiveEpilogueFwdINS6_IJS8_S8_S9_EEENS6_IJNS7_ILi1EEESH_SH_EEESB_SD_Li128ELb1ELb1ELb0ELb0EEENS1_19SingleTileSchedulerILb1ELb0ELb1ELi128EEEEEEEEEvNT_6ParamsE)
        .other          _ZN7cutlass13device_kernelIN5flash19enable_sm80_to_sm89INS1_16FlashAttnFwdSm80INS1_25CollectiveMainloopFwdSm80ILi4ELi1ELb0EN4cute5tupleIJNS5_1CILi128EEENS7_ILi64EEES8_EEELi128ENS_6half_tEfNS_4arch4Sm80ELb1ELb0ELb0ELb1ELb0ELb1ELb1ELb0EEENS1_21CollectiveEpilogueFwdINS6_IJS8_S8_S9_EEENS6_IJNS7_ILi1EEESH_SH_EEESB_SD_Li128ELb1ELb1ELb0ELb0EEENS1_19SingleTileSchedulerILb1ELb0ELb1ELi128EEEEEEEEEvNT_6ParamsE,@"STO_CUDA_ENTRY STV_DEFAULT"
_ZN7cutlass13device_kernelIN5flash19enable_sm80_to_sm89INS1_16FlashAttnFwdSm80INS1_25CollectiveMainloopFwdSm80ILi4ELi1ELb0EN4cute5tupleIJNS5_1CILi128EEENS7_ILi64EEES8_EEELi128ENS_6half_tEfNS_4arch4Sm80ELb1ELb0ELb0ELb1ELb0ELb1ELb1ELb0EEENS1_21CollectiveEpilogueFwdINS6_IJS8_S8_S9_EEENS6_IJNS7_ILi1EEESH_SH_EEESB_SD_Li128ELb1ELb1ELb0ELb0EEENS1_19SingleTileSchedulerILb1ELb0ELb1ELi128EEEEEEEEEvNT_6ParamsE:
        /* <DEDUP_REMOVED lines=19> */
.L_x_3352:
        /* <DEDUP_REMOVED lines=10> */
.L_x_3354:
[----:B------:R-:W-:Y:S02]  /*01d0*/  ULDC UR5, c[0x0][0x54c] ;  /* 0x0001530000057ab9 */ /* 0x000fe40000000800 */
.L_x_3353:
[----:B------:R-:W-:Y:S02]  /*01e0*/  ULDC UR4, c[0x0][0x548] ;  /* 0x0001520000047ab9 */ /* 0x000fe40000000800 */
[----:B------:R-:W-:-:S02]  /*01f0*/  USHF.L.U32 UR18, UR18, 0x7, URZ ;  /* 0x0000000712127899 */ /* 0x000fc4000800063f */
[----:B------:R-:W-:-:S04]  /*0200*/  UIMAD UR4, UR5, UR4, URZ ;  /* 0x00000004050472a4 */ /* 0x000fc8000f8e023f */
[----:B------:R-:W-:-:S04]  /*0210*/  UISETP.GE.AND UP0, UPT, UR18, UR4, UPT ;  /* 0x000000041200728c */ /* 0x000fc8000bf06270 */
[----:B------:R-:W-:Y:S01]  /*0220*/  USEL UR26, UR26, 0xffffffff, !UP0 ;  /* 0xffffffff1a1a7887 */ /* 0x000fe2000c000000 */
[----:B------:R-:W-:Y:S05]  /*0230*/  BRA `(.L_x_3355) ;  /* 0x0000016000007947 */ /* 0x000fea0003800000 */
.L_x_3351:
[----:B------:R-:W-:-:S04]  /*0240*/  ISETP.NE.U32.AND P0, PT, RZ, c[0x0][0x568], PT ;  /* 0x00015a00ff007a0c */ /* 0x000fc80003f05070 */
[----:B------:R-:W-:-:S13]  /*0250*/  ISETP.NE.AND.EX P0, PT, RZ, c[0x0][0x56c], PT, P0 ;  /* 0x00015b00ff007a0c */ /* 0x000fda0003f05300 */
[----:B------:R-:W-:Y:S05]  /*0260*/  @!P0 BRA `(.L_x_3356) ;  /* 0x0000003000008947 */ /* 0x000fea0003800000 */
[----:B------:R-:W2:Y:S02]  /*0270*/  LDG.E R0, [R2.64] ;  /* 0x0000001c02007981 */ /* 0x000ea4000c1e1900 */
[----:B--2---:R1:W2:Y:S02]  /*0280*/  R2UR UR5, R0 ;  /* 0x00000000000573c2 */ /* 0x0042a400000e0000 */
[----:B-12---:R-:W-:Y:S05]  /*0290*/  BRA `(.L_x_3357) ;  /* 0x000000b000007947 */ /* 0x006fea0003800000 */
.L_x_3356:
        /* <DEDUP_REMOVED lines=10> */
.L_x_3358:
[----:B------:R-:W-:Y:S02]  /*0340*/  ULDC UR5, c[0x0][0x54c] ;  /* 0x0001530000057ab9 */ /* 0x000fe40000000800 */
.L_x_3357:
[----:B------:R-:W-:Y:S02]  /*0350*/  ULDC UR4, c[0x0][0x548] ;  /* 0x0001520000047ab9 */ /* 0x000fe40000000800 */
[----:B------:R-:W-:-:S02]  /*0360*/  USHF.L.U32 UR18, UR18, 0x7, URZ ;  /* 0x0000000712127899 */ /* 0x000fc4000800063f */
[----:B------:R-:W-:-:S04]  /*0370*/  UIMAD UR4, UR5, UR4, URZ ;  /* 0x00000004050472a4 */ /* 0x000fc8000f8e023f */
[----:B------:R-:W-:-:S04]  /*0380*/  UISETP.GE.AND UP0, UPT, UR18, UR4, UPT ;  /* 0x000000041200728c */ /* 0x000fc8000bf06270 */
[----:B------:R-:W-:-:S06]  /*0390*/  USEL UR26, UR26, 0xffffffff, !UP0 ;  /* 0xffffffff1a1a7887 */ /* 0x000fcc000c000000 */
.L_x_3355:
        /* <DEDUP_REMOVED lines=48> */
.L_x_3359:
        /* <DEDUP_REMOVED lines=8> */
.L_x_3360:
[----:B------:R-:W-:Y:S05]  /*0720*/  @!P4 BRA `(.L_x_3361) ;  /* 0x000000500000c947 */ /* 0x000fea0003800000 */
[----:B-1----:R1:W2:Y:S04]  /*0730*/  LDG.E R0, [R2.64] ;  /* 0x0000001c02007981 */ /* 0x0022a8000c1e1900 */
[----:B-1----:R-:W3:Y:S01]  /*0740*/  LDG.E R2, [R2.64+0x4] ;  /* 0x0000041c02027981 */ /* 0x002ee2000c1e1900 */
[----:B--2---:R-:W1:Y:S08]  /*0750*/  R2UR UR7, R0 ;  /* 0x00000000000773c2 */ /* 0x004e7000000e0000 */
[----:B---3--:R-:W1:Y:S02]  /*0760*/  R2UR UR4, R2 ;  /* 0x00000000020473c2 */ /* 0x008e6400000e0000 */
[----:B-1----:R-:W-:-:S06]  /*0770*/  UIADD3 UR7, -UR7, UR4, URZ ;  /* 0x0000000407077290 */ /* 0x002fcc000fffe13f */
.L_x_3361:
        /* <DEDUP_REMOVED lines=400> */
.L_x_3409:
        /* <DEDUP_REMOVED lines=51> */
.L_x_3367:
[----:B------:R-:W-:Y:S05]  /*23b0*/  BSYNC B0 ;  /* 0x0000000000007941 */ /* 0x000fea0003800000 */
.L_x_3366:
        /* <DEDUP_REMOVED lines=44> */
.L_x_3369:
[----:B------:R-:W-:Y:S05]  /*2680*/  BSYNC B0 ;  /* 0x0000000000007941 */ /* 0x000fea0003800000 */
.L_x_3368:
        /* <DEDUP_REMOVED lines=44> */
.L_x_3371:
[----:B------:R-:W-:Y:S05]  /*2950*/  BSYNC B0 ;  /* 0x0000000000007941 */ /* 0x000fea0003800000 */
.L_x_3370:
        /* <DEDUP_REMOVED lines=44> */
.L_x_3373:
[----:B------:R-:W-:Y:S05]  /*2c20*/  BSYNC B0 ;  /* 0x0000000000007941 */ /* 0x000fea0003800000 */
.L_x_3372:
        /* <DEDUP_REMOVED lines=74> */
.L_x_3377:
[----:B------:R-:W-:Y:S05]  /*30d0*/  BSYNC B0 ;  /* 0x0000000000007941 */ /* 0x000fea0003800000 */
.L_x_3376:
        /* <DEDUP_REMOVED lines=59> */
.L_x_3375:
[----:B------:R-:W-:Y:S05]  /*3490*/  BSYNC B1 ;  /* 0x0000000000017941 */ /* 0x000fea0003800000 */
.L_x_3374:
        /* <DEDUP_REMOVED lines=62> */
.L_x_3381:
[----:B------:R-:W-:Y:S05]  /*3880*/  BSYNC B0 ;  /* 0x0000000000007941 */ /* 0x000fea0003800000 */
.L_x_3380:
        /* <DEDUP_REMOVED lines=59> */
.L_x_3379:
[----:B------:R-:W-:Y:S05]  /*3c40*/  BSYNC B1 ;  /* 0x0000000000017941 */ /* 0x000fea0003800000 */
.L_x_3378:
        /* <DEDUP_REMOVED lines=62> */
.L_x_3385:
[----:B------:R-:W-:Y:S05]  /*4030*/  BSYNC B0 ;  /* 0x0000000000007941 */ /* 0x000fea0003800000 */
.L_x_3384:
        /* <DEDUP_REMOVED lines=59> */
.L_x_3383:
[----:B------:R-:W-:Y:S05]  /*43f0*/  BSYNC B1 ;  /* 0x0000000000017941 */ /* 0x000fea0003800000 */
.L_x_3382:
        /* <DEDUP_REMOVED lines=60> */
.L_x_3388:
[----:B------:R-:W-:Y:S05]  /*47c0*/  BSYNC B0 ;  /* 0x0000000000007941 */ /* 0x000fea0003800000 */
.L_x_3387:
        /* <DEDUP_REMOVED lines=59> */
.L_x_3365:
        /* <DEDUP_REMOVED lines=230> */
.L_x_3390:
[----:B-1----:R-:W-:Y:S05]  /*59e0*/  BSYNC B0 ;  /* 0x0000000000007941 */ /* 0x002fea0003800000 */
.L_x_3389:
        /* <DEDUP_REMOVED lines=115> */
.L_x_3392:
[----:B------:R-:W-:Y:S05]  /*6120*/  BSYNC B0 ;  /* 0x0000000000007941 */ /* 0x000fea0003800000 */
.L_x_3391:
        /* <DEDUP_REMOVED lines=115> */
.L_x_3394:
[----:B------:R-:W-:Y:S05]  /*6860*/  BSYNC B0 ;  /* 0x0000000000007941 */ /* 0x000fea0003800000 */
.L_x_3393:
        /* <DEDUP_REMOVED lines=116> */
.L_x_3364:
        /* <DEDUP_REMOVED lines=20> */
.L_x_3396:
[----:B------:R-:W-:Y:S05]  /*70f0*/  BSYNC B0 ;  /* 0x0000000000007941 */ /* 0x000fea0003800000 */
.L_x_3395:
        /* <DEDUP_REMOVED lines=20> */
.L_x_3398:
[----:B------:R-:W-:Y:S05]  /*7240*/  BSYNC B0 ;  /* 0x0000000000007941 */ /* 0x000fea0003800000 */
.L_x_3397:
        /* <DEDUP_REMOVED lines=20> */
.L_x_3400:
[----:B------:R-:W-:Y:S05]  /*7390*/  BSYNC B0 ;  /* 0x0000000000007941 */ /* 0x000fea0003800000 */
.L_x_3399:
        /* <DEDUP_REMOVED lines=18> */
.L_x_3386:
[----:B------:R-:W-:Y:S05]  /*74c0*/  BSYNC B2 ;  /* 0x0000000000027941 */ /* 0x000fea0003800000 */
.L_x_3363:
        /* <DEDUP_REMOVED lines=85> */
.L_x_3402:
[----:B-1----:R-:W-:Y:S05]  /*7a20*/  BSYNC B0 ;  /* 0x0000000000007941 */ /* 0x002fea0003800000 */
.L_x_3401:
        /* <DEDUP_REMOVED lines=19> */
.L_x_3404:
[----:B------:R-:W-:Y:S05]  /*7b60*/  BSYNC B0 ;  /* 0x0000000000007941 */ /* 0x000fea0003800000 */
.L_x_3403:
        /* <DEDUP_REMOVED lines=19> */
.L_x_3406:
[----:B------:R-:W-:Y:S05]  /*7ca0*/  BSYNC B0 ;  /* 0x0000000000007941 */ /* 0x000fea0003800000 */
.L_x_3405:
        /* <DEDUP_REMOVED lines=19> */
.L_x_3408:
[----:B------:R-:W-:Y:S05]  /*7de0*/  BSYNC B0 ;  /* 0x0000000000007941 */ /* 0x000fea0003800000 */
.L_x_3407:
        /* <DEDUP_REMOVED lines=92> */
.L_x_3362:
        /* <DEDUP_REMOVED lines=118> */
[----:B------:R-:W-:Y:S01]  /*8b10*/  USHF.R.S32.HI UR6, URZ, 0x1f, UR22 ;  /* 0x0000001f3f067899 */ /* 0x000fe20008011416 */
[----:B------:R-:W-:Y:S01]  /*8b20*/  PLOP3.LUT P2, PT, PT, PT, UP2, 0x80, 0x0 ;  /* 0x000000000000781c */ /* 0x000fe20003f4f028 */
[----:B------:R-:W-:Y:S01]  /*8b30*/  ULDC.64 UR4, c[0x0][0x178] ;  /* 0x00005e0000047ab9 */ /* 0x000fe20000000a00 */
[----:B------:R1:W3:Y:S01]  /*8b40*/  @P0 LDG.E R13, [R2.64] ;  /* 0x0000001c020d0981 */ /* 0x0002e2000c1e1900 */
[----:B------:R-:W-:Y:S01]  /*8b50*/  UIMAD UR6, UR6, UR4, URZ ;  /* 0x00000004060672a4 */ /* 0x000fe2000f8e023f */
[----:B------:R-:W-:Y:S01]  /*8b60*/  LEA.HI R134, R157, R177, RZ, 0x4 ;  /* 0x000000b19d867211 */ /* 0x000fe200078f20ff */
[----:B------:R-:W-:Y:S01]  /*8b70*/  UIMAD.WIDE.U32 UR8, UR22, UR4, URZ ;  /* 0x00000004160872a5 */ /* 0x000fe2000f8e003f */
[----:B------:R-:W-:Y:S01]  /*8b80*/  IMAD.MOV.U32 R20, RZ, RZ, 0x10 ;  /* 0x00000010ff147424 */ /* 0x000fe200078e00ff */
[----:B------:R-:W-:Y:S01]  /*8b90*/  UIMAD UR22, UR22, UR5, UR6 ;  /* 0x00000005161672a4 */ /* 0x000fe2000f8e0206 */
[----:B------:R-:W-:Y:S01]  /*8ba0*/  IMAD.MOV.U32 R18, RZ, RZ, 0x20 ;  /* 0x00000020ff127424 */ /* 0x000fe200078e00ff */
[----:B------:R-:W-:Y:S01]  /*8bb0*/  USHF.R.S32.HI UR10, URZ, 0x1f, UR20 ;  /* 0x0000001f3f0a7899 */ /* 0x000fe20008011414 */
[----:B------:R-:W-:Y:S01]  /*8bc0*/  BSSY B0, `(.L_x_3411) ;  /* 0x000008b000007945 */ /* 0x000fe20003800000 */
[----:B------:R-:W-:-:S02]  /*8bd0*/  ULDC.64 UR6, c[0x0][0x348] ;  /* 0x0000d20000067ab9 */ /* 0x000fc40000000a00 */
[----:B------:R-:W-:Y:S02]  /*8be0*/  UISETP.NE.U32.AND UP0, UPT, URZ, UR6, UPT ;  /* 0x000000063f00728c */ /* 0x000fe4000bf05070 */
[----:B------:R-:W-:Y:S02]  /*8bf0*/  ULDC.64 UR4, c[0x0][0x1b8] ;  /* 0x00006e0000047ab9 */ /* 0x000fe40000000a00 */
[----:B------:R-:W-:Y:S02]  /*8c00*/  UIADD3 UR23, UR9, UR22, URZ ;  /* 0x0000001609177290 */ /* 0x000fe4000fffe03f */
[----:B------:R-:W-:Y:S02]  /*8c10*/  UIMAD UR6, UR15, UR4, URZ ;  /* 0x000000040f0672a4 */ /* 0x000fe4000f8e023f */
[----:B------:R-:W-:Y:S02]  /*8c20*/  UISETP.NE.AND.EX UP0, UPT, URZ, UR7, UPT, UP0 ;  /* 0x000000073f00728c */ /* 0x000fe4000bf05300 */
[----:B------:R-:W-:-:S02]  /*8c30*/  USHF.R.S32.HI UR9, URZ, 0x1f, UR26 ;  /* 0x0000001f3f097899 */ /* 0x000fc4000801141a */
[----:B------:R-:W-:Y:S01]  /*8c40*/  UMOV UR22, UR8 ;  /* 0x0000000800167c82 */ /* 0x000fe20008000000 */
[----:B-1----:R-:W-:Y:S01]  /*8c50*/  LEA.HI R2, R157, R177, RZ, 0x3 ;  /* 0x000000b19d027211 */ /* 0x002fe200078f18ff */
[----:B------:R-:W-:Y:S02]  /*8c60*/  UIMAD UR6, UR16, UR5, UR6 ;  /* 0x00000005100672a4 */ /* 0x000fe4000f8e0206 */
        /* <DEDUP_REMOVED lines=21> */
[----:B------:R-:W-:Y:S01]  /*8dc0*/  UIADD3 UR5, UR23, UR5, URZ ;  /* 0x0000000517057290 */ /* 0x000fe2000fffe03f */
[----:B------:R-:W-:Y:S01]  /*8dd0*/  ISETP.GE.AND P6, PT, R38, c[0x0][0x1d4], PT ;  /* 0x0000750026007a0c */ /* 0x000fe20003fc6270 */
[----:B------:R-:W-:Y:S01]  /*8de0*/  UIMAD UR6, UR15, UR6, URZ ;  /* 0x000000060f0672a4 */ /* 0x000fe2000f8e023f */
[----:B------:R-:W-:Y:S01]  /*8df0*/  IADD3 R7, R0, UR18, RZ ;  /* 0x0000001200077c10 */ /* 0x000fe2000fffe0ff */
[----:B------:R-:W-:Y:S01]  /*8e00*/  @!UP1 UMOV UR8, UR26 ;  /* 0x0000001a00089c82 */ /* 0x000fe20008000000 */
[----:B------:R-:W-:Y:S01]  /*8e10*/  LOP3.LUT R0, R134, 0xfffffff0, RZ, 0xc0, !PT ;  /* 0xfffffff086007812 */ /* 0x000fe200078ec0ff */
[----:B------:R-:W-:Y:S01]  /*8e20*/  UIMAD UR6, UR16, UR7, UR6 ;  /* 0x00000007100672a4 */ /* 0x000fe2000f8e0206 */
[----:B------:R-:W-:Y:S01]  /*8e30*/  ISETP.GE.AND P4, PT, R15, c[0x0][0x198], PT ;  /* 0x000066000f007a0c */ /* 0x000fe20003f86270 */
[----:B------:R-:W-:Y:S01]  /*8e40*/  @P2 IMAD.HI.U32 R3, R7, c[0x0][0x2c8], RZ ;  /* 0x0000b20007032a27 */ /* 0x000fe200078e00ff */
[----:B------:R-:W-:Y:S01]  /*8e50*/  ISETP.NE.U32.AND P2, PT, RZ, c[0x0][0x350], PT ;  /* 0x0000d400ff007a0c */ /* 0x000fe20003f45070 */
[----:B------:R-:W-:-:S02]  /*8e60*/  ULDC UR20, c[0x0][0x2c4] ;  /* 0x0000b10000147ab9 */ /* 0x000fc40000000800 */
[----:B------:R-:W-:Y:S01]  /*8e70*/  IMAD.IADD R6, R177, 0x1, -R0 ;  /* 0x00000001b1067824 */ /* 0x000fe200078e0a00 */
[----:B------:R-:W-:Y:S01]  /*8e80*/  LEA.HI.X.SX32 R0, R76, UR10, 0x1, P3 ;  /* 0x0000000a4c007c11 */ /* 0x000fe200098f0eff */
[----:B-----5:R-:W-:Y:S01]  /*8e90*/  IMAD.MOV.U32 R10, RZ, RZ, R7 ;  /* 0x000000ffff0a7224 */ /* 0x020fe200078e0007 */
[----:B------:R-:W-:Y:S01]  /*8ea0*/  ISETP.NE.AND.EX P2, PT, RZ, c[0x0][0x354], PT, P2 ;  /* 0x0000d500ff007a0c */ /* 0x000fe20003f45320 */
[----:B------:R-:W-:Y:S01]  /*8eb0*/  UIMAD UR20, UR24, UR20, URZ ;  /* 0x00000014181472a4 */ /* 0x000fe2000f8e023f */
[----:B------:R-:W-:Y:S02]  /*8ec0*/  SHF.R.S32.HI R4, RZ, 0x1f, R6 ;  /* 0x0000001fff047819 */ /* 0x000fe40000011406 */
[----:B------:R-:W-:Y:S02]  /*8ed0*/  ISETP.GE.AND P3, PT, R16, c[0x0][0x198], PT ;  /* 0x0000660010007a0c */ /* 0x000fe40003f66270 */
[----:B------:R-:W-:Y:S01]  /*8ee0*/  LEA.HI R133, R4, R6, RZ, 0x3 ;  /* 0x0000000604857211 */ /* 0x000fe200078f18ff */
[----:B------:R-:W-:Y:S01]  /*8ef0*/  IMAD.WIDE.U32 R4, R2, c[0x0][0x1e0], R38 ;  /* 0x0000780002047a25 */ /* 0x000fe200078e0026 */
[----:B------:R-:W-:-:S02]  /*8f00*/  ISETP.GE.AND P5, PT, R14, UR20, PT ;  /* 0x000000140e007c0c */ /* 0x000fc4000bfa6270 */
[----:B------:R-:W-:Y:S02]  /*8f10*/  LOP3.LUT R8, R133, 0xfffffff8, RZ, 0xc0, !PT ;  /* 0xfffffff885087812 */ /* 0x000fe400078ec0ff */
[----:B------:R-:W-:-:S03]  /*8f20*/  P2R R17, PR, RZ, 0x20 ;  /* 0x00000020ff117803 */ /* 0x000fc60000000000 */
[----:B------:R-:W-:Y:S01]  /*8f30*/  IMAD.IADD R132, R6, 0x1, -R8 ;  /* 0x0000000106847824 */ /* 0x000fe200078e0a08 */
[----:B------:R-:W-:Y:S01]  /*8f40*/  MOV R6, R4 ;  /* 0x0000000400067202 */ /* 0x000fe20000000f00 */
[----:B------:R-:W-:Y:S01]  /*8f50*/  IMAD.U32 R8, RZ, RZ, UR22 ;  /* 0x00000016ff087e24 */ /* 0x000fe2000f8e00ff */
[----:B--2---:R-:W-:-:S04]  /*8f60*/  LOP3.LUT R161, R161, 0xfffffffe, RZ, 0xc0, !PT ;  /* 0xfffffffea1a17812 */ /* 0x004fc800078ec0ff */
[----:B------:R-:W-:Y:S02]  /*8f70*/  @P1 LOP3.LUT R161, R161, 0x1, RZ, 0xfc, !PT ;  /* 0x00000001a1a11812 */ /* 0x000fe400078efcff */
[----:B------:R-:W-:-:S03]  /*8f80*/  PLOP3.LUT P1, PT, PT, PT, UP2, 0x80, 0x0 ;  /* 0x000000000000781c */ /* 0x000fc60003f2f028 */
[----:B------:R1:W-:Y:S10]  /*8f90*/  STL [R1+0x38], R161 ;  /* 0x000038a101007387 */ /* 0x0003f40000100800 */
[----:B------:R-:W-:Y:S01]  /*8fa0*/  @P1 SHF.R.U32.HI R10, RZ, c[0x0][0x2cc], R3 ;  /* 0x0000b300ff0a1a19 */ /* 0x000fe20000011603 */
[----:B------:R-:W-:-:S02]  /*8fb0*/  IMAD R3, R0, c[0x0][0x1e0], RZ ;  /* 0x0000780000037a24 */ /* 0x000fc400078e02ff */
[----:B------:R-:W-:Y:S02]  /*8fc0*/  IMAD R0, R0, c[0x0][0x208], RZ ;  /* 0x0000820000007a24 */ /* 0x000fe400078e02ff */
[C---:B------:R-:W-:Y:S02]  /*8fd0*/  IMAD R9, R2.reuse, c[0x0][0x1e4], R3 ;  /* 0x0000790002097a24 */ /* 0x040fe400078e0203 */
[----:B------:R-:W-:Y:S01]  /*8fe0*/  IMAD R11, R2, c[0x0][0x20c], R0 ;  /* 0x00008300020b7a24 */ /* 0x000fe200078e0200 */
[----:B------:R-:W-:Y:S01]  /*8ff0*/  IADD3 R0, -R10, RZ, RZ ;  /* 0x000000ff0a007210 */ /* 0x000fe20007ffe1ff */
[----:B------:R-:W-:-:S04]  /*9000*/  IMAD.WIDE.U32 R2, R2, c[0x0][0x208], R38 ;  /* 0x0000820002027a25 */ /* 0x000fc800078e0026 */
[----:B------:R-:W-:Y:S01]  /*9010*/  IMAD R12, R0, c[0x0][0x2c4], R7 ;  /* 0x0000b100000c7a24 */ /* 0x000fe200078e0207 */
[----:B------:R-:W-:Y:S01]  /*9020*/  SHF.R.S32.HI R0, RZ, 0x1f, R10 ;  /* 0x0000001fff007819 */ /* 0x000fe2000001140a */
[----:B------:R-:W-:Y:S02]  /*9030*/  IMAD.IADD R7, R5, 0x1, R9 ;  /* 0x0000000105077824 */ /* 0x000fe400078e0209 */
[----:B------:R-:W-:Y:S02]  /*9040*/  IMAD.IADD R5, R3, 0x1, R11 ;  /* 0x0000000103057824 */ /* 0x000fe400078e020b */
        /* <DEDUP_REMOVED lines=14> */
[----:B------:R-:W-:-:S04]  /*9130*/  IMAD.WIDE.U32 R8, R9, c[0x0][0x1e8], R6 ;  /* 0x00007a0009087a25 */ /* 0x000fc800078e0006 */
[----:B------:R-:W-:Y:S01]  /*9140*/  IMAD.U32 R6, RZ, RZ, UR16 ;  /* 0x00000010ff067e24 */ /* 0x000fe2000f8e00ff */
[----:B------:R-:W-:Y:S01]  /*9150*/  IADD3 R9, R9, UR6, RZ ;  /* 0x0000000609097c10 */ /* 0x000fe2000fffe0ff */
[C---:B------:R-:W-:Y:S02]  /*9160*/  IMAD R0, R12.reuse, c[0x0][0x1ac], R0 ;  /* 0x00006b000c007a24 */ /* 0x040fe400078e0200 */
[----:B------:R-:W-:-:S04]  /*9170*/  IMAD.WIDE.U32 R2, R12, c[0x0][0x1a8], R2 ;  /* 0x00006a000c027a25 */ /* 0x000fc800078e0002 */
[----:B------:R-:W-:Y:S01]  /*9180*/  IMAD.WIDE.U32 R6, R6, c[0x0][0x210], R4 ;  /* 0x0000840006067a25 */ /* 0x000fe200078e0004 */
[----:B---3--:R-:W-:Y:S02]  /*9190*/  @P0 SHF.R.S32.HI R5, RZ, 0x1f, R13 ;  /* 0x0000001fff050819 */ /* 0x008fe4000001140d */
[----:B------:R-:W-:Y:S01]  /*91a0*/  @P0 MOV R4, R13 ;  /* 0x0000000d00040202 */ /* 0x000fe20000000f00 */
[----:B------:R-:W-:Y:S01]  /*91b0*/  IMAD.IADD R0, R3, 0x1, R0 ;  /* 0x0000000103007824 */ /* 0x000fe200078e0200 */
[C---:B------:R-:W-:Y:S01]  /*91c0*/  LEA R13, P1, R2.reuse, c[0x0][0x160], 0x1 ;  /* 0x00005800020d7a11 */ /* 0x040fe200078208ff */
[----:B------:R-:W-:Y:S01]  /*91d0*/  @!P0 IMAD.U32 R5, RZ, RZ, UR9 ;  /* 0x00000009ff058e24 */ /* 0x000fe2000f8e00ff */
[----:B------:R-:W-:Y:S01]  /*91e0*/  IADD3 R7, R7, UR4, RZ ;  /* 0x0000000407077c10 */ /* 0x000fe2000fffe0ff */
[----:B------:R-:W-:Y:S01]  /*91f0*/  @!P0 IMAD.U32 R4, RZ, RZ, UR8 ;  /* 0x00000008ff048e24 */ /* 0x000fe2000f8e00ff */
[----:B------:R-:W-:Y:S02]  /*9200*/  LEA.HI.X R12, R2, c[0x0][0x164], R0, 0x1, P1 ;  /* 0x00005900020c7a11 */ /* 0x000fe400008f0c00 */
[----:B------:R-:W-:-:S02]  /*9210*/  LEA.HI R2, R157, R177, RZ, 0x6 ;  /* 0x000000b19d027211 */ /* 0x000fc400078f30ff */
[----:B------:R-:W-:Y:S02]  /*9220*/  SEL R0, R5, RZ, !P2 ;  /* 0x000000ff05007207 */ /* 0x000fe40005000000 */
[----:B------:R-:W-:Y:S01]  /*9230*/  SEL R10, R4, RZ, !P2 ;  /* 0x000000ff040a7207 */ /* 0x000fe20005000000 */
[----:B------:R-:W-:Y:S01]  /*9240*/  IMAD.SHL.U32 R2, R2, 0x8, RZ ;  /* 0x0000000802027824 */ /* 0x000fe200078e00ff */
[----:B------:R-:W-:Y:S01]  /*9250*/  SHF.L.U32 R3, R76, 0x6, RZ ;  /* 0x000000064c037819 */ /* 0x000fe200000006ff */
[----:B------:R1:W2:Y:S01]  /*9260*/  SHFL.IDX PT, R4, R13, RZ, 0x181f ;  /* 0x00181fff0d047589 */ /* 0x0002a200000e0000 */
[----:B------:R-:W-:Y:S01]  /*9270*/  R2P PR, R132, 0x6 ;  /* 0x0000000684007804 */ /* 0x000fe20000000000 */
[----:B------:R-:W-:Y:S01]  /*9280*/  IMAD.WIDE.U32 R138, R10, c[0x0][0x218], R6 ;  /* 0x000086000a8a7a25 */ /* 0x000fe200078e0006 */
[----:B------:R-:W-:Y:S01]  /*9290*/  LOP3.LUT R29, R2, 0xfffffe00, RZ, 0xc0, !PT ;  /* 0xfffffe00021d7812 */ /* 0x000fe200078ec0ff */
[----:B------:R1:W3:Y:S01]  /*92a0*/  SHFL.IDX PT, R5, R12, RZ, 0x181f ;  /* 0x00181fff0c057589 */ /* 0x0002e200000e0000 */
[----:B------:R-:W-:Y:S01]  /*92b0*/  LOP3.LUT R19, R3, 0x1c0, RZ, 0xc0, !PT ;  /* 0x000001c003137812 */ /* 0x000fe200078ec0ff */
[----:B------:R-:W-:-:S02]  /*92c0*/  IMAD R2, R0, c[0x0][0x1f0], RZ ;  /* 0x00007c0000027a24 */ /* 0x000fc400078e02ff */
[----:B------:R-:W-:Y:S01]  /*92d0*/  IMAD R0, R0, c[0x0][0x218], RZ ;  /* 0x0000860000007a24 */ /* 0x000fe200078e02ff */
[----:B------:R-:W-:Y:S01]  /*92e0*/  LOP3.LUT R3, R19, 0x38, R38, 0xf8, !PT ;  /* 0x0000003813037812 */ /* 0x000fe200078ef826 */
[C---:B------:R-:W-:Y:S01]  /*92f0*/  IMAD R11, R10.reuse, c[0x0][0x1f4], R2 ;  /* 0x00007d000a0b7a24 */ /* 0x040fe200078e0202 */
[----:B------:R-:W-:Y:S01]  /*9300*/  SHF.R.U32.HI R30, RZ, 0x3, R19 ;  /* 0x00000003ff1e7819 */ /* 0x000fe20000011613 */
[----:B------:R-:W-:Y:S01]  /*9310*/  IMAD R2, R10, c[0x0][0x21c], R0 ;  /* 0x000087000a027a24 */ /* 0x000fe200078e0200 */
[----:B------:R-:W-:Y:S01]  /*9320*/  SEL R0, R18, 0xffffffe0, !P2 ;  /* 0xffffffe012007807 */ /* 0x000fe20005000000 */
[----:B------:R-:W-:Y:S01]  /*9330*/  IMAD.WIDE.U32 R22, R10, c[0x0][0x1f0], R8 ;  /* 0x00007c000a167a25 */ /* 0x000fe200078e0008 */
[----:B------:R-:W-:Y:S02]  /*9340*/  LOP3.LUT R244, R29, R3, R30, 0xf6, !PT ;  /* 0x000000031df47212 */ /* 0x000fe400078ef61e */
[----:B------:R-:W-:Y:S01]  /*9350*/  SEL R3, R20, 0xfffffff0, !P1 ;  /* 0xfffffff014037807 */ /* 0x000fe20004800000 */
[----:B------:R-:W-:Y:S01]  /*9360*/  IMAD.IADD R137, R139, 0x1, R2 ;  /* 0x000000018b897824 */ /* 0x000fe200078e0202 */
[----:B------:R1:W-:Y:S01]  /*9370*/  STL.64 [R1+0x48], R22 ;  /* 0x0000481601007387 */ /* 0x0003e20000100a00 */
[----:B------:R-:W-:-:S03]  /*9380*/  IMAD.IADD R25, R23, 0x1, R11 ;  /* 0x0000000117197824 */ /* 0x000fc600078e020b */
[----:B------:R1:W-:Y:S04]  /*9390*/  STL.64 [R1+0x58], R138 ;  /* 0x0000588a01007387 */ /* 0x0003e80000100a00 */
[----:B------:R1:W-:Y:S04]  /*93a0*/  STL [R1+0x54], R137 ;  /* 0x0000548901007387 */ /* 0x0003e80000100800 */
[----:B------:R1:W-:Y:S01]  /*93b0*/  STL [R1+0x44], R25 ;  /* 0x0000441901007387 */ /* 0x0003e20000100800 */
[----:B------:R-:W-:Y:S05]  /*93c0*/  @P5 BRA `(.L_x_3412) ;  /* 0x000000a000005947 */ /* 0x000fea0003800000 */
[----:B--23--:R-:W-:Y:S02]  /*93d0*/  SHF.R.S32.HI R2, RZ, 0x1f, R15 ;  /* 0x0000001fff027819 */ /* 0x00cfe4000001140f */
        /* <DEDUP_REMOVED lines=9> */
.L_x_3412:
[----:B--23--:R-:W-:Y:S05]  /*9470*/  BSYNC B0 ;  /* 0x0000000000007941 */ /* 0x00cfea0003800000 */
.L_x_3411:
[----:B------:R-:W-:Y:S01]  /*9480*/  IADD3 R2, R14, 0x10, RZ ;  /* 0x000000100e027810 */ /* 0x000fe20007ffe0ff */
[----:B------:R2:W3:Y:S01]  /*9490*/  SHFL.IDX PT, R5, R12, 0x1, 0x181f ;  /* 0x00381f000c057f89 */ /* 0x0004e200000e0000 */
[----:B------:R-:W-:Y:S02]  /*94a0*/  BSSY B0, `(.L_x_3413) ;  /* 0x000000f000007945 */ /* 0x000fe40003800000 */
[----:B------:R-:W-:Y:S01]  /*94b0*/  ISETP.GE.AND P0, PT, R2, UR20, PT ;  /* 0x0000001402007c0c */ /* 0x000fe2000bf06270 */
[----:B------:R2:W4:Y:S03]  /*94c0*/  SHFL.IDX PT, R4, R13, 0x1, 0x181f ;  /* 0x00381f000d047f89 */ /* 0x00052600000e0000 */
[----:B------:R-:W-:-:S09]  /*94d0*/  P2R R18, PR, RZ, 0x1 ;  /* 0x00000001ff127803 */ /* 0x000fd20000000000 */
        /* <DEDUP_REMOVED lines=11> */
.L_x_3414:
[----:B------:R-:W-:Y:S05]  /*9590*/  BSYNC B0 ;  /* 0x0000000000007941 */ /* 0x000fea0003800000 */
.L_x_3413:
[----:B---3--:R-:W-:Y:S01]  /*95a0*/  IADD3 R2, R14, 0x20, RZ ;  /* 0x000000200e027810 */ /* 0x008fe20007ffe0ff */
[----:B------:R3:W1:Y:S01]  /*95b0*/  SHFL.IDX PT, R5, R12, 0x2, 0x181f ;  /* 0x00581f000c057f89 */ /* 0x00066200000e0000 */
[----:B------:R-:W-:Y:S02]  /*95c0*/  BSSY B0, `(.L_x_3415) ;  /* 0x000000f000007945 */ /* 0x000fe40003800000 */
[----:B------:R-:W-:Y:S01]  /*95d0*/  ISETP.GE.AND P0, PT, R2, UR20, PT ;  /* 0x0000001402007c0c */ /* 0x000fe2000bf06270 */
[----:B----4-:R3:W4:Y:S03]  /*95e0*/  SHFL.IDX PT, R4, R13, 0x2, 0x181f ;  /* 0x00581f000d047f89 */ /* 0x01072600000e0000 */
[----:B------:R-:W-:-:S09]  /*95f0*/  P2R R48, PR, RZ, 0x1 ;  /* 0x00000001ff307803 */ /* 0x000fd20000000000 */
        /* <DEDUP_REMOVED lines=11> */
.L_x_3416:
[----:B------:R-:W-:Y:S05]  /*96b0*/  BSYNC B0 ;  /* 0x0000000000007941 */ /* 0x000fea0003800000 */
.L_x_3415:
[----:B-1----:R-:W-:Y:S01]  /*96c0*/  IADD3 R2, R14, 0x30, RZ ;  /* 0x000000300e027810 */ /* 0x002fe20007ffe0ff */
[----:B------:R1:W2:Y:S01]  /*96d0*/  SHFL.IDX PT, R5, R12, 0x3, 0x181f ;  /* 0x00781f000c057f89 */ /* 0x0002a200000e0000 */
        /* <DEDUP_REMOVED lines=15> */
.L_x_3418:
[----:B------:R-:W-:Y:S05]  /*97d0*/  BSYNC B0 ;  /* 0x0000000000007941 */ /* 0x000fea0003800000 */
.L_x_3417:
[----:B--2---:R-:W-:Y:S01]  /*97e0*/  IADD3 R2, R14, 0x40, RZ ;  /* 0x000000400e027810 */ /* 0x004fe20007ffe0ff */
        /* <DEDUP_REMOVED lines=16> */
.L_x_3420:
[----:B------:R-:W-:Y:S05]  /*98f0*/  BSYNC B0 ;  /* 0x0000000000007941 */ /* 0x000fea0003800000 */
.L_x_3419:
        /* <DEDUP_REMOVED lines=17> */
.L_x_3422:
[----:B------:R-:W-:Y:S05]  /*9a10*/  BSYNC B0 ;  /* 0x0000000000007941 */ /* 0x000fea0003800000 */
.L_x_3421:
        /* <DEDUP_REMOVED lines=17> */
.L_x_3424:
[----:B------:R-:W-:Y:S05]  /*9b30*/  BSYNC B0 ;  /* 0x0000000000007941 */ /* 0x000fea0003800000 */
.L_x_3423:
        /* <DEDUP_REMOVED lines=25> */
[----:B-1--4-:R-:W-:Y:S01]  /*9cd0*/  @!P5 LEA R4, P0, R16, R6, 0x1 ;  /* 0x000000061004d211 */ /* 0x012fe200078008ff */
[----:B------:R-:W-:Y:S01]  /*9ce0*/  USHF.L.U32 UR17, UR9, 0x5, URZ ;  /* 0x0000000509117899 */ /* 0x000fe2000800063f */
[----:B--23-5:R-:W-:Y:S01]  /*9cf0*/  IMAD.U32 R12, RZ, RZ, UR9 ;  /* 0x00000009ff0c7e24 */ /* 0x02cfe2000f8e00ff */
[----:B------:R-:W-:Y:S01]  /*9d00*/  @!P5 LEA.HI R8, R8, R15, RZ, 0x3 ;  /* 0x0000000f0808d211 */ /* 0x000fe200078f18ff */
[----:B------:R1:W-:Y:S01]  /*9d10*/  STL.64 [R1+0x40], R158 ;  /* 0x0000409e01007387 */ /* 0x0003e20000100a00 */
[----:B------:R-:W-:Y:S01]  /*9d20*/  @!P5 LEA.HI.X R5, R16, R7, R39, 0x1, P0 ;  /* 0x000000071005d211 */ /* 0x000fe200000f0c27 */
[----:B------:R-:W-:Y:S01]  /*9d30*/  UIADD3 UR17, UR23, UR17, URZ ;  /* 0x0000001117117290 */ /* 0x000fe2000fffe03f */
[----:B------:R-:W-:-:S02]  /*9d40*/  @!P5 LOP3.LUT R8, R8, 0xfffffff8, RZ, 0xc0, !PT ;  /* 0xfffffff80808d812 */ /* 0x000fc400078ec0ff */
[----:B------:R-:W-:Y:S01]  /*9d50*/  LEA.HI R155, R157, R177, RZ, 0x5 ;  /* 0x000000b19d9b7211 */ /* 0x000fe200078f28ff */
[----:B------:R-:W-:Y:S01]  /*9d60*/  @!PT LDS RZ, [RZ] ;  /* 0x00000000fffff984 */ /* 0x000fe20000000800 */
[----:B------:R2:W-:Y:S01]  /*9d70*/  @!P5 LDGSTS.E.BYPASS.LTC128B.128 [R10+0xb900], [R4.64], !P3 ;  /* 0x0b900000040adfae */ /* 0x0005e2000d901d5c */
[----:B------:R-:W-:Y:S01]  /*9d80*/  ISETP.GE.AND P3, PT, R2, 0x1, PT ;  /* 0x000000010200780c */ /* 0x000fe20003f66270 */
[----:B------:R-:W-:Y:S01]  /*9d90*/  @!P5 IMAD.WIDE R6, R8, 0x2, R6 ;  /* 0x000000020806d825 */ /* 0x000fe200078e0206 */
[----:B------:R-:W-:-:S04]  /*9da0*/  SHF.R.S32.HI R156, RZ, 0x5, R155 ;  /* 0x00000005ff9c7819 */ /* 0x000fc8000001149b */
[----:B------:R3:W-:Y:S04]  /*9db0*/  @!P5 LDGSTS.E.BYPASS.LTC128B.128 [R10+0xf900], [R6.64], !P4 ;  /* 0x0f900000060adfae */ /* 0x0007e8000e101d5c */
        /* <DEDUP_REMOVED lines=26> */
[----:B------:R2:W-:Y:S09]  /*9f60*/  @P3 LDGSTS.E.BYPASS.LTC128B.128 [R2+0x4100], [R10.64], !P6 ;  /* 0x041000000a023fae */ /* 0x0005f2000f101d5c */
[----:B------:R2:W-:Y:S02]  /*9f70*/  @P3 LDGSTS.E.BYPASS.LTC128B.128 [R2+0x6100], [R10.64+0x80], !P4 ;  /* 0x061000800a023fae */ /* 0x0005e4000e101d5c */
[----:B--2---:R-:W-:-:S05]  /*9f80*/  @P2 IMAD.SHL.U32 R2, R244, 0x2, RZ ;  /* 0x00000002f4022824 */ /* 0x004fca00078e00ff */
        /* <DEDUP_REMOVED lines=13> */
.L_x_3425:
        /* <DEDUP_REMOVED lines=19> */
[----:B------:R-:W-:Y:S01]  /*a190*/  ISETP.NE.AND P1, PT, R17, RZ, PT ;  /* 0x000000ff1100720c */ /* 0x000fe20003f25270 */
[----:B------:R-:W-:Y:S01]  /*a1a0*/  IMAD.SHL.U32 R37, R53, 0x4, RZ ;  /* 0x0000000435257824 */ /* 0x000fe200078e00ff */
[----:B------:R-:W-:Y:S01]  /*a1b0*/  BSSY B0, `(.L_x_3428) ;  /* 0x000003b000007945 */ /* 0x000fe20003800000 */
[----:B------:R-:W-:Y:S01]  /*a1c0*/  IMAD.U32 R7, RZ, RZ, UR31 ;  /* 0x0000001fff077e24 */ /* 0x000fe2000f8e00ff */
[----:B------:R-:W-:Y:S01]  /*a1d0*/  CS2R R34, SRZ ;  /* 0x0000000000227805 */ /* 0x000fe2000001ff00 */
[----:B------:R-:W-:Y:S01]  /*a1e0*/  IMAD.U32 R5, RZ, RZ, UR6 ;  /* 0x00000006ff057e24 */ /* 0x000fe2000f8e00ff */
[----:B------:R-:W-:Y:S01]  /*a1f0*/  IADD3 R90, R37, 0x20, RZ ;  /* 0x00000020255a7810 */ /* 0x000fe20007ffe0ff */
[----:B------:R-:W-:Y:S01]  /*a200*/  CS2R R24, SRZ ;  /* 0x0000000000187805 */ /* 0x000fe2000001ff00 */
[----:B------:R-:W-:Y:S01]  /*a210*/  CS2R R20, SRZ ;  /* 0x0000000000147805 */ /* 0x000fe2000001ff00 */
[----:B------:R-:W-:Y:S01]  /*a220*/  CS2R R26, SRZ ;  /* 0x00000000001a7805 */ /* 0x000fe2000001ff00 */
[----:B------:R-:W-:Y:S01]  /*a230*/  CS2R R22, SRZ ;  /* 0x0000000000167805 */ /* 0x000fe2000001ff00 */
[----:B------:R-:W-:Y:S01]  /*a240*/  @P0 IMAD.HI.U32 R4, R2, c[0x0][0x2c8], RZ ;  /* 0x0000b20002040a27 */ /* 0x000fe200078e00ff */
[----:B------:R-:W-:-:S13]  /*a250*/  PLOP3.LUT P0, PT, PT, PT, UP2, 0x80, 0x0 ;  /* 0x000000000000781c */ /* 0x000fda0003f0f028 */
[----:B------:R-:W-:Y:S02]  /*a260*/  @P0 SHF.R.U32.HI R2, RZ, c[0x0][0x2cc], R4 ;  /* 0x0000b300ff020a19 */ /* 0x000fe40000011604 */
[----:B------:R-:W-:Y:S02]  /*a270*/  MOV R4, R6 ;  /* 0x0000000600047202 */ /* 0x000fe40000000f00 */
[----:B------:R-:W-:Y:S02]  /*a280*/  SHF.R.S32.HI R8, RZ, 0x1f, R2 ;  /* 0x0000001fff087819 */ /* 0x000fe40000011402 */
[----:B------:R-:W-:Y:S01]  /*a290*/  ISETP.GE.AND P0, PT, R37, c[0x0][0x27c], PT ;  /* 0x00009f0025007a0c */ /* 0x000fe20003f06270 */
[----:B------:R-:W-:-:S03]  /*a2a0*/  IMAD.WIDE.U32 R4, R2, c[0x0][0x280], R4 ;  /* 0x0000a00002047a25 */ /* 0x000fc600078e0004 */
[----:B------:R-:W-:Y:S01]  /*a2b0*/  SEL R12, RZ, 0x1, P0 ;  /* 0x00000001ff0c7807 */ /* 0x000fe20000000000 */
[----:B------:R-:W-:Y:S01]  /*a2c0*/  IMAD R7, R8, c[0x0][0x280], RZ ;  /* 0x0000a00008077a24 */ /* 0x000fe200078e02ff */
[----:B------:R-:W-:-:S03]  /*a2d0*/  LEA R16, P0, R4, c[0x0][0x270], 0x1 ;  /* 0x00009c0004107a11 */ /* 0x000fc600078008ff */
[----:B------:R-:W-:Y:S02]  /*a2e0*/  IMAD R6, R2, c[0x0][0x284], R7 ;  /* 0x0000a10002067a24 */ /* 0x000fe400078e0207 */
[----:B------:R-:W-:Y:S02]  /*a2f0*/  IMAD.U32 R7, RZ, RZ, UR33 ;  /* 0x00000021ff077e24 */ /* 0x000fe4000f8e00ff */
[----:B------:R-:W-:Y:S02]  /*a300*/  IMAD.IADD R6, R5, 0x1, R6 ;  /* 0x0000000105067824 */ /* 0x000fe400078e0206 */
[----:B------:R-:W-:Y:S02]  /*a310*/  IMAD.U32 R5, RZ, RZ, UR5 ;  /* 0x00000005ff057e24 */ /* 0x000fe4000f8e00ff */
[----:B------:R-:W-:Y:S01]  /*a320*/  IMAD R7, R8, c[0x0][0x290], RZ ;  /* 0x0000a40008077a24 */ /* 0x000fe200078e02ff */
[----:B------:R-:W-:Y:S02]  /*a330*/  LEA.HI.X R15, R4, c[0x0][0x274], R6, 0x1, P0 ;  /* 0x00009d00040f7a11 */ /* 0x000fe400000f0c06 */
[----:B------:R-:W-:-:S05]  /*a340*/  MOV R6, UR32 ;  /* 0x0000002000067c02 */ /* 0x000fca0008000f00 */
[----:B------:R-:W-:Y:S02]  /*a350*/  IMAD.MOV.U32 R4, RZ, RZ, R6 ;  /* 0x000000ffff047224 */ /* 0x000fe400078e0006 */
[----:B------:R1:W2:Y:S02]  /*a360*/  SHFL.IDX PT, R6, R16, RZ, 0x181f ;  /* 0x00181fff10067589 */ /* 0x0002a400000e0000 */
[----:B------:R-:W-:-:S04]  /*a370*/  IMAD.WIDE.U32 R4, R2, c[0x0][0x290], R4 ;  /* 0x0000a40002047a25 */ /* 0x000fc800078e0004 */
[----:B------:R-:W-:Y:S01]  /*a380*/  IMAD R2, R2, c[0x0][0x294], R7 ;  /* 0x0000a50002027a24 */ /* 0x000fe200078e0207 */
[----:B------:R-:W-:Y:S01]  /*a390*/  LEA R14, P0, R4, c[0x0][0x288], 0x1 ;  /* 0x0000a200040e7a11 */ /* 0x000fe200078008ff */
[----:B------:R1:W3:Y:S03]  /*a3a0*/  SHFL.IDX PT, R7, R15, RZ, 0x181f ;  /* 0x00181fff0f077589 */ /* 0x0002e600000e0000 */
[----:B------:R-:W-:-:S04]  /*a3b0*/  IADD3 R2, R5, R2, RZ ;  /* 0x0000000205027210 */ /* 0x000fc80007ffe0ff */
        /* <DEDUP_REMOVED lines=26> */
.L_x_3429:
[----:B--23--:R-:W-:Y:S05]  /*a560*/  BSYNC B0 ;  /* 0x0000000000007941 */ /* 0x00cfea0003800000 */
.L_x_3428:
[----:B------:R-:W-:Y:S01]  /*a570*/  ISETP.NE.AND P0, PT, R18, RZ, PT ;  /* 0x000000ff1200720c */ /* 0x000fe20003f05270 */
        /* <DEDUP_REMOVED lines=43> */
.L_x_3431:
[----:B------:R-:W-:Y:S05]  /*a830*/  BSYNC B0 ;  /* 0x0000000000007941 */ /* 0x000fea0003800000 */
.L_x_3430:
        /* <DEDUP_REMOVED lines=46> */
.L_x_3433:
[----:B-1----:R-:W-:Y:S05]  /*ab20*/  BSYNC B0 ;  /* 0x0000000000007941 */ /* 0x002fea0003800000 */
.L_x_3432:
        /* <DEDUP_REMOVED lines=44> */
.L_x_3435:
[----:B------:R-:W-:Y:S05]  /*adf0*/  BSYNC B0 ;  /* 0x0000000000007941 */ /* 0x000fea0003800000 */
.L_x_3434:
        /* <DEDUP_REMOVED lines=46> */
.L_x_3437:
[----:B-1----:R-:W-:Y:S05]  /*b0e0*/  BSYNC B0 ;  /* 0x0000000000007941 */ /* 0x002fea0003800000 */
.L_x_3436:
        /* <DEDUP_REMOVED lines=44> */
.L_x_3439:
[----:B------:R-:W-:Y:S05]  /*b3b0*/  BSYNC B0 ;  /* 0x0000000000007941 */ /* 0x000fea0003800000 */
.L_x_3438:
        /* <DEDUP_REMOVED lines=46> */
.L_x_3441:
[----:B-1----:R-:W-:Y:S05]  /*b6a0*/  BSYNC B0 ;  /* 0x0000000000007941 */ /* 0x002fea0003800000 */
.L_x_3440:
        /* <DEDUP_REMOVED lines=43> */
.L_x_3443:
[----:B------:R-:W-:Y:S05]  /*b960*/  BSYNC B0 ;  /* 0x0000000000007941 */ /* 0x000fea0003800000 */
.L_x_3442:
        /* <DEDUP_REMOVED lines=69> */
.L_x_3447:
[----:B------:R-:W-:Y:S05]  /*bdc0*/  BSYNC B0 ;  /* 0x0000000000007941 */ /* 0x000fea0003800000 */
.L_x_3446:
        /* <DEDUP_REMOVED lines=44> */
.L_x_3445:
[----:B------:R-:W-:Y:S05]  /*c090*/  BSYNC B1 ;  /* 0x0000000000017941 */ /* 0x000fea0003800000 */
.L_x_3444:
        /* <DEDUP_REMOVED lines=49> */
.L_x_3451:
[----:B------:R-:W-:Y:S05]  /*c3b0*/  BSYNC B0 ;  /* 0x0000000000007941 */ /* 0x000fea0003800000 */
.L_x_3450:
        /* <DEDUP_REMOVED lines=44> */
.L_x_3449:
[----:B------:R-:W-:Y:S05]  /*c680*/  BSYNC B1 ;  /* 0x0000000000017941 */ /* 0x000fea0003800000 */
.L_x_3448:
        /* <DEDUP_REMOVED lines=49> */
.L_x_3455:
[----:B------:R-:W-:Y:S05]  /*c9a0*/  BSYNC B0 ;  /* 0x0000000000007941 */ /* 0x000fea0003800000 */
.L_x_3454:
        /* <DEDUP_REMOVED lines=44> */
.L_x_3453:
[----:B------:R-:W-:Y:S05]  /*cc70*/  BSYNC B1 ;  /* 0x0000000000017941 */ /* 0x000fea0003800000 */
.L_x_3452:
        /* <DEDUP_REMOVED lines=49> */
.L_x_3459:
[----:B------:R-:W-:Y:S05]  /*cf90*/  BSYNC B0 ;  /* 0x0000000000007941 */ /* 0x000fea0003800000 */
.L_x_3458:
        /* <DEDUP_REMOVED lines=44> */
.L_x_3457:
[----:B------:R-:W-:Y:S05]  /*d260*/  BSYNC B1 ;  /* 0x0000000000017941 */ /* 0x000fea0003800000 */
.L_x_3456:
        /* <DEDUP_REMOVED lines=49> */
.L_x_3463:
[----:B------:R-:W-:Y:S05]  /*d580*/  BSYNC B0 ;  /* 0x0000000000007941 */ /* 0x000fea0003800000 */
.L_x_3462:
        /* <DEDUP_REMOVED lines=44> */
.L_x_3461:
[----:B------:R-:W-:Y:S05]  /*d850*/  BSYNC B1 ;  /* 0x0000000000017941 */ /* 0x000fea0003800000 */
.L_x_3460:
        /* <DEDUP_REMOVED lines=49> */
.L_x_3467:
[----:B------:R-:W-:Y:S05]  /*db70*/  BSYNC B0 ;  /* 0x0000000000007941 */ /* 0x000fea0003800000 */
.L_x_3466:
        /* <DEDUP_REMOVED lines=44> */
.L_x_3465:
[----:B------:R-:W-:Y:S05]  /*de40*/  BSYNC B1 ;  /* 0x0000000000017941 */ /* 0x000fea0003800000 */
.L_x_3464:
        /* <DEDUP_REMOVED lines=49> */
.L_x_3471:
[----:B------:R-:W-:Y:S05]  /*e160*/  BSYNC B0 ;  /* 0x0000000000007941 */ /* 0x000fea0003800000 */
.L_x_3470:
        /* <DEDUP_REMOVED lines=44> */
.L_x_3469:
[----:B------:R-:W-:Y:S05]  /*e430*/  BSYNC B1 ;  /* 0x0000000000017941 */ /* 0x000fea0003800000 */
.L_x_3468:
        /* <DEDUP_REMOVED lines=48> */
.L_x_3474:
[----:B------:R-:W-:Y:S05]  /*e740*/  BSYNC B0 ;  /* 0x0000000000007941 */ /* 0x000fea0003800000 */
.L_x_3473:
        /* <DEDUP_REMOVED lines=45> */
.L_x_3427:
[----:B------:R-:W-:Y:S01]  /*ea20*/  PLOP3.LUT P0, PT, PT, PT, UP2, 0x80, 0x0 ;  /* 0x000000000000781c */ /* 0x000fe20003f0f028 */
[----:B------:R-:W-:Y:S01]  /*ea30*/  IMAD.U32 R6, RZ, RZ, UR30 ;  /* 0x0000001eff067e24 */ /* 0x000fe2000f8e00ff */
[----:B------:R-:W-:Y:S01]  /*ea40*/  ISETP.NE.AND P1, PT, R17, RZ, PT ;  /* 0x000000ff1100720c */ /* 0x000fe20003f25270 */
[----:B------:R-:W-:Y:S01]  /*ea50*/  IMAD.U32 R7, RZ, RZ, UR31 ;  /* 0x0000001fff077e24 */ /* 0x000fe2000f8e00ff */
[----:B------:R-:W-:Y:S01]  /*ea60*/  CS2R R26, SRZ ;  /* 0x00000000001a7805 */ /* 0x000fe2000001ff00 */
[----:B------:R-:W-:Y:S01]  /*ea70*/  IMAD.U32 R5, RZ, RZ, UR6 ;  /* 0x00000006ff057e24 */ /* 0x000fe2000f8e00ff */
[----:B------:R-:W-:Y:S01]  /*ea80*/  CS2R R24, SRZ ;  /* 0x0000000000187805 */ /* 0x000fe2000001ff00 */
[----:B------:R-:W-:-:S06]  /*ea90*/  ISETP.NE.AND P3, PT, R18, RZ, PT ;  /* 0x000000ff1200720c */ /* 0x000fcc0003f65270 */
        /* <DEDUP_REMOVED lines=75> */
.L_x_3476:
[----:B--2---:R-:W-:Y:S05]  /*ef50*/  BSYNC B0 ;  /* 0x0000000000007941 */ /* 0x004fea0003800000 */
.L_x_3475:
        /* <DEDUP_REMOVED lines=73> */
.L_x_3478:
[----:B-12---:R-:W-:Y:S05]  /*f3f0*/  BSYNC B0 ;  /* 0x0000000000007941 */ /* 0x006fea0003800000 */
.L_x_3477:
        /* <DEDUP_REMOVED lines=73> */
.L_x_3480:
[----:B-12---:R-:W-:Y:S05]  /*f890*/  BSYNC B0 ;  /* 0x0000000000007941 */ /* 0x006fea0003800000 */
.L_x_3479:
        /* <DEDUP_REMOVED lines=72> */
.L_x_3482:
[----:B-1----:R-:W-:Y:S05]  /*fd20*/  BSYNC B0 ;  /* 0x0000000000007941 */ /* 0x002fea0003800000 */
.L_x_3481:
        /* <DEDUP_REMOVED lines=117> */
.L_x_3484:
[----:B------:R-:W-:Y:S05]  /*10480*/  BSYNC B0 ;  /* 0x0000000000007941 */ /* 0x000fea0003800000 */
.L_x_3483:
        /* <DEDUP_REMOVED lines=109> */
.L_x_3486:
[----:B------:R-:W-:Y:S05]  /*10b60*/  BSYNC B0 ;  /* 0x0000000000007941 */ /* 0x000fea0003800000 */
.L_x_3485:
        /* <DEDUP_REMOVED lines=109> */
.L_x_3488:
[----:B------:R-:W-:Y:S05]  /*11240*/  BSYNC B0 ;  /* 0x0000000000007941 */ /* 0x000fea0003800000 */
.L_x_3487:
        /* <DEDUP_REMOVED lines=109> */
.L_x_3490:
[----:B------:R-:W-:Y:S05]  /*11920*/  BSYNC B0 ;  /* 0x0000000000007941 */ /* 0x000fea0003800000 */
.L_x_3489:
        /* <DEDUP_REMOVED lines=109> */
.L_x_3492:
[----:B------:R-:W-:Y:S05]  /*12000*/  BSYNC B0 ;  /* 0x0000000000007941 */ /* 0x000fea0003800000 */
.L_x_3491:
        /* <DEDUP_REMOVED lines=109> */
.L_x_3494:
[----:B------:R-:W-:Y:S05]  /*126e0*/  BSYNC B0 ;  /* 0x0000000000007941 */ /* 0x000fea0003800000 */
.L_x_3493:
        /* <DEDUP_REMOVED lines=109> */
.L_x_3496:
[----:B------:R-:W-:Y:S05]  /*12dc0*/  BSYNC B0 ;  /* 0x0000000000007941 */ /* 0x000fea0003800000 */
.L_x_3495:
        /* <DEDUP_REMOVED lines=108> */
.L_x_3472:
[----:B------:R-:W-:Y:S05]  /*13490*/  BSYNC B2 ;  /* 0x0000000000027941 */ /* 0x000fea0003800000 */
.L_x_3426:
        /* <DEDUP_REMOVED lines=31> */
[----:B------:R-:W-:Y:S01]  /*13690*/  LOP3.LUT P2, RZ, R161, 0x1, RZ, 0xc0, !PT ;  /* 0x00000001a1ff7812 */ /* 0x000fe2000784c0ff */
[----:B------:R-:W-:-:S02]  /*136a0*/  IMAD.IADD R4, R152, 0x1, R4 ;  /* 0x0000000198047824 */ /* 0x000fc400078e0204 */
[----:B------:R-:W-:Y:S02]  /*136b0*/  IMAD.SHL.U32 R224, R2, 0x2, RZ ;  /* 0x0000000202e07824 */ /* 0x000fe400078e00ff */
        /* <DEDUP_REMOVED lines=48> */
[----:B------:R-:W-:Y:S01]  /*139c0*/  LOP3.LUT P0, RZ, R161, 0x1, RZ, 0xc0, !PT ;  /* 0x00000001a1ff7812 */ /* 0x000fe2000780c0ff */
[C---:B------:R-:W-:Y:S01]  /*139d0*/  HMMA.16816.F32 R88, R8.reuse, R20, RZ ;  /* 0x000000140858723c */ /* 0x040fe200000018ff */
[C---:B------:R-:W-:Y:S02]  /*139e0*/  IADD3 R242, R235.reuse, 0x1000, RZ ;  /* 0x00001000ebf27810 */ /* 0x040fe40007ffe0ff */
[C---:B------:R-:W-:Y:S02]  /*139f0*/  IADD3 R241, R235.reuse, 0x1800, RZ ;  /* 0x00001800ebf17810 */ /* 0x040fe40007ffe0ff */
[C---:B------:R-:W-:Y:S02]  /*13a00*/  IADD3 R240, R235.reuse, 0x2000, RZ ;  /* 0x00002000ebf07810 */ /* 0x040fe40007ffe0ff */
[C---:B------:R-:W-:Y:S01]  /*13a10*/  IADD3 R239, R235.reuse, 0x2800, RZ ;  /* 0x00002800ebef7810 */ /* 0x040fe20007ffe0ff */
[----:B------:R-:W-:Y:S01]  /*13a20*/  HMMA.16816.F32 R104, R8, R22, RZ ;  /* 0x000000160868723c */ /* 0x000fe200000018ff */
[----:B------:R-:W-:Y:S01]  /*13a30*/  LDSM.16.M88.4 R20, [R235+0x1800] ;  /* 0x00180000eb14783b */ /* 0x000fe20000000200 */
[----:B------:R-:W-:-:S02]  /*13a40*/  IADD3 R238, R235, 0x3000, RZ ;  /* 0x00003000ebee7810 */ /* 0x000fc40007ffe0ff */
[----:B------:R-:W-:-:S04]  /*13a50*/  IADD3 R237, R235, 0x3800, RZ ;  /* 0x00003800ebed7810 */ /* 0x000fc80007ffe0ff */
        /* <DEDUP_REMOVED lines=12> */
[C---:B------:R-:W-:Y:S01]  /*13b20*/  ISETP.LT.OR P5, PT, R2.reuse, 0x21, P6 ;  /* 0x000000210200780c */ /* 0x040fe200037a1670 */
[----:B------:R-:W-:Y:S01]  /*13b30*/  HMMA.16816.F32 R36, R12, R32, R36 ;  /* 0x000000200c24723c */ /* 0x000fe20000001824 */
[----:B------:R-:W-:Y:S01]  /*13b40*/  LOP3.LUT P3, RZ, R53, 0x4, RZ, 0xc0, !PT ;  /* 0x0000000435ff7812 */ /* 0x000fe2000786c0ff */
[----:B------:R3:W-:Y:S01]  /*13b50*/  LDGSTS.E.BYPASS.LTC128B.128 [R244+0x2100], [R4.64+0x80], !P2 ;  /* 0x0210008004f47fae */ /* 0x0007e2000d101d5c */
[----:B------:R-:W-:-:S03]  /*13b60*/  ISETP.LT.OR P2, PT, R2, 0x11, P0 ;  /* 0x000000110200780c */ /* 0x000fc60000741670 */
[----:B------:R4:W-:Y:S02]  /*13b70*/  LDGSTS.E.BYPASS.LTC128B.128 [R244+0x900], [R6.64], !P1 ;  /* 0x0090000006f47fae */ /* 0x0009e4000c901d5c */
[C---:B------:R-:W-:Y:S08]  /*13b80*/  HMMA.16816.F32 R124, R12.reuse, R34, R40 ;  /* 0x000000220c7c723c */ /* 0x040ff00000001828 */
[----:B------:R5:W-:Y:S01]  /*13b90*/  LDGSTS.E.BYPASS.LTC128B.128 [R244+0x2900], [R18.64], !P2 ;  /* 0x0290000012f47fae */ /* 0x000be2000d101d5c */
[----:B------:R-:W-:Y:S01]  /*13ba0*/  ISETP.LT.OR P2, PT, R2, 0x31, P6 ;  /* 0x000000310200780c */ /* 0x000fe20003741670 */
        /* <DEDUP_REMOVED lines=10> */
[----:B------:R-:W-:Y:S01]  /*13c50*/  HMMA.16816.F32 R80, R8, R34, R112 ;  /* 0x000000220850723c */ /* 0x000fe20000001870 */
[----:B------:R-:W-:Y:S01]  /*13c60*/  ISETP.LT.OR P1, PT, R2, 0x31, P1 ;  /* 0x000000310200780c */ /* 0x000fe20000f21670 */
[----:B------:R-:W-:Y:S01]  /*13c70*/  IMAD.MOV.U32 R2, RZ, RZ, 0x40 ;  /* 0x00000040ff027424 */ /* 0x000fe200078e00ff */
[----:B------:R-:W-:-:S04]  /*13c80*/  IADD3 R16, P0, R4, UR6, RZ ;  /* 0x0000000604107c10 */ /* 0x000fc8000ff1e0ff */
[----:B------:R-:W-:Y:S01]  /*13c90*/  IADD3.X R17, R5, UR7, RZ, P0, !PT ;  /* 0x0000000705117c10 */ /* 0x000fe200087fe4ff */
[C---:B------:R-:W-:Y:S01]  /*13ca0*/  HMMA.16816.F32 R32, R8.reuse, R30, R100 ;  /* 0x0000001e0820723c */ /* 0x040fe20000001864 */
[----:B------:R-:W-:Y:S01]  /*13cb0*/  SEL R2, R2, 0xffffffc0, !P3 ;  /* 0xffffffc002027807 */ /* 0x000fe20005800000 */
[----:B------:R2:W-:Y:S04]  /*13cc0*/  LDGSTS.E.BYPASS.LTC128B.128 [R244+0x3100], [R6.64], !P4 ;  /* 0x0310000006f47fae */ /* 0x0005e8000e101d5c */
[----:B------:R-:W-:Y:S01]  /*13cd0*/  IMAD.IADD R230, R224, 0x1, R2 ;  /* 0x00000001e0e67824 */ /* 0x000fe200078e0202 */
[----:B------:R5:W-:Y:S01]  /*13ce0*/  LDGSTS.E.BYPASS.LTC128B.128 [R244+0x1900], [R16.64], !P2 ;  /* 0x0190000010f47fae */ /* 0x000be2000d101d5c */
[----:B------:R-:W-:Y:S01]  /*13cf0*/  HMMA.16816.F32 R120, R8, R28, R92 ;  /* 0x0000001c0878723c */ /* 0x000fe2000000185c */
[----:B------:R-:W-:Y:S01]  /*13d00*/  IMAD.IADD R229, R2, 0x1, R235 ;  /* 0x0000000102e57824 */ /* 0x000fe200078e02eb */
[----:B------:R-:W-:-:S02]  /*13d10*/  LOP3.LUT R2, R152, R153, RZ, 0xfc, !PT ;  /* 0x0000009998027212 */ /* 0x000fc400078efcff */
[----:B-1----:R-:W-:-:S04]  /*13d20*/  IADD3 R4, P0, R4, UR4, RZ ;  /* 0x0000000404047c10 */ /* 0x002fc8000ff1e0ff */
[----:B------:R-:W-:Y:S01]  /*13d30*/  HMMA.16816.F32 R128, R8, R24, R88 ;  /* 0x000000180880723c */ /* 0x000fe20000001858 */
[----:B------:R-:W-:Y:S02]  /*13d40*/  IADD3.X R5, R5, UR14, RZ, P0, !PT ;  /* 0x0000000e05057c10 */ /* 0x000fe400087fe4ff */
[----:B------:R-:W-:-:S03]  /*13d50*/  PLOP3.LUT P0, PT, PT, PT, UP0, 0x80, 0x0 ;  /* 0x000000000000781c */ /* 0x000fc60003f0f008 */
[----:B------:R2:W-:Y:S02]  /*13d60*/  LDGSTS.E.BYPASS.LTC128B.128 [R244+0x3900], [R4.64], !P1 ;  /* 0x0390000004f47fae */ /* 0x0005e4000c901d5c */
[C---:B------:R-:W-:Y:S02]  /*13d70*/  HMMA.16816.F32 R132, R8.reuse, R20, R72 ;  /* 0x000000140884723c */ /* 0x040fe40000001848 */
[----:B------:R-:W-:Y:S04]  /*13d80*/  LDSM.16.M88.4 R52, [R230+0x4100] ;  /* 0x00410000e634783b */ /* 0x000fe80000000200 */
[----:B------:R-:W-:Y:S02]  /*13d90*/  LDSM.16.M88.4 R44, [R230+0x5100] ;  /* 0x00510000e62c783b */ /* 0x000fe40000000200 */
[C---:B------:R-:W-:Y:S02]  /*13da0*/  HMMA.16816.F32 R104, R8.reuse, R26, R104 ;  /* 0x0000001a0868723c */ /* 0x040fe40000001868 */
[----:B-----5:R-:W1:Y:S04]  /*13db0*/  LDSM.16.M88.4 R16, [R232+0xa100] ;  /* 0x00a10000e810783b */ /* 0x020e680000000200 */
[----:B------:R-:W3:Y:S02]  /*13dc0*/  LDSM.16.M88.4 R48, [R230+0x4900] ;  /* 0x00490000e630783b */ /* 0x000ee40000000200 */
[----:B------:R-:W-:Y:S02]  /*13dd0*/  HMMA.16816.F32 R100, R8, R22, R68 ;  /* 0x000000160864723c */ /* 0x000fe40000001844 */
[----:B------:R-:W4:Y:S04]  /*13de0*/  LDSM.16.M88.4 R8, [R232+0x8100] ;  /* 0x00810000e808783b */ /* 0x000f280000000200 */
[----:B------:R-:W5:Y:S02]  /*13df0*/  LDSM.16.M88.4 R40, [R230+0x5900] ;  /* 0x00590000e628783b */ /* 0x000f640000000200 */
        /* <DEDUP_REMOVED lines=11> */
[C---:B------:R-:W-:Y:S08]  /*13eb0*/  HMMA.16816.F32 R68, R16.reuse, R46, R84 ;  /* 0x0000002e1044723c */ /* 0x040ff00000001854 */
[C---:B---3--:R-:W-:Y:S08]  /*13ec0*/  HMMA.16816.F32 R112, R16.reuse, R48, R56 ;  /* 0x000000301070723c */ /* 0x048ff00000001838 */
[C---:B------:R-:W-:Y:S08]  /*13ed0*/  HMMA.16816.F32 R116, R16.reuse, R44, R60 ;  /* 0x0000002c1074723c */ /* 0x040ff0000000183c */
[----:B------:R-:W-:Y:S08]  /*13ee0*/  HMMA.16816.F32 R92, R16, R54, R124 ;  /* 0x00000036105c723c */ /* 0x000ff0000000187c */
[C---:B----4-:R-:W-:Y:S08]  /*13ef0*/  HMMA.16816.F32 R84, R8.reuse, R52, R108 ;  /* 0x000000340854723c */ /* 0x050ff0000000186c */
[----:B------:R-:W-:Y:S08]  /*13f00*/  HMMA.16816.F32 R80, R8, R54, R80 ;  /* 0x000000360850723c */ /* 0x000ff00000001850 */
[C---:B-----5:R-:W-:Y:S08]  /*13f10*/  HMMA.16816.F32 R88, R16.reuse, R40, R64 ;  /* 0x000000281058723c */ /* 0x060ff00000001840 */
        /* <DEDUP_REMOVED lines=153> */
.L_x_3497:
[----:B---3--:R-:W-:Y:S01]  /*148b0*/  LOP3.LUT R4, R155, 0xffffffe0, RZ, 0xc0, !PT ;  /* 0xffffffe09b047812 */ /* 0x008fe200078ec0ff */
[----:B------:R-:W-:Y:S01]  /*148c0*/  UMOV UR4, 0xffffffc0 ;  /* 0xffffffc000047882 */ /* 0x000fe20000000000 */
[----:B------:R-:W-:Y:S01]  /*148d0*/  LEA.HI R6, R157, R177, RZ, 0x2 ;  /* 0x000000b19d067211 */ /* 0x000fe200078f10ff */
[----:B------:R-:W-:Y:S01]  /*148e0*/  UIMAD UR4, UR15, UR4, 0x1 ;  /* 0x000000010f0474a4 */ /* 0x000fe2000f8e0204 */
[----:B------:R-:W-:Y:S01]  /*148f0*/  SHF.R.S32.HI R5, RZ, 0x1f, R156 ;  /* 0x0000001fff057819 */ /* 0x000fe2000001149c */
[----:B------:R-:W-:Y:S01]  /*14900*/  IMAD.IADD R4, R177, 0x1, -R4 ;  /* 0x00000001b1047824 */ /* 0x000fe200078e0a04 */
[----:B------:R-:W-:Y:S01]  /*14910*/  LOP3.LUT R6, R6, 0xfffffffc, RZ, 0xc0, !PT ;  /* 0xfffffffc06067812 */ /* 0x000fe200078ec0ff */
[----:B------:R-:W-:Y:S01]  /*14920*/  STL [R1+0x98], R242 ;  /* 0x000098f201007387 */ /* 0x000fe20000100800 */
[----:B------:R-:W-:Y:S01]  /*14930*/  LEA.HI R5, R5, R156, RZ, 0x2 ;  /* 0x0000009c05057211 */ /* 0x000fe200078f10ff */
[----:B------:R-:W-:Y:S01]  /*14940*/  IMAD.SHL.U32 R225, R2, 0x2, RZ ;  /* 0x0000000202e17824 */ /* 0x000fe200078e00ff */
[----:B------:R-:W-:Y:S01]  /*14950*/  SHF.R.S32.HI R7, RZ, 0x1f, R4 ;  /* 0x0000001fff077819 */ /* 0x000fe20000011404 */
[----:B------:R-:W-:Y:S01]  /*14960*/  IMAD.IADD R6, R177, 0x1, -R6 ;  /* 0x00000001b1067824 */ /* 0x000fe200078e0a06 */
[----:B------:R-:W-:Y:S01]  /*14970*/  LOP3.LUT R8, R5, 0xffffffc, RZ, 0xc0, !PT ;  /* 0x0ffffffc05087812 */ /* 0x000fe200078ec0ff */
[----:B------:R-:W-:Y:S01]  /*14980*/  STL [R1+0x94], R241 ;  /* 0x000094f101007387 */ /* 0x000fe20000100800 */
[----:B------:R-:W-:Y:S01]  /*14990*/  LEA.HI R7, R7, R4, RZ, 0x2 ;  /* 0x0000000407077211 */ /* 0x000fe200078f10ff */
[--C-:B------:R-:W-:Y:S01]  /*149a0*/  IMAD R226, R3, 0x2, R225.reuse ;  /* 0x0000000203e27824 */ /* 0x100fe200078e02e1 */
[----:B------:R-:W-:Y:S01]  /*149b0*/  LEA.HI R5, R6, R6, RZ, 0x1 ;  /* 0x0000000606057211 */ /* 0x000fe200078f08ff */
[----:B------:R-:W-:Y:S01]  /*149c0*/  IMAD.IADD R9, R156, 0x1, -R8 ;  /* 0x000000019c097824 */ /* 0x000fe200078e0a08 */
[----:B------:R-:W-:Y:S01]  /*149d0*/  LEA.HI.SX32 R8, R7, UR18, 0x1e ;  /* 0x0000001207087c11 */ /* 0x000fe2000f8ff2ff */
[----:B------:R-:W-:Y:S01]  /*149e0*/  STL [R1+0x90], R240 ;  /* 0x000090f001007387 */ /* 0x000fe20000100800 */
[C---:B------:R-:W-:Y:S01]  /*149f0*/  SHF.L.U32 R10, R5.reuse, 0x5, RZ ;  /* 0x00000005050a7819 */ /* 0x040fe200000006ff */
[----:B------:R-:W-:Y:S01]  /*14a00*/  IMAD R228, R0, 0x2, R225 ;  /* 0x0000000200e47824 */ /* 0x000fe200078e02e1 */
[----:B------:R-:W-:Y:S01]  /*14a10*/  LOP3.LUT R5, R5, 0x1ffffffe, RZ, 0xc0, !PT ;  /* 0x1ffffffe05057812 */ /* 0x000fe200078ec0ff */
[----:B------:R-:W-:Y:S01]  /*14a20*/  IMAD R9, R9, 0x10, R8 ;  /* 0x0000001009097824 */ /* 0x000fe200078e0208 */
[----:B------:R-:W-:Y:S01]  /*14a30*/  LOP3.LUT R8, R10, 0xffffffc0, RZ, 0xc0, !PT ;  /* 0xffffffc00a087812 */ /* 0x000fe200078ec0ff */
[----:B------:R-:W-:Y:S01]  /*14a40*/  STL [R1+0x8c], R239 ;  /* 0x00008cef01007387 */ /* 0x000fe20000100800 */
[----:B------:R-:W-:Y:S01]  /*14a50*/  PLOP3.LUT P1, PT, PT, PT, UP2, 0x80, 0x0 ;  /* 0x000000000000781c */ /* 0x000fe20003f2f028 */
[----:B------:R-:W-:Y:S01]  /*14a60*/  IMAD.IADD R6, R6, 0x1, -R5 ;  /* 0x0000000106067824 */ /* 0x000fe200078e0a05 */
[----:B------:R-:W-:Y:S01]  /*14a70*/  PLOP3.LUT P0, PT, PT, PT, UP2, 0x80, 0x0 ;  /* 0x000000000000781c */ /* 0x000fe20003f0f028 */
[----:B------:R-:W-:Y:S01]  /*14a80*/  IMAD.IADD R5, R8, 0x1, R9 ;  /* 0x0000000108057824 */ /* 0x000fe200078e0209 */
[----:B------:R-:W-:Y:S01]  /*14a90*/  LOP3.LUT R7, R7, 0x7ffffffc, RZ, 0xc0, !PT ;  /* 0x7ffffffc07077812 */ /* 0x000fe200078ec0ff */
[----:B------:R-:W-:Y:S01]  /*14aa0*/  STL [R1+0x88], R238 ;  /* 0x000088ee01007387 */ /* 0x000fe20000100800 */
[----:B------:R-:W-:-:S02]  /*14ab0*/  LEA R227, R0, R226, 0x1 ;  /* 0x000000e200e37211 */ /* 0x000fc400078e08ff */
[----:B------:R-:W-:Y:S01]  /*14ac0*/  LEA R11, R6, R5, 0x3 ;  /* 0x00000005060b7211 */ /* 0x000fe200078e18ff */
[----:B------:R-:W-:Y:S01]  /*14ad0*/  IMAD.IADD R4, R4, 0x1, -R7 ;  /* 0x0000000104047824 */ /* 0x000fe200078e0a07 */
[----:B------:R-:W-:Y:S01]  /*14ae0*/  STL [R1+0x84], R237 ;  /* 0x000084ed01007387 */ /* 0x000fe20000100800 */
[----:B------:R-:W-:Y:S01]  /*14af0*/  IMAD.U32 R7, RZ, RZ, UR4 ;  /* 0x00000004ff077e24 */ /* 0x000fe2000f8e00ff */
[----:B------:R-:W-:Y:S01]  /*14b00*/  ULDC.64 UR4, c[0x0][0x2c8] ;  /* 0x0000b20000047ab9 */ /* 0x000fe20000000a00 */
[----:B------:R-:W-:Y:S01]  /*14b10*/  @P1 IMAD.HI.U32 R5, R11, c[0x0][0x2c8], RZ ;  /* 0x0000b2000b051a27 */ /* 0x000fe200078e00ff */
[----:B------:R-:W-:Y:S01]  /*14b20*/  SHF.L.U32 R10, R4, 0x1, RZ ;  /* 0x00000001040a7819 */ /* 0x000fe200000006ff */
[----:B------:R-:W-:Y:S02]  /*14b30*/  STL [R1+0x80], R236 ;  /* 0x000080ec01007387 */ /* 0x000fe40000100800 */
[----:B------:R-:W-:Y:S01]  /*14b40*/  IMAD.MOV.U32 R6, RZ, RZ, R11 ;  /* 0x000000ffff067224 */ /* 0x000fe200078e000b */
[----:B------:R-:W-:Y:S01]  /*14b50*/  @P0 SHF.R.U32.HI R6, RZ, c[0x0][0x2cc], R5 ;  /* 0x0000b300ff060a19 */ /* 0x000fe20000011605 */
[----:B------:R-:W-:Y:S01]  /*14b60*/  STL [R1+0x7c], R235 ;  /* 0x00007ceb01007387 */ /* 0x000fe20000100800 */
[----:B------:R-:W-:-:S03]  /*14b70*/  IADD3 R4, -R10, UR13, R7 ;  /* 0x0000000d0a047c10 */ /* 0x000fc6000fffe107 */
[----:B------:R-:W1:Y:S01]  /*14b80*/  SHFL.IDX PT, R5, R6, 0x2, 0x1c1f ;  /* 0x005c1f0006057f89 */ /* 0x000e6200000e0000 */
[----:B------:R-:W-:-:S03]  /*14b90*/  IADD3 R9, R4, -UR24, RZ ;  /* 0x8000001804097c10 */ /* 0x000fc6000fffe0ff */
[----:B------:R-:W-:Y:S04]  /*14ba0*/  STL [R1+0x78], R234 ;  /* 0x000078ea01007387 */ /* 0x000fe80000100800 */
[----:B------:R-:W2:Y:S04]  /*14bb0*/  SHFL.IDX PT, R8, R6, 0x3, 0x1c1f ;  /* 0x007c1f0006087f89 */ /* 0x000ea800000e0000 */
[----:B------:R-:W-:Y:S04]  /*14bc0*/  STL [R1+0x74], R233 ;  /* 0x000074e901007387 */ /* 0x000fe80000100800 */
[----:B------:R-:W-:Y:S04]  /*14bd0*/  STL [R1+0x70], R232 ;  /* 0x000070e801007387 */ /* 0x000fe80000100800 */
[----:B------:R-:W-:Y:S04]  /*14be0*/  STL [R1+0x6c], R231 ;  /* 0x00006ce701007387 */ /* 0x000fe80000100800 */
[----:B------:R-:W-:Y:S01]  /*14bf0*/  STL [R1+0x68], R230 ;  /* 0x000068e601007387 */ /* 0x000fe20000100800 */
[----:B-1----:R-:W-:-:S03]  /*14c00*/  IMAD.IADD R5, R9, 0x1, R5 ;  /* 0x0000000109057824 */ /* 0x002fc600078e0205 */
[----:B------:R-:W-:Y:S04]  /*14c10*/  STL [R1+0x64], R229 ;  /* 0x000064e501007387 */ /* 0x000fe80000100800 */
[----:B------:R-:W-:Y:S01]  /*14c20*/  STL [R1+0x60], R224 ;  /* 0x000060e001007387 */ /* 0x000fe20000100800 */
[----:B--2---:R-:W-:-:S03]  /*14c30*/  IMAD.IADD R4, R9, 0x1, R8 ;  /* 0x0000000109047824 */ /* 0x004fc600078e0208 */
[----:B------:R1:W-:Y:S04]  /*14c40*/  STL [R1+0x20], R11 ;  /* 0x0000200b01007387 */ /* 0x0003e80000100800 */
[----:B------:R-:W-:Y:S04]  /*14c50*/  STL [R1+0x3c], R10 ;  /* 0x00003c0a01007387 */ /* 0x000fe80000100800 */
[----:B------:R-:W-:Y:S04]  /*14c60*/  LDSM.16.MT88.4 R104, [R226+0x2100] ;  /* 0x00210000e268783b */ /* 0x000fe80000004200 */
[----:B------:R-:W-:Y:S04]  /*14c70*/  LDSM.16.MT88.4 R112, [R228+0x2100] ;  /* 0x00210000e470783b */ /* 0x000fe80000004200 */
[----:B------:R-:W-:Y:S04]  /*14c80*/  LDSM.16.MT88.4 R116, [R227+0x2100] ;  /* 0x00210000e374783b */ /* 0x000fe80000004200 */
[----:B------:R-:W0:Y:S01]  /*14c90*/  LDGDEPBAR ;  /* 0x00000000000079af */ /* 0x000e220000000000 */
[----:B-1----:R-:W-:-:S04]  /*14ca0*/  IADD3 R11, -R10, UR19, RZ ;  /* 0x000000130a0b7c10 */ /* 0x002fc8000fffe1ff */
        /* <DEDUP_REMOVED lines=22> */
[----:B------:R-:W-:Y:S02]  /*14e10*/  ISETP.GT.AND P1, PT, R4, 0x8, PT ;  /* 0x000000080400780c */ /* 0x000fe40003f24270 */
[----:B------:R-:W-:-:S02]  /*14e20*/  FSEL R18, R103, -INF , P0 ;  /* 0xff80000067127808 */ /* 0x000fc40000000000 */
[----:B------:R-:W-:Y:S01]  /*14e30*/  ISETP.GT.AND P2, PT, R5, 0x19, PT ;  /* 0x000000190500780c */ /* 0x000fe20003f44270 */
[----:B------:R-:W-:Y:S01]  /*14e40*/  LDSM.16.MT88.4 R100, [R225+0x2100] ;  /* 0x00210000e164783b */ /* 0x000fe20000004200 */
[----:B------:R-:W-:Y:S02]  /*14e50*/  FSEL R23, R88, -INF , P3 ;  /* 0xff80000058177808 */ /* 0x000fe40001800000 */
[----:B------:R-:W-:Y:S02]  /*14e60*/  FMNMX.FTZ R7, R22, R7, !PT ;  /* 0x0000000716077209 */ /* 0x000fe40007810000 */
[----:B------:R-:W-:Y:S02]  /*14e70*/  ISETP.GT.AND P0, PT, R4, 0x9, PT ;  /* 0x000000090400780c */ /* 0x000fe40003f04270 */
[----:B------:R-:W-:Y:S02]  /*14e80*/  FSEL R19, R98, -INF , P1 ;  /* 0xff80000062137808 */ /* 0x000fe40000800000 */
[----:B------:R-:W-:-:S02]  /*14e90*/  ISETP.GT.AND P1, PT, R4, 0x10, PT ;  /* 0x000000100400780c */ /* 0x000fc40003f24270 */
        /* <DEDUP_REMOVED lines=8> */
[----:B------:R-:W-:Y:S02]  /*14f20*/  ISETP.GT.AND P1, PT, R4, 0x18, PT ;  /* 0x000000180400780c */ /* 0x000fe40003f24270 */
        /* <DEDUP_REMOVED lines=19> */
[C---:B------:R-:W-:Y:S02]  /*15060*/  ISETP.GT.AND P4, PT, R5.reuse, 0x31, PT ;  /* 0x000000310500780c */ /* 0x040fe40003f84270 */
[C---:B------:R-:W-:Y:S02]  /*15070*/  ISETP.GT.AND P3, PT, R5.reuse, 0x38, PT ;  /* 0x000000380500780c */ /* 0x040fe40003f64270 */
        /* <DEDUP_REMOVED lines=20> */
[----:B------:R-:W-:Y:S02]  /*151c0*/  FSEL R169, R82, -INF , P1 ;  /* 0xff80000052a97808 */ /* 0x000fe40000800000 */
[----:B------:R-:W-:-:S02]  /*151d0*/  FMNMX.FTZ R5, R170, R5, !PT ;  /* 0x00000005aa057209 */ /* 0x000fc40007810000 */
[----:B------:R-:W-:Y:S02]  /*151e0*/  FMNMX.FTZ R7, R189, R7, !PT ;  /* 0x00000007bd077209 */ /* 0x000fe40007810000 */
[----:B------:R-:W-:Y:S02]  /*151f0*/  FSEL R168, R83, -INF , P0 ;  /* 0xff80000053a87808 */ /* 0x000fe40000000000 */
[C---:B------:R-:W-:Y:S01]  /*15200*/  ISETP.GT.AND P1, PT, R4.reuse, 0x30, PT ;  /* 0x000000300400780c */ /* 0x040fe20003f24270 */
[----:B------:R-:W-:Y:S01]  /*15210*/  LDSM.16.MT88.4 R80, [R225+0x100] ;  /* 0x00010000e150783b */ /* 0x000fe20000004200 */
[----:B------:R-:W-:Y:S02]  /*15220*/  FMNMX.FTZ R5, R169, R5, !PT ;  /* 0x00000005a9057209 */ /* 0x000fe40007810000 */
[----:B------:R-:W-:Y:S02]  /*15230*/  FMNMX.FTZ R7, R237, R7, !PT ;  /* 0x00000007ed077209 */ /* 0x000fe40007810000 */
[----:B------:R-:W-:-:S02]  /*15240*/  ISETP.GT.AND P0, PT, R4, 0x31, PT ;  /* 0x000000310400780c */ /* 0x000fc40003f04270 */
[----:B------:R-:W-:Y:S01]  /*15250*/  FSEL R229, R78, -INF , P1 ;  /* 0xff8000004ee57808 */ /* 0x000fe20000800000 */
[----:B------:R-:W1:Y:S01]  /*15260*/  SHFL.BFLY PT, R10, R7, 0x2, 0x1f ;  /* 0x0c401f00070a7f89 */ /* 0x000e6200000e0000 */
[----:B------:R-:W-:Y:S02]  /*15270*/  FMNMX.FTZ R5, R168, R5, !PT ;  /* 0x00000005a8057209 */ /* 0x000fe40007810000 */
[----:B------:R-:W-:Y:S02]  /*15280*/  FSEL R224, R79, -INF , P0 ;  /* 0xff8000004fe07808 */ /* 0x000fe40000000000 */
[C---:B------:R-:W-:Y:S02]  /*15290*/  ISETP.GT.AND P1, PT, R4.reuse, 0x38, PT ;  /* 0x000000380400780c */ /* 0x040fe40003f24270 */
[----:B------:R-:W-:Y:S02]  /*152a0*/  FMNMX.FTZ R5, R229, R5, !PT ;  /* 0x00000005e5057209 */ /* 0x000fe40007810000 */
[----:B------:R-:W-:-:S02]  /*152b0*/  ISETP.GT.AND P0, PT, R4, 0x39, PT ;  /* 0x000000390400780c */ /* 0x000fc40003f04270 */
[----:B------:R-:W-:Y:S02]  /*152c0*/  FSEL R236, R66, -INF , P1 ;  /* 0xff80000042ec7808 */ /* 0x000fe40000800000 */
[----:B------:R-:W-:Y:S02]  /*152d0*/  FMNMX.FTZ R5, R224, R5, !PT ;  /* 0x00000005e0057209 */ /* 0x000fe40007810000 */
[----:B------:R-:W-:Y:S02]  /*152e0*/  FSEL R181, R67, -INF , P0 ;  /* 0xff80000043b57808 */ /* 0x000fe40000000000 */
[----:B------:R-:W-:Y:S01]  /*152f0*/  FMNMX.FTZ R5, R236, R5, !PT ;  /* 0x00000005ec057209 */ /* 0x000fe20007810000 */
[----:B------:R-:W-:Y:S03]  /*15300*/  LDSM.16.MT88.4 R64, [R226+0x2900] ;  /* 0x00290000e240783b */ /* 0x000fe60000004200 */
[----:B------:R-:W-:-:S02]  /*15310*/  FMNMX.FTZ R5, R181, R5, !PT ;  /* 0x00000005b5057209 */ /* 0x000fc40007810000 */
        /* <DEDUP_REMOVED lines=10> */
[----:B------:R-:W-:-:S05]  /*153c0*/  FSEL R13, R4, RZ, P0 ;  /* 0x000000ff040d7208 */ /* 0x000fca0000000000 */
[----:B------:R-:W-:-:S04]  /*153d0*/  FFMA.FTZ R4, R12, c[0x0][0x2d0], -R13 ;  /* 0x0000b4000c047a23 */ /* 0x000fc8000001080d */
[----:B------:R4:W-:Y:S01]  /*153e0*/  MUFU.EX2 R234, R4 ;  /* 0x0000000400ea7308 */ /* 0x0009e20000000800 */
[----:B-1----:R-:W-:Y:S01]  /*153f0*/  FMNMX.FTZ R182, R5, R8, !PT ;  /* 0x0000000805b67209 */ /* 0x002fe20007810000 */
[----:B------:R-:W-:Y:S01]  /*15400*/  FFMA.FTZ R5, R15, c[0x0][0x2d0], -R13 ;  /* 0x0000b4000f057a23 */ /* 0x000fe2000001080d */
[----:B--2---:R-:W-:-:S05]  /*15410*/  IADD3 R2, R9, R7, RZ ;  /* 0x0000000709027210 */ /* 0x004fca0007ffe0ff */
[----:B------:R3:W-:Y:S01]  /*15420*/  MUFU.EX2 R192, R5 ;  /* 0x0000000500c07308 */ /* 0x0007e20000000800 */
[----:B------:R-:W-:Y:S02]  /*15430*/  FSETP.NEU.FTZ.AND P0, PT, R182, -INF , PT ;  /* 0xff800000b600780b */ /* 0x000fe40003f1d000 */
[----:B------:R-:W-:Y:S01]  /*15440*/  IMNMX R3, R11, R2, PT ;  /* 0x000000020b037217 */ /* 0x000fe20003800200 */
[----:B----4-:R-:W-:-:S03]  /*15450*/  FFMA.FTZ R4, R14, c[0x0][0x2d0], -R13 ;  /* 0x0000b4000e047a23 */ /* 0x010fc6000001080d */
[C---:B------:R-:W-:Y:S02]  /*15460*/  ISETP.GT.AND P3, PT, R3.reuse, RZ, PT ;  /* 0x000000ff0300720c */ /* 0x040fe40003f64270 */
[C---:B------:R-:W-:Y:S01]  /*15470*/  ISETP.GT.AND P2, PT, R3.reuse, 0x1, PT ;  /* 0x000000010300780c */ /* 0x040fe20003f44270 */
[----:B------:R1:W2:Y:S01]  /*15480*/  MUFU.EX2 R233, R4 ;  /* 0x0000000400e97308 */ /* 0x0002a20000000800 */
[----:B------:R-:W-:Y:S02]  /*15490*/  ISETP.GT.AND P5, PT, R3, 0x30, PT ;  /* 0x000000300300780c */ /* 0x000fe40003fa4270 */
[----:B------:R-:W-:Y:S02]  /*154a0*/  FSEL R24, R61, -INF , P2 ;  /* 0xff8000003d187808 */ /* 0x000fe40001000000 */
[----:B------:R-:W-:Y:S01]  /*154b0*/  ISETP.GT.AND P2, PT, R3, 0x9, PT ;  /* 0x000000090300780c */ /* 0x000fe20003f44270 */
[----:B---3--:R-:W-:Y:S01]  /*154c0*/  IMAD.IADD R5, R9, 0x1, R6 ;  /* 0x0000000109057824 */ /* 0x008fe200078e0206 */
[----:B------:R-:W-:-:S02]  /*154d0*/  ISETP.GT.AND P4, PT, R3, 0x31, PT ;  /* 0x000000310300780c */ /* 0x000fc40003f84270 */
[----:B------:R-:W-:Y:S02]  /*154e0*/  FSEL R246, R164, -INF , P5 ;  /* 0xff800000a4f67808 */ /* 0x000fe40002800000 */
[----:B------:R-:W-:Y:S02]  /*154f0*/  IMNMX R2, R11, R5, PT ;  /* 0x000000050b027217 */ /* 0x000fe40003800200 */
[----:B------:R-:W-:Y:S02]  /*15500*/  FSEL R245, R165, -INF , P4 ;  /* 0xff800000a5f57808 */ /* 0x000fe40002000000 */
[----:B------:R-:W-:Y:S01]  /*15510*/  ISETP.GT.AND P1, PT, R2, RZ, PT ;  /* 0x000000ff0200720c */ /* 0x000fe20003f24270 */
[----:B-1----:R-:W-:Y:S01]  /*15520*/  FMUL.FTZ R4, R182, c[0x0][0x2d0] ;  /* 0x0000b400b6047a20 */ /* 0x002fe20000410000 */
[----:B------:R-:W-:Y:S02]  /*15530*/  ISETP.GT.AND P5, PT, R2, 0x28, PT ;  /* 0x000000280200780c */ /* 0x000fe40003fa4270 */
[----:B------:R-:W-:-:S02]  /*15540*/  FSEL R30, R62, -INF , P1 ;  /* 0xff8000003e1e7808 */ /* 0x000fc40000800000 */
[----:B------:R-:W-:Y:S01]  /*15550*/  FSEL R12, R4, RZ, P0 ;  /* 0x000000ff040c7208 */ /* 0x000fe20000000000 */
[----:B------:R-:W-:Y:S01]  /*15560*/  FFMA.FTZ R4, R16, c[0x0][0x2d0], -R13 ;  /* 0x0000b40010047a23 */ /* 0x000fe2000001080d */
[C---:B------:R-:W-:Y:S02]  /*15570*/  ISETP.GT.AND P0, PT, R2.reuse, 0x1, PT ;  /* 0x000000010200780c */ /* 0x040fe40003f04270 */
[----:B------:R-:W-:Y:S01]  /*15580*/  ISETP.GT.AND P1, PT, R2, 0x8, PT ;  /* 0x000000080200780c */ /* 0x000fe20003f24270 */
[----:B------:R1:W3:Y:S01]  /*15590*/  MUFU.EX2 R183, R4 ;  /* 0x0000000400b77308 */ /* 0x0002e20000000800 */
[----:B------:R-:W-:Y:S01]  /*155a0*/  FFMA.FTZ R0, R20, c[0x0][0x2d0], -R12 ;  /* 0x0000b40014007a23 */ /* 0x000fe2000001080c */
[----:B------:R-:W-:Y:S02]  /*155b0*/  FSEL R32, R63, -INF , P0 ;  /* 0xff8000003f207808 */ /* 0x000fe40000000000 */
[----:B------:R-:W-:Y:S02]  /*155c0*/  ISETP.GT.AND P0, PT, R2, 0x9, PT ;  /* 0x000000090200780c */ /* 0x000fe40003f04270 */
[----:B------:R-:W-:-:S02]  /*155d0*/  FSEL R28, R58, -INF , P1 ;  /* 0xff8000003a1c7808 */ /* 0x000fc40000800000 */
[----:B------:R4:W-:Y:S01]  /*155e0*/  MUFU.EX2 R191, R0 ;  /* 0x0000000000bf7308 */ /* 0x0009e20000000800 */
[----:B------:R-:W-:Y:S02]  /*155f0*/  FSEL R29, R59, -INF , P0 ;  /* 0xff8000003b1d7808 */ /* 0x000fe40000000000 */
[C---:B------:R-:W-:Y:S02]  /*15600*/  ISETP.GT.AND P0, PT, R2.reuse, 0x11, PT ;  /* 0x000000110200780c */ /* 0x040fe40003f04270 */
[----:B------:R-:W-:Y:S02]  /*15610*/  ISETP.GT.AND P1, PT, R2, 0x10, PT ;  /* 0x000000100200780c */ /* 0x000fe40003f24270 */
[----:B------:R-:W-:Y:S01]  /*15620*/  FSEL R33, R55, -INF , P0 ;  /* 0xff80000037217808 */ /* 0x000fe20000000000 */
[----:B-1----:R-:W-:Y:S01]  /*15630*/  FFMA.FTZ R4, R17, c[0x0][0x2d0], -R12 ;  /* 0x0000b40011047a23 */ /* 0x002fe2000001080c */
[----:B------:R-:W-:Y:S02]  /*15640*/  FSEL R17, R60, -INF , P3 ;  /* 0xff8000003c117808 */ /* 0x000fe40001800000 */
[----:B------:R-:W-:Y:S01]  /*15650*/  ISETP.GT.AND P3, PT, R3, 0x8, PT ;  /* 0x000000080300780c */ /* 0x000fe20003f64270 */
[----:B------:R1:W-:Y:S01]  /*15660*/  MUFU.EX2 R235, R4 ;  /* 0x0000000400eb7308 */ /* 0x0003e20000000800 */
[----:B------:R-:W-:Y:S01]  /*15670*/  ISETP.GT.AND P0, PT, R2, 0x19, PT ;  /* 0x000000190200780c */ /* 0x000fe20003f04270 */
[----:B------:R-:W-:Y:S01]  /*15680*/  LDSM.16.MT88.4 R60, [R225+0x900] ;  /* 0x00090000e13c783b */ /* 0x000fe20000004200 */
[----:B------:R-:W-:-:S02]  /*15690*/  FSEL R16, R56, -INF , P3 ;  /* 0xff80000038107808 */ /* 0x000fc40001800000 */
[----:B----4-:R-:W-:Y:S02]  /*156a0*/  FMNMX.FTZ R0, R17, R24, !PT ;  /* 0x0000001811007209 */ /* 0x010fe40007810000 */
[----:B------:R-:W-:Y:S02]  /*156b0*/  ISETP.GT.AND P3, PT, R3, 0x10, PT ;  /* 0x000000100300780c */ /* 0x000fe40003f64270 */
[----:B------:R-:W-:Y:S02]  /*156c0*/  FMNMX.FTZ R0, R16, R0, !PT ;  /* 0x0000000010007209 */ /* 0x000fe40007810000 */
[----:B------:R-:W-:Y:S02]  /*156d0*/  FSEL R35, R47, -INF , P0 ;  /* 0xff8000002f237808 */ /* 0x000fe40000000000 */
[----:B------:R-:W-:Y:S02]  /*156e0*/  FSEL R31, R54, -INF , P1 ;  /* 0xff800000361f7808 */ /* 0x000fe40000800000 */
[----:B------:R-:W-:Y:S01]  /*156f0*/  ISETP.GT.AND P0, PT, R3, 0x28, PT ;  /* 0x000000280300780c */ /* 0x000fe20003f04270 */
[----:B-1----:R-:W-:Y:S01]  /*15700*/  FFMA.FTZ R4, R18, c[0x0][0x2d0], -R12 ;  /* 0x0000b40012047a23 */ /* 0x002fe2000001080c */
[----:B------:R-:W-:-:S02]  /*15710*/  FSEL R18, R57, -INF , P2 ;  /* 0xff80000039127808 */ /* 0x000fc40001000000 */
[----:B------:R-:W-:Y:S01]  /*15720*/  ISETP.GT.AND P2, PT, R3, 0x11, PT ;  /* 0x000000110300780c */ /* 0x000fe20003f44270 */
[----:B------:R1:W4:Y:S01]  /*15730*/  MUFU.EX2 R188, R4 ;  /* 0x0000000400bc7308 */ /* 0x0003220000000800 */
[----:B------:R-:W-:Y:S01]  /*15740*/  FMNMX.FTZ R0, R18, R0, !PT ;  /* 0x0000000012007209 */ /* 0x000fe20007810000 */
[----:B------:R-:W-:Y:S01]  /*15750*/  LDSM.16.MT88.4 R56, [R227+0x900] ;  /* 0x00090000e338783b */ /* 0x000fe20000004200 */
[----:B------:R-:W-:Y:S02]  /*15760*/  FSEL R25, R53, -INF , P2 ;  /* 0xff80000035197808 */ /* 0x000fe40001000000 */
[----:B------:R-:W-:Y:S02]  /*15770*/  ISETP.GT.AND P2, PT, R3, 0x19, PT ;  /* 0x000000190300780c */ /* 0x000fe40003f44270 */
[----:B------:R-:W-:Y:S02]  /*15780*/  ISETP.GT.AND P1, PT, R2, 0x18, PT ;  /* 0x000000180200780c */ /* 0x000fe40003f24270 */
[----:B------:R-:W-:-:S02]  /*15790*/  FSEL R27, R45, -INF , P2 ;  /* 0xff8000002d1b7808 */ /* 0x000fc40001000000 */
[----:B------:R-:W-:Y:S02]  /*157a0*/  ISETP.GT.AND P2, PT, R3, 0x20, PT ;  /* 0x000000200300780c */ /* 0x000fe40003f44270 */
[----:B------:R-:W-:Y:S02]  /*157b0*/  FSEL R160, R72, -INF , P0 ;  /* 0xff80000048a07808 */ /* 0x000fe40000000000 */
[----:B------:R-:W-:Y:S01]  /*157c0*/  FSEL R34, R46, -INF , P1 ;  /* 0xff8000002e227808 */ /* 0x000fe20000800000 */
[----:B-1----:R-:W-:Y:S01]  /*157d0*/  FFMA.FTZ R4, R19, c[0x0][0x2d0], -R12 ;  /* 0x0000b40013047a23 */ /* 0x002fe2000001080c */
[----:B------:R-:W-:Y:S02]  /*157e0*/  FSEL R19, R52, -INF , P3 ;  /* 0xff80000034137808 */ /* 0x000fe40001800000 */
[----:B------:R-:W-:Y:S01]  /*157f0*/  ISETP.GT.AND P3, PT, R3, 0x18, PT ;  /* 0x000000180300780c */ /* 0x000fe20003f64270 */
[----:B------:R1:W1:Y:S01]  /*15800*/  MUFU.EX2 R230, R4 ;  /* 0x0000000400e67308 */ /* 0x0002620000000800 */
[----:B------:R-:W-:Y:S01]  /*15810*/  FMNMX.FTZ R0, R19, R0, !PT ;  /* 0x0000000013007209 */ /* 0x000fe20007810000 */
[----:B------:R-:W-:Y:S01]  /*15820*/  LDSM.16.MT88.4 R52, [R228+0x2900] ;  /* 0x00290000e434783b */ /* 0x000fe20000004200 */
[----:B------:R-:W-:-:S02]  /*15830*/  FSEL R26, R44, -INF , P3 ;  /* 0xff8000002c1a7808 */ /* 0x000fc40001800000 */
[----:B------:R-:W-:Y:S01]  /*15840*/  FMNMX.FTZ R0, R25, R0, !PT ;  /* 0x0000000019007209 */ /* 0x000fe20007810000 */
[----:B------:R-:W-:Y:S01]  /*15850*/  LDSM.16.MT88.4 R44, [R226+0x900] ;  /* 0x00090000e22c783b */ /* 0x000fe20000004200 */
[----:B------:R-:W-:Y:S02]  /*15860*/  ISETP.GT.AND P0, PT, R2, 0x20, PT ;  /* 0x000000200200780c */ /* 0x000fe40003f04270 */
[----:B------:R-:W-:Y:S02]  /*15870*/  FMNMX.FTZ R0, R26, R0, !PT ;  /* 0x000000001a007209 */ /* 0x000fe40007810000 */
[----:B------:R-:W-:Y:S02]  /*15880*/  ISETP.GT.AND P1, PT, R3, 0x21, PT ;  /* 0x000000210300780c */ /* 0x000fe40003f24270 */
[----:B------:R-:W-:Y:S02]  /*15890*/  FSEL R162, R68, -INF , P2 ;  /* 0xff80000044a27808 */ /* 0x000fe40001000000 */
[----:B------:R-:W-:Y:S01]  /*158a0*/  FMNMX.FTZ R0, R27, R0, !PT ;  /* 0x000000001b007209 */ /* 0x000fe20007810000 */
[----:B-1----:R-:W-:Y:S01]  /*158b0*/  FFMA.FTZ R4, R22, c[0x0][0x2d0], -R13 ;  /* 0x0000b40016047a23 */ /* 0x002fe2000001080d */
[----:B------:R-:W-:-:S02]  /*158c0*/  FSEL R139, R70, -INF , P0 ;  /* 0xff800000468b7808 */ /* 0x000fc40000000000 */
[----:B------:R-:W-:Y:S01]  /*158d0*/  ISETP.GT.AND P3, PT, R3, 0x29, PT ;  /* 0x000000290300780c */ /* 0x000fe20003f64270 */
[----:B------:R-:W-:Y:S01]  /*158e0*/  MUFU.EX2 R252, R4 ;  /* 0x0000000400fc7308 */ /* 0x000fe20000000800 */
[----:B------:R-:W-:Y:S02]  /*158f0*/  FSEL R161, R69, -INF , P1 ;  /* 0xff80000045a17808 */ /* 0x000fe40000800000 */
[----:B------:R-:W-:Y:S02]  /*15900*/  FMNMX.FTZ R0, R162, R0, !PT ;  /* 0x00000000a2007209 */ /* 0x000fe40007810000 */
[C---:B------:R-:W-:Y:S02]  /*15910*/  ISETP.GT.AND P2, PT, R3.reuse, 0x38, PT ;  /* 0x000000380300780c */ /* 0x040fe40003f44270 */
[----:B------:R-:W-:Y:S01]  /*15920*/  ISETP.GT.AND P0, PT, R3, 0x39, PT ;  /* 0x000000390300780c */ /* 0x000fe20003f04270 */
[----:B------:R-:W-:Y:S01]  /*15930*/  FFMA.FTZ R3, R21, c[0x0][0x2d0], -R13 ;  /* 0x0000b40015037a23 */ /* 0x000fe2000001080d */
[----:B------:R-:W-:-:S02]  /*15940*/  FMNMX.FTZ R0, R161, R0, !PT ;  /* 0x00000000a1007209 */ /* 0x000fc40007810000 */
[----:B------:R-:W-:Y:S01]  /*15950*/  FSEL R163, R73, -INF , P3 ;  /* 0xff80000049a37808 */ /* 0x000fe20001800000 */
[----:B------:R1:W1:Y:S01]  /*15960*/  MUFU.EX2 R240, R3 ;  /* 0x0000000300f07308 */ /* 0x0002620000000800 */
[----:B------:R-:W-:Y:S02]  /*15970*/  FMNMX.FTZ R0, R160, R0, !PT ;  /* 0x00000000a0007209 */ /* 0x000fe40007810000 */
[----:B------:R-:W-:Y:S02]  /*15980*/  FSEL R215, R172, -INF , P2 ;  /* 0xff800000acd77808 */ /* 0x000fe40001000000 */
[----:B------:R-:W-:Y:S02]  /*15990*/  FMNMX.FTZ R0, R163, R0, !PT ;  /* 0x00000000a3007209 */ /* 0x000fe40007810000 */
[----:B------:R-:W-:Y:S02]  /*159a0*/  FSEL R214, R173, -INF , P0 ;  /* 0xff800000add67808 */ /* 0x000fe40000000000 */
[----:B------:R-:W-:-:S02]  /*159b0*/  FMNMX.FTZ R0, R246, R0, !PT ;  /* 0x00000000f6007209 */ /* 0x000fc40007810000 */
[----:B------:R-:W-:Y:S02]  /*159c0*/  ISETP.GT.AND P1, PT, R2, 0x21, PT ;  /* 0x000000210200780c */ /* 0x000fe40003f24270 */
[----:B------:R-:W-:Y:S02]  /*159d0*/  FMNMX.FTZ R0, R245, R0, !PT ;  /* 0x00000000f5007209 */ /* 0x000fe40007810000 */
[----:B------:R-:W-:Y:S02]  /*159e0*/  FSEL R138, R71, -INF , P1 ;  /* 0xff800000478a7808 */ /* 0x000fe40000800000 */
[----:B-1----:R-:W-:Y:S01]  /*159f0*/  FMNMX.FTZ R3, R30, R32, !PT ;  /* 0x000000201e037209 */ /* 0x002fe20007810000 */
[----:B------:R-:W-:Y:S01]  /*15a00*/  LDSM.16.MT88.4 R68, [R225+0x2900] ;  /* 0x00290000e144783b */ /* 0x000fe20000004200 */
[----:B------:R-:W-:Y:S02]  /*15a10*/  FMNMX.FTZ R0, R215, R0, !PT ;  /* 0x00000000d7007209 */ /* 0x000fe40007810000 */
[----:B------:R-:W-:-:S02]  /*15a20*/  FMNMX.FTZ R3, R28, R3, !PT ;  /* 0x000000031c037209 */ /* 0x000fc40007810000 */
[----:B------:R-:W-:Y:S02]  /*15a30*/  FMNMX.FTZ R0, R214, R0, !PT ;  /* 0x00000000d6007209 */ /* 0x000fe40007810000 */
[----:B------:R-:W-:Y:S01]  /*15a40*/  FMNMX.FTZ R4, R29, R3, !PT ;  /* 0x000000031d047209 */ /* 0x000fe20007810000 */
[----:B------:R-:W-:Y:S01]  /*15a50*/  FFMA.FTZ R3, R23, c[0x0][0x2d0], -R13 ;  /* 0x0000b40017037a23 */ /* 0x000fe2000001080d */
[----:B------:R-:W-:Y:S01]  /*15a60*/  ISETP.GT.AND P4, PT, R2, 0x29, PT ;  /* 0x000000290200780c */ /* 0x000fe20003f84270 */
[----:B------:R-:W1:Y:S01]  /*15a70*/  SHFL.BFLY PT, R5, R0, 0x2, 0x1f ;  /* 0x0c401f0000057f89 */ /* 0x000e6200000e0000 */
[----:B------:R-:W-:Y:S01]  /*15a80*/  FMNMX.FTZ R4, R31, R4, !PT ;  /* 0x000000041f047209 */ /* 0x000fe20007810000 */
[----:B------:R2:W-:Y:S01]  /*15a90*/  MUFU.EX2 R180, R3 ;  /* 0x0000000300b47308 */ /* 0x0005e20000000800 */
[----:B------:R-:W-:Y:S02]  /*15aa0*/  FSEL R137, R74, -INF , P5 ;  /* 0xff8000004a897808 */ /* 0x000fe40002800000 */
[----:B------:R-:W-:-:S02]  /*15ab0*/  ISETP.GT.AND P3, PT, R2, 0x30, PT ;  /* 0x000000300200780c */ /* 0x000fc40003f64270 */
[----:B------:R-:W-:Y:S02]  /*15ac0*/  FSEL R136, R75, -INF , P4 ;  /* 0xff8000004b887808 */ /* 0x000fe40002000000 */
[----:B------:R-:W-:Y:S01]  /*15ad0*/  ISETP.GT.AND P2, PT, R2, 0x31, PT ;  /* 0x000000310200780c */ /* 0x000fe20003f44270 */
[----:B------:R-:W-:Y:S01]  /*15ae0*/  LDSM.16.MT88.4 R72, [R228+0x900] ;  /* 0x00090000e448783b */ /* 0x000fe20000004200 */
[----:B------:R-:W-:Y:S02]  /*15af0*/  FSEL R207, R166, -INF , P3 ;  /* 0xff800000a6cf7808 */ /* 0x000fe40001800000 */
[C---:B------:R-:W-:Y:S02]  /*15b00*/  ISETP.GT.AND P1, PT, R2.reuse, 0x38, PT ;  /* 0x000000380200780c */ /* 0x040fe40003f24270 */
[----:B------:R-:W-:Y:S02]  /*15b10*/  FSEL R206, R167, -INF , P2 ;  /* 0xff800000a7ce7808 */ /* 0x000fe40001000000 */
[----:B------:R-:W-:Y:S01]  /*15b20*/  ISETP.GT.AND P0, PT, R2, 0x39, PT ;  /* 0x000000390200780c */ /* 0x000fe20003f04270 */
[----:B------:R-:W-:Y:S01]  /*15b30*/  FFMA.FTZ R2, R37, c[0x0][0x2d0], -R12 ;  /* 0x0000b40025027a23 */ /* 0x000fe2000001080c */
[----:B--2---:R-:W-:Y:S01]  /*15b40*/  FMNMX.FTZ R3, R33, R4, !PT ;  /* 0x0000000421037209 */ /* 0x004fe20007810000 */
[----:B------:R-:W-:Y:S01]  /*15b50*/  FFMA.FTZ R4, R36, c[0x0][0x2d0], -R13 ;  /* 0x0000b40024047a23 */ /* 0x000fe2000001080d */
[----:B------:R-:W-:Y:S01]  /*15b60*/  FSEL R205, R174, -INF , P1 ;  /* 0xff800000aecd7808 */ /* 0x000fe20000800000 */
[----:B------:R2:W-:Y:S01]  /*15b70*/  MUFU.EX2 R193, R2 ;  /* 0x0000000200c17308 */ /* 0x0005e20000000800 */
[----:B------:R-:W-:-:S02]  /*15b80*/  FMNMX.FTZ R3, R34, R3, !PT ;  /* 0x0000000322037209 */ /* 0x000fc40007810000 */
[----:B-1----:R-:W-:Y:S02]  /*15b90*/  FMNMX.FTZ R0, R0, R5, !PT ;  /* 0x0000000500007209 */ /* 0x002fe40007810000 */
[----:B------:R-:W-:Y:S02]  /*15ba0*/  FMNMX.FTZ R3, R35, R3, !PT ;  /* 0x0000000323037209 */ /* 0x000fe40007810000 */
[----:B------:R-:W-:Y:S01]  /*15bb0*/  FSEL R204, R175, -INF , P0 ;  /* 0xff800000afcc7808 */ /* 0x000fe20000000000 */
[----:B------:R-:W1:Y:S01]  /*15bc0*/  SHFL.BFLY PT, R15, R0, 0x1, 0x1f ;  /* 0x0c201f00000f7f89 */ /* 0x000e6200000e0000 */
[----:B------:R-:W-:Y:S01]  /*15bd0*/  FMNMX.FTZ R3, R139, R3, !PT ;  /* 0x000000038b037209 */ /* 0x000fe20007810000 */
[----:B------:R1:W1:Y:S01]  /*15be0*/  MUFU.EX2 R187, R4 ;  /* 0x0000000400bb7308 */ /* 0x0002620000000800 */
[----:B------:R-:W-:Y:S02]  /*15bf0*/  F2FP.PACK_AB R8, R233, R234 ;  /* 0x000000eae908723e */ /* 0x000fe400000000ff */
[----:B------:R-:W-:-:S02]  /*15c00*/  FMNMX.FTZ R3, R138, R3, !PT ;  /* 0x000000038a037209 */ /* 0x000fc40007810000 */
[----:B---3--:R-:W-:Y:S01]  /*15c10*/  F2FP.PACK_AB R10, R183, R192 ;  /* 0x000000c0b70a723e */ /* 0x008fe200000000ff */
[----:B--2---:R-:W-:Y:S01]  /*15c20*/  FFMA.FTZ R2, R38, c[0x0][0x2d0], -R12 ;  /* 0x0000b40026027a23 */ /* 0x004fe2000001080c */
[----:B------:R-:W-:Y:S02]  /*15c30*/  FMNMX.FTZ R3, R137, R3, !PT ;  /* 0x0000000389037209 */ /* 0x000fe40007810000 */
[----:B----4-:R-:W-:Y:S01]  /*15c40*/  F2FP.PACK_AB R9, R188, R235 ;  /* 0x000000ebbc09723e */ /* 0x010fe200000000ff */
[----:B------:R2:W3:Y:S01]  /*15c50*/  MUFU.EX2 R194, R2 ;  /* 0x0000000200c27308 */ /* 0x0004e20000000800 */
[----:B------:R-:W-:Y:S02]  /*15c60*/  FMNMX.FTZ R3, R136, R3, !PT ;  /* 0x0000000388037209 */ /* 0x000fe40007810000 */
[----:B------:R-:W-:Y:S02]  /*15c70*/  F2FP.PACK_AB R11, R191, R230 ;  /* 0x000000e6bf0b723e */ /* 0x000fe400000000ff */
[----:B------:R-:W-:-:S02]  /*15c80*/  FMNMX.FTZ R3, R207, R3, !PT ;  /* 0x00000003cf037209 */ /* 0x000fc40007810000 */
[----:B-1----:R-:W-:Y:S02]  /*15c90*/  F2FP.PACK_AB R4, R252, R240 ;  /* 0x000000f0fc04723e */ /* 0x002fe400000000ff */
[----:B------:R-:W-:Y:S01]  /*15ca0*/  FMNMX.FTZ R3, R206, R3, !PT ;  /* 0x00000003ce037209 */ /* 0x000fe20007810000 */
[C---:B------:R-:W-:Y:S01]  /*15cb0*/  HMMA.16816.F32 R148, R8.reuse, R88, RZ ;  /* 0x000000580894723c */ /* 0x040fe200000018ff */
[----:B------:R-:W-:Y:S02]  /*15cc0*/  F2FP.PACK_AB R6, R187, R180 ;  /* 0x000000b4bb06723e */ /* 0x000fe400000000ff */
[----:B------:R-:W-:Y:S02]  /*15cd0*/  FMNMX.FTZ R3, R205, R3, !PT ;  /* 0x00000003cd037209 */ /* 0x000fe40007810000 */
[----:B------:R-:W-:Y:S01]  /*15ce0*/  FMNMX.FTZ R186, R0, R15, !PT ;  /* 0x0000000f00ba7209 */ /* 0x000fe20007810000 */
[----:B--2---:R-:W-:Y:S01]  /*15cf0*/  FFMA.FTZ R2, R39, c[0x0][0x2d0], -R12 ;  /* 0x0000b40027027a23 */ /* 0x004fe2000001080c */
[----:B------:R-:W-:Y:S01]  /*15d00*/  FMNMX.FTZ R3, R204, R3, !PT ;  /* 0x00000003cc037209 */ /* 0x000fe20007810000 */
[----:B------:R-:W-:Y:S01]  /*15d10*/  HMMA.16816.F32 R144, R8, R100, RZ ;  /* 0x000000640890723c */ /* 0x000fe200000018ff */
[----:B---3--:R-:W-:Y:S01]  /*15d20*/  F2FP.PACK_AB R5, R194, R193 ;  /* 0x000000c1c205723e */ /* 0x008fe200000000ff */
[----:B------:R1:W-:Y:S01]  /*15d30*/  MUFU.EX2 R242, R2 ;  /* 0x0000000200f27308 */ /* 0x0003e20000000800 */
[----:B------:R-:W-:Y:S01]  /*15d40*/  FSETP.NEU.FTZ.AND P0, PT, R186, -INF , PT ;  /* 0xff800000ba00780b */ /* 0x000fe20003f1d000 */
[----:B------:R-:W2:Y:S01]  /*15d50*/  SHFL.BFLY PT, R14, R3, 0x2, 0x1f ;  /* 0x0c401f00030e7f89 */ /* 0x000ea200000e0000 */
[----:B------:R-:W-:-:S03]  /*15d60*/  IMAD.MOV.U32 R15, RZ, RZ, R191 ;  /* 0x000000ffff0f7224 */ /* 0x000fc600078e00bf */
[C---:B------:R-:W-:Y:S08]  /*15d70*/  HMMA.16816.F32 R140, R8.reuse, R104, RZ ;  /* 0x00000068088c723c */ /* 0x040ff000000018ff */
[----:B------:R-:W-:Y:S01]  /*15d80*/  HMMA.16816.F32 R48, R8, R80, RZ ;  /* 0x000000500830723c */ /* 0x000fe200000018ff */
[----:B-1----:R-:W-:-:S04]  /*15d90*/  FFMA.FTZ R2, R40, c[0x0][0x2d0], -R12 ;  /* 0x0000b40028027a23 */ /* 0x002fc8000001080c */
[----:B------:R-:W1:Y:S03]  /*15da0*/  MUFU.EX2 R241, R2 ;  /* 0x0000000200f17308 */ /* 0x000e660000000800 */
[----:B------:R-:W-:Y:S01]  /*15db0*/  HMMA.16816.F32 R156, R8, R92, RZ ;  /* 0x0000005c089c723c */ /* 0x000fe200000018ff */
[----:B--2---:R-:W-:-:S07]  /*15dc0*/  FMNMX.FTZ R0, R3, R14, !PT ;  /* 0x0000000e03007209 */ /* 0x004fce0007810000 */
[----:B------:R-:W-:Y:S01]  /*15dd0*/  HMMA.16816.F32 R152, R8, R96, RZ ;  /* 0x000000600898723c */ /* 0x000fe200000018ff */
[----:B-1----:R-:W-:Y:S01]  /*15de0*/  F2FP.PACK_AB R7, R241, R242 ;  /* 0x000000f2f107723e */ /* 0x002fe200000000ff */
[----:B------:R-:W-:-:S06]  /*15df0*/  FMUL.FTZ R2, R186, c[0x0][0x2d0] ;  /* 0x0000b400ba027a20 */ /* 0x000fcc0000410000 */
[----:B------:R-:W-:Y:S01]  /*15e00*/  HMMA.16816.F32 R132, R8, R112, RZ ;  /* 0x000000700884723c */ /* 0x000fe200000018ff */
[----:B------:R-:W-:-:S07]  /*15e10*/  FSEL R2, R2, RZ, P0 ;  /* 0x000000ff02027208 */ /* 0x000fce0000000000 */
        /* <DEDUP_REMOVED lines=10> */
[----:B-1----:R-:W-:-:S07]  /*15ec0*/  FFMA.FTZ R3, R16, c[0x0][0x2d0], -R2 ;  /* 0x0000b40010037a23 */ /* 0x002fce0000010802 */
[C---:B------:R-:W-:Y:S08]  /*15ed0*/  HMMA.16816.F32 R40, R8.reuse, R106, RZ ;  /* 0x0000006a0828723c */ /* 0x040ff000000018ff */
[C---:B------:R-:W-:Y:S08]  /*15ee0*/  HMMA.16816.F32 R36, R8.reuse, R114, RZ ;  /* 0x000000720824723c */ /* 0x040ff000000018ff */
[----:B------:R-:W-:Y:S01]  /*15ef0*/  HMMA.16816.F32 R20, R8, R118, RZ ;  /* 0x000000760814723c */ /* 0x000fe200000018ff */
[----:B------:R-:W1:Y:S01]  /*15f00*/  SHFL.BFLY PT, R8, R0, 0x1, 0x1f ;  /* 0x0c201f0000087f89 */ /* 0x000e6200000e0000 */
[----:B------:R2:W3:Y:S06]  /*15f10*/  MUFU.EX2 R10, R3 ;  /* 0x00000003000a7308 */ /* 0x0004ec0000000800 */
[C---:B------:R-:W-:Y:S08]  /*15f20*/  HMMA.16816.F32 R220, R4.reuse, R44, R148 ;  /* 0x0000002c04dc723c */ /* 0x040ff00000001894 */
[----:B------:R-:W-:Y:S01]  /*15f30*/  HMMA.16816.F32 R148, R4, R68, R144 ;  /* 0x000000440494723c */ /* 0x000fe20000001890 */
[----:B--2---:R-:W-:-:S04]  /*15f40*/  FFMA.FTZ R3, R18, c[0x0][0x2d0], -R2 ;  /* 0x0000b40012037a23 */ /* 0x004fc80000010802 */
[----:B------:R2:W4:Y:S02]  /*15f50*/  MUFU.EX2 R231, R3 ;  /* 0x0000000300e77308 */ /* 0x0005240000000800 */
[----:B------:R-:W-:Y:S01]  /*15f60*/  IMAD.MOV.U32 R147, RZ, RZ, R190 ;  /* 0x000000ffff937224 */ /* 0x000fe200078e00be */
[----:B------:R-:W-:Y:S01]  /*15f70*/  HMMA.16816.F32 R140, R4, R64, R140 ;  /* 0x00000040048c723c */ /* 0x000fe2000000188c */
[----:B-1----:R-:W-:Y:S01]  /*15f80*/  FMNMX.FTZ R185, R0, R8, !PT ;  /* 0x0000000800b97209 */ /* 0x002fe20007810000 */
[----:B------:R-:W-:-:S03]  /*15f90*/  FFMA.FTZ R0, R25, c[0x0][0x2d0], -R2 ;  /* 0x0000b40019007a23 */ /* 0x000fc60000010802 */
[----:B------:R-:W-:Y:S01]  /*15fa0*/  FSETP.NEU.FTZ.AND P0, PT, R185, -INF , PT ;  /* 0xff800000b900780b */ /* 0x000fe20003f1d000 */
[----:B------:R1:W1:Y:S02]  /*15fb0*/  MUFU.EX2 R9, R0 ;  /* 0x0000000000097308 */ /* 0x0002640000000800 */
[----:B------:R-:W-:Y:S01]  /*15fc0*/  HMMA.16816.F32 R196, R4, R60, R48 ;  /* 0x0000003c04c4723c */ /* 0x000fe20000001830 */
[----:B------:R-:W4:Y:S01]  /*15fd0*/  LDSM.16.MT88.4 R48, [R227+0x2900] ;  /* 0x00290000e330783b */ /* 0x000f220000004200 */
[----:B--2---:R-:W-:-:S06]  /*15fe0*/  FFMA.FTZ R3, R19, c[0x0][0x2d0], -R2 ;  /* 0x0000b40013037a23 */ /* 0x004fcc0000010802 */
[----:B------:R-:W-:Y:S01]  /*15ff0*/  IMAD.MOV.U32 R17, RZ, RZ, R149 ;  /* 0x000000ffff117224 */ /* 0x000fe200078e0095 */
[----:B------:R-:W-:Y:S01]  /*16000*/  MOV R144, R148 ;  /* 0x0000009400907202 */ /* 0x000fe20000000f00 */
[----:B------:R2:W-:Y:S01]  /*16010*/  MUFU.EX2 R14, R3 ;  /* 0x00000003000e7308 */ /* 0x0005e20000000800 */
[C---:B------:R-:W-:Y:S01]  /*16020*/  HMMA.16816.F32 R248, R4.reuse, R72, R156 ;  /* 0x0000004804f8723c */ /* 0x040fe2000000189c */
[----:B------:R-:W-:Y:S01]  /*16030*/  IMAD.MOV.U32 R145, RZ, RZ, R150 ;  /* 0x000000ffff917224 */ /* 0x000fe200078e0096 */
[----:B------:R-:W-:Y:S01]  /*16040*/  MOV R150, R189 ;  /* 0x000000bd00967202 */ /* 0x000fe20000000f00 */
[----:B-1----:R-:W-:Y:S02]  /*16050*/  FMUL.FTZ R0, R185, c[0x0][0x2d0] ;  /* 0x0000b400b9007a20 */ /* 0x002fe40000410000 */
[----:B------:R-:W-:Y:S01]  /*16060*/  IMAD.MOV.U32 R195, RZ, RZ, R141 ;  /* 0x000000ffffc37224 */ /* 0x000fe200078e008d */
[----:B------:R-:W-:Y:S01]  /*16070*/  MOV R18, R140 ;  /* 0x0000008c00127202 */ /* 0x000fe20000000f00 */
[----:B------:R-:W-:Y:S01]  /*16080*/  IMAD.MOV.U32 R149, RZ, RZ, R142 ;  /* 0x000000ffff957224 */ /* 0x000fe200078e008e */
[----:B------:R-:W-:Y:S01]  /*16090*/  FSEL R0, R0, RZ, P0 ;  /* 0x000000ff00007208 */ /* 0x000fe20000000000 */
[----:B------:R-:W-:Y:S01]  /*160a0*/  IMAD.MOV.U32 R148, RZ, RZ, R143 ;  /* 0x000000ffff947224 */ /* 0x000fe200078e008f */
[----:B------:R-:W-:Y:S01]  /*160b0*/  HMMA.16816.F32 R156, R4, R74, R108 ;  /* 0x0000004a049c723c */ /* 0x000fe2000000186c */
[----:B------:R-:W-:-:S02]  /*160c0*/  IMAD.MOV.U32 R16, RZ, RZ, R151 ;  /* 0x000000ffff107224 */ /* 0x000fc400078e0097 */
[----:B------:R-:W-:Y:S02]  /*160d0*/  IMAD.MOV.U32 R146, RZ, RZ, R150 ;  /* 0x000000ffff927224 */ /* 0x000fe400078e0096 */
[----:B--2---:R-:W-:Y:S02]  /*160e0*/  FFMA.FTZ R3, R26, c[0x0][0x2d0], -R2 ;  /* 0x0000b4001a037a23 */ /* 0x004fe40000010802 */
[----:B---3--:R-:W-:Y:S01]  /*160f0*/  IMAD.MOV.U32 R111, RZ, RZ, R10 ;  /* 0x000000ffff6f7224 */ /* 0x008fe200078e000a */
[----:B------:R-:W-:Y:S01]  /*16100*/  HMMA.16816.F32 R140, R4, R52, R132 ;  /* 0x00000034048c723c */ /* 0x000fe20000001884 */
[----:B------:R1:W-:Y:S01]  /*16110*/  MUFU.EX2 R239, R3 ;  /* 0x0000000300ef7308 */ /* 0x0003e20000000800 */
[----:B------:R-:W-:Y:S02]  /*16120*/  IMAD.MOV.U32 R150, RZ, RZ, R252 ;  /* 0x000000ffff967224 */ /* 0x000fe400078e00fc */
[----:B----4-:R-:W-:Y:S01]  /*16130*/  F2FP.PACK_AB R10, R231, R111 ;  /* 0x0000006fe70a723e */ /* 0x010fe200000000ff */
[----:B------:R-:W-:-:S03]  /*16140*/  IMAD.MOV.U32 R151, RZ, RZ, R188 ;  /* 0x000000ffff977224 */ /* 0x000fc600078e00bc */
[C---:B------:R-:W-:Y:S07]  /*16150*/  HMMA.16816.F32 R172, R4.reuse, R58, R84 ;  /* 0x0000003a04ac723c */ /* 0x040fee0000001854 */
[----:B------:R-:W-:Y:S01]  /*16160*/  IMAD.MOV.U32 R86, RZ, RZ, R9 ;  /* 0x000000ffff567224 */ /* 0x000fe200078e0009 */
[----:B------:R-:W-:Y:S01]  /*16170*/  HMMA.16816.F32 R200, R4, R56, R152 ;  /* 0x0000003804c8723c */ /* 0x000fe20000001898 */
[----:B-1----:R-:W-:-:S04]  /*16180*/  FFMA.FTZ R3, R27, c[0x0][0x2d0], -R2 ;  /* 0x0000b4001b037a23 */ /* 0x002fc80000010802 */
[----:B------:R1:W2:Y:S03]  /*16190*/  MUFU.EX2 R8, R3 ;  /* 0x0000000300087308 */ /* 0x0002a60000000800 */
[----:B------:R-:W-:Y:S01]  /*161a0*/  IMAD.MOV.U32 R134, RZ, RZ, R141 ;  /* 0x000000ffff867224 */ /* 0x000fe200078e008d */
[----:B------:R-:W-:Y:S01]  /*161b0*/  MOV R19, R140 ;  /* 0x0000008c00137202 */ /* 0x000fe20000000f00 */
[----:B------:R-:W-:Y:S01]  /*161c0*/  IMAD.MOV.U32 R133, RZ, RZ, R143 ;  /* 0x000000ffff857224 */ /* 0x000fe200078e008f */
[----:B------:R-:W-:Y:S01]  /*161d0*/  HMMA.16816.F32 R208, R4, R50, R20 ;  /* 0x0000003204d0723c */ /* 0x000fe20000001814 */
[----:B------:R-:W-:-:S07]  /*161e0*/  IMAD.MOV.U32 R132, RZ, RZ, R142 ;  /* 0x000000ffff847224 */ /* 0x000fce00078e008e */
[C---:B------:R-:W-:Y:S01]  /*161f0*/  HMMA.16816.F32 R140, R4.reuse, R48, R128 ;  /* 0x00000030048c723c */ /* 0x040fe20000001880 */
[----:B-1----:R-:W-:Y:S02]  /*16200*/  FFMA.FTZ R3, R30, c[0x0][0x2d0], -R0 ;  /* 0x0000b4001e037a23 */ /* 0x002fe40000010800 */
[----:B--2---:R-:W-:Y:S01]  /*16210*/  IMAD.MOV.U32 R85, RZ, RZ, R8 ;  /* 0x000000ffff557224 */ /* 0x004fe200078e0008 */
[----:B------:R-:W-:Y:S01]  /*16220*/  F2FP.PACK_AB R8, R212, R213 ;  /* 0x000000d5d408723e */ /* 0x000fe200000000ff */
[----:B------:R1:W-:Y:S01]  /*16230*/  MUFU.EX2 R108, R3 ;  /* 0x00000003006c7308 */ /* 0x0003e20000000800 */
[----:B------:R-:W-:Y:S01]  /*16240*/  IMAD.MOV.U32 R155, RZ, RZ, R200 ;  /* 0x000000ffff9b7224 */ /* 0x000fe200078e00c8 */
[----:B------:R-:W-:Y:S01]  /*16250*/  MOV R152, R203 ;  /* 0x000000cb00987202 */ /* 0x000fe20000000f00 */
[----:B------:R-:W-:Y:S01]  /*16260*/  IMAD.MOV.U32 R154, RZ, RZ, R201 ;  /* 0x000000ffff9a7224 */ /* 0x000fe200078e00c9 */
[----:B------:R-:W-:Y:S01]  /*16270*/  HMMA.16816.F32 R164, R4, R54, R36 ;  /* 0x0000003604a4723c */ /* 0x000fe20000001824 */
[----:B------:R-:W-:-:S02]  /*16280*/  IMAD.MOV.U32 R153, RZ, RZ, R202 ;  /* 0x000000ffff997224 */ /* 0x000fc400078e00ca */
[----:B------:R-:W-:Y:S02]  /*16290*/  IMAD.MOV.U32 R130, RZ, RZ, R16 ;  /* 0x000000ffff827224 */ /* 0x000fe400078e0010 */
[----:B------:R-:W-:-:S03]  /*162a0*/  IMAD.MOV.U32 R131, RZ, RZ, R193 ;  /* 0x000000ffff837224 */ /* 0x000fc600078e00c1 */
[----:B------:R-:W-:Y:S01]  /*162b0*/  HMMA.16816.F32 R200, R4, R62, R124 ;  /* 0x0000003e04c8723c */ /* 0x000fe2000000187c */
[----:B-1----:R-:W-:-:S06]  /*162c0*/  FFMA.FTZ R3, R32, c[0x0][0x2d0], -R0 ;  /* 0x0000b40020037a23 */ /* 0x002fcc0000010800 */
[----:B------:R-:W-:Y:S01]  /*162d0*/  IMAD.MOV.U32 R129, RZ, RZ, R141 ;  /* 0x000000ffff817224 */ /* 0x000fe200078e008d */
[----:B------:R-:W-:Y:S01]  /*162e0*/  MOV R24, R143 ;  /* 0x0000008f00187202 */ /* 0x000fe20000000f00 */
[----:B------:R1:W2:Y:S01]  /*162f0*/  MUFU.EX2 R84, R3 ;  /* 0x0000000300547308 */ /* 0x0002a20000000800 */
        /* <DEDUP_REMOVED lines=8> */
[----:B------:R-:W-:Y:S01]  /*16380*/  HMMA.16816.F32 R140, R4, R46, R120 ;  /* 0x0000002e048c723c */ /* 0x000fe20000001878 */
[----:B------:R-:W-:Y:S01]  /*16390*/  MOV R149, R194 ;  /* 0x000000c200957202 */ /* 0x000fe20000000f00 */
[----:B------:R-:W-:-:S02]  /*163a0*/  IMAD.MOV.U32 R125, RZ, RZ, R195 ;  /* 0x000000ffff7d7224 */ /* 0x000fc400078e00c3 */
[----:B------:R-:W-:Y:S02]  /*163b0*/  IMAD.MOV.U32 R148, RZ, RZ, R192 ;  /* 0x000000ffff947224 */ /* 0x000fe400078e00c0 */
[----:B-1----:R-:W-:Y:S01]  /*163c0*/  FFMA.FTZ R3, R28, c[0x0][0x2d0], -R0 ;  /* 0x0000b4001c037a23 */ /* 0x002fe20000010800 */
[----:B--2---:R-:W-:Y:S01]  /*163d0*/  F2FP.PACK_AB R9, R84, R108 ;  /* 0x0000006c5409723e */ /* 0x004fe200000000ff */
[----:B------:R-:W-:Y:S01]  /*163e0*/  IMAD.MOV.U32 R120, RZ, RZ, R128 ;  /* 0x000000ffff787224 */ /* 0x000fe200078e0080 */
[----:B------:R-:W-:Y:S01]  /*163f0*/  HMMA.16816.F32 R188, R4, R66, R40 ;  /* 0x0000004204bc723c */ /* 0x000fe20000001828 */
[----:B------:R1:W-:Y:S01]  /*16400*/  MUFU.EX2 R109, R3 ;  /* 0x00000003006d7308 */ /* 0x0003e20000000800 */
[----:B------:R-:W-:Y:S01]  /*16410*/  IMAD.MOV.U32 R128, RZ, RZ, R18 ;  /* 0x000000ffff807224 */ /* 0x000fe200078e0012 */
[----:B------:R-:W-:Y:S01]  /*16420*/  MOV R123, R132 ;  /* 0x00000084007b7202 */ /* 0x000fe20000000f00 */
[----:B------:R-:W-:Y:S02]  /*16430*/  IMAD.MOV.U32 R121, RZ, RZ, R134 ;  /* 0x000000ffff797224 */ /* 0x000fe400078e0086 */
[----:B------:R-:W-:Y:S01]  /*16440*/  IMAD.MOV.U32 R122, RZ, RZ, R133 ;  /* 0x000000ffff7a7224 */ /* 0x000fe200078e0085 */
[----:B------:R-:W-:Y:S01]  /*16450*/  F2FP.PACK_AB R4, R86, R14 ;  /* 0x0000000e5604723e */ /* 0x000fe200000000ff */
[----:B------:R-:W-:Y:S01]  /*16460*/  IMAD.MOV.U32 R87, RZ, RZ, R149 ;  /* 0x000000ffff577224 */ /* 0x000fe200078e0095 */
[----:B------:R-:W-:Y:S01]  /*16470*/  F2FP.PACK_AB R6, R85, R239 ;  /* 0x000000ef5506723e */ /* 0x000fe200000000ff */
[----:B-1----:R-:W-:-:S04]  /*16480*/  FFMA.FTZ R3, R29, c[0x0][0x2d0], -R0 ;  /* 0x0000b4001d037a23 */ /* 0x002fc80000010800 */
[----:B------:R1:W2:Y:S02]  /*16490*/  MUFU.EX2 R232, R3 ;  /* 0x0000000300e87308 */ /* 0x0002a40000000800 */
[----:B-1----:R-:W-:Y:S01]  /*164a0*/  FFMA.FTZ R3, R31, c[0x0][0x2d0], -R0 ;  /* 0x0000b4001f037a23 */ /* 0x002fe20000010800 */
[----:B--2---:R-:W-:-:S05]  /*164b0*/  F2FP.PACK_AB R11, R232, R109 ;  /* 0x0000006de80b723e */ /* 0x004fca00000000ff */
[----:B------:R1:W2:Y:S02]  /*164c0*/  MUFU.EX2 R27, R3 ;  /* 0x00000003001b7308 */ /* 0x0002a40000000800 */
[C---:B------:R-:W-:Y:S08]  /*164d0*/  HMMA.16816.F32 R20, R8.reuse, R80, RZ ;  /* 0x000000500814723c */ /* 0x040ff000000018ff */
[----:B------:R-:W-:Y:S01]  /*164e0*/  HMMA.16816.F32 R16, R8, R88, RZ ;  /* 0x000000580810723c */ /* 0x000fe200000018ff */
[----:B-1----:R-:W-:Y:S01]  /*164f0*/  FFMA.FTZ R3, R33, c[0x0][0x2d0], -R0 ;  /* 0x0000b40021037a23 */ /* 0x002fe20000010800 */
[----:B--2---:R-:W-:-:S05]  /*16500*/  MOV R81, R27 ;  /* 0x0000001b00517202 */ /* 0x004fca0000000f00 */
[----:B------:R-:W-:Y:S01]  /*16510*/  IMAD.MOV.U32 R88, RZ, RZ, R128 ;  /* 0x000000ffff587224 */ /* 0x000fe200078e0080 */
[----:B------:R1:W2:Y:S01]  /*16520*/  MUFU.EX2 R247, R3 ;  /* 0x0000000300f77308 */ /* 0x0002a20000000800 */
[----:B------:R-:W-:Y:S01]  /*16530*/  HMMA.16816.F32 R36, R8, R92, RZ ;  /* 0x0000005c0824723c */ /* 0x000fe200000018ff */
[----:B------:R-:W-:-:S06]  /*16540*/  IMAD.MOV.U32 R89, RZ, RZ, R125 ;  /* 0x000000ffff597224 */ /* 0x000fcc00078e007d */
[----:B------:R-:W-:Y:S01]  /*16550*/  IMAD.MOV.U32 R93, RZ, RZ, R151 ;  /* 0x000000ffff5d7224 */ /* 0x000fe200078e0097 */
[----:B------:R-:W-:Y:S01]  /*16560*/  HMMA.16816.F32 R28, R8, R100, RZ ;  /* 0x00000064081c723c */ /* 0x000fe200000018ff */
[----:B------:R-:W-:Y:S01]  /*16570*/  MOV R92, R126 ;  /* 0x0000007e005c7202 */ /* 0x000fe20000000f00 */
[----:B-1----:R-:W-:-:S05]  /*16580*/  FFMA.FTZ R3, R34, c[0x0][0x2d0], -R0 ;  /* 0x0000b40022037a23 */ /* 0x002fca0000010800 */
[----:B------:R-:W-:Y:S01]  /*16590*/  MOV R101, R24 ;  /* 0x0000001800657202 */ /* 0x000fe20000000f00 */
[----:B------:R-:W-:Y:S01]  /*165a0*/  IMAD.MOV.U32 R100, RZ, RZ, R25 ;  /* 0x000000ffff647224 */ /* 0x000fe200078e0019 */
[----:B--2---:R-:W-:Y:S01]  /*165b0*/  F2FP.PACK_AB R5, R247, R81 ;  /* 0x00000051f705723e */ /* 0x004fe200000000ff */
[----:B------:R1:W2:Y:S01]  /*165c0*/  MUFU.EX2 R26, R3 ;  /* 0x00000003001a7308 */ /* 0x0002a20000000800 */
[----:B------:R-:W-:Y:S01]  /*165d0*/  HMMA.16816.F32 R40, R8, R82, RZ ;  /* 0x000000520828723c */ /* 0x000fe200000018ff */
[----:B-1----:R-:W-:-:S07]  /*165e0*/  FFMA.FTZ R3, R35, c[0x0][0x2d0], -R0 ;  /* 0x0000b40023037a23 */ /* 0x002fce0000010800 */
[C---:B------:R-:W-:Y:S01]  /*165f0*/  HMMA.16816.F32 R32, R8.reuse, R96, RZ ;  /* 0x000000600820723c */ /* 0x040fe200000018ff */
[----:B--2---:R-:W-:Y:S01]  /*16600*/  IMAD.MOV.U32 R80, RZ, RZ, R26 ;  /* 0x000000ffff507224 */ /* 0x004fe200078e001a */
[----:B------:R-:W1:Y:S05]  /*16610*/  MUFU.EX2 R252, R3 ;  /* 0x0000000300fc7308 */ /* 0x000e6a0000000800 */
[----:B------:R-:W-:Y:S01]  /*16620*/  IMAD.MOV.U32 R97, RZ, RZ, R124 ;  /* 0x000000ffff617224 */ /* 0x000fe200078e007c */
[----:B------:R-:W-:Y:S01]  /*16630*/  HMMA.16816.F32 R24, R8, R104, RZ ;  /* 0x000000680818723c */ /* 0x000fe200000018ff */
[----:B------:R-:W-:-:S06]  /*16640*/  IMAD.MOV.U32 R96, RZ, RZ, R123 ;  /* 0x000000ffff607224 */ /* 0x000fcc00078e007b */
[----:B------:R-:W-:Y:S01]  /*16650*/  MOV R104, R122 ;  /* 0x0000007a00687202 */ /* 0x000fe20000000f00 */
[----:B------:R-:W-:Y:S01]  /*16660*/  IMAD.MOV.U32 R105, RZ, RZ, R121 ;  /* 0x000000ffff697224 */ /* 0x000fe200078e0079 */
[----:B-1----:R-:W-:Y:S02]  /*16670*/  F2FP.PACK_AB R7, R252, R80 ;  /* 0x00000050fc07723e */ /* 0x002fe400000000ff */
[----:B------:R-:W-:-:S05]  /*16680*/  MOV R3, R144 ;  /* 0x0000009000037202 */ /* 0x000fca0000000f00 */
[C---:B------:R-:W-:Y:S07]  /*16690*/  HMMA.16816.F32 R192, R4.reuse, R60, R20 ;  /* 0x0000003c04c0723c */ /* 0x040fee0000001814 */
[----:B------:R-:W-:Y:S01]  /*166a0*/  MOV R60, R130 ;  /* 0x00000082003c7202 */ /* 0x000fe20000000f00 */
[----:B------:R-:W-:Y:S01]  /*166b0*/  HMMA.16816.F32 R132, R4, R44, R16 ;  /* 0x0000002c0484723c */ /* 0x000fe20000001810 */
[----:B------:R-:W-:-:S06]  /*166c0*/  IMAD.MOV.U32 R61, RZ, RZ, R145 ;  /* 0x000000ffff3d7224 */ /* 0x000fcc00078e0091 */
[----:B------:R-:W-:Y:S01]  /*166d0*/  IMAD.MOV.U32 R45, RZ, RZ, R129 ;  /* 0x000000ffff2d7224 */ /* 0x000fe200078e0081 */
[----:B------:R-:W-:Y:S01]  /*166e0*/  HMMA.16816.F32 R20, R8, R112, RZ ;  /* 0x000000700814723c */ /* 0x000fe200000018ff */
[----:B------:R-:W-:-:S06]  /*166f0*/  IMAD.MOV.U32 R44, RZ, RZ, R127 ;  /* 0x000000ffff2c7224 */ /* 0x000fcc00078e007f */
[----:B------:R-:W-:Y:S01]  /*16700*/  IMAD.MOV.U32 R113, RZ, RZ, R110 ;  /* 0x000000ffff717224 */ /* 0x000fe200078e006e */
[----:B------:R-:W-:Y:S01]  /*16710*/  HMMA.16816.F32 R16, R8, R116, RZ ;  /* 0x000000740810723c */ /* 0x000fe200000018ff */
[----:B------:R-:W-:Y:S02]  /*16720*/  IMAD.MOV.U32 R110, RZ, RZ, R150 ;  /* 0x000000ffff6e7224 */ /* 0x000fe400078e0096 */
[----:B------:R-:W-:-:S04]  /*16730*/  IMAD.MOV.U32 R112, RZ, RZ, R120 ;  /* 0x000000ffff707224 */ /* 0x000fc800078e0078 */
[----:B------:R-:W-:Y:S01]  /*16740*/  IMAD.MOV.U32 R117, RZ, RZ, R148 ;  /* 0x000000ffff757224 */ /* 0x000fe200078e0094 */
[----:B------:R-:W-:Y:S01]  /*16750*/  HMMA.16816.F32 R76, R4, R56, R32 ;  /* 0x00000038044c723c */ /* 0x000fe20000001820 */
[----:B------:R-:W-:-:S07]  /*16760*/  IMAD.MOV.U32 R116, RZ, RZ, R131 ;  /* 0x000000ffff747224 */ /* 0x000fce00078e0083 */
[----:B------:R-:W-:Y:S07]  /*16770*/  HMMA.16816.F32 R148, R4, R72, R36 ;  /* 0x000000480494723c */ /* 0x000fee0000001824 */
[----:B------:R-:W-:Y:S01]  /*16780*/  MOV R72, R146 ;  /* 0x0000009200487202 */ /* 0x000fe20000000f00 */
[----:B------:R-:W-:Y:S01]  /*16790*/  HMMA.16816.F32 R32, R8, R94, RZ ;  /* 0x0000005e0820723c */ /* 0x000fe200000018ff */
[----:B------:R-:W-:-:S06]  /*167a0*/  IMAD.MOV.U32 R73, RZ, RZ, R147 ;  /* 0x000000ffff497224 */ /* 0x000fcc00078e0093 */
[----:B------:R-:W-:Y:S01]  /*167b0*/  IMAD.MOV.U32 R94, RZ, RZ, R72 ;  /* 0x000000ffff5e7224 */ /* 0x000fe200078e0048 */
[----:B------:R-:W-:Y:S01]  /*167c0*/  HMMA.16816.F32 R128, R4, R68, R28 ;  /* 0x000000440480723c */ /* 0x000fe2000000181c */
[----:B------:R-:W-:Y:S02]  /*167d0*/  IMAD.MOV.U32 R72, RZ, RZ, R3 ;  /* 0x000000ffff487224 */ /* 0x000fe400078e0003 */
[----:B------:R-:W-:Y:S02]  /*167e0*/  FFMA.FTZ R3, R162, c[0x0][0x2d0], -R2 ;  /* 0x0000b400a2037a23 */ /* 0x000fe40000010802 */
[----:B------:R-:W-:Y:S02]  /*167f0*/  IMAD.MOV.U32 R95, RZ, RZ, R183 ;  /* 0x000000ffff5f7224 */ /* 0x000fe400078e00b7 */
[----:B------:R-:W-:Y:S01]  /*16800*/  IMAD.MOV.U32 R162, RZ, RZ, R153 ;  /* 0x000000ffffa27224 */ /* 0x000fe200078e0099 */
[C---:B------:R-:W-:Y:S07]  /*16810*/  HMMA.16816.F32 R28, R8.reuse, R98, RZ ;  /* 0x00000062081c723c */ /* 0x040fee00000018ff */
[----:B------:R-:W-:Y:S01]  /*16820*/  IMAD.MOV.U32 R99, RZ, RZ, R73 ;  /* 0x000000ffff637224 */ /* 0x000fe200078e0049 */
[----:B------:R-:W-:Y:S01]  /*16830*/  HMMA.16816.F32 R36, R8, R90, RZ ;  /* 0x0000005a0824723c */ /* 0x000fe200000018ff */
[----:B------:R-:W-:-:S06]  /*16840*/  IMAD.MOV.U32 R73, RZ, RZ, R45 ;  /* 0x000000ffff497224 */ /* 0x000fcc00078e002d */
[----:B------:R-:W-:Y:S01]  /*16850*/  MOV R90, R92 ;  /* 0x0000005c005a7202 */ /* 0x000fe20000000f00 */
[----:B------:R-:W-:Y:S01]  /*16860*/  IMAD.MOV.U32 R92, RZ, RZ, R110 ;  /* 0x000000ffff5c7224 */ /* 0x000fe200078e006e */
[----:B------:R-:W-:Y:S01]  /*16870*/  HMMA.16816.F32 R124, R4, R64, R24 ;  /* 0x00000040047c723c */ /* 0x000fe20000001818 */
[----:B------:R-:W-:Y:S02]  /*16880*/  IMAD.MOV.U32 R110, RZ, RZ, R180 ;  /* 0x000000ffff6e7224 */ /* 0x000fe400078e00b4 */
[----:B------:R1:W-:Y:S01]  /*16890*/  MUFU.EX2 R180, R3 ;  /* 0x0000000300b47308 */ /* 0x0003e20000000800 */
[----:B------:R-:W-:-:S04]  /*168a0*/  IMAD.MOV.U32 R91, RZ, RZ, R44 ;  /* 0x000000ffff5b7224 */ /* 0x000fc800078e002c */
[----:B------:R-:W-:Y:S07]  /*168b0*/  HMMA.16816.F32 R24, R8, R102, RZ ;  /* 0x000000660818723c */ /* 0x000fee00000018ff */
[----:B------:R-:W-:Y:S01]  /*168c0*/  IMAD.MOV.U32 R102, RZ, RZ, R104 ;  /* 0x000000ffff667224 */ /* 0x000fe200078e0068 */
[----:B------:R-:W-:Y:S01]  /*168d0*/  MOV R103, R116 ;  /* 0x0000007400677202 */ /* 0x000fe20000000f00 */
[----:B------:R-:W-:Y:S01]  /*168e0*/  IMAD.MOV.U32 R104, RZ, RZ, R97 ;  /* 0x000000ffff687224 */ /* 0x000fe200078e0061 */
[----:B------:R-:W-:Y:S01]  /*168f0*/  HMMA.16816.F32 R28, R4, R58, R28 ;  /* 0x0000003a041c723c */ /* 0x000fe2000000181c */
[----:B-1----:R-:W-:-:S02]  /*16900*/  FFMA.FTZ R3, R161, c[0x0][0x2d0], -R2 ;  /* 0x0000b400a1037a23 */ /* 0x002fc40000010802 */
[----:B------:R-:W-:Y:S02]  /*16910*/  IMAD.MOV.U32 R97, RZ, RZ, R181 ;  /* 0x000000ffff617224 */ /* 0x000fe400078e00b5 */
[----:B------:R1:W2:Y:S01]  /*16920*/  MUFU.EX2 R181, R3 ;  /* 0x0000000300b57308 */ /* 0x0002a20000000800 */
[----:B------:R-:W-:Y:S01]  /*16930*/  IMAD.MOV.U32 R116, RZ, RZ, R87 ;  /* 0x000000ffff747224 */ /* 0x000fe200078e0057 */
[----:B------:R-:W-:Y:S01]  /*16940*/  MOV R87, R187 ;  /* 0x000000bb00577202 */ /* 0x000fe20000000f00 */
[----:B------:R-:W-:Y:S01]  /*16950*/  HMMA.16816.F32 R120, R4, R52, R20 ;  /* 0x000000340478723c */ /* 0x000fe20000001814 */
[----:B------:R-:W-:-:S07]  /*16960*/  IMAD.MOV.U32 R161, RZ, RZ, R154 ;  /* 0x000000ffffa17224 */ /* 0x000fce00078e009a */
[----:B------:R-:W-:Y:S01]  /*16970*/  HMMA.16816.F32 R20, R8, R106, RZ ;  /* 0x0000006a0814723c */ /* 0x000fe200000018ff */
[----:B-1----:R-:W-:Y:S01]  /*16980*/  FFMA.FTZ R3, R160, c[0x0][0x2d0], -R2 ;  /* 0x0000b400a0037a23 */ /* 0x002fe20000010802 */
[----:B------:R-:W-:-:S05]  /*16990*/  MOV R160, R155 ;  /* 0x0000009b00a07202 */ /* 0x000fca0000000f00 */
[----:B------:R-:W-:Y:S01]  /*169a0*/  IMAD.MOV.U32 R106, RZ, RZ, R60 ;  /* 0x000000ffff6a7224 */ /* 0x000fe200078e003c */
[----:B------:R-:W-:Y:S01]  /*169b0*/  HMMA.16816.F32 R144, R4, R48, R16 ;  /* 0x000000300490723c */ /* 0x000fe20000001810 */
[----:B------:R1:W-:Y:S01]  /*169c0*/  MUFU.EX2 R183, R3 ;  /* 0x0000000300b77308 */ /* 0x0003e20000000800 */
[----:B------:R-:W-:-:S06]  /*169d0*/  IMAD.MOV.U32 R107, RZ, RZ, R96 ;  /* 0x000000ffff6b7224 */ /* 0x000fcc00078e0060 */
[----:B------:R-:W-:Y:S07]  /*169e0*/  HMMA.16816.F32 R16, R8, R114, RZ ;  /* 0x000000720810723c */ /* 0x000fee00000018ff */
[----:B------:R-:W-:Y:S01]  /*169f0*/  MOV R115, R61 ;  /* 0x0000003d00737202 */ /* 0x000fe20000000f00 */
[----:B------:R-:W-:Y:S01]  /*16a00*/  HMMA.16816.F32 R40, R4, R62, R40 ;  /* 0x0000003e0428723c */ /* 0x000fe20000001828 */
[----:B-1----:R-:W-:Y:S02]  /*16a10*/  FFMA.FTZ R3, R163, c[0x0][0x2d0], -R2 ;  /* 0x0000b400a3037a23 */ /* 0x002fe40000010802 */
[----:B------:R-:W-:-:S02]  /*16a20*/  IMAD.MOV.U32 R163, RZ, RZ, R152 ;  /* 0x000000ffffa37224 */ /* 0x000fc400078e0098 */
[----:B------:R1:W-:Y:S03]  /*16a30*/  MUFU.EX2 R187, R3 ;  /* 0x0000000300bb7308 */ /* 0x0003e60000000800 */
[----:B------:R-:W-:Y:S08]  /*16a40*/  HMMA.16816.F32 R36, R4, R46, R36 ;  /* 0x0000002e0424723c */ /* 0x000ff00000001824 */
[----:B------:R-:W-:Y:S01]  /*16a50*/  HMMA.16816.F32 R8, R8, R118, RZ ;  /* 0x000000760808723c */ /* 0x000fe200000018ff */
[----:B-1----:R-:W-:-:S06]  /*16a60*/  FFMA.FTZ R3, R139, c[0x0][0x2d0], -R0 ;  /* 0x0000b4008b037a23 */ /* 0x002fcc0000010800 */
[----:B------:R-:W-:Y:S01]  /*16a70*/  IMAD.MOV.U32 R118, RZ, RZ, R106 ;  /* 0x000000ffff767224 */ /* 0x000fe200078e006a */
[C---:B------:R-:W-:Y:S01]  /*16a80*/  HMMA.16816.F32 R52, R4.reuse, R54, R16 ;  /* 0x000000360434723c */ /* 0x040fe20000001810 */
[----:B------:R1:W-:Y:S01]  /*16a90*/  MUFU.EX2 R59, R3 ;  /* 0x00000003003b7308 */ /* 0x0003e20000000800 */
[----:B------:R-:W3:Y:S01]  /*16aa0*/  LDSM.16.MT88.4 R16, [R225+0x1100] ;  /* 0x00110000e110783b */ /* 0x000ee20000004200 */
[----:B------:R-:W-:Y:S01]  /*16ab0*/  IMAD.MOV.U32 R106, RZ, RZ, R107 ;  /* 0x000000ffff6a7224 */ /* 0x000fe200078e006b */
[----:B------:R-:W-:Y:S01]  /*16ac0*/  MOV R119, R103 ;  /* 0x0000006700777202 */ /* 0x000fe20000000f00 */
[----:B------:R-:W-:Y:S02]  /*16ad0*/  IMAD.MOV.U32 R107, RZ, RZ, R102 ;  /* 0x000000ffff6b7224 */ /* 0x000fe400078e0066 */
[----:B------:R-:W-:Y:S01]  /*16ae0*/  IMAD.MOV.U32 R102, RZ, RZ, R94 ;  /* 0x000000ffff667224 */ /* 0x000fe200078e005e */
[----:B------:R-:W-:Y:S01]  /*16af0*/  HMMA.16816.F32 R32, R4, R74, R32 ;  /* 0x0000004a0420723c */ /* 0x000fe20000001820 */
[----:B------:R-:W-:Y:S01]  /*16b00*/  IMAD.MOV.U32 R103, RZ, RZ, R112 ;  /* 0x000000ffff677224 */ /* 0x000fe200078e0070 */
[----:B------:R-:W-:-:S05]  /*16b10*/  MOV R94, R113 ;  /* 0x00000071005e7202 */ /* 0x000fca0000000f00 */
[----:B------:R-:W-:Y:S01]  /*16b20*/  MOV R75, R115 ;  /* 0x00000073004b7202 */ /* 0x000fe20000000f00 */
[C---:B------:R-:W-:Y:S01]  /*16b30*/  HMMA.16816.F32 R68, R4.reuse, R70, R24 ;  /* 0x000000460444723c */ /* 0x040fe20000001818 */
[----:B-1----:R-:W-:Y:S01]  /*16b40*/  FFMA.FTZ R3, R138, c[0x0][0x2d0], -R0 ;  /* 0x0000b4008a037a23 */ /* 0x002fe20000010800 */
[----:B------:R-:W-:Y:S01]  /*16b50*/  LDSM.16.MT88.4 R24, [R226+0x1100] ;  /* 0x00110000e218783b */ /* 0x000fe20000004200 */
[----:B------:R-:W-:Y:S02]  /*16b60*/  IMAD.MOV.U32 R115, RZ, RZ, R99 ;  /* 0x000000ffff737224 */ /* 0x000fe400078e0063 */
[----:B------:R1:W4:Y:S01]  /*16b70*/  MUFU.EX2 R60, R3 ;  /* 0x00000003003c7308 */ /* 0x0003220000000800 */
[----:B------:R-:W-:Y:S02]  /*16b80*/  IMAD.MOV.U32 R74, RZ, RZ, R75 ;  /* 0x000000ffff4a7224 */ /* 0x000fe400078e004b */
[----:B------:R-:W-:Y:S01]  /*16b90*/  HMMA.16816.F32 R64, R4, R66, R20 ;  /* 0x000000420440723c */ /* 0x000fe20000001814 */
[----:B------:R-:W3:Y:S01]  /*16ba0*/  LDSM.16.MT88.4 R20, [R228+0x1100] ;  /* 0x00110000e414783b */ /* 0x000ee20000004200 */
[----:B------:R-:W-:Y:S01]  /*16bb0*/  IMAD.MOV.U32 R75, RZ, RZ, R118 ;  /* 0x000000ffff4b7224 */ /* 0x000fe200078e0076 */
[----:B------:R-:W-:-:S05]  /*16bc0*/  MOV R118, R95 ;  /* 0x0000005f00767202 */ /* 0x000fca0000000f00 */
[----:B------:R-:W-:Y:S01]  /*16bd0*/  HMMA.16816.F32 R48, R4, R50, R8 ;  /* 0x000000320430723c */ /* 0x000fe20000001808 */
[----:B-1----:R-:W-:-:S06]  /*16be0*/  FFMA.FTZ R3, R137, c[0x0][0x2d0], -R0 ;  /* 0x0000b40089037a23 */ /* 0x002fcc0000010800 */
[----:B------:R-:W-:Y:S01]  /*16bf0*/  FFMA.FTZ R4, R176, c[0x0][0x2d0], -R13 ;  /* 0x0000b400b0047a23 */ /* 0x000fe2000001080d */
[----:B--2---:R-:W-:Y:S01]  /*16c00*/  F2FP.PACK_AB R8, R181, R180 ;  /* 0x000000b4b508723e */ /* 0x004fe200000000ff */
[----:B------:R1:W-:Y:S01]  /*16c10*/  MUFU.EX2 R62, R3 ;  /* 0x00000003003e7308 */ /* 0x0003e20000000800 */
[----:B----4-:R-:W-:Y:S02]  /*16c20*/  F2FP.PACK_AB R9, R60, R59 ;  /* 0x0000003b3c09723e */ /* 0x010fe400000000ff */
[----:B------:R-:W-:-:S05]  /*16c30*/  F2FP.PACK_AB R10, R187, R183 ;  /* 0x000000b7bb0a723e */ /* 0x000fca00000000ff */
[----:B------:R-:W-:Y:S01]  /*16c40*/  MUFU.EX2 R58, R4 ;  /* 0x00000004003a7308 */ /* 0x000fe20000000800 */
[----:B-1----:R-:W-:-:S07]  /*16c50*/  FFMA.FTZ R3, R136, c[0x0][0x2d0], -R0 ;  /* 0x0000b40088037a23 */ /* 0x002fce0000010800 */
        /* <DEDUP_REMOVED lines=13> */
[----:B------:R1:W2:Y:S07]  /*16d30*/  MUFU.EX2 R61, R3 ;  /* 0x00000003003d7308 */ /* 0x0002ae0000000800 */
[----:B------:R-:W-:Y:S01]  /*16d40*/  HMMA.16816.F32 R36, R8, R26, R36 ;  /* 0x0000001a0824723c */ /* 0x000fe20000001824 */
        /* <DEDUP_REMOVED lines=19> */
[C---:B-1----:R-:W-:Y:S01]  /*16e80*/  HMMA.16816.F32 R20, R8.reuse, R18, R28 ;  /* 0x000000120814723c */ /* 0x042fe2000000181c */
[----:B------:R-:W-:Y:S07]  /*16e90*/  LDSM.16.MT88.4 R28, [R227+0x3100] ;  /* 0x00310000e31c783b */ /* 0x000fee0000004200 */
[-C--:B------:R-:W-:Y:S08]  /*16ea0*/  HMMA.16816.F32 R76, R8, R16.reuse, R76 ;  /* 0x00000010084c723c */ /* 0x080ff0000000184c */
[----:B------:R-:W-:Y:S01]  /*16eb0*/  HMMA.16816.F32 R168, R4, R16, R160 ;  /* 0x0000001004a8723c */ /* 0x000fe200000018a0 */
[----:B------:R-:W-:-:S06]  /*16ec0*/  MOV R95, R239 ;  /* 0x000000ef005f7202 */ /* 0x000fcc0000000f00 */
[----:B------:R-:W-:Y:S01]  /*16ed0*/  IMAD.MOV.U32 R162, RZ, RZ, R102 ;  /* 0x000000ffffa27224 */ /* 0x000fe200078e0066 */
[----:B------:R-:W-:Y:S01]  /*16ee0*/  MOV R99, R23 ;  /* 0x0000001700637202 */ /* 0x000fe20000000f00 */
[----:B------:R-:W-:Y:S01]  /*16ef0*/  IMAD.MOV.U32 R114, RZ, RZ, R20 ;  /* 0x000000ffff727224 */ /* 0x000fe200078e0014 */
[----:B------:R-:W-:Y:S01]  /*16f00*/  HMMA.16816.F32 R172, R4, R18, R172 ;  /* 0x0000001204ac723c */ /* 0x000fe200000018ac */
[----:B------:R-:W-:Y:S01]  /*16f10*/  IMAD.MOV.U32 R113, RZ, RZ, R21 ;  /* 0x000000ffff717224 */ /* 0x000fe200078e0015 */
[----:B------:R-:W-:Y:S01]  /*16f20*/  LDSM.16.MT88.4 R16, [R228+0x3100] ;  /* 0x00310000e410783b */ /* 0x000fe20000004200 */
[----:B------:R-:W-:Y:S01]  /*16f30*/  IMAD.MOV.U32 R112, RZ, RZ, R22 ;  /* 0x000000ffff707224 */ /* 0x000fe200078e0016 */
[----:B------:R-:W-:Y:S01]  /*16f40*/  MOV R161, R115 ;  /* 0x0000007300a17202 */ /* 0x000fe20000000f00 */
[----:B------:R-:W-:Y:S01]  /*16f50*/  IMAD.MOV.U32 R102, RZ, RZ, R103 ;  /* 0x000000ffff667224 */ /* 0x000fe200078e0067 */
[----:B------:R-:W1:Y:S01]  /*16f60*/  LDSM.16.MT88.4 R20, [R226+0x3100] ;  /* 0x00310000e214783b */ /* 0x000e620000004200 */
[----:B------:R-:W-:Y:S01]  /*16f70*/  IMAD.MOV.U32 R160, RZ, RZ, R119 ;  /* 0x000000ffffa07224 */ /* 0x000fe200078e0077 */
[----:B------:R-:W-:Y:S01]  /*16f80*/  MOV R98, R76 ;  /* 0x0000004c00627202 */ /* 0x000fe20000000f00 */
[----:B------:R-:W-:-:S02]  /*16f90*/  IMAD.MOV.U32 R103, RZ, RZ, R94 ;  /* 0x000000ffff677224 */ /* 0x000fc400078e005e */
[----:B------:R-:W-:Y:S02]  /*16fa0*/  IMAD.MOV.U32 R119, RZ, RZ, R97 ;  /* 0x000000ffff777224 */ /* 0x000fe400078e0061 */
[----:B------:R-:W-:Y:S02]  /*16fb0*/  IMAD.MOV.U32 R115, RZ, RZ, R81 ;  /* 0x000000ffff737224 */ /* 0x000fe400078e0051 */
[----:B------:R-:W-:Y:S02]  /*16fc0*/  IMAD.MOV.U32 R220, RZ, RZ, R229 ;  /* 0x000000ffffdc7224 */ /* 0x000fe400078e00e5 */
[----:B------:R-:W-:Y:S01]  /*16fd0*/  IMAD.MOV.U32 R251, RZ, RZ, R224 ;  /* 0x000000fffffb7224 */ /* 0x000fe200078e00e0 */
[----:B--2---:R-:W-:Y:S01]  /*16fe0*/  HMMA.16816.F32 R72, R4, R24, R72 ;  /* 0x000000180448723c */ /* 0x004fe20000001848 */
        /* <DEDUP_REMOVED lines=36> */
[----:B------:R-:W-:-:S02]  /*17230*/  IMAD.MOV.U32 R179, RZ, RZ, R94 ;  /* 0x000000ffffb37224 */ /* 0x000fc400078e005e */
[----:B------:R-:W-:Y:S01]  /*17240*/  IMAD.MOV.U32 R176, RZ, RZ, R95 ;  /* 0x000000ffffb07224 */ /* 0x000fe200078e005f */
[----:B------:R-:W-:Y:S01]  /*17250*/  MOV R219, R93 ;  /* 0x0000005d00db7202 */ /* 0x000fe20000000f00 */
[----:B------:R-:W-:Y:S01]  /*17260*/  IMAD.MOV.U32 R118, RZ, RZ, R116 ;  /* 0x000000ffff767224 */ /* 0x000fe200078e0074 */
[----:B-1----:R-:W-:Y:S01]  /*17270*/  HMMA.16816.F32 R92, R4, R22, R188 ;  /* 0x00000016045c723c */ /* 0x002fe200000018bc */
[----:B------:R-:W-:Y:S02]  /*17280*/  IMAD.MOV.U32 R97, RZ, RZ, R86 ;  /* 0x000000ffff617224 */ /* 0x000fe400078e0056 */
[----:B------:R-:W-:Y:S02]  /*17290*/  IMAD.MOV.U32 R250, RZ, RZ, R118 ;  /* 0x000000fffffa7224 */ /* 0x000fe400078e0076 */
[----:B------:R-:W-:Y:S02]  /*172a0*/  IMAD.MOV.U32 R216, RZ, RZ, R219 ;  /* 0x000000ffffd87224 */ /* 0x000fe400078e00db */
[----:B------:R-:W-:Y:S01]  /*172b0*/  IMAD.MOV.U32 R188, RZ, RZ, R102 ;  /* 0x000000ffffbc7224 */ /* 0x000fe200078e0066 */
[----:B------:R-:W-:Y:S01]  /*172c0*/  MOV R191, R101 ;  /* 0x0000006500bf7202 */ /* 0x000fe20000000f00 */
[----:B------:R-:W-:-:S02]  /*172d0*/  IMAD.MOV.U32 R189, RZ, RZ, R103 ;  /* 0x000000ffffbd7224 */ /* 0x000fc400078e0067 */
[----:B------:R-:W-:Y:S01]  /*172e0*/  IMAD.MOV.U32 R190, RZ, RZ, R100 ;  /* 0x000000ffffbe7224 */ /* 0x000fe200078e0064 */
[----:B------:R-:W-:Y:S01]  /*172f0*/  HMMA.16816.F32 R88, R4, R20, R88 ;  /* 0x000000140458723c */ /* 0x000fe20000001858 */
[----:B------:R-:W-:Y:S01]  /*17300*/  IMAD.MOV.U32 R217, RZ, RZ, R248 ;  /* 0x000000ffffd97224 */ /* 0x000fe200078e00f8 */
[----:B------:R-:W-:Y:S01]  /*17310*/  MOV R219, R250 ;  /* 0x000000fa00db7202 */ /* 0x000fe20000000f00 */
[----:B------:R-:W-:-:S05]  /*17320*/  IMAD.MOV.U32 R218, RZ, RZ, R249 ;  /* 0x000000ffffda7224 */ /* 0x000fca00078e00f9 */
[----:B------:R-:W-:Y:S08]  /*17330*/  HMMA.16816.F32 R104, R4, R16, R104 ;  /* 0x000000100468723c */ /* 0x000ff00000001868 */
[----:B------:R-:W-:Y:S01]  /*17340*/  HMMA.16816.F32 R52, R8, R18, R52 ;  /* 0x000000120834723c */ /* 0x000fe20000001834 */
[----:B------:R-:W-:Y:S02]  /*17350*/  IMAD.MOV.U32 R116, RZ, RZ, R232 ;  /* 0x000000ffff747224 */ /* 0x000fe400078e00e8 */
[----:B------:R-:W-:-:S05]  /*17360*/  IMAD.MOV.U32 R86, RZ, RZ, R242 ;  /* 0x000000ffff567224 */ /* 0x000fca00078e00f2 */
[C---:B------:R-:W-:Y:S08]  /*17370*/  HMMA.16816.F32 R100, R4.reuse, R18, R164 ;  /* 0x000000120464723c */ /* 0x040ff000000018a4 */
[----:B------:R-:W-:Y:S01]  /*17380*/  HMMA.16816.F32 R188, R4, R28, R188 ;  /* 0x0000001c04bc723c */ /* 0x000fe200000018bc */
[----:B------:R-:W-:Y:S01]  /*17390*/  IMAD.MOV.U32 R118, RZ, RZ, R116 ;  /* 0x000000ffff767224 */ /* 0x000fe200078e0074 */
[----:B------:R-:W-:-:S06]  /*173a0*/  UIMAD.WIDE.U32 UR8, UR18, UR4, URZ ;  /* 0x00000004120872a5 */ /* 0x000fcc000f8e003f */
[-C--:B------:R-:W-:Y:S01]  /*173b0*/  HMMA.16816.F32 R48, R8, R30.reuse, R48 ;  /* 0x0000001e0830723c */ /* 0x080fe20000001830 */
[----:B------:R-:W-:Y:S01]  /*173c0*/  IMAD.MOV.U32 R110, RZ, RZ, R241 ;  /* 0x000000ffff6e7224 */ /* 0x000fe200078e00f1 */
[----:B------:R1:W5:Y:S06]  /*173d0*/  LDL.LU R242, [R1+0x98] ;  /* 0x0000980001f27983 */ /* 0x00036c0000300800 */
[----:B------:R-:W-:Y:S01]  /*173e0*/  HMMA.16816.F32 R164, R4, R30, R208 ;  /* 0x0000001e04a4723c */ /* 0x000fe200000018d0 */
[----:B------:R-:W-:Y:S01]  /*173f0*/  IMAD.MOV.U32 R116, RZ, RZ, R230 ;  /* 0x000000ffff747224 */ /* 0x000fe200078e00e6 */
[----:B------:R-:W-:Y:S01]  /*17400*/  @UP2 USHF.R.U32.HI UR18, URZ, UR5, UR9 ;  /* 0x000000053f122299 */ /* 0x000fe20008011609 */
[----:B------:R1:W5:Y:S04]  /*17410*/  LDL.LU R241, [R1+0x94] ;  /* 0x0000940001f17983 */ /* 0x0003680000300800 */
[----:B------:R-:W-:Y:S01]  /*17420*/  IMAD.MOV.U32 R7, RZ, RZ, R251 ;  /* 0x000000ffff077224 */ /* 0x000fe200078e00fb */
[----:B------:R-:W-:Y:S01]  /*17430*/  MOV R210, R222 ;  /* 0x000000de00d27202 */ /* 0x000fe20000000f00 */
[----:B------:R-:W-:Y:S01]  /*17440*/  IMAD.MOV.U32 R208, RZ, RZ, R220 ;  /* 0x000000ffffd07224 */ /* 0x000fe200078e00dc */
[----:B------:R-:W-:Y:S01]  /*17450*/  HMMA.16816.F32 R248, R8, R24, R128 ;  /* 0x0000001808f8723c */ /* 0x000fe20000001880 */
[----:B------:R-:W-:-:S02]  /*17460*/  IMAD.MOV.U32 R211, RZ, RZ, R223 ;  /* 0x000000ffffd37224 */ /* 0x000fc400078e00df */
[----:B------:R-:W-:Y:S02]  /*17470*/  IMAD.MOV.U32 R209, RZ, RZ, R221 ;  /* 0x000000ffffd17224 */ /* 0x000fe400078e00dd */
[----:B------:R-:W-:Y:S02]  /*17480*/  IMAD.MOV.U32 R4, RZ, RZ, R216 ;  /* 0x000000ffff047224 */ /* 0x000fe400078e00d8 */
[----:B------:R-:W-:Y:S01]  /*17490*/  IMAD.MOV.U32 R6, RZ, RZ, R118 ;  /* 0x000000ffff067224 */ /* 0x000fe200078e0076 */
[----:B------:R-:W-:Y:S01]  /*174a0*/  MOV R30, R83 ;  /* 0x00000053001e7202 */ /* 0x000fe20000000f00 */
[----:B------:R-:W-:Y:S01]  /*174b0*/  IMAD.MOV.U32 R129, RZ, RZ, R3 ;  /* 0x000000ffff817224 */ /* 0x000fe200078e0003 */
[----:B------:R-:W-:Y:S01]  /*174c0*/  HMMA.16816.F32 R220, R8, R26, R68 ;  /* 0x0000001a08dc723c */ /* 0x000fe20000001844 */
[----:B------:R-:W-:Y:S01]  /*174d0*/  FFMA.FTZ R3, R246, c[0x0][0x2d0], -R2 ;  /* 0x0000b400f6037a23 */ /* 0x000fe20000010802 */
[----:B------:R-:W-:Y:S01]  /*174e0*/  MOV R5, R211 ;  /* 0x000000d300057202 */ /* 0x000fe20000000f00 */
[----:B------:R-:W-:Y:S01]  /*174f0*/  IMAD.MOV.U32 R31, RZ, RZ, R82 ;  /* 0x000000ffff1f7224 */ /* 0x000fe200078e0052 */
[----:B------:R-:W-:Y:S01]  /*17500*/  UIADD3 UR18, UR18, UR13, -UR24 ;  /* 0x0000000d12127290 */ /* 0x000fe2000fffe818 */
[----:B------:R1:W5:Y:S02]  /*17510*/  LDL.LU R240, [R1+0x90] ;  /* 0x0000900001f07983 */ /* 0x0003640000300800 */
[----:B------:R-:W-:Y:S01]  /*17520*/  MOV R68, R208 ;  /* 0x000000d000447202 */ /* 0x000fe20000000f00 */
[----:B------:R-:W-:-:S02]  /*17530*/  IMAD.MOV.U32 R27, RZ, RZ, R209 ;  /* 0x000000ffff1b7224 */ /* 0x000fc400078e00d1 */
[----:B------:R-:W-:Y:S01]  /*17540*/  IMAD.MOV.U32 R26, RZ, RZ, R210 ;  /* 0x000000ffff1a7224 */ /* 0x000fe200078e00d2 */
[----:B------:R-:W-:Y:S01]  /*17550*/  MOV R71, R218 ;  /* 0x000000da00477202 */ /* 0x000fe20000000f00 */
[----:B------:R-:W-:Y:S01]  /*17560*/  HMMA.16816.F32 R208, R8, R22, R64 ;  /* 0x0000001608d0723c */ /* 0x000fe20000001840 */
[----:B------:R2:W-:Y:S01]  /*17570*/  MUFU.EX2 R22, R3 ;  /* 0x0000000300167308 */ /* 0x0005e20000000800 */
[----:B------:R-:W-:Y:S02]  /*17580*/  IMAD.MOV.U32 R70, RZ, RZ, R217 ;  /* 0x000000ffff467224 */ /* 0x000fe400078e00d9 */
[----:B------:R-:W-:Y:S01]  /*17590*/  IMAD.MOV.U32 R128, RZ, RZ, R219 ;  /* 0x000000ffff807224 */ /* 0x000fe200078e00db */
[----:B------:R-:W-:Y:S01]  /*175a0*/  MOV R130, R179 ;  /* 0x000000b300827202 */ /* 0x000fe20000000f00 */
[----:B------:R-:W-:Y:S02]  /*175b0*/  IMAD.MOV.U32 R131, RZ, RZ, R176 ;  /* 0x000000ffff837224 */ /* 0x000fe400078e00b0 */
[----:B------:R-:W-:-:S02]  /*175c0*/  IMAD.MOV.U32 R69, RZ, RZ, R7 ;  /* 0x000000ffff457224 */ /* 0x000fc400078e0007 */
[----:B------:R-:W-:Y:S01]  /*175d0*/  IMAD.MOV.U32 R246, RZ, RZ, R97 ;  /* 0x000000fffff67224 */ /* 0x000fe200078e0061 */
[----:B------:R-:W-:Y:S01]  /*175e0*/  USHF.R.S32.HI UR4, URZ, 0x1f, UR18 ;  /* 0x0000001f3f047899 */ /* 0x000fe20008011412 */
[----:B------:R1:W5:Y:S01]  /*175f0*/  LDL.LU R239, [R1+0x8c] ;  /* 0x00008c0001ef7983 */ /* 0x0003620000300800 */
[----:B--2---:R-:W-:Y:S01]  /*17600*/  FFMA.FTZ R3, R245, c[0x0][0x2d0], -R2 ;  /* 0x0000b400f5037a23 */ /* 0x004fe20000010802 */
[C---:B------:R-:W-:Y:S08]  /*17610*/  HMMA.16816.F32 R216, R8.reuse, R20, R124 ;  /* 0x0000001408d8723c */ /* 0x040ff0000000187c */
[----:B------:R-:W-:Y:S01]  /*17620*/  HMMA.16816.F32 R64, R8, R16, R120 ;  /* 0x000000100840723c */ /* 0x000fe20000001878 */
[----:B------:R2:W-:Y:S01]  /*17630*/  MUFU.EX2 R24, R3 ;  /* 0x0000000300187308 */ /* 0x0005e20000000800 */
[----:B------:R-:W-:Y:S01]  /*17640*/  MOV R7, R119 ;  /* 0x0000007700077202 */ /* 0x000fe20000000f00 */
[----:B------:R-:W-:-:S02]  /*17650*/  IMAD.MOV.U32 R179, RZ, RZ, R116 ;  /* 0x000000ffffb37224 */ /* 0x000fc400078e0074 */
[----:B------:R-:W-:Y:S01]  /*17660*/  IMAD.MOV.U32 R176, RZ, RZ, R117 ;  /* 0x000000ffffb07224 */ /* 0x000fe200078e0075 */
[----:B------:R-:W-:Y:S01]  /*17670*/  ULEA.HI UR4, UR4, UR18, URZ, 0x6 ;  /* 0x0000001204047291 */ /* 0x000fe2000f8f303f */
[----:B------:R1:W5:Y:S01]  /*17680*/  LDL.LU R238, [R1+0x88] ;  /* 0x0000880001ee7983 */ /* 0x0003620000300800 */
[--C-:B--2---:R-:W-:Y:S01]  /*17690*/  FFMA.FTZ R3, R215, c[0x0][0x2d0], -R2.reuse ;  /* 0x0000b400d7037a23 */ /* 0x104fe20000010802 */
[----:B------:R-:W-:Y:S01]  /*176a0*/  HMMA.16816.F32 R116, R8, R28, R144 ;  /* 0x0000001c0874723c */ /* 0x000fe20000001890 */
[----:B------:R-:W-:Y:S01]  /*176b0*/  FFMA.FTZ R2, R214, c[0x0][0x2d0], -R2 ;  /* 0x0000b400d6027a23 */ /* 0x000fe20000010802 */
[----:B------:R-:W-:Y:S03]  /*176c0*/  LDSM.16.MT88.4 R144, [R226+0x1900] ;  /* 0x00190000e290783b */ /* 0x000fe60000004200 */
[----:B------:R2:W-:Y:S01]  /*176d0*/  MUFU.EX2 R23, R2 ;  /* 0x0000000200177308 */ /* 0x0005e20000000800 */
[----:B------:R-:W-:Y:S01]  /*176e0*/  MOV R120, R114 ;  /* 0x0000007200787202 */ /* 0x000fe20000000f00 */
[----:B------:R-:W-:-:S02]  /*176f0*/  IMAD.MOV.U32 R121, RZ, RZ, R113 ;  /* 0x000000ffff797224 */ /* 0x000fc400078e0071 */
[----:B------:R-:W-:Y:S01]  /*17700*/  IMAD.MOV.U32 R122, RZ, RZ, R112 ;  /* 0x000000ffff7a7224 */ /* 0x000fe200078e0070 */
[----:B------:R-:W-:Y:S01]  /*17710*/  MOV R123, R99 ;  /* 0x00000063007b7202 */ /* 0x000fe20000000f00 */
[----:B------:R-:W-:Y:S01]  /*17720*/  USHF.R.S32.HI UR4, URZ, 0x6, UR4 ;  /* 0x000000063f047899 */ /* 0x000fe20008011404 */
[----:B------:R1:W5:Y:S01]  /*17730*/  LDL.LU R237, [R1+0x84] ;  /* 0x0000840001ed7983 */ /* 0x0003620000300800 */
[----:B------:R3:W-:Y:S01]  /*17740*/  MUFU.EX2 R25, R3 ;  /* 0x0000000300197308 */ /* 0x0007e20000000800 */
[----:B------:R-:W-:Y:S02]  /*17750*/  IMAD.MOV.U32 R28, RZ, RZ, R98 ;  /* 0x000000ffff1c7224 */ /* 0x000fe400078e0062 */
[----:B------:R-:W-:Y:S01]  /*17760*/  IMAD.MOV.U32 R29, RZ, RZ, R96 ;  /* 0x000000ffff1d7224 */ /* 0x000fe200078e0060 */
[----:B------:R1:W5:Y:S01]  /*17770*/  LDL.LU R236, [R1+0x80] ;  /* 0x0000800001ec7983 */ /* 0x0003620000300800 */
[----:B--2---:R-:W-:-:S03]  /*17780*/  FFMA.FTZ R2, R207, c[0x0][0x2d0], -R0 ;  /* 0x0000b400cf027a23 */ /* 0x004fc60000010800 */
[----:B------:R-:W-:Y:S01]  /*17790*/  LDSM.16.MT88.4 R96, [R226+0x3900] ;  /* 0x00390000e260783b */ /* 0x000fe20000004200 */
[----:B------:R2:W-:Y:S03]  /*177a0*/  MUFU.EX2 R18, R2 ;  /* 0x0000000200127308 */ /* 0x0005e60000000800 */
[----:B------:R1:W5:Y:S01]  /*177b0*/  LDL.LU R235, [R1+0x7c] ;  /* 0x00007c0001eb7983 */ /* 0x0003620000300800 */
[----:B---3--:R-:W-:-:S03]  /*177c0*/  FADD.FTZ R3, R108, R84 ;  /* 0x000000546c037221 */ /* 0x008fc60000010000 */
[----:B------:R1:W5:Y:S01]  /*177d0*/  LDL.LU R234, [R1+0x78] ;  /* 0x0000780001ea7983 */ /* 0x0003620000300800 */
[----:B------:R-:W-:-:S03]  /*177e0*/  UIADD3 UR21, UR12, -0x2, URZ ;  /* 0xfffffffe0c157890 */ /* 0x000fc6000fffe03f */
[----:B------:R1:W5:Y:S04]  /*177f0*/  LDL.LU R233, [R1+0x74] ;  /* 0x0000740001e97983 */ /* 0x0003680000300800 */
[----:B------:R1:W5:Y:S01]  /*17800*/  LDL.LU R232, [R1+0x70] ;  /* 0x0000700001e87983 */ /* 0x0003620000300800 */
[----:B--2---:R-:W-:-:S03]  /*17810*/  FFMA.FTZ R2, R206, c[0x0][0x2d0], -R0 ;  /* 0x0000b400ce027a23 */ /* 0x004fc60000010800 */
[----:B------:R1:W5:Y:S01]  /*17820*/  LDL.LU R231, [R1+0x6c] ;  /* 0x00006c0001e77983 */ /* 0x0003620000300800 */
[----:B------:R2:W-:Y:S03]  /*17830*/  MUFU.EX2 R19, R2 ;  /* 0x0000000200137308 */ /* 0x0005e60000000800 */
[----:B------:R1:W5:Y:S04]  /*17840*/  LDL.LU R230, [R1+0x68] ;  /* 0x0000680001e67983 */ /* 0x0003680000300800 */
[----:B------:R1:W5:Y:S04]  /*17850*/  LDL.LU R229, [R1+0x64] ;  /* 0x0000640001e57983 */ /* 0x0003680000300800 */
[----:B------:R1:W5:Y:S01]  /*17860*/  LDL.LU R224, [R1+0x60] ;  /* 0x0000600001e07983 */ /* 0x0003620000300800 */
[----:B--2---:R-:W-:-:S02]  /*17870*/  FFMA.FTZ R2, R205, c[0x0][0x2d0], -R0 ;  /* 0x0000b400cd027a23 */ /* 0x004fc40000010800 */
[----:B------:R-:W-:Y:S02]  /*17880*/  FFMA.FTZ R0, R204, c[0x0][0x2d0], -R0 ;  /* 0x0000b400cc007a23 */ /* 0x000fe40000010800 */
[----:B------:R-:W2:Y:S01]  /*17890*/  LDSM.16.MT88.4 R204, [R225+0x1900] ;  /* 0x00190000e1cc783b */ /* 0x000ea20000004200 */
[----:B------:R-:W-:Y:S08]  /*178a0*/  MUFU.EX2 R21, R2 ;  /* 0x0000000200157308 */ /* 0x000ff00000000800 */
[----:B------:R3:W-:Y:S02]  /*178b0*/  MUFU.EX2 R20, R0 ;  /* 0x0000000000147308 */ /* 0x0007e40000000800 */
[----:B---3--:R-:W-:Y:S01]  /*178c0*/  FFMA.FTZ R0, R70, c[0x0][0x2d0], -R13 ;  /* 0x0000b40046007a23 */ /* 0x008fe2000001080d */
[----:B------:R-:W-:Y:S01]  /*178d0*/  MOV R70, R71 ;  /* 0x0000004700467202 */ /* 0x000fe20000000f00 */
[----:B------:R-:W-:-:S02]  /*178e0*/  IMAD.MOV.U32 R71, RZ, RZ, R128 ;  /* 0x000000ffff477224 */ /* 0x000fc400078e0080 */
[----:B------:R-:W-:Y:S01]  /*178f0*/  IMAD.MOV.U32 R128, RZ, RZ, R129 ;  /* 0x000000ffff807224 */ /* 0x000fe200078e0081 */
[----:B------:R-:W-:Y:S01]  /*17900*/  MOV R129, R130 ;  /* 0x0000008200817202 */ /* 0x000fe20000000f00 */
[----:B------:R-:W-:Y:S02]  /*17910*/  IMAD.MOV.U32 R130, RZ, RZ, R131 ;  /* 0x000000ffff827224 */ /* 0x000fe400078e0083 */
[----:B------:R-:W-:Y:S01]  /*17920*/  IMAD.MOV.U32 R131, RZ, RZ, R4 ;  /* 0x000000ffff837224 */ /* 0x000fe200078e0004 */
[----:B------:R-:W-:Y:S01]  /*17930*/  MOV R4, R5 ;  /* 0x0000000500047202 */ /* 0x000fe20000000f00 */
[----:B------:R-:W-:Y:S02]  /*17940*/  IMAD.MOV.U32 R5, RZ, RZ, R163 ;  /* 0x000000ffff057224 */ /* 0x000fe400078e00a3 */
[----:B------:R-:W-:Y:S01]  /*17950*/  IMAD.MOV.U32 R163, RZ, RZ, R160 ;  /* 0x000000ffffa37224 */ /* 0x000fe200078e00a0 */
[----:B------:R-:W-:Y:S01]  /*17960*/  MOV R160, R161 ;  /* 0x000000a100a07202 */ /* 0x000fe20000000f00 */
[----:B------:R-:W-:-:S02]  /*17970*/  IMAD.MOV.U32 R161, RZ, RZ, R15 ;  /* 0x000000ffffa17224 */ /* 0x000fc400078e000f */
[----:B------:R3:W-:Y:S02]  /*17980*/  MUFU.EX2 R15, R0 ;  /* 0x00000000000f7308 */ /* 0x0007e40000000800 */
[----:B---3--:R-:W-:-:S06]  /*17990*/  FFMA.FTZ R0, R26, c[0x0][0x2d0], -R13 ;  /* 0x0000b4001a007a23 */ /* 0x008fcc000001080d */
[----:B------:R3:W4:Y:S02]  /*179a0*/  MUFU.EX2 R16, R0 ;  /* 0x0000000000107308 */ /* 0x0007240000000800 */
[----:B---3--:R-:W-:Y:S01]  /*179b0*/  FFMA.FTZ R0, R27, c[0x0][0x2d0], -R13 ;  /* 0x0000b4001b007a23 */ /* 0x008fe2000001080d */
[----:B----4-:R-:W-:-:S05]  /*179c0*/  F2FP.PACK_AB R124, R16, R15 ;  /* 0x0000000f107c723e */ /* 0x010fca00000000ff */
[----:B------:R3:W-:Y:S02]  /*179d0*/  MUFU.EX2 R17, R0 ;  /* 0x0000000000117308 */ /* 0x0007e40000000800 */
[----:B---3--:R-:W-:Y:S02]  /*179e0*/  FFMA.FTZ R0, R70, c[0x0][0x2d0], -R13 ;  /* 0x0000b40046007a23 */ /* 0x008fe4000001080d */
        /* <DEDUP_REMOVED lines=12> */
[----:B------:R-:W-:Y:S01]  /*17ab0*/  FFMA.FTZ R2, R70, c[0x0][0x2d0], -R12 ;  /* 0x0000b40046027a23 */ /* 0x000fe2000001080c */
[----:B------:R3:W4:Y:S01]  /*17ac0*/  MUFU.EX2 R14, R0 ;  /* 0x00000000000e7308 */ /* 0x0007220000000800 */
[----:B------:R-:W-:Y:S01]  /*17ad0*/  IMAD.MOV.U32 R127, RZ, RZ, R128 ;  /* 0x000000ffff7f7224 */ /* 0x000fe200078e0080 */
[----:B------:R-:W-:Y:S01]  /*17ae0*/  F2FP.PACK_AB R128, R24, R22 ;  /* 0x000000161880723e */ /* 0x000fe200000000ff */
[----:B------:R-:W-:Y:S01]  /*17af0*/  IMAD.MOV.U32 R26, RZ, RZ, R130 ;  /* 0x000000ffff1a7224 */ /* 0x000fe200078e0082 */
[----:B------:R-:W-:Y:S01]  /*17b00*/  F2FP.PACK_AB R129, R19, R18 ;  /* 0x000000121381723e */ /* 0x000fe200000000ff */
[----:B------:R-:W-:Y:S01]  /*17b10*/  FADD.FTZ R8, R127, R126 ;  /* 0x0000007e7f087221 */ /* 0x000fe20000010000 */
[----:B------:R-:W-:Y:S01]  /*17b20*/  F2FP.PACK_AB R130, R23, R25 ;  /* 0x000000191782723e */ /* 0x000fe200000000ff */
[----:B------:R-:W-:Y:S01]  /*17b30*/  IMAD.MOV.U32 R27, RZ, RZ, R71 ;  /* 0x000000ffff1b7224 */ /* 0x000fe200078e0047 */
[----:B------:R-:W-:Y:S01]  /*17b40*/  MOV R71, R161 ;  /* 0x000000a100477202 */ /* 0x000fe20000000f00 */
[----:B------:R-:W-:-:S02]  /*17b50*/  IMAD.MOV.U32 R70, RZ, RZ, R162 ;  /* 0x000000ffff467224 */ /* 0x000fc400078e00a2 */
[----:B------:R-:W-:Y:S01]  /*17b60*/  FADD.FTZ R9, R27, R26 ;  /* 0x0000001a1b097221 */ /* 0x000fe20000010000 */
[----:B------:R-:W-:Y:S01]  /*17b70*/  MOV R26, R177 ;  /* 0x000000b1001a7202 */ /* 0x000fe20000000f00 */
[----:B------:R-:W-:Y:S02]  /*17b80*/  IMAD.MOV.U32 R27, RZ, RZ, R178 ;  /* 0x000000ffff1b7224 */ /* 0x000fe400078e00b2 */
[--C-:B---3--:R-:W-:Y:S01]  /*17b90*/  FFMA.FTZ R0, R68, c[0x0][0x2d0], -R12.reuse ;  /* 0x0000b40044007a23 */ /* 0x108fe2000001080c */
[----:B----4-:R-:W-:Y:S01]  /*17ba0*/  F2FP.PACK_AB R126, R14, R17 ;  /* 0x000000110e7e723e */ /* 0x010fe200000000ff */
[----:B------:R-:W-:Y:S01]  /*17bb0*/  IMAD.MOV.U32 R68, RZ, RZ, R131 ;  /* 0x000000ffff447224 */ /* 0x000fe200078e0083 */
[----:B------:R-:W-:Y:S01]  /*17bc0*/  F2FP.PACK_AB R131, R20, R21 ;  /* 0x000000151483723e */ /* 0x000fe200000000ff */
[----:B------:R3:W-:Y:S06]  /*17bd0*/  MUFU.EX2 R10, R0 ;  /* 0x00000000000a7308 */ /* 0x0007ec0000000800 */
[C---:B--2---:R-:W-:Y:S08]  /*17be0*/  HMMA.16816.F32 R192, R128.reuse, R204, R192 ;  /* 0x000000cc80c0723c */ /* 0x044ff000000018c0 */
[----:B------:R-:W-:Y:S01]  /*17bf0*/  HMMA.16816.F32 R132, R128, R144, R132 ;  /* 0x000000908084723c */ /* 0x000fe20000001884 */
[----:B---3--:R-:W-:Y:S01]  /*17c00*/  FFMA.FTZ R0, R69, c[0x0][0x2d0], -R12 ;  /* 0x0000b40045007a23 */ /* 0x008fe2000001080c */
[----:B------:R-:W-:Y:S01]  /*17c10*/  MOV R69, R4 ;  /* 0x0000000400457202 */ /* 0x000fe20000000f00 */
[----:B------:R-:W-:-:S02]  /*17c20*/  IMAD.MOV.U32 R4, RZ, RZ, R160 ;  /* 0x000000ffff047224 */ /* 0x000fc400078e00a0 */
[----:B------:R2:W3:Y:S02]  /*17c30*/  MUFU.EX2 R11, R0 ;  /* 0x00000000000b7308 */ /* 0x0004e40000000800 */
[----:B--2---:R-:W-:Y:S01]  /*17c40*/  FFMA.FTZ R0, R5, c[0x0][0x2d0], -R12 ;  /* 0x0000b40005007a23 */ /* 0x004fe2000001080c */
[----:B---3--:R-:W-:-:S05]  /*17c50*/  F2FP.PACK_AB R125, R11, R10 ;  /* 0x0000000a0b7d723e */ /* 0x008fca00000000ff */
[----:B------:R2:W-:Y:S01]  /*17c60*/  MUFU.EX2 R12, R2 ;  /* 0x00000002000c7308 */ /* 0x0005e20000000800 */
[----:B------:R-:W-:Y:S02]  /*17c70*/  IMAD.MOV.U32 R5, RZ, RZ, R163 ;  /* 0x000000ffff057224 */ /* 0x000fe400078e00a3 */
[----:B------:R-:W3:Y:S05]  /*17c80*/  LDSM.16.MT88.4 R160, [R228+0x1900] ;  /* 0x00190000e4a0783b */ /* 0x000eea0000004200 */
[----:B------:R-:W4:Y:S01]  /*17c90*/  MUFU.EX2 R13, R0 ;  /* 0x00000000000d7308 */ /* 0x000f220000000800 */
[----:B--2---:R-:W-:Y:S01]  /*17ca0*/  FADD.FTZ R2, R213, R212 ;  /* 0x000000d4d5027221 */ /* 0x004fe20000010000 */
[----:B------:R-:W-:Y:S01]  /*17cb0*/  MOV R213, R69 ;  /* 0x0000004500d57202 */ /* 0x000fe20000000f00 */
[----:B------:R-:W-:Y:S01]  /*17cc0*/  IMAD.MOV.U32 R212, RZ, RZ, R68 ;  /* 0x000000ffffd47224 */ /* 0x000fe200078e0044 */
[----:B------:R-:W-:Y:S01]  /*17cd0*/  MOV R69, R80 ;  /* 0x0000005000457202 */ /* 0x000fe20000000f00 */
[----:B------:R-:W-:-:S02]  /*17ce0*/  IMAD.MOV.U32 R68, RZ, RZ, R115 ;  /* 0x000000ffff447224 */ /* 0x000fc400078e0073 */
[----:B------:R-:W-:Y:S01]  /*17cf0*/  LDSM.16.MT88.4 R112, [R228+0x3900] ;  /* 0x00390000e470783b */ /* 0x000fe20000004200 */
[----:B----4-:R-:W-:Y:S01]  /*17d00*/  F2FP.PACK_AB R127, R13, R12 ;  /* 0x0000000c0d7f723e */ /* 0x010fe200000000ff */
[----:B------:R-:W-:Y:S02]  /*17d10*/  IMAD.MOV.U32 R0, RZ, RZ, R111 ;  /* 0x000000ffff007224 */ /* 0x000fe400078e006f */
[----:B------:R-:W-:Y:S02]  /*17d20*/  IMAD.MOV.U32 R214, RZ, RZ, R69 ;  /* 0x000000ffffd67224 */ /* 0x000fe400078e0045 */
[----:B------:R-:W-:Y:S02]  /*17d30*/  FADD.FTZ R0, R0, R2 ;  /* 0x0000000200007221 */ /* 0x000fe40000010000 */
[C---:B------:R-:W-:Y:S08]  /*17d40*/  HMMA.16816.F32 R196, R124.reuse, R204, R196 ;  /* 0x000000cc7cc4723c */ /* 0x040ff000000018c4 */
[-C--:B------:R-:W-:Y:S08]  /*17d50*/  HMMA.16816.F32 R200, R124, R206.reuse, R200 ;  /* 0x000000ce7cc8723c */ /* 0x080ff000000018c8 */
[----:B------:R-:W-:Y:S07]  /*17d60*/  HMMA.16816.F32 R204, R128, R206, R40 ;  /* 0x000000ce80cc723c */ /* 0x000fee0000001828 */
[----:B------:R-:W-:Y:S01]  /*17d70*/  IMAD.MOV.U32 R43, RZ, RZ, R70 ;  /* 0x000000ffff2b7224 */ /* 0x000fe200078e0046 */
[----:B------:R-:W-:Y:S01]  /*17d80*/  HMMA.16816.F32 R136, R124, R144, R136 ;  /* 0x000000907c88723c */ /* 0x000fe20000001888 */
[----:B------:R-:W-:Y:S01]  /*17d90*/  MOV R41, R4 ;  /* 0x0000000400297202 */ /* 0x000fe20000000f00 */
[----:B------:R-:W-:-:S02]  /*17da0*/  IMAD.MOV.U32 R40, RZ, RZ, R5 ;  /* 0x000000ffff287224 */ /* 0x000fc400078e0005 */
[----:B------:R-:W-:Y:S02]  /*17db0*/  IMAD.MOV.U32 R70, RZ, RZ, R81 ;  /* 0x000000ffff467224 */ /* 0x000fe400078e0051 */
[----:B------:R-:W2:Y:S01]  /*17dc0*/  LDSM.16.MT88.4 R80, [R225+0x3900] ;  /* 0x00390000e150783b */ /* 0x000ea20000004200 */
[----:B------:R-:W-:Y:S01]  /*17dd0*/  IMAD.MOV.U32 R42, RZ, RZ, R71 ;  /* 0x000000ffff2a7224 */ /* 0x000fe200078e0047 */
[----:B------:R-:W-:Y:S01]  /*17de0*/  HMMA.16816.F32 R140, R124, R146, R140 ;  /* 0x000000927c8c723c */ /* 0x000fe2000000188c */
[----:B------:R-:W-:Y:S01]  /*17df0*/  IMAD.MOV.U32 R71, RZ, RZ, R86 ;  /* 0x000000ffff477224 */ /* 0x000fe200078e0056 */
[----:B------:R-:W-:Y:S02]  /*17e00*/  MOV R86, R110 ;  /* 0x0000006e00567202 */ /* 0x000fe40000000f00 */
[----:B------:R-:W-:Y:S01]  /*17e10*/  MOV R215, R70 ;  /* 0x0000004600d77202 */ /* 0x000fe20000000f00 */
[----:B------:R-:W-:-:S03]  /*17e20*/  IMAD.MOV.U32 R245, RZ, RZ, R71 ;  /* 0x000000fffff57224 */ /* 0x000fc600078e0047 */
[C---:B------:R-:W-:Y:S07]  /*17e30*/  HMMA.16816.F32 R144, R128.reuse, R146, R36 ;  /* 0x000000928090723c */ /* 0x040fee0000001824 */
[----:B------:R-:W-:Y:S01]  /*17e40*/  IMAD.MOV.U32 R39, RZ, RZ, R6 ;  /* 0x000000ffff277224 */ /* 0x000fe200078e0006 */
[----:B------:R-:W-:Y:S01]  /*17e50*/  MOV R38, R7 ;  /* 0x0000000700267202 */ /* 0x000fe20000000f00 */
[----:B------:R-:W-:Y:S01]  /*17e60*/  IMAD.MOV.U32 R37, RZ, RZ, R179 ;  /* 0x000000ffff257224 */ /* 0x000fe200078e00b3 */
[----:B------:R-:W-:Y:S01]  /*17e70*/  LDSM.16.MT88.4 R4, [R227+0x3900] ;  /* 0x00390000e304783b */ /* 0x000fe20000004200 */
[----:B------:R-:W-:Y:S01]  /*17e80*/  IMAD.MOV.U32 R36, RZ, RZ, R176 ;  /* 0x000000ffff247224 */ /* 0x000fe200078e00b0 */
[----:B---3--:R-:W-:Y:S01]  /*17e90*/  HMMA.16816.F32 R148, R128, R160, R148 ;  /* 0x000000a08094723c */ /* 0x008fe20000001894 */
[----:B------:R-:W-:Y:S01]  /*17ea0*/  FADD.FTZ R9, R37, R9 ;  /* 0x0000000925097221 */ /* 0x000fe20000010000 */
[----:B------:R-:W3:Y:S01]  /*17eb0*/  LDSM.16.MT88.4 R176, [R227+0x1900] ;  /* 0x00190000e3b0783b */ /* 0x000ee20000004200 */
[----:B------:R-:W-:-:S02]  /*17ec0*/  FADD.FTZ R2, R36, R8 ;  /* 0x0000000824027221 */ /* 0x000fc40000010000 */
[----:B------:R-:W-:Y:S02]  /*17ed0*/  FADD.FTZ R8, R38, R0 ;  /* 0x0000000026087221 */ /* 0x000fe40000010000 */
[----:B------:R-:W-:Y:S01]  /*17ee0*/  FADD.FTZ R0, R41, R9 ;  /* 0x0000000929007221 */ /* 0x000fe20000010000 */
[----:B------:R-:W-:Y:S01]  /*17ef0*/  HMMA.16816.F32 R152, R124, R160, R152 ;  /* 0x000000a07c98723c */ /* 0x000fe20000001898 */
[----:B------:R-:W-:Y:S02]  /*17f00*/  FADD.FTZ R8, R42, R8 ;  /* 0x000000082a087221 */ /* 0x000fe40000010000 */
[----:B------:R-:W-:-:S05]  /*17f10*/  FADD.FTZ R2, R40, R2 ;  /* 0x0000000228027221 */ /* 0x000fca0000010000 */
[-C--:B------:R-:W-:Y:S08]  /*17f20*/  HMMA.16816.F32 R156, R124, R162.reuse, R156 ;  /* 0x000000a27c9c723c */ /* 0x080ff0000000189c */
[----:B------:R-:W-:Y:S07]  /*17f30*/  HMMA.16816.F32 R160, R128, R162, R32 ;  /* 0x000000a280a0723c */ /* 0x000fee0000001820 */
[----:B------:R-:W-:Y:S01]  /*17f40*/  IMAD.MOV.U32 R35, RZ, RZ, R109 ;  /* 0x000000ffff237224 */ /* 0x000fe200078e006d */
[----:B--2---:R-:W-:Y:S03]  /*17f50*/  HMMA.16816.F32 R72, R124, R80, R72 ;  /* 0x000000507c48723c */ /* 0x004fe60000001848 */
[----:B------:R-:W-:-:S04]  /*17f60*/  FADD.FTZ R3, R35, R3 ;  /* 0x0000000323037221 */ /* 0x000fc80000010000 */
[----:B------:R-:W-:Y:S01]  /*17f70*/  FADD.FTZ R3, R39, R3 ;  /* 0x0000000327037221 */ /* 0x000fe20000010000 */
[C---:B------:R-:W-:Y:S07]  /*17f80*/  HMMA.16816.F32 R108, R124.reuse, R114, R100 ;  /* 0x000000727c6c723c */ /* 0x040fee0000001864 */
[----:B------:R-:W-:Y:S01]  /*17f90*/  MOV R100, R120 ;  /* 0x0000007800647202 */ /* 0x000fe20000000f00 */
[----:B------:R-:W-:Y:S01]  /*17fa0*/  IMAD.MOV.U32 R101, RZ, RZ, R121 ;  /* 0x000000ffff657224 */ /* 0x000fe200078e0079 */
[----:B------:R-:W-:Y:S01]  /*17fb0*/  MOV R103, R123 ;  /* 0x0000007b00677202 */ /* 0x000fe20000000f00 */
[----:B------:R-:W-:Y:S01]  /*17fc0*/  IMAD.MOV.U32 R102, RZ, RZ, R122 ;  /* 0x000000ffff667224 */ /* 0x000fe200078e007a */
[C---:B---3--:R-:W-:Y:S08]  /*17fd0*/  HMMA.16816.F32 R168, R124.reuse, R176, R168 ;  /* 0x000000b07ca8723c */ /* 0x048ff000000018a8 */
[C---:B------:R-:W-:Y:S08]  /*17fe0*/  HMMA.16816.F32 R172, R124.reuse, R178, R172 ;  /* 0x000000b27cac723c */ /* 0x040ff000000018ac */
[C---:B------:R-:W-:Y:S08]  /*17ff0*/  HMMA.16816.F32 R76, R124.reuse, R82, R76 ;  /* 0x000000527c4c723c */ /* 0x040ff0000000184c */
[C---:B------:R-:W-:Y:S08]  /*18000*/  HMMA.16816.F32 R88, R124.reuse, R96, R88 ;  /* 0x000000607c58723c */ /* 0x040ff00000001858 */
[C---:B------:R-:W-:Y:S08]  /*18010*/  HMMA.16816.F32 R92, R124.reuse, R98, R92 ;  /* 0x000000627c5c723c */ /* 0x040ff0000000185c */
[C---:B------:R-:W-:Y:S08]  /*18020*/  HMMA.16816.F32 R104, R124.reuse, R112, R104 ;  /* 0x000000707c68723c */ /* 0x040ff00000001868 */
[C---:B------:R-:W-:Y:S08]  /*18030*/  HMMA.16816.F32 R120, R124.reuse, R4, R188 ;  /* 0x000000047c78723c */ /* 0x040ff000000018bc */
[----:B------:R-:W-:Y:S08]  /*18040*/  HMMA.16816.F32 R124, R124, R6, R164 ;  /* 0x000000067c7c723c */ /* 0x000ff000000018a4 */
[C---:B------:R-:W-:Y:S07]  /*18050*/  HMMA.16816.F32 R164, R128.reuse, R176, R28 ;  /* 0x000000b080a4723c */ /* 0x040fee000000181c */
[----:B------:R-:W-:Y:S01]  /*18060*/  IMAD.MOV.U32 R30, RZ, RZ, R246 ;  /* 0x000000ffff1e7224 */ /* 0x000fe200078e00f6 */
[----:B------:R-:W-:Y:S01]  /*18070*/  HMMA.16816.F32 R116, R128, R4, R116 ;  /* 0x000000048074723c */ /* 0x000fe20000001874 */
[----:B------:R-:W-:Y:S01]  /*18080*/  IMAD.MOV.U32 R29, RZ, RZ, R68 ;  /* 0x000000ffff1d7224 */ /* 0x000fe200078e0044 */
[----:B------:R-:W-:Y:S01]  /*18090*/  MOV R28, R27 ;  /* 0x0000001b001c7202 */ /* 0x000fe20000000f00 */
[----:B------:R-:W-:Y:S01]  /*180a0*/  IMAD.MOV.U32 R31, RZ, RZ, R26 ;  /* 0x000000ffff1f7224 */ /* 0x000fe200078e001a */
[----:B------:R-:W-:Y:S01]  /*180b0*/  MOV R27, R86 ;  /* 0x00000056001b7202 */ /* 0x000fe20000000f00 */
[----:B------:R-:W-:-:S02]  /*180c0*/  IMAD.MOV.U32 R246, RZ, RZ, R85 ;  /* 0x000000fffff67224 */ /* 0x000fc400078e0055 */
[----:B------:R-:W-:Y:S01]  /*180d0*/  FADD.FTZ R4, R212, R0 ;  /* 0x00000000d4047221 */ /* 0x000fe20000010000 */
[C---:B------:R-:W-:Y:S01]  /*180e0*/  HMMA.16816.F32 R176, R128.reuse, R178, R100 ;  /* 0x000000b280b0723c */ /* 0x040fe20000001864 */
[----:B------:R-:W-:Y:S02]  /*180f0*/  FADD.FTZ R0, R30, R8 ;  /* 0x000000081e007221 */ /* 0x000fe40000010000 */
[----:B------:R-:W-:Y:S02]  /*18100*/  FADD.FTZ R5, R43, R3 ;  /* 0x000000032b057221 */ /* 0x000fe40000010000 */
[----:B------:R-:W-:Y:S02]  /*18110*/  FADD.FTZ R3, R213, R2 ;  /* 0x00000002d5037221 */ /* 0x000fe40000010000 */
[----:B------:R-:W-:Y:S01]  /*18120*/  FADD.FTZ R0, R29, R0 ;  /* 0x000000001d007221 */ /* 0x000fe20000010000 */
[----:B------:R-:W-:Y:S01]  /*18130*/  HMMA.16816.F32 R68, R128, R80, R248 ;  /* 0x000000508044723c */ /* 0x000fe200000018f8 */
[----:B------:R-:W-:Y:S01]  /*18140*/  FADD.FTZ R2, R247, R5 ;  /* 0x00000005f7027221 */ /* 0x000fe20000010000 */
[----:B------:R-:W-:Y:S01]  /*18150*/  IMNMX R5, RZ, UR4, !PT ;  /* 0x00000004ff057c17 */ /* 0x000fe2000f800200 */
[----:B------:R-:W-:-:S02]  /*18160*/  FADD.FTZ R4, R28, R4 ;  /* 0x000000041c047221 */ /* 0x000fc40000010000 */
[----:B------:R-:W-:Y:S01]  /*18170*/  FADD.FTZ R3, R31, R3 ;  /* 0x000000031f037221 */ /* 0x000fe20000010000 */
[----:B------:R-:W-:Y:S01]  /*18180*/  ISETP.LE.AND P0, PT, R5, UR21, PT ;  /* 0x0000001505007c0c */ /* 0x000fe2000bf03270 */
[----:B------:R-:W-:Y:S01]  /*18190*/  FADD.FTZ R0, R246, R0 ;  /* 0x00000000f6007221 */ /* 0x000fe20000010000 */
[----:B------:R2:W-:Y:S01]  /*181a0*/  STL [R1+0x24], R5 ;  /* 0x0000240501007387 */ /* 0x0005e20000100800 */
[----:B------:R-:W-:Y:S01]  /*181b0*/  FADD.FTZ R2, R214, R2 ;  /* 0x00000002d6027221 */ /* 0x000fe20000010000 */
[----:B------:R-:W-:Y:S01]  /*181c0*/  HMMA.16816.F32 R100, R128, R112, R64 ;  /* 0x000000708064723c */ /* 0x000fe20000001840 */
[----:B------:R-:W-:Y:S02]  /*181d0*/  FADD.FTZ R4, R245, R4 ;  /* 0x00000004f5047221 */ /* 0x000fe40000010000 */
[----:B------:R-:W-:Y:S02]  /*181e0*/  IMAD.MOV.U32 R26, RZ, RZ, R87 ;  /* 0x000000ffff1a7224 */ /* 0x000fe400078e0057 */
        /* <DEDUP_REMOVED lines=37> */
[----:B------:R3:W-:Y:S01]  /*18440*/  STL [R1], R0 ;  /* 0x0000000001007387 */ /* 0x0007e20000100800 */
[----:B------:R-:W-:Y:S02]  /*18450*/  FADD.FTZ R3, R17, R3 ;  /* 0x0000000311037221 */ /* 0x000fe40000010000 */
[----:B--2---:R-:W-:Y:S02]  /*18460*/  FADD.FTZ R5, R20, R2 ;  /* 0x0000000214057221 */ /* 0x004fe40000010000 */
[----:B------:R-:W-:-:S03]  /*18470*/  FADD.FTZ R2, R14, R3 ;  /* 0x000000030e027221 */ /* 0x000fc60000010000 */
[----:B------:R1:W-:Y:S01]  /*18480*/  STL [R1+0x4], R5 ;  /* 0x0000040501007387 */ /* 0x0003e20000100800 */
[----:B---3--:R-:W-:-:S05]  /*18490*/  FADD.FTZ R0, R13, R4 ;  /* 0x000000040d007221 */ /* 0x008fca0000010000 */
[----:B------:R1:W-:Y:S04]  /*184a0*/  STL [R1+0x8], R0 ;  /* 0x0000080001007387 */ /* 0x0003e80000100800 */
[----:B------:R1:W-:Y:S01]  /*184b0*/  STL [R1+0x1c], R2 ;  /* 0x00001c0201007387 */ /* 0x0003e20000100800 */
[----:B------:R-:W-:Y:S05]  /*184c0*/  @!P0 BRA `(.L_x_3498) ;  /* 0x00004ec000008947 */ /* 0x000fea0003800000 */
[----:B------:R-:W2:Y:S04]  /*184d0*/  LDL.64 R214, [R1+0x58] ;  /* 0x0000580001d67983 */ /* 0x000ea80000100a00 */
[----:B------:R-:W3:Y:S04]  /*184e0*/  LDL.64 R30, [R1+0x48] ;  /* 0x00004800011e7983 */ /* 0x000ee80000100a00 */
[----:B------:R-:W4:Y:S01]  /*184f0*/  LDL.64 R26, [R1+0x40] ;  /* 0x00004000011a7983 */ /* 0x000f220000100a00 */
[----:B------:R-:W-:Y:S01]  /*18500*/  MOV R181, R185 ;  /* 0x000000b900b57202 */ /* 0x000fe20000000f00 */
[----:B------:R-:W-:Y:S01]  /*18510*/  IMAD.MOV.U32 R180, RZ, RZ, R186 ;  /* 0x000000ffffb47224 */ /* 0x000fe200078e00ba */
[----:B------:R-:W-:Y:S01]  /*18520*/  MOV R188, R182 ;  /* 0x000000b600bc7202 */ /* 0x000fe20000000f00 */
[----:B------:R-:W-:Y:S01]  /*18530*/  IMAD.MOV.U32 R187, RZ, RZ, R184 ;  /* 0x000000ffffbb7224 */ /* 0x000fe200078e00b8 */
[----:B------:R-:W-:-:S02]  /*18540*/  ULDC.64 UR8, c[0x0][0x1e0] ;  /* 0x0000780000087ab9 */ /* 0x000fc40000000a00 */
[----:B------:R-:W-:Y:S02]  /*18550*/  UIADD3 UR11, UR6, 0x80, URZ ;  /* 0x00000080060b7890 */ /* 0x000fe4000fffe03f */
[----:B------:R-:W-:Y:S02]  /*18560*/  UMOV UR22, UR21 ;  /* 0x0000001500167c82 */ /* 0x000fe40008000000 */
[----:B------:R-:W-:Y:S02]  /*18570*/  UMOV UR12, 0xffffffc0 ;  /* 0xffffffc0000c7882 */ /* 0x000fe40000000000 */
[----:B------:R-:W-:Y:S01]  /*18580*/  ULDC.64 UR4, c[0x0][0x208] ;  /* 0x0000820000047ab9 */ /* 0x000fe20000000a00 */
[----:B--2---:R-:W-:Y:S02]  /*18590*/  IMAD.MOV.U32 R28, RZ, RZ, R214 ;  /* 0x000000ffff1c7224 */ /* 0x004fe400078e00d6 */
[----:B------:R-:W-:Y:S02]  /*185a0*/  IMAD.MOV.U32 R29, RZ, RZ, R215 ;  /* 0x000000ffff1d7224 */ /* 0x000fe400078e00d7 */
[----:B------:R-:W2:Y:S01]  /*185b0*/  LDL.64 R214, [R1+0x50] ;  /* 0x0000500001d67983 */ /* 0x000ea20000100a00 */
[----:B-1-3--:R-:W-:-:S02]  /*185c0*/  IADD3 R0, R30, 0x40, RZ ;  /* 0x000000401e007810 */ /* 0x00afc40007ffe0ff */
[----:B------:R-:W-:Y:S02]  /*185d0*/  IADD3 RZ, P0, R30, 0x40, RZ ;  /* 0x000000401eff7810 */ /* 0x000fe40007f1e0ff */
[----:B------:R-:W-:Y:S01]  /*185e0*/  IADD3 R3, P1, R28, 0x40, RZ ;  /* 0x000000401c037810 */ /* 0x000fe20007f3e0ff */
[----:B------:R4:W-:Y:S04]  /*185f0*/  STL [R1+0x34], R0 ;  /* 0x0000340001007387 */ /* 0x0009e80000100800 */
[----:B------:R1:W-:Y:S01]  /*18600*/  STL [R1+0x30], R3 ;  /* 0x0000300301007387 */ /* 0x0003e20000100800 */
[----:B----4-:R-:W-:-:S05]  /*18610*/  IMAD.X R0, RZ, RZ, R27, P0 ;  /* 0x000000ffff007224 */ /* 0x010fca00000e061b */
[----:B------:R1:W-:Y:S01]  /*18620*/  STL [R1+0x28], R0 ;  /* 0x0000280001007387 */ /* 0x0003e20000100800 */
[----:B------:R-:W-:Y:S01]  /*18630*/  USHF.L.U32 UR10, UR8, 0x5, URZ ;  /* 0x00000005080a7899 */ /* 0x000fe2000800063f */
[----:B--2---:R-:W-:-:S05]  /*18640*/  IADD3.X R2, RZ, R215, RZ, P1, !PT ;  /* 0x000000d7ff027210 */ /* 0x004fca0000ffe4ff */
[----:B------:R1:W-:Y:S04]  /*18650*/  STL [R1+0x2c], R2 ;  /* 0x00002c0201007387 */ /* 0x0003e80000100800 */
.L_x_3499:
[----:B-1----:R-:W2:Y:S01]  /*18660*/  LDL.64 R2, [R1+0x58] ;  /* 0x0000580001027983 */ /* 0x002ea20000100a00 */
        /* <DEDUP_REMOVED lines=40> */
[----:B------:R-:W4:Y:S04]  /*188f0*/  LDL R189, [R1+0x20] ;  /* 0x0000200001bd7983 */ /* 0x000f280000100800 */
[----:B------:R-:W4:Y:S01]  /*18900*/  LDL R186, [R1+0x3c] ;  /* 0x00003c0001ba7983 */ /* 0x000f220000100800 */
        /* <DEDUP_REMOVED lines=27> */
[----:B------:R-:W3:Y:S07]  /*18ac0*/  LDSM.16.M88.4 R208, [R241] ;  /* 0x00000000f1d0783b */ /* 0x000eee0000000200 */
[-C--:B-1----:R-:W-:Y:S08]  /*18ad0*/  HMMA.16816.F32 R36, R212, R216.reuse, R36 ;  /* 0x000000d8d424723c */ /* 0x082ff00000001824 */
[C---:B------:R-:W-:Y:S04]  /*18ae0*/  HMMA.16816.F32 R40, R220.reuse, R216, R40 ;  /* 0x000000d8dc28723c */ /* 0x040fe80000001828 */
[----:B--2---:R-:W-:Y:S04]  /*18af0*/  @P0 IADD3 R0, P2, R2, UR18, RZ ;  /* 0x0000001202000c10 */ /* 0x004fe8000ff5e0ff */
[-C--:B------:R-:W-:Y:S04]  /*18b00*/  HMMA.16816.F32 R44, R220, R218.reuse, R44 ;  /* 0x000000dadc2c723c */ /* 0x080fe8000000182c */
[C---:B------:R-:W-:Y:S02]  /*18b10*/  @P0 LEA R2, P1, R0.reuse, c[0x0][0x1f8], 0x1 ;  /* 0x00007e0000020a11 */ /* 0x040fe400078208ff */
[----:B---3--:R-:W-:Y:S02]  /*18b20*/  @P0 IADD3.X R3, R191, UR15, RZ, P2, !PT ;  /* 0x0000000fbf030c10 */ /* 0x008fe400097fe4ff */
[C---:B------:R-:W-:Y:S04]  /*18b30*/  HMMA.16816.F32 R48, R212.reuse, R218, R48 ;  /* 0x000000dad430723c */ /* 0x040fe80000001830 */
[----:B------:R-:W-:Y:S04]  /*18b40*/  @P0 LEA.HI.X R3, R0, c[0x0][0x1fc], R3, 0x1, P1 ;  /* 0x00007f0000030a11 */ /* 0x000fe800008f0c03 */
[-C--:B------:R-:W-:Y:S01]  /*18b50*/  HMMA.16816.F32 R52, R212, R208.reuse, R52 ;  /* 0x000000d0d434723c */ /* 0x080fe20000001834 */
[----:B------:R-:W-:Y:S01]  /*18b60*/  @!PT LDS RZ, [RZ] ;  /* 0x00000000fffff984 */ /* 0x000fe20000000800 */
[----:B------:R-:W-:Y:S01]  /*18b70*/  @!PT LDS RZ, [RZ] ;  /* 0x00000000fffff984 */ /* 0x000fe20000000800 */
[----:B------:R-:W-:Y:S01]  /*18b80*/  @!PT LDS RZ, [RZ] ;  /* 0x00000000fffff984 */ /* 0x000fe20000000800 */
[----:B------:R1:W-:Y:S07]  /*18b90*/  @P0 LDGSTS.E.BYPASS.LTC128B.128 [R244+0x100], [R2.64], !P6 ;  /* 0x0010000002f40fae */ /* 0x0003ee000f101d5c */
[C---:B------:R-:W-:Y:S08]  /*18ba0*/  HMMA.16816.F32 R56, R220.reuse, R208, R56 ;  /* 0x000000d0dc38723c */ /* 0x040ff00000001838 */
[-C--:B------:R-:W-:Y:S04]  /*18bb0*/  HMMA.16816.F32 R60, R220, R210.reuse, R60 ;  /* 0x000000d2dc3c723c */ /* 0x080fe8000000183c */
[----:B----4-:R-:W-:Y:S01]  /*18bc0*/  @P0 IADD3 R0, P1, R182, UR18, RZ ;  /* 0x00000012b6000c10 */ /* 0x010fe2000ff3e0ff */
[----:B------:R-:W-:Y:S03]  /*18bd0*/  @UP1 USHF.L.U32 UR18, UR30, 0x6, URZ ;  /* 0x000000061e121899 */ /* 0x000fe6000800063f */
[----:B------:R-:W-:Y:S04]  /*18be0*/  HMMA.16816.F32 R64, R212, R210, R64 ;  /* 0x000000d2d440723c */ /* 0x000fe80000001840 */
[----:B------:R-:W-:Y:S02]  /*18bf0*/  LOP3.LUT P4, RZ, R248, 0x1, RZ, 0xc0, !PT ;  /* 0x00000001f8ff7812 */ /* 0x000fe4000788c0ff */
[----:B------:R-:W-:Y:S02]  /*18c00*/  @P0 LEA R182, P2, R0, c[0x0][0x1f8], 0x1 ;  /* 0x00007e0000b60a11 */ /* 0x000fe400078408ff */
[----:B------:R-:W-:Y:S01]  /*18c10*/  @P0 IADD3.X R183, R184, UR15, RZ, P1, !PT ;  /* 0x0000000fb8b70c10 */ /* 0x000fe20008ffe4ff */
[----:B------:R-:W-:Y:S03]  /*18c20*/  UIMAD UR15, UR22, UR12, 0x1 ;  /* 0x00000001160f74a4 */ /* 0x000fe6000f8e020c */
[----:B------:R-:W-:Y:S02]  /*18c30*/  @P0 LEA.HI.X R183, R0, c[0x0][0x1fc], R183, 0x1, P2 ;  /* 0x00007f0000b70a11 */ /* 0x000fe400010f0cb7 */
[----:B-1----:R-:W-:Y:S03]  /*18c40*/  @P0 IADD3 R2, P1, R2, UR6, RZ ;  /* 0x0000000602020c10 */ /* 0x002fe6000ff3e0ff */
[----:B------:R1:W-:Y:S01]  /*18c50*/  @P0 LDGSTS.E.BYPASS.LTC128B.128 [R244+0x2100], [R182.64], !P4 ;  /* 0x02100000b6f40fae */ /* 0x0003e2000e101d5c */
[----:B------:R-:W-:Y:S02]  /*18c60*/  @P0 IADD3.X R3, R3, UR7, RZ, P1, !PT ;  /* 0x0000000703030c10 */ /* 0x000fe40008ffe4ff */
[C---:B------:R-:W-:Y:S04]  /*18c70*/  @P0 IADD3 R190, P3, R2.reuse, UR11, RZ ;  /* 0x0000000b02be0c10 */ /* 0x040fe8000ff7e0ff */
[C---:B------:R-:W-:Y:S01]  /*18c80*/  @P0 IADD3.X R191, R3.reuse, UR14, RZ, P3, !PT ;  /* 0x0000000e03bf0c10 */ /* 0x040fe20009ffe4ff */
[----:B------:R2:W-:Y:S08]  /*18c90*/  @P0 LDGSTS.E.BYPASS.LTC128B.128 [R244+0x900], [R2.64], !P6 ;  /* 0x0090000002f40fae */ /* 0x0005f0000f101d5c */
[----:B------:R2:W-:Y:S01]  /*18ca0*/  @P0 LDGSTS.E.BYPASS.LTC128B.128 [R244+0x2900], [R2.64+0x80], !P4 ;  /* 0x0290008002f40fae */ /* 0x0005e2000e101d5c */
[----:B-1----:R-:W-:Y:S04]  /*18cb0*/  @P0 IADD3 R182, P1, R2, UR6, RZ ;  /* 0x0000000602b60c10 */ /* 0x002fe8000ff3e0ff */
[----:B------:R-:W-:Y:S02]  /*18cc0*/  @P0 IADD3.X R183, R3, UR7, RZ, P1, !PT ;  /* 0x0000000703b70c10 */ /* 0x000fe40008ffe4ff */
[C---:B------:R-:W-:Y:S03]  /*18cd0*/  @P0 IADD3 R184, P2, R182.reuse, UR6, RZ ;  /* 0x00000006b6b80c10 */ /* 0x040fe6000ff5e0ff */
[----:B------:R1:W-:Y:S01]  /*18ce0*/  @P0 LDGSTS.E.BYPASS.LTC128B.128 [R244+0x1100], [R182.64], !P6 ;  /* 0x01100000b6f40fae */ /* 0x0003e2000f101d5c */
[C---:B------:R-:W-:Y:S02]  /*18cf0*/  @P0 IADD3.X R185, R183.reuse, UR7, RZ, P2, !PT ;  /* 0x00000007b7b90c10 */ /* 0x040fe400097fe4ff */
[----:B--2---:R-:W-:Y:S05]  /*18d00*/  @P0 IADD3 R2, P1, R182, UR11, RZ ;  /* 0x0000000bb6020c10 */ /* 0x004fea000ff3e0ff */
[----:B------:R2:W-:Y:S01]  /*18d10*/  @P0 LDGSTS.E.BYPASS.LTC128B.128 [R244+0x3100], [R190.64], !P4 ;  /* 0x03100000bef40fae */ /* 0x0005e2000e101d5c */
[----:B------:R-:W-:Y:S02]  /*18d20*/  @P0 IADD3.X R3, R183, UR14, RZ, P1, !PT ;  /* 0x0000000eb7030c10 */ /* 0x000fe40008ffe4ff */
[----:B------:R-:W-:Y:S05]  /*18d30*/  PLOP3.LUT P1, PT, PT, PT, UP2, 0x80, 0x0 ;  /* 0x000000000000781c */ /* 0x000fea0003f2f028 */
[----:B------:R3:W-:Y:S08]  /*18d40*/  @P0 LDGSTS.E.BYPASS.LTC128B.128 [R244+0x1900], [R184.64], !P6 ;  /* 0x01900000b8f40fae */ /* 0x0007f0000f101d5c */
[----:B------:R4:W-:Y:S01]  /*18d50*/  @P0 LDGSTS.E.BYPASS.LTC128B.128 [R244+0x3900], [R2.64], !P4 ;  /* 0x0390000002f40fae */ /* 0x0009e2000e101d5c */
[----:B------:R-:W-:Y:S07]  /*18d60*/  PLOP3.LUT P0, PT, PT, PT, UP2, 0x80, 0x0 ;  /* 0x000000000000781c */ /* 0x000fee0003f0f028 */
[----:B------:R-:W-:Y:S01]  /*18d70*/  LDSM.16.M88.4 R216, [R232+0x8100] ;  /* 0x00810000e8d8783b */ /* 0x000fe20000000200 */
[----:B------:R-:W-:Y:S07]  /*18d80*/  IMAD.MOV.U32 R0, RZ, RZ, R189 ;  /* 0x000000ffff007224 */ /* 0x000fee00078e00bd */
[----:B------:R-:W2:Y:S08]  /*18d90*/  LDSM.16.M88.4 R220, [R230+0x4100] ;  /* 0x00410000e6dc783b */ /* 0x000eb00000000200 */
[----:B------:R-:W3:Y:S01]  /*18da0*/  LDSM.16.M88.4 R208, [R232+0xa100] ;  /* 0x00a10000e8d0783b */ /* 0x000ee20000000200 */
[----:B----4-:R-:W-:Y:S07]  /*18db0*/  @P1 IMAD.HI.U32 R2, R189, c[0x0][0x2c8], RZ ;  /* 0x0000b200bd021a27 */ /* 0x010fee00078e00ff */
[----:B------:R-:W4:Y:S01]  /*18dc0*/  LDSM.16.M88.4 R212, [R230+0x4900] ;  /* 0x00490000e6d4783b */ /* 0x000f220000000200 */
[----:B------:R-:W-:Y:S07]  /*18dd0*/  @P0 SHF.R.U32.HI R0, RZ, c[0x0][0x2cc], R2 ;  /* 0x0000b300ff000a19 */ /* 0x000fee0000011602 */
[----:B------:R-:W0:Y:S08]  /*18de0*/  LDGDEPBAR ;  /* 0x00000000000079af */ /* 0x000e300000000000 */
[----:B-1----:R-:W-:Y:S01]  /*18df0*/  SHFL.IDX PT, R183, R0, 0x3, 0x1c1f ;  /* 0x007c1f0000b77f89 */ /* 0x002fe200000e0000 */
[-C--:B--2---:R-:W-:Y:S07]  /*18e00*/  HMMA.16816.F32 R4, R216, R220.reuse, R4 ;  /* 0x000000dcd804723c */ /* 0x084fee0000001804 */
[----:B------:R-:W1:Y:S01]  /*18e10*/  SHFL.IDX PT, R3, R0, RZ, 0x1c1f ;  /* 0x001c1fff00037589 */ /* 0x000e6200000e0000 */
[C---:B---3--:R-:W-:Y:S07]  /*18e20*/  HMMA.16816.F32 R8, R208.reuse, R220, R8 ;  /* 0x000000dcd008723c */ /* 0x048fee0000001808 */
[----:B------:R-:W-:Y:S01]  /*18e30*/  SHFL.IDX PT, R2, R0, 0x2, 0x1c1f ;  /* 0x005c1f0000027f89 */ /* 0x000fe200000e0000 */
[-C--:B------:R-:W-:Y:S07]  /*18e40*/  HMMA.16816.F32 R12, R208, R222.reuse, R12 ;  /* 0x000000ded00c723c */ /* 0x080fee000000180c */
[----:B------:R2:W3:Y:S01]  /*18e50*/  SHFL.IDX PT, R184, R0, 0x1, 0x1c1f ;  /* 0x003c1f0000b87f89 */ /* 0x0004e200000e0000 */
[C---:B------:R-:W-:Y:S07]  /*18e60*/  HMMA.16816.F32 R16, R216.reuse, R222, R16 ;  /* 0x000000ded810723c */ /* 0x040fee0000001810 */
[----:B------:R-:W3:Y:S01]  /*18e70*/  LDSM.16.M88.4 R220, [R230+0x5100] ;  /* 0x00510000e6dc783b */ /* 0x000ee20000000200 */
[-C--:B----4-:R-:W-:Y:S08]  /*18e80*/  HMMA.16816.F32 R20, R216, R212.reuse, R20 ;  /* 0x000000d4d814723c */ /* 0x090ff00000001814 */
[C---:B------:R-:W-:Y:S01]  /*18e90*/  HMMA.16816.F32 R24, R208.reuse, R212, R24 ;  /* 0x000000d4d018723c */ /* 0x040fe20000001818 */
[----:B--2---:R-:W-:Y:S05]  /*18ea0*/  IMAD.U32 R0, RZ, RZ, UR13 ;  /* 0x0000000dff007e24 */ /* 0x004fea000f8e00ff */
[----:B------:R-:W-:Y:S01]  /*18eb0*/  IADD3 R0, R0, UR15, -R186 ;  /* 0x0000000f00007c10 */ /* 0x000fe2000fffe8ba */
[----:B------:R-:W-:Y:S01]  /*18ec0*/  @UP1 USHF.R.S32.HI UR15, URZ, 0x1f, UR21 ;  /* 0x0000001f3f0f1899 */ /* 0x000fe20008011415 */
[-C--:B------:R-:W-:Y:S03]  /*18ed0*/  HMMA.16816.F32 R28, R208, R214.reuse, R28 ;  /* 0x000000d6d01c723c */ /* 0x080fe6000000181c */
[----:B------:R-:W-:Y:S01]  /*18ee0*/  @UP1 UIMAD UR15, UR15, UR8, URZ ;  /* 0x000000080f0f12a4 */ /* 0x000fe2000f8e023f */
[----:B------:R-:W-:Y:S03]  /*18ef0*/  IADD3 R182, R0, -UR24, RZ ;  /* 0x8000001800b67c10 */ /* 0x000fe6000fffe0ff */
[----:B------:R-:W-:Y:S01]  /*18f00*/  @UP1 UIMAD UR15, UR21, UR9, UR15 ;  /* 0x00000009150f12a4 */ /* 0x000fe2000f8e020f */
[C---:B------:R-:W-:Y:S01]  /*18f10*/  HMMA.16816.F32 R32, R216.reuse, R214, R32 ;  /* 0x000000d6d820723c */ /* 0x040fe20000001820 */
[----:B------:R-:W2:Y:S02]  /*18f20*/  LDSM.16.M88.4 R212, [R230+0x5900] ;  /* 0x00590000e6d4783b */ /* 0x000ea40000000200 */
[----:B------:R-:W-:Y:S01]  /*18f30*/  @UP1 UIADD3 UR15, UR31, UR15, URZ ;  /* 0x0000000f1f0f1290 */ /* 0x000fe2000fffe03f */
[C---:B-1----:R-:W-:Y:S01]  /*18f40*/  IADD3 R0, R182.reuse, R3, RZ ;  /* 0x00000003b6007210 */ /* 0x042fe20007ffe0ff */
[C---:B---3--:R-:W-:Y:S02]  /*18f50*/  IMAD.IADD R3, R182.reuse, 0x1, R184 ;  /* 0x00000001b6037824 */ /* 0x048fe400078e02b8 */
[----:B------:R-:W-:Y:S01]  /*18f60*/  IMAD.IADD R2, R182, 0x1, R2 ;  /* 0x00000001b6027824 */ /* 0x000fe200078e0202 */
[C---:B------:R-:W-:Y:S01]  /*18f70*/  ISETP.GT.AND P3, PT, R0.reuse, RZ, PT ;  /* 0x000000ff0000720c */ /* 0x040fe20003f64270 */
[-C--:B------:R-:W-:Y:S01]  /*18f80*/  HMMA.16816.F32 R36, R216, R220.reuse, R36 ;  /* 0x000000dcd824723c */ /* 0x080fe20000001824 */
[----:B------:R-:W-:Y:S02]  /*18f90*/  @UP1 USHF.L.U64.HI UR15, UR30, 0x6, UR15 ;  /* 0x000000061e0f1899 */ /* 0x000fe4000801020f */
[----:B------:R-:W-:Y:S02]  /*18fa0*/  ISETP.GT.AND P2, PT, R0, 0x1, PT ;  /* 0x000000010000780c */ /* 0x000fe40003f44270 */
[C---:B------:R-:W-:Y:S02]  /*18fb0*/  ISETP.GT.AND P1, PT, R3.reuse, RZ, PT ;  /* 0x000000ff0300720c */ /* 0x040fe40003f24270 */
[----:B------:R-:W-:Y:S01]  /*18fc0*/  ISETP.GT.AND P0, PT, R3, 0x1, PT ;  /* 0x000000010300780c */ /* 0x000fe20003f04270 */
[C---:B------:R-:W-:Y:S04]  /*18fd0*/  HMMA.16816.F32 R40, R208.reuse, R220, R40 ;  /* 0x000000dcd028723c */ /* 0x040fe80000001828 */
[----:B------:R-:W-:Y:S02]  /*18fe0*/  IADD3 R182, R182, R183, RZ ;  /* 0x000000b7b6b67210 */ /* 0x000fe40007ffe0ff */
[C---:B------:R-:W-:Y:S02]  /*18ff0*/  ISETP.GT.AND P4, PT, R0.reuse, 0x20, PT ;  /* 0x000000200000780c */ /* 0x040fe40003f84270 */
[-C--:B------:R-:W-:Y:S03]  /*19000*/  HMMA.16816.F32 R44, R208, R222.reuse, R44 ;  /* 0x000000ded02c723c */ /* 0x080fe6000000182c */
[----:B------:R-:W-:Y:S05]  /*19010*/  ISETP.GT.AND P5, PT, R0, 0x21, PT ;  /* 0x000000210000780c */ /* 0x000fea0003fa4270 */
        /* <DEDUP_REMOVED lines=101> */
[----:B------:R-:W1:Y:S03]  /*19670*/  LDSM.16.M88.4 R220, [R229+0x3000] ;  /* 0x00300000e5dc783b */ /* 0x000e660000000200 */
[----:B------:R-:W-:Y:S02]  /*19680*/  FSEL R183, R4, -INF , P3 ;  /* 0xff80000004b77808 */ /* 0x000fe40001800000 */
[----:B------:R-:W-:Y:S02]  /*19690*/  FSEL R189, R5, -INF , P2 ;  /* 0xff80000005bd7808 */ /* 0x000fe40001000000 */
[-C--:B---3--:R-:W-:Y:S03]  /*196a0*/  HMMA.16816.F32 R20, R208, R216.reuse, R20 ;  /* 0x000000d8d014723c */ /* 0x088fe60000001814 */
[----:B------:R-:W-:Y:S02]  /*196b0*/  ISETP.GT.AND P3, PT, R2, RZ, PT ;  /* 0x000000ff0200720c */ /* 0x000fe40003f64270 */
[----:B------:R-:W-:Y:S02]  /*196c0*/  FSEL R190, R6, -INF , P1 ;  /* 0xff80000006be7808 */ /* 0x000fe40000800000 */
[----:B------:R-:W-:Y:S01]  /*196d0*/  FSEL R191, R7, -INF , P0 ;  /* 0xff80000007bf7808 */ /* 0x000fe20000000000 */
[C---:B------:R-:W-:Y:S01]  /*196e0*/  HMMA.16816.F32 R24, R212.reuse, R216, R24 ;  /* 0x000000d8d418723c */ /* 0x040fe20000001818 */
[----:B------:R-:W2:Y:S01]  /*196f0*/  LDSM.16.M88.4 R4, [R229+0x3800] ;  /* 0x00380000e504783b */ /* 0x000ea20000000200 */
[----:B------:R-:W-:Y:S07]  /*19700*/  DEPBAR.LE SB0, 0x0 ;  /* 0x000080000000791a */ /* 0x000fee0000000000 */
[----:B------:R-:W-:Y:S01]  /*19710*/  BAR.SYNC.DEFER_BLOCKING 0x0 ;  /* 0x0000000000007b1d */ /* 0x000fe20000010000 */
[-C--:B------:R-:W-:Y:S05]  /*19720*/  HMMA.16816.F32 R28, R212, R218.reuse, R28 ;  /* 0x000000dad41c723c */ /* 0x080fea000000181c */
[----:B------:R-:W-:Y:S02]  /*19730*/  ISETP.GT.AND P1, PT, R182, RZ, PT ;  /* 0x000000ffb600720c */ /* 0x000fe40003f24270 */
[----:B------:R-:W-:Y:S01]  /*19740*/  FSEL R216, R8, -INF , P3 ;  /* 0xff80000008d87808 */ /* 0x000fe20001800000 */
[C---:B------:R-:W-:Y:S04]  /*19750*/  HMMA.16816.F32 R32, R208.reuse, R218, R32 ;  /* 0x000000dad020723c */ /* 0x040fe80000001820 */
[----:B------:R-:W-:Y:S02]  /*19760*/  FSEL R247, R10, -INF , P1 ;  /* 0xff8000000af77808 */ /* 0x000fe40000800000 */
[----:B------:R-:W-:Y:S02]  /*19770*/  ISETP.GT.AND P1, PT, R182, 0x8, PT ;  /* 0x00000008b600780c */ /* 0x000fe40003f24270 */
[-C--:B-1----:R-:W-:Y:S03]  /*19780*/  HMMA.16816.F32 R36, R208, R220.reuse, R36 ;  /* 0x000000dcd024723c */ /* 0x082fe60000001824 */
[----:B------:R-:W-:Y:S02]  /*19790*/  ISETP.GT.AND P3, PT, R2, 0x8, PT ;  /* 0x000000080200780c */ /* 0x000fe40003f64270 */
[----:B------:R-:W-:Y:S02]  /*197a0*/  ISETP.GT.AND P0, PT, R182, 0x1, PT ;  /* 0x00000001b600780c */ /* 0x000fe40003f04270 */
[----:B------:R-:W-:Y:S01]  /*197b0*/  FSEL R217, R12, -INF , P3 ;  /* 0xff8000000cd97808 */ /* 0x000fe20001800000 */
[C---:B------:R-:W-:Y:S01]  /*197c0*/  HMMA.16816.F32 R40, R212.reuse, R220, R40 ;  /* 0x000000dcd428723c */ /* 0x040fe20000001828 */
[----:B------:R-:W3:Y:S03]  /*197d0*/  LDL R10, [R1+0x34] ;  /* 0x00003400010a7983 */ /* 0x000ee60000100800 */
[----:B------:R-:W-:Y:S02]  /*197e0*/  ISETP.GT.AND P2, PT, R2, 0x1, PT ;  /* 0x000000010200780c */ /* 0x000fe40003f44270 */
[----:B------:R-:W-:Y:S02]  /*197f0*/  FSEL R246, R11, -INF , P0 ;  /* 0xff8000000bf67808 */ /* 0x000fe40000000000 */
[-C--:B------:R-:W-:Y:S03]  /*19800*/  HMMA.16816.F32 R44, R212, R222.reuse, R44 ;  /* 0x000000ded42c723c */ /* 0x080fe6000000182c */
[----:B------:R-:W-:Y:S02]  /*19810*/  ISETP.GT.AND P0, PT, R182, 0x9, PT ;  /* 0x00000009b600780c */ /* 0x000fe40003f04270 */
[----:B------:R-:W-:Y:S02]  /*19820*/  FSEL R9, R9, -INF , P2 ;  /* 0xff80000009097808 */ /* 0x000fe40001000000 */
[----:B------:R-:W-:Y:S01]  /*19830*/  ISETP.GT.AND P2, PT, R2, 0x9, PT ;  /* 0x000000090200780c */ /* 0x000fe20003f44270 */
[C---:B------:R-:W-:Y:S04]  /*19840*/  HMMA.16816.F32 R48, R208.reuse, R222, R48 ;  /* 0x000000ded030723c */ /* 0x040fe80000001830 */
[----:B------:R-:W-:Y:S02]  /*19850*/  FSEL R218, R13, -INF , P2 ;  /* 0xff8000000dda7808 */ /* 0x000fe40001000000 */
[----:B------:R-:W4:Y:S01]  /*19860*/  LDL.64 R12, [R1+0x48] ;  /* 0x00004800010c7983 */ /* 0x000f220000100a00 */
[----:B------:R-:W-:Y:S01]  /*19870*/  FSEL R245, R15, -INF , P0 ;  /* 0xff8000000ff57808 */ /* 0x000fe20000000000 */
[-C--:B--2---:R-:W-:Y:S03]  /*19880*/  HMMA.16816.F32 R52, R208, R4.reuse, R52 ;  /* 0x00000004d034723c */ /* 0x084fe60000001834 */
[----:B------:R-:W-:Y:S02]  /*19890*/  ISETP.GT.AND P0, PT, R3, 0x9, PT ;  /* 0x000000090300780c */ /* 0x000fe40003f04270 */
[----:B------:R-:W-:Y:S02]  /*198a0*/  FSEL R220, R14, -INF , P1 ;  /* 0xff8000000edc7808 */ /* 0x000fe40000800000 */
[----:B------:R-:W2:Y:S01]  /*198b0*/  LDL.64 R14, [R1+0x40] ;  /* 0x00004000010e7983 */ /* 0x000ea20000100a00 */
[C---:B------:R-:W-:Y:S04]  /*198c0*/  HMMA.16816.F32 R56, R212.reuse, R4, R56 ;  /* 0x00000004d438723c */ /* 0x040fe80000001838 */
[----:B------:R-:W-:Y:S02]  /*198d0*/  FSEL R36, R36, -INF , P4 ;  /* 0xff80000024247808 */ /* 0x000fe40002000000 */
[----:B------:R-:W-:Y:S02]  /*198e0*/  FSEL R37, R37, -INF , P5 ;  /* 0xff80000025257808 */ /* 0x000fe40002800000 */
[-C--:B------:R-:W-:Y:S03]  /*198f0*/  HMMA.16816.F32 R60, R212, R6.reuse, R60 ;  /* 0x00000006d43c723c */ /* 0x080fe6000000183c */
[C---:B------:R-:W-:Y:S02]  /*19900*/  ISETP.GT.AND P2, PT, R0.reuse, 0x9, PT ;  /* 0x000000090000780c */ /* 0x040fe40003f44270 */
[----:B------:R-:W-:Y:S02]  /*19910*/  ISETP.GT.AND P1, PT, R3, 0x8, PT ;  /* 0x000000080300780c */ /* 0x000fe40003f24270 */
[----:B------:R-:W-:Y:S01]  /*19920*/  FSEL R17, R17, -INF , P2 ;  /* 0xff80000011117808 */ /* 0x000fe20001000000 */
[----:B------:R-:W-:Y:S01]  /*19930*/  HMMA.16816.F32 R64, R208, R6, R64 ;  /* 0x00000006d040723c */ /* 0x000fe20000001840 */
[----:B------:R-:W2:Y:S03]  /*19940*/  LDL R7, [R1+0x28] ;  /* 0x0000280001077983 */ /* 0x000ea60000100800 */
[C---:B------:R-:W-:Y:S02]  /*19950*/  ISETP.GT.AND P2, PT, R0.reuse, 0x11, PT ;  /* 0x000000110000780c */ /* 0x040fe40003f44270 */
[----:B------:R-:W-:Y:S02]  /*19960*/  ISETP.GT.AND P3, PT, R0, 0x8, PT ;  /* 0x000000080000780c */ /* 0x000fe40003f64270 */
[----:B------:R-:W-:Y:S02]  /*19970*/  FSEL R18, R18, -INF , P1 ;  /* 0xff80000012127808 */ /* 0x000fe40000800000 */
[----:B------:R-:W-:Y:S02]  /*19980*/  ISETP.GT.AND P1, PT, R3, 0x10, PT ;  /* 0x000000100300780c */ /* 0x000fe40003f24270 */
[----:B------:R-:W-:Y:S02]  /*19990*/  FSEL R19, R19, -INF , P0 ;  /* 0xff80000013137808 */ /* 0x000fe40000000000 */
        /* <DEDUP_REMOVED lines=15> */
[C---:B------:R-:W-:Y:S02]  /*19a90*/  ISETP.GT.AND P3, PT, R0.reuse, 0x28, PT ;  /* 0x000000280000780c */ /* 0x040fe40003f64270 */
[C---:B------:R-:W-:Y:S02]  /*19aa0*/  ISETP.GT.AND P1, PT, R0.reuse, 0x30, PT ;  /* 0x000000300000780c */ /* 0x040fe40003f24270 */
[C---:B------:R-:W-:Y:S02]  /*19ab0*/  ISETP.GT.AND P4, PT, R0.reuse, 0x31, PT ;  /* 0x000000310000780c */ /* 0x040fe40003f84270 */
[----:B------:R-:W-:Y:S02]  /*19ac0*/  ISETP.GT.AND P0, PT, R0, 0x29, PT ;  /* 0x000000290000780c */ /* 0x000fe40003f04270 */
[----:B------:R-:W-:Y:S02]  /*19ad0*/  FMNMX.FTZ R0, R183, R180, !PT ;  /* 0x000000b4b7007209 */ /* 0x000fe40007810000 */
[----:B------:R-:W-:Y:S02]  /*19ae0*/  FSEL R48, R48, -INF , P3 ;  /* 0xff80000030307808 */ /* 0x000fe40001800000 */
        /* <DEDUP_REMOVED lines=23> */
[----:B------:R-:W-:Y:S02]  /*19c60*/  ISETP.GT.AND P0, PT, R3, 0x19, PT ;  /* 0x000000190300780c */ /* 0x000fe40003f04270 */
[----:B------:R-:W-:Y:S02]  /*19c70*/  FMNMX.FTZ R186, R53, R186, !PT ;  /* 0x000000ba35ba7209 */ /* 0x000fe40007810000 */
[----:B------:R-:W-:Y:S02]  /*19c80*/  FSEL R35, R35, -INF , P0 ;  /* 0xff80000023237808 */ /* 0x000fe40000000000 */
[----:B------:R-:W-:Y:S02]  /*19c90*/  FMNMX.FTZ R186, R64, R186, !PT ;  /* 0x000000ba40ba7209 */ /* 0x000fe40007810000 */
[----:B------:R-:W-:Y:S02]  /*19ca0*/  ISETP.GT.AND P1, PT, R3, 0x20, PT ;  /* 0x000000200300780c */ /* 0x000fe40003f24270 */
[----:B------:R-:W-:Y:S02]  /*19cb0*/  FMNMX.FTZ R186, R65, R186, !PT ;  /* 0x000000ba41ba7209 */ /* 0x000fe40007810000 */
[----:B------:R-:W-:Y:S02]  /*19cc0*/  FMNMX.FTZ R185, R34, R185, !PT ;  /* 0x000000b922b97209 */ /* 0x000fe40007810000 */
[C---:B------:R-:W-:Y:S01]  /*19cd0*/  ISETP.GT.AND P3, PT, R3.reuse, 0x38, PT ;  /* 0x000000380300780c */ /* 0x040fe20003f64270 */
[----:B------:R-:W1:Y:S01]  /*19ce0*/  SHFL.BFLY PT, R4, R186, 0x2, 0x1f ;  /* 0x0c401f00ba047f89 */ /* 0x000e6200000e0000 */
[----:B------:R-:W-:Y:S02]  /*19cf0*/  ISETP.GT.AND P0, PT, R3, 0x21, PT ;  /* 0x000000210300780c */ /* 0x000fe40003f04270 */
[----:B------:R-:W-:Y:S02]  /*19d00*/  FSEL R38, R38, -INF , P1 ;  /* 0xff80000026267808 */ /* 0x000fe40000800000 */
[----:B------:R-:W-:Y:S02]  /*19d10*/  FMNMX.FTZ R185, R35, R185, !PT ;  /* 0x000000b923b97209 */ /* 0x000fe40007810000 */
[----:B------:R-:W-:Y:S02]  /*19d20*/  FSEL R66, R66, -INF , P3 ;  /* 0xff80000042427808 */ /* 0x000fe40001800000 */
[----:B------:R-:W-:Y:S02]  /*19d30*/  ISETP.GT.AND P3, PT, R2, 0x18, PT ;  /* 0x000000180200780c */ /* 0x000fe40003f64270 */
[----:B------:R-:W-:Y:S02]  /*19d40*/  FSEL R39, R39, -INF , P0 ;  /* 0xff80000027277808 */ /* 0x000fe40000000000 */
[C---:B------:R-:W-:Y:S02]  /*19d50*/  ISETP.GT.AND P1, PT, R3.reuse, 0x28, PT ;  /* 0x000000280300780c */ /* 0x040fe40003f24270 */
[----:B------:R-:W-:Y:S02]  /*19d60*/  ISETP.GT.AND P0, PT, R3, 0x29, PT ;  /* 0x000000290300780c */ /* 0x000fe40003f04270 */
[----:B------:R-:W-:Y:S02]  /*19d70*/  FMNMX.FTZ R185, R38, R185, !PT ;  /* 0x000000b926b97209 */ /* 0x000fe40007810000 */
[----:B------:R-:W-:Y:S02]  /*19d80*/  FSEL R28, R28, -INF , P3 ;  /* 0xff8000001c1c7808 */ /* 0x000fe40001800000 */
[----:B------:R-:W-:Y:S02]  /*19d90*/  ISETP.GT.AND P3, PT, R2, 0x20, PT ;  /* 0x000000200200780c */ /* 0x000fe40003f64270 */
[----:B------:R-:W-:Y:S02]  /*19da0*/  FSEL R50, R50, -INF , P1 ;  /* 0xff80000032327808 */ /* 0x000fe40000800000 */
[----:B-1----:R-:W-:Y:S02]  /*19db0*/  FMNMX.FTZ R186, R186, R4, !PT ;  /* 0x00000004baba7209 */ /* 0x002fe40007810000 */
[----:B------:R-:W-:Y:S02]  /*19dc0*/  FSEL R51, R51, -INF , P0 ;  /* 0xff80000033337808 */ /* 0x000fe40000000000 */
[----:B------:R-:W-:Y:S01]  /*19dd0*/  ISETP.GT.AND P2, PT, R182, 0x10, PT ;  /* 0x00000010b600780c */ /* 0x000fe20003f44270 */
[----:B------:R-:W1:Y:S01]  /*19de0*/  SHFL.BFLY PT, R5, R186, 0x1, 0x1f ;  /* 0x0c201f00ba057f89 */ /* 0x000e6200000e0000 */
[C---:B------:R-:W-:Y:S02]  /*19df0*/  ISETP.GT.AND P1, PT, R2.reuse, 0x10, PT ;  /* 0x000000100200780c */ /* 0x040fe40003f24270 */
[----:B------:R-:W-:Y:S02]  /*19e00*/  ISETP.GT.AND P0, PT, R2, 0x11, PT ;  /* 0x000000110200780c */ /* 0x000fe40003f04270 */
[----:B------:R-:W-:Y:S02]  /*19e10*/  FMNMX.FTZ R185, R39, R185, !PT ;  /* 0x000000b927b97209 */ /* 0x000fe40007810000 */
[----:B------:R-:W-:Y:S02]  /*19e20*/  FSEL R40, R40, -INF , P3 ;  /* 0xff80000028287808 */ /* 0x000fe40001800000 */
[----:B------:R-:W-:Y:S02]  /*19e30*/  ISETP.GT.AND P3, PT, R2, 0x31, PT ;  /* 0x000000310200780c */ /* 0x000fe40003f64270 */
[----:B------:R-:W-:Y:S02]  /*19e40*/  FSEL R26, R26, -INF , P2 ;  /* 0xff8000001a1a7808 */ /* 0x000fe40001000000 */
[----:B------:R-:W-:Y:S02]  /*19e50*/  FSEL R24, R24, -INF , P1 ;  /* 0xff80000018187808 */ /* 0x000fe40000800000 */
[----:B------:R-:W-:Y:S02]  /*19e60*/  FSEL R25, R25, -INF , P0 ;  /* 0xff80000019197808 */ /* 0x000fe40000000000 */
[----:B------:R-:W-:Y:S02]  /*19e70*/  ISETP.GT.AND P0, PT, R182, 0x11, PT ;  /* 0x00000011b600780c */ /* 0x000fe40003f04270 */
[C---:B------:R-:W-:Y:S02]  /*19e80*/  ISETP.GT.AND P1, PT, R3.reuse, 0x39, PT ;  /* 0x000000390300780c */ /* 0x040fe40003f24270 */
[----:B------:R-:W-:Y:S02]  /*19e90*/  ISETP.GT.AND P2, PT, R2, 0x19, PT ;  /* 0x000000190200780c */ /* 0x000fe40003f44270 */
[----:B------:R-:W-:Y:S02]  /*19ea0*/  ISETP.GT.AND P5, PT, R3, 0x30, PT ;  /* 0x000000300300780c */ /* 0x000fe40003fa4270 */
[----:B-1----:R-:W-:Y:S02]  /*19eb0*/  FMNMX.FTZ R186, R186, R5, !PT ;  /* 0x00000005baba7209 */ /* 0x002fe40007810000 */
[----:B------:R-:W-:Y:S02]  /*19ec0*/  FMNMX.FTZ R185, R50, R185, !PT ;  /* 0x000000b932b97209 */ /* 0x000fe40007810000 */
[----:B------:R-:W-:Y:S01]  /*19ed0*/  FSEL R57, R57, -INF , P3 ;  /* 0xff80000039397808 */ /* 0x000fe20001800000 */
[C---:B------:R-:W-:Y:S01]  /*19ee0*/  FMUL.FTZ R6, R186.reuse, c[0x0][0x2d0] ;  /* 0x0000b400ba067a20 */ /* 0x040fe20000410000 */
[----:B------:R-:W-:Y:S02]  /*19ef0*/  FSETP.NEU.FTZ.AND P3, PT, R186, -INF , PT ;  /* 0xff800000ba00780b */ /* 0x000fe40003f7d000 */
[----:B------:R-:W-:Y:S02]  /*19f00*/  FSEL R67, R67, -INF , P1 ;  /* 0xff80000043437808 */ /* 0x000fe40000800000 */
[----:B------:R-:W-:Y:S02]  /*19f10*/  FSEL R27, R27, -INF , P0 ;  /* 0xff8000001b1b7808 */ /* 0x000fe40000000000 */
[C---:B------:R-:W-:Y:S02]  /*19f20*/  ISETP.GT.AND P1, PT, R182.reuse, 0x18, PT ;  /* 0x00000018b600780c */ /* 0x040fe40003f24270 */
[----:B------:R-:W-:Y:S02]  /*19f30*/  FSEL R29, R29, -INF , P2 ;  /* 0xff8000001d1d7808 */ /* 0x000fe40001000000 */
[----:B------:R-:W-:Y:S02]  /*19f40*/  ISETP.GT.AND P0, PT, R182, 0x19, PT ;  /* 0x00000019b600780c */ /* 0x000fe40003f04270 */
[----:B------:R-:W-:Y:S02]  /*19f50*/  ISETP.GT.AND P2, PT, R2, 0x21, PT ;  /* 0x000000210200780c */ /* 0x000fe40003f44270 */
[----:B------:R-:W-:Y:S02]  /*19f60*/  FSEL R54, R54, -INF , P5 ;  /* 0xff80000036367808 */ /* 0x000fe40002800000 */
[----:B------:R-:W-:Y:S02]  /*19f70*/  ISETP.GT.AND P4, PT, R3, 0x31, PT ;  /* 0x000000310300780c */ /* 0x000fe40003f84270 */
[----:B------:R-:W-:Y:S02]  /*19f80*/  FMNMX.FTZ R185, R51, R185, !PT ;  /* 0x000000b933b97209 */ /* 0x000fe40007810000 */
[----:B------:R-:W-:Y:S02]  /*19f90*/  FSEL R6, R6, RZ, P3 ;  /* 0x000000ff06067208 */ /* 0x000fe40001800000 */
[----:B------:R-:W-:Y:S02]  /*19fa0*/  FSEL R209, R30, -INF , P1 ;  /* 0xff8000001ed17808 */ /* 0x000fe40000800000 */
[----:B------:R-:W-:Y:S01]  /*19fb0*/  FSEL R208, R31, -INF , P0 ;  /* 0xff8000001fd07808 */ /* 0x000fe20000000000 */
[----:B------:R-:W-:Y:S01]  /*19fc0*/  IMAD.MOV.U32 R31, RZ, RZ, R26 ;  /* 0x000000ffff1f7224 */ /* 0x000fe200078e001a */
[----:B------:R-:W-:Y:S01]  /*19fd0*/  ISETP.GT.AND P1, PT, R182, 0x20, PT ;  /* 0x00000020b600780c */ /* 0x000fe20003f24270 */
[--C-:B------:R-:W-:Y:S01]  /*19fe0*/  FFMA.FTZ R238, R65, c[0x0][0x2d0], -R6.reuse ;  /* 0x0000b40041ee7a23 */ /* 0x100fe20000010806 */
[----:B------:R-:W-:Y:S01]  /*19ff0*/  FMNMX.FTZ R3, R247, R188, !PT ;  /* 0x000000bcf7037209 */ /* 0x000fe20007810000 */
[--C-:B------:R-:W-:Y:S01]  /*1a000*/  FFMA.FTZ R36, R36, c[0x0][0x2d0], -R6.reuse ;  /* 0x0000b40024247a23 */ /* 0x100fe20000010806 */
[----:B------:R-:W-:Y:S01]  /*1a010*/  ISETP.GT.AND P0, PT, R182, 0x21, PT ;  /* 0x00000021b600780c */ /* 0x000fe20003f04270 */
[--C-:B------:R-:W-:Y:S01]  /*1a020*/  FFMA.FTZ R237, R64, c[0x0][0x2d0], -R6.reuse ;  /* 0x0000b40040ed7a23 */ /* 0x100fe20000010806 */
[----:B------:R-:W-:Y:S02]  /*1a030*/  FSEL R41, R41, -INF , P2 ;  /* 0xff80000029297808 */ /* 0x000fe40001000000 */
[----:B------:R-:W-:Y:S02]  /*1a040*/  ISETP.GT.AND P2, PT, R2, 0x28, PT ;  /* 0x000000280200780c */ /* 0x000fe40003f44270 */
[----:B------:R-:W-:Y:S02]  /*1a050*/  FSEL R55, R55, -INF , P4 ;  /* 0xff80000037377808 */ /* 0x000fe40002000000 */
[----:B------:R-:W-:Y:S02]  /*1a060*/  FMNMX.FTZ R185, R54, R185, !PT ;  /* 0x000000b936b97209 */ /* 0x000fe40007810000 */
[----:B------:R-:W-:Y:S01]  /*1a070*/  FSEL R22, R42, -INF , P1 ;  /* 0xff8000002a167808 */ /* 0x000fe20000800000 */
[----:B------:R-:W-:Y:S01]  /*1a080*/  FFMA.FTZ R42, R32, c[0x0][0x2d0], -R6 ;  /* 0x0000b400202a7a23 */ /* 0x000fe20000010806 */
[C---:B------:R-:W-:Y:S01]  /*1a090*/  ISETP.GT.AND P4, PT, R2.reuse, 0x38, PT ;  /* 0x000000380200780c */ /* 0x040fe20003f84270 */
[----:B------:R-:W-:Y:S01]  /*1a0a0*/  IMAD.MOV.U32 R32, RZ, RZ, R208 ;  /* 0x000000ffff207224 */ /* 0x000fe200078e00d0 */
[----:B------:R-:W-:Y:S02]  /*1a0b0*/  FSEL R30, R43, -INF , P0 ;  /* 0xff8000002b1e7808 */ /* 0x000fe40000000000 */
[----:B------:R-:W-:Y:S02]  /*1a0c0*/  ISETP.GT.AND P0, PT, R2, 0x30, PT ;  /* 0x000000300200780c */ /* 0x000fe40003f04270 */
[----:B------:R-:W-:Y:S02]  /*1a0d0*/  FSEL R44, R44, -INF , P2 ;  /* 0xff8000002c2c7808 */ /* 0x000fe40001000000 */
[C---:B------:R-:W-:Y:S02]  /*1a0e0*/  ISETP.GT.AND P2, PT, R2.reuse, 0x39, PT ;  /* 0x000000390200780c */ /* 0x040fe40003f44270 */
[----:B------:R-:W-:Y:S02]  /*1a0f0*/  ISETP.GT.AND P1, PT, R2, 0x29, PT ;  /* 0x000000290200780c */ /* 0x000fe40003f24270 */
[----:B------:R-:W-:Y:S01]  /*1a100*/  FMNMX.FTZ R2, R246, R3, !PT ;  /* 0x00000003f6027209 */ /* 0x000fe20007810000 */
[--C-:B------:R-:W-:Y:S01]  /*1a110*/  FFMA.FTZ R3, R183, c[0x0][0x2d0], -R6.reuse ;  /* 0x0000b400b7037a23 */ /* 0x100fe20000010806 */
[----:B------:R-:W-:Y:S02]  /*1a120*/  FMNMX.FTZ R185, R55, R185, !PT ;  /* 0x000000b937b97209 */ /* 0x000fe40007810000 */
[----:B------:R-:W-:Y:S01]  /*1a130*/  FMNMX.FTZ R2, R220, R2, !PT ;  /* 0x00000002dc027209 */ /* 0x000fe20007810000 */
[----:B------:R1:W-:Y:S01]  /*1a140*/  MUFU.EX2 R250, R3 ;  /* 0x0000000300fa7308 */ /* 0x0003e20000000800 */
        /* <DEDUP_REMOVED lines=12> */
[----:B------:R-:W-:Y:S02]  /*1a210*/  FSEL R45, R45, -INF , P1 ;  /* 0xff8000002d2d7808 */ /* 0x000fe40000800000 */
[----:B-1----:R-:W-:Y:S01]  /*1a220*/  FMNMX.FTZ R3, R22, R2, !PT ;  /* 0x0000000216037209 */ /* 0x002fe20007810000 */
[--C-:B------:R-:W-:Y:S01]  /*1a230*/  FFMA.FTZ R2, R189, c[0x0][0x2d0], -R6.reuse ;  /* 0x0000b400bd027a23 */ /* 0x100fe20000010806 */
[----:B------:R-:W-:Y:S02]  /*1a240*/  FMNMX.FTZ R0, R24, R0, !PT ;  /* 0x0000000018007209 */ /* 0x000fe40007810000 */
[----:B------:R-:W-:Y:S01]  /*1a250*/  ISETP.GT.AND P1, PT, R182, 0x28, PT ;  /* 0x00000028b600780c */ /* 0x000fe20003f24270 */
[----:B------:R1:W-:Y:S01]  /*1a260*/  MUFU.EX2 R252, R2 ;  /* 0x0000000200fc7308 */ /* 0x0003e20000000800 */
[----:B------:R-:W-:Y:S02]  /*1a270*/  FMNMX.FTZ R0, R25, R0, !PT ;  /* 0x0000000019007209 */ /* 0x000fe40007810000 */
[----:B------:R-:W-:Y:S02]  /*1a280*/  FSEL R251, R46, -INF , P1 ;  /* 0xff8000002efb7808 */ /* 0x000fe40000800000 */
[----:B---3--:R-:W-:Y:S02]  /*1a290*/  FMNMX.FTZ R185, R185, R4, !PT ;  /* 0x00000004b9b97209 */ /* 0x008fe40007810000 */
[----:B------:R-:W-:Y:S02]  /*1a2a0*/  FMNMX.FTZ R0, R28, R0, !PT ;  /* 0x000000001c007209 */ /* 0x000fe40007810000 */
[----:B------:R-:W-:Y:S01]  /*1a2b0*/  FMNMX.FTZ R3, R30, R3, !PT ;  /* 0x000000031e037209 */ /* 0x000fe20007810000 */
[----:B------:R-:W3:Y:S01]  /*1a2c0*/  SHFL.BFLY PT, R4, R185, 0x1, 0x1f ;  /* 0x0c201f00b9047f89 */ /* 0x000ee200000e0000 */
[----:B------:R-:W-:Y:S02]  /*1a2d0*/  FMNMX.FTZ R0, R29, R0, !PT ;  /* 0x000000001d007209 */ /* 0x000fe40007810000 */
[----:B------:R-:W-:Y:S02]  /*1a2e0*/  FSEL R56, R56, -INF , P0 ;  /* 0xff80000038387808 */ /* 0x000fe40000000000 */
[----:B------:R-:W-:Y:S02]  /*1a2f0*/  FMNMX.FTZ R0, R40, R0, !PT ;  /* 0x0000000028007209 */ /* 0x000fe40007810000 */
[----:B------:R-:W-:Y:S02]  /*1a300*/  FSEL R61, R61, -INF , P2 ;  /* 0xff8000003d3d7808 */ /* 0x000fe40001000000 */
[----:B------:R-:W-:Y:S02]  /*1a310*/  FMNMX.FTZ R0, R41, R0, !PT ;  /* 0x0000000029007209 */ /* 0x000fe40007810000 */
[----:B------:R-:W-:Y:S02]  /*1a320*/  ISETP.GT.AND P2, PT, R182, 0x31, PT ;  /* 0x00000031b600780c */ /* 0x000fe40003f44270 */
[----:B------:R-:W-:Y:S02]  /*1a330*/  FMNMX.FTZ R0, R44, R0, !PT ;  /* 0x000000002c007209 */ /* 0x000fe40007810000 */
[----:B-1----:R-:W-:Y:S01]  /*1a340*/  FMNMX.FTZ R2, R251, R3, !PT ;  /* 0x00000003fb027209 */ /* 0x002fe20007810000 */
[----:B------:R-:W-:Y:S01]  /*1a350*/  FFMA.FTZ R3, R16, c[0x0][0x2d0], -R6 ;  /* 0x0000b40010037a23 */ /* 0x000fe20000010806 */
[----:B------:R-:W-:Y:S02]  /*1a360*/  FMNMX.FTZ R0, R45, R0, !PT ;  /* 0x000000002d007209 */ /* 0x000fe40007810000 */
[----:B------:R-:W-:Y:S01]  /*1a370*/  LOP3.LUT P5, RZ, R248, 0x1, RZ, 0xc0, !PT ;  /* 0x00000001f8ff7812 */ /* 0x000fe200078ac0ff */
[----:B------:R1:W-:Y:S01]  /*1a380*/  MUFU.EX2 R46, R3 ;  /* 0x00000003002e7308 */ /* 0x0003e20000000800 */
[----:B------:R-:W-:Y:S02]  /*1a390*/  FMNMX.FTZ R0, R56, R0, !PT ;  /* 0x0000000038007209 */ /* 0x000fe40007810000 */
[----:B------:R-:W-:Y:S01]  /*1a3a0*/  FSEL R248, R59, -INF , P2 ;  /* 0xff8000003bf87808 */ /* 0x000fe20001000000 */
[----:B------:R-:W-:Y:S01]  /*1a3b0*/  IMAD.MOV.U32 R59, RZ, RZ, R22 ;  /* 0x000000ffff3b7224 */ /* 0x000fe200078e0016 */
[----:B---3--:R-:W-:Y:S02]  /*1a3c0*/  FMNMX.FTZ R185, R185, R4, !PT ;  /* 0x00000004b9b97209 */ /* 0x008fe40007810000 */
[----:B------:R-:W-:Y:S02]  /*1a3d0*/  FSEL R60, R60, -INF , P4 ;  /* 0xff8000003c3c7808 */ /* 0x000fe40002000000 */
[C---:B------:R-:W-:Y:S01]  /*1a3e0*/  FSETP.NEU.FTZ.AND P2, PT, R185.reuse, -INF , PT ;  /* 0xff800000b900780b */ /* 0x040fe20003f5d000 */
[----:B------:R-:W-:Y:S01]  /*1a3f0*/  FMUL.FTZ R8, R185, c[0x0][0x2d0] ;  /* 0x0000b400b9087a20 */ /* 0x000fe20000410000 */
        /* <DEDUP_REMOVED lines=8> */
[----:B------:R-:W-:Y:S01]  /*1a480*/  PLOP3.LUT P4, PT, PT, PT, UP1, 0x80, 0x0 ;  /* 0x000000000000781c */ /* 0x000fe20003f8f018 */
[--C-:B-1----:R-:W-:Y:S01]  /*1a490*/  FFMA.FTZ R3, R190, c[0x0][0x2d0], -R8.reuse ;  /* 0x0000b400be037a23 */ /* 0x102fe20000010808 */
[C---:B------:R-:W-:Y:S01]  /*1a4a0*/  ISETP.GT.AND P0, PT, R182.reuse, 0x29, PT ;  /* 0x00000029b600780c */ /* 0x040fe20003f04270 */
[----:B------:R-:W1:Y:S01]  /*1a4b0*/  SHFL.BFLY PT, R184, R0, 0x2, 0x1f ;  /* 0x0c401f0000b87f89 */ /* 0x000e6200000e0000 */
[----:B------:R-:W-:Y:S01]  /*1a4c0*/  MUFU.EX2 R190, R4 ;  /* 0x0000000400be7308 */ /* 0x000fe20000000800 */
[----:B------:R-:W-:Y:S01]  /*1a4d0*/  ISETP.GT.AND P1, PT, R182, 0x38, PT ;  /* 0x00000038b600780c */ /* 0x000fe20003f24270 */
[--C-:B------:R-:W-:Y:S01]  /*1a4e0*/  FFMA.FTZ R219, R219, c[0x0][0x2d0], -R8.reuse ;  /* 0x0000b400dbdb7a23 */ /* 0x100fe20000010808 */
[----:B------:R-:W-:Y:S01]  /*1a4f0*/  FSEL R249, R47, -INF , P0 ;  /* 0xff8000002ff97808 */ /* 0x000fe20000000000 */
[--C-:B------:R-:W-:Y:S01]  /*1a500*/  FFMA.FTZ R239, R66, c[0x0][0x2d0], -R8.reuse ;  /* 0x0000b40042ef7a23 */ /* 0x100fe20000010808 */
[----:B------:R-:W-:Y:S01]  /*1a510*/  ISETP.GT.AND P0, PT, R182, 0x39, PT ;  /* 0x00000039b600780c */ /* 0x000fe20003f04270 */
[--C-:B------:R-:W-:Y:S01]  /*1a520*/  FFMA.FTZ R233, R67, c[0x0][0x2d0], -R8.reuse ;  /* 0x0000b40043e97a23 */ /* 0x100fe20000010808 */
[----:B------:R-:W-:Y:S01]  /*1a530*/  FMNMX.FTZ R2, R249, R2, !PT ;  /* 0x00000002f9027209 */ /* 0x000fe20007810000 */
[--C-:B------:R-:W-:Y:S01]  /*1a540*/  FFMA.FTZ R221, R221, c[0x0][0x2d0], -R8.reuse ;  /* 0x0000b400dddd7a23 */ /* 0x100fe20000010808 */
[----:B------:R-:W-:Y:S01]  /*1a550*/  FSEL R222, R62, -INF , P1 ;  /* 0xff8000003ede7808 */ /* 0x000fe20000800000 */
[----:B------:R4:W-:Y:S01]  /*1a560*/  MUFU.EX2 R215, R3 ;  /* 0x0000000300d77308 */ /* 0x0009e20000000800 */
[----:B------:R-:W-:Y:S01]  /*1a570*/  FMNMX.FTZ R2, R223, R2, !PT ;  /* 0x00000002df027209 */ /* 0x000fe20007810000 */
[----:B------:R-:W-:Y:S01]  /*1a580*/  FFMA.FTZ R62, R55, c[0x0][0x2d0], -R8 ;  /* 0x0000b400373e7a23 */ /* 0x000fe20000010808 */
[----:B------:R-:W-:Y:S02]  /*1a590*/  FSEL R183, R63, -INF , P0 ;  /* 0xff8000003fb77808 */ /* 0x000fe40000000000 */
[----:B-1----:R-:W-:Y:S02]  /*1a5a0*/  FMNMX.FTZ R184, R0, R184, !PT ;  /* 0x000000b800b87209 */ /* 0x002fe40007810000 */
[----:B------:R-:W-:Y:S01]  /*1a5b0*/  FMNMX.FTZ R0, R248, R2, !PT ;  /* 0x00000002f8007209 */ /* 0x000fe20007810000 */
[----:B------:R-:W-:Y:S02]  /*1a5c0*/  FFMA.FTZ R2, R17, c[0x0][0x2d0], -R6 ;  /* 0x0000b40011027a23 */ /* 0x000fe40000010806 */
[----:B------:R-:W1:Y:S01]  /*1a5d0*/  SHFL.BFLY PT, R5, R184, 0x1, 0x1f ;  /* 0x0c201f00b8057f89 */ /* 0x000e6200000e0000 */
[----:B------:R-:W-:Y:S01]  /*1a5e0*/  FMNMX.FTZ R0, R222, R0, !PT ;  /* 0x00000000de007209 */ /* 0x000fe20007810000 */
[----:B------:R3:W-:Y:S03]  /*1a5f0*/  MUFU.EX2 R63, R2 ;  /* 0x00000002003f7308 */ /* 0x0007e60000000800 */
[----:B------:R-:W-:Y:S02]  /*1a600*/  FMNMX.FTZ R0, R183, R0, !PT ;  /* 0x00000000b7007209 */ /* 0x000fe40007810000 */
[----:B----4-:R-:W-:Y:S04]  /*1a610*/  @P4 IADD3 R3, P1, R12, UR18, RZ ;  /* 0x000000120c034c10 */ /* 0x010fe8000ff3e0ff */
[----:B------:R-:W-:Y:S02]  /*1a620*/  @P4 LEA R12, P0, R3, c[0x0][0x1c8], 0x1 ;  /* 0x00007200030c4a11 */ /* 0x000fe400078008ff */
[----:B--2---:R-:W-:Y:S04]  /*1a630*/  @P4 IADD3.X R4, R15, UR15, RZ, P1, !PT ;  /* 0x0000000f0f044c10 */ /* 0x004fe80008ffe4ff */
[----:B------:R-:W-:Y:S01]  /*1a640*/  @P4 LEA.HI.X R13, R3, c[0x0][0x1cc], R4, 0x1, P0 ;  /* 0x00007300030d4a11 */ /* 0x000fe200000f0c04 */
[----:B------:R-:W-:Y:S01]  /*1a650*/  FFMA.FTZ R4, R18, c[0x0][0x2d0], -R8 ;  /* 0x0000b40012047a23 */ /* 0x000fe20000010808 */
[----:B------:R-:W-:Y:S01]  /*1a660*/  @P4 IADD3 R3, P0, R10, UR18, RZ ;  /* 0x000000120a034c10 */ /* 0x000fe2000ff1e0ff */
[----:B------:R-:W-:Y:S01]  /*1a670*/  @UP1 UIADD3 UR18, UP0, UR10, 0x80, URZ ;  /* 0x000000800a121890 */ /* 0x000fe2000ff1e03f */
[--C-:B------:R-:W-:Y:S01]  /*1a680*/  FFMA.FTZ R18, R37, c[0x0][0x2d0], -R6.reuse ;  /* 0x0000b40025127a23 */ /* 0x100fe20000010806 */
[----:B------:R2:W-:Y:S01]  /*1a690*/  MUFU.EX2 R43, R4 ;  /* 0x00000004002b7308 */ /* 0x0005e20000000800 */
[----:B------:R4:W-:Y:S01]  /*1a6a0*/  @P4 LDGSTS.E.BYPASS.LTC128B.128 [R244+0x4100], [R12.64], !P6 ;  /* 0x041000000cf44fae */ /* 0x0009e2000f101d5c */
[----:B-1----:R-:W-:Y:S01]  /*1a6b0*/  FMNMX.FTZ R184, R184, R5, !PT ;  /* 0x00000005b8b87209 */ /* 0x002fe20007810000 */
[----:B------:R-:W-:Y:S03]  /*1a6c0*/  FFMA.FTZ R37, R48, c[0x0][0x2d0], -R6 ;  /* 0x0000b40030257a23 */ /* 0x000fe60000010806 */
[C---:B------:R-:W-:Y:S03]  /*1a6d0*/  FSETP.NEU.FTZ.AND P1, PT, R184.reuse, -INF , PT ;  /* 0xff800000b800780b */ /* 0x040fe60003f3d000 */
[----:B---3--:R-:W1:Y:S01]  /*1a6e0*/  SHFL.BFLY PT, R2, R0, 0x2, 0x1f ;  /* 0x0c401f0000027f89 */ /* 0x008e6200000e0000 */
[----:B--2---:R-:W-:Y:S01]  /*1a6f0*/  @P4 IADD3.X R4, R7, UR15, RZ, P0, !PT ;  /* 0x0000000f07044c10 */ /* 0x004fe200087fe4ff */
[----:B------:R-:W-:Y:S01]  /*1a700*/  FMUL.FTZ R7, R184, c[0x0][0x2d0] ;  /* 0x0000b400b8077a20 */ /* 0x000fe20000410000 */
[----:B------:R-:W-:Y:S01]  /*1a710*/  @P4 LEA R14, P0, R3, c[0x0][0x1c8], 0x1 ;  /* 0x00007200030e4a11 */ /* 0x000fe200078008ff */
[----:B------:R-:W-:Y:S03]  /*1a720*/  @UP1 UIADD3.X UR15, URZ, UR17, URZ, UP0, !UPT ;  /* 0x000000113f0f1290 */ /* 0x000fe600087fe43f */
[----:B------:R-:W-:Y:S02]  /*1a730*/  FSEL R7, R7, RZ, P1 ;  /* 0x000000ff07077208 */ /* 0x000fe40000800000 */
[----:B------:R-:W-:Y:S02]  /*1a740*/  @P4 LEA.HI.X R15, R3, c[0x0][0x1cc], R4, 0x1, P0 ;  /* 0x00007300030f4a11 */ /* 0x000fe400000f0c04 */
[----:B-1----:R-:W-:Y:S01]  /*1a750*/  FMNMX.FTZ R0, R0, R2, !PT ;  /* 0x0000000200007209 */ /* 0x002fe20007810000 */
[--C-:B------:R-:W-:Y:S01]  /*1a760*/  FFMA.FTZ R3, R216, c[0x0][0x2d0], -R7.reuse ;  /* 0x0000b400d8037a23 */ /* 0x100fe20000010807 */
[----:B------:R-:W-:Y:S01]  /*1a770*/  @P4 IADD3 R4, P0, R12, UR19, RZ ;  /* 0x000000130c044c10 */ /* 0x000fe2000ff1e0ff */
[--C-:B------:R-:W-:Y:S01]  /*1a780*/  FFMA.FTZ R2, R19, c[0x0][0x2d0], -R8.reuse ;  /* 0x0000b40013027a23 */ /* 0x100fe20000010808 */
[----:B------:R1:W-:Y:S01]  /*1a790*/  @P4 LDGSTS.E.BYPASS.LTC128B.128 [R244+0x6100], [R14.64], !P5 ;  /* 0x061000000ef44fae */ /* 0x0003e2000e901d5c */
[----:B------:R2:W-:Y:S01]  /*1a7a0*/  MUFU.EX2 R214, R3 ;  /* 0x0000000300d67308 */ /* 0x0005e20000000800 */
[----:B------:R-:W-:Y:S01]  /*1a7b0*/  @P4 IADD3.X R5, R13, UR20, RZ, P0, !PT ;  /* 0x000000140d054c10 */ /* 0x000fe200087fe4ff */
[----:B------:R-:W-:Y:S01]  /*1a7c0*/  FFMA.FTZ R216, R35, c[0x0][0x2d0], -R8 ;  /* 0x0000b40023d87a23 */ /* 0x000fe20000010808 */
[----:B------:R-:W-:Y:S01]  /*1a7d0*/  @P4 IADD3 R10, P0, R4, UR19, RZ ;  /* 0x00000013040a4c10 */ /* 0x000fe2000ff1e0ff */
[--C-:B------:R-:W-:Y:S02]  /*1a7e0*/  FFMA.FTZ R240, R56, c[0x0][0x2d0], -R7.reuse ;  /* 0x0000b40038f07a23 */ /* 0x100fe40000010807 */
[--C-:B------:R-:W-:Y:S01]  /*1a7f0*/  FFMA.FTZ R224, R57, c[0x0][0x2d0], -R7.reuse ;  /* 0x0000b40039e07a23 */ /* 0x100fe20000010807 */
[C---:B------:R-:W-:Y:S01]  /*1a800*/  @P4 IADD3.X R11, R5.reuse, UR20, RZ, P0, !PT ;  /* 0x00000014050b4c10 */ /* 0x040fe200087fe4ff */
[----:B------:R3:W-:Y:S01]  /*1a810*/  @P4 LDGSTS.E.BYPASS.LTC128B.128 [R244+0x4900], [R4.64], !P6 ;  /* 0x0490000004f44fae */ /* 0x0007e2000f101d5c */
[----:B------:R-:W-:Y:S01]  /*1a820*/  @P4 IADD3 R16, P0, R4, UR18, RZ ;  /* 0x0000001204104c10 */ /* 0x000fe2000ff1e0ff */
[----:B------:R-:W1:Y:S01]  /*1a830*/  MUFU.EX2 R242, R2 ;  /* 0x0000000200f27308 */ /* 0x000e620000000800 */
[--C-:B------:R-:W-:Y:S02]  /*1a840*/  FFMA.FTZ R231, R60, c[0x0][0x2d0], -R7.reuse ;  /* 0x0000b4003ce77a23 */ /* 0x100fe40000010807 */
[----:B------:R-:W-:Y:S01]  /*1a850*/  @P4 IADD3.X R17, R5, UR15, RZ, P0, !PT ;  /* 0x0000000f05114c10 */ /* 0x000fe200087fe4ff */
[--C-:B------:R-:W-:Y:S01]  /*1a860*/  FFMA.FTZ R241, R61, c[0x0][0x2d0], -R7.reuse ;  /* 0x0000b4003df17a23 */ /* 0x100fe20000010807 */
[----:B----4-:R-:W-:Y:S01]  /*1a870*/  @P4 IADD3 R12, P0, R10, UR19, RZ ;  /* 0x000000130a0c4c10 */ /* 0x010fe2000ff1e0ff */
[----:B------:R3:W-:Y:S01]  /*1a880*/  @P4 LDGSTS.E.BYPASS.LTC128B.128 [R244+0x6900], [R4.64+0x80], !P5 ;  /* 0x0690008004f44fae */ /* 0x0007e2000e901d5c */
[--C-:B------:R-:W-:Y:S02]  /*1a890*/  FFMA.FTZ R44, R44, c[0x0][0x2d0], -R7.reuse ;  /* 0x0000b4002c2c7a23 */ /* 0x100fe40000010807 */
[----:B------:R-:W-:Y:S01]  /*1a8a0*/  @P4 IADD3.X R13, R11, UR20, RZ, P0, !PT ;  /* 0x000000140b0d4c10 */ /* 0x000fe200087fe4ff */
[--C-:B------:R-:W-:Y:S02]  /*1a8b0*/  FFMA.FTZ R40, R40, c[0x0][0x2d0], -R7.reuse ;  /* 0x0000b40028287a23 */ /* 0x100fe40000010807 */
[--C-:B------:R-:W-:Y:S02]  /*1a8c0*/  FFMA.FTZ R41, R41, c[0x0][0x2d0], -R7.reuse ;  /* 0x0000b40029297a23 */ /* 0x100fe40000010807 */
[----:B--2---:R-:W-:Y:S01]  /*1a8d0*/  FFMA.FTZ R3, R9, c[0x0][0x2d0], -R7 ;  /* 0x0000b40009037a23 */ /* 0x004fe20000010807 */
[----:B------:R2:W-:Y:S01]  /*1a8e0*/  @P4 LDGSTS.E.BYPASS.LTC128B.128 [R244+0x5100], [R10.64], !P6 ;  /* 0x051000000af44fae */ /* 0x0005e2000f101d5c */
[----:B------:R-:W-:Y:S02]  /*1a8f0*/  FFMA.FTZ R9, R53, c[0x0][0x2d0], -R6 ;  /* 0x0000b40035097a23 */ /* 0x000fe40000010806 */
[----:B------:R4:W2:Y:S01]  /*1a900*/  MUFU.EX2 R189, R3 ;  /* 0x0000000300bd7308 */ /* 0x0008a20000000800 */
[--C-:B------:R-:W-:Y:S01]  /*1a910*/  FFMA.FTZ R19, R51, c[0x0][0x2d0], -R8.reuse ;  /* 0x0000b40033137a23 */ /* 0x100fe20000010808 */
[----:B------:R-:W-:Y:S01]  /*1a920*/  MOV R51, R27 ;  /* 0x0000001b00337202 */ /* 0x000fe20000000f00 */
[----:B------:R-:W-:Y:S02]  /*1a930*/  IMAD.MOV.U32 R65, RZ, RZ, R9 ;  /* 0x000000ffff417224 */ /* 0x000fe400078e0009 */
[----:B------:R2:W-:Y:S01]  /*1a940*/  @P4 LDGSTS.E.BYPASS.LTC128B.128 [R244+0x7100], [R16.64], !P5 ;  /* 0x0710000010f44fae */ /* 0x0005e2000e901d5c */
[----:B-1----:R-:W-:Y:S01]  /*1a950*/  F2FP.PACK_AB R191, R242, R43 ;  /* 0x0000002bf2bf723e */ /* 0x002fe200000000ff */
[----:B------:R-:W-:Y:S06]  /*1a960*/  IMAD.MOV.U32 R67, RZ, RZ, R19 ;  /* 0x000000ffff437224 */ /* 0x000fec00078e0013 */
[----:B------:R-:W1:Y:S01]  /*1a970*/  SHFL.BFLY PT, R2, R0, 0x1, 0x1f ;  /* 0x0c201f0000027f89 */ /* 0x000e6200000e0000 */
[----:B---3--:R-:W-:Y:S07]  /*1a980*/  FSEL R4, R186, RZ, P3 ;  /* 0x000000ffba047208 */ /* 0x008fee0001800000 */
[----:B------:R3:W-:Y:S01]  /*1a990*/  @P4 LDGSTS.E.BYPASS.LTC128B.128 [R244+0x5900], [R12.64], !P6 ;  /* 0x059000000cf44fae */ /* 0x0007e2000f101d5c */
[--C-:B----4-:R-:W-:Y:S02]  /*1a9a0*/  FFMA.FTZ R3, R217, c[0x0][0x2d0], -R7.reuse ;  /* 0x0000b400d9037a23 */ /* 0x110fe40000010807 */
[----:B------:R-:W-:Y:S02]  /*1a9b0*/  FFMA.FTZ R217, R34, c[0x0][0x2d0], -R8 ;  /* 0x0000b40022d97a23 */ /* 0x000fe40000010808 */
[----:B------:R4:W3:Y:S01]  /*1a9c0*/  MUFU.EX2 R26, R3 ;  /* 0x00000003001a7308 */ /* 0x0008e20000000800 */
[----:B------:R-:W-:Y:S01]  /*1a9d0*/  FFMA.FTZ R34, R45, c[0x0][0x2d0], -R7 ;  /* 0x0000b4002d227a23 */ /* 0x000fe20000010807 */
[----:B------:R-:W-:Y:S01]  /*1a9e0*/  MOV R45, R190 ;  /* 0x000000be002d7202 */ /* 0x000fe20000000f00 */
[----:B--2---:R-:W-:Y:S01]  /*1a9f0*/  IMAD.MOV.U32 R56, RZ, RZ, R189 ;  /* 0x000000ffff387224 */ /* 0x004fe200078e00bd */
[----:B------:R-:W-:Y:S02]  /*1aa00*/  F2FP.PACK_AB R190, R63, R46 ;  /* 0x0000002e3fbe723e */ /* 0x000fe400000000ff */
[----:B------:R-:W-:Y:S02]  /*1aa10*/  F2FP.PACK_AB R189, R45, R215 ;  /* 0x000000d72dbd723e */ /* 0x000fe400000000ff */
[----:B------:R-:W-:Y:S02]  /*1aa20*/  F2FP.PACK_AB R208, R56, R214 ;  /* 0x000000d638d0723e */ /* 0x000fe400000000ff */
[----:B-1----:R-:W-:Y:S01]  /*1aa30*/  FMNMX.FTZ R182, R0, R2, !PT ;  /* 0x0000000200b67209 */ /* 0x002fe20007810000 */
[--C-:B------:R-:W-:Y:S01]  /*1aa40*/  FFMA.FTZ R0, R218, c[0x0][0x2d0], -R7.reuse ;  /* 0x0000b400da007a23 */ /* 0x100fe20000010807 */
[----:B------:R-:W-:Y:S01]  /*1aa50*/  @P4 IADD3 R2, P0, R10, UR18, RZ ;  /* 0x000000120a024c10 */ /* 0x000fe2000ff1e0ff */
[--C-:B------:R-:W-:Y:S02]  /*1aa60*/  FFMA.FTZ R218, R28, c[0x0][0x2d0], -R7.reuse ;  /* 0x0000b4001cda7a23 */ /* 0x100fe40000010807 */
[----:B------:R-:W1:Y:S01]  /*1aa70*/  MUFU.EX2 R243, R0 ;  /* 0x0000000000f37308 */ /* 0x000e620000000800 */
[C---:B------:R-:W-:Y:S02]  /*1aa80*/  FMUL.FTZ R212, R182.reuse, c[0x0][0x2d0] ;  /* 0x0000b400b6d47a20 */ /* 0x040fe40000410000 */
[----:B------:R-:W-:Y:S05]  /*1aa90*/  FFMA.FTZ R10, R49, c[0x0][0x2d0], -R6 ;  /* 0x0000b400310a7a23 */ /* 0x000fea0000010806 */
[----:B------:R-:W-:Y:S02]  /*1aaa0*/  MOV R64, R10 ;  /* 0x0000000a00407202 */ /* 0x000fe40000000f00 */
[----:B----4-:R-:W-:Y:S02]  /*1aab0*/  @P4 IADD3.X R3, R11, UR15, RZ, P0, !PT ;  /* 0x0000000f0b034c10 */ /* 0x010fe400087fe4ff */
[----:B------:R-:W-:Y:S02]  /*1aac0*/  FSETP.NEU.FTZ.AND P0, PT, R182, -INF , PT ;  /* 0xff800000b600780b */ /* 0x000fe40003f1d000 */
[----:B---3--:R-:W-:Y:S01]  /*1aad0*/  MOV R49, R26 ;  /* 0x0000001a00317202 */ /* 0x008fe20000000f00 */
[----:B------:R2:W-:Y:S01]  /*1aae0*/  @P4 LDGSTS.E.BYPASS.LTC128B.128 [R244+0x7900], [R2.64], !P5 ;  /* 0x0790000002f44fae */ /* 0x0005e2000e901d5c */
[----:B------:R-:W-:Y:S01]  /*1aaf0*/  FSEL R212, R212, RZ, P0 ;  /* 0x000000ffd4d47208 */ /* 0x000fe20000000000 */
[----:B------:R-:W-:Y:S02]  /*1ab00*/  FFMA.FTZ R26, R50, c[0x0][0x2d0], -R8 ;  /* 0x0000b400321a7a23 */ /* 0x000fe40000010808 */
[----:B------:R-:W-:Y:S02]  /*1ab10*/  IMAD.MOV.U32 R50, RZ, RZ, R36 ;  /* 0x000000ffff327224 */ /* 0x000fe400078e0024 */
[--C-:B------:R-:W-:Y:S02]  /*1ab20*/  FFMA.FTZ R5, R245, c[0x0][0x2d0], -R212.reuse ;  /* 0x0000b400f5057a23 */ /* 0x100fe400000108d4 */
[----:B------:R-:W-:Y:S01]  /*1ab30*/  FFMA.FTZ R245, R29, c[0x0][0x2d0], -R7 ;  /* 0x0000b4001df57a23 */ /* 0x000fe20000010807 */
[----:B-1----:R-:W-:Y:S01]  /*1ab40*/  F2FP.PACK_AB R210, R243, R49 ;  /* 0x00000031f3d2723e */ /* 0x002fe200000000ff */
[----:B------:R-:W-:Y:S01]  /*1ab50*/  FFMA.FTZ R0, R247, c[0x0][0x2d0], -R212 ;  /* 0x0000b400f7007a23 */ /* 0x000fe200000108d4 */
[----:B------:R1:W-:Y:S01]  /*1ab60*/  MUFU.EX2 R235, R5 ;  /* 0x0000000500eb7308 */ /* 0x0003e20000000800 */
[----:B------:R-:W-:Y:S01]  /*1ab70*/  FFMA.FTZ R247, R20, c[0x0][0x2d0], -R6 ;  /* 0x0000b40014f77a23 */ /* 0x000fe20000010806 */
[----:B------:R-:W0:Y:S01]  /*1ab80*/  LDGDEPBAR ;  /* 0x00000000000079af */ /* 0x000e220000000000 */
[----:B------:R-:W-:Y:S02]  /*1ab90*/  IMAD.MOV.U32 R66, RZ, RZ, R26 ;  /* 0x000000ffff427224 */ /* 0x000fe400078e001a */
[----:B------:R-:W-:Y:S05]  /*1aba0*/  FFMA.FTZ R222, R222, c[0x0][0x2d0], -R212 ;  /* 0x0000b400dede7a23 */ /* 0x000fea00000108d4 */
[----:B------:R3:W-:Y:S01]  /*1abb0*/  MUFU.EX2 R213, R0 ;  /* 0x0000000000d57308 */ /* 0x0007e20000000800 */
[----:B--2---:R-:W-:Y:S02]  /*1abc0*/  FSEL R3, R185, RZ, P2 ;  /* 0x000000ffb9037208 */ /* 0x004fe40001000000 */
[----:B------:R-:W-:Y:S01]  /*1abd0*/  FSEL R2, R184, RZ, P1 ;  /* 0x000000ffb8027208 */ /* 0x000fe20000800000 */
[----:B-1----:R-:W-:Y:S02]  /*1abe0*/  FADD.FTZ R5, -R4, R180 ;  /* 0x000000b404057221 */ /* 0x002fe40000010100 */
[----:B------:R-:W-:Y:S02]  /*1abf0*/  FADD.FTZ R4, -R3, R181 ;  /* 0x000000b503047221 */ /* 0x000fe40000010100 */
[----:B------:R-:W-:Y:S02]  /*1ac00*/  FADD.FTZ R3, -R2, R187 ;  /* 0x000000bb02037221 */ /* 0x000fe40000010100 */
[----:B------:R-:W-:Y:S02]  /*1ac10*/  FFMA.FTZ R187, R24, c[0x0][0x2d0], -R7 ;  /* 0x0000b40018bb7a23 */ /* 0x000fe40000010807 */
[----:B---3--:R-:W-:Y:S02]  /*1ac20*/  FFMA.FTZ R0, R246, c[0x0][0x2d0], -R212 ;  /* 0x0000b400f6007a23 */ /* 0x008fe400000108d4 */
[----:B------:R-:W-:Y:S02]  /*1ac30*/  FFMA.FTZ R246, R33, c[0x0][0x2d0], -R6 ;  /* 0x0000b40021f67a23 */ /* 0x000fe40000010806 */
[----:B------:R1:W2:Y:S01]  /*1ac40*/  MUFU.EX2 R23, R0 ;  /* 0x0000000000177308 */ /* 0x0002a20000000800 */
[----:B------:R-:W-:Y:S02]  /*1ac50*/  FFMA.FTZ R33, R54, c[0x0][0x2d0], -R8 ;  /* 0x0000b40036217a23 */ /* 0x000fe40000010808 */
[----:B-1----:R-:W-:Y:S02]  /*1ac60*/  FFMA.FTZ R0, R220, c[0x0][0x2d0], -R212 ;  /* 0x0000b400dc007a23 */ /* 0x002fe400000108d4 */
[----:B------:R-:W-:Y:S05]  /*1ac70*/  FFMA.FTZ R220, R21, c[0x0][0x2d0], -R6 ;  /* 0x0000b40015dc7a23 */ /* 0x000fea0000010806 */
[----:B------:R1:W3:Y:S01]  /*1ac80*/  MUFU.EX2 R47, R0 ;  /* 0x00000000002f7308 */ /* 0x0002e20000000800 */
[----:B--2---:R-:W-:Y:S02]  /*1ac90*/  IMAD.MOV.U32 R53, RZ, RZ, R23 ;  /* 0x000000ffff357224 */ /* 0x004fe400078e0017 */
[----:B------:R-:W2:Y:S01]  /*1aca0*/  LDSM.16.MT88.4 R20, [R225+0x100] ;  /* 0x00010000e114783b */ /* 0x000ea20000004200 */
[----:B-1----:R-:W-:Y:S01]  /*1acb0*/  FSEL R0, R182, RZ, P0 ;  /* 0x000000ffb6007208 */ /* 0x002fe20000000000 */
[----:B---3--:R-:W-:Y:S02]  /*1acc0*/  IMAD.MOV.U32 R48, RZ, RZ, R47 ;  /* 0x000000ffff307224 */ /* 0x008fe400078e002f */
[----:B------:R-:W-:Y:S02]  /*1acd0*/  FFMA.FTZ R47, R39, c[0x0][0x2d0], -R8 ;  /* 0x0000b400272f7a23 */ /* 0x000fe40000010808 */
[----:B------:R-:W-:Y:S01]  /*1ace0*/  FADD.FTZ R2, -R0, R188 ;  /* 0x000000bc00027221 */ /* 0x000fe20000010100 */
[----:B------:R-:W-:Y:S01]  /*1acf0*/  F2FP.PACK_AB R188, R252, R250 ;  /* 0x000000fafcbc723e */ /* 0x000fe200000000ff */
[----:B------:R-:W-:Y:S01]  /*1ad00*/  FMUL.FTZ R0, R5, c[0x0][0x2d0] ;  /* 0x0000b40005007a20 */ /* 0x000fe20000410000 */
[----:B------:R-:W-:Y:S01]  /*1ad10*/  F2FP.PACK_AB R211, R235, R48 ;  /* 0x00000030ebd3723e */ /* 0x000fe200000000ff */
[----:B------:R-:W-:Y:S02]  /*1ad20*/  FFMA.FTZ R5, R52, c[0x0][0x2d0], -R6 ;  /* 0x0000b40034057a23 */ /* 0x000fe40000010806 */
[----:B------:R1:W3:Y:S01]  /*1ad30*/  MUFU.EX2 R181, R0 ;  /* 0x0000000000b57308 */ /* 0x0002e20000000800 */
[----:B------:R-:W-:Y:S01]  /*1ad40*/  IMAD.MOV.U32 R52, RZ, RZ, R209 ;  /* 0x000000ffff347224 */ /* 0x000fe200078e00d1 */
[----:B------:R-:W-:Y:S02]  /*1ad50*/  F2FP.PACK_AB R209, R53, R213 ;  /* 0x000000d535d1723e */ /* 0x000fe400000000ff */
[----:B------:R-:W-:Y:S01]  /*1ad60*/  MOV R35, R5 ;  /* 0x0000000500237202 */ /* 0x000fe20000000f00 */
[----:B-1----:R-:W-:Y:S02]  /*1ad70*/  FMUL.FTZ R0, R4, c[0x0][0x2d0] ;  /* 0x0000b40004007a20 */ /* 0x002fe40000410000 */
[C---:B---3--:R-:W-:Y:S03]  /*1ad80*/  FMUL.FTZ R4, R181.reuse, R192 ;  /* 0x000000c0b5047220 */ /* 0x048fe60000410000 */
[----:B------:R1:W3:Y:S01]  /*1ad90*/  MUFU.EX2 R180, R0 ;  /* 0x0000000000b47308 */ /* 0x0002e20000000800 */
[C---:B------:R-:W-:Y:S01]  /*1ada0*/  FMUL.FTZ R5, R181.reuse, R193 ;  /* 0x000000c1b5057220 */ /* 0x040fe20000410000 */
[----:B------:R-:W-:Y:S01]  /*1adb0*/  MOV R193, R50 ;  /* 0x0000003200c17202 */ /* 0x000fe20000000f00 */
[C---:B------:R-:W-:Y:S01]  /*1adc0*/  FMUL.FTZ R17, R181.reuse, R205 ;  /* 0x000000cdb5117220 */ /* 0x040fe20000410000 */
[----:B------:R-:W-:Y:S01]  /*1add0*/  MOV R205, R65 ;  /* 0x0000004100cd7202 */ /* 0x000fe20000000f00 */
[----:B------:R-:W-:Y:S02]  /*1ade0*/  IMAD.MOV.U32 R65, RZ, RZ, R37 ;  /* 0x000000ffff417224 */ /* 0x000fe400078e0025 */
[----:B------:R-:W4:Y:S01]  /*1adf0*/  LDSM.16.MT88.4 R36, [R226+0x100] ;  /* 0x00010000e224783b */ /* 0x000f220000004200 */
[C---:B------:R-:W-:Y:S02]  /*1ae00*/  FMUL.FTZ R16, R181.reuse, R204 ;  /* 0x000000ccb5107220 */ /* 0x040fe40000410000 */
[----:B------:R-:W-:Y:S01]  /*1ae10*/  IMAD.MOV.U32 R204, RZ, RZ, R33 ;  /* 0x000000ffffcc7224 */ /* 0x000fe200078e0021 */
[----:B------:R-:W-:Y:S01]  /*1ae20*/  MUFU.EX2 R193, R193 ;  /* 0x000000c100c17308 */ /* 0x000fe20000000800 */
[C---:B------:R-:W-:Y:S01]  /*1ae30*/  FMUL.FTZ R33, R181.reuse, R145 ;  /* 0x00000091b5217220 */ /* 0x040fe20000410000 */
[----:B------:R-:W-:Y:S01]  /*1ae40*/  MOV R145, R67 ;  /* 0x0000004300917202 */ /* 0x000fe20000000f00 */
[----:B------:R-:W-:Y:S02]  /*1ae50*/  IMAD.MOV.U32 R192, RZ, RZ, R66 ;  /* 0x000000ffffc07224 */ /* 0x000fe400078e0042 */
[C---:B------:R-:W-:Y:S02]  /*1ae60*/  FMUL.FTZ R68, R181.reuse, R68 ;  /* 0x00000044b5447220 */ /* 0x040fe40000410000 */
[C---:B------:R-:W-:Y:S02]  /*1ae70*/  FMUL.FTZ R69, R181.reuse, R69 ;  /* 0x00000045b5457220 */ /* 0x040fe40000410000 */
[C---:B------:R-:W-:Y:S02]  /*1ae80*/  FMUL.FTZ R80, R181.reuse, R80 ;  /* 0x00000050b5507220 */ /* 0x040fe40000410000 */
[----:B------:R-:W-:Y:S02]  /*1ae90*/  FMUL.FTZ R81, R181, R81 ;  /* 0x00000051b5517220 */ /* 0x000fe40000410000 */
[----:B-1----:R-:W-:Y:S02]  /*1aea0*/  FMUL.FTZ R0, R3, c[0x0][0x2d0] ;  /* 0x0000b40003007a20 */ /* 0x002fe40000410000 */
[C---:B---3--:R-:W-:Y:S01]  /*1aeb0*/  FMUL.FTZ R6, R180.reuse, R194 ;  /* 0x000000c2b4067220 */ /* 0x048fe20000410000 */
[----:B------:R-:W-:Y:S01]  /*1aec0*/  MOV R194, R52 ;  /* 0x0000003400c27202 */ /* 0x000fe20000000f00 */
[----:B------:R1:W3:Y:S01]  /*1aed0*/  MUFU.EX2 R3, R0 ;  /* 0x0000000000037308 */ /* 0x0002e20000000800 */
[C---:B------:R-:W-:Y:S02]  /*1aee0*/  FMUL.FTZ R19, R180.reuse, R207 ;  /* 0x000000cfb4137220 */ /* 0x040fe40000410000 */
[C---:B------:R-:W-:Y:S02]  /*1aef0*/  FMUL.FTZ R50, R180.reuse, R162 ;  /* 0x000000a2b4327220 */ /* 0x040fe40000410000 */
[----:B------:R-:W-:Y:S02]  /*1af00*/  IMAD.MOV.U32 R207, RZ, RZ, R64 ;  /* 0x000000ffffcf7224 */ /* 0x000fe400078e0040 */
        /* <DEDUP_REMOVED lines=11> */
[----:B-1----:R-:W-:Y:S02]  /*1afc0*/  FMUL.FTZ R0, R2, c[0x0][0x2d0] ;  /* 0x0000b40002007a20 */ /* 0x002fe40000410000 */
[----:B------:R-:W-:Y:S02]  /*1afd0*/  FFMA.FTZ R2, R25, c[0x0][0x2d0], -R7 ;  /* 0x0000b40019027a23 */ /* 0x000fe40000010807 */
[C---:B------:R-:W-:Y:S01]  /*1afe0*/  FMUL.FTZ R7, R180.reuse, R195 ;  /* 0x000000c3b4077220 */ /* 0x040fe20000410000 */
[----:B------:R-:W-:Y:S01]  /*1aff0*/  MUFU.EX2 R176, R245 ;  /* 0x000000f500b07308 */ /* 0x000fe20000000800 */
[C---:B---3--:R-:W-:Y:S02]  /*1b000*/  FMUL.FTZ R8, R3.reuse, R196 ;  /* 0x000000c403087220 */ /* 0x048fe40000410000 */
[C---:B------:R-:W-:Y:S02]  /*1b010*/  FMUL.FTZ R9, R3.reuse, R197 ;  /* 0x000000c503097220 */ /* 0x040fe40000410000 */
[C---:B------:R-:W-:Y:S01]  /*1b020*/  FMUL.FTZ R12, R3.reuse, R200 ;  /* 0x000000c8030c7220 */ /* 0x040fe20000410000 */
[-C--:B--2---:R-:W-:Y:S04]  /*1b030*/  HMMA.16816.F32 R4, R188, R20.reuse, R4 ;  /* 0x00000014bc04723c */ /* 0x084fe80000001804 */
[----:B------:R-:W1:Y:S01]  /*1b040*/  MUFU.EX2 R0, R0 ;  /* 0x0000000000007308 */ /* 0x000e620000000800 */
[C---:B------:R-:W-:Y:S01]  /*1b050*/  FMUL.FTZ R13, R3.reuse, R201 ;  /* 0x000000c9030d7220 */ /* 0x040fe20000410000 */
[----:B------:R-:W-:Y:S01]  /*1b060*/  MOV R200, R58 ;  /* 0x0000003a00c87202 */ /* 0x000fe20000000f00 */
[----:B------:R-:W-:Y:S02]  /*1b070*/  IMAD.MOV.U32 R196, RZ, RZ, R18 ;  /* 0x000000ffffc47224 */ /* 0x000fe400078e0012 */
[C---:B------:R-:W-:Y:S03]  /*1b080*/  FMUL.FTZ R18, R180.reuse, R206 ;  /* 0x000000ceb4127220 */ /* 0x040fe60000410000 */
[C---:B------:R-:W-:Y:S02]  /*1b090*/  FMUL.FTZ R29, R3.reuse, R141 ;  /* 0x0000008d031d7220 */ /* 0x040fe40000410000 */
[----:B------:R-:W-:Y:S01]  /*1b0a0*/  IMAD.MOV.U32 R141, RZ, RZ, R30 ;  /* 0x000000ffff8d7224 */ /* 0x000fe200078e001e */
[----:B------:R-:W-:Y:S01]  /*1b0b0*/  MUFU.EX2 R200, R200 ;  /* 0x000000c800c87308 */ /* 0x000fe20000000800 */
[C---:B------:R-:W-:Y:S02]  /*1b0c0*/  FMUL.FTZ R24, R3.reuse, R136 ;  /* 0x0000008803187220 */ /* 0x040fe40000410000 */
[C---:B------:R-:W-:Y:S01]  /*1b0d0*/  FMUL.FTZ R25, R3.reuse, R137 ;  /* 0x0000008903197220 */ /* 0x040fe20000410000 */
[----:B------:R-:W-:Y:S01]  /*1b0e0*/  MOV R137, R43 ;  /* 0x0000002b00897202 */ /* 0x000fe20000000f00 */
[----:B------:R-:W-:Y:S01]  /*1b0f0*/  FMUL.FTZ R28, R3, R140 ;  /* 0x0000008c031c7220 */ /* 0x000fe20000410000 */
[----:B------:R-:W-:Y:S01]  /*1b100*/  MOV R140, R34 ;  /* 0x00000022008c7202 */ /* 0x000fe20000000f00 */
[----:B------:R-:W-:Y:S02]  /*1b110*/  IMAD.MOV.U32 R206, RZ, RZ, R35 ;  /* 0x000000ffffce7224 */ /* 0x000fe400078e0023 */
[C---:B------:R-:W-:Y:S02]  /*1b120*/  FMUL.FTZ R34, R180.reuse, R146 ;  /* 0x00000092b4227220 */ /* 0x040fe40000410000 */
[----:B------:R-:W-:Y:S01]  /*1b130*/  FMUL.FTZ R35, R180, R147 ;  /* 0x00000093b4237220 */ /* 0x000fe20000410000 */
[----:B------:R-:W-:Y:S01]  /*1b140*/  MOV R147, R45 ;  /* 0x0000002d00937202 */ /* 0x000fe20000000f00 */
[C---:B-1----:R-:W-:Y:S01]  /*1b150*/  FMUL.FTZ R10, R0.reuse, R198 ;  /* 0x000000c6000a7220 */ /* 0x042fe20000410000 */
[----:B------:R-:W-:Y:S01]  /*1b160*/  MOV R198, R63 ;  /* 0x0000003f00c67202 */ /* 0x000fe20000000f00 */
[C---:B------:R-:W-:Y:S02]  /*1b170*/  FMUL.FTZ R11, R0.reuse, R199 ;  /* 0x000000c7000b7220 */ /* 0x040fe40000410000 */
[----:B------:R-:W-:Y:S02]  /*1b180*/  IMAD.MOV.U32 R136, RZ, RZ, R65 ;  /* 0x000000ffff887224 */ /* 0x000fe400078e0041 */
[----:B------:R-:W-:Y:S02]  /*1b190*/  FFMA.FTZ R246, R223, c[0x0][0x2d0], -R212 ;  /* 0x0000b400dff67a23 */ /* 0x000fe400000108d4 */
[C---:B------:R-:W-:Y:S01]  /*1b1a0*/  FMUL.FTZ R14, R0.reuse, R202 ;  /* 0x000000ca000e7220 */ /* 0x040fe20000410000 */
[C---:B------:R-:W-:Y:S03]  /*1b1b0*/  HMMA.16816.F32 R8, R208.reuse, R20, R8 ;  /* 0x00000014d008723c */ /* 0x040fe60000001808 */
[----:B------:R-:W-:Y:S01]  /*1b1c0*/  MUFU.EX2 R246, R246 ;  /* 0x000000f600f67308 */ /* 0x000fe20000000800 */
[C---:B------:R-:W-:Y:S01]  /*1b1d0*/  FMUL.FTZ R15, R0.reuse, R203 ;  /* 0x000000cb000f7220 */ /* 0x040fe20000410000 */
[----:B------:R-:W-:Y:S01]  /*1b1e0*/  MOV R203, R44 ;  /* 0x0000002c00cb7202 */ /* 0x000fe20000000f00 */
[----:B------:R-:W-:Y:S02]  /*1b1f0*/  FMUL.FTZ R44, R3, R156 ;  /* 0x0000009c032c7220 */ /* 0x000fe40000410000 */
[C---:B------:R-:W-:Y:S03]  /*1b200*/  FMUL.FTZ R20, R181.reuse, R132 ;  /* 0x00000084b5147220 */ /* 0x040fe60000410000 */
[-C--:B------:R-:W-:Y:S03]  /*1b210*/  HMMA.16816.F32 R12, R208, R22.reuse, R12 ;  /* 0x00000016d00c723c */ /* 0x080fe6000000180c */
[C---:B------:R-:W-:Y:S02]  /*1b220*/  FMUL.FTZ R21, R181.reuse, R133 ;  /* 0x00000085b5157220 */ /* 0x040fe40000410000 */
[C---:B------:R-:W-:Y:S02]  /*1b230*/  FMUL.FTZ R30, R0.reuse, R142 ;  /* 0x0000008e001e7220 */ /* 0x040fe40000410000 */
[C---:B------:R-:W-:Y:S01]  /*1b240*/  FMUL.FTZ R26, R0.reuse, R138 ;  /* 0x0000008a001a7220 */ /* 0x040fe20000410000 */
[C---:B------:R-:W-:Y:S04]  /*1b250*/  HMMA.16816.F32 R16, R188.reuse, R22, R16 ;  /* 0x00000016bc10723c */ /* 0x040fe80000001810 */
[----:B------:R-:W-:Y:S01]  /*1b260*/  IMAD.MOV.U32 R142, RZ, RZ, R59 ;  /* 0x000000ffff8e7224 */ /* 0x000fe200078e003b */
[----:B------:R-:W-:Y:S01]  /*1b270*/  MOV R59, R31 ;  /* 0x0000001f003b7202 */ /* 0x000fe20000000f00 */
[----:B------:R-:W-:Y:S02]  /*1b280*/  FMUL.FTZ R31, R0, R143 ;  /* 0x0000008f001f7220 */ /* 0x000fe40000410000 */
[C---:B------:R-:W-:Y:S04]  /*1b290*/  FMUL.FTZ R22, R180.reuse, R134 ;  /* 0x00000086b4167220 */ /* 0x040fe80000410000 */
[----:B------:R-:W-:Y:S02]  /*1b2a0*/  FMUL.FTZ R23, R180, R135 ;  /* 0x00000087b4177220 */ /* 0x000fe40000410000 */
[----:B------:R-:W-:Y:S01]  /*1b2b0*/  IMAD.MOV.U32 R143, RZ, RZ, R32 ;  /* 0x000000ffff8f7224 */ /* 0x000fe200078e0020 */
[----:B------:R-:W-:Y:S01]  /*1b2c0*/  LDSM.16.MT88.4 R132, [R227+0x100] ;  /* 0x00010000e384783b */ /* 0x000fe20000004200 */
[----:B------:R-:W-:Y:S02]  /*1b2d0*/  FMUL.FTZ R32, R181, R144 ;  /* 0x00000090b5207220 */ /* 0x000fe40000410000 */
[----:B------:R-:W-:Y:S01]  /*1b2e0*/  IMAD.MOV.U32 R144, RZ, RZ, R53 ;  /* 0x000000ffff907224 */ /* 0x000fe200078e0035 */
[-C--:B----4-:R-:W-:Y:S03]  /*1b2f0*/  HMMA.16816.F32 R20, R188, R36.reuse, R20 ;  /* 0x00000024bc14723c */ /* 0x090fe60000001814 */
[C---:B------:R-:W-:Y:S01]  /*1b300*/  FMUL.FTZ R27, R0.reuse, R139 ;  /* 0x0000008b001b7220 */ /* 0x040fe20000410000 */
[----:B------:R-:W1:Y:S01]  /*1b310*/  LDSM.16.MT88.4 R52, [R228+0x100] ;  /* 0x00010000e434783b */ /* 0x000e620000004200 */
[----:B------:R-:W-:Y:S02]  /*1b320*/  IMAD.MOV.U32 R139, RZ, RZ, R47 ;  /* 0x000000ffff8b7224 */ /* 0x000fe400078e002f */
[----:B------:R-:W-:Y:S02]  /*1b330*/  IMAD.MOV.U32 R138, RZ, RZ, R46 ;  /* 0x000000ffff8a7224 */ /* 0x000fe400078e002e */
[----:B------:R-:W-:Y:S01]  /*1b340*/  IMAD.MOV.U32 R146, RZ, RZ, R41 ;  /* 0x000000ffff927224 */ /* 0x000fe200078e0029 */
[C---:B------:R-:W-:Y:S04]  /*1b350*/  HMMA.16816.F32 R24, R208.reuse, R36, R24 ;  /* 0x00000024d018723c */ /* 0x040fe80000001818 */
[C---:B------:R-:W-:Y:S02]  /*1b360*/  FMUL.FTZ R41, R3.reuse, R153 ;  /* 0x0000009903297220 */ /* 0x040fe40000410000 */
[----:B------:R-:W-:Y:S02]  /*1b370*/  FMUL.FTZ R43, R0, R155 ;  /* 0x0000009b002b7220 */ /* 0x000fe40000410000 */
[-C--:B------:R-:W-:Y:S04]  /*1b380*/  HMMA.16816.F32 R28, R208, R38.reuse, R28 ;  /* 0x00000026d01c723c */ /* 0x080fe8000000181c */
[----:B------:R-:W-:Y:S02]  /*1b390*/  FMUL.FTZ R45, R3, R157 ;  /* 0x0000009d032d7220 */ /* 0x000fe40000410000 */
[----:B------:R-:W-:Y:S02]  /*1b3a0*/  FFMA.FTZ R157, R249, c[0x0][0x2d0], -R212 ;  /* 0x0000b400f99d7a23 */ /* 0x000fe400000108d4 */
[C---:B------:R-:W-:Y:S01]  /*1b3b0*/  HMMA.16816.F32 R32, R188.reuse, R38, R32 ;  /* 0x00000026bc20723c */ /* 0x040fe20000001820 */
[----:B------:R-:W-:Y:S03]  /*1b3c0*/  MUFU.EX2 R249, R233 ;  /* 0x000000e900f97308 */ /* 0x000fe60000000800 */
[C---:B------:R-:W-:Y:S02]  /*1b3d0*/  FMUL.FTZ R36, R181.reuse, R148 ;  /* 0x00000094b5247220 */ /* 0x040fe40000410000 */
[----:B------:R-:W-:Y:S02]  /*1b3e0*/  FMUL.FTZ R37, R181, R149 ;  /* 0x00000095b5257220 */ /* 0x000fe40000410000 */
[C---:B------:R-:W-:Y:S04]  /*1b3f0*/  FMUL.FTZ R38, R180.reuse, R150 ;  /* 0x00000096b4267220 */ /* 0x040fe80000410000 */
[----:B------:R-:W-:Y:S02]  /*1b400*/  FMUL.FTZ R39, R180, R151 ;  /* 0x00000097b4277220 */ /* 0x000fe40000410000 */
[C---:B------:R-:W-:Y:S02]  /*1b410*/  FMUL.FTZ R46, R0.reuse, R158 ;  /* 0x0000009e002e7220 */ /* 0x040fe40000410000 */
[C---:B------:R-:W-:Y:S02]  /*1b420*/  FMUL.FTZ R47, R0.reuse, R159 ;  /* 0x0000009f002f7220 */ /* 0x040fe40000410000 */
[----:B------:R-:W-:Y:S01]  /*1b430*/  IMAD.MOV.U32 R199, RZ, RZ, R49 ;  /* 0x000000ffffc77224 */ /* 0x000fe200078e0031 */
[-C--:B-1----:R-:W-:Y:S03]  /*1b440*/  HMMA.16816.F32 R36, R188, R52.reuse, R36 ;  /* 0x00000034bc24723c */ /* 0x082fe60000001824 */
[----:B------:R-:W-:Y:S02]  /*1b450*/  IMAD.MOV.U32 R201, RZ, RZ, R40 ;  /* 0x000000ffffc97224 */ /* 0x000fe400078e0028 */
[C---:B------:R-:W-:Y:S02]  /*1b460*/  FMUL.FTZ R40, R3.reuse, R152 ;  /* 0x0000009803287220 */ /* 0x040fe40000410000 */
[----:B------:R-:W-:Y:S02]  /*1b470*/  IMAD.MOV.U32 R197, RZ, RZ, R42 ;  /* 0x000000ffffc57224 */ /* 0x000fe400078e002a */
[C---:B------:R-:W-:Y:S01]  /*1b480*/  FMUL.FTZ R42, R0.reuse, R154 ;  /* 0x0000009a002a7220 */ /* 0x040fe20000410000 */
[----:B------:R-:W-:Y:S02]  /*1b490*/  MUFU.EX2 R201, R201 ;  /* 0x000000c900c97308 */ /* 0x000fe40000000800 */
[C---:B------:R-:W-:Y:S01]  /*1b4a0*/  FMUL.FTZ R57, R3.reuse, R169 ;  /* 0x000000a903397220 */ /* 0x040fe20000410000 */
[----:B------:R-:W-:Y:S01]  /*1b4b0*/  MOV R154, R203 ;  /* 0x000000cb009a7202 */ /* 0x000fe20000000f00 */
[----:B------:R-:W-:Y:S02]  /*1b4c0*/  FMUL.FTZ R58, R0, R170 ;  /* 0x000000aa003a7220 */ /* 0x000fe40000410000 */
[C---:B------:R-:W-:Y:S04]  /*1b4d0*/  HMMA.16816.F32 R40, R208.reuse, R52, R40 ;  /* 0x00000034d028723c */ /* 0x040fe80000001828 */
[----:B------:R-:W-:Y:S01]  /*1b4e0*/  IMAD.MOV.U32 R195, RZ, RZ, R62 ;  /* 0x000000ffffc37224 */ /* 0x000fe200078e003e */
[----:B------:R-:W-:Y:S01]  /*1b4f0*/  MUFU.EX2 R197, R197 ;  /* 0x000000c500c57308 */ /* 0x000fe20000000800 */
[----:B------:R-:W-:Y:S01]  /*1b500*/  FMUL.FTZ R60, R3, R172 ;  /* 0x000000ac033c7220 */ /* 0x000fe20000410000 */
[----:B------:R-:W-:Y:S01]  /*1b510*/  MOV R158, R154 ;  /* 0x0000009a009e7202 */ /* 0x000fe20000000f00 */
[-C--:B------:R-:W-:Y:S04]  /*1b520*/  HMMA.16816.F32 R44, R208, R54.reuse, R44 ;  /* 0x00000036d02c723c */ /* 0x080fe8000000182c */
[----:B------:R-:W-:Y:S02]  /*1b530*/  IMAD.MOV.U32 R149, RZ, RZ, R51 ;  /* 0x000000ffff957224 */ /* 0x000fe400078e0033 */
[C---:B------:R-:W-:Y:S02]  /*1b540*/  FMUL.FTZ R51, R180.reuse, R163 ;  /* 0x000000a3b4337220 */ /* 0x040fe40000410000 */
[----:B------:R-:W-:Y:S01]  /*1b550*/  IMAD.MOV.U32 R202, RZ, RZ, R48 ;  /* 0x000000ffffca7224 */ /* 0x000fe200078e0030 */
[----:B------:R-:W-:Y:S03]  /*1b560*/  MUFU.EX2 R163, R221 ;  /* 0x000000dd00a37308 */ /* 0x000fe60000000800 */
[C---:B------:R-:W-:Y:S02]  /*1b570*/  FMUL.FTZ R48, R181.reuse, R160 ;  /* 0x000000a0b5307220 */ /* 0x040fe40000410000 */
[----:B------:R-:W-:Y:S02]  /*1b580*/  FMUL.FTZ R49, R181, R161 ;  /* 0x000000a1b5317220 */ /* 0x000fe40000410000 */
[----:B------:R-:W-:Y:S02]  /*1b590*/  FFMA.FTZ R154, R251, c[0x0][0x2d0], -R212 ;  /* 0x0000b400fb9a7a23 */ /* 0x000fe400000108d4 */
[C---:B------:R-:W-:Y:S01]  /*1b5a0*/  FMUL.FTZ R52, R181.reuse, R164 ;  /* 0x000000a4b5347220 */ /* 0x040fe20000410000 */
[----:B------:R-:W-:Y:S01]  /*1b5b0*/  MUFU.EX2 R251, R239 ;  /* 0x000000ef00fb7308 */ /* 0x000fe20000000800 */
[----:B------:R-:W-:Y:S01]  /*1b5c0*/  FMUL.FTZ R53, R181, R165 ;  /* 0x000000a5b5357220 */ /* 0x000fe20000410000 */
[C---:B------:R-:W-:Y:S04]  /*1b5d0*/  HMMA.16816.F32 R48, R188.reuse, R54, R48 ;  /* 0x00000036bc30723c */ /* 0x040fe80000001830 */
[----:B------:R-:W-:Y:S02]  /*1b5e0*/  IMAD.MOV.U32 R148, RZ, RZ, R56 ;  /* 0x000000ffff947224 */ /* 0x000fe400078e0038 */
[C---:B------:R-:W-:Y:S02]  /*1b5f0*/  FMUL.FTZ R56, R3.reuse, R168 ;  /* 0x000000a803387220 */ /* 0x040fe40000410000 */
[C---:B------:R-:W-:Y:S01]  /*1b600*/  FMUL.FTZ R54, R180.reuse, R166 ;  /* 0x000000a6b4367220 */ /* 0x040fe20000410000 */
[----:B------:R1:W-:Y:S03]  /*1b610*/  MUFU.EX2 R168, R2 ;  /* 0x0000000200a87308 */ /* 0x0003e60000000800 */
[----:B------:R-:W-:Y:S02]  /*1b620*/  FMUL.FTZ R55, R180, R167 ;  /* 0x000000a7b4377220 */ /* 0x000fe40000410000 */
[----:B------:R-:W-:Y:S02]  /*1b630*/  FMUL.FTZ R61, R3, R173 ;  /* 0x000000ad033d7220 */ /* 0x000fe40000410000 */
[C---:B------:R-:W-:Y:S02]  /*1b640*/  FMUL.FTZ R62, R0.reuse, R174 ;  /* 0x000000ae003e7220 */ /* 0x040fe40000410000 */
[C---:B------:R-:W-:Y:S01]  /*1b650*/  FMUL.FTZ R63, R0.reuse, R175 ;  /* 0x000000af003f7220 */ /* 0x040fe20000410000 */
[-C--:B------:R-:W-:Y:S01]  /*1b660*/  HMMA.16816.F32 R52, R188, R132.reuse, R52 ;  /* 0x00000084bc34723c */ /* 0x080fe20000001834 */
[----:B------:R-:W-:Y:S02]  /*1b670*/  MUFU.EX2 R167, R219 ;  /* 0x000000db00a77308 */ /* 0x000fe40000000800 */
[----:B------:R-:W-:Y:S02]  /*1b680*/  IMAD.MOV.U32 R150, RZ, RZ, R59 ;  /* 0x000000ffff967224 */ /* 0x000fe400078e003b */
[C---:B------:R-:W-:Y:S02]  /*1b690*/  FMUL.FTZ R59, R0.reuse, R171 ;  /* 0x000000ab003b7220 */ /* 0x040fe40000410000 */
[----:B------:R-:W-:Y:S02]  /*1b6a0*/  FMUL.FTZ R65, R181, R177 ;  /* 0x000000b1b5417220 */ /* 0x000fe40000410000 */
[C---:B------:R-:W-:Y:S02]  /*1b6b0*/  FMUL.FTZ R72, R3.reuse, R72 ;  /* 0x0000004803487220 */ /* 0x040fe40000410000 */
[----:B------:R-:W-:Y:S01]  /*1b6c0*/  MUFU.EX2 R177, R216 ;  /* 0x000000d800b17308 */ /* 0x000fe20000000800 */
[C---:B------:R-:W-:Y:S04]  /*1b6d0*/  HMMA.16816.F32 R56, R208.reuse, R132, R56 ;  /* 0x00000084d038723c */ /* 0x040fe80000001838 */
[C---:B------:R-:W-:Y:S02]  /*1b6e0*/  FMUL.FTZ R73, R3.reuse, R73 ;  /* 0x0000004903497220 */ /* 0x040fe40000410000 */
[C---:B------:R-:W-:Y:S02]  /*1b6f0*/  FMUL.FTZ R74, R0.reuse, R74 ;  /* 0x0000004a004a7220 */ /* 0x040fe40000410000 */
[-C--:B------:R-:W-:Y:S01]  /*1b700*/  HMMA.16816.F32 R60, R208, R134.reuse, R60 ;  /* 0x00000086d03c723c */ /* 0x080fe2000000183c */
[----:B------:R-:W-:Y:S03]  /*1b710*/  MUFU.EX2 R166, R220 ;  /* 0x000000dc00a67308 */ /* 0x000fe60000000800 */
[C---:B------:R-:W-:Y:S02]  /*1b720*/  FMUL.FTZ R75, R0.reuse, R75 ;  /* 0x0000004b004b7220 */ /* 0x040fe40000410000 */
[C---:B------:R-:W-:Y:S02]  /*1b730*/  FMUL.FTZ R76, R3.reuse, R76 ;  /* 0x0000004c034c7220 */ /* 0x040fe40000410000 */
[C---:B------:R-:W-:Y:S01]  /*1b740*/  HMMA.16816.F32 R64, R188.reuse, R134, R64 ;  /* 0x00000086bc40723c */ /* 0x040fe20000001840 */
[----:B------:R-:W2:Y:S02]  /*1b750*/  LDSM.16.MT88.4 R132, [R225+0x2100] ;  /* 0x00210000e184783b */ /* 0x000ea40000004200 */
[----:B------:R-:W-:Y:S01]  /*1b760*/  MUFU.EX2 R165, R187 ;  /* 0x000000bb00a57308 */ /* 0x000fe20000000800 */
[C---:B------:R-:W-:Y:S02]  /*1b770*/  FMUL.FTZ R77, R3.reuse, R77 ;  /* 0x0000004d034d7220 */ /* 0x040fe40000410000 */
[C---:B------:R-:W-:Y:S02]  /*1b780*/  FMUL.FTZ R78, R0.reuse, R78 ;  /* 0x0000004e004e7220 */ /* 0x040fe40000410000 */
[----:B------:R-:W-:Y:S04]  /*1b790*/  FMUL.FTZ R79, R0, R79 ;  /* 0x0000004f004f7220 */ /* 0x000fe80000410000 */
[C---:B------:R-:W-:Y:S01]  /*1b7a0*/  FMUL.FTZ R86, R180.reuse, R86 ;  /* 0x00000056b4567220 */ /* 0x040fe20000410000 */
[----:B------:R-:W-:Y:S01]  /*1b7b0*/  MUFU.EX2 R187, R231 ;  /* 0x000000e700bb7308 */ /* 0x000fe20000000800 */
        /* <DEDUP_REMOVED lines=27> */
[----:B------:R-:W-:Y:S02]  /*1b970*/  FMUL.FTZ R109, R3, R109 ;  /* 0x0000006d036d7220 */ /* 0x000fe40000410000 */
[C---:B------:R-:W-:Y:S04]  /*1b980*/  FMUL.FTZ R110, R0.reuse, R110 ;  /* 0x0000006e006e7220 */ /* 0x040fe80000410000 */
        /* <DEDUP_REMOVED lines=13> */
[----:B------:R-:W-:Y:S01]  /*1ba60*/  IMAD.MOV.U32 R151, RZ, RZ, R150 ;  /* 0x000000ffff977224 */ /* 0x000fe200078e0096 */
[----:B------:R-:W-:Y:S01]  /*1ba70*/  MOV R150, R149 ;  /* 0x0000009500967202 */ /* 0x000fe20000000f00 */
[----:B------:R-:W-:Y:S01]  /*1ba80*/  FMUL.FTZ R124, R3, R124 ;  /* 0x0000007c037c7220 */ /* 0x000fe20000410000 */
[-C--:B--2---:R-:W-:Y:S03]  /*1ba90*/  HMMA.16816.F32 R84, R188, R132.reuse, R84 ;  /* 0x00000084bc54723c */ /* 0x084fe60000001854 */
[----:B-1----:R-:W-:Y:S02]  /*1baa0*/  FFMA.FTZ R2, R151, c[0x0][0x2d0], -R212 ;  /* 0x0000b40097027a23 */ /* 0x002fe400000108d4 */
[----:B------:R-:W-:Y:S02]  /*1bab0*/  IMAD.MOV.U32 R151, RZ, RZ, R137 ;  /* 0x000000ffff977224 */ /* 0x000fe400078e0089 */
[----:B------:R1:W-:Y:S01]  /*1bac0*/  MUFU.EX2 R164, R2 ;  /* 0x0000000200a47308 */ /* 0x0003e20000000800 */
[C---:B------:R-:W-:Y:S04]  /*1bad0*/  HMMA.16816.F32 R88, R208.reuse, R132, R88 ;  /* 0x00000084d058723c */ /* 0x040fe80000001858 */
[----:B------:R-:W-:Y:S02]  /*1bae0*/  FMUL.FTZ R125, R3, R125 ;  /* 0x0000007d037d7220 */ /* 0x000fe40000410000 */
[C---:B------:R-:W-:Y:S02]  /*1baf0*/  FMUL.FTZ R126, R0.reuse, R126 ;  /* 0x0000007e007e7220 */ /* 0x040fe40000410000 */
[-C--:B------:R-:W-:Y:S04]  /*1bb00*/  HMMA.16816.F32 R92, R208, R134.reuse, R92 ;  /* 0x00000086d05c723c */ /* 0x080fe8000000185c */
[----:B------:R-:W-:Y:S02]  /*1bb10*/  FMUL.FTZ R127, R0, R127 ;  /* 0x0000007f007f7220 */ /* 0x000fe40000410000 */
[----:B------:R-:W-:Y:S02]  /*1bb20*/  IMAD.MOV.U32 R203, RZ, RZ, R202 ;  /* 0x000000ffffcb7224 */ /* 0x000fe400078e00ca */
[C---:B------:R-:W-:Y:S01]  /*1bb30*/  HMMA.16816.F32 R96, R188.reuse, R134, R96 ;  /* 0x00000086bc60723c */ /* 0x040fe20000001860 */
[----:B------:R-:W2:Y:S03]  /*1bb40*/  LDSM.16.MT88.4 R132, [R228+0x2100] ;  /* 0x00210000e484783b */ /* 0x000ea60000004200 */
[----:B------:R-:W-:Y:S02]  /*1bb50*/  IMAD.MOV.U32 R202, RZ, RZ, R195 ;  /* 0x000000ffffca7224 */ /* 0x000fe400078e00c3 */
[----:B------:R-:W3:Y:S01]  /*1bb60*/  MUFU.EX2 R195, R218 ;  /* 0x000000da00c37308 */ /* 0x000ee20000000800 */
[----:B-1----:R-:W-:Y:S01]  /*1bb70*/  FFMA.FTZ R2, R150, c[0x0][0x2d0], -R212 ;  /* 0x0000b40096027a23 */ /* 0x002fe200000108d4 */
[----:B------:R-:W-:Y:S01]  /*1bb80*/  MOV R150, R138 ;  /* 0x0000008a00967202 */ /* 0x000fe20000000f00 */
[C---:B------:R-:W-:Y:S03]  /*1bb90*/  FMUL.FTZ R130, R180.reuse, R130 ;  /* 0x00000082b4827220 */ /* 0x040fe60000410000 */
[----:B------:R-:W-:Y:S02]  /*1bba0*/  FMUL.FTZ R131, R180, R131 ;  /* 0x00000083b4837220 */ /* 0x000fe40000410000 */
[----:B------:R-:W-:Y:S02]  /*1bbb0*/  IMAD.MOV.U32 R169, RZ, RZ, R158 ;  /* 0x000000ffffa97224 */ /* 0x000fe400078e009e */
[----:B------:R-:W-:Y:S02]  /*1bbc0*/  FFMA.FTZ R245, R248, c[0x0][0x2d0], -R212 ;  /* 0x0000b400f8f57a23 */ /* 0x000fe400000108d4 */
[----:B------:R-:W-:Y:S01]  /*1bbd0*/  MUFU.EX2 R248, R240 ;  /* 0x000000f000f87308 */ /* 0x000fe20000000800 */
        /* <DEDUP_REMOVED lines=9> */
[----:B------:R1:W-:Y:S01]  /*1bc70*/  MUFU.EX2 R196, R217 ;  /* 0x000000d900c47308 */ /* 0x0003e20000000800 */
[----:B------:R-:W-:Y:S01]  /*1bc80*/  MOV R143, R136 ;  /* 0x00000088008f7202 */ /* 0x000fe20000000f00 */
[----:B------:R-:W-:Y:S01]  /*1bc90*/  FMUL.FTZ R128, R181, R128 ;  /* 0x00000080b5807220 */ /* 0x000fe20000410000 */
[----:B------:R-:W-:Y:S01]  /*1bca0*/  MOV R153, R142 ;  /* 0x0000008e00997202 */ /* 0x000fe20000000f00 */
[----:B------:R-:W-:Y:S01]  /*1bcb0*/  IMAD.MOV.U32 R142, RZ, RZ, R139 ;  /* 0x000000ffff8e7224 */ /* 0x000fe200078e008b */
[----:B------:R-:W-:Y:S01]  /*1bcc0*/  MOV R175, R143 ;  /* 0x0000008f00af7202 */ /* 0x000fe20000000f00 */
[----:B------:R-:W-:Y:S01]  /*1bcd0*/  LDSM.16.MT88.4 R136, [R225+0x900] ;  /* 0x00090000e188783b */ /* 0x000fe20000004200 */
[--C-:B------:R-:W-:Y:S01]  /*1bce0*/  FFMA.FTZ R152, R152, c[0x0][0x2d0], -R212.reuse ;  /* 0x0000b40098987a23 */ /* 0x100fe200000108d4 */
[----:B------:R-:W-:Y:S01]  /*1bcf0*/  MOV R178, R141 ;  /* 0x0000008d00b27202 */ /* 0x000fe20000000f00 */
[----:B------:R-:W-:Y:S01]  /*1bd00*/  FFMA.FTZ R153, R153, c[0x0][0x2d0], -R212 ;  /* 0x0000b40099997a23 */ /* 0x000fe200000108d4 */
[----:B------:R-:W4:Y:S01]  /*1bd10*/  MUFU.EX2 R198, R2 ;  /* 0x0000000200c67308 */ /* 0x000f220000000800 */
[----:B------:R-:W-:Y:S01]  /*1bd20*/  IMAD.MOV.U32 R247, RZ, RZ, R142 ;  /* 0x000000fffff77224 */ /* 0x000fe200078e008e */
[----:B---3--:R-:W-:Y:S01]  /*1bd30*/  F2FP.PACK_AB R142, R176, R195 ;  /* 0x000000c3b08e723e */ /* 0x008fe200000000ff */
[-C--:B--2---:R-:W-:Y:S03]  /*1bd40*/  HMMA.16816.F32 R100, R188, R132.reuse, R100 ;  /* 0x00000084bc64723c */ /* 0x084fe60000001864 */
[----:B------:R-:W-:Y:S04]  /*1bd50*/  FMUL.FTZ R129, R181, R129 ;  /* 0x00000081b5817220 */ /* 0x000fe80000410000 */
[----:B------:R-:W-:Y:S01]  /*1bd60*/  MUFU.EX2 R178, R178 ;  /* 0x000000b200b27308 */ /* 0x000fe20000000800 */
[C---:B------:R-:W-:Y:S01]  /*1bd70*/  HMMA.16816.F32 R104, R208.reuse, R132, R104 ;  /* 0x00000084d068723c */ /* 0x040fe20000001868 */
[----:B-1----:R-:W-:Y:S07]  /*1bd80*/  LDSM.16.MT88.4 R216, [R226+0x3900] ;  /* 0x00390000e2d8783b */ /* 0x002fee0000004200 */
[-C--:B------:R-:W-:Y:S01]  /*1bd90*/  HMMA.16816.F32 R108, R208, R134.reuse, R108 ;  /* 0x00000086d06c723c */ /* 0x080fe2000000186c */
[----:B------:R-:W-:Y:S03]  /*1bda0*/  MUFU.EX2 R245, R245 ;  /* 0x000000f500f57308 */ /* 0x000fe60000000800 */
[----:B----4-:R-:W-:Y:S01]  /*1bdb0*/  F2FP.PACK_AB R141, R198, R164 ;  /* 0x000000a4c68d723e */ /* 0x010fe200000000ff */
[--C-:B------:R-:W-:Y:S03]  /*1bdc0*/  FFMA.FTZ R2, R194, c[0x0][0x2d0], -R212.reuse ;  /* 0x0000b400c2027a23 */ /* 0x100fe600000108d4 */
[C---:B------:R-:W-:Y:S01]  /*1bdd0*/  HMMA.16816.F32 R112, R188.reuse, R134, R112 ;  /* 0x00000086bc70723c */ /* 0x040fe20000001870 */
[----:B------:R-:W1:Y:S02]  /*1bde0*/  LDSM.16.MT88.4 R132, [R227+0x2100] ;  /* 0x00210000e384783b */ /* 0x000e640000004200 */
[----:B------:R2:W-:Y:S10]  /*1bdf0*/  MUFU.EX2 R194, R2 ;  /* 0x0000000200c27308 */ /* 0x0005f40000000800 */
[----:B------:R-:W-:Y:S01]  /*1be00*/  MUFU.EX2 R175, R175 ;  /* 0x000000af00af7308 */ /* 0x000fe20000000800 */
[--C-:B--2---:R-:W-:Y:S02]  /*1be10*/  FFMA.FTZ R2, R155, c[0x0][0x2d0], -R212.reuse ;  /* 0x0000b4009b027a23 */ /* 0x104fe400000108d4 */
[----:B------:R-:W-:Y:S07]  /*1be20*/  FFMA.FTZ R212, R183, c[0x0][0x2d0], -R212 ;  /* 0x0000b400b7d47a23 */ /* 0x000fee00000108d4 */
        /* <DEDUP_REMOVED lines=10> */
[-C--:B-1----:R-:W-:Y:S01]  /*1bed0*/  HMMA.16816.F32 R116, R188, R132.reuse, R116 ;  /* 0x00000084bc74723c */ /* 0x082fe20000001874 */
[----:B------:R1:W2:Y:S02]  /*1bee0*/  MUFU.EX2 R192, R2 ;  /* 0x0000000200c07308 */ /* 0x0002a40000000800 */
[----:B------:R-:W-:Y:S01]  /*1bef0*/  IMAD.MOV.U32 R151, RZ, RZ, R147 ;  /* 0x000000ffff977224 */ /* 0x000fe200078e0093 */
[----:B------:R-:W-:Y:S01]  /*1bf00*/  MOV R158, R155 ;  /* 0x0000009b009e7202 */ /* 0x000fe20000000f00 */
[----:B------:R-:W-:Y:S01]  /*1bf10*/  IMAD.MOV.U32 R161, RZ, RZ, R149 ;  /* 0x000000ffffa17224 */ /* 0x000fe200078e0095 */
[----:B------:R-:W-:Y:S01]  /*1bf20*/  MOV R160, R150 ;  /* 0x0000009600a07202 */ /* 0x000fe20000000f00 */
[----:B------:R-:W-:Y:S01]  /*1bf30*/  IMAD.MOV.U32 R149, RZ, RZ, R145 ;  /* 0x000000ffff957224 */ /* 0x000fe200078e0091 */
[C---:B------:R-:W-:Y:S01]  /*1bf40*/  HMMA.16816.F32 R120, R208.reuse, R132, R120 ;  /* 0x00000084d078723c */ /* 0x040fe20000001878 */
[----:B------:R-:W3:Y:S03]  /*1bf50*/  LDL.LU R133, [R1] ;  /* 0x0000000001857983 */ /* 0x000ee60000300800 */
[----:B------:R-:W-:Y:S01]  /*1bf60*/  MOV R150, R146 ;  /* 0x0000009200967202 */ /* 0x000fe20000000f00 */
[----:B------:R-:W4:Y:S01]  /*1bf70*/  LDL.LU R132, [R1+0x4] ;  /* 0x0000040001847983 */ /* 0x000f220000300800 */
[----:B------:R-:W-:Y:S01]  /*1bf80*/  MOV R173, R151 ;  /* 0x0000009700ad7202 */ /* 0x000fe20000000f00 */
[----:B------:R-:W-:Y:S01]  /*1bf90*/  IMAD.MOV.U32 R220, RZ, RZ, R161 ;  /* 0x000000ffffdc7224 */ /* 0x000fe200078e00a1 */
[-C--:B------:R-:W-:Y:S01]  /*1bfa0*/  HMMA.16816.F32 R124, R208, R134.reuse, R124 ;  /* 0x00000086d07c723c */ /* 0x080fe2000000187c */
[----:B------:R-:W4:Y:S03]  /*1bfb0*/  LDL.LU R156, [R1+0x1c] ;  /* 0x00001c00019c7983 */ /* 0x000f260000300800 */
[----:B------:R-:W-:Y:S01]  /*1bfc0*/  IMAD.MOV.U32 R170, RZ, RZ, R150 ;  /* 0x000000ffffaa7224 */ /* 0x000fe200078e0096 */
[----:B------:R-:W-:Y:S01]  /*1bfd0*/  MOV R174, R149 ;  /* 0x0000009500ae7202 */ /* 0x000fe20000000f00 */
[----:B------:R-:W-:Y:S01]  /*1bfe0*/  IMAD.MOV.U32 R161, RZ, RZ, R159 ;  /* 0x000000ffffa17224 */ /* 0x000fe200078e009f */
[----:B------:R-:W-:Y:S01]  /*1bff0*/  MOV R159, R199 ;  /* 0x000000c7009f7202 */ /* 0x000fe20000000f00 */
[----:B------:R-:W-:Y:S01]  /*1c000*/  HMMA.16816.F32 R128, R188, R134, R128 ;  /* 0x00000086bc80723c */ /* 0x000fe20000001880 */
[----:B-1----:R-:W4:Y:S01]  /*1c010*/  LDL.LU R2, [R1+0x8] ;  /* 0x0000080001027983 */ /* 0x002f220000300800 */
[----:B------:R-:W-:Y:S02]  /*1c020*/  MUFU.EX2 R199, R153 ;  /* 0x0000009900c77308 */ /* 0x000fe40000000800 */
[----:B------:R-:W-:Y:S02]  /*1c030*/  MOV R155, R148 ;  /* 0x00000094009b7202 */ /* 0x000fe40000000f00 */
[----:B------:R-:W-:Y:S02]  /*1c040*/  MOV R148, R144 ;  /* 0x0000009000947202 */ /* 0x000fe40000000f00 */
[----:B------:R-:W1:Y:S01]  /*1c050*/  LDSM.16.MT88.4 R144, [R226+0x900] ;  /* 0x00090000e290783b */ /* 0x000e620000004200 */
[----:B------:R-:W-:Y:S03]  /*1c060*/  F2FP.PACK_AB R134, R179, R197 ;  /* 0x000000c5b386723e */ /* 0x000fe600000000ff */
[----:B------:R-:W-:Y:S01]  /*1c070*/  F2FP.PACK_AB R135, R177, R196 ;  /* 0x000000c4b187723e */ /* 0x000fe200000000ff */
[----:B------:R-:W-:Y:S01]  /*1c080*/  IMAD.MOV.U32 R172, RZ, RZ, R155 ;  /* 0x000000ffffac7224 */ /* 0x000fe200078e009b */
[----:B--2---:R-:W-:Y:S01]  /*1c090*/  F2FP.PACK_AB R143, R192, R194 ;  /* 0x000000c2c08f723e */ /* 0x004fe200000000ff */
[----:B------:R-:W-:Y:S01]  /*1c0a0*/  IMAD.MOV.U32 R155, RZ, RZ, R140 ;  /* 0x000000ffff9b7224 */ /* 0x000fe200078e008c */
[----:B------:R-:W-:Y:S01]  /*1c0b0*/  F2FP.PACK_AB R140, R168, R165 ;  /* 0x000000a5a88c723e */ /* 0x000fe200000000ff */
[----:B------:R-:W-:Y:S01]  /*1c0c0*/  IMAD.MOV.U32 R171, RZ, RZ, R148 ;  /* 0x000000ffffab7224 */ /* 0x000fe200078e0094 */
[----:B------:R-:W-:Y:S01]  /*1c0d0*/  MOV R221, R172 ;  /* 0x000000ac00dd7202 */ /* 0x000fe20000000f00 */
[----:B------:R-:W2:Y:S01]  /*1c0e0*/  LDSM.16.MT88.4 R148, [R228+0x900] ;  /* 0x00090000e494783b */ /* 0x000ea20000004200 */
[----:B------:R-:W-:Y:S01]  /*1c0f0*/  MUFU.EX2 R172, R154 ;  /* 0x0000009a00ac7308 */ /* 0x000fe20000000800 */
[----:B------:R-:W-:Y:S02]  /*1c100*/  F2FP.PACK_AB R209, R245, R246 ;  /* 0x000000f6f5d1723e */ /* 0x000fe400000000ff */
[----:B------:R-:W-:Y:S07]  /*1c110*/  F2FP.PACK_AB R210, R183, R187 ;  /* 0x000000bbb7d2723e */ /* 0x000fee00000000ff */
[----:B------:R-:W-:Y:S10]  /*1c120*/  MUFU.EX2 R190, R157 ;  /* 0x0000009d00be7308 */ /* 0x000ff40000000800 */
[----:B------:R-:W-:Y:S10]  /*1c130*/  MUFU.EX2 R189, R205 ;  /* 0x000000cd00bd7308 */ /* 0x000ff40000000800 */
[----:B------:R1:W-:Y:S10]  /*1c140*/  MUFU.EX2 R188, R247 ;  /* 0x000000f700bc7308 */ /* 0x0003f40000000800 */
[----:B------:R-:W-:Y:S10]  /*1c150*/  MUFU.EX2 R191, R173 ;  /* 0x000000ad00bf7308 */ /* 0x000ff40000000800 */
[----:B------:R-:W-:Y:S01]  /*1c160*/  MUFU.EX2 R173, R169 ;  /* 0x000000a900ad7308 */ /* 0x000fe20000000800 */
[----:B-1----:R-:W-:Y:S02]  /*1c170*/  MOV R247, R160 ;  /* 0x000000a000f77202 */ /* 0x002fe40000000f00 */
[----:B------:R-:W-:Y:S01]  /*1c180*/  MOV R160, R158 ;  /* 0x0000009e00a07202 */ /* 0x000fe20000000f00 */
[----:B------:R-:W-:Y:S06]  /*1c190*/  IMAD.MOV.U32 R158, RZ, RZ, R203 ;  /* 0x000000ffff9e7224 */ /* 0x000fec00078e00cb */
[----:B------:R-:W-:Y:S10]  /*1c1a0*/  MUFU.EX2 R203, R152 ;  /* 0x0000009800cb7308 */ /* 0x000ff40000000800 */
[----:B------:R1:W-:Y:S10]  /*1c1b0*/  MUFU.EX2 R169, R155 ;  /* 0x0000009b00a97308 */ /* 0x0003f40000000800 */
[----:B------:R-:W-:Y:S10]  /*1c1c0*/  MUFU.EX2 R171, R171 ;  /* 0x000000ab00ab7308 */ /* 0x000ff40000000800 */
[----:B------:R-:W-:Y:S01]  /*1c1d0*/  MUFU.EX2 R174, R174 ;  /* 0x000000ae00ae7308 */ /* 0x000fe20000000800 */
[----:B-1----:R-:W-:Y:S09]  /*1c1e0*/  LDSM.16.MT88.4 R152, [R226+0x1100] ;  /* 0x00110000e298783b */ /* 0x002ff20000004200 */
[----:B------:R-:W-:Y:S01]  /*1c1f0*/  MUFU.EX2 R170, R170 ;  /* 0x000000aa00aa7308 */ /* 0x000fe20000000800 */
[----:B---3--:R-:W-:Y:S01]  /*1c200*/  FFMA.FTZ R181, R181, R133, R250 ;  /* 0x00000085b5b57223 */ /* 0x008fe200000100fa */
[----:B------:R-:W-:Y:S08]  /*1c210*/  F2FP.PACK_AB R133, R167, R163 ;  /* 0x000000a3a785723e */ /* 0x000ff000000000ff */
[----:B------:R1:W-:Y:S01]  /*1c220*/  MUFU.EX2 R250, R237 ;  /* 0x000000ed00fa7308 */ /* 0x0003e20000000800 */
[----:B----4-:R-:W-:Y:S01]  /*1c230*/  FFMA.FTZ R180, R180, R132, R215 ;  /* 0x00000084b4b47223 */ /* 0x010fe200000100d7 */
[----:B------:R-:W-:Y:S01]  /*1c240*/  F2FP.PACK_AB R132, R166, R162 ;  /* 0x000000a2a684723e */ /* 0x000fe200000000ff */
[----:B------:R-:W-:Y:S06]  /*1c250*/  FFMA.FTZ R156, R3, R156, R214 ;  /* 0x0000009c039c7223 */ /* 0x000fec00000100d6 */
[-C--:B------:R-:W-:Y:S05]  /*1c260*/  HMMA.16816.F32 R4, R132, R136.reuse, R4 ;  /* 0x000000888404723c */ /* 0x080fea0000001804 */
[----:B------:R-:W-:Y:S02]  /*1c270*/  FFMA.FTZ R3, R0, R2, R213 ;  /* 0x0000000200037223 */ /* 0x000fe400000100d5 */
[----:B------:R-:W-:Y:S01]  /*1c280*/  FADD.FTZ R0, R221, R180 ;  /* 0x000000b4dd007221 */ /* 0x000fe20000010000 */
[C---:B------:R-:W-:Y:S01]  /*1c290*/  HMMA.16816.F32 R8, R140.reuse, R136, R8 ;  /* 0x000000888c08723c */ /* 0x040fe20000001808 */
[----:B------:R-:W-:Y:S03]  /*1c2a0*/  MUFU.EX2 R180, R206 ;  /* 0x000000ce00b47308 */ /* 0x000fe60000000800 */
[----:B------:R-:W-:Y:S01]  /*1c2b0*/  FADD.FTZ R0, R160, R0 ;  /* 0x00000000a0007221 */ /* 0x000fe20000010000 */
[----:B-1----:R1:W5:Y:S01]  /*1c2c0*/  LDL.LU R237, [R1+0x88] ;  /* 0x0000880001ed7983 */ /* 0x0023620000300800 */
[----:B------:R-:W-:Y:S02]  /*1c2d0*/  FADD.FTZ R2, R252, R181 ;  /* 0x000000b5fc027221 */ /* 0x000fe40000010000 */
[-C--:B------:R-:W-:Y:S03]  /*1c2e0*/  HMMA.16816.F32 R12, R140, R138.reuse, R12 ;  /* 0x0000008a8c0c723c */ /* 0x080fe6000000180c */
[----:B------:R-:W-:Y:S01]  /*1c2f0*/  MUFU.EX2 R181, R222 ;  /* 0x000000de00b57308 */ /* 0x000fe20000000800 */
[----:B------:R-:W-:Y:S02]  /*1c300*/  FADD.FTZ R0, R242, R0 ;  /* 0x00000000f2007221 */ /* 0x000fe40000010000 */
[----:B------:R-:W-:Y:S02]  /*1c310*/  FADD.FTZ R3, R247, R3 ;  /* 0x00000003f7037221 */ /* 0x000fe40000010000 */
[C---:B------:R-:W-:Y:S01]  /*1c320*/  HMMA.16816.F32 R16, R132.reuse, R138, R16 ;  /* 0x0000008a8410723c */ /* 0x040fe20000001810 */
[----:B------:R-:W3:Y:S03]  /*1c330*/  LDSM.16.MT88.4 R136, [R227+0x900] ;  /* 0x00090000e388783b */ /* 0x000ee60000004200 */
[----:B------:R-:W-:Y:S01]  /*1c340*/  FADD.FTZ R0, R163, R0 ;  /* 0x00000000a3007221 */ /* 0x000fe20000010000 */
[----:B------:R-:W4:Y:S01]  /*1c350*/  MUFU.EX2 R247, R224 ;  /* 0x000000e000f77308 */ /* 0x000f220000000800 */
[----:B------:R-:W-:Y:S02]  /*1c360*/  FADD.FTZ R2, R161, R2 ;  /* 0x00000002a1027221 */ /* 0x000fe40000010000 */
[-C--:B------:R-:W-:Y:S04]  /*1c370*/  HMMA.16816.F32 R20, R132, R144.reuse, R20 ;  /* 0x000000908414723c */ /* 0x080fe80000001814 */
[----:B------:R-:W-:Y:S02]  /*1c380*/  FADD.FTZ R161, R158, R3 ;  /* 0x000000039ea17221 */ /* 0x000fe40000010000 */
[----:B------:R-:W-:Y:S01]  /*1c390*/  FADD.FTZ R3, R207, R2 ;  /* 0x00000002cf037221 */ /* 0x000fe20000010000 */
[----:B------:R-:W-:Y:S01]  /*1c3a0*/  MUFU.EX2 R252, R202 ;  /* 0x000000ca00fc7308 */ /* 0x000fe20000000800 */
[C---:B------:R-:W-:Y:S04]  /*1c3b0*/  HMMA.16816.F32 R24, R140.reuse, R144, R24 ;  /* 0x000000908c18723c */ /* 0x040fe80000001818 */
[----:B------:R-:W-:Y:S04]  /*1c3c0*/  FADD.FTZ R3, R162, R3 ;  /* 0x00000003a2037221 */ /* 0x000fe80000010000 */
[-C--:B------:R-:W-:Y:S01]  /*1c3d0*/  HMMA.16816.F32 R28, R140, R146.reuse, R28 ;  /* 0x000000928c1c723c */ /* 0x080fe2000000181c */
[----:B------:R1:W-:Y:S03]  /*1c3e0*/  MUFU.EX2 R2, R204 ;  /* 0x000000cc00027308 */ /* 0x0003e60000000800 */
[----:B----4-:R-:W-:Y:S04]  /*1c3f0*/  F2FP.PACK_AB R208, R247, R248 ;  /* 0x000000f8f7d0723e */ /* 0x010fe800000000ff */
[C---:B------:R-:W-:Y:S01]  /*1c400*/  HMMA.16816.F32 R32, R132.reuse, R146, R32 ;  /* 0x000000928420723c */ /* 0x040fe20000001820 */
[----:B------:R-:W4:Y:S02]  /*1c410*/  LDSM.16.MT88.4 R144, [R225+0x2900] ;  /* 0x00290000e190783b */ /* 0x000f240000004200 */
[----:B------:R3:W3:Y:S05]  /*1c420*/  MUFU.EX2 R202, R238 ;  /* 0x000000ee00ca7308 */ /* 0x0006ea0000000800 */
[-C--:B--2---:R-:W-:Y:S08]  /*1c430*/  HMMA.16816.F32 R36, R132, R148.reuse, R36 ;  /* 0x000000948424723c */ /* 0x084ff00000001824 */
[C---:B------:R-:W-:Y:S01]  /*1c440*/  HMMA.16816.F32 R40, R140.reuse, R148, R40 ;  /* 0x000000948c28723c */ /* 0x040fe20000001828 */
[----:B-1----:R-:W-:Y:S07]  /*1c450*/  LDSM.16.MT88.4 R204, [R225+0x1900] ;  /* 0x00190000e1cc783b */ /* 0x002fee0000004200 */
[-C--:B------:R-:W-:Y:S01]  /*1c460*/  HMMA.16816.F32 R44, R140, R150.reuse, R44 ;  /* 0x000000968c2c723c */ /* 0x080fe2000000182c */
[----:B---3--:R1:W5:Y:S04]  /*1c470*/  LDL.LU R238, [R1+0x84] ;  /* 0x0000840001ee7983 */ /* 0x0083680000300800 */
[----:B------:R1:W5:Y:S03]  /*1c480*/  LDL.LU R239, [R1+0x80] ;  /* 0x0000800001ef7983 */ /* 0x0003660000300800 */
[C---:B------:R-:W-:Y:S01]  /*1c490*/  HMMA.16816.F32 R48, R132.reuse, R150, R48 ;  /* 0x000000968430723c */ /* 0x040fe20000001830 */
[----:B------:R-:W2:Y:S07]  /*1c4a0*/  LDSM.16.MT88.4 R148, [R226+0x2900] ;  /* 0x00290000e294783b */ /* 0x000eae0000004200 */
[-C--:B------:R-:W-:Y:S01]  /*1c4b0*/  HMMA.16816.F32 R52, R132, R136.reuse, R52 ;  /* 0x000000888434723c */ /* 0x080fe20000001834 */
[----:B------:R1:W5:Y:S04]  /*1c4c0*/  LDL.LU R233, [R1+0x7c] ;  /* 0x00007c0001e97983 */ /* 0x0003680000300800 */
[----:B------:R1:W5:Y:S03]  /*1c4d0*/  LDL.LU R240, [R1+0x78] ;  /* 0x0000780001f07983 */ /* 0x0003660000300800 */
[C---:B------:R-:W-:Y:S01]  /*1c4e0*/  HMMA.16816.F32 R56, R140.reuse, R136, R56 ;  /* 0x000000888c38723c */ /* 0x040fe20000001838 */
[----:B------:R1:W5:Y:S04]  /*1c4f0*/  LDL.LU R224, [R1+0x74] ;  /* 0x0000740001e07983 */ /* 0x0003680000300800 */
[----:B------:R1:W5:Y:S03]  /*1c500*/  LDL.LU R231, [R1+0x70] ;  /* 0x0000700001e77983 */ /* 0x0003660000300800 */
[-C--:B------:R-:W-:Y:S01]  /*1c510*/  HMMA.16816.F32 R60, R140, R138.reuse, R60 ;  /* 0x0000008a8c3c723c */ /* 0x080fe2000000183c */
[----:B------:R1:W5:Y:S04]  /*1c520*/  LDL.LU R241, [R1+0x6c] ;  /* 0x00006c0001f17983 */ /* 0x0003680000300800 */
[----:B------:R1:W5:Y:S03]  /*1c530*/  LDL.LU R242, [R1+0x68] ;  /* 0x0000680001f27983 */ /* 0x0003660000300800 */
[C---:B------:R-:W-:Y:S01]  /*1c540*/  HMMA.16816.F32 R64, R132.reuse, R138, R64 ;  /* 0x0000008a8440723c */ /* 0x040fe20000001840 */
[----:B------:R-:W3:Y:S07]  /*1c550*/  LDSM.16.MT88.4 R136, [R228+0x2900] ;  /* 0x00290000e488783b */ /* 0x000eee0000004200 */
[-C--:B----4-:R-:W-:Y:S08]  /*1c560*/  HMMA.16816.F32 R68, R132, R144.reuse, R68 ;  /* 0x000000908444723c */ /* 0x090ff00000001844 */
[C---:B------:R-:W-:Y:S08]  /*1c570*/  HMMA.16816.F32 R72, R140.reuse, R144, R72 ;  /* 0x000000908c48723c */ /* 0x040ff00000001848 */
[-C--:B------:R-:W-:Y:S08]  /*1c580*/  HMMA.16816.F32 R76, R140, R146.reuse, R76 ;  /* 0x000000928c4c723c */ /* 0x080ff0000000184c */
[C---:B------:R-:W-:Y:S01]  /*1c590*/  HMMA.16816.F32 R80, R132.reuse, R146, R80 ;  /* 0x000000928450723c */ /* 0x040fe20000001850 */
[----:B------:R-:W4:Y:S07]  /*1c5a0*/  LDSM.16.MT88.4 R144, [R227+0x2900] ;  /* 0x00290000e390783b */ /* 0x000f2e0000004200 */
[-C--:B--2---:R-:W-:Y:S08]  /*1c5b0*/  HMMA.16816.F32 R84, R132, R148.reuse, R84 ;  /* 0x000000948454723c */ /* 0x084ff00000001854 */
[C---:B------:R-:W-:Y:S08]  /*1c5c0*/  HMMA.16816.F32 R88, R140.reuse, R148, R88 ;  /* 0x000000948c58723c */ /* 0x040ff00000001858 */
[-C--:B------:R-:W-:Y:S08]  /*1c5d0*/  HMMA.16816.F32 R92, R140, R150.reuse, R92 ;  /* 0x000000968c5c723c */ /* 0x080ff0000000185c */
[C---:B------:R-:W-:Y:S01]  /*1c5e0*/  HMMA.16816.F32 R96, R132.reuse, R150, R96 ;  /* 0x000000968460723c */ /* 0x040fe20000001860 */
[----:B------:R-:W2:Y:S07]  /*1c5f0*/  LDSM.16.MT88.4 R148, [R225+0x1100] ;  /* 0x00110000e194783b */ /* 0x000eae0000004200 */
[-C--:B---3--:R-:W-:Y:S08]  /*1c600*/  HMMA.16816.F32 R100, R132, R136.reuse, R100 ;  /* 0x000000888464723c */ /* 0x088ff00000001864 */
[C---:B------:R-:W-:Y:S07]  /*1c610*/  HMMA.16816.F32 R104, R140.reuse, R136, R104 ;  /* 0x000000888c68723c */ /* 0x040fee0000001868 */
[----:B------:R-:W-:Y:S01]  /*1c620*/  FADD.FTZ R136, R220, R156 ;  /* 0x0000009cdc887221 */ /* 0x000fe20000010000 */
[-C--:B------:R-:W-:Y:S01]  /*1c630*/  HMMA.16816.F32 R108, R140, R138.reuse, R108 ;  /* 0x0000008a8c6c723c */ /* 0x080fe2000000186c */
[----:B------:R-:W-:Y:S03]  /*1c640*/  LDSM.16.MT88.4 R220, [R228+0x3900] ;  /* 0x00390000e4dc783b */ /* 0x000fe60000004200 */
[----:B------:R-:W-:Y:S01]  /*1c650*/  FADD.FTZ R160, R159, R136 ;  /* 0x000000889fa07221 */ /* 0x000fe20000010000 */
[----:B------:R-:W-:Y:S02]  /*1c660*/  F2FP.PACK_AB R136, R191, R201 ;  /* 0x000000c9bf88723e */ /* 0x000fe400000000ff */
[----:B------:R-:W-:Y:S01]  /*1c670*/  F2FP.PACK_AB R137, R199, R203 ;  /* 0x000000cbc789723e */ /* 0x000fe200000000ff */
[C---:B------:R-:W-:Y:S01]  /*1c680*/  HMMA.16816.F32 R112, R132.reuse, R138, R112 ;  /* 0x0000008a8470723c */ /* 0x040fe20000001870 */
[----:B------:R-:W-:Y:S06]  /*1c690*/  LDSM.16.MT88.4 R156, [R228+0x3100] ;  /* 0x00310000e49c783b */ /* 0x000fec0000004200 */
        /* <DEDUP_REMOVED lines=12> */
[-C--:B--2---:R-:W-:Y:S08]  /*1c760*/  HMMA.16816.F32 R4, R132, R148.reuse, R4 ;  /* 0x000000948404723c */ /* 0x084ff00000001804 */
        /* <DEDUP_REMOVED lines=20> */
[C---:B------:R-:W-:Y:S07]  /*1c8b0*/  HMMA.16816.F32 R72, R136.reuse, R148, R72 ;  /* 0x000000948848723c */ /* 0x040fee0000001848 */
[----:B------:R-:W-:Y:S01]  /*1c8c0*/  FADD.FTZ R148, R167, R0 ;  /* 0x00000000a7947221 */ /* 0x000fe20000010000 */
[-C--:B------:R-:W-:Y:S04]  /*1c8d0*/  HMMA.16816.F32 R76, R136, R150.reuse, R76 ;  /* 0x00000096884c723c */ /* 0x080fe8000000184c */
[----:B------:R-:W-:Y:S01]  /*1c8e0*/  IMAD.MOV.U32 R0, RZ, RZ, R177 ;  /* 0x000000ffff007224 */ /* 0x000fe200078e00b1 */
[----:B------:R-:W-:Y:S01]  /*1c8f0*/  MOV R167, R176 ;  /* 0x000000b000a77202 */ /* 0x000fe20000000f00 */
[----:B------:R-:W-:Y:S02]  /*1c900*/  IMAD.MOV.U32 R149, RZ, RZ, R199 ;  /* 0x000000ffff957224 */ /* 0x000fe400078e00c7 */
[C---:B------:R-:W-:Y:S07]  /*1c910*/  HMMA.16816.F32 R80, R132.reuse, R150, R80 ;  /* 0x000000968450723c */ /* 0x040fee0000001850 */
[----:B------:R-:W-:Y:S01]  /*1c920*/  MOV R151, R191 ;  /* 0x000000bf00977202 */ /* 0x000fe20000000f00 */
[-C--:B-1----:R-:W-:Y:S04]  /*1c930*/  HMMA.16816.F32 R84, R132, R152.reuse, R84 ;  /* 0x000000988454723c */ /* 0x082fe80000001854 */
[----:B------:R-:W-:Y:S01]  /*1c940*/  F2FP.PACK_AB R191, R249, R251 ;  /* 0x000000fbf9bf723e */ /* 0x000fe200000000ff */
[----:B------:R-:W-:Y:S03]  /*1c950*/  IMAD.MOV.U32 R150, RZ, RZ, R198 ;  /* 0x000000ffff967224 */ /* 0x000fe600078e00c6 */
[C---:B------:R-:W-:Y:S07]  /*1c960*/  HMMA.16816.F32 R88, R136.reuse, R152, R88 ;  /* 0x000000988858723c */ /* 0x040fee0000001858 */
[----:B------:R-:W-:Y:S01]  /*1c970*/  FADD.FTZ R152, R166, R3 ;  /* 0x00000003a6987221 */ /* 0x000fe20000010000 */
[-C--:B------:R-:W-:Y:S04]  /*1c980*/  HMMA.16816.F32 R92, R136, R154.reuse, R92 ;  /* 0x0000009a885c723c */ /* 0x080fe8000000185c */
[----:B------:R-:W-:Y:S04]  /*1c990*/  IMAD.MOV.U32 R166, RZ, RZ, R179 ;  /* 0x000000ffffa67224 */ /* 0x000fe800078e00b3 */
[C---:B------:R-:W-:Y:S07]  /*1c9a0*/  HMMA.16816.F32 R96, R132.reuse, R154, R96 ;  /* 0x0000009a8460723c */ /* 0x040fee0000001860 */
[----:B------:R-:W-:Y:S01]  /*1c9b0*/  MOV R155, R197 ;  /* 0x000000c5009b7202 */ /* 0x000fe20000000f00 */
[-C--:B------:R-:W-:Y:S04]  /*1c9c0*/  HMMA.16816.F32 R100, R132, R156.reuse, R100 ;  /* 0x0000009c8464723c */ /* 0x080fe80000001864 */
[----:B------:R-:W-:Y:S04]  /*1c9d0*/  IMAD.MOV.U32 R154, RZ, RZ, R196 ;  /* 0x000000ffff9a7224 */ /* 0x000fe800078e00c4 */
[C---:B------:R-:W-:Y:S07]  /*1c9e0*/  HMMA.16816.F32 R104, R136.reuse, R156, R104 ;  /* 0x0000009c8868723c */ /* 0x040fee0000001868 */
[----:B------:R-:W-:Y:S01]  /*1c9f0*/  IMAD.MOV.U32 R156, RZ, RZ, R180 ;  /* 0x000000ffff9c7224 */ /* 0x000fe200078e00b4 */
[-C--:B------:R-:W-:Y:S01]  /*1ca00*/  HMMA.16816.F32 R108, R136, R158.reuse, R108 ;  /* 0x0000009e886c723c */ /* 0x080fe2000000186c */
[----:B------:R1:W2:Y:S03]  /*1ca10*/  MUFU.EX2 R180, R212 ;  /* 0x000000d400b47308 */ /* 0x0002a60000000800 */
[----:B------:R-:W-:Y:S02]  /*1ca20*/  MOV R157, R190 ;  /* 0x000000be009d7202 */ /* 0x000fe40000000f00 */
[----:B------:R-:W-:Y:S02]  /*1ca30*/  F2FP.PACK_AB R190, R202, R250 ;  /* 0x000000facabe723e */ /* 0x000fe400000000ff */
[C---:B------:R-:W-:Y:S07]  /*1ca40*/  HMMA.16816.F32 R112, R132.reuse, R158, R112 ;  /* 0x0000009e8470723c */ /* 0x040fee0000001870 */
[----:B------:R-:W-:Y:S01]  /*1ca50*/  MOV R159, R2 ;  /* 0x00000002009f7202 */ /* 0x000fe20000000f00 */
[-C--:B---3--:R-:W-:Y:S04]  /*1ca60*/  HMMA.16816.F32 R116, R132, R140.reuse, R116 ;  /* 0x0000008c8474723c */ /* 0x088fe80000001874 */
[----:B------:R-:W-:Y:S02]  /*1ca70*/  FADD.FTZ R2, R243, R160 ;  /* 0x000000a0f3027221 */ /* 0x000fe40000010000 */
[----:B------:R3:W5:Y:S01]  /*1ca80*/  LDL.LU R243, [R1+0x64] ;  /* 0x0000640001f37983 */ /* 0x0007620000300800 */
[----:B------:R-:W-:Y:S01]  /*1ca90*/  IMAD.MOV.U32 R158, RZ, RZ, R195 ;  /* 0x000000ffff9e7224 */ /* 0x000fe200078e00c3 */
[C---:B------:R-:W-:Y:S02]  /*1caa0*/  HMMA.16816.F32 R120, R136.reuse, R140, R120 ;  /* 0x0000008c8878723c */ /* 0x040fe40000001878 */
[----:B-1----:R-:W-:Y:S02]  /*1cab0*/  LDSM.16.MT88.4 R212, [R225+0x3900] ;  /* 0x00390000e1d4783b */ /* 0x002fe40000004200 */
[----:B--2---:R-:W-:Y:S01]  /*1cac0*/  F2FP.PACK_AB R211, R180, R181 ;  /* 0x000000b5b4d3723e */ /* 0x004fe200000000ff */
[----:B------:R-:W-:Y:S01]  /*1cad0*/  FADD.FTZ R2, R165, R2 ;  /* 0x00000002a5027221 */ /* 0x000fe20000010000 */
[----:B------:R-:W-:Y:S01]  /*1cae0*/  MOV R165, R189 ;  /* 0x000000bd00a57202 */ /* 0x000fe20000000f00 */
[----:B------:R-:W-:Y:S01]  /*1caf0*/  FADD.FTZ R140, R235, R161 ;  /* 0x000000a1eb8c7221 */ /* 0x000fe20000010000 */
[-C--:B------:R-:W-:Y:S02]  /*1cb00*/  HMMA.16816.F32 R124, R136, R142.reuse, R124 ;  /* 0x0000008e887c723c */ /* 0x080fe4000000187c */
[----:B------:R-:W1:Y:S02]  /*1cb10*/  LDSM.16.MT88.4 R160, [R228+0x1900] ;  /* 0x00190000e4a0783b */ /* 0x000e640000004200 */
[----:B------:R-:W-:Y:S01]  /*1cb20*/  MOV R141, R178 ;  /* 0x000000b2008d7202 */ /* 0x000fe20000000f00 */
[----:B------:R-:W-:Y:S01]  /*1cb30*/  FADD.FTZ R153, R164, R140 ;  /* 0x0000008ca4997221 */ /* 0x000fe20000010000 */
[----:B------:R-:W-:Y:S01]  /*1cb40*/  F2FP.PACK_AB R189, R252, R159 ;  /* 0x0000009ffcbd723e */ /* 0x000fe200000000ff */
[----:B------:R-:W-:Y:S01]  /*1cb50*/  IMAD.MOV.U32 R139, RZ, RZ, R188 ;  /* 0x000000ffff8b7224 */ /* 0x000fe200078e00bc */
[----:B------:R-:W-:Y:S02]  /*1cb60*/  HMMA.16816.F32 R128, R132, R142, R128 ;  /* 0x0000008e8480723c */ /* 0x000fe40000001880 */
[----:B------:R3:W5:Y:S02]  /*1cb70*/  LDL.LU R235, [R1+0x60] ;  /* 0x0000600001eb7983 */ /* 0x0007640000300800 */
[----:B------:R-:W-:Y:S01]  /*1cb80*/  F2FP.PACK_AB R188, R165, R156 ;  /* 0x0000009ca5bc723e */ /* 0x000fe200000000ff */
[----:B------:R-:W-:Y:S01]  /*1cb90*/  FADD.FTZ R3, R168, R2 ;  /* 0x00000002a8037221 */ /* 0x000fe20000010000 */
[----:B------:R-:W-:Y:S01]  /*1cba0*/  MOV R164, R194 ;  /* 0x000000c200a47202 */ /* 0x000fe20000000f00 */
[----:B------:R-:W-:Y:S01]  /*1cbb0*/  IMAD.MOV.U32 R168, RZ, RZ, R193 ;  /* 0x000000ffffa87224 */ /* 0x000fe200078e00c1 */
[----:B------:R-:W-:Y:S01]  /*1cbc0*/  MOV R2, R192 ;  /* 0x000000c000027202 */ /* 0x000fe20000000f00 */
[----:B------:R-:W2:Y:S02]  /*1cbd0*/  LDSM.16.MT88.4 R176, [R227+0x1900] ;  /* 0x00190000e3b0783b */ /* 0x000ea40000004200 */
[-C--:B------:R-:W-:Y:S06]  /*1cbe0*/  HMMA.16816.F32 R192, R188, R204.reuse, R4 ;  /* 0x000000ccbcc0723c */ /* 0x080fec0000001804 */
[----:B------:R-:W1:Y:S02]  /*1cbf0*/  LDSM.16.MT88.4 R4, [R227+0x3900] ;  /* 0x00390000e304783b */ /* 0x000e640000004200 */
[C---:B------:R-:W-:Y:S07]  /*1cc00*/  HMMA.16816.F32 R196, R208.reuse, R204, R8 ;  /* 0x000000ccd0c4723c */ /* 0x040fee0000001808 */
[----:B------:R-:W-:Y:S01]  /*1cc10*/  IMAD.MOV.U32 R8, RZ, RZ, R203 ;  /* 0x000000ffff087224 */ /* 0x000fe200078e00cb */
[----:B------:R-:W-:Y:S01]  /*1cc20*/  MOV R9, R202 ;  /* 0x000000ca00097202 */ /* 0x000fe20000000f00 */
[----:B------:R-:W-:Y:S03]  /*1cc30*/  IMAD.MOV.U32 R10, RZ, RZ, R201 ;  /* 0x000000ffff0a7224 */ /* 0x000fe600078e00c9 */
[----:B------:R-:W-:Y:S02]  /*1cc40*/  MOV R11, R200 ;  /* 0x000000c8000b7202 */ /* 0x000fe40000000f00 */
[-C--:B------:R-:W-:Y:S07]  /*1cc50*/  HMMA.16816.F32 R200, R208, R206.reuse, R12 ;  /* 0x000000ced0c8723c */ /* 0x080fee000000180c */
[----:B------:R-:W-:Y:S01]  /*1cc60*/  IMAD.MOV.U32 R12, RZ, RZ, R139 ;  /* 0x000000ffff0c7224 */ /* 0x000fe200078e008b */
[C---:B------:R-:W-:Y:S04]  /*1cc70*/  HMMA.16816.F32 R204, R188.reuse, R206, R16 ;  /* 0x000000cebccc723c */ /* 0x040fe80000001810 */
[----:B------:R-:W-:Y:S01]  /*1cc80*/  MOV R15, R9 ;  /* 0x00000009000f7202 */ /* 0x000fe20000000f00 */
[----:B------:R-:W-:Y:S01]  /*1cc90*/  IMAD.MOV.U32 R14, RZ, RZ, R165 ;  /* 0x000000ffff0e7224 */ /* 0x000fe200078e00a5 */
[----:B------:R-:W-:Y:S01]  /*1cca0*/  MOV R9, R2 ;  /* 0x0000000200097202 */ /* 0x000fe20000000f00 */
[----:B------:R-:W-:Y:S01]  /*1ccb0*/  IMAD.MOV.U32 R13, RZ, RZ, R159 ;  /* 0x000000ffff0d7224 */ /* 0x000fe200078e009f */
[-C--:B----4-:R-:W-:Y:S04]  /*1ccc0*/  HMMA.16816.F32 R132, R188, R144.reuse, R20 ;  /* 0x00000090bc84723c */ /* 0x090fe80000001814 */
        /* <DEDUP_REMOVED lines=9> */
[----:B------:R-:W-:Y:S01]  /*1cd60*/  MOV R24, R141 ;  /* 0x0000008d00187202 */ /* 0x000fe20000000f00 */
[----:B------:R-:W-:Y:S01]  /*1cd70*/  IMAD.MOV.U32 R27, RZ, RZ, R175 ;  /* 0x000000ffff1b7224 */ /* 0x000fe200078e00af */
[-C--:B------:R-:W-:Y:S03]  /*1cd80*/  HMMA.16816.F32 R140, R208, R146.reuse, R28 ;  /* 0x00000092d08c723c */ /* 0x080fe6000000181c */
[----:B------:R-:W-:Y:S01]  /*1cd90*/  IMAD.MOV.U32 R21, RZ, RZ, R173 ;  /* 0x000000ffff157224 */ /* 0x000fe200078e00ad */
        /* <DEDUP_REMOVED lines=12> */
[----:B------:R-:W-:Y:S01]  /*1ce60*/  FADD.FTZ R11, R11, R32 ;  /* 0x000000200b0b7221 */ /* 0x000fe20000010000 */
[----:B------:R-:W-:Y:S01]  /*1ce70*/  MOV R33, R158 ;  /* 0x0000009e00217202 */ /* 0x000fe20000000f00 */
[----:B------:R-:W-:Y:S01]  /*1ce80*/  IMAD.MOV.U32 R0, RZ, RZ, R155 ;  /* 0x000000ffff007224 */ /* 0x000fe200078e009b */
[----:B------:R-:W-:Y:S01]  /*1ce90*/  MOV R34, R164 ;  /* 0x000000a400227202 */ /* 0x000fe20000000f00 */
[----:B------:R-:W-:Y:S01]  /*1cea0*/  IMAD.MOV.U32 R38, RZ, RZ, R153 ;  /* 0x000000ffff267224 */ /* 0x000fe200078e0099 */
[----:B------:R-:W-:Y:S02]  /*1ceb0*/  MOV R39, R152 ;  /* 0x0000009800277202 */ /* 0x000fe40000000f00 */
        /* <DEDUP_REMOVED lines=12> */
[----:B------:R-:W-:Y:S02]  /*1cf80*/  FADD.FTZ R10, R12, R3 ;  /* 0x000000030c0a7221 */ /* 0x000fe40000010000 */
[----:B------:R-:W2:Y:S02]  /*1cf90*/  LDL R12, [R1+0x24] ;  /* 0x00002400010c7983 */ /* 0x000ea40000100800 */
[----:B------:R-:W-:Y:S02]  /*1cfa0*/  IMAD.MOV.U32 R8, RZ, RZ, R168 ;  /* 0x000000ffff087224 */ /* 0x000fe400078e00a8 */
[C---:B------:R-:W-:Y:S04]  /*1cfb0*/  HMMA.16816.F32 R168, R208.reuse, R176, R56 ;  /* 0x000000b0d0a8723c */ /* 0x040fe80000001838 */
[----:B------:R-:W-:Y:S04]  /*1cfc0*/  FADD.FTZ R0, R0, R39 ;  /* 0x0000002700007221 */ /* 0x000fe80000010000 */
        /* <DEDUP_REMOVED lines=43> */
[----:B------:R-:W-:Y:S01]  /*1d280*/  FADD.FTZ R2, R187, R0 ;  /* 0x00000000bb027221 */ /* 0x000fe20000010000 */
[----:B------:R-:W-:Y:S01]  /*1d290*/  MOV R187, R184 ;  /* 0x000000b800bb7202 */ /* 0x000fe20000000f00 */
[----:B------:R-:W-:Y:S01]  /*1d2a0*/  FADD.FTZ R0, R181, R3 ;  /* 0x00000003b5007221 */ /* 0x000fe20000010000 */
[----:B------:R3:W-:Y:S01]  /*1d2b0*/  STL [R1], R5 ;  /* 0x0000000501007387 */ /* 0x0007e20000100800 */
[----:B------:R-:W-:Y:S01]  /*1d2c0*/  FADD.FTZ R3, R249, R4 ;  /* 0x00000004f9037221 */ /* 0x000fe20000010000 */
[----:B------:R-:W-:Y:S01]  /*1d2d0*/  MOV R181, R185 ;  /* 0x000000b900b57202 */ /* 0x000fe20000000f00 */
[----:B------:R-:W-:Y:S02]  /*1d2e0*/  FADD.FTZ R2, R183, R2 ;  /* 0x00000002b7027221 */ /* 0x000fe40000010000 */
[----:B------:R-:W-:Y:S01]  /*1d2f0*/  FADD.FTZ R0, R180, R0 ;  /* 0x00000000b4007221 */ /* 0x000fe20000010000 */
[----:B------:R3:W-:Y:S01]  /*1d300*/  STL [R1+0x4], R3 ;  /* 0x0000040301007387 */ /* 0x0007e20000100800 */
[----:B------:R-:W-:Y:S02]  /*1d310*/  IMAD.MOV.U32 R188, RZ, RZ, R182 ;  /* 0x000000ffffbc7224 */ /* 0x000fe400078e00b6 */
[----:B------:R-:W-:Y:S01]  /*1d320*/  IMAD.MOV.U32 R180, RZ, RZ, R186 ;  /* 0x000000ffffb47224 */ /* 0x000fe200078e00ba */
[----:B------:R3:W-:Y:S04]  /*1d330*/  STL [R1+0x1c], R2 ;  /* 0x00001c0201007387 */ /* 0x0007e80000100800 */
[----:B------:R3:W-:Y:S01]  /*1d340*/  STL [R1+0x8], R0 ;  /* 0x0000080001007387 */ /* 0x0007e20000100800 */
[----:B--2---:R-:W-:Y:S01]  /*1d350*/  ISETP.LT.AND P0, PT, R12, UR22, PT ;  /* 0x000000160c007c0c */ /* 0x004fe2000bf01270 */
[----:B------:R-:W-:Y:S11]  /*1d360*/  UMOV UR22, UR21 ;  /* 0x0000001500167c82 */ /* 0x000ff60008000000 */
[----:B------:R-:W-:Y:S01]  /*1d370*/  @!UPT UIADD3 URZ, URZ, URZ, URZ ;  /* 0x0000003f3f3ff290 */ /* 0x000fe2000fffe03f */
[----:B---3--:R-:W-:-:S05]  /*1d380*/  @P0 BRA `(.L_x_3499) ;  /* 0xffffb2d000000947 */ /* 0x008fca000383ffff */
.L_x_3498:
[----:B------:R-:W-:-:S13]  /*1d390*/  ISETP.LE.AND P0, PT, RZ, UR21, PT ;  /* 0x00000015ff007c0c */ /* 0x000fda000bf03270 */
[----:B------:R-:W-:Y:S05]  /*1d3a0*/  @!P0 BRA `(.L_x_3500) ;  /* 0x00003b6000008947 */ /* 0x000fea0003800000 */
[----:B------:R-:W2:Y:S01]  /*1d3b0*/  LDL.64 R8, [R1+0x48] ;  /* 0x0000480001087983 */ /* 0x000ea20000100a00 */
[----:B------:R-:W-:-:S03]  /*1d3c0*/  ULDC.64 UR4, c[0x0][0x1e0] ;  /* 0x0000780000047ab9 */ /* 0x000fc60000000a00 */
[----:B------:R-:W3:Y:S04]  /*1d3d0*/  LDL.64 R12, [R1+0x40] ;  /* 0x00004000010c7983 */ /* 0x000ee80000100a00 */
[----:B------:R-:W4:Y:S04]  /*1d3e0*/  LDL.LU.64 R6, [R1+0x58] ;  /* 0x0000580001067983 */ /* 0x000f280000300a00 */
[----:B-1----:R-:W4:Y:S01]  /*1d3f0*/  LDL.LU.64 R4, [R1+0x50] ;  /* 0x0000500001047983 */ /* 0x002f220000300a00 */
        /* <DEDUP_REMOVED lines=26> */
[----:B------:R2:W-:Y:S02]  /*1d5a0*/  STL [R1+0xc], R3 ;  /* 0x00000c0301007387 */ /* 0x0005e40000100800 */
.L_x_3501:
[----:B------:R-:W3:Y:S01]  /*1d5b0*/  LDL.64 R180, [R1+0x50] ;  /* 0x0000500001b47983 */ /* 0x000ee20000100a00 */
        /* <DEDUP_REMOVED lines=9> */
[----:B-----5:R-:W-:Y:S08]  /*1d650*/  LDSM.16.M88.4 R64, [R231+0x8100] ;  /* 0x00810000e740783b */ /* 0x020ff00000000200 */
[----:B------:R-:W1:Y:S08]  /*1d660*/  LDSM.16.M88.4 R16, [R224+0x4100] ;  /* 0x00410000e010783b */ /* 0x000e700000000200 */
[----:B------:R-:W1:Y:S08]  /*1d670*/  LDSM.16.M88.4 R60, [R231+0xa100] ;  /* 0x00a10000e73c783b */ /* 0x000e700000000200 */
[----:B------:R-:W1:Y:S08]  /*1d680*/  LDSM.16.M88.4 R32, [R224+0x4900] ;  /* 0x00490000e020783b */ /* 0x000e700000000200 */
[----:B------:R-:W4:Y:S04]  /*1d690*/  LDL R252, [R1+0xc] ;  /* 0x00000c0001fc7983 */ /* 0x000f280000100800 */
        /* <DEDUP_REMOVED lines=37> */
[----:B--2---:R-:W-:Y:S02]  /*1d8f0*/  LOP3.LUT P4, RZ, R3, 0x1, RZ, 0xc0, !PT ;  /* 0x0000000103ff7812 */ /* 0x004fe4000788c0ff */
[C---:B------:R-:W-:Y:S02]  /*1d900*/  LEA R180, P0, R184.reuse, c[0x0][0x1f8], 0x1 ;  /* 0x00007e00b8b47a11 */ /* 0x040fe400078008ff */
[----:B------:R-:W-:Y:S01]  /*1d910*/  IADD3 R3, R185, UR15, RZ ;  /* 0x0000000fb9037c10 */ /* 0x000fe2000fffe0ff */
[-C--:B-1----:R-:W-:Y:S03]  /*1d920*/  HMMA.16816.F32 R52, R208, R188.reuse, R52 ;  /* 0x000000bcd034723c */ /* 0x082fe60000001834 */
[----:B------:R-:W-:Y:S01]  /*1d930*/  LEA.HI.X R181, R184, c[0x0][0x1fc], R3, 0x1, P0 ;  /* 0x00007f00b8b57a11 */ /* 0x000fe200000f0c03 */
[----:B----4-:R-:W-:Y:S01]  /*1d940*/  IMAD.WIDE.U32 R184, R182, UR21, R246 ;  /* 0x00000015b6b87c25 */ /* 0x010fe2000f8e00f6 */
[----:B------:R-:W-:Y:S03]  /*1d950*/  UIADD3 UR21, UR21, -0x1, URZ ;  /* 0xffffffff15157890 */ /* 0x000fe6000fffe03f */
[C---:B------:R-:W-:Y:S01]  /*1d960*/  HMMA.16816.F32 R56, R216.reuse, R188, R56 ;  /* 0x000000bcd838723c */ /* 0x040fe20000001838 */
[----:B------:R-:W-:Y:S01]  /*1d970*/  @!PT LDS RZ, [RZ] ;  /* 0x00000000fffff984 */ /* 0x000fe20000000800 */
[----:B------:R-:W-:Y:S01]  /*1d980*/  @!PT LDS RZ, [RZ] ;  /* 0x00000000fffff984 */ /* 0x000fe20000000800 */
[----:B------:R-:W-:Y:S01]  /*1d990*/  @!PT LDS RZ, [RZ] ;  /* 0x00000000fffff984 */ /* 0x000fe20000000800 */
[----:B------:R1:W-:Y:S01]  /*1d9a0*/  LDGSTS.E.BYPASS.LTC128B.128 [R244+0x100], [R180.64], !P6 ;  /* 0x00100000b4f47fae */ /* 0x0003e2000f101d5c */
[----:B------:R-:W-:Y:S02]  /*1d9b0*/  @UP0 UIMAD.WIDE.U32 UR22, UR21, UR4, URZ ;  /* 0x00000004151602a5 */ /* 0x000fe4000f8e003f */
[C---:B------:R-:W-:Y:S02]  /*1d9c0*/  LEA R212, P0, R184.reuse, c[0x0][0x1f8], 0x1 ;  /* 0x00007e00b8d47a11 */ /* 0x040fe400078008ff */
[----:B------:R-:W-:Y:S01]  /*1d9d0*/  IADD3 R3, R185, UR15, RZ ;  /* 0x0000000fb9037c10 */ /* 0x000fe2000fffe0ff */
[----:B------:R-:W-:Y:S01]  /*1d9e0*/  @UP0 USHF.L.U32 UR18, UR22, 0x6, URZ ;  /* 0x0000000616120899 */ /* 0x000fe2000800063f */
[-C--:B------:R-:W-:Y:S01]  /*1d9f0*/  HMMA.16816.F32 R60, R216, R190.reuse, R60 ;  /* 0x000000bed83c723c */ /* 0x080fe2000000183c */
[----:B------:R-:W-:Y:S03]  /*1da00*/  @UP0 USHF.R.S32.HI UR15, URZ, 0x1f, UR21 ;  /* 0x0000001f3f0f0899 */ /* 0x000fe60008011415 */
[----:B------:R-:W-:Y:S01]  /*1da10*/  LEA.HI.X R213, R184, c[0x0][0x1fc], R3, 0x1, P0 ;  /* 0x00007f00b8d57a11 */ /* 0x000fe200000f0c03 */
[----:B------:R-:W-:Y:S03]  /*1da20*/  @UP0 UIMAD UR15, UR15, UR4, URZ ;  /* 0x000000040f0f02a4 */ /* 0x000fe6000f8e023f */
[----:B------:R-:W-:Y:S01]  /*1da30*/  HMMA.16816.F32 R64, R208, R190, R64 ;  /* 0x000000bed040723c */ /* 0x000fe20000001840 */
[----:B------:R2:W-:Y:S01]  /*1da40*/  LDGSTS.E.BYPASS.LTC128B.128 [R244+0x2100], [R212.64], !P4 ;  /* 0x02100000d4f47fae */ /* 0x0005e2000e101d5c */
[----:B------:R-:W-:Y:S04]  /*1da50*/  @UP0 UIMAD UR15, UR21, UR5, UR15 ;  /* 0x00000005150f02a4 */ /* 0x000fe8000f8e020f */
[----:B------:R-:W-:Y:S04]  /*1da60*/  @UP0 UIADD3 UR15, UR23, UR15, URZ ;  /* 0x0000000f170f0290 */ /* 0x000fe8000fffe03f */
[----:B------:R-:W-:Y:S02]  /*1da70*/  @UP0 USHF.L.U64.HI UR15, UR22, 0x6, UR15 ;  /* 0x00000006160f0899 */ /* 0x000fe4000801020f */
        /* <DEDUP_REMOVED lines=155> */
[----:B------:R-:W-:Y:S01]  /*1e430*/  FMNMX.FTZ R3, R17, R3, !PT ;  /* 0x0000000311037209 */ /* 0x000fe20007810000 */
[----:B------:R-:W4:Y:S01]  /*1e440*/  LDL R209, [R1+0x18] ;  /* 0x0000180001d17983 */ /* 0x000f220000100800 */
[-C--:B-1----:R-:W-:Y:S04]  /*1e450*/  HMMA.16816.F32 R36, R188, R216.reuse, R36 ;  /* 0x000000d8bc24723c */ /* 0x082fe80000001824 */
[----:B------:R-:W-:Y:S02]  /*1e460*/  FMNMX.FTZ R3, R20, R3, !PT ;  /* 0x0000000314037209 */ /* 0x000fe40007810000 */
[----:B------:R-:W-:Y:S02]  /*1e470*/  FMNMX.FTZ R180, R18, R180, !PT ;  /* 0x000000b412b47209 */ /* 0x000fe40007810000 */
[C---:B------:R-:W-:Y:S01]  /*1e480*/  HMMA.16816.F32 R40, R220.reuse, R216, R40 ;  /* 0x000000d8dc28723c */ /* 0x040fe20000001828 */
[----:B------:R-:W3:Y:S03]  /*1e490*/  LDL.64 R216, [R1+0x48] ;  /* 0x0000480001d87983 */ /* 0x000ee60000100a00 */
        /* <DEDUP_REMOVED lines=8> */
[-C--:B--2---:R-:W-:Y:S04]  /*1e520*/  HMMA.16816.F32 R52, R188, R212.reuse, R52 ;  /* 0x000000d4bc34723c */ /* 0x084fe80000001834 */
        /* <DEDUP_REMOVED lines=39> */
[----:B------:R-:W2:Y:S01]  /*1e7a0*/  SHFL.BFLY PT, R185, R180, 0x2, 0x1f ;  /* 0x0c401f00b4b97f89 */ /* 0x000ea200000e0000 */
[----:B------:R-:W-:Y:S02]  /*1e7b0*/  FMNMX.FTZ R181, R26, R181, !PT ;  /* 0x000000b51ab57209 */ /* 0x000fe40007810000 */
[----:B-1----:R-:W-:Y:S02]  /*1e7c0*/  FMNMX.FTZ R186, R186, R184, !PT ;  /* 0x000000b8baba7209 */ /* 0x002fe40007810000 */
[----:B------:R-:W-:Y:S03]  /*1e7d0*/  FMNMX.FTZ R181, R27, R181, !PT ;  /* 0x000000b51bb57209 */ /* 0x000fe60007810000 */
[----:B------:R-:W1:Y:S01]  /*1e7e0*/  SHFL.BFLY PT, R188, R186, 0x1, 0x1f ;  /* 0x0c201f00babc7f89 */ /* 0x000e6200000e0000 */
[----:B--2---:R-:W-:Y:S07]  /*1e7f0*/  FMNMX.FTZ R3, R3, R182, !PT ;  /* 0x000000b603037209 */ /* 0x004fee0007810000 */
[----:B------:R-:W2:Y:S01]  /*1e800*/  SHFL.BFLY PT, R182, R3, 0x1, 0x1f ;  /* 0x0c201f0003b67f89 */ /* 0x000ea200000e0000 */
[----:B------:R-:W-:Y:S02]  /*1e810*/  FMNMX.FTZ R184, R180, R185, !PT ;  /* 0x000000b9b4b87209 */ /* 0x000fe40007810000 */
[----:B------:R-:W-:Y:S05]  /*1e820*/  FMNMX.FTZ R180, R30, R181, !PT ;  /* 0x000000b51eb47209 */ /* 0x000fea0007810000 */
[----:B------:R-:W2:Y:S01]  /*1e830*/  SHFL.BFLY PT, R181, R184, 0x1, 0x1f ;  /* 0x0c201f00b8b57f89 */ /* 0x000ea200000e0000 */
[----:B------:R-:W-:Y:S02]  /*1e840*/  FMNMX.FTZ R180, R31, R180, !PT ;  /* 0x000000b41fb47209 */ /* 0x000fe40007810000 */
[----:B-1----:R-:W-:Y:S02]  /*1e850*/  FMNMX.FTZ R186, R186, R188, !PT ;  /* 0x000000bcbaba7209 */ /* 0x002fe40007810000 */
[----:B------:R-:W-:Y:S03]  /*1e860*/  FMNMX.FTZ R180, R42, R180, !PT ;  /* 0x000000b42ab47209 */ /* 0x000fe60007810000 */
[C---:B------:R-:W-:Y:S01]  /*1e870*/  FADD.FTZ R0, -R186.reuse, R0 ;  /* 0x00000000ba007221 */ /* 0x040fe20000010100 */
[----:B------:R-:W-:Y:S01]  /*1e880*/  FMNMX.FTZ R180, R43, R180, !PT ;  /* 0x000000b42bb47209 */ /* 0x000fe20007810000 */
[----:B------:R-:W-:Y:S02]  /*1e890*/  FMUL.FTZ R214, R186, c[0x0][0x2d0] ;  /* 0x0000b400bad67a20 */ /* 0x000fe40000410000 */
[----:B------:R-:W-:Y:S01]  /*1e8a0*/  FMUL.FTZ R0, R0, c[0x0][0x2d0] ;  /* 0x0000b40000007a20 */ /* 0x000fe20000410000 */
[----:B------:R-:W-:Y:S01]  /*1e8b0*/  FMNMX.FTZ R180, R46, R180, !PT ;  /* 0x000000b42eb47209 */ /* 0x000fe20007810000 */
[--C-:B------:R-:W-:Y:S01]  /*1e8c0*/  FFMA.FTZ R4, R4, c[0x0][0x2d0], -R214.reuse ;  /* 0x0000b40004047a23 */ /* 0x100fe200000108d6 */
[----:B--2---:R-:W-:Y:S01]  /*1e8d0*/  FMNMX.FTZ R185, R3, R182, !PT ;  /* 0x000000b603b97209 */ /* 0x004fe20007810000 */
[--C-:B------:R-:W-:Y:S01]  /*1e8e0*/  FFMA.FTZ R5, R5, c[0x0][0x2d0], -R214.reuse ;  /* 0x0000b40005057a23 */ /* 0x100fe200000108d6 */
[----:B------:R-:W-:Y:S01]  /*1e8f0*/  FMNMX.FTZ R3, R47, R180, !PT ;  /* 0x000000b42f037209 */ /* 0x000fe20007810000 */
[----:B------:R-:W-:Y:S01]  /*1e900*/  MUFU.EX2 R245, R4 ;  /* 0x0000000400f57308 */ /* 0x000fe20000000800 */
[--C-:B------:R-:W-:Y:S02]  /*1e910*/  FFMA.FTZ R16, R16, c[0x0][0x2d0], -R214.reuse ;  /* 0x0000b40010107a23 */ /* 0x100fe400000108d6 */
[----:B------:R-:W-:Y:S01]  /*1e920*/  FMNMX.FTZ R3, R58, R3, !PT ;  /* 0x000000033a037209 */ /* 0x000fe20007810000 */
[----:B------:R-:W-:Y:S01]  /*1e930*/  FMUL.FTZ R213, R185, c[0x0][0x2d0] ;  /* 0x0000b400b9d57a20 */ /* 0x000fe20000410000 */
[----:B------:R-:W-:Y:S01]  /*1e940*/  FMNMX.FTZ R184, R184, R181, !PT ;  /* 0x000000b5b8b87209 */ /* 0x000fe20007810000 */
[----:B------:R-:W-:Y:S02]  /*1e950*/  FFMA.FTZ R17, R17, c[0x0][0x2d0], -R214 ;  /* 0x0000b40011117a23 */ /* 0x000fe400000108d6 */
[--C-:B------:R-:W-:Y:S02]  /*1e960*/  FFMA.FTZ R6, R6, c[0x0][0x2d0], -R213.reuse ;  /* 0x0000b40006067a23 */ /* 0x100fe400000108d5 */
[----:B------:R1:W2:Y:S01]  /*1e970*/  MUFU.EX2 R180, R0 ;  /* 0x0000000000b47308 */ /* 0x0002a20000000800 */
[--C-:B------:R-:W-:Y:S02]  /*1e980*/  FFMA.FTZ R7, R7, c[0x0][0x2d0], -R213.reuse ;  /* 0x0000b40007077a23 */ /* 0x100fe400000108d5 */
[----:B------:R-:W-:Y:S02]  /*1e990*/  FMUL.FTZ R212, R184, c[0x0][0x2d0] ;  /* 0x0000b400b8d47a20 */ /* 0x000fe40000410000 */
[--C-:B------:R-:W-:Y:S02]  /*1e9a0*/  FFMA.FTZ R18, R18, c[0x0][0x2d0], -R213.reuse ;  /* 0x0000b40012127a23 */ /* 0x100fe400000108d5 */
[--C-:B------:R-:W-:Y:S02]  /*1e9b0*/  FFMA.FTZ R8, R8, c[0x0][0x2d0], -R212.reuse ;  /* 0x0000b40008087a23 */ /* 0x100fe400000108d4 */
[----:B------:R-:W-:Y:S01]  /*1e9c0*/  FFMA.FTZ R12, R12, c[0x0][0x2d0], -R212 ;  /* 0x0000b4000c0c7a23 */ /* 0x000fe200000108d4 */
[----:B------:R-:W-:Y:S01]  /*1e9d0*/  MUFU.EX2 R246, R6 ;  /* 0x0000000600f67308 */ /* 0x000fe20000000800 */
[--C-:B------:R-:W-:Y:S02]  /*1e9e0*/  FFMA.FTZ R19, R19, c[0x0][0x2d0], -R213.reuse ;  /* 0x0000b40013137a23 */ /* 0x100fe400000108d5 */
[--C-:B------:R-:W-:Y:S02]  /*1e9f0*/  FFMA.FTZ R32, R32, c[0x0][0x2d0], -R214.reuse ;  /* 0x0000b40020207a23 */ /* 0x100fe400000108d6 */
[----:B------:R-:W-:Y:S02]  /*1ea00*/  FFMA.FTZ R33, R33, c[0x0][0x2d0], -R214 ;  /* 0x0000b40021217a23 */ /* 0x000fe400000108d6 */
[--C-:B------:R-:W-:Y:S02]  /*1ea10*/  FFMA.FTZ R34, R34, c[0x0][0x2d0], -R213.reuse ;  /* 0x0000b40022227a23 */ /* 0x100fe400000108d5 */
[--C-:B------:R-:W-:Y:S01]  /*1ea20*/  FFMA.FTZ R35, R35, c[0x0][0x2d0], -R213.reuse ;  /* 0x0000b40023237a23 */ /* 0x100fe200000108d5 */
[----:B------:R-:W2:Y:S01]  /*1ea30*/  MUFU.EX2 R223, R5 ;  /* 0x0000000500df7308 */ /* 0x000ea20000000800 */
[----:B------:R-:W-:Y:S02]  /*1ea40*/  FFMA.FTZ R28, R28, c[0x0][0x2d0], -R212 ;  /* 0x0000b4001c1c7a23 */ /* 0x000fe400000108d4 */
[----:B------:R-:W-:Y:S02]  /*1ea50*/  FFMA.FTZ R23, R23, c[0x0][0x2d0], -R213 ;  /* 0x0000b40017177a23 */ /* 0x000fe400000108d5 */
[----:B-1----:R-:W-:Y:S01]  /*1ea60*/  FADD.FTZ R0, -R185, R2 ;  /* 0x00000002b9007221 */ /* 0x002fe20000010100 */
[----:B------:R-:W-:Y:S01]  /*1ea70*/  FMNMX.FTZ R2, R59, R3, !PT ;  /* 0x000000033b027209 */ /* 0x000fe20007810000 */
[----:B--2---:R-:W-:Y:S02]  /*1ea80*/  FMUL.FTZ R132, R180, R132 ;  /* 0x00000084b4847220 */ /* 0x004fe40000410000 */
[----:B------:R-:W-:Y:S01]  /*1ea90*/  FMUL.FTZ R3, R0, c[0x0][0x2d0] ;  /* 0x0000b40000037a20 */ /* 0x000fe20000410000 */
[----:B------:R-:W-:Y:S01]  /*1eaa0*/  FMNMX.FTZ R0, R62, R2, !PT ;  /* 0x000000023e007209 */ /* 0x000fe20007810000 */
[----:B------:R-:W-:Y:S01]  /*1eab0*/  FADD.FTZ R2, -R184, R183 ;  /* 0x000000b7b8027221 */ /* 0x000fe20000010100 */
[----:B------:R-:W1:Y:S01]  /*1eac0*/  MUFU.EX2 R251, R7 ;  /* 0x0000000700fb7308 */ /* 0x000e620000000800 */
[C---:B------:R-:W-:Y:S01]  /*1ead0*/  FMUL.FTZ R133, R180.reuse, R133 ;  /* 0x00000085b4857220 */ /* 0x040fe20000410000 */
[----:B------:R-:W-:Y:S01]  /*1eae0*/  FMNMX.FTZ R0, R63, R0, !PT ;  /* 0x000000003f007209 */ /* 0x000fe20007810000 */
[C---:B------:R-:W-:Y:S02]  /*1eaf0*/  FMUL.FTZ R144, R180.reuse, R144 ;  /* 0x00000090b4907220 */ /* 0x040fe40000410000 */
[C---:B------:R-:W-:Y:S02]  /*1eb00*/  FMUL.FTZ R145, R180.reuse, R145 ;  /* 0x00000091b4917220 */ /* 0x040fe40000410000 */
[C---:B------:R-:W-:Y:S02]  /*1eb10*/  FMUL.FTZ R148, R180.reuse, R148 ;  /* 0x00000094b4947220 */ /* 0x040fe40000410000 */
[C---:B------:R-:W-:Y:S01]  /*1eb20*/  FMUL.FTZ R149, R180.reuse, R149 ;  /* 0x00000095b4957220 */ /* 0x040fe20000410000 */
[----:B------:R2:W2:Y:S01]  /*1eb30*/  MUFU.EX2 R181, R3 ;  /* 0x0000000300b57308 */ /* 0x0004a20000000800 */
[C---:B------:R-:W-:Y:S01]  /*1eb40*/  FMUL.FTZ R160, R180.reuse, R160 ;  /* 0x000000a0b4a07220 */ /* 0x040fe20000410000 */
[----:B------:R-:W-:Y:S01]  /*1eb50*/  F2FP.PACK_AB R188, R223, R245 ;  /* 0x000000f5dfbc723e */ /* 0x000fe200000000ff */
[C---:B------:R-:W-:Y:S02]  /*1eb60*/  FMUL.FTZ R161, R180.reuse, R161 ;  /* 0x000000a1b4a17220 */ /* 0x040fe40000410000 */
[C---:B------:R-:W-:Y:S02]  /*1eb70*/  FMUL.FTZ R164, R180.reuse, R164 ;  /* 0x000000a4b4a47220 */ /* 0x040fe40000410000 */
[C---:B------:R-:W-:Y:S02]  /*1eb80*/  FMUL.FTZ R165, R180.reuse, R165 ;  /* 0x000000a5b4a57220 */ /* 0x040fe40000410000 */
[C---:B------:R-:W-:Y:S01]  /*1eb90*/  FMUL.FTZ R176, R180.reuse, R176 ;  /* 0x000000b0b4b07220 */ /* 0x040fe20000410000 */
[----:B------:R-:W-:Y:S01]  /*1eba0*/  MUFU.EX2 R250, R16 ;  /* 0x0000001000fa7308 */ /* 0x000fe20000000800 */
[C---:B------:R-:W-:Y:S02]  /*1ebb0*/  FMUL.FTZ R177, R180.reuse, R177 ;  /* 0x000000b1b4b17220 */ /* 0x040fe40000410000 */
[C---:B------:R-:W-:Y:S01]  /*1ebc0*/  FMUL.FTZ R68, R180.reuse, R68 ;  /* 0x00000044b4447220 */ /* 0x040fe20000410000 */
[----:B-1----:R-:W-:Y:S01]  /*1ebd0*/  F2FP.PACK_AB R189, R251, R246 ;  /* 0x000000f6fbbd723e */ /* 0x002fe200000000ff */
[C---:B------:R-:W-:Y:S02]  /*1ebe0*/  FMUL.FTZ R69, R180.reuse, R69 ;  /* 0x00000045b4457220 */ /* 0x040fe40000410000 */
[C---:B------:R-:W-:Y:S02]  /*1ebf0*/  FMUL.FTZ R80, R180.reuse, R80 ;  /* 0x00000050b4507220 */ /* 0x040fe40000410000 */
[C---:B------:R-:W-:Y:S01]  /*1ec00*/  FMUL.FTZ R81, R180.reuse, R81 ;  /* 0x00000051b4517220 */ /* 0x040fe20000410000 */
[----:B------:R-:W1:Y:S01]  /*1ec10*/  MUFU.EX2 R248, R17 ;  /* 0x0000001100f87308 */ /* 0x000e620000000800 */
[C---:B------:R-:W-:Y:S02]  /*1ec20*/  FMUL.FTZ R84, R180.reuse, R84 ;  /* 0x00000054b4547220 */ /* 0x040fe40000410000 */
[----:B------:R-:W-:Y:S02]  /*1ec30*/  FMUL.FTZ R85, R180, R85 ;  /* 0x00000055b4557220 */ /* 0x000fe40000410000 */
[----:B--2---:R-:W-:Y:S02]  /*1ec40*/  FMUL.FTZ R3, R2, c[0x0][0x2d0] ;  /* 0x0000b40002037a20 */ /* 0x004fe40000410000 */
[----:B------:R-:W2:Y:S01]  /*1ec50*/  SHFL.BFLY PT, R2, R0, 0x2, 0x1f ;  /* 0x0c401f0000027f89 */ /* 0x000ea200000e0000 */
[C---:B------:R-:W-:Y:S02]  /*1ec60*/  FMUL.FTZ R134, R181.reuse, R134 ;  /* 0x00000086b5867220 */ /* 0x040fe40000410000 */
[----:B------:R2:W-:Y:S01]  /*1ec70*/  MUFU.EX2 R249, R18 ;  /* 0x0000001200f97308 */ /* 0x0005e20000000800 */
[C---:B------:R-:W-:Y:S02]  /*1ec80*/  FMUL.FTZ R135, R181.reuse, R135 ;  /* 0x00000087b5877220 */ /* 0x040fe40000410000 */
[C---:B------:R-:W-:Y:S02]  /*1ec90*/  FMUL.FTZ R146, R181.reuse, R146 ;  /* 0x00000092b5927220 */ /* 0x040fe40000410000 */
[C---:B------:R-:W-:Y:S02]  /*1eca0*/  FMUL.FTZ R147, R181.reuse, R147 ;  /* 0x00000093b5937220 */ /* 0x040fe40000410000 */
[C---:B------:R-:W-:Y:S02]  /*1ecb0*/  FMUL.FTZ R150, R181.reuse, R150 ;  /* 0x00000096b5967220 */ /* 0x040fe40000410000 */
[C---:B------:R-:W-:Y:S01]  /*1ecc0*/  FMUL.FTZ R151, R181.reuse, R151 ;  /* 0x00000097b5977220 */ /* 0x040fe20000410000 */
[----:B------:R-:W2:Y:S01]  /*1ecd0*/  MUFU.EX2 R3, R3 ;  /* 0x0000000300037308 */ /* 0x000ea20000000800 */
[C---:B------:R-:W-:Y:S02]  /*1ece0*/  FMUL.FTZ R162, R181.reuse, R162 ;  /* 0x000000a2b5a27220 */ /* 0x040fe40000410000 */
[C---:B------:R-:W-:Y:S01]  /*1ecf0*/  FMUL.FTZ R163, R181.reuse, R163 ;  /* 0x000000a3b5a37220 */ /* 0x040fe20000410000 */
[----:B-1----:R-:W-:Y:S01]  /*1ed00*/  F2FP.PACK_AB R190, R248, R250 ;  /* 0x000000faf8be723e */ /* 0x002fe200000000ff */
[----:B------:R-:W-:Y:S02]  /*1ed10*/  FMUL.FTZ R17, R180, R205 ;  /* 0x000000cdb4117220 */ /* 0x000fe40000410000 */
[C---:B------:R-:W-:Y:S02]  /*1ed20*/  FMUL.FTZ R166, R181.reuse, R166 ;  /* 0x000000a6b5a67220 */ /* 0x040fe40000410000 */
[C---:B------:R-:W-:Y:S01]  /*1ed30*/  FMUL.FTZ R167, R181.reuse, R167 ;  /* 0x000000a7b5a77220 */ /* 0x040fe20000410000 */
[----:B------:R-:W1:Y:S01]  /*1ed40*/  MUFU.EX2 R247, R19 ;  /* 0x0000001300f77308 */ /* 0x000e620000000800 */
[----:B--2---:R-:W-:Y:S01]  /*1ed50*/  FMNMX.FTZ R0, R0, R2, !PT ;  /* 0x0000000200007209 */ /* 0x004fe20007810000 */
[C---:B------:R-:W-:Y:S02]  /*1ed60*/  FMUL.FTZ R178, R181.reuse, R178 ;  /* 0x000000b2b5b27220 */ /* 0x040fe40000410000 */
[C---:B------:R-:W-:Y:S02]  /*1ed70*/  FMUL.FTZ R18, R181.reuse, R206 ;  /* 0x000000ceb5127220 */ /* 0x040fe40000410000 */
[----:B------:R-:W2:Y:S01]  /*1ed80*/  SHFL.BFLY PT, R2, R0, 0x1, 0x1f ;  /* 0x0c201f0000027f89 */ /* 0x000ea200000e0000 */
[C---:B------:R-:W-:Y:S02]  /*1ed90*/  FMUL.FTZ R179, R181.reuse, R179 ;  /* 0x000000b3b5b37220 */ /* 0x040fe40000410000 */
[C---:B------:R-:W-:Y:S01]  /*1eda0*/  FMUL.FTZ R70, R181.reuse, R70 ;  /* 0x00000046b5467220 */ /* 0x040fe20000410000 */
[----:B------:R-:W-:Y:S01]  /*1edb0*/  MUFU.EX2 R221, R32 ;  /* 0x0000002000dd7308 */ /* 0x000fe20000000800 */
[C---:B------:R-:W-:Y:S02]  /*1edc0*/  FMUL.FTZ R71, R181.reuse, R71 ;  /* 0x00000047b5477220 */ /* 0x040fe40000410000 */
[----:B------:R-:W-:Y:S02]  /*1edd0*/  FMUL.FTZ R82, R181, R82 ;  /* 0x00000052b5527220 */ /* 0x000fe40000410000 */
[C---:B------:R-:W-:Y:S02]  /*1ede0*/  FMUL.FTZ R136, R3.reuse, R136 ;  /* 0x0000008803887220 */ /* 0x040fe40000410000 */
[C---:B------:R-:W-:Y:S02]  /*1edf0*/  FMUL.FTZ R137, R3.reuse, R137 ;  /* 0x0000008903897220 */ /* 0x040fe40000410000 */
[C---:B------:R-:W-:Y:S01]  /*1ee00*/  FMUL.FTZ R140, R3.reuse, R140 ;  /* 0x0000008c038c7220 */ /* 0x040fe20000410000 */
[----:B------:R-:W-:Y:S01]  /*1ee10*/  MUFU.EX2 R222, R34 ;  /* 0x0000002200de7308 */ /* 0x000fe20000000800 */
[C---:B------:R-:W-:Y:S02]  /*1ee20*/  FMUL.FTZ R141, R3.reuse, R141 ;  /* 0x0000008d038d7220 */ /* 0x040fe40000410000 */
[----:B------:R-:W-:Y:S01]  /*1ee30*/  FMUL.FTZ R152, R3, R152 ;  /* 0x0000009803987220 */ /* 0x000fe20000410000 */
[----:B-1----:R-:W-:Y:S01]  /*1ee40*/  F2FP.PACK_AB R191, R247, R249 ;  /* 0x000000f9f7bf723e */ /* 0x002fe200000000ff */
[----:B------:R-:W-:Y:S01]  /*1ee50*/  FMUL.FTZ R19, R181, R207 ;  /* 0x000000cfb5137220 */ /* 0x000fe20000410000 */
[----:B------:R-:W-:Y:S01]  /*1ee60*/  MOV R207, R250 ;  /* 0x000000fa00cf7202 */ /* 0x000fe20000000f00 */
[C---:B------:R-:W-:Y:S02]  /*1ee70*/  FMUL.FTZ R153, R3.reuse, R153 ;  /* 0x0000009903997220 */ /* 0x040fe40000410000 */
[C---:B------:R-:W-:Y:S01]  /*1ee80*/  FMUL.FTZ R156, R3.reuse, R156 ;  /* 0x0000009c039c7220 */ /* 0x040fe20000410000 */
[----:B--2---:R-:W-:Y:S01]  /*1ee90*/  FMNMX.FTZ R182, R0, R2, !PT ;  /* 0x0000000200b67209 */ /* 0x004fe20007810000 */
[C---:B------:R-:W-:Y:S01]  /*1eea0*/  FMUL.FTZ R157, R3.reuse, R157 ;  /* 0x0000009d039d7220 */ /* 0x040fe20000410000 */
[----:B------:R-:W-:Y:S01]  /*1eeb0*/  @P0 IADD3 R2, P2, R252, UR18, RZ ;  /* 0x00000012fc020c10 */ /* 0x000fe2000ff5e0ff */
[----:B------:R-:W-:Y:S01]  /*1eec0*/  FMUL.FTZ R168, R3, R168 ;  /* 0x000000a803a87220 */ /* 0x000fe20000410000 */
[----:B------:R1:W-:Y:S01]  /*1eed0*/  MUFU.EX2 R252, R8 ;  /* 0x0000000800fc7308 */ /* 0x0003e20000000800 */
[----:B------:R-:W-:Y:S01]  /*1eee0*/  FADD.FTZ R0, -R182, R187 ;  /* 0x000000bbb6007221 */ /* 0x000fe20000010100 */
[----:B----4-:R-:W-:Y:S01]  /*1eef0*/  @P0 IADD3.X R16, R209, UR15, RZ, P2, !PT ;  /* 0x0000000fd1100c10 */ /* 0x010fe200097fe4ff */
[C---:B------:R-:W-:Y:S02]  /*1ef00*/  FMUL.FTZ R169, R3.reuse, R169 ;  /* 0x000000a903a97220 */ /* 0x040fe40000410000 */
[----:B------:R-:W-:Y:S01]  /*1ef10*/  FMUL.FTZ R0, R0, c[0x0][0x2d0] ;  /* 0x0000b40000007a20 */ /* 0x000fe20000410000 */
[----:B---3--:R-:W-:Y:S01]  /*1ef20*/  @P0 IADD3 R4, P1, R216, UR18, RZ ;  /* 0x00000012d8040c10 */ /* 0x008fe2000ff3e0ff */
[C---:B------:R-:W-:Y:S02]  /*1ef30*/  FMUL.FTZ R172, R3.reuse, R172 ;  /* 0x000000ac03ac7220 */ /* 0x040fe40000410000 */
[----:B------:R-:W-:Y:S01]  /*1ef40*/  FMUL.FTZ R173, R3, R173 ;  /* 0x000000ad03ad7220 */ /* 0x000fe20000410000 */
[----:B------:R-:W-:Y:S01]  /*1ef50*/  @P0 IADD3.X R5, R211, UR15, RZ, P1, !PT ;  /* 0x0000000fd3050c10 */ /* 0x000fe20008ffe4ff */
[----:B------:R-:W-:Y:S01]  /*1ef60*/  MUFU.EX2 R187, R12 ;  /* 0x0000000c00bb7308 */ /* 0x000fe20000000800 */
[C---:B------:R-:W-:Y:S01]  /*1ef70*/  @P0 LEA R6, P3, R4.reuse, c[0x0][0x1c8], 0x1 ;  /* 0x0000720004060a11 */ /* 0x040fe200078608ff */
[C---:B------:R-:W-:Y:S02]  /*1ef80*/  FMUL.FTZ R72, R3.reuse, R72 ;  /* 0x0000004803487220 */ /* 0x040fe40000410000 */
[----:B------:R-:W-:Y:S01]  /*1ef90*/  FMUL.FTZ R73, R3, R73 ;  /* 0x0000004903497220 */ /* 0x000fe20000410000 */
[----:B------:R-:W-:Y:S01]  /*1efa0*/  @P0 LEA.HI.X R7, R4, c[0x0][0x1cc], R5, 0x1, P3 ;  /* 0x0000730004070a11 */ /* 0x000fe200018f0c05 */
[----:B------:R-:W-:Y:S01]  /*1efb0*/  FFMA.FTZ R5, R9, c[0x0][0x2d0], -R212 ;  /* 0x0000b40009057a23 */ /* 0x000fe200000108d4 */
[----:B------:R-:W-:Y:S01]  /*1efc0*/  @P0 IADD3 R4, P2, R6, UR9, RZ ;  /* 0x0000000906040c10 */ /* 0x000fe2000ff5e0ff */
[C---:B------:R-:W-:Y:S02]  /*1efd0*/  FMUL.FTZ R76, R3.reuse, R76 ;  /* 0x0000004c034c7220 */ /* 0x040fe40000410000 */
[----:B------:R2:W3:Y:S01]  /*1efe0*/  MUFU.EX2 R219, R5 ;  /* 0x0000000500db7308 */ /* 0x0004e20000000800 */
[----:B------:R4:W-:Y:S01]  /*1eff0*/  @P0 LDGSTS.E.BYPASS.LTC128B.128 [R244+0x4100], [R6.64], !P6 ;  /* 0x0410000006f40fae */ /* 0x0009e2000f101d5c */
[----:B------:R-:W-:Y:S01]  /*1f000*/  FMUL.FTZ R77, R3, R77 ;  /* 0x0000004d034d7220 */ /* 0x000fe20000410000 */
[C---:B-1----:R-:W-:Y:S01]  /*1f010*/  @P0 LEA R8, P1, R2.reuse, c[0x0][0x1c8], 0x1 ;  /* 0x0000720002080a11 */ /* 0x042fe200078208ff */
[C---:B------:R-:W-:Y:S02]  /*1f020*/  FMUL.FTZ R83, R181.reuse, R83 ;  /* 0x00000053b5537220 */ /* 0x040fe40000410000 */
[----:B------:R-:W-:Y:S01]  /*1f030*/  FMUL.FTZ R86, R181, R86 ;  /* 0x00000056b5567220 */ /* 0x000fe20000410000 */
[----:B------:R-:W-:Y:S01]  /*1f040*/  @P0 LEA.HI.X R9, R2, c[0x0][0x1cc], R16, 0x1, P1 ;  /* 0x0000730002090a11 */ /* 0x000fe200008f0c10 */
[----:B------:R-:W-:Y:S02]  /*1f050*/  FFMA.FTZ R2, R13, c[0x0][0x2d0], -R212 ;  /* 0x0000b4000d027a23 */ /* 0x000fe400000108d4 */
[----:B------:R-:W1:Y:S01]  /*1f060*/  MUFU.EX2 R0, R0 ;  /* 0x0000000000007308 */ /* 0x000e620000000800 */
[C---:B------:R-:W-:Y:S01]  /*1f070*/  FMUL.FTZ R16, R180.reuse, R204 ;  /* 0x000000ccb4107220 */ /* 0x040fe20000410000 */
[----:B------:R1:W-:Y:S01]  /*1f080*/  @P0 LDGSTS.E.BYPASS.LTC128B.128 [R244+0x6100], [R8.64], !P4 ;  /* 0x0610000008f40fae */ /* 0x0003e2000e101d5c */
[----:B------:R-:W-:Y:S02]  /*1f090*/  FMUL.FTZ R87, R181, R87 ;  /* 0x00000057b5577220 */ /* 0x000fe40000410000 */
[C---:B------:R-:W-:Y:S02]  /*1f0a0*/  FMUL.FTZ R88, R3.reuse, R88 ;  /* 0x0000005803587220 */ /* 0x040fe40000410000 */
[C---:B------:R-:W-:Y:S02]  /*1f0b0*/  FMUL.FTZ R89, R3.reuse, R89 ;  /* 0x0000005903597220 */ /* 0x040fe40000410000 */
[C---:B------:R-:W-:Y:S01]  /*1f0c0*/  FMUL.FTZ R92, R3.reuse, R92 ;  /* 0x0000005c035c7220 */ /* 0x040fe20000410000 */
[----:B------:R1:W1:Y:S01]  /*1f0d0*/  MUFU.EX2 R183, R2 ;  /* 0x0000000200b77308 */ /* 0x0002620000000800 */
[----:B------:R-:W-:Y:S02]  /*1f0e0*/  FMUL.FTZ R93, R3, R93 ;  /* 0x0000005d035d7220 */ /* 0x000fe40000410000 */
[C---:B------:R-:W-:Y:S01]  /*1f0f0*/  FMUL.FTZ R96, R180.reuse, R96 ;  /* 0x00000060b4607220 */ /* 0x040fe20000410000 */
[----:B--2---:R-:W-:Y:S01]  /*1f100*/  @P0 IADD3.X R5, R7, UR8, RZ, P2, !PT ;  /* 0x0000000807050c10 */ /* 0x004fe200097fe4ff */
[----:B------:R-:W-:Y:S01]  /*1f110*/  FMUL.FTZ R97, R180, R97 ;  /* 0x00000061b4617220 */ /* 0x000fe20000410000 */
[----:B---3--:R-:W-:Y:S01]  /*1f120*/  MOV R206, R219 ;  /* 0x000000db00ce7202 */ /* 0x008fe20000000f00 */
[C---:B------:R-:W-:Y:S01]  /*1f130*/  FMUL.FTZ R98, R181.reuse, R98 ;  /* 0x00000062b5627220 */ /* 0x040fe20000410000 */
[----:B----4-:R-:W-:Y:S01]  /*1f140*/  @P0 IADD3 R6, P1, R4, UR9, RZ ;  /* 0x0000000904060c10 */ /* 0x010fe2000ff3e0ff */
[----:B------:R2:W-:Y:S01]  /*1f150*/  @P0 LDGSTS.E.BYPASS.LTC128B.128 [R244+0x4900], [R4.64], !P6 ;  /* 0x0490000004f40fae */ /* 0x0005e2000f101d5c */
[----:B------:R-:W-:Y:S01]  /*1f160*/  FMUL.FTZ R99, R181, R99 ;  /* 0x00000063b5637220 */ /* 0x000fe20000410000 */
[----:B------:R-:W-:Y:S01]  /*1f170*/  MUFU.EX2 R220, R35 ;  /* 0x0000002300dc7308 */ /* 0x000fe20000000800 */
[C---:B------:R-:W-:Y:S01]  /*1f180*/  @P0 IADD3.X R7, R5.reuse, UR8, RZ, P1, !PT ;  /* 0x0000000805070c10 */ /* 0x040fe20008ffe4ff */
[----:B------:R-:W-:Y:S01]  /*1f190*/  FMUL.FTZ R100, R180, R100 ;  /* 0x00000064b4647220 */ /* 0x000fe20000410000 */
[----:B------:R-:W-:Y:S01]  /*1f1a0*/  @P0 IADD3 R12, P1, R4, UR12, RZ ;  /* 0x0000000c040c0c10 */ /* 0x000fe2000ff3e0ff */
[C---:B-1----:R-:W-:Y:S02]  /*1f1b0*/  FMUL.FTZ R138, R0.reuse, R138 ;  /* 0x0000008a008a7220 */ /* 0x042fe40000410000 */
[----:B------:R2:W-:Y:S01]  /*1f1c0*/  @P0 LDGSTS.E.BYPASS.LTC128B.128 [R244+0x6900], [R4.64+0x80], !P4 ;  /* 0x0690008004f40fae */ /* 0x0005e2000e101d5c */
[----:B------:R-:W-:Y:S01]  /*1f1d0*/  @P0 IADD3.X R13, R5, UR17, RZ, P1, !PT ;  /* 0x00000011050d0c10 */ /* 0x000fe20008ffe4ff */
[----:B------:R-:W-:Y:S01]  /*1f1e0*/  FMUL.FTZ R139, R0, R139 ;  /* 0x0000008b008b7220 */ /* 0x000fe20000410000 */
[----:B------:R-:W-:Y:S01]  /*1f1f0*/  @P0 IADD3 R8, P2, R6, UR9, RZ ;  /* 0x0000000906080c10 */ /* 0x000fe2000ff5e0ff */
[C---:B------:R-:W-:Y:S01]  /*1f200*/  FMUL.FTZ R142, R0.reuse, R142 ;  /* 0x0000008e008e7220 */ /* 0x040fe20000410000 */
[----:B------:R-:W-:Y:S01]  /*1f210*/  MUFU.EX2 R204, R23 ;  /* 0x0000001700cc7308 */ /* 0x000fe20000000800 */
[----:B------:R-:W-:Y:S01]  /*1f220*/  FMUL.FTZ R143, R0, R143 ;  /* 0x0000008f008f7220 */ /* 0x000fe20000410000 */
[----:B------:R-:W-:Y:S01]  /*1f230*/  @P0 IADD3.X R9, R7, UR8, RZ, P2, !PT ;  /* 0x0000000807090c10 */ /* 0x000fe200097fe4ff */
[----:B------:R1:W-:Y:S01]  /*1f240*/  @P0 LDGSTS.E.BYPASS.LTC128B.128 [R244+0x5100], [R6.64], !P6 ;  /* 0x0510000006f40fae */ /* 0x0003e2000f101d5c */
[----:B------:R-:W-:Y:S02]  /*1f250*/  FMUL.FTZ R2, R182, c[0x0][0x2d0] ;  /* 0x0000b400b6027a20 */ /* 0x000fe40000410000 */
[----:B------:R-:W-:Y:S02]  /*1f260*/  FMUL.FTZ R154, R0, R154 ;  /* 0x0000009a009a7220 */ /* 0x000fe40000410000 */
[--C-:B------:R-:W-:Y:S02]  /*1f270*/  FFMA.FTZ R10, R10, c[0x0][0x2d0], -R2.reuse ;  /* 0x0000b4000a0a7a23 */ /* 0x100fe40000010802 */
[--C-:B------:R-:W-:Y:S01]  /*1f280*/  FFMA.FTZ R11, R11, c[0x0][0x2d0], -R2.reuse ;  /* 0x0000b4000b0b7a23 */ /* 0x100fe20000010802 */
[----:B------:R3:W-:Y:S01]  /*1f290*/  @P0 LDGSTS.E.BYPASS.LTC128B.128 [R244+0x7100], [R12.64], !P4 ;  /* 0x071000000cf40fae */ /* 0x0007e2000e101d5c */
[----:B------:R4:W-:Y:S01]  /*1f2a0*/  MUFU.EX2 R215, R10 ;  /* 0x0000000a00d77308 */ /* 0x0009e20000000800 */
[--C-:B------:R-:W-:Y:S02]  /*1f2b0*/  FFMA.FTZ R14, R14, c[0x0][0x2d0], -R2.reuse ;  /* 0x0000b4000e0e7a23 */ /* 0x100fe40000010802 */
[----:B------:R-:W-:Y:S02]  /*1f2c0*/  FFMA.FTZ R15, R15, c[0x0][0x2d0], -R2 ;  /* 0x0000b4000f0f7a23 */ /* 0x000fe40000010802 */
[C---:B------:R-:W-:Y:S02]  /*1f2d0*/  FMUL.FTZ R155, R0.reuse, R155 ;  /* 0x0000009b009b7220 */ /* 0x040fe40000410000 */
[----:B------:R3:W-:Y:S01]  /*1f2e0*/  @P0 LDGSTS.E.BYPASS.LTC128B.128 [R244+0x5900], [R8.64], !P6 ;  /* 0x0590000008f40fae */ /* 0x0007e2000f101d5c */
[----:B------:R-:W-:Y:S01]  /*1f2f0*/  FMUL.FTZ R158, R0, R158 ;  /* 0x0000009e009e7220 */ /* 0x000fe20000410000 */
[----:B--2---:R-:W-:Y:S01]  /*1f300*/  @P0 IADD3 R4, P1, R6, UR12, RZ ;  /* 0x0000000c06040c10 */ /* 0x004fe2000ff3e0ff */
[----:B------:R2:W2:Y:S01]  /*1f310*/  MUFU.EX2 R216, R11 ;  /* 0x0000000b00d87308 */ /* 0x0004a20000000800 */
[C---:B------:R-:W-:Y:S02]  /*1f320*/  FMUL.FTZ R159, R0.reuse, R159 ;  /* 0x0000009f009f7220 */ /* 0x040fe40000410000 */
[----:B------:R-:W-:Y:S01]  /*1f330*/  @P0 IADD3.X R5, R7, UR17, RZ, P1, !PT ;  /* 0x0000001107050c10 */ /* 0x000fe20008ffe4ff */
[C---:B------:R-:W-:Y:S02]  /*1f340*/  FMUL.FTZ R170, R0.reuse, R170 ;  /* 0x000000aa00aa7220 */ /* 0x040fe40000410000 */
[C---:B------:R-:W-:Y:S02]  /*1f350*/  FMUL.FTZ R171, R0.reuse, R171 ;  /* 0x000000ab00ab7220 */ /* 0x040fe40000410000 */
[----:B------:R2:W-:Y:S01]  /*1f360*/  @P0 LDGSTS.E.BYPASS.LTC128B.128 [R244+0x7900], [R4.64], !P4 ;  /* 0x0790000004f40fae */ /* 0x0005e2000e101d5c */
[C---:B-1----:R-:W-:Y:S01]  /*1f370*/  FMUL.FTZ R6, R181.reuse, R194 ;  /* 0x000000c2b5067220 */ /* 0x042fe20000410000 */
[----:B------:R-:W-:Y:S01]  /*1f380*/  MUFU.EX2 R217, R14 ;  /* 0x0000000e00d97308 */ /* 0x000fe20000000800 */
[----:B------:R-:W-:Y:S01]  /*1f390*/  FMUL.FTZ R7, R181, R195 ;  /* 0x000000c3b5077220 */ /* 0x000fe20000410000 */
[----:B------:R-:W-:Y:S01]  /*1f3a0*/  F2FP.PACK_AB R194, R183, R187 ;  /* 0x000000bbb7c2723e */ /* 0x000fe200000000ff */
[C---:B----4-:R-:W-:Y:S02]  /*1f3b0*/  FMUL.FTZ R10, R0.reuse, R198 ;  /* 0x000000c6000a7220 */ /* 0x050fe40000410000 */
[C---:B---3--:R-:W-:Y:S01]  /*1f3c0*/  FMUL.FTZ R12, R3.reuse, R200 ;  /* 0x000000c8030c7220 */ /* 0x048fe20000410000 */
[----:B------:R-:W1:Y:S01]  /*1f3d0*/  LDSM.16.MT88.4 R208, [R225+0x100] ;  /* 0x00010000e1d0783b */ /* 0x000e620000004200 */
[C---:B------:R-:W-:Y:S02]  /*1f3e0*/  FMUL.FTZ R13, R3.reuse, R201 ;  /* 0x000000c9030d7220 */ /* 0x040fe40000410000 */
[C---:B------:R-:W-:Y:S01]  /*1f3f0*/  FMUL.FTZ R174, R0.reuse, R174 ;  /* 0x000000ae00ae7220 */ /* 0x040fe20000410000 */
[----:B------:R-:W3:Y:S01]  /*1f400*/  MUFU.EX2 R218, R15 ;  /* 0x0000000f00da7308 */ /* 0x000ee20000000800 */
[C---:B------:R-:W-:Y:S02]  /*1f410*/  FMUL.FTZ R175, R0.reuse, R175 ;  /* 0x000000af00af7220 */ /* 0x040fe40000410000 */
[C---:B------:R-:W-:Y:S01]  /*1f420*/  FMUL.FTZ R8, R3.reuse, R196 ;  /* 0x000000c403087220 */ /* 0x040fe20000410000 */
[----:B------:R-:W0:Y:S01]  /*1f430*/  LDGDEPBAR ;  /* 0x00000000000079af */ /* 0x000e220000000000 */
[----:B------:R-:W-:Y:S02]  /*1f440*/  FMUL.FTZ R9, R3, R197 ;  /* 0x000000c503097220 */ /* 0x000fe40000410000 */
[C---:B--2---:R-:W-:Y:S02]  /*1f450*/  FMUL.FTZ R11, R0.reuse, R199 ;  /* 0x000000c7000b7220 */ /* 0x044fe40000410000 */
[C---:B------:R-:W-:Y:S02]  /*1f460*/  FMUL.FTZ R74, R0.reuse, R74 ;  /* 0x0000004a004a7220 */ /* 0x040fe40000410000 */
[C---:B------:R-:W-:Y:S01]  /*1f470*/  FMUL.FTZ R75, R0.reuse, R75 ;  /* 0x0000004b004b7220 */ /* 0x040fe20000410000 */
[----:B------:R-:W2:Y:S01]  /*1f480*/  LDSM.16.MT88.4 R196, [R226+0x100] ;  /* 0x00010000e2c4783b */ /* 0x000ea20000004200 */
[----:B------:R-:W-:Y:S02]  /*1f490*/  FMUL.FTZ R78, R0, R78 ;  /* 0x0000004e004e7220 */ /* 0x000fe40000410000 */
[C---:B------:R-:W-:Y:S01]  /*1f4a0*/  FMUL.FTZ R4, R180.reuse, R192 ;  /* 0x000000c0b4047220 */ /* 0x040fe20000410000 */
[----:B------:R-:W-:Y:S01]  /*1f4b0*/  F2FP.PACK_AB R192, R219, R252 ;  /* 0x000000fcdbc0723e */ /* 0x000fe200000000ff */
[----:B------:R-:W-:Y:S01]  /*1f4c0*/  FMUL.FTZ R5, R180, R193 ;  /* 0x000000c1b4057220 */ /* 0x000fe20000410000 */
[----:B------:R-:W-:Y:S01]  /*1f4d0*/  F2FP.PACK_AB R193, R216, R215 ;  /* 0x000000d7d8c1723e */ /* 0x000fe200000000ff */
[----:B------:R-:W-:Y:S02]  /*1f4e0*/  FFMA.FTZ R29, R29, c[0x0][0x2d0], -R212 ;  /* 0x0000b4001d1d7a23 */ /* 0x000fe400000108d4 */
[--C-:B------:R-:W-:Y:S02]  /*1f4f0*/  FFMA.FTZ R30, R30, c[0x0][0x2d0], -R2.reuse ;  /* 0x0000b4001e1e7a23 */ /* 0x100fe40000010802 */
[----:B------:R-:W-:Y:S01]  /*1f500*/  FFMA.FTZ R31, R31, c[0x0][0x2d0], -R2 ;  /* 0x0000b4001f1f7a23 */ /* 0x000fe20000010802 */
[----:B---3--:R-:W-:Y:S01]  /*1f510*/  F2FP.PACK_AB R195, R218, R217 ;  /* 0x000000d9dac3723e */ /* 0x008fe200000000ff */
[--C-:B------:R-:W-:Y:S02]  /*1f520*/  FFMA.FTZ R48, R48, c[0x0][0x2d0], -R214.reuse ;  /* 0x0000b40030307a23 */ /* 0x100fe400000108d6 */
[----:B------:R-:W-:Y:S02]  /*1f530*/  FFMA.FTZ R49, R49, c[0x0][0x2d0], -R214 ;  /* 0x0000b40031317a23 */ /* 0x000fe400000108d6 */
[--C-:B------:R-:W-:Y:S02]  /*1f540*/  FFMA.FTZ R38, R38, c[0x0][0x2d0], -R213.reuse ;  /* 0x0000b40026267a23 */ /* 0x100fe400000108d5 */
[--C-:B------:R-:W-:Y:S02]  /*1f550*/  FFMA.FTZ R40, R40, c[0x0][0x2d0], -R212.reuse ;  /* 0x0000b40028287a23 */ /* 0x100fe400000108d4 */
[----:B------:R-:W-:Y:S02]  /*1f560*/  FFMA.FTZ R41, R41, c[0x0][0x2d0], -R212 ;  /* 0x0000b40029297a23 */ /* 0x000fe400000108d4 */
[--C-:B------:R-:W-:Y:S01]  /*1f570*/  FFMA.FTZ R42, R42, c[0x0][0x2d0], -R2.reuse ;  /* 0x0000b4002a2a7a23 */ /* 0x100fe20000010802 */
[-C--:B-1----:R-:W-:Y:S01]  /*1f580*/  HMMA.16816.F32 R4, R188, R208.reuse, R4 ;  /* 0x000000d0bc04723c */ /* 0x082fe20000001804 */
[----:B------:R-:W-:Y:S02]  /*1f590*/  MUFU.EX2 R219, R40 ;  /* 0x0000002800db7308 */ /* 0x000fe40000000800 */
[----:B------:R-:W-:Y:S02]  /*1f5a0*/  FFMA.FTZ R43, R43, c[0x0][0x2d0], -R2 ;  /* 0x0000b4002b2b7a23 */ /* 0x000fe40000010802 */
[C---:B------:R-:W-:Y:S02]  /*1f5b0*/  FMUL.FTZ R79, R0.reuse, R79 ;  /* 0x0000004f004f7220 */ /* 0x040fe40000410000 */
[C---:B------:R-:W-:Y:S01]  /*1f5c0*/  FMUL.FTZ R90, R0.reuse, R90 ;  /* 0x0000005a005a7220 */ /* 0x040fe20000410000 */
[C---:B------:R-:W-:Y:S03]  /*1f5d0*/  HMMA.16816.F32 R8, R192.reuse, R208, R8 ;  /* 0x000000d0c008723c */ /* 0x040fe60000001808 */
[----:B------:R1:W-:Y:S01]  /*1f5e0*/  MUFU.EX2 R208, R33 ;  /* 0x0000002100d07308 */ /* 0x0003e20000000800 */
[C---:B------:R-:W-:Y:S02]  /*1f5f0*/  FMUL.FTZ R14, R0.reuse, R202 ;  /* 0x000000ca000e7220 */ /* 0x040fe40000410000 */
[C---:B------:R-:W-:Y:S02]  /*1f600*/  FMUL.FTZ R15, R0.reuse, R203 ;  /* 0x000000cb000f7220 */ /* 0x040fe40000410000 */
[C---:B------:R-:W-:Y:S04]  /*1f610*/  FMUL.FTZ R91, R0.reuse, R91 ;  /* 0x0000005b005b7220 */ /* 0x040fe80000410000 */
[C---:B------:R-:W-:Y:S01]  /*1f620*/  FMUL.FTZ R94, R0.reuse, R94 ;  /* 0x0000005e005e7220 */ /* 0x040fe20000410000 */
[-C--:B------:R-:W-:Y:S01]  /*1f630*/  HMMA.16816.F32 R12, R192, R210.reuse, R12 ;  /* 0x000000d2c00c723c */ /* 0x080fe2000000180c */
[----:B------:R-:W3:Y:S02]  /*1f640*/  MUFU.EX2 R209, R28 ;  /* 0x0000001c00d17308 */ /* 0x000ee40000000800 */
[----:B------:R-:W-:Y:S02]  /*1f650*/  FMUL.FTZ R95, R0, R95 ;  /* 0x0000005f005f7220 */ /* 0x000fe40000410000 */
[----:B------:R-:W-:Y:S02]  /*1f660*/  FMUL.FTZ R101, R180, R101 ;  /* 0x00000065b4657220 */ /* 0x000fe40000410000 */
[C---:B------:R-:W-:Y:S01]  /*1f670*/  FMUL.FTZ R102, R181.reuse, R102 ;  /* 0x00000066b5667220 */ /* 0x040fe20000410000 */
[C---:B------:R-:W-:Y:S03]  /*1f680*/  HMMA.16816.F32 R16, R188.reuse, R210, R16 ;  /* 0x000000d2bc10723c */ /* 0x040fe60000001810 */
[----:B------:R-:W-:Y:S01]  /*1f690*/  MUFU.EX2 R211, R31 ;  /* 0x0000001f00d37308 */ /* 0x000fe20000000800 */
[----:B------:R-:W-:Y:S01]  /*1f6a0*/  FMUL.FTZ R103, R181, R103 ;  /* 0x00000067b5677220 */ /* 0x000fe20000410000 */
[----:B-1----:R-:W-:Y:S01]  /*1f6b0*/  LDSM.16.MT88.4 R32, [R225+0x900] ;  /* 0x00090000e120783b */ /* 0x002fe20000004200 */
[C---:B------:R-:W-:Y:S02]  /*1f6c0*/  FMUL.FTZ R104, R3.reuse, R104 ;  /* 0x0000006803687220 */ /* 0x040fe40000410000 */
[-C--:B--2---:R-:W-:Y:S04]  /*1f6d0*/  HMMA.16816.F32 R132, R188, R196.reuse, R132 ;  /* 0x000000c4bc84723c */ /* 0x084fe80000001884 */
        /* <DEDUP_REMOVED lines=12> */
[C---:B------:R-:W-:Y:S04]  /*1f7a0*/  FMUL.FTZ R113, R180.reuse, R113 ;  /* 0x00000071b4717220 */ /* 0x040fe80000410000 */
[C---:B------:R-:W-:Y:S02]  /*1f7b0*/  FMUL.FTZ R114, R181.reuse, R114 ;  /* 0x00000072b5727220 */ /* 0x040fe40000410000 */
[C---:B------:R-:W-:Y:S02]  /*1f7c0*/  FMUL.FTZ R115, R181.reuse, R115 ;  /* 0x00000073b5737220 */ /* 0x040fe40000410000 */
[C---:B------:R-:W-:Y:S02]  /*1f7d0*/  FMUL.FTZ R116, R180.reuse, R116 ;  /* 0x00000074b4747220 */ /* 0x040fe40000410000 */
[----:B------:R-:W-:Y:S02]  /*1f7e0*/  FMUL.FTZ R117, R180, R117 ;  /* 0x00000075b4757220 */ /* 0x000fe40000410000 */
[C---:B------:R-:W-:Y:S02]  /*1f7f0*/  FMUL.FTZ R118, R181.reuse, R118 ;  /* 0x00000076b5767220 */ /* 0x040fe40000410000 */
[----:B------:R-:W-:Y:S02]  /*1f800*/  FMUL.FTZ R119, R181, R119 ;  /* 0x00000077b5777220 */ /* 0x000fe40000410000 */
[--C-:B------:R-:W-:Y:S02]  /*1f810*/  FFMA.FTZ R20, R20, c[0x0][0x2d0], -R214.reuse ;  /* 0x0000b40014147a23 */ /* 0x100fe400000108d6 */
[----:B------:R-:W-:Y:S02]  /*1f820*/  FFMA.FTZ R21, R21, c[0x0][0x2d0], -R214 ;  /* 0x0000b40015157a23 */ /* 0x000fe400000108d6 */
[--C-:B------:R-:W-:Y:S01]  /*1f830*/  FFMA.FTZ R22, R22, c[0x0][0x2d0], -R213.reuse ;  /* 0x0000b40016167a23 */ /* 0x100fe200000108d5 */
[----:B------:R-:W-:Y:S01]  /*1f840*/  MUFU.EX2 R202, R20 ;  /* 0x0000001400ca7308 */ /* 0x000fe20000000800 */
[--C-:B------:R-:W-:Y:S02]  /*1f850*/  FFMA.FTZ R25, R25, c[0x0][0x2d0], -R212.reuse ;  /* 0x0000b40019197a23 */ /* 0x100fe400000108d4 */
[----:B------:R-:W-:Y:S02]  /*1f860*/  FFMA.FTZ R24, R24, c[0x0][0x2d0], -R212 ;  /* 0x0000b40018187a23 */ /* 0x000fe400000108d4 */
[--C-:B------:R-:W-:Y:S02]  /*1f870*/  FFMA.FTZ R26, R26, c[0x0][0x2d0], -R2.reuse ;  /* 0x0000b4001a1a7a23 */ /* 0x100fe40000010802 */
[----:B------:R-:W-:Y:S02]  /*1f880*/  FFMA.FTZ R27, R27, c[0x0][0x2d0], -R2 ;  /* 0x0000b4001b1b7a23 */ /* 0x000fe40000010802 */
[C---:B------:R-:W-:Y:S01]  /*1f890*/  FMUL.FTZ R128, R180.reuse, R128 ;  /* 0x00000080b4807220 */ /* 0x040fe20000410000 */
[----:B------:R-:W2:Y:S01]  /*1f8a0*/  MUFU.EX2 R20, R29 ;  /* 0x0000001d00147308 */ /* 0x000ea20000000800 */
[----:B------:R-:W-:Y:S01]  /*1f8b0*/  FMUL.FTZ R129, R180, R129 ;  /* 0x00000081b4817220 */ /* 0x000fe20000410000 */
[-C--:B-1----:R-:W-:Y:S03]  /*1f8c0*/  HMMA.16816.F32 R148, R188, R196.reuse, R148 ;  /* 0x000000c4bc94723c */ /* 0x082fe60000001894 */
[C---:B------:R-:W-:Y:S02]  /*1f8d0*/  FMUL.FTZ R130, R181.reuse, R130 ;  /* 0x00000082b5827220 */ /* 0x040fe40000410000 */
[----:B------:R-:W-:Y:S02]  /*1f8e0*/  FMUL.FTZ R131, R181, R131 ;  /* 0x00000083b5837220 */ /* 0x000fe40000410000 */
[--C-:B------:R-:W-:Y:S01]  /*1f8f0*/  FFMA.FTZ R36, R36, c[0x0][0x2d0], -R214.reuse ;  /* 0x0000b40024247a23 */ /* 0x100fe200000108d6 */
[C---:B------:R-:W-:Y:S01]  /*1f900*/  HMMA.16816.F32 R152, R192.reuse, R196, R152 ;  /* 0x000000c4c098723c */ /* 0x040fe20000001898 */
[----:B------:R-:W-:Y:S03]  /*1f910*/  MUFU.EX2 R205, R25 ;  /* 0x0000001900cd7308 */ /* 0x000fe60000000800 */
[--C-:B------:R-:W-:Y:S02]  /*1f920*/  FFMA.FTZ R39, R39, c[0x0][0x2d0], -R213.reuse ;  /* 0x0000b40027277a23 */ /* 0x100fe400000108d5 */
[----:B------:R-:W-:Y:S02]  /*1f930*/  FFMA.FTZ R37, R37, c[0x0][0x2d0], -R214 ;  /* 0x0000b40025257a23 */ /* 0x000fe400000108d6 */
[-C--:B------:R-:W-:Y:S03]  /*1f940*/  HMMA.16816.F32 R156, R192, R198.reuse, R156 ;  /* 0x000000c6c09c723c */ /* 0x080fe6000000189c */
[----:B------:R-:W-:Y:S01]  /*1f950*/  MUFU.EX2 R201, R24 ;  /* 0x0000001800c97308 */ /* 0x000fe20000000800 */
[--C-:B------:R-:W-:Y:S02]  /*1f960*/  FFMA.FTZ R45, R45, c[0x0][0x2d0], -R212.reuse ;  /* 0x0000b4002d2d7a23 */ /* 0x100fe400000108d4 */
[--C-:B------:R-:W-:Y:S02]  /*1f970*/  FFMA.FTZ R50, R50, c[0x0][0x2d0], -R213.reuse ;  /* 0x0000b40032327a23 */ /* 0x100fe400000108d5 */
[C---:B------:R-:W-:Y:S01]  /*1f980*/  HMMA.16816.F32 R160, R188.reuse, R198, R160 ;  /* 0x000000c6bca0723c */ /* 0x040fe200000018a0 */
[----:B------:R-:W1:Y:S03]  /*1f990*/  LDSM.16.MT88.4 R196, [R227+0x100] ;  /* 0x00010000e3c4783b */ /* 0x000e660000004200 */
[--C-:B------:R-:W-:Y:S01]  /*1f9a0*/  FFMA.FTZ R51, R51, c[0x0][0x2d0], -R213.reuse ;  /* 0x0000b40033337a23 */ /* 0x100fe200000108d5 */
[----:B------:R-:W-:Y:S01]  /*1f9b0*/  MUFU.EX2 R210, R26 ;  /* 0x0000001a00d27308 */ /* 0x000fe20000000800 */
[----:B------:R-:W-:Y:S02]  /*1f9c0*/  FFMA.FTZ R44, R44, c[0x0][0x2d0], -R212 ;  /* 0x0000b4002c2c7a23 */ /* 0x000fe400000108d4 */
[--C-:B------:R-:W-:Y:S04]  /*1f9d0*/  FFMA.FTZ R46, R46, c[0x0][0x2d0], -R2.reuse ;  /* 0x0000b4002e2e7a23 */ /* 0x100fe80000010802 */
[----:B------:R-:W-:Y:S02]  /*1f9e0*/  FFMA.FTZ R47, R47, c[0x0][0x2d0], -R2 ;  /* 0x0000b4002f2f7a23 */ /* 0x000fe40000010802 */
[--C-:B------:R-:W-:Y:S01]  /*1f9f0*/  FFMA.FTZ R52, R52, c[0x0][0x2d0], -R214.reuse ;  /* 0x0000b40034347a23 */ /* 0x100fe200000108d6 */
[----:B------:R4:W-:Y:S01]  /*1fa00*/  MUFU.EX2 R250, R37 ;  /* 0x0000002500fa7308 */ /* 0x0009e20000000800 */
[--C-:B------:R-:W-:Y:S02]  /*1fa10*/  FFMA.FTZ R53, R53, c[0x0][0x2d0], -R214.reuse ;  /* 0x0000b40035357a23 */ /* 0x100fe400000108d6 */
[----:B------:R-:W-:Y:S02]  /*1fa20*/  FFMA.FTZ R65, R65, c[0x0][0x2d0], -R214 ;  /* 0x0000b40041417a23 */ /* 0x000fe400000108d6 */
[--C-:B------:R-:W-:Y:S02]  /*1fa30*/  FFMA.FTZ R54, R54, c[0x0][0x2d0], -R213.reuse ;  /* 0x0000b40036367a23 */ /* 0x100fe400000108d5 */
[--C-:B------:R-:W-:Y:S02]  /*1fa40*/  FFMA.FTZ R55, R55, c[0x0][0x2d0], -R213.reuse ;  /* 0x0000b40037377a23 */ /* 0x100fe400000108d5 */
[--C-:B------:R-:W-:Y:S01]  /*1fa50*/  FFMA.FTZ R66, R66, c[0x0][0x2d0], -R213.reuse ;  /* 0x0000b40042427a23 */ /* 0x100fe200000108d5 */
[----:B------:R-:W-:Y:S01]  /*1fa60*/  MUFU.EX2 R65, R65 ;  /* 0x0000004100417308 */ /* 0x000fe20000000800 */
[----:B------:R-:W-:Y:S02]  /*1fa70*/  FFMA.FTZ R67, R67, c[0x0][0x2d0], -R213 ;  /* 0x0000b40043437a23 */ /* 0x000fe400000108d5 */
[C---:B------:R-:W-:Y:S02]  /*1fa80*/  FMUL.FTZ R120, R3.reuse, R120 ;  /* 0x0000007803787220 */ /* 0x040fe40000410000 */
[C---:B------:R-:W-:Y:S02]  /*1fa90*/  FMUL.FTZ R121, R3.reuse, R121 ;  /* 0x0000007903797220 */ /* 0x040fe40000410000 */
[C---:B------:R-:W-:Y:S02]  /*1faa0*/  FMUL.FTZ R122, R0.reuse, R122 ;  /* 0x0000007a007a7220 */ /* 0x040fe40000410000 */
[C---:B------:R-:W-:Y:S01]  /*1fab0*/  FMUL.FTZ R123, R0.reuse, R123 ;  /* 0x0000007b007b7220 */ /* 0x040fe20000410000 */
[----:B------:R-:W-:Y:S01]  /*1fac0*/  MUFU.EX2 R67, R67 ;  /* 0x0000004300437308 */ /* 0x000fe20000000800 */
[C---:B------:R-:W-:Y:S02]  /*1fad0*/  FMUL.FTZ R124, R3.reuse, R124 ;  /* 0x0000007c037c7220 */ /* 0x040fe40000410000 */
[----:B------:R-:W-:Y:S01]  /*1fae0*/  FMUL.FTZ R125, R3, R125 ;  /* 0x0000007d037d7220 */ /* 0x000fe20000410000 */
[----:B----4-:R-:W-:Y:S01]  /*1faf0*/  MOV R37, R183 ;  /* 0x000000b700257202 */ /* 0x010fe20000000f00 */
[C---:B------:R-:W-:Y:S01]  /*1fb00*/  FMUL.FTZ R126, R0.reuse, R126 ;  /* 0x0000007e007e7220 */ /* 0x040fe20000410000 */
[-C--:B-1----:R-:W-:Y:S03]  /*1fb10*/  HMMA.16816.F32 R164, R188, R196.reuse, R164 ;  /* 0x000000c4bca4723c */ /* 0x082fe600000018a4 */
[----:B------:R-:W-:Y:S01]  /*1fb20*/  FMUL.FTZ R127, R0, R127 ;  /* 0x0000007f007f7220 */ /* 0x000fe20000410000 */
[----:B------:R-:W-:Y:S01]  /*1fb30*/  MUFU.EX2 R183, R43 ;  /* 0x0000002b00b77308 */ /* 0x000fe20000000800 */
[--C-:B------:R-:W-:Y:S02]  /*1fb40*/  FFMA.FTZ R58, R58, c[0x0][0x2d0], -R2.reuse ;  /* 0x0000b4003a3a7a23 */ /* 0x100fe40000010802 */
[--C-:B------:R-:W-:Y:S01]  /*1fb50*/  FFMA.FTZ R59, R59, c[0x0][0x2d0], -R2.reuse ;  /* 0x0000b4003b3b7a23 */ /* 0x100fe20000010802 */
[C---:B------:R-:W-:Y:S04]  /*1fb60*/  HMMA.16816.F32 R168, R192.reuse, R196, R168 ;  /* 0x000000c4c0a8723c */ /* 0x040fe800000018a8 */
[--C-:B------:R-:W-:Y:S02]  /*1fb70*/  FFMA.FTZ R62, R62, c[0x0][0x2d0], -R2.reuse ;  /* 0x0000b4003e3e7a23 */ /* 0x100fe40000010802 */
[----:B------:R-:W-:Y:S01]  /*1fb80*/  FFMA.FTZ R2, R63, c[0x0][0x2d0], -R2 ;  /* 0x0000b4003f027a23 */ /* 0x000fe20000010802 */
[----:B------:R-:W1:Y:S01]  /*1fb90*/  MUFU.EX2 R203, R21 ;  /* 0x0000001500cb7308 */ /* 0x000e620000000800 */
[-C--:B------:R-:W-:Y:S04]  /*1fba0*/  HMMA.16816.F32 R172, R192, R198.reuse, R172 ;  /* 0x000000c6c0ac723c */ /* 0x080fe800000018ac */
[--C-:B------:R-:W-:Y:S02]  /*1fbb0*/  FFMA.FTZ R56, R56, c[0x0][0x2d0], -R212.reuse ;  /* 0x0000b40038387a23 */ /* 0x100fe400000108d4 */
[--C-:B------:R-:W-:Y:S02]  /*1fbc0*/  FFMA.FTZ R57, R57, c[0x0][0x2d0], -R212.reuse ;  /* 0x0000b40039397a23 */ /* 0x100fe400000108d4 */
[C---:B------:R-:W-:Y:S01]  /*1fbd0*/  HMMA.16816.F32 R176, R188.reuse, R198, R176 ;  /* 0x000000c6bcb0723c */ /* 0x040fe200000018b0 */
[----:B------:R-:W4:Y:S01]  /*1fbe0*/  LDSM.16.MT88.4 R196, [R225+0x2100] ;  /* 0x00210000e1c4783b */ /* 0x000f220000004200 */
[----:B------:R1:W1:Y:S02]  /*1fbf0*/  MUFU.EX2 R200, R22 ;  /* 0x0000001600c87308 */ /* 0x0002640000000800 */
[--C-:B------:R-:W-:Y:S02]  /*1fc00*/  FFMA.FTZ R60, R60, c[0x0][0x2d0], -R212.reuse ;  /* 0x0000b4003c3c7a23 */ /* 0x100fe400000108d4 */
[----:B------:R-:W-:Y:S06]  /*1fc10*/  FFMA.FTZ R212, R61, c[0x0][0x2d0], -R212 ;  /* 0x0000b4003dd47a23 */ /* 0x000fec00000108d4 */
[----:B------:R-:W-:Y:S10]  /*1fc20*/  MUFU.EX2 R212, R212 ;  /* 0x000000d400d47308 */ /* 0x000ff40000000800 */
[----:B------:R-:W-:Y:S10]  /*1fc30*/  MUFU.EX2 R61, R54 ;  /* 0x00000036003d7308 */ /* 0x000ff40000000800 */
[----:B------:R-:W-:Y:S01]  /*1fc40*/  MUFU.EX2 R55, R55 ;  /* 0x0000003700377308 */ /* 0x000fe20000000800 */
[-C--:B----4-:R-:W-:Y:S09]  /*1fc50*/  HMMA.16816.F32 R68, R188, R196.reuse, R68 ;  /* 0x000000c4bc44723c */ /* 0x090ff20000001844 */
[----:B------:R-:W-:Y:S01]  /*1fc60*/  MUFU.EX2 R66, R66 ;  /* 0x0000004200427308 */ /* 0x000fe20000000800 */
[C---:B------:R-:W-:Y:S09]  /*1fc70*/  HMMA.16816.F32 R72, R192.reuse, R196, R72 ;  /* 0x000000c4c048723c */ /* 0x040ff20000001848 */
[----:B------:R-:W-:Y:S01]  /*1fc80*/  MUFU.EX2 R57, R57 ;  /* 0x0000003900397308 */ /* 0x000fe20000000800 */
[-C--:B------:R-:W-:Y:S09]  /*1fc90*/  HMMA.16816.F32 R76, R192, R198.reuse, R76 ;  /* 0x000000c6c04c723c */ /* 0x080ff2000000184c */
[----:B------:R-:W-:Y:S01]  /*1fca0*/  MUFU.EX2 R60, R60 ;  /* 0x0000003c003c7308 */ /* 0x000fe20000000800 */
[C---:B------:R-:W-:Y:S01]  /*1fcb0*/  HMMA.16816.F32 R80, R188.reuse, R198, R80 ;  /* 0x000000c6bc50723c */ /* 0x040fe20000001850 */
[----:B------:R-:W4:Y:S08]  /*1fcc0*/  LDSM.16.MT88.4 R196, [R226+0x2100] ;  /* 0x00210000e2c4783b */ /* 0x000f300000004200 */
[----:B------:R-:W-:Y:S10]  /*1fcd0*/  MUFU.EX2 R62, R62 ;  /* 0x0000003e003e7308 */ /* 0x000ff40000000800 */
[----:B------:R-:W-:Y:S10]  /*1fce0*/  MUFU.EX2 R56, R56 ;  /* 0x0000003800387308 */ /* 0x000ff40000000800 */
[----:B------:R-:W-:Y:S10]  /*1fcf0*/  MUFU.EX2 R58, R58 ;  /* 0x0000003a003a7308 */ /* 0x000ff40000000800 */
[----:B------:R-:W-:Y:S01]  /*1fd00*/  MUFU.EX2 R59, R59 ;  /* 0x0000003b003b7308 */ /* 0x000fe20000000800 */
        /* <DEDUP_REMOVED lines=11> */
[C---:B------:R-:W-:Y:S07]  /*1fdc0*/  HMMA.16816.F32 R120, R192.reuse, R196, R120 ;  /* 0x000000c4c078723c */ /* 0x040fee0000001878 */
[----:B------:R-:W-:Y:S01]  /*1fdd0*/  MOV R197, R204 ;  /* 0x000000cc00c57202 */ /* 0x000fe20000000f00 */
[-C--:B------:R-:W-:Y:S04]  /*1fde0*/  HMMA.16816.F32 R124, R192, R198.reuse, R124 ;  /* 0x000000c6c07c723c */ /* 0x080fe8000000187c */
[----:B------:R-:W-:Y:S02]  /*1fdf0*/  MOV R204, R223 ;  /* 0x000000df00cc7202 */ /* 0x000fe40000000f00 */
[----:B------:R-:W-:Y:S01]  /*1fe00*/  MUFU.EX2 R223, R39 ;  /* 0x0000002700df7308 */ /* 0x000fe20000000800 */
[----:B---3--:R-:W-:Y:S01]  /*1fe10*/  MOV R193, R209 ;  /* 0x000000d100c17202 */ /* 0x008fe20000000f00 */
[----:B------:R-:W-:Y:S04]  /*1fe20*/  HMMA.16816.F32 R128, R188, R198, R128 ;  /* 0x000000c6bc80723c */ /* 0x000fe80000001880 */
[----:B------:R-:W-:Y:S02]  /*1fe30*/  MOV R192, R208 ;  /* 0x000000d000c07202 */ /* 0x000fe40000000f00 */
[----:B------:R-:W-:Y:S02]  /*1fe40*/  MOV R194, R222 ;  /* 0x000000de00c27202 */ /* 0x000fe40000000f00 */
[----:B------:R3:W-:Y:S01]  /*1fe50*/  MUFU.EX2 R209, R30 ;  /* 0x0000001e00d17308 */ /* 0x0007e20000000800 */
[----:B------:R-:W-:Y:S03]  /*1fe60*/  MOV R195, R221 ;  /* 0x000000dd00c37202 */ /* 0x000fe60000000f00 */
[----:B------:R-:W-:Y:S02]  /*1fe70*/  MOV R199, R220 ;  /* 0x000000dc00c77202 */ /* 0x000fe40000000f00 */
[----:B--2---:R-:W-:Y:S02]  /*1fe80*/  MOV R198, R20 ;  /* 0x0000001400c67202 */ /* 0x004fe40000000f00 */
[----:B-1----:R-:W-:Y:S02]  /*1fe90*/  F2FP.PACK_AB R20, R203, R202 ;  /* 0x000000cacb14723e */ /* 0x002fe400000000ff */
[----:B------:R-:W1:Y:S01]  /*1fea0*/  MUFU.EX2 R208, R27 ;  /* 0x0000001b00d07308 */ /* 0x000e620000000800 */
[----:B------:R-:W-:Y:S02]  /*1feb0*/  F2FP.PACK_AB R22, R192, R195 ;  /* 0x000000c3c016723e */ /* 0x000fe400000000ff */
[----:B------:R-:W-:Y:S02]  /*1fec0*/  F2FP.PACK_AB R21, R197, R200 ;  /* 0x000000c8c515723e */ /* 0x000fe400000000ff */
[----:B------:R-:W-:Y:S02]  /*1fed0*/  F2FP.PACK_AB R23, R199, R194 ;  /* 0x000000c2c717723e */ /* 0x000fe400000000ff */
[----:B------:R-:W-:Y:S02]  /*1fee0*/  MOV R196, R205 ;  /* 0x000000cd00c47202 */ /* 0x000fe40000000f00 */
[----:B------:R-:W-:Y:S01]  /*1fef0*/  F2FP.PACK_AB R26, R198, R193 ;  /* 0x000000c1c61a723e */ /* 0x000fe200000000ff */
[----:B------:R-:W-:Y:S01]  /*1ff00*/  MUFU.EX2 R221, R38 ;  /* 0x0000002600dd7308 */ /* 0x000fe20000000800 */
[----:B------:R-:W-:Y:S01]  /*1ff10*/  F2FP.PACK_AB R24, R196, R201 ;  /* 0x000000c9c418723e */ /* 0x000fe200000000ff */
[-C--:B------:R-:W-:Y:S01]  /*1ff20*/  HMMA.16816.F32 R4, R20, R32.reuse, R4 ;  /* 0x000000201404723c */ /* 0x080fe20000001804 */
[----:B---3--:R-:W2:Y:S04]  /*1ff30*/  LDSM.16.MT88.4 R28, [R226+0x900] ;  /* 0x00090000e21c783b */ /* 0x008ea80000004200 */
[----:B------:R-:W-:Y:S02]  /*1ff40*/  MOV R191, R249 ;  /* 0x000000f900bf7202 */ /* 0x000fe40000000f00 */
[----:B------:R-:W-:Y:S01]  /*1ff50*/  MOV R189, R248 ;  /* 0x000000f800bd7202 */ /* 0x000fe20000000f00 */
[----:B------:R3:W-:Y:S01]  /*1ff60*/  MUFU.EX2 R249, R48 ;  /* 0x0000003000f97308 */ /* 0x0007e20000000800 */
[----:B------:R-:W-:Y:S03]  /*1ff70*/  MOV R205, R251 ;  /* 0x000000fb00cd7202 */ /* 0x000fe60000000f00 */
[----:B-1----:R-:W-:Y:S02]  /*1ff80*/  F2FP.PACK_AB R25, R208, R210 ;  /* 0x000000d2d019723e */ /* 0x002fe400000000ff */
[----:B------:R-:W-:Y:S02]  /*1ff90*/  F2FP.PACK_AB R27, R211, R209 ;  /* 0x000000d1d31b723e */ /* 0x000fe400000000ff */
[----:B------:R-:W-:Y:S02]  /*1ffa0*/  MOV R39, R246 ;  /* 0x000000f600277202 */ /* 0x000fe40000000f00 */
[----:B------:R1:W-:Y:S01]  /*1ffb0*/  MUFU.EX2 R248, R49 ;  /* 0x0000003100f87308 */ /* 0x0003e20000000800 */
[----:B------:R-:W-:Y:S02]  /*1ffc0*/  MOV R213, R205 ;  /* 0x000000cd00d57202 */ /* 0x000fe40000000f00 */
[C---:B------:R-:W-:Y:S04]  /*1ffd0*/  HMMA.16816.F32 R8, R24.reuse, R32, R8 ;  /* 0x000000201808723c */ /* 0x040fe80000001808 */
[----:B------:R-:W-:Y:S02]  /*1ffe0*/  MOV R190, R187 ;  /* 0x000000bb00be7202 */ /* 0x000fe40000000f00 */
[----:B------:R-:W-:Y:S01]  /*1fff0*/  MOV R63, R194 ;  /* 0x000000c2003f7202 */ /* 0x000fe20000000f00 */
[----:B------:R-:W4:Y:S01]  /*20000*/  MUFU.EX2 R220, R41 ;  /* 0x0000002900dc7308 */ /* 0x000f220000000800 */
[-C--:B------:R-:W-:Y:S01]  /*20010*/  HMMA.16816.F32 R12, R24, R34.reuse, R12 ;  /* 0x00000022180c723c */ /* 0x080fe2000000180c */
[----:B---3--:R-:W3:Y:S03]  /*20020*/  LDL.LU R48, [R1+0x8] ;  /* 0x0000080001307983 */ /* 0x008ee60000300800 */
[----:B------:R-:W-:Y:S04]  /*20030*/  MOV R33, R245 ;  /* 0x000000f500217202 */ /* 0x000fe80000000f00 */
[C---:B------:R-:W-:Y:S01]  /*20040*/  HMMA.16816.F32 R16, R20.reuse, R34, R16 ;  /* 0x000000221410723c */ /* 0x040fe20000001810 */
[----:B------:R4:W3:Y:S01]  /*20050*/  MUFU.EX2 R188, R42 ;  /* 0x0000002a00bc7308 */ /* 0x0008e20000000800 */
[----:B-1----:R-:W3:Y:S06]  /*20060*/  LDL.LU R49, [R1+0x1c] ;  /* 0x00001c0001317983 */ /* 0x002eec0000300800 */
[-C--:B--2---:R-:W-:Y:S01]  /*20070*/  HMMA.16816.F32 R132, R20, R28.reuse, R132 ;  /* 0x0000001c1484723c */ /* 0x084fe20000001884 */
[----:B------:R-:W2:Y:S02]  /*20080*/  LDL.LU R38, [R1+0x4] ;  /* 0x0000040001267983 */ /* 0x000ea40000300800 */
[----:B------:R1:W1:Y:S02]  /*20090*/  MUFU.EX2 R251, R36 ;  /* 0x0000002400fb7308 */ /* 0x0002640000000800 */
[----:B------:R-:W2:Y:S03]  /*200a0*/  LDL.LU R32, [R1] ;  /* 0x0000000001207983 */ /* 0x000ea60000300800 */
[C---:B------:R-:W-:Y:S05]  /*200b0*/  HMMA.16816.F32 R136, R24.reuse, R28, R136 ;  /* 0x0000001c1888723c */ /* 0x040fea0000001888 */
[----:B------:R1:W-:Y:S03]  /*200c0*/  MUFU.EX2 R245, R45 ;  /* 0x0000002d00f57308 */ /* 0x0003e60000000800 */
[-C--:B------:R-:W-:Y:S01]  /*200d0*/  HMMA.16816.F32 R140, R24, R30.reuse, R140 ;  /* 0x0000001e188c723c */ /* 0x080fe2000000188c */
[----:B----4-:R-:W-:Y:S06]  /*200e0*/  LDSM.16.MT88.4 R40, [R227+0x1100] ;  /* 0x00110000e328783b */ /* 0x010fec0000004200 */
[----:B------:R4:W-:Y:S01]  /*200f0*/  MUFU.EX2 R246, R50 ;  /* 0x0000003200f67308 */ /* 0x0009e20000000800 */
[C---:B------:R-:W-:Y:S01]  /*20100*/  HMMA.16816.F32 R144, R20.reuse, R30, R144 ;  /* 0x0000001e1490723c */ /* 0x040fe20000001890 */
[----:B------:R-:W4:Y:S03]  /*20110*/  LDSM.16.MT88.4 R28, [R228+0x900] ;  /* 0x00090000e41c783b */ /* 0x000f260000004200 */
[----:B-1----:R-:W-:Y:S05]  /*20120*/  MOV R36, R247 ;  /* 0x000000f700247202 */ /* 0x002fea0000000f00 */
[----:B------:R1:W1:Y:S03]  /*20130*/  MUFU.EX2 R247, R51 ;  /* 0x0000003300f77308 */ /* 0x0002660000000800 */
[----:B------:R-:W-:Y:S01]  /*20140*/  FFMA.FTZ R45, R64, c[0x0][0x2d0], -R214 ;  /* 0x0000b400402d7a23 */ /* 0x000fe200000108d6 */
[----:B------:R-:W-:Y:S06]  /*20150*/  MOV R214, R206 ;  /* 0x000000ce00d67202 */ /* 0x000fec0000000f00 */
[----:B------:R-:W2:Y:S01]  /*20160*/  MUFU.EX2 R222, R44 ;  /* 0x0000002c00de7308 */ /* 0x000ea20000000800 */
[----:B----4-:R-:W-:Y:S09]  /*20170*/  MOV R50, R189 ;  /* 0x000000bd00327202 */ /* 0x010ff20000000f00 */
[----:B------:R4:W-:Y:S01]  /*20180*/  MUFU.EX2 R187, R46 ;  /* 0x0000002e00bb7308 */ /* 0x0009e20000000800 */
[----:B-1----:R-:W-:Y:S09]  /*20190*/  MOV R51, R190 ;  /* 0x000000be00337202 */ /* 0x002ff20000000f00 */
[----:B------:R1:W1:Y:S01]  /*201a0*/  MUFU.EX2 R64, R47 ;  /* 0x0000002f00407308 */ /* 0x0002620000000800 */
[-C--:B------:R-:W-:Y:S08]  /*201b0*/  HMMA.16816.F32 R148, R20, R28.reuse, R148 ;  /* 0x0000001c1494723c */ /* 0x080ff00000001894 */
[C---:B------:R-:W-:Y:S01]  /*201c0*/  HMMA.16816.F32 R152, R24.reuse, R28, R152 ;  /* 0x0000001c1898723c */ /* 0x040fe20000001898 */
[----:B------:R-:W-:Y:S03]  /*201d0*/  MUFU.EX2 R189, R52 ;  /* 0x0000003400bd7308 */ /* 0x000fe60000000800 */
[----:B----4-:R-:W-:Y:S04]  /*201e0*/  MOV R46, R191 ;  /* 0x000000bf002e7202 */ /* 0x010fe80000000f00 */
[-C--:B------:R-:W-:Y:S03]  /*201f0*/  HMMA.16816.F32 R156, R24, R30.reuse, R156 ;  /* 0x0000001e189c723c */ /* 0x080fe6000000189c */
[----:B------:R-:W-:Y:S01]  /*20200*/  MUFU.EX2 R191, R45 ;  /* 0x0000002d00bf7308 */ /* 0x000fe20000000800 */
[----:B-1----:R-:W-:Y:S04]  /*20210*/  MOV R47, R207 ;  /* 0x000000cf002f7202 */ /* 0x002fe80000000f00 */
[C---:B------:R-:W-:Y:S01]  /*20220*/  HMMA.16816.F32 R160, R20.reuse, R30, R160 ;  /* 0x0000001e14a0723c */ /* 0x040fe200000018a0 */
[----:B------:R-:W1:Y:S04]  /*20230*/  LDSM.16.MT88.4 R28, [R227+0x900] ;  /* 0x00090000e31c783b */ /* 0x000e680000004200 */
[----:B------:R4:W1:Y:S10]  /*20240*/  MUFU.EX2 R52, R2 ;  /* 0x0000000200347308 */ /* 0x0008740000000800 */
[----:B------:R1:W1:Y:S02]  /*20250*/  MUFU.EX2 R190, R53 ;  /* 0x0000003500be7308 */ /* 0x0002640000000800 */
        /* <DEDUP_REMOVED lines=16> */
[----:B------:R-:W-:Y:S02]  /*20360*/  MOV R48, R37 ;  /* 0x0000002500307202 */ /* 0x000fe40000000f00 */
[----:B------:R-:W-:Y:S01]  /*20370*/  MOV R215, R193 ;  /* 0x000000c100d77202 */ /* 0x000fe20000000f00 */
[----:B------:R-:W-:Y:S01]  /*20380*/  FFMA.FTZ R3, R3, R49, R252 ;  /* 0x0000003103037223 */ /* 0x000fe200000100fc */
[----:B------:R-:W-:Y:S03]  /*20390*/  MOV R49, R36 ;  /* 0x0000002400317202 */ /* 0x000fe60000000f00 */
[----:B------:R-:W-:Y:S01]  /*203a0*/  MOV R252, R204 ;  /* 0x000000cc00fc7202 */ /* 0x000fe20000000f00 */
[----:B--2---:R-:W-:Y:S01]  /*203b0*/  FFMA.FTZ R181, R181, R38, R39 ;  /* 0x00000026b5b57223 */ /* 0x004fe20000010027 */
[----:B------:R-:W-:Y:S01]  /*203c0*/  LDSM.16.MT88.4 R204, [R225+0x1900] ;  /* 0x00190000e1cc783b */ /* 0x000fe20000004200 */
[----:B------:R-:W-:Y:S04]  /*203d0*/  FFMA.FTZ R180, R180, R32, R33 ;  /* 0x00000020b4b47223 */ /* 0x000fe80000010021 */
[----:B------:R-:W-:Y:S03]  /*203e0*/  FADD.FTZ R0, R252, R180 ;  /* 0x000000b4fc007221 */ /* 0x000fe60000010000 */
[----:B------:R-:W-:Y:S01]  /*203f0*/  LDSM.16.MT88.4 R32, [R226+0x1100] ;  /* 0x00110000e220783b */ /* 0x000fe20000004200 */
[----:B------:R-:W-:Y:S01]  /*20400*/  MOV R252, R192 ;  /* 0x000000c000fc7202 */ /* 0x000fe20000000f00 */
[----:B------:R-:W-:Y:S01]  /*20410*/  FADD.FTZ R0, R47, R0 ;  /* 0x000000002f007221 */ /* 0x000fe20000010000 */
[----:B------:R-:W-:Y:S03]  /*20420*/  MOV R180, R195 ;  /* 0x000000c300b47202 */ /* 0x000fe60000000f00 */
[----:B----4-:R-:W-:Y:S02]  /*20430*/  FADD.FTZ R2, R50, R0 ;  /* 0x0000000032027221 */ /* 0x010fe40000010000 */
[----:B------:R-:W-:Y:S01]  /*20440*/  LDSM.16.MT88.4 R36, [R228+0x1100] ;  /* 0x00110000e424783b */ /* 0x000fe20000004200 */
        /* <DEDUP_REMOVED lines=41> */
[-C--:B------:R-:W-:Y:S04]  /*206e0*/  HMMA.16816.F32 R76, R28, R26.reuse, R76 ;  /* 0x0000001a1c4c723c */ /* 0x080fe8000000184c */
[----:B------:R-:W-:Y:S01]  /*206f0*/  FADD.FTZ R25, R51, R25 ;  /* 0x0000001933197221 */ /* 0x000fe20000010000 */
[----:B------:R-:W-:Y:S01]  /*20700*/  MOV R214, R198 ;  /* 0x000000c600d67202 */ /* 0x000fe20000000f00 */
[----:B------:R-:W-:Y:S01]  /*20710*/  FADD.FTZ R3, R216, R44 ;  /* 0x0000002cd8037221 */ /* 0x000fe20000010000 */
[----:B------:R-:W-:Y:S01]  /*20720*/  MOV R216, R197 ;  /* 0x000000c500d87202 */ /* 0x000fe20000000f00 */
[C---:B------:R-:W-:Y:S04]  /*20730*/  HMMA.16816.F32 R80, R20.reuse, R26, R80 ;  /* 0x0000001a1450723c */ /* 0x040fe80000001850 */
[----:B------:R-:W-:Y:S02]  /*20740*/  FADD.FTZ R25, R48, R25 ;  /* 0x0000001930197221 */ /* 0x000fe40000010000 */
[----:B------:R-:W-:Y:S01]  /*20750*/  FADD.FTZ R24, R213, R181 ;  /* 0x000000b5d5187221 */ /* 0x000fe20000010000 */
[----:B------:R-:W-:Y:S01]  /*20760*/  F2FP.PACK_AB R26, R212, R60 ;  /* 0x0000003cd41a723e */ /* 0x000fe200000000ff */
[-C--:B--2---:R-:W-:Y:S04]  /*20770*/  HMMA.16816.F32 R84, R20, R32.reuse, R84 ;  /* 0x000000201454723c */ /* 0x084fe80000001854 */
[----:B------:R-:W-:Y:S01]  /*20780*/  FADD.FTZ R24, R46, R24 ;  /* 0x000000182e187221 */ /* 0x000fe20000010000 */
[----:B------:R-:W-:Y:S01]  /*20790*/  F2FP.PACK_AB R27, R52, R62 ;  /* 0x0000003e341b723e */ /* 0x000fe200000000ff */
[----:B------:R-:W-:Y:S01]  /*207a0*/  LDSM.16.MT88.4 R44, [R226+0x3900] ;  /* 0x00390000e22c783b */ /* 0x000fe20000004200 */
[----:B------:R-:W-:Y:S01]  /*207b0*/  FADD.FTZ R53, R201, R25 ;  /* 0x00000019c9357221 */ /* 0x000fe20000010000 */
[C---:B------:R-:W-:Y:S04]  /*207c0*/  HMMA.16816.F32 R88, R28.reuse, R32, R88 ;  /* 0x000000201c58723c */ /* 0x040fe80000001858 */
[----:B------:R-:W-:Y:S01]  /*207d0*/  FADD.FTZ R0, R49, R24 ;  /* 0x0000001831007221 */ /* 0x000fe20000010000 */
[----:B------:R-:W-:Y:S01]  /*207e0*/  F2FP.PACK_AB R24, R57, R56 ;  /* 0x000000383918723e */ /* 0x000fe200000000ff */
[----:B------:R-:W-:Y:S01]  /*207f0*/  LDSM.16.MT88.4 R48, [R228+0x3900] ;  /* 0x00390000e430783b */ /* 0x000fe20000004200 */
[----:B------:R-:W-:Y:S01]  /*20800*/  F2FP.PACK_AB R25, R59, R58 ;  /* 0x0000003a3b19723e */ /* 0x000fe200000000ff */
[-C--:B------:R-:W-:Y:S04]  /*20810*/  HMMA.16816.F32 R92, R28, R34.reuse, R92 ;  /* 0x000000221c5c723c */ /* 0x080fe8000000185c */
[----:B------:R-:W-:Y:S01]  /*20820*/  MOV R213, R199 ;  /* 0x000000c700d57202 */ /* 0x000fe20000000f00 */
[----:B------:R-:W-:Y:S01]  /*20830*/  FADD.FTZ R3, R217, R3 ;  /* 0x00000003d9037221 */ /* 0x000fe20000010000 */
[----:B------:R-:W-:Y:S02]  /*20840*/  MOV R181, R196 ;  /* 0x000000c400b57202 */ /* 0x000fe40000000f00 */
[C---:B------:R-:W-:Y:S01]  /*20850*/  HMMA.16816.F32 R96, R20.reuse, R34, R96 ;  /* 0x000000221460723c */ /* 0x040fe20000001860 */
[----:B------:R-:W1:Y:S03]  /*20860*/  LDSM.16.MT88.4 R32, [R226+0x1900] ;  /* 0x00190000e220783b */ /* 0x000e660000004200 */
[----:B------:R-:W-:Y:S01]  /*20870*/  MOV R217, R203 ;  /* 0x000000cb00d97202 */ /* 0x000fe20000000f00 */
[----:B------:R-:W-:Y:S02]  /*20880*/  FADD.FTZ R54, R218, R3 ;  /* 0x00000003da367221 */ /* 0x000fe40000010000 */
[----:B------:R-:W-:Y:S01]  /*20890*/  FADD.FTZ R3, R202, R2 ;  /* 0x00000002ca037221 */ /* 0x000fe20000010000 */
[-C--:B---3--:R-:W-:Y:S04]  /*208a0*/  HMMA.16816.F32 R100, R20, R36.reuse, R100 ;  /* 0x000000241464723c */ /* 0x088fe80000001864 */
[----:B------:R-:W-:Y:S02]  /*208b0*/  FADD.FTZ R3, R217, R3 ;  /* 0x00000003d9037221 */ /* 0x000fe40000010000 */
[----:B------:R-:W-:Y:S02]  /*208c0*/  FADD.FTZ R2, R200, R0 ;  /* 0x00000000c8027221 */ /* 0x000fe40000010000 */
[C---:B------:R-:W-:Y:S04]  /*208d0*/  HMMA.16816.F32 R104, R28.reuse, R36, R104 ;  /* 0x000000241c68723c */ /* 0x040fe80000001868 */
[----:B------:R-:W-:Y:S02]  /*208e0*/  FADD.FTZ R3, R180, R3 ;  /* 0x00000003b4037221 */ /* 0x000fe40000010000 */
[----:B------:R-:W-:Y:S02]  /*208f0*/  FADD.FTZ R0, R210, R54 ;  /* 0x00000036d2007221 */ /* 0x000fe40000010000 */
[-C--:B------:R-:W-:Y:S04]  /*20900*/  HMMA.16816.F32 R108, R28, R38.reuse, R108 ;  /* 0x000000261c6c723c */ /* 0x080fe8000000186c */
[----:B------:R-:W-:Y:S04]  /*20910*/  FADD.FTZ R2, R216, R2 ;  /* 0x00000002d8027221 */ /* 0x000fe80000010000 */
[C---:B------:R-:W-:Y:S01]  /*20920*/  HMMA.16816.F32 R112, R20.reuse, R38, R112 ;  /* 0x000000261470723c */ /* 0x040fe20000001870 */
[----:B------:R-:W-:Y:S03]  /*20930*/  LDSM.16.MT88.4 R36, [R227+0x1900] ;  /* 0x00190000e324783b */ /* 0x000fe60000004200 */
[----:B------:R-:W-:Y:S04]  /*20940*/  FADD.FTZ R2, R63, R2 ;  /* 0x000000023f027221 */ /* 0x000fe80000010000 */
[-C--:B----4-:R-:W-:Y:S08]  /*20950*/  HMMA.16816.F32 R116, R20, R40.reuse, R116 ;  /* 0x000000281474723c */ /* 0x090ff00000001874 */
        /* <DEDUP_REMOVED lines=63> */
[----:B------:R-:W-:Y:S01]  /*20d50*/  FADD.FTZ R4, R187, R2 ;  /* 0x00000002bb047221 */ /* 0x000fe20000010000 */
[----:B------:R-:W-:Y:S01]  /*20d60*/  MOV R187, R182 ;  /* 0x000000b600bb7202 */ /* 0x000fe20000000f00 */
        /* <DEDUP_REMOVED lines=15> */
[----:B------:R-:W-:Y:S01]  /*20e60*/  STL [R1], R4 ;  /* 0x0000000401007387 */ /* 0x000fe20000100800 */
        /* <DEDUP_REMOVED lines=10> */
.L_x_3500:
[----:B-1----:R-:W2:Y:S04]  /*20f10*/  LDL.LU R5, [R1] ;  /* 0x0000000001057983 */ /* 0x002ea80000300800 */
        /* <DEDUP_REMOVED lines=184> */
.L_x_3410:
        /* <DEDUP_REMOVED lines=194> */
.L_x_3503:
        /* <DEDUP_REMOVED lines=164> */
.L_x_3505:
[----:B--234-:R-:W-:Y:S05]  /*23100*/  BSYNC B0 ;  /* 0x0000000000007941 */ /* 0x01cfea0003800000 */
.L_x_3504:
        /* <DEDUP_REMOVED lines=16> */
.L_x_3507:
[----:B------:R-:W-:Y:S05]  /*23210*/  BSYNC B0 ;  /* 0x0000000000007941 */ /* 0x000fea0003800000 */
.L_x_3506:
        /* <DEDUP_REMOVED lines=16> */
.L_x_3509:
[----:B------:R-:W-:Y:S05]  /*23320*/  BSYNC B0 ;  /* 0x0000000000007941 */ /* 0x000fea0003800000 */
.L_x_3508:
        /* <DEDUP_REMOVED lines=16> */
.L_x_3511:
[----:B------:R-:W-:Y:S05]  /*23430*/  BSYNC B0 ;  /* 0x0000000000007941 */ /* 0x000fea0003800000 */
.L_x_3510:
        /* <DEDUP_REMOVED lines=16> */
.L_x_3513:
[----:B------:R-:W-:Y:S05]  /*23540*/  BSYNC B0 ;  /* 0x0000000000007941 */ /* 0x000fea0003800000 */
.L_x_3512:
        /* <DEDUP_REMOVED lines=16> */
.L_x_3515:
[----:B------:R-:W-:Y:S05]  /*23650*/  BSYNC B0 ;  /* 0x0000000000007941 */ /* 0x000fea0003800000 */
.L_x_3514:
        /* <DEDUP_REMOVED lines=16> */
.L_x_3517:
[----:B------:R-:W-:Y:S05]  /*23760*/  BSYNC B0 ;  /* 0x0000000000007941 */ /* 0x000fea0003800000 */
.L_x_3516:
        /* <DEDUP_REMOVED lines=17> */
.L_x_3502:
        /* <DEDUP_REMOVED lines=28> */
.L_x_3518:
        /* <DEDUP_REMOVED lines=47> */
.L_x_3520:
[----:B------:R-:W-:Y:S05]  /*23d30*/  BSYNC B0 ;  /* 0x0000000000007941 */ /* 0x000fea0003800000 */
.L_x_3519:
        /* <DEDUP_REMOVED lines=68> */
.L_x_3522:
[----:B------:R-:W-:Y:S05]  /*24180*/  BSYNC B0 ;  /* 0x0000000000007941 */ /* 0x000fea0003800000 */
.L_x_3521:
        /* <DEDUP_REMOVED lines=15> */
.L_x_3524:
[----:B------:R-:W-:Y:S05]  /*24280*/  BSYNC B0 ;  /* 0x0000000000007941 */ /* 0x000fea0003800000 */
.L_x_3523:
        /* <DEDUP_REMOVED lines=15> */
.L_x_3526:
[----:B------:R-:W-:Y:S05]  /*24380*/  BSYNC B0 ;  /* 0x0000000000007941 */ /* 0x000fea0003800000 */
.L_x_3525:
        /* <DEDUP_REMOVED lines=15> */
.L_x_3528:
[----:B------:R-:W-:Y:S05]  /*24480*/  BSYNC B0 ;  /* 0x0000000000007941 */ /* 0x000fea0003800000 */
.L_x_3527:
        /* <DEDUP_REMOVED lines=15> */
.L_x_3530:
[----:B------:R-:W-:Y:S05]  /*24580*/  BSYNC B0 ;  /* 0x0000000000007941 */ /* 0x000fea0003800000 */
.L_x_3529:
        /* <DEDUP_REMOVED lines=15> */
.L_x_3532:
[----:B------:R-:W-:Y:S05]  /*24680*/  BSYNC B0 ;  /* 0x0000000000007941 */ /* 0x000fea0003800000 */
.L_x_3531:
        /* <DEDUP_REMOVED lines=15> */
.L_x_3534:
[----:B------:R-:W-:Y:S05]  /*24780*/  BSYNC B0 ;  /* 0x0000000000007941 */ /* 0x000fea0003800000 */
.L_x_3533:
        /* <DEDUP_REMOVED lines=16> */
.L_x_3535:
        /* <DEDUP_REMOVED lines=15> */
.L_x_3582:


//--------------------- .nv.shared._ZN7cutlass13device_kernelIN5flash19enable_sm80_to_sm89INS1_16FlashAttnFwdSm80INS1_25CollectiveMainloopFwdSm80ILi8ELi1ELb1EN4cute5tupleIJNS5_1CILi128EEES8_S8_EEELi128ENS_6half_tEfNS_4arch4Sm80ELb0ELb0ELb1ELb0ELb0ELb0ELb1ELb0EEENS1_21CollectiveEpilogueFwdIS9_NS6_IJNS7_ILi1EEESF_SF_EEESA_SC_Li256ELb0ELb1ELb0ELb0EEENS1_19SingleTileSchedulerILb0ELb0ELb1ELi128EEEEEEEEEvNT_6ParamsE --------------------------
	.section	.nv.shared._ZN7cutlass13device_kernelIN5flash19enable_sm80_to_sm89INS1_16FlashAttnFwdSm80INS1_25CollectiveMainloopFwdSm80ILi8ELi1ELb1EN4cute5tupleIJNS5_1CILi128EEES8_S8_EEELi128ENS_6half_tEfNS_4arch4Sm80ELb0ELb0ELb1ELb0ELb0ELb0ELb1ELb0EEENS1_21CollectiveEpilogueFwdIS9_NS6_IJNS7_ILi1EEESF_SF_EEESA_SC_Li256ELb0ELb1ELb0ELb0EEENS1_19SingleTileSchedulerILb0ELb0ELb1ELi128EEEEEEEEEvNT_6ParamsE,"aw",@nobits
	.sectionflags	@""
	.align	16


//--------------------- .nv.global                --------------------------
	.section	.nv.global,"aw",@nobits
.nv.global:
	.type		_ZN77_INTERNAL_9952ccb7_41_flash_fwd_hdim128_fp16_softcapall_sm80_cu_61719c98_32914cute1_E,@object
	.size		_ZN77_INTERNAL_9952ccb7_41_flash_fwd_hdim128_fp16_softcapall_sm80_cu_61719c98_32914cute1_E,(_ZN77_INTERNAL_9952ccb7_41_flash_fwd_hdim128_fp16_softcapall_sm80_cu_61719c98_32914cuda3std3__45__cpo6cbeginE - _ZN77_INTERNAL_9952ccb7_41_flash_fwd_hdim128_fp16_softcapall_sm80_cu_61719c98_32914cute1_E)
_ZN77_INTERNAL_9952ccb7_41_flash_fwd_hdim128_fp16_softcapall_sm80_cu_61719c98_32914cute1_E:
	.zero		1
	.type		_ZN77_INTERNAL_9952ccb7_41_flash_fwd_hdim128_fp16_softcapall_sm80_cu_61719c98_32914cuda3std3__45__cpo6cbeginE,@object
	.size		_ZN77_INTERNAL_9952ccb7_41_flash_fwd_hdim128_fp16_softcapall_sm80_cu_61719c98_32914cuda3std3__45__cpo6cbeginE,(_ZN77_INTERNAL_9952ccb7_41_flash_fwd_hdim128_fp16_softcapall_sm80_cu_61719c98_32914cuda3std3__48in_placeE - _ZN77_INTERNAL_9952ccb7_41_flash_fwd_hdim128_fp16_softcapall_sm80_cu_61719c98_32914cuda3std3__45__cpo6cbeginE)
_ZN77_INTERNAL_9952ccb7_41_flash_fwd_hdim128_fp16_softcapall_sm80_cu_61719c98_32914cuda3std3__45__cpo6cbeginE:
	.zero		1
	.type		_ZN77_INTERNAL_9952ccb7_41_flash_fwd_hdim128_fp16_softcapall_sm80_cu_61719c98_32914cuda3std3__48in_placeE,@object
	.size		_ZN77_INTERNAL_9952ccb7_41_flash_fwd_hdim128_fp16_softcapall_sm80_cu_61719c98_32914cuda3std3__48in_placeE,(_ZN77_INTERNAL_9952ccb7_41_flash_fwd_hdim128_fp16_softcapall_sm80_cu_61719c98_32914cuda3std6ranges3__45__cpo9iter_moveE - _ZN77_INTERNAL_9952ccb7_41_flash_fwd_hdim128_fp16_softcapall_sm80_cu_61719c98_32914cuda3std3__48in_placeE)
_ZN77_INTERNAL_9952ccb7_41_flash_fwd_hdim128_fp16_softcapall_sm80_cu_61719c98_32914cuda3std3__48in_placeE:
	.zero		1
	.type		_ZN77_INTERNAL_9952ccb7_41_flash_fwd_hdim128_fp16_softcapall_sm80_cu_61719c98_32914cuda3std6ranges3__45__cpo9iter_moveE,@object
	.size		_ZN77_INTERNAL_9952ccb7_41_flash_fwd_hdim128_fp16_softcapall_sm80_cu_61719c98_32914cuda3std6ranges3__45__cpo9iter_moveE,(_ZN77_INTERNAL_9952ccb7_41_flash_fwd_hdim128_fp16_softcapall_sm80_cu_61719c98_32914cuda3std3__45__cpo5beginE - _ZN77_INTERNAL_9952ccb7_41_flash_fwd_hdim128_fp16_softcapall_sm80_cu_61719c98_32914cuda3std6ranges3__45__cpo9iter_moveE)
_ZN77_INTERNAL_9952ccb7_41_flash_fwd_hdim128_fp16_softcapall_sm80_cu_61719c98_32914cuda3std6ranges3__45__cpo9iter_moveE:
	.zero		1
	.type		_ZN77_INTERNAL_9952ccb7_41_flash_fwd_hdim128_fp16_softcapall_sm80_cu_61719c98_32914cuda3std3__45__cpo5beginE,@object
	.size		_ZN77_INTERNAL_9952ccb7_41_flash_fwd_hdim128_fp16_softcapall_sm80_cu_61719c98_32914cuda3std3__45__cpo5beginE,(_ZN77_INTERNAL_9952ccb7_41_flash_fwd_hdim128_fp16_softcapall_sm80_cu_61719c98_32914cuda3std3__479_GLOBAL__N__9952ccb7_41_flash_fwd_hdim128_fp16_softcapall_sm80_cu_61719c98_32916ignoreE - _ZN77_INTERNAL_9952ccb7_41_flash_fwd_hdim128_fp16_softcapall_sm80_cu_61719c98_32914cuda3std3__45__cpo5beginE)
_ZN77_INTERNAL_9952ccb7_41_flash_fwd_hdim128_fp16_softcapall_sm80_cu_61719c98_32914cuda3std3__45__cpo5beginE:
	.zero		1
	.type		_ZN77_INTERNAL_9952ccb7_41_flash_fwd_hdim128_fp16_softcapall_sm80_cu_61719c98_32914cuda3std3__479_GLOBAL__N__9952ccb7_41_flash_fwd_hdim128_fp16_softcapall_sm80_cu_61719c98_32916ignoreE,@object
	.size		_ZN77_INTERNAL_9952ccb7_41_flash_fwd_hdim128_fp16_softcapall_sm80_cu_61719c98_32914cuda3std3__479_GLOBAL__N__9952ccb7_41_flash_fwd_hdim128_fp16_softcapall_sm80_cu_61719c98_32916ignoreE,(_ZN77_INTERNAL_9952ccb7_41_flash_fwd_hdim128_fp16_softcapall_sm80_cu_61719c98_32914cute7productE - _ZN77_INTERNAL_9952ccb7_41_flash_fwd_hdim128_fp16_softcapall_sm80_cu_61719c98_32914cuda3std3__479_GLOBAL__N__9952ccb7_41_flash_fwd_hdim128_fp16_softcapall_sm80_cu_61719c98_32916ignoreE)
_ZN77_INTERNAL_9952ccb7_41_flash_fwd_hdim128_fp16_softcapall_sm80_cu_61719c98_32914cuda3std3__479_GLOBAL__N__9952ccb7_41_flash_fwd_hdim128_fp16_softcapall_sm80_cu_61719c98_32916ignoreE:
	.zero		1
	.type		_ZN77_INTERNAL_9952ccb7_41_flash_fwd_hdim128_fp16_softcapall_sm80_cu_61719c98_32914cute7productE,@object
	.size		_ZN77_INTERNAL_9952ccb7_41_flash_fwd_hdim128_fp16_softcapall_sm80_cu_61719c98_32914cute7productE,(_ZN77_INTERNAL_9952ccb7_41_flash_fwd_hdim128_fp16_softcapall_sm80_cu_61719c98_32914cuda3std3__45__cpo3endE - _ZN77_INTERNAL_9952ccb7_41_flash_fwd_hdim128_fp16_softcapall_sm80_cu_61719c98_32914cute7productE)
_ZN77_INTERNAL_9952ccb7_41_flash_fwd_hdim128_fp16_softcapall_sm80_cu_61719c98_32914cute7productE:
	.zero		1
	.type		_ZN77_INTERNAL_9952ccb7_41_flash_fwd_hdim128_fp16_softcapall_sm80_cu_61719c98_32914cuda3std3__45__cpo3endE,@object
	.size		_ZN77_INTERNAL_9952ccb7_41_flash_fwd_hdim128_fp16_softcapall_sm80_cu_61719c98_32914cuda3std3__45__cpo3endE,(_ZN77_INTERNAL_9952ccb7_41_flash_fwd_hdim128_fp16_softcapall_sm80_cu_61719c98_32914cuda3std3__419piecewise_constructE - _ZN77_INTERNAL_9952ccb7_41_flash_fwd_hdim128_fp16_softcapall_sm80_cu_61719c98_32914cuda3std3__45__cpo3endE)
_ZN77_INTERNAL_9952ccb7_41_flash_fwd_hdim128_fp16_softcapall_sm80_cu_61719c98_32914cuda3std3__45__cpo3endE:
	.zero		1
	.type		_ZN77_INTERNAL_9952ccb7_41_flash_fwd_hdim128_fp16_softcapall_sm80_cu_61719c98_32914cuda3std3__419piecewise_constructE,@object
	.size		_ZN77_INTERNAL_9952ccb7_41_flash_fwd_hdim128_fp16_softcapall_sm80_cu_61719c98_32914cuda3std3__419piecewise_constructE,(_ZN77_INTERNAL_9952ccb7_41_flash_fwd_hdim128_fp16_softcapall_sm80_cu_61719c98_32914cuda3std3__45__cpo4cendE - _ZN77_INTERNAL_9952ccb7_41_flash_fwd_hdim128_fp16_softcapall_sm80_cu_61719c98_32914cuda3std3__419piecewise_constructE)
_ZN77_INTERNAL_9952ccb7_41_flash_fwd_hdim128_fp16_softcapall_sm80_cu_61719c98_32914cuda3std3__419piecewise_constructE:
	.zero		1
	.type		_ZN77_INTERNAL_9952ccb7_41_flash_fwd_hdim128_fp16_softcapall_sm80_cu_61719c98_32914cuda3std3__45__cpo4cendE,@object
	.size		_ZN77_INTERNAL_9952ccb7_41_flash_fwd_hdim128_fp16_softcapall_sm80_cu_61719c98_32914cuda3std3__45__cpo4cendE,(_ZN77_INTERNAL_9952ccb7_41_flash_fwd_hdim128_fp16_softcapall_sm80_cu_61719c98_32914cuda3std6ranges3__45__cpo4swapE - _ZN77_INTERNAL_9952ccb7_41_flash_fwd_hdim128_fp16_softcapall_sm80_cu_61719c98_32914cuda3std3__45__cpo4cendE)
_ZN77_INTERNAL_9952ccb7_41_flash_fwd_hdim128_fp16_softcapall_sm80_cu_61719c98_32914cuda3std3__45__cpo4cendE:
	.zero		1
	.type		_ZN77_INTERNAL_9952ccb7_41_flash_fwd_hdim128_fp16_softcapall_sm80_cu_61719c98_32914cuda3std6ranges3__45__cpo4swapE,@object
	.size		_ZN77_INTERNAL_9952ccb7_41_flash_fwd_hdim128_fp16_softcapall_sm80_cu_61719c98_32914cuda3std6ranges3__45__cpo4swapE,(.L_7 - _ZN77_INTERNAL_9952ccb7_41_flash_fwd_hdim128_fp16_softcapall_sm80_cu_61719c98_32914cuda3std6ranges3__45__cpo4swapE)
_ZN77_INTERNAL_9952ccb7_41_flash_fwd_hdim128_fp16_softcapall_sm80_cu_61719c98_32914cuda3std6ranges3__45__cpo4swapE:
	.zero		1
.L_7:


//--------------------- .nv.shared._ZN7cutlass13device_kernelIN5flash19enable_sm80_to_sm89INS1_16FlashAttnFwdSm80INS1_25CollectiveMainloopFwdSm80ILi8ELi1ELb1EN4cute5tupleIJNS5_1CILi128EEES8_S8_EEELi128ENS_6half_tEfNS_4arch4Sm80ELb0ELb0ELb1ELb1ELb0ELb0ELb1ELb0EEENS1_21CollectiveEpilogueFwdIS9_NS6_IJNS7_ILi1EEESF_SF_EEESA_SC_Li256ELb1ELb1ELb0ELb0EEENS1_19SingleTileSchedulerILb1ELb0ELb1ELi128EEEEEEEEEvNT_6ParamsE --------------------------
	.section	.nv.shared._ZN7cutlass13device_kernelIN5flash19enable_sm80_to_sm89INS1_16FlashAttnFwdSm80INS1_25CollectiveMainloopFwdSm80ILi8ELi1ELb1EN4cute5tupleIJNS5_1CILi128EEES8_S8_EEELi128ENS_6half_tEfNS_4arch4Sm80ELb0ELb0ELb1ELb1ELb0ELb0ELb1ELb0EEENS1_21CollectiveEpilogueFwdIS9_NS6_IJNS7_ILi1EEESF_SF_EEESA_SC_Li256ELb1ELb1ELb0ELb0EEENS1_19SingleTileSchedulerILb1ELb0ELb1ELi128EEEEEEEEEvNT_6ParamsE,"aw",@nobits
	.sectionflags	@""
	.align	16


//--------------------- .nv.shared._ZN7cutlass13device_kernelIN5flash19enable_sm80_to_sm89INS1_16FlashAttnFwdSm80INS1_25CollectiveMainloopFwdSm80ILi8ELi1ELb1EN4cute5tupleIJNS5_1CILi128EEES8_S8_EEELi128ENS_6half_tEfNS_4arch4Sm80ELb0ELb0ELb1ELb1ELb0ELb1ELb1ELb0EEENS1_21CollectiveEpilogueFwdIS9_NS6_IJNS7_ILi1EEESF_SF_EEESA_SC_Li256ELb1ELb1ELb0ELb0EEENS1_19SingleTileSchedulerILb1ELb0ELb1ELi128EEEEEEEEEvNT_6ParamsE --------------------------
	.section	.nv.shared._ZN7cutlass13device_kernelIN5flash19enable_sm80_to_sm89INS1_16FlashAttnFwdSm80INS1_25CollectiveMainloopFwdSm80ILi8ELi1ELb1EN4cute5tupleIJNS5_1CILi128EEES8_S8_EEELi128ENS_6half_tEfNS_4arch4Sm80ELb0ELb0ELb1ELb1ELb0ELb1ELb1ELb0EEENS1_21CollectiveEpilogueFwdIS9_NS6_IJNS7_ILi1EEESF_SF_EEESA_SC_Li256ELb1ELb1ELb0ELb0EEENS1_19SingleTileSchedulerILb1ELb0ELb1ELi128EEEEEEEEEvNT_6ParamsE,"aw",@nobits
	.sectionflags	@""
	.align	16


//--------------------- .nv.shared._ZN7cutlass13device_kernelIN5flash19enable_sm80_to_sm89INS1_16FlashAttnFwdSm80INS1_25CollectiveMainloopFwdSm80ILi8ELi1ELb1EN4cute5tupleIJNS5_1CILi128EEENS7_ILi96EEES8_EEELi128ENS_6half_tEfNS_4arch4Sm80ELb0ELb1ELb1ELb0ELb0ELb0ELb1ELb0EEENS1_21CollectiveEpilogueFwdINS6_IJS8_S8_S9_EEENS6_IJNS7_ILi1EEESH_SH_EEESB_SD_Li256ELb0ELb1ELb0ELb0EEENS1_19SingleTileSchedulerILb0ELb0ELb1ELi128EEEEEEEEEvNT_6ParamsE --------------------------
	.section	.nv.shared._ZN7cutlass13device_kernelIN5flash19enable_sm80_to_sm89INS1_16FlashAttnFwdSm80INS1_25CollectiveMainloopFwdSm80ILi8ELi1ELb1EN4cute5tupleIJNS5_1CILi128EEENS7_ILi96EEES8_EEELi128ENS_6half_tEfNS_4arch4Sm80ELb0ELb1ELb1ELb0ELb0ELb0ELb1ELb0EEENS1_21CollectiveEpilogueFwdINS6_IJS8_S8_S9_EEENS6_IJNS7_ILi1EEESH_SH_EEESB_SD_Li256ELb0ELb1ELb0ELb0EEENS1_19SingleTileSchedulerILb0ELb0ELb1ELi128EEEEEEEEEvNT_6ParamsE,"aw",@nobits
	.sectionflags	@""
	.align	16


//--------------------- .nv.shared._ZN7cutlass13device_kernelIN5flash19enable_sm80_to_sm89INS1_16FlashAttnFwdSm80INS1_25CollectiveMainloopFwdSm80ILi8ELi1ELb1EN4cute5tupleIJNS5_1CILi128EEENS7_ILi96EEES8_EEELi128ENS_6half_tEfNS_4arch4Sm80ELb0ELb1ELb1ELb1ELb0ELb0ELb1ELb0EEENS1_21CollectiveEpilogueFwdINS6_IJS8_S8_S9_EEENS6_IJNS7_ILi1EEESH_SH_EEESB_SD_Li256ELb1ELb1ELb0ELb0EEENS1_19SingleTileSchedulerILb1ELb0ELb1ELi128EEEEEEEEEvNT_6ParamsE --------------------------
	.section	.nv.shared._ZN7cutlass13device_kernelIN5flash19enable_sm80_to_sm89INS1_16FlashAttnFwdSm80INS1_25CollectiveMainloopFwdSm80ILi8ELi1ELb1EN4cute5tupleIJNS5_1CILi128EEENS7_ILi96EEES8_EEELi128ENS_6half_tEfNS_4arch4Sm80ELb0ELb1ELb1ELb1ELb0ELb0ELb1ELb0EEENS1_21CollectiveEpilogueFwdINS6_IJS8_S8_S9_EEENS6_IJNS7_ILi1EEESH_SH_EEESB_SD_Li256ELb1ELb1ELb0ELb0EEENS1_19SingleTileSchedulerILb1ELb0ELb1ELi128EEEEEEEEEvNT_6ParamsE,"aw",@nobits
	.sectionflags	@""
	.align	16


//--------------------- .nv.shared._ZN7cutlass13device_kernelIN5flash19enable_sm80_to_sm89INS1_16FlashAttnFwdSm80INS1_25CollectiveMainloopFwdSm80ILi8ELi1ELb1EN4cute5tupleIJNS5_1CILi128EEENS7_ILi96EEES8_EEELi128ENS_6half_tEfNS_4arch4Sm80ELb0ELb1ELb1ELb1ELb0ELb1ELb1ELb0EEENS1_21CollectiveEpilogueFwdINS6_IJS8_S8_S9_EEENS6_IJNS7_ILi1EEESH_SH_EEESB_SD_Li256ELb1ELb1ELb0ELb0EEENS1_19SingleTileSchedulerILb1ELb0ELb1ELi128EEEEEEEEEvNT_6ParamsE --------------------------
	.section	.nv.shared._ZN7cutlass13device_kernelIN5flash19enable_sm80_to_sm89INS1_16FlashAttnFwdSm80INS1_25CollectiveMainloopFwdSm80ILi8ELi1ELb1EN4cute5tupleIJNS5_1CILi128EEENS7_ILi96EEES8_EEELi128ENS_6half_tEfNS_4arch4Sm80ELb0ELb1ELb1ELb1ELb0ELb1ELb1ELb0EEENS1_21CollectiveEpilogueFwdINS6_IJS8_S8_S9_EEENS6_IJNS7_ILi1EEESH_SH_EEESB_SD_Li256ELb1ELb1ELb0ELb0EEENS1_19SingleTileSchedulerILb1ELb0ELb1ELi128EEEEEEEEEvNT_6ParamsE,"aw",@nobits
	.sectionflags	@""
	.align	16


//--------------------- .nv.shared._ZN7cutlass13device_kernelIN5flash19enable_sm80_to_sm89INS1_16FlashAttnFwdSm80INS1_25CollectiveMainloopFwdSm80ILi8ELi1ELb1EN4cute5tupleIJNS5_1CILi128EEES8_S8_EEELi128ENS_6half_tEfNS_4arch4Sm80ELb1ELb0ELb1ELb0ELb0ELb0ELb1ELb0EEENS1_21CollectiveEpilogueFwdIS9_NS6_IJNS7_ILi1EEESF_SF_EEESA_SC_Li256ELb0ELb1ELb0ELb0EEENS1_30DynamicPersistentTileSchedulerILi256ELi256ELb0ELb1ELb0EEEEEEEEEvNT_6ParamsE --------------------------
	.section	.nv.shared._ZN7cutlass13device_kernelIN5flash19enable_sm80_to_sm89INS1_16FlashAttnFwdSm80INS1_25CollectiveMainloopFwdSm80ILi8ELi1ELb1EN4cute5tupleIJNS5_1CILi128EEES8_S8_EEELi128ENS_6half_tEfNS_4arch4Sm80ELb1ELb0ELb1ELb0ELb0ELb0ELb1ELb0EEENS1_21CollectiveEpilogueFwdIS9_NS6_IJNS7_ILi1EEESF_SF_EEESA_SC_Li256ELb0ELb1ELb0ELb0EEENS1_30DynamicPersistentTileSchedulerILi256ELi256ELb0ELb1ELb0EEEEEEEEEvNT_6ParamsE,"aw",@nobits
	.sectionflags	@""
	.align	16


//--------------------- .nv.shared._ZN7cutlass13device_kernelIN5flash19enable_sm80_to_sm89INS1_16FlashAttnFwdSm80INS1_25CollectiveMainloopFwdSm80ILi8ELi1ELb1EN4cute5tupleIJNS5_1CILi128EEES8_S8_EEELi128ENS_6half_tEfNS_4arch4Sm80ELb1ELb0ELb1ELb1ELb0ELb0ELb1ELb0EEENS1_21CollectiveEpilogueFwdIS9_NS6_IJNS7_ILi1EEESF_SF_EEESA_SC_Li256ELb1ELb1ELb0ELb0EEENS1_19SingleTileSchedulerILb1ELb0ELb1ELi128EEEEEEEEEvNT_6ParamsE --------------------------
	.section	.nv.shared._ZN7cutlass13device_kernelIN5flash19enable_sm80_to_sm89INS1_16FlashAttnFwdSm80INS1_25CollectiveMainloopFwdSm80ILi8ELi1ELb1EN4cute5tupleIJNS5_1CILi128EEES8_S8_EEELi128ENS_6half_tEfNS_4arch4Sm80ELb1ELb0ELb1ELb1ELb0ELb0ELb1ELb0EEENS1_21CollectiveEpilogueFwdIS9_NS6_IJNS7_ILi1EEESF_SF_EEESA_SC_Li256ELb1ELb1ELb0ELb0EEENS1_19SingleTileSchedulerILb1ELb0ELb1ELi128EEEEEEEEEvNT_6ParamsE,"aw",@nobits
	.sectionflags	@""
	.align	16


//--------------------- .nv.shared._ZN7cutlass13device_kernelIN5flash19enable_sm80_to_sm89INS1_16FlashAttnFwdSm80INS1_25CollectiveMainloopFwdSm80ILi8ELi1ELb1EN4cute5tupleIJNS5_1CILi128EEES8_S8_EEELi128ENS_6half_tEfNS_4arch4Sm80ELb1ELb0ELb1ELb1ELb0ELb1ELb1ELb0EEENS1_21CollectiveEpilogueFwdIS9_NS6_IJNS7_ILi1EEESF_SF_EEESA_SC_Li256ELb1ELb1ELb0ELb0EEENS1_19SingleTileSchedulerILb1ELb0ELb1ELi128EEEEEEEEEvNT_6ParamsE --------------------------
	.section	.nv.shared._ZN7cutlass13device_kernelIN5flash19enable_sm80_to_sm89INS1_16FlashAttnFwdSm80INS1_25CollectiveMainloopFwdSm80ILi8ELi1ELb1EN4cute5tupleIJNS5_1CILi128EEES8_S8_EEELi128ENS_6half_tEfNS_4arch4Sm80ELb1ELb0ELb1ELb1ELb0ELb1ELb1ELb0EEENS1_21CollectiveEpilogueFwdIS9_NS6_IJNS7_ILi1EEESF_SF_EEESA_SC_Li256ELb1ELb1ELb0ELb0EEENS1_19SingleTileSchedulerILb1ELb0ELb1ELi128EEEEEEEEEvNT_6ParamsE,"aw",@nobits
	.sectionflags	@""
	.align	16


//--------------------- .nv.shared._ZN7cutlass13device_kernelIN5flash19enable_sm80_to_sm89INS1_16FlashAttnFwdSm80INS1_25CollectiveMainloopFwdSm80ILi4ELi1ELb0EN4cute5tupleIJNS5_1CILi128EEENS7_ILi64EEES8_EEELi128ENS_6half_tEfNS_4arch4Sm80ELb0ELb0ELb1ELb0ELb0ELb0ELb1ELb0EEENS1_21CollectiveEpilogueFwdINS6_IJS8_S8_S9_EEENS6_IJNS7_ILi1EEESH_SH_EEESB_SD_Li128ELb0ELb1ELb0ELb0EEENS1_19SingleTileSchedulerILb0ELb0ELb1ELi128EEEEEEEEEvNT_6ParamsE --------------------------
	.section	.nv.shared._ZN7cutlass13device_kernelIN5flash19enable_sm80_to_sm89INS1_16FlashAttnFwdSm80INS1_25CollectiveMainloopFwdSm80ILi4ELi1ELb0EN4cute5tupleIJNS5_1CILi128EEENS7_ILi64EEES8_EEELi128ENS_6half_tEfNS_4arch4Sm80ELb0ELb0ELb1ELb0ELb0ELb0ELb1ELb0EEENS1_21CollectiveEpilogueFwdINS6_IJS8_S8_S9_EEENS6_IJNS7_ILi1EEESH_SH_EEESB_SD_Li128ELb0ELb1ELb0ELb0EEENS1_19SingleTileSchedulerILb0ELb0ELb1ELi128EEEEEEEEEvNT_6ParamsE,"aw",@nobits
	.sectionflags	@""
	.align	16


//--------------------- .nv.shared._ZN7cutlass13device_kernelIN5flash19enable_sm80_to_sm89INS1_16FlashAttnFwdSm80INS1_25CollectiveMainloopFwdSm80ILi4ELi1ELb0EN4cute5tupleIJNS5_1CILi128EEENS7_ILi64EEES8_EEELi128ENS_6half_tEfNS_4arch4Sm80ELb0ELb0ELb1ELb1ELb0ELb0ELb1ELb0EEENS1_21CollectiveEpilogueFwdINS6_IJS8_S8_S9_EEENS6_IJNS7_ILi1EEESH_SH_EEESB_SD_Li128ELb1ELb1ELb0ELb0EEENS1_19SingleTileSchedulerILb1ELb0ELb1ELi128EEEEEEEEEvNT_6ParamsE --------------------------
	.section	.nv.shared._ZN7cutlass13device_kernelIN5flash19enable_sm80_to_sm89INS1_16FlashAttnFwdSm80INS1_25CollectiveMainloopFwdSm80ILi4ELi1ELb0EN4cute5tupleIJNS5_1CILi128EEENS7_ILi64EEES8_EEELi128ENS_6half_tEfNS_4arch4Sm80ELb0ELb0ELb1ELb1ELb0ELb0ELb1ELb0EEENS1_21CollectiveEpilogueFwdINS6_IJS8_S8_S9_EEENS6_IJNS7_ILi1EEESH_SH_EEESB_SD_Li128ELb1ELb1ELb0ELb0EEENS1_19SingleTileSchedulerILb1ELb0ELb1ELi128EEEEEEEEEvNT_6ParamsE,"aw",@nobits
	.sectionflags	@""
	.align	16


//--------------------- .nv.shared._ZN7cutlass13device_kernelIN5flash19enable_sm80_to_sm89INS1_16FlashAttnFwdSm80INS1_25CollectiveMainloopFwdSm80ILi4ELi1ELb0EN4cute5tupleIJNS5_1CILi128EEENS7_ILi64EEES8_EEELi128ENS_6half_tEfNS_4arch4Sm80ELb0ELb0ELb1ELb1ELb0ELb1ELb1ELb0EEENS1_21CollectiveEpilogueFwdINS6_IJS8_S8_S9_EEENS6_IJNS7_ILi1EEESH_SH_EEESB_SD_Li128ELb1ELb1ELb0ELb0EEENS1_19SingleTileSchedulerILb1ELb0ELb1ELi128EEEEEEEEEvNT_6ParamsE --------------------------
	.section	.nv.shared._ZN7cutlass13device_kernelIN5flash19enable_sm80_to_sm89INS1_16FlashAttnFwdSm80INS1_25CollectiveMainloopFwdSm80ILi4ELi1ELb0EN4cute5tupleIJNS5_1CILi128EEENS7_ILi64EEES8_EEELi128ENS_6half_tEfNS_4arch4Sm80ELb0ELb0ELb1ELb1ELb0ELb1ELb1ELb0EEENS1_21CollectiveEpilogueFwdINS6_IJS8_S8_S9_EEENS6_IJNS7_ILi1EEESH_SH_EEESB_SD_Li128ELb1ELb1ELb0ELb0EEENS1_19SingleTileSchedulerILb1ELb0ELb1ELi128EEEEEEEEEvNT_6ParamsE,"aw",@nobits
	.sectionflags	@""
	.align	16


//--------------------- .nv.shared._ZN7cutlass13device_kernelIN5flash19enable_sm80_to_sm89INS1_16FlashAttnFwdSm80INS1_25CollectiveMainloopFwdSm80ILi4ELi1ELb0EN4cute5tupleIJNS5_1CILi128EEENS7_ILi48EEES8_EEELi128ENS_6half_tEfNS_4arch4Sm80ELb0ELb1ELb1ELb0ELb0ELb0ELb1ELb0EEENS1_21CollectiveEpilogueFwdINS6_IJS8_S8_S9_EEENS6_IJNS7_ILi1EEESH_SH_EEESB_SD_Li128ELb0ELb1ELb0ELb0EEENS1_19SingleTileSchedulerILb0ELb0ELb1ELi128EEEEEEEEEvNT_6ParamsE --------------------------
	.section	.nv.shared._ZN7cutlass13device_kernelIN5flash19enable_sm80_to_sm89INS1_16FlashAttnFwdSm80INS1_25CollectiveMainloopFwdSm80ILi4ELi1ELb0EN4cute5tupleIJNS5_1CILi128EEENS7_ILi48EEES8_EEELi128ENS_6half_tEfNS_4arch4Sm80ELb0ELb1ELb1ELb0ELb0ELb0ELb1ELb0EEENS1_21CollectiveEpilogueFwdINS6_IJS8_S8_S9_EEENS6_IJNS7_ILi1EEESH_SH_EEESB_SD_Li128ELb0ELb1ELb0ELb0EEENS1_19SingleTileSchedulerILb0ELb0ELb1ELi128EEEEEEEEEvNT_6ParamsE,"aw",@nobits
	.sectionflags	@""
	.align	16


//--------------------- .nv.shared._ZN7cutlass13device_kernelIN5flash19enable_sm80_to_sm89INS1_16FlashAttnFwdSm80INS1_25CollectiveMainloopFwdSm80ILi4ELi1ELb0EN4cute5tupleIJNS5_1CILi128EEENS7_ILi48EEES8_EEELi128ENS_6half_tEfNS_4arch4Sm80ELb0ELb1ELb1ELb1ELb0ELb0ELb1ELb0EEENS1_21CollectiveEpilogueFwdINS6_IJS8_S8_S9_EEENS6_IJNS7_ILi1EEESH_SH_EEESB_SD_Li128ELb1ELb1ELb0ELb0EEENS1_19SingleTileSchedulerILb1ELb0ELb1ELi128EEEEEEEEEvNT_6ParamsE --------------------------
	.section	.nv.shared._ZN7cutlass13device_kernelIN5flash19enable_sm80_to_sm89INS1_16FlashAttnFwdSm80INS1_25CollectiveMainloopFwdSm80ILi4ELi1ELb0EN4cute5tupleIJNS5_1CILi128EEENS7_ILi48EEES8_EEELi128ENS_6half_tEfNS_4arch4Sm80ELb0ELb1ELb1ELb1ELb0ELb0ELb1ELb0EEENS1_21CollectiveEpilogueFwdINS6_IJS8_S8_S9_EEENS6_IJNS7_ILi1EEESH_SH_EEESB_SD_Li128ELb1ELb1ELb0ELb0EEENS1_19SingleTileSchedulerILb1ELb0ELb1ELi128EEEEEEEEEvNT_6ParamsE,"aw",@nobits
	.sectionflags	@""
	.align	16


//--------------------- .nv.shared._ZN7cutlass13device_kernelIN5flash19enable_sm80_to_sm89INS1_16FlashAttnFwdSm80INS1_25CollectiveMainloopFwdSm80ILi4ELi1ELb0EN4cute5tupleIJNS5_1CILi128EEENS7_ILi48EEES8_EEELi128ENS_6half_tEfNS_4arch4Sm80ELb0ELb1ELb1ELb1ELb0ELb1ELb1ELb0EEENS1_21CollectiveEpilogueFwdINS6_IJS8_S8_S9_EEENS6_IJNS7_ILi1EEESH_SH_EEESB_SD_Li128ELb1ELb1ELb0ELb0EEENS1_19SingleTileSchedulerILb1ELb0ELb1ELi128EEEEEEEEEvNT_6ParamsE --------------------------
	.section	.nv.shared._ZN7cutlass13device_kernelIN5flash19enable_sm80_to_sm89INS1_16FlashAttnFwdSm80INS1_25CollectiveMainloopFwdSm80ILi4ELi1ELb0EN4cute5tupleIJNS5_1CILi128EEENS7_ILi48EEES8_EEELi128ENS_6half_tEfNS_4arch4Sm80ELb0ELb1ELb1ELb1ELb0ELb1ELb1ELb0EEENS1_21CollectiveEpilogueFwdINS6_IJS8_S8_S9_EEENS6_IJNS7_ILi1EEESH_SH_EEESB_SD_Li128ELb1ELb1ELb0ELb0EEENS1_19SingleTileSchedulerILb1ELb0ELb1ELi128EEEEEEEEEvNT_6ParamsE,"aw",@nobits
	.sectionflags	@""
	.align	16


//--------------------- .nv.shared._ZN7cutlass13device_kernelIN5flash19enable_sm80_to_sm89INS1_16FlashAttnFwdSm80INS1_25CollectiveMainloopFwdSm80ILi4ELi1ELb0EN4cute5tupleIJNS5_1CILi128EEENS7_ILi64EEES8_EEELi128ENS_6half_tEfNS_4arch4Sm80ELb1ELb0ELb1ELb0ELb0ELb0ELb1ELb0EEENS1_21CollectiveEpilogueFwdINS6_IJS8_S8_S9_EEENS6_IJNS7_ILi1EEESH_SH_EEESB_SD_Li128ELb0ELb1ELb0ELb0EEENS1_30DynamicPersistentTileSchedulerILi128ELi128ELb0ELb1ELb0EEEEEEEEEvNT_6ParamsE --------------------------
	.section	.nv.shared._ZN7cutlass13device_kernelIN5flash19enable_sm80_to_sm89INS1_16FlashAttnFwdSm80INS1_25CollectiveMainloopFwdSm80ILi4ELi1ELb0EN4cute5tupleIJNS5_1CILi128EEENS7_ILi64EEES8_EEELi128ENS_6half_tEfNS_4arch4Sm80ELb1ELb0ELb1ELb0ELb0ELb0ELb1ELb0EEENS1_21CollectiveEpilogueFwdINS6_IJS8_S8_S9_EEENS6_IJNS7_ILi1EEESH_SH_EEESB_SD_Li128ELb0ELb1ELb0ELb0EEENS1_30DynamicPersistentTileSchedulerILi128ELi128ELb0ELb1ELb0EEEEEEEEEvNT_6ParamsE,"aw",@nobits
	.sectionflags	@""
	.align	16


//--------------------- .nv.shared._ZN7cutlass13device_kernelIN5flash19enable_sm80_to_sm89INS1_16FlashAttnFwdSm80INS1_25CollectiveMainloopFwdSm80ILi4ELi1ELb0EN4cute5tupleIJNS5_1CILi128EEENS7_ILi64EEES8_EEELi128ENS_6half_tEfNS_4arch4Sm80ELb1ELb0ELb1ELb1ELb0ELb0ELb1ELb0EEENS1_21CollectiveEpilogueFwdINS6_IJS8_S8_S9_EEENS6_IJNS7_ILi1EEESH_SH_EEESB_SD_Li128ELb1ELb1ELb0ELb0EEENS1_19SingleTileSchedulerILb1ELb0ELb1ELi128EEEEEEEEEvNT_6ParamsE --------------------------
	.section	.nv.shared._ZN7cutlass13device_kernelIN5flash19enable_sm80_to_sm89INS1_16FlashAttnFwdSm80INS1_25CollectiveMainloopFwdSm80ILi4ELi1ELb0EN4cute5tupleIJNS5_1CILi128EEENS7_ILi64EEES8_EEELi128ENS_6half_tEfNS_4arch4Sm80ELb1ELb0ELb1ELb1ELb0ELb0ELb1ELb0EEENS1_21CollectiveEpilogueFwdINS6_IJS8_S8_S9_EEENS6_IJNS7_ILi1EEESH_SH_EEESB_SD_Li128ELb1ELb1ELb0ELb0EEENS1_19SingleTileSchedulerILb1ELb0ELb1ELi128EEEEEEEEEvNT_6ParamsE,"aw",@nobits
	.sectionflags	@""
	.align	16


//--------------------- .nv.shared._ZN7cutlass13device_kernelIN5flash19enable_sm80_to_sm89INS1_16FlashAttnFwdSm80INS1_25CollectiveMainloopFwdSm80ILi4ELi1ELb0EN4cute5tupleIJNS5_1CILi128EEENS7_ILi64EEES8_EEELi128ENS_6half_tEfNS_4arch4Sm80ELb1ELb0ELb1ELb1ELb0ELb1ELb1ELb0EEENS1_21CollectiveEpilogueFwdINS6_IJS8_S8_S9_EEENS6_IJNS7_ILi1EEESH_SH_EEESB_SD_Li128ELb1ELb1ELb0ELb0EEENS1_19SingleTileSchedulerILb1ELb0ELb1ELi128EEEEEEEEEvNT_6ParamsE --------------------------
	.section	.nv.shared._ZN7cutlass13device_kernelIN5flash19enable_sm80_to_sm89INS1_16FlashAttnFwdSm80INS1_25CollectiveMainloopFwdSm80ILi4ELi1ELb0EN4cute5tupleIJNS5_1CILi128EEENS7_ILi64EEES8_EEELi128ENS_6half_tEfNS_4arch4Sm80ELb1ELb0ELb1ELb1ELb0ELb1ELb1ELb0EEENS1_21CollectiveEpilogueFwdINS6_IJS8_S8_S9_EEENS6_IJNS7_ILi1EEESH_SH_EEESB_SD_Li128ELb1ELb1ELb0ELb0EEENS1_19SingleTileSchedulerILb1ELb0ELb1ELi128EEEEEEEEEvNT_6ParamsE,"aw",@nobits
	.sectionflags	@""
	.align	16


//--------------------- .nv.shared._ZN7cutlass13device_kernelIN5flash19enable_sm80_to_sm89INS1_16FlashAttnFwdSm80INS1_25CollectiveMainloopFwdSm80ILi8ELi1ELb1EN4cute5tupleIJNS5_1CILi128EEES8_S8_EEELi128ENS_6half_tEfNS_4arch4Sm80ELb0ELb0ELb0ELb0ELb0ELb0ELb1ELb0EEENS1_21CollectiveEpilogueFwdIS9_NS6_IJNS7_ILi1EEESF_SF_EEESA_SC_Li256ELb0ELb1ELb0ELb0EEENS1_19SingleTileSchedulerILb0ELb0ELb1ELi128EEEEEEEEEvNT_6ParamsE --------------------------
	.section	.nv.shared._ZN7cutlass13device_kernelIN5flash19enable_sm80_to_sm89INS1_16FlashAttnFwdSm80INS1_25CollectiveMainloopFwdSm80ILi8ELi1ELb1EN4cute5tupleIJNS5_1CILi128EEES8_S8_EEELi128ENS_6half_tEfNS_4arch4Sm80ELb0ELb0ELb0ELb0ELb0ELb0ELb1ELb0EEENS1_21CollectiveEpilogueFwdIS9_NS6_IJNS7_ILi1EEESF_SF_EEESA_SC_Li256ELb0ELb1ELb0ELb0EEENS1_19SingleTileSchedulerILb0ELb0ELb1ELi128EEEEEEEEEvNT_6ParamsE,"aw",@nobits
	.sectionflags	@""
	.align	16


//--------------------- .nv.shared._ZN7cutlass13device_kernelIN5flash19enable_sm80_to_sm89INS1_16FlashAttnFwdSm80INS1_25CollectiveMainloopFwdSm80ILi8ELi1ELb1EN4cute5tupleIJNS5_1CILi128EEES8_S8_EEELi128ENS_6half_tEfNS_4arch4Sm80ELb0ELb0ELb0ELb1ELb0ELb0ELb1ELb0EEENS1_21CollectiveEpilogueFwdIS9_NS6_IJNS7_ILi1EEESF_SF_EEESA_SC_Li256ELb1ELb1ELb0ELb0EEENS1_19SingleTileSchedulerILb1ELb0ELb1ELi128EEEEEEEEEvNT_6ParamsE --------------------------
	.section	.nv.shared._ZN7cutlass13device_kernelIN5flash19enable_sm80_to_sm89INS1_16FlashAttnFwdSm80INS1_25CollectiveMainloopFwdSm80ILi8ELi1ELb1EN4cute5tupleIJNS5_1CILi128EEES8_S8_EEELi128ENS_6half_tEfNS_4arch4Sm80ELb0ELb0ELb0ELb1ELb0ELb0ELb1ELb0EEENS1_21CollectiveEpilogueFwdIS9_NS6_IJNS7_ILi1EEESF_SF_EEESA_SC_Li256ELb1ELb1ELb0ELb0EEENS1_19SingleTileSchedulerILb1ELb0ELb1ELi128EEEEEEEEEvNT_6ParamsE,"aw",@nobits
	.sectionflags	@""
	.align	16


//--------------------- .nv.shared._ZN7cutlass13device_kernelIN5flash19enable_sm80_to_sm89INS1_16FlashAttnFwdSm80INS1_25CollectiveMainloopFwdSm80ILi8ELi1ELb1EN4cute5tupleIJNS5_1CILi128EEES8_S8_EEELi128ENS_6half_tEfNS_4arch4Sm80ELb0ELb0ELb0ELb1ELb0ELb1ELb1ELb0EEENS1_21CollectiveEpilogueFwdIS9_NS6_IJNS7_ILi1EEESF_SF_EEESA_SC_Li256ELb1ELb1ELb0ELb0EEENS1_19SingleTileSchedulerILb1ELb0ELb1ELi128EEEEEEEEEvNT_6ParamsE --------------------------
	.section	.nv.shared._ZN7cutlass13device_kernelIN5flash19enable_sm80_to_sm89INS1_16FlashAttnFwdSm80INS1_25CollectiveMainloopFwdSm80ILi8ELi1ELb1EN4cute5tupleIJNS5_1CILi128EEES8_S8_EEELi128ENS_6half_tEfNS_4arch4Sm80ELb0ELb0ELb0ELb1ELb0ELb1ELb1ELb0EEENS1_21CollectiveEpilogueFwdIS9_NS6_IJNS7_ILi1EEESF_SF_EEESA_SC_Li256ELb1ELb1ELb0ELb0EEENS1_19SingleTileSchedulerILb1ELb0ELb1ELi128EEEEEEEEEvNT_6ParamsE,"aw",@nobits
	.sectionflags	@""
	.align	16


//--------------------- .nv.shared._ZN7cutlass13device_kernelIN5flash19enable_sm80_to_sm89INS1_16FlashAttnFwdSm80INS1_25CollectiveMainloopFwdSm80ILi8ELi1ELb1EN4cute5tupleIJNS5_1CILi128EEENS7_ILi96EEES8_EEELi128ENS_6half_tEfNS_4arch4Sm80ELb0ELb1ELb0ELb0ELb0ELb0ELb1ELb0EEENS1_21CollectiveEpilogueFwdINS6_IJS8_S8_S9_EEENS6_IJNS7_ILi1EEESH_SH_EEESB_SD_Li256ELb0ELb1ELb0ELb0EEENS1_19SingleTileSchedulerILb0ELb0ELb1ELi128EEEEEEEEEvNT_6ParamsE --------------------------
	.section	.nv.shared._ZN7cutlass13device_kernelIN5flash19enable_sm80_to_sm89INS1_16FlashAttnFwdSm80INS1_25CollectiveMainloopFwdSm80ILi8ELi1ELb1EN4cute5tupleIJNS5_1CILi128EEENS7_ILi96EEES8_EEELi128ENS_6half_tEfNS_4arch4Sm80ELb0ELb1ELb0ELb0ELb0ELb0ELb1ELb0EEENS1_21CollectiveEpilogueFwdINS6_IJS8_S8_S9_EEENS6_IJNS7_ILi1EEESH_SH_EEESB_SD_Li256ELb0ELb1ELb0ELb0EEENS1_19SingleTileSchedulerILb0ELb0ELb1ELi128EEEEEEEEEvNT_6ParamsE,"aw",@nobits
	.sectionflags	@""
	.align	16


//--------------------- .nv.shared._ZN7cutlass13device_kernelIN5flash19enable_sm80_to_sm89INS1_16FlashAttnFwdSm80INS1_25CollectiveMainloopFwdSm80ILi8ELi1ELb1EN4cute5tupleIJNS5_1CILi128EEENS7_ILi96EEES8_EEELi128ENS_6half_tEfNS_4arch4Sm80ELb0ELb1ELb0ELb1ELb0ELb0ELb1ELb0EEENS1_21CollectiveEpilogueFwdINS6_IJS8_S8_S9_EEENS6_IJNS7_ILi1EEESH_SH_EEESB_SD_Li256ELb1ELb1ELb0ELb0EEENS1_19SingleTileSchedulerILb1ELb0ELb1ELi128EEEEEEEEEvNT_6ParamsE --------------------------
	.section	.nv.shared._ZN7cutlass13device_kernelIN5flash19enable_sm80_to_sm89INS1_16FlashAttnFwdSm80INS1_25CollectiveMainloopFwdSm80ILi8ELi1ELb1EN4cute5tupleIJNS5_1CILi128EEENS7_ILi96EEES8_EEELi128ENS_6half_tEfNS_4arch4Sm80ELb0ELb1ELb0ELb1ELb0ELb0ELb1ELb0EEENS1_21CollectiveEpilogueFwdINS6_IJS8_S8_S9_EEENS6_IJNS7_ILi1EEESH_SH_EEESB_SD_Li256ELb1ELb1ELb0ELb0EEENS1_19SingleTileSchedulerILb1ELb0ELb1ELi128EEEEEEEEEvNT_6ParamsE,"aw",@nobits
	.sectionflags	@""
	.align	16


//--------------------- .nv.shared._ZN7cutlass13device_kernelIN5flash19enable_sm80_to_sm89INS1_16FlashAttnFwdSm80INS1_25CollectiveMainloopFwdSm80ILi8ELi1ELb1EN4cute5tupleIJNS5_1CILi128EEENS7_ILi96EEES8_EEELi128ENS_6half_tEfNS_4arch4Sm80ELb0ELb1ELb0ELb1ELb0ELb1ELb1ELb0EEENS1_21CollectiveEpilogueFwdINS6_IJS8_S8_S9_EEENS6_IJNS7_ILi1EEESH_SH_EEESB_SD_Li256ELb1ELb1ELb0ELb0EEENS1_19SingleTileSchedulerILb1ELb0ELb1ELi128EEEEEEEEEvNT_6ParamsE --------------------------
	.section	.nv.shared._ZN7cutlass13device_kernelIN5flash19enable_sm80_to_sm89INS1_16FlashAttnFwdSm80INS1_25CollectiveMainloopFwdSm80ILi8ELi1ELb1EN4cute5tupleIJNS5_1CILi128EEENS7_ILi96EEES8_EEELi128ENS_6half_tEfNS_4arch4Sm80ELb0ELb1ELb0ELb1ELb0ELb1ELb1ELb0EEENS1_21CollectiveEpilogueFwdINS6_IJS8_S8_S9_EEENS6_IJNS7_ILi1EEESH_SH_EEESB_SD_Li256ELb1ELb1ELb0ELb0EEENS1_19SingleTileSchedulerILb1ELb0ELb1ELi128EEEEEEEEEvNT_6ParamsE,"aw",@nobits
	.sectionflags	@""
	.align	16


//--------------------- .nv.shared._ZN7cutlass13device_kernelIN5flash19enable_sm80_to_sm89INS1_16FlashAttnFwdSm80INS1_25CollectiveMainloopFwdSm80ILi8ELi1ELb1EN4cute5tupleIJNS5_1CILi128EEES8_S8_EEELi128ENS_6half_tEfNS_4arch4Sm80ELb1ELb0ELb0ELb0ELb0ELb0ELb1ELb0EEENS1_21CollectiveEpilogueFwdIS9_NS6_IJNS7_ILi1EEESF_SF_EEESA_SC_Li256ELb0ELb1ELb0ELb0EEENS1_30DynamicPersistentTileSchedulerILi256ELi256ELb0ELb1ELb0EEEEEEEEEvNT_6ParamsE --------------------------
	.section	.nv.shared._ZN7cutlass13device_kernelIN5flash19enable_sm80_to_sm89INS1_16FlashAttnFwdSm80INS1_25CollectiveMainloopFwdSm80ILi8ELi1ELb1EN4cute5tupleIJNS5_1CILi128EEES8_S8_EEELi128ENS_6half_tEfNS_4arch4Sm80ELb1ELb0ELb0ELb0ELb0ELb0ELb1ELb0EEENS1_21CollectiveEpilogueFwdIS9_NS6_IJNS7_ILi1EEESF_SF_EEESA_SC_Li256ELb0ELb1ELb0ELb0EEENS1_30DynamicPersistentTileSchedulerILi256ELi256ELb0ELb1ELb0EEEEEEEEEvNT_6ParamsE,"aw",@nobits
	.sectionflags	@""
	.align	16


//--------------------- .nv.shared._ZN7cutlass13device_kernelIN5flash19enable_sm80_to_sm89INS1_16FlashAttnFwdSm80INS1_25CollectiveMainloopFwdSm80ILi8ELi1ELb1EN4cute5tupleIJNS5_1CILi128EEES8_S8_EEELi128ENS_6half_tEfNS_4arch4Sm80ELb1ELb0ELb0ELb1ELb0ELb0ELb1ELb0EEENS1_21CollectiveEpilogueFwdIS9_NS6_IJNS7_ILi1EEESF_SF_EEESA_SC_Li256ELb1ELb1ELb0ELb0EEENS1_19SingleTileSchedulerILb1ELb0ELb1ELi128EEEEEEEEEvNT_6ParamsE --------------------------
	.section	.nv.shared._ZN7cutlass13device_kernelIN5flash19enable_sm80_to_sm89INS1_16FlashAttnFwdSm80INS1_25CollectiveMainloopFwdSm80ILi8ELi1ELb1EN4cute5tupleIJNS5_1CILi128EEES8_S8_EEELi128ENS_6half_tEfNS_4arch4Sm80ELb1ELb0ELb0ELb1ELb0ELb0ELb1ELb0EEENS1_21CollectiveEpilogueFwdIS9_NS6_IJNS7_ILi1EEESF_SF_EEESA_SC_Li256ELb1ELb1ELb0ELb0EEENS1_19SingleTileSchedulerILb1ELb0ELb1ELi128EEEEEEEEEvNT_6ParamsE,"aw",@nobits
	.sectionflags	@""
	.align	16


//--------------------- .nv.shared._ZN7cutlass13device_kernelIN5flash19enable_sm80_to_sm89INS1_16FlashAttnFwdSm80INS1_25CollectiveMainloopFwdSm80ILi8ELi1ELb1EN4cute5tupleIJNS5_1CILi128EEES8_S8_EEELi128ENS_6half_tEfNS_4arch4Sm80ELb1ELb0ELb0ELb1ELb0ELb1ELb1ELb0EEENS1_21CollectiveEpilogueFwdIS9_NS6_IJNS7_ILi1EEESF_SF_EEESA_SC_Li256ELb1ELb1ELb0ELb0EEENS1_19SingleTileSchedulerILb1ELb0ELb1ELi128EEEEEEEEEvNT_6ParamsE --------------------------
	.section	.nv.shared._ZN7cutlass13device_kernelIN5flash19enable_sm80_to_sm89INS1_16FlashAttnFwdSm80INS1_25CollectiveMainloopFwdSm80ILi8ELi1ELb1EN4cute5tupleIJNS5_1CILi128EEES8_S8_EEELi128ENS_6half_tEfNS_4arch4Sm80ELb1ELb0ELb0ELb1ELb0ELb1ELb1ELb0EEENS1_21CollectiveEpilogueFwdIS9_NS6_IJNS7_ILi1EEESF_SF_EEESA_SC_Li256ELb1ELb1ELb0ELb0EEENS1_19SingleTileSchedulerILb1ELb0ELb1ELi128EEEEEEEEEvNT_6ParamsE,"aw",@nobits
	.sectionflags	@""
	.align	16


//--------------------- .nv.shared._ZN7cutlass13device_kernelIN5flash19enable_sm80_to_sm89INS1_16FlashAttnFwdSm80INS1_25CollectiveMainloopFwdSm80ILi4ELi1ELb0EN4cute5tupleIJNS5_1CILi128EEENS7_ILi64EEES8_EEELi128ENS_6half_tEfNS_4arch4Sm80ELb0ELb0ELb0ELb0ELb0ELb0ELb1ELb0EEENS1_21CollectiveEpilogueFwdINS6_IJS8_S8_S9_EEENS6_IJNS7_ILi1EEESH_SH_EEESB_SD_Li128ELb0ELb1ELb0ELb0EEENS1_19SingleTileSchedulerILb0ELb0ELb1ELi128EEEEEEEEEvNT_6ParamsE --------------------------
	.section	.nv.shared._ZN7cutlass13device_kernelIN5flash19enable_sm80_to_sm89INS1_16FlashAttnFwdSm80INS1_25CollectiveMainloopFwdSm80ILi4ELi1ELb0EN4cute5tupleIJNS5_1CILi128EEENS7_ILi64EEES8_EEELi128ENS_6half_tEfNS_4arch4Sm80ELb0ELb0ELb0ELb0ELb0ELb0ELb1ELb0EEENS1_21CollectiveEpilogueFwdINS6_IJS8_S8_S9_EEENS6_IJNS7_ILi1EEESH_SH_EEESB_SD_Li128ELb0ELb1ELb0ELb0EEENS1_19SingleTileSchedulerILb0ELb0ELb1ELi128EEEEEEEEEvNT_6ParamsE,"aw",@nobits
	.sectionflags	@""
	.align	16


//--------------------- .nv.shared._ZN7cutlass13device_kernelIN5flash19enable_sm80_to_sm89INS1_16FlashAttnFwdSm80INS1_25CollectiveMainloopFwdSm80ILi4ELi1ELb0EN4cute5tupleIJNS5_1CILi128EEENS7_ILi64EEES8_EEELi128ENS_6half_tEfNS_4arch4Sm80ELb0ELb0ELb0ELb1ELb0ELb0ELb1ELb0EEENS1_21CollectiveEpilogueFwdINS6_IJS8_S8_S9_EEENS6_IJNS7_ILi1EEESH_SH_EEESB_SD_Li128ELb1ELb1ELb0ELb0EEENS1_19SingleTileSchedulerILb1ELb0ELb1ELi128EEEEEEEEEvNT_6ParamsE --------------------------
	.section	.nv.shared._ZN7cutlass13device_kernelIN5flash19enable_sm80_to_sm89INS1_16FlashAttnFwdSm80INS1_25CollectiveMainloopFwdSm80ILi4ELi1ELb0EN4cute5tupleIJNS5_1CILi128EEENS7_ILi64EEES8_EEELi128ENS_6half_tEfNS_4arch4Sm80ELb0ELb0ELb0ELb1ELb0ELb0ELb1ELb0EEENS1_21CollectiveEpilogueFwdINS6_IJS8_S8_S9_EEENS6_IJNS7_ILi1EEESH_SH_EEESB_SD_Li128ELb1ELb1ELb0ELb0EEENS1_19SingleTileSchedulerILb1ELb0ELb1ELi128EEEEEEEEEvNT_6ParamsE,"aw",@nobits
	.sectionflags	@""
	.align	16


//--------------------- .nv.shared._ZN7cutlass13device_kernelIN5flash19enable_sm80_to_sm89INS1_16FlashAttnFwdSm80INS1_25CollectiveMainloopFwdSm80ILi4ELi1ELb0EN4cute5tupleIJNS5_1CILi128EEENS7_ILi64EEES8_EEELi128ENS_6half_tEfNS_4arch4Sm80ELb0ELb0ELb0ELb1ELb0ELb1ELb1ELb0EEENS1_21CollectiveEpilogueFwdINS6_IJS8_S8_S9_EEENS6_IJNS7_ILi1EEESH_SH_EEESB_SD_Li128ELb1ELb1ELb0ELb0EEENS1_19SingleTileSchedulerILb1ELb0ELb1ELi128EEEEEEEEEvNT_6ParamsE --------------------------
	.section	.nv.shared._ZN7cutlass13device_kernelIN5flash19enable_sm80_to_sm89INS1_16FlashAttnFwdSm80INS1_25CollectiveMainloopFwdSm80ILi4ELi1ELb0EN4cute5tupleIJNS5_1CILi128EEENS7_ILi64EEES8_EEELi128ENS_6half_tEfNS_4arch4Sm80ELb0ELb0ELb0ELb1ELb0ELb1ELb1ELb0EEENS1_21CollectiveEpilogueFwdINS6_IJS8_S8_S9_EEENS6_IJNS7_ILi1EEESH_SH_EEESB_SD_Li128ELb1ELb1ELb0ELb0EEENS1_19SingleTileSchedulerILb1ELb0ELb1ELi128EEEEEEEEEvNT_6ParamsE,"aw",@nobits
	.sectionflags	@""
	.align	16


//--------------------- .nv.shared._ZN7cutlass13device_kernelIN5flash19enable_sm80_to_sm89INS1_16FlashAttnFwdSm80INS1_25CollectiveMainloopFwdSm80ILi4ELi1ELb0EN4cute5tupleIJNS5_1CILi128EEENS7_ILi48EEES8_EEELi128ENS_6half_tEfNS_4arch4Sm80ELb0ELb1ELb0ELb0ELb0ELb0ELb1ELb0EEENS1_21CollectiveEpilogueFwdINS6_IJS8_S8_S9_EEENS6_IJNS7_ILi1EEESH_SH_EEESB_SD_Li128ELb0ELb1ELb0ELb0EEENS1_19SingleTileSchedulerILb0ELb0ELb1ELi128EEEEEEEEEvNT_6ParamsE --------------------------
	.section	.nv.shared._ZN7cutlass13device_kernelIN5flash19enable_sm80_to_sm89INS1_16FlashAttnFwdSm80INS1_25CollectiveMainloopFwdSm80ILi4ELi1ELb0EN4cute5tupleIJNS5_1CILi128EEENS7_ILi48EEES8_EEELi128ENS_6half_tEfNS_4arch4Sm80ELb0ELb1ELb0ELb0ELb0ELb0ELb1ELb0EEENS1_21CollectiveEpilogueFwdINS6_IJS8_S8_S9_EEENS6_IJNS7_ILi1EEESH_SH_EEESB_SD_Li128ELb0ELb1ELb0ELb0EEENS1_19SingleTileSchedulerILb0ELb0ELb1ELi128EEEEEEEEEvNT_6ParamsE,"aw",@nobits
	.sectionflags	@""
	.align	16


//--------------------- .nv.shared._ZN7cutlass13device_kernelIN5flash19enable_sm80_to_sm89INS1_16FlashAttnFwdSm80INS1_25CollectiveMainloopFwdSm80ILi4ELi1ELb0EN4cute5tupleIJNS5_1CILi128EEENS7_ILi48EEES8_EEELi128ENS_6half_tEfNS_4arch4Sm80ELb0ELb1ELb0ELb1ELb0ELb0ELb1ELb0EEENS1_21CollectiveEpilogueFwdINS6_IJS8_S8_S9_EEENS6_IJNS7_ILi1EEESH_SH_EEESB_SD_Li128ELb1ELb1ELb0ELb0EEENS1_19SingleTileSchedulerILb1ELb0ELb1ELi128EEEEEEEEEvNT_6ParamsE --------------------------
	.section	.nv.shared._ZN7cutlass13device_kernelIN5flash19enable_sm80_to_sm89INS1_16FlashAttnFwdSm80INS1_25CollectiveMainloopFwdSm80ILi4ELi1ELb0EN4cute5tupleIJNS5_1CILi128EEENS7_ILi48EEES8_EEELi128ENS_6half_tEfNS_4arch4Sm80ELb0ELb1ELb0ELb1ELb0ELb0ELb1ELb0EEENS1_21CollectiveEpilogueFwdINS6_IJS8_S8_S9_EEENS6_IJNS7_ILi1EEESH_SH_EEESB_SD_Li128ELb1ELb1ELb0ELb0EEENS1_19SingleTileSchedulerILb1ELb0ELb1ELi128EEEEEEEEEvNT_6ParamsE,"aw",@nobits
	.sectionflags	@""
	.align	16


//--------------------- .nv.shared._ZN7cutlass13device_kernelIN5flash19enable_sm80_to_sm89INS1_16FlashAttnFwdSm80INS1_25CollectiveMainloopFwdSm80ILi4ELi1ELb0EN4cute5tupleIJNS5_1CILi128EEENS7_ILi48EEES8_EEELi128ENS_6half_tEfNS_4arch4Sm80ELb0ELb1ELb0ELb1ELb0ELb1ELb1ELb0EEENS1_21CollectiveEpilogueFwdINS6_IJS8_S8_S9_EEENS6_IJNS7_ILi1EEESH_SH_EEESB_SD_Li128ELb1ELb1ELb0ELb0EEENS1_19SingleTileSchedulerILb1ELb0ELb1ELi128EEEEEEEEEvNT_6ParamsE --------------------------
	.section	.nv.shared._ZN7cutlass13device_kernelIN5flash19enable_sm80_to_sm89INS1_16FlashAttnFwdSm80INS1_25CollectiveMainloopFwdSm80ILi4ELi1ELb0EN4cute5tupleIJNS5_1CILi128EEENS7_ILi48EEES8_EEELi128ENS_6half_tEfNS_4arch4Sm80ELb0ELb1ELb0ELb1ELb0ELb1ELb1ELb0EEENS1_21CollectiveEpilogueFwdINS6_IJS8_S8_S9_EEENS6_IJNS7_ILi1EEESH_SH_EEESB_SD_Li128ELb1ELb1ELb0ELb0EEENS1_19SingleTileSchedulerILb1ELb0ELb1ELi128EEEEEEEEEvNT_6ParamsE,"aw",@nobits
	.sectionflags	@""
	.align	16


//--------------------- .nv.shared._ZN7cutlass13device_kernelIN5flash19enable_sm80_to_sm89INS1_16FlashAttnFwdSm80INS1_25CollectiveMainloopFwdSm80ILi4ELi1ELb0EN4cute5tupleIJNS5_1CILi128EEENS7_ILi64EEES8_EEELi128ENS_6half_tEfNS_4arch4Sm80ELb1ELb0ELb0ELb0ELb0ELb0ELb1ELb0EEENS1_21CollectiveEpilogueFwdINS6_IJS8_S8_S9_EEENS6_IJNS7_ILi1EEESH_SH_EEESB_SD_Li128ELb0ELb1ELb0ELb0EEENS1_30DynamicPersistentTileSchedulerILi128ELi128ELb0ELb1ELb0EEEEEEEEEvNT_6ParamsE --------------------------
	.section	.nv.shared._ZN7cutlass13device_kernelIN5flash19enable_sm80_to_sm89INS1_16FlashAttnFwdSm80INS1_25CollectiveMainloopFwdSm80ILi4ELi1ELb0EN4cute5tupleIJNS5_1CILi128EEENS7_ILi64EEES8_EEELi128ENS_6half_tEfNS_4arch4Sm80ELb1ELb0ELb0ELb0ELb0ELb0ELb1ELb0EEENS1_21CollectiveEpilogueFwdINS6_IJS8_S8_S9_EEENS6_IJNS7_ILi1EEESH_SH_EEESB_SD_Li128ELb0ELb1ELb0ELb0EEENS1_30DynamicPersistentTileSchedulerILi128ELi128ELb0ELb1ELb0EEEEEEEEEvNT_6ParamsE,"aw",@nobits
	.sectionflags	@""
	.align	16


//--------------------- .nv.shared._ZN7cutlass13device_kernelIN5flash19enable_sm80_to_sm89INS1_16FlashAttnFwdSm80INS1_25CollectiveMainloopFwdSm80ILi4ELi1ELb0EN4cute5tupleIJNS5_1CILi128EEENS7_ILi64EEES8_EEELi128ENS_6half_tEfNS_4arch4Sm80ELb1ELb0ELb0ELb1ELb0ELb0ELb1ELb0EEENS1_21CollectiveEpilogueFwdINS6_IJS8_S8_S9_EEENS6_IJNS7_ILi1EEESH_SH_EEESB_SD_Li128ELb1ELb1ELb0ELb0EEENS1_19SingleTileSchedulerILb1ELb0ELb1ELi128EEEEEEEEEvNT_6ParamsE --------------------------
	.section	.nv.shared._ZN7cutlass13device_kernelIN5flash19enable_sm80_to_sm89INS1_16FlashAttnFwdSm80INS1_25CollectiveMainloopFwdSm80ILi4ELi1ELb0EN4cute5tupleIJNS5_1CILi128EEENS7_ILi64EEES8_EEELi128ENS_6half_tEfNS_4arch4Sm80ELb1ELb0ELb0ELb1ELb0ELb0ELb1ELb0EEENS1_21CollectiveEpilogueFwdINS6_IJS8_S8_S9_EEENS6_IJNS7_ILi1EEESH_SH_EEESB_SD_Li128ELb1ELb1ELb0ELb0EEENS1_19SingleTileSchedulerILb1ELb0ELb1ELi128EEEEEEEEEvNT_6ParamsE,"aw",@nobits
	.sectionflags	@""
	.align	16


//--------------------- .nv.shared._ZN7cutlass13device_kernelIN5flash19enable_sm80_to_sm89INS1_16FlashAttnFwdSm80INS1_25CollectiveMainloopFwdSm80ILi4ELi1ELb0EN4cute5tupleIJNS5_1CILi128EEENS7_ILi64EEES8_EEELi128ENS_6half_tEfNS_4arch4Sm80ELb1ELb0ELb0ELb1ELb0ELb1ELb1ELb0EEENS1_21CollectiveEpilogueFwdINS6_IJS8_S8_S9_EEENS6_IJNS7_ILi1EEESH_SH_EEESB_SD_Li128ELb1ELb1ELb0ELb0EEENS1_19SingleTileSchedulerILb1ELb0ELb1ELi128EEEEEEEEEvNT_6ParamsE --------------------------
	.section	.nv.shared._ZN7cutlass13device_kernelIN5flash19enable_sm80_to_sm89INS1_16FlashAttnFwdSm80INS1_25CollectiveMainloopFwdSm80ILi4ELi1ELb0EN4cute5tupleIJNS5_1CILi128EEENS7_ILi64EEES8_EEELi128ENS_6half_tEfNS_4arch4Sm80ELb1ELb0ELb0ELb1ELb0ELb1ELb1ELb0EEENS1_21CollectiveEpilogueFwdINS6_IJS8_S8_S9_EEENS6_IJNS7_ILi1EEESH_SH_EEESB_SD_Li128ELb1ELb1ELb0ELb0EEENS1_19SingleTileSchedulerILb1ELb0ELb1ELi128EEEEEEEEEvNT_6ParamsE,"aw",@nobits
	.sectionflags	@""
	.align	16
